	.target	sm_90a

	.elftype	@"ET_EXEC"


//--------------------- .note.nv.tkinfo           --------------------------
	.section	.note.nv.tkinfo,"",@"SHT_NOTE"
	.sectionflags	@"SHF_NOTE_NV_TKINFO"
	.tkinfo
        /*0018*/ 	.word	0x00000002
        /*0030*/ 	.string	""
        /*0030*/ 	.string	"ptxas"
        /*0030*/ 	.string	"Cuda compilation tools, release 13.0, V13.0.88"
        /*0030*/ 	.string	"Build cuda_13.0.r13.0/compiler.36424714_0"
        /*0030*/ 	.string	"-arch sm_90a -m 64 "



//--------------------- .note.nv.cuinfo           --------------------------
	.section	.note.nv.cuinfo,"",@"SHT_NOTE"
	.sectionflags	@"SHF_NOTE_NV_CUINFO"
        /*0018*/ 	.short	0x0002
        /*001a*/ 	.short	0x005a
        /*001c*/ 	.short	0x0082
	.zero		2


//--------------------- .nv.info                  --------------------------
	.section	.nv.info,"",@"SHT_CUDA_INFO"
	.align	4


	//----- nvinfo : EIATTR_REGCOUNT
	.align		4
        /*0000*/ 	.byte	0x04, 0x2f
        /*0002*/ 	.short	(.L_159 - .L_158)
	.align		4
.L_158:
        /*0004*/ 	.word	index@(_ZN2at6native24index_elementwise_kernelILi128ELi4EZNS0_16gpu_index_kernelIZNS0_17index_kernel_implINS0_10OpaqueTypeILi1EEEEEvRNS_18TensorIteratorBaseEN3c108ArrayRefIlEESA_EUlPcPKclE_EEvS7_SA_SA_RKT_bEUliE_EEvlT1_)
        /*0008*/ 	.word	0x00000024


	//----- nvinfo : EIATTR_FRAME_SIZE
	.align		4
.L_159:
        /*000c*/ 	.byte	0x04, 0x11
        /*000e*/ 	.short	(.L_161 - .L_160)
	.align		4
.L_160:
        /*0010*/ 	.word	index@(_ZN2at6native24index_elementwise_kernelILi128ELi4EZNS0_16gpu_index_kernelIZNS0_17index_kernel_implINS0_10OpaqueTypeILi1EEEEEvRNS_18TensorIteratorBaseEN3c108ArrayRefIlEESA_EUlPcPKclE_EEvS7_SA_SA_RKT_bEUliE_EEvlT1_)
        /*0014*/ 	.word	0x00000000


	//----- nvinfo : EIATTR_REGCOUNT
	.align		4
.L_161:
        /*0018*/ 	.byte	0x04, 0x2f
        /*001a*/ 	.short	(.L_163 - .L_162)
	.align		4
.L_162:
        /*001c*/ 	.word	index@(_ZN2at6native24index_elementwise_kernelILi128ELi4EZNS0_16gpu_index_kernelIZNS0_17index_kernel_implINS0_10OpaqueTypeILi4EEEEEvRNS_18TensorIteratorBaseEN3c108ArrayRefIlEESA_EUlPcPKclE_EEvS7_SA_SA_RKT_bEUliE_EEvlT1_)
        /*0020*/ 	.word	0x00000024


	//----- nvinfo : EIATTR_FRAME_SIZE
	.align		4
.L_163:
        /*0024*/ 	.byte	0x04, 0x11
        /*0026*/ 	.short	(.L_165 - .L_164)
	.align		4
.L_164:
        /*0028*/ 	.word	index@(_ZN2at6native24index_elementwise_kernelILi128ELi4EZNS0_16gpu_index_kernelIZNS0_17index_kernel_implINS0_10OpaqueTypeILi4EEEEEvRNS_18TensorIteratorBaseEN3c108ArrayRefIlEESA_EUlPcPKclE_EEvS7_SA_SA_RKT_bEUliE_EEvlT1_)
        /*002c*/ 	.word	0x00000000


	//----- nvinfo : EIATTR_REGCOUNT
	.align		4
.L_165:
        /*0030*/ 	.byte	0x04, 0x2f
        /*0032*/ 	.short	(.L_167 - .L_166)
	.align		4
.L_166:
        /*0034*/ 	.word	index@(_ZN2at6native24index_elementwise_kernelILi128ELi4EZNS0_16gpu_index_kernelIZNS0_17index_kernel_implINS0_10OpaqueTypeILi8EEEEEvRNS_18TensorIteratorBaseEN3c108ArrayRefIlEESA_EUlPcPKclE_EEvS7_SA_SA_RKT_bEUliE_EEvlT1_)
        /*0038*/ 	.word	0x00000024


	//----- nvinfo : EIATTR_FRAME_SIZE
	.align		4
.L_167:
        /*003c*/ 	.byte	0x04, 0x11
        /*003e*/ 	.short	(.L_169 - .L_168)
	.align		4
.L_168:
        /*0040*/ 	.word	index@(_ZN2at6native24index_elementwise_kernelILi128ELi4EZNS0_16gpu_index_kernelIZNS0_17index_kernel_implINS0_10OpaqueTypeILi8EEEEEvRNS_18TensorIteratorBaseEN3c108ArrayRefIlEESA_EUlPcPKclE_EEvS7_SA_SA_RKT_bEUliE_EEvlT1_)
        /*0044*/ 	.word	0x00000000


	//----- nvinfo : EIATTR_REGCOUNT
	.align		4
.L_169:
        /*0048*/ 	.byte	0x04, 0x2f
        /*004a*/ 	.short	(.L_171 - .L_170)
	.align		4
.L_170:
        /*004c*/ 	.word	index@(_ZN2at6native24index_elementwise_kernelILi128ELi4EZNS0_16gpu_index_kernelIZNS0_17index_kernel_implINS0_10OpaqueTypeILi2EEEEEvRNS_18TensorIteratorBaseEN3c108ArrayRefIlEESA_EUlPcPKclE_EEvS7_SA_SA_RKT_bEUliE_EEvlT1_)
        /*0050*/ 	.word	0x00000024


	//----- nvinfo : EIATTR_FRAME_SIZE
	.align		4
.L_171:
        /*0054*/ 	.byte	0x04, 0x11
        /*0056*/ 	.short	(.L_173 - .L_172)
	.align		4
.L_172:
        /*0058*/ 	.word	index@(_ZN2at6native24index_elementwise_kernelILi128ELi4EZNS0_16gpu_index_kernelIZNS0_17index_kernel_implINS0_10OpaqueTypeILi2EEEEEvRNS_18TensorIteratorBaseEN3c108ArrayRefIlEESA_EUlPcPKclE_EEvS7_SA_SA_RKT_bEUliE_EEvlT1_)
        /*005c*/ 	.word	0x00000000


	//----- nvinfo : EIATTR_REGCOUNT
	.align		4
.L_173:
        /*0060*/ 	.byte	0x04, 0x2f
        /*0062*/ 	.short	(.L_175 - .L_174)
	.align		4
.L_174:
        /*0064*/ 	.word	index@(_ZN2at6native24index_elementwise_kernelILi128ELi4EZNS0_16gpu_index_kernelIZNS0_17index_kernel_implINS0_10OpaqueTypeILi16EEEEEvRNS_18TensorIteratorBaseEN3c108ArrayRefIlEESA_EUlPcPKclE_EEvS7_SA_SA_RKT_bEUliE_EEvlT1_)
        /*0068*/ 	.word	0x00000024


	//----- nvinfo : EIATTR_FRAME_SIZE
	.align		4
.L_175:
        /*006c*/ 	.byte	0x04, 0x11
        /*006e*/ 	.short	(.L_177 - .L_176)
	.align		4
.L_176:
        /*0070*/ 	.word	index@(_ZN2at6native24index_elementwise_kernelILi128ELi4EZNS0_16gpu_index_kernelIZNS0_17index_kernel_implINS0_10OpaqueTypeILi16EEEEEvRNS_18TensorIteratorBaseEN3c108ArrayRefIlEESA_EUlPcPKclE_EEvS7_SA_SA_RKT_bEUliE_EEvlT1_)
        /*0074*/ 	.word	0x00000000


	//----- nvinfo : EIATTR_REGCOUNT
	.align		4
.L_177:
        /*0078*/ 	.byte	0x04, 0x2f
        /*007a*/ 	.short	(.L_179 - .L_178)
	.align		4
.L_178:
        /*007c*/ 	.word	index@(_ZN2at6native24index_elementwise_kernelILi128ELi4EZNS0_22index_fill_kernel_implINS0_10OpaqueTypeILi1EEEEEvRNS_14TensorIteratorElllT_EUliE_EEvlT1_)
        /*0080*/ 	.word	0x0000001b


	//----- nvinfo : EIATTR_FRAME_SIZE
	.align		4
.L_179:
        /*0084*/ 	.byte	0x04, 0x11
        /*0086*/ 	.short	(.L_181 - .L_180)
	.align		4
.L_180:
        /*0088*/ 	.word	index@(_ZN2at6native24index_elementwise_kernelILi128ELi4EZNS0_22index_fill_kernel_implINS0_10OpaqueTypeILi1EEEEEvRNS_14TensorIteratorElllT_EUliE_EEvlT1_)
        /*008c*/ 	.word	0x00000000


	//----- nvinfo : EIATTR_REGCOUNT
	.align		4
.L_181:
        /*0090*/ 	.byte	0x04, 0x2f
        /*0092*/ 	.short	(.L_183 - .L_182)
	.align		4
.L_182:
        /*0094*/ 	.word	index@(_ZN2at6native24index_elementwise_kernelILi128ELi4EZNS0_22index_fill_kernel_implINS0_10OpaqueTypeILi4EEEEEvRNS_14TensorIteratorElllT_EUliE_EEvlT1_)
        /*0098*/ 	.word	0x0000001d


	//----- nvinfo : EIATTR_FRAME_SIZE
	.align		4
.L_183:
        /*009c*/ 	.byte	0x04, 0x11
        /*009e*/ 	.short	(.L_185 - .L_184)
	.align		4
.L_184:
        /*00a0*/ 	.word	index@(_ZN2at6native24index_elementwise_kernelILi128ELi4EZNS0_22index_fill_kernel_implINS0_10OpaqueTypeILi4EEEEEvRNS_14TensorIteratorElllT_EUliE_EEvlT1_)
        /*00a4*/ 	.word	0x00000000


	//----- nvinfo : EIATTR_REGCOUNT
	.align		4
.L_185:
        /*00a8*/ 	.byte	0x04, 0x2f
        /*00aa*/ 	.short	(.L_187 - .L_186)
	.align		4
.L_186:
        /*00ac*/ 	.word	index@(_ZN2at6native24index_elementwise_kernelILi128ELi4EZNS0_22index_fill_kernel_implINS0_10OpaqueTypeILi8EEEEEvRNS_14TensorIteratorElllT_EUliE_EEvlT1_)
        /*00b0*/ 	.word	0x00000022


	//----- nvinfo : EIATTR_FRAME_SIZE
	.align		4
.L_187:
        /*00b4*/ 	.byte	0x04, 0x11
        /*00b6*/ 	.short	(.L_189 - .L_188)
	.align		4
.L_188:
        /*00b8*/ 	.word	index@(_ZN2at6native24index_elementwise_kernelILi128ELi4EZNS0_22index_fill_kernel_implINS0_10OpaqueTypeILi8EEEEEvRNS_14TensorIteratorElllT_EUliE_EEvlT1_)
        /*00bc*/ 	.word	0x00000000


	//----- nvinfo : EIATTR_REGCOUNT
	.align		4
.L_189:
        /*00c0*/ 	.byte	0x04, 0x2f
        /*00c2*/ 	.short	(.L_191 - .L_190)
	.align		4
.L_190:
        /*00c4*/ 	.word	index@(_ZN2at6native24index_elementwise_kernelILi128ELi4EZNS0_22index_fill_kernel_implINS0_10OpaqueTypeILi2EEEEEvRNS_14TensorIteratorElllT_EUliE_EEvlT1_)
        /*00c8*/ 	.word	0x0000001c


	//----- nvinfo : EIATTR_FRAME_SIZE
	.align		4
.L_191:
        /*00cc*/ 	.byte	0x04, 0x11
        /*00ce*/ 	.short	(.L_193 - .L_192)
	.align		4
.L_192:
        /*00d0*/ 	.word	index@(_ZN2at6native24index_elementwise_kernelILi128ELi4EZNS0_22index_fill_kernel_implINS0_10OpaqueTypeILi2EEEEEvRNS_14TensorIteratorElllT_EUliE_EEvlT1_)
        /*00d4*/ 	.word	0x00000000


	//----- nvinfo : EIATTR_REGCOUNT
	.align		4
.L_193:
        /*00d8*/ 	.byte	0x04, 0x2f
        /*00da*/ 	.short	(.L_195 - .L_194)
	.align		4
.L_194:
        /*00dc*/ 	.word	index@(_ZN2at6native24index_elementwise_kernelILi128ELi4EZNS0_22index_fill_kernel_implINS0_10OpaqueTypeILi16EEEEEvRNS_14TensorIteratorElllT_EUliE_EEvlT1_)
        /*00e0*/ 	.word	0x0000001a


	//----- nvinfo : EIATTR_FRAME_SIZE
	.align		4
.L_195:
        /*00e4*/ 	.byte	0x04, 0x11
        /*00e6*/ 	.short	(.L_197 - .L_196)
	.align		4
.L_196:
        /*00e8*/ 	.word	index@(_ZN2at6native24index_elementwise_kernelILi128ELi4EZNS0_22index_fill_kernel_implINS0_10OpaqueTypeILi16EEEEEvRNS_14TensorIteratorElllT_EUliE_EEvlT1_)
        /*00ec*/ 	.word	0x00000000


	//----- nvinfo : EIATTR_REGCOUNT
	.align		4
.L_197:
        /*00f0*/ 	.byte	0x04, 0x2f
        /*00f2*/ 	.short	(.L_199 - .L_198)
	.align		4
.L_198:
        /*00f4*/ 	.word	index@(_ZN2at6native24index_elementwise_kernelILi128ELi4EZNS0_22index_copy_kernel_implINS0_10OpaqueTypeILi1EEEEEvRNS_14TensorIteratorElllEUliE_EEvlT1_)
        /*00f8*/ 	.word	0x0000001c


	//----- nvinfo : EIATTR_FRAME_SIZE
	.align		4
.L_199:
        /*00fc*/ 	.byte	0x04, 0x11
        /*00fe*/ 	.short	(.L_201 - .L_200)
	.align		4
.L_200:
        /*0100*/ 	.word	index@(_ZN2at6native24index_elementwise_kernelILi128ELi4EZNS0_22index_copy_kernel_implINS0_10OpaqueTypeILi1EEEEEvRNS_14TensorIteratorElllEUliE_EEvlT1_)
        /*0104*/ 	.word	0x00000000


	//----- nvinfo : EIATTR_REGCOUNT
	.align		4
.L_201:
        /*0108*/ 	.byte	0x04, 0x2f
        /*010a*/ 	.short	(.L_203 - .L_202)
	.align		4
.L_202:
        /*010c*/ 	.word	index@(_ZN2at6native24index_elementwise_kernelILi128ELi4EZNS0_22index_copy_kernel_implINS0_10OpaqueTypeILi4EEEEEvRNS_14TensorIteratorElllEUliE_EEvlT1_)
        /*0110*/ 	.word	0x0000001c


	//----- nvinfo : EIATTR_FRAME_SIZE
	.align		4
.L_203:
        /*0114*/ 	.byte	0x04, 0x11
        /*0116*/ 	.short	(.L_205 - .L_204)
	.align		4
.L_204:
        /*0118*/ 	.word	index@(_ZN2at6native24index_elementwise_kernelILi128ELi4EZNS0_22index_copy_kernel_implINS0_10OpaqueTypeILi4EEEEEvRNS_14TensorIteratorElllEUliE_EEvlT1_)
        /*011c*/ 	.word	0x00000000


	//----- nvinfo : EIATTR_REGCOUNT
	.align		4
.L_205:
        /*0120*/ 	.byte	0x04, 0x2f
        /*0122*/ 	.short	(.L_207 - .L_206)
	.align		4
.L_206:
        /*0124*/ 	.word	index@(_ZN2at6native24index_elementwise_kernelILi128ELi4EZNS0_22index_copy_kernel_implINS0_10OpaqueTypeILi8EEEEEvRNS_14TensorIteratorElllEUliE_EEvlT1_)
        /*0128*/ 	.word	0x0000001c


	//----- nvinfo : EIATTR_FRAME_SIZE
	.align		4
.L_207:
        /*012c*/ 	.byte	0x04, 0x11
        /*012e*/ 	.short	(.L_209 - .L_208)
	.align		4
.L_208:
        /*0130*/ 	.word	index@(_ZN2at6native24index_elementwise_kernelILi128ELi4EZNS0_22index_copy_kernel_implINS0_10OpaqueTypeILi8EEEEEvRNS_14TensorIteratorElllEUliE_EEvlT1_)
        /*0134*/ 	.word	0x00000000


	//----- nvinfo : EIATTR_REGCOUNT
	.align		4
.L_209:
        /*0138*/ 	.byte	0x04, 0x2f
        /*013a*/ 	.short	(.L_211 - .L_210)
	.align		4
.L_210:
        /*013c*/ 	.word	index@(_ZN2at6native24index_elementwise_kernelILi128ELi4EZNS0_22index_copy_kernel_implINS0_10OpaqueTypeILi2EEEEEvRNS_14TensorIteratorElllEUliE_EEvlT1_)
        /*0140*/ 	.word	0x0000001c


	//----- nvinfo : EIATTR_FRAME_SIZE
	.align		4
.L_211:
        /*0144*/ 	.byte	0x04, 0x11
        /*0146*/ 	.short	(.L_213 - .L_212)
	.align		4
.L_212:
        /*0148*/ 	.word	index@(_ZN2at6native24index_elementwise_kernelILi128ELi4EZNS0_22index_copy_kernel_implINS0_10OpaqueTypeILi2EEEEEvRNS_14TensorIteratorElllEUliE_EEvlT1_)
        /*014c*/ 	.word	0x00000000


	//----- nvinfo : EIATTR_REGCOUNT
	.align		4
.L_213:
        /*0150*/ 	.byte	0x04, 0x2f
        /*0152*/ 	.short	(.L_215 - .L_214)
	.align		4
.L_214:
        /*0154*/ 	.word	index@(_ZN2at6native24index_elementwise_kernelILi128ELi4EZNS0_22index_copy_kernel_implINS0_10OpaqueTypeILi16EEEEEvRNS_14TensorIteratorElllEUliE_EEvlT1_)
        /*0158*/ 	.word	0x0000001c


	//----- nvinfo : EIATTR_FRAME_SIZE
	.align		4
.L_215:
        /*015c*/ 	.byte	0x04, 0x11
        /*015e*/ 	.short	(.L_217 - .L_216)
	.align		4
.L_216:
        /*0160*/ 	.word	index@(_ZN2at6native24index_elementwise_kernelILi128ELi4EZNS0_22index_copy_kernel_implINS0_10OpaqueTypeILi16EEEEEvRNS_14TensorIteratorElllEUliE_EEvlT1_)
        /*0164*/ 	.word	0x00000000


	//----- nvinfo : EIATTR_REGCOUNT
	.align		4
.L_217:
        /*0168*/ 	.byte	0x04, 0x2f
        /*016a*/ 	.short	(.L_219 - .L_218)
	.align		4
.L_218:
        /*016c*/ 	.word	index@(_ZN2at6native24index_elementwise_kernelILi128ELi4EZNS0_16gpu_index_kernelIZNS0_21index_put_kernel_implINS0_10OpaqueTypeILi1EEEEEvRNS_14TensorIteratorEN3c108ArrayRefIlEESA_EUlPcPKclE_EEvRNS_18TensorIteratorBaseESA_SA_RKT_bEUliE_EEvlT1_)
        /*0170*/ 	.word	0x00000024


	//----- nvinfo : EIATTR_FRAME_SIZE
	.align		4
.L_219:
        /*0174*/ 	.byte	0x04, 0x11
        /*0176*/ 	.short	(.L_221 - .L_220)
	.align		4
.L_220:
        /*0178*/ 	.word	index@(_ZN2at6native24index_elementwise_kernelILi128ELi4EZNS0_16gpu_index_kernelIZNS0_21index_put_kernel_implINS0_10OpaqueTypeILi1EEEEEvRNS_14TensorIteratorEN3c108ArrayRefIlEESA_EUlPcPKclE_EEvRNS_18TensorIteratorBaseESA_SA_RKT_bEUliE_EEvlT1_)
        /*017c*/ 	.word	0x00000000


	//----- nvinfo : EIATTR_REGCOUNT
	.align		4
.L_221:
        /*0180*/ 	.byte	0x04, 0x2f
        /*0182*/ 	.short	(.L_223 - .L_222)
	.align		4
.L_222:
        /*0184*/ 	.word	index@(_ZN2at6native24index_elementwise_kernelILi128ELi4EZNS0_16gpu_index_kernelIZNS0_21index_put_kernel_implINS0_10OpaqueTypeILi4EEEEEvRNS_14TensorIteratorEN3c108ArrayRefIlEESA_EUlPcPKclE_EEvRNS_18TensorIteratorBaseESA_SA_RKT_bEUliE_EEvlT1_)
        /*0188*/ 	.word	0x00000024


	//----- nvinfo : EIATTR_FRAME_SIZE
	.align		4
.L_223:
        /*018c*/ 	.byte	0x04, 0x11
        /*018e*/ 	.short	(.L_225 - .L_224)
	.align		4
.L_224:
        /*0190*/ 	.word	index@(_ZN2at6native24index_elementwise_kernelILi128ELi4EZNS0_16gpu_index_kernelIZNS0_21index_put_kernel_implINS0_10OpaqueTypeILi4EEEEEvRNS_14TensorIteratorEN3c108ArrayRefIlEESA_EUlPcPKclE_EEvRNS_18TensorIteratorBaseESA_SA_RKT_bEUliE_EEvlT1_)
        /*0194*/ 	.word	0x00000000


	//----- nvinfo : EIATTR_REGCOUNT
	.align		4
.L_225:
        /*0198*/ 	.byte	0x04, 0x2f
        /*019a*/ 	.short	(.L_227 - .L_226)
	.align		4
.L_226:
        /*019c*/ 	.word	index@(_ZN2at6native24index_elementwise_kernelILi128ELi4EZNS0_16gpu_index_kernelIZNS0_21index_put_kernel_implINS0_10OpaqueTypeILi8EEEEEvRNS_14TensorIteratorEN3c108ArrayRefIlEESA_EUlPcPKclE_EEvRNS_18TensorIteratorBaseESA_SA_RKT_bEUliE_EEvlT1_)
        /*01a0*/ 	.word	0x00000024


	//----- nvinfo : EIATTR_FRAME_SIZE
	.align		4
.L_227:
        /*01a4*/ 	.byte	0x04, 0x11
        /*01a6*/ 	.short	(.L_229 - .L_228)
	.align		4
.L_228:
        /*01a8*/ 	.word	index@(_ZN2at6native24index_elementwise_kernelILi128ELi4EZNS0_16gpu_index_kernelIZNS0_21index_put_kernel_implINS0_10OpaqueTypeILi8EEEEEvRNS_14TensorIteratorEN3c108ArrayRefIlEESA_EUlPcPKclE_EEvRNS_18TensorIteratorBaseESA_SA_RKT_bEUliE_EEvlT1_)
        /*01ac*/ 	.word	0x00000000


	//----- nvinfo : EIATTR_REGCOUNT
	.align		4
.L_229:
        /*01b0*/ 	.byte	0x04, 0x2f
        /*01b2*/ 	.short	(.L_231 - .L_230)
	.align		4
.L_230:
        /*01b4*/ 	.word	index@(_ZN2at6native24index_elementwise_kernelILi128ELi4EZNS0_16gpu_index_kernelIZNS0_21index_put_kernel_implINS0_10OpaqueTypeILi2EEEEEvRNS_14TensorIteratorEN3c108ArrayRefIlEESA_EUlPcPKclE_EEvRNS_18TensorIteratorBaseESA_SA_RKT_bEUliE_EEvlT1_)
        /*01b8*/ 	.word	0x00000024


	//----- nvinfo : EIATTR_FRAME_SIZE
	.align		4
.L_231:
        /*01bc*/ 	.byte	0x04, 0x11
        /*01be*/ 	.short	(.L_233 - .L_232)
	.align		4
.L_232:
        /*01c0*/ 	.word	index@(_ZN2at6native24index_elementwise_kernelILi128ELi4EZNS0_16gpu_index_kernelIZNS0_21index_put_kernel_implINS0_10OpaqueTypeILi2EEEEEvRNS_14TensorIteratorEN3c108ArrayRefIlEESA_EUlPcPKclE_EEvRNS_18TensorIteratorBaseESA_SA_RKT_bEUliE_EEvlT1_)
        /*01c4*/ 	.word	0x00000000


	//----- nvinfo : EIATTR_REGCOUNT
	.align		4
.L_233:
        /*01c8*/ 	.byte	0x04, 0x2f
        /*01ca*/ 	.short	(.L_235 - .L_234)
	.align		4
.L_234:
        /*01cc*/ 	.word	index@(_ZN2at6native24index_elementwise_kernelILi128ELi4EZNS0_16gpu_index_kernelIZNS0_21index_put_kernel_implINS0_10OpaqueTypeILi16EEEEEvRNS_14TensorIteratorEN3c108ArrayRefIlEESA_EUlPcPKclE_EEvRNS_18TensorIteratorBaseESA_SA_RKT_bEUliE_EEvlT1_)
        /*01d0*/ 	.word	0x00000024


	//----- nvinfo : EIATTR_FRAME_SIZE
	.align		4
.L_235:
        /*01d4*/ 	.byte	0x04, 0x11
        /*01d6*/ 	.short	(.L_237 - .L_236)
	.align		4
.L_236:
        /*01d8*/ 	.word	index@(_ZN2at6native24index_elementwise_kernelILi128ELi4EZNS0_16gpu_index_kernelIZNS0_21index_put_kernel_implINS0_10OpaqueTypeILi16EEEEEvRNS_14TensorIteratorEN3c108ArrayRefIlEESA_EUlPcPKclE_EEvRNS_18TensorIteratorBaseESA_SA_RKT_bEUliE_EEvlT1_)
        /*01dc*/ 	.word	0x00000000


	//----- nvinfo : EIATTR_REGCOUNT
	.align		4
.L_237:
        /*01e0*/ 	.byte	0x04, 0x2f
        /*01e2*/ 	.short	(.L_239 - .L_238)
	.align		4
.L_238:
        /*01e4*/ 	.word	index@(_ZN2at6native24index_elementwise_kernelILi128ELi4EZNS0_16gpu_index_kernelIZZZNS0_31index_put_kernel_quantized_cudaERNS_14TensorIteratorEN3c108ArrayRefIlEES7_bdiENKUlvE_clEvENKUlvE_clEvEUlPcPKclE_EEvRNS_18TensorIteratorBaseES7_S7_RKT_bEUliE_EEvlT1_)
        /*01e8*/ 	.word	0x00000024


	//----- nvinfo : EIATTR_FRAME_SIZE
	.align		4
.L_239:
        /*01ec*/ 	.byte	0x04, 0x11
        /*01ee*/ 	.short	(.L_241 - .L_240)
	.align		4
.L_240:
        /*01f0*/ 	.word	index@(_ZN2at6native24index_elementwise_kernelILi128ELi4EZNS0_16gpu_index_kernelIZZZNS0_31index_put_kernel_quantized_cudaERNS_14TensorIteratorEN3c108ArrayRefIlEES7_bdiENKUlvE_clEvENKUlvE_clEvEUlPcPKclE_EEvRNS_18TensorIteratorBaseES7_S7_RKT_bEUliE_EEvlT1_)
        /*01f4*/ 	.word	0x00000000


	//----- nvinfo : EIATTR_REGCOUNT
	.align		4
.L_241:
        /*01f8*/ 	.byte	0x04, 0x2f
        /*01fa*/ 	.short	(.L_243 - .L_242)
	.align		4
.L_242:
        /*01fc*/ 	.word	index@(_ZN2at6native24index_elementwise_kernelILi128ELi4EZNS0_16gpu_index_kernelIZZZNS0_31index_put_kernel_quantized_cudaERNS_14TensorIteratorEN3c108ArrayRefIlEES7_bdiENKUlvE_clEvENKUlvE0_clEvEUlPcPKclE_EEvRNS_18TensorIteratorBaseES7_S7_RKT_bEUliE_EEvlT1_)
        /*0200*/ 	.word	0x00000024


	//----- nvinfo : EIATTR_FRAME_SIZE
	.align		4
.L_243:
        /*0204*/ 	.byte	0x04, 0x11
        /*0206*/ 	.short	(.L_245 - .L_244)
	.align		4
.L_244:
        /*0208*/ 	.word	index@(_ZN2at6native24index_elementwise_kernelILi128ELi4EZNS0_16gpu_index_kernelIZZZNS0_31index_put_kernel_quantized_cudaERNS_14TensorIteratorEN3c108ArrayRefIlEES7_bdiENKUlvE_clEvENKUlvE0_clEvEUlPcPKclE_EEvRNS_18TensorIteratorBaseES7_S7_RKT_bEUliE_EEvlT1_)
        /*020c*/ 	.word	0x00000000


	//----- nvinfo : EIATTR_REGCOUNT
	.align		4
.L_245:
        /*0210*/ 	.byte	0x04, 0x2f
        /*0212*/ 	.short	(.L_247 - .L_246)
	.align		4
.L_246:
        /*0214*/ 	.word	index@(_ZN2at6native24index_elementwise_kernelILi128ELi4EZNS0_16gpu_index_kernelIZZZNS0_31index_put_kernel_quantized_cudaERNS_14TensorIteratorEN3c108ArrayRefIlEES7_bdiENKUlvE_clEvENKUlvE1_clEvEUlPcPKclE_EEvRNS_18TensorIteratorBaseES7_S7_RKT_bEUliE_EEvlT1_)
        /*0218*/ 	.word	0x00000024


	//----- nvinfo : EIATTR_FRAME_SIZE
	.align		4
.L_247:
        /*021c*/ 	.byte	0x04, 0x11
        /*021e*/ 	.short	(.L_249 - .L_248)
	.align		4
.L_248:
        /*0220*/ 	.word	index@(_ZN2at6native24index_elementwise_kernelILi128ELi4EZNS0_16gpu_index_kernelIZZZNS0_31index_put_kernel_quantized_cudaERNS_14TensorIteratorEN3c108ArrayRefIlEES7_bdiENKUlvE_clEvENKUlvE1_clEvEUlPcPKclE_EEvRNS_18TensorIteratorBaseES7_S7_RKT_bEUliE_EEvlT1_)
        /*0224*/ 	.word	0x00000000


	//----- nvinfo : EIATTR_REGCOUNT
	.align		4
.L_249:
        /*0228*/ 	.byte	0x04, 0x2f
        /*022a*/ 	.short	(.L_251 - .L_250)
	.align		4
.L_250:
        /*022c*/ 	.word	index@(_ZN2at6native24index_elementwise_kernelILi128ELi4EZNS0_16gpu_index_kernelIZZZNS0_31index_put_kernel_quantized_cudaERNS_14TensorIteratorEN3c108ArrayRefIlEES7_bdiENKUlvE_clEvENKUlvE2_clEvEUlPcPKclE_EEvRNS_18TensorIteratorBaseES7_S7_RKT_bEUliE_EEvlT1_)
        /*0230*/ 	.word	0x00000024


	//----- nvinfo : EIATTR_FRAME_SIZE
	.align		4
.L_251:
        /*0234*/ 	.byte	0x04, 0x11
        /*0236*/ 	.short	(.L_253 - .L_252)
	.align		4
.L_252:
        /*0238*/ 	.word	index@(_ZN2at6native24index_elementwise_kernelILi128ELi4EZNS0_16gpu_index_kernelIZZZNS0_31index_put_kernel_quantized_cudaERNS_14TensorIteratorEN3c108ArrayRefIlEES7_bdiENKUlvE_clEvENKUlvE2_clEvEUlPcPKclE_EEvRNS_18TensorIteratorBaseES7_S7_RKT_bEUliE_EEvlT1_)
        /*023c*/ 	.word	0x00000000


	//----- nvinfo : EIATTR_REGCOUNT
	.align		4
.L_253:
        /*0240*/ 	.byte	0x04, 0x2f
        /*0242*/ 	.short	(.L_255 - .L_254)
	.align		4
.L_254:
        /*0244*/ 	.word	index@(_ZN2at6native24index_elementwise_kernelILi128ELi4EZNS0_16gpu_index_kernelIZZZNS0_31index_put_kernel_quantized_cudaERNS_14TensorIteratorEN3c108ArrayRefIlEES7_bdiENKUlvE_clEvENKUlvE3_clEvEUlPcPKclE_EEvRNS_18TensorIteratorBaseES7_S7_RKT_bEUliE_EEvlT1_)
        /*0248*/ 	.word	0x00000024


	//----- nvinfo : EIATTR_FRAME_SIZE
	.align		4
.L_255:
        /*024c*/ 	.byte	0x04, 0x11
        /*024e*/ 	.short	(.L_257 - .L_256)
	.align		4
.L_256:
        /*0250*/ 	.word	index@(_ZN2at6native24index_elementwise_kernelILi128ELi4EZNS0_16gpu_index_kernelIZZZNS0_31index_put_kernel_quantized_cudaERNS_14TensorIteratorEN3c108ArrayRefIlEES7_bdiENKUlvE_clEvENKUlvE3_clEvEUlPcPKclE_EEvRNS_18TensorIteratorBaseES7_S7_RKT_bEUliE_EEvlT1_)
        /*0254*/ 	.word	0x00000000


	//----- nvinfo : EIATTR_REGCOUNT
	.align		4
.L_257:
        /*0258*/ 	.byte	0x04, 0x2f
        /*025a*/ 	.short	(.L_259 - .L_258)
	.align		4
.L_258:
        /*025c*/ 	.word	index@(_ZN2at6native24index_elementwise_kernelILi128ELi4EZNS0_20cuda_take_put_kernelIhiZZZZZNS0_10put_kernelERNS_14TensorIteratorERKNS_10TensorBaseEbENKUlvE_clEvENKUlvE_clEvENKUlvE_clEvENKUlvE_clEvEUlRhiE_EEvS4_S7_RKT1_EUliE_EEvlSE_)
        /*0260*/ 	.word	0x0000001c


	//----- nvinfo : EIATTR_FRAME_SIZE
	.align		4
.L_259:
        /*0264*/ 	.byte	0x04, 0x11
        /*0266*/ 	.short	(.L_261 - .L_260)
	.align		4
.L_260:
        /*0268*/ 	.word	index@(_ZN2at6native24index_elementwise_kernelILi128ELi4EZNS0_20cuda_take_put_kernelIhiZZZZZNS0_10put_kernelERNS_14TensorIteratorERKNS_10TensorBaseEbENKUlvE_clEvENKUlvE_clEvENKUlvE_clEvENKUlvE_clEvEUlRhiE_EEvS4_S7_RKT1_EUliE_EEvlSE_)
        /*026c*/ 	.word	0x00000000


	//----- nvinfo : EIATTR_REGCOUNT
	.align		4
.L_261:
        /*0270*/ 	.byte	0x04, 0x2f
        /*0272*/ 	.short	(.L_263 - .L_262)
	.align		4
.L_262:
        /*0274*/ 	.word	index@(_ZN2at6native24index_elementwise_kernelILi128ELi4EZNS0_20cuda_take_put_kernelIhiZZZZZNS0_10put_kernelERNS_14TensorIteratorERKNS_10TensorBaseEbENKUlvE_clEvENKUlvE_clEvENKUlvE_clEvENKUlvE_clEvEUlRhiE0_EEvS4_S7_RKT1_EUliE_EEvlSE_)
        /*0278*/ 	.word	0x0000001c


	//----- nvinfo : EIATTR_FRAME_SIZE
	.align		4
.L_263:
        /*027c*/ 	.byte	0x04, 0x11
        /*027e*/ 	.short	(.L_265 - .L_264)
	.align		4
.L_264:
        /*0280*/ 	.word	index@(_ZN2at6native24index_elementwise_kernelILi128ELi4EZNS0_20cuda_take_put_kernelIhiZZZZZNS0_10put_kernelERNS_14TensorIteratorERKNS_10TensorBaseEbENKUlvE_clEvENKUlvE_clEvENKUlvE_clEvENKUlvE_clEvEUlRhiE0_EEvS4_S7_RKT1_EUliE_EEvlSE_)
        /*0284*/ 	.word	0x00000000


	//----- nvinfo : EIATTR_REGCOUNT
	.align		4
.L_265:
        /*0288*/ 	.byte	0x04, 0x2f
        /*028a*/ 	.short	(.L_267 - .L_266)
	.align		4
.L_266:
        /*028c*/ 	.word	index@(_ZN2at6native24index_elementwise_kernelILi128ELi4EZNS0_20cuda_take_put_kernelIhlZZZZZNS0_10put_kernelERNS_14TensorIteratorERKNS_10TensorBaseEbENKUlvE_clEvENKUlvE_clEvENKUlvE_clEvENKUlvE0_clEvEUlRhlE_EEvS4_S7_RKT1_EUliE_EEvlSE_)
        /*0290*/ 	.word	0x0000001b


	//----- nvinfo : EIATTR_FRAME_SIZE
	.align		4
.L_267:
        /*0294*/ 	.byte	0x04, 0x11
        /*0296*/ 	.short	(.L_269 - .L_268)
	.align		4
.L_268:
        /*0298*/ 	.word	index@($__internal_71_$__cuda_sm20_rem_u64)
        /*029c*/ 	.word	0x00000000


	//----- nvinfo : EIATTR_FRAME_SIZE
	.align		4
.L_269:
        /*02a0*/ 	.byte	0x04, 0x11
        /*02a2*/ 	.short	(.L_271 - .L_270)
	.align		4
.L_270:
        /*02a4*/ 	.word	index@($__internal_70_$__cuda_sm20_div_u64)
        /*02a8*/ 	.word	0x00000000


	//----- nvinfo : EIATTR_FRAME_SIZE
	.align		4
.L_271:
        /*02ac*/ 	.byte	0x04, 0x11
        /*02ae*/ 	.short	(.L_273 - .L_272)
	.align		4
.L_272:
        /*02b0*/ 	.word	index@(_ZN2at6native24index_elementwise_kernelILi128ELi4EZNS0_20cuda_take_put_kernelIhlZZZZZNS0_10put_kernelERNS_14TensorIteratorERKNS_10TensorBaseEbENKUlvE_clEvENKUlvE_clEvENKUlvE_clEvENKUlvE0_clEvEUlRhlE_EEvS4_S7_RKT1_EUliE_EEvlSE_)
        /*02b4*/ 	.word	0x00000000


	//----- nvinfo : EIATTR_REGCOUNT
	.align		4
.L_273:
        /*02b8*/ 	.byte	0x04, 0x2f
        /*02ba*/ 	.short	(.L_275 - .L_274)
	.align		4
.L_274:
        /*02bc*/ 	.word	index@(_ZN2at6native24index_elementwise_kernelILi128ELi4EZNS0_20cuda_take_put_kernelIhlZZZZZNS0_10put_kernelERNS_14TensorIteratorERKNS_10TensorBaseEbENKUlvE_clEvENKUlvE_clEvENKUlvE_clEvENKUlvE0_clEvEUlRhlE0_EEvS4_S7_RKT1_EUliE_EEvlSE_)
        /*02c0*/ 	.word	0x00000019


	//----- nvinfo : EIATTR_FRAME_SIZE
	.align		4
.L_275:
        /*02c4*/ 	.byte	0x04, 0x11
        /*02c6*/ 	.short	(.L_277 - .L_276)
	.align		4
.L_276:
        /*02c8*/ 	.word	index@($__internal_69_$__cuda_sm20_rem_u64)
        /*02cc*/ 	.word	0x00000000


	//----- nvinfo : EIATTR_FRAME_SIZE
	.align		4
.L_277:
        /*02d0*/ 	.byte	0x04, 0x11
        /*02d2*/ 	.short	(.L_279 - .L_278)
	.align		4
.L_278:
        /*02d4*/ 	.word	index@($__internal_68_$__cuda_sm20_div_u64)
        /*02d8*/ 	.word	0x00000000


	//----- nvinfo : EIATTR_FRAME_SIZE
	.align		4
.L_279:
        /*02dc*/ 	.byte	0x04, 0x11
        /*02de*/ 	.short	(.L_281 - .L_280)
	.align		4
.L_280:
        /*02e0*/ 	.word	index@(_ZN2at6native24index_elementwise_kernelILi128ELi4EZNS0_20cuda_take_put_kernelIhlZZZZZNS0_10put_kernelERNS_14TensorIteratorERKNS_10TensorBaseEbENKUlvE_clEvENKUlvE_clEvENKUlvE_clEvENKUlvE0_clEvEUlRhlE0_EEvS4_S7_RKT1_EUliE_EEvlSE_)
        /*02e4*/ 	.word	0x00000000


	//----- nvinfo : EIATTR_REGCOUNT
	.align		4
.L_281:
        /*02e8*/ 	.byte	0x04, 0x2f
        /*02ea*/ 	.short	(.L_283 - .L_282)
	.align		4
.L_282:
        /*02ec*/ 	.word	index@(_ZN2at6native24index_elementwise_kernelILi128ELi4EZNS0_20cuda_take_put_kernelIaiZZZZZNS0_10put_kernelERNS_14TensorIteratorERKNS_10TensorBaseEbENKUlvE_clEvENKUlvE0_clEvENKUlvE_clEvENKUlvE_clEvEUlRaiE_EEvS4_S7_RKT1_EUliE_EEvlSE_)
        /*02f0*/ 	.word	0x0000001c


	//----- nvinfo : EIATTR_FRAME_SIZE
	.align		4
.L_283:
        /*02f4*/ 	.byte	0x04, 0x11
        /*02f6*/ 	.short	(.L_285 - .L_284)
	.align		4
.L_284:
        /*02f8*/ 	.word	index@(_ZN2at6native24index_elementwise_kernelILi128ELi4EZNS0_20cuda_take_put_kernelIaiZZZZZNS0_10put_kernelERNS_14TensorIteratorERKNS_10TensorBaseEbENKUlvE_clEvENKUlvE0_clEvENKUlvE_clEvENKUlvE_clEvEUlRaiE_EEvS4_S7_RKT1_EUliE_EEvlSE_)
        /*02fc*/ 	.word	0x00000000


	//----- nvinfo : EIATTR_REGCOUNT
	.align		4
.L_285:
        /*0300*/ 	.byte	0x04, 0x2f
        /*0302*/ 	.short	(.L_287 - .L_286)
	.align		4
.L_286:
        /*0304*/ 	.word	index@(_ZN2at6native24index_elementwise_kernelILi128ELi4EZNS0_20cuda_take_put_kernelIaiZZZZZNS0_10put_kernelERNS_14TensorIteratorERKNS_10TensorBaseEbENKUlvE_clEvENKUlvE0_clEvENKUlvE_clEvENKUlvE_clEvEUlRaiE0_EEvS4_S7_RKT1_EUliE_EEvlSE_)
        /*0308*/ 	.word	0x0000001c


	//----- nvinfo : EIATTR_FRAME_SIZE
	.align		4
.L_287:
        /*030c*/ 	.byte	0x04, 0x11
        /*030e*/ 	.short	(.L_289 - .L_288)
	.align		4
.L_288:
        /*0310*/ 	.word	index@(_ZN2at6native24index_elementwise_kernelILi128ELi4EZNS0_20cuda_take_put_kernelIaiZZZZZNS0_10put_kernelERNS_14TensorIteratorERKNS_10TensorBaseEbENKUlvE_clEvENKUlvE0_clEvENKUlvE_clEvENKUlvE_clEvEUlRaiE0_EEvS4_S7_RKT1_EUliE_EEvlSE_)
        /*0314*/ 	.word	0x00000000


	//----- nvinfo : EIATTR_REGCOUNT
	.align		4
.L_289:
        /*0318*/ 	.byte	0x04, 0x2f
        /*031a*/ 	.short	(.L_291 - .L_290)
	.align		4
.L_290:
        /*031c*/ 	.word	index@(_ZN2at6native24index_elementwise_kernelILi128ELi4EZNS0_20cuda_take_put_kernelIalZZZZZNS0_10put_kernelERNS_14TensorIteratorERKNS_10TensorBaseEbENKUlvE_clEvENKUlvE0_clEvENKUlvE_clEvENKUlvE0_clEvEUlRalE_EEvS4_S7_RKT1_EUliE_EEvlSE_)
        /*0320*/ 	.word	0x0000001b


	//----- nvinfo : EIATTR_FRAME_SIZE
	.align		4
.L_291:
        /*0324*/ 	.byte	0x04, 0x11
        /*0326*/ 	.short	(.L_293 - .L_292)
	.align		4
.L_292:
        /*0328*/ 	.word	index@($__internal_67_$__cuda_sm20_rem_u64)
        /*032c*/ 	.word	0x00000000


	//----- nvinfo : EIATTR_FRAME_SIZE
	.align		4
.L_293:
        /*0330*/ 	.byte	0x04, 0x11
        /*0332*/ 	.short	(.L_295 - .L_294)
	.align		4
.L_294:
        /*0334*/ 	.word	index@($__internal_66_$__cuda_sm20_div_u64)
        /*0338*/ 	.word	0x00000000


	//----- nvinfo : EIATTR_FRAME_SIZE
	.align		4
.L_295:
        /*033c*/ 	.byte	0x04, 0x11
        /*033e*/ 	.short	(.L_297 - .L_296)
	.align		4
.L_296:
        /*0340*/ 	.word	index@(_ZN2at6native24index_elementwise_kernelILi128ELi4EZNS0_20cuda_take_put_kernelIalZZZZZNS0_10put_kernelERNS_14TensorIteratorERKNS_10TensorBaseEbENKUlvE_clEvENKUlvE0_clEvENKUlvE_clEvENKUlvE0_clEvEUlRalE_EEvS4_S7_RKT1_EUliE_EEvlSE_)
        /*0344*/ 	.word	0x00000000


	//----- nvinfo : EIATTR_REGCOUNT
	.align		4
.L_297:
        /*0348*/ 	.byte	0x04, 0x2f
        /*034a*/ 	.short	(.L_299 - .L_298)
	.align		4
.L_298:
        /*034c*/ 	.word	index@(_ZN2at6native24index_elementwise_kernelILi128ELi4EZNS0_20cuda_take_put_kernelIalZZZZZNS0_10put_kernelERNS_14TensorIteratorERKNS_10TensorBaseEbENKUlvE_clEvENKUlvE0_clEvENKUlvE_clEvENKUlvE0_clEvEUlRalE0_EEvS4_S7_RKT1_EUliE_EEvlSE_)
        /*0350*/ 	.word	0x00000019


	//----- nvinfo : EIATTR_FRAME_SIZE
	.align		4
.L_299:
        /*0354*/ 	.byte	0x04, 0x11
        /*0356*/ 	.short	(.L_301 - .L_300)
	.align		4
.L_300:
        /*0358*/ 	.word	index@($__internal_65_$__cuda_sm20_rem_u64)
        /*035c*/ 	.word	0x00000000


	//----- nvinfo : EIATTR_FRAME_SIZE
	.align		4
.L_301:
        /*0360*/ 	.byte	0x04, 0x11
        /*0362*/ 	.short	(.L_303 - .L_302)
	.align		4
.L_302:
        /*0364*/ 	.word	index@($__internal_64_$__cuda_sm20_div_u64)
        /*0368*/ 	.word	0x00000000


	//----- nvinfo : EIATTR_FRAME_SIZE
	.align		4
.L_303:
        /*036c*/ 	.byte	0x04, 0x11
        /*036e*/ 	.short	(.L_305 - .L_304)
	.align		4
.L_304:
        /*0370*/ 	.word	index@(_ZN2at6native24index_elementwise_kernelILi128ELi4EZNS0_20cuda_take_put_kernelIalZZZZZNS0_10put_kernelERNS_14TensorIteratorERKNS_10TensorBaseEbENKUlvE_clEvENKUlvE0_clEvENKUlvE_clEvENKUlvE0_clEvEUlRalE0_EEvS4_S7_RKT1_EUliE_EEvlSE_)
        /*0374*/ 	.word	0x00000000


	//----- nvinfo : EIATTR_REGCOUNT
	.align		4
.L_305:
        /*0378*/ 	.byte	0x04, 0x2f
        /*037a*/ 	.short	(.L_307 - .L_306)
	.align		4
.L_306:
        /*037c*/ 	.word	index@(_ZN2at6native24index_elementwise_kernelILi128ELi4EZNS0_20cuda_take_put_kernelIiiZZZZZNS0_10put_kernelERNS_14TensorIteratorERKNS_10TensorBaseEbENKUlvE_clEvENKUlvE1_clEvENKUlvE_clEvENKUlvE_clEvEUlRiiE_EEvS4_S7_RKT1_EUliE_EEvlSE_)
        /*0380*/ 	.word	0x0000001c


	//----- nvinfo : EIATTR_FRAME_SIZE
	.align		4
.L_307:
        /*0384*/ 	.byte	0x04, 0x11
        /*0386*/ 	.short	(.L_309 - .L_308)
	.align		4
.L_308:
        /*0388*/ 	.word	index@(_ZN2at6native24index_elementwise_kernelILi128ELi4EZNS0_20cuda_take_put_kernelIiiZZZZZNS0_10put_kernelERNS_14TensorIteratorERKNS_10TensorBaseEbENKUlvE_clEvENKUlvE1_clEvENKUlvE_clEvENKUlvE_clEvEUlRiiE_EEvS4_S7_RKT1_EUliE_EEvlSE_)
        /*038c*/ 	.word	0x00000000


	//----- nvinfo : EIATTR_REGCOUNT
	.align		4
.L_309:
        /*0390*/ 	.byte	0x04, 0x2f
        /*0392*/ 	.short	(.L_311 - .L_310)
	.align		4
.L_310:
        /*0394*/ 	.word	index@(_ZN2at6native24index_elementwise_kernelILi128ELi4EZNS0_20cuda_take_put_kernelIiiZZZZZNS0_10put_kernelERNS_14TensorIteratorERKNS_10TensorBaseEbENKUlvE_clEvENKUlvE1_clEvENKUlvE_clEvENKUlvE_clEvEUlRiiE0_EEvS4_S7_RKT1_EUliE_EEvlSE_)
        /*0398*/ 	.word	0x0000001c


	//----- nvinfo : EIATTR_FRAME_SIZE
	.align		4
.L_311:
        /*039c*/ 	.byte	0x04, 0x11
        /*039e*/ 	.short	(.L_313 - .L_312)
	.align		4
.L_312:
        /*03a0*/ 	.word	index@(_ZN2at6native24index_elementwise_kernelILi128ELi4EZNS0_20cuda_take_put_kernelIiiZZZZZNS0_10put_kernelERNS_14TensorIteratorERKNS_10TensorBaseEbENKUlvE_clEvENKUlvE1_clEvENKUlvE_clEvENKUlvE_clEvEUlRiiE0_EEvS4_S7_RKT1_EUliE_EEvlSE_)
        /*03a4*/ 	.word	0x00000000


	//----- nvinfo : EIATTR_REGCOUNT
	.align		4
.L_313:
        /*03a8*/ 	.byte	0x04, 0x2f
        /*03aa*/ 	.short	(.L_315 - .L_314)
	.align		4
.L_314:
        /*03ac*/ 	.word	index@(_ZN2at6native24index_elementwise_kernelILi128ELi4EZNS0_20cuda_take_put_kernelIilZZZZZNS0_10put_kernelERNS_14TensorIteratorERKNS_10TensorBaseEbENKUlvE_clEvENKUlvE1_clEvENKUlvE_clEvENKUlvE0_clEvEUlRilE_EEvS4_S7_RKT1_EUliE_EEvlSE_)
        /*03b0*/ 	.word	0x00000019


	//----- nvinfo : EIATTR_FRAME_SIZE
	.align		4
.L_315:
        /*03b4*/ 	.byte	0x04, 0x11
        /*03b6*/ 	.short	(.L_317 - .L_316)
	.align		4
.L_316:
        /*03b8*/ 	.word	index@($__internal_63_$__cuda_sm20_rem_u64)
        /*03bc*/ 	.word	0x00000000


	//----- nvinfo : EIATTR_FRAME_SIZE
	.align		4
.L_317:
        /*03c0*/ 	.byte	0x04, 0x11
        /*03c2*/ 	.short	(.L_319 - .L_318)
	.align		4
.L_318:
        /*03c4*/ 	.word	index@($__internal_62_$__cuda_sm20_div_u64)
        /*03c8*/ 	.word	0x00000000


	//----- nvinfo : EIATTR_FRAME_SIZE
	.align		4
.L_319:
        /*03cc*/ 	.byte	0x04, 0x11
        /*03ce*/ 	.short	(.L_321 - .L_320)
	.align		4
.L_320:
        /*03d0*/ 	.word	index@(_ZN2at6native24index_elementwise_kernelILi128ELi4EZNS0_20cuda_take_put_kernelIilZZZZZNS0_10put_kernelERNS_14TensorIteratorERKNS_10TensorBaseEbENKUlvE_clEvENKUlvE1_clEvENKUlvE_clEvENKUlvE0_clEvEUlRilE_EEvS4_S7_RKT1_EUliE_EEvlSE_)
        /*03d4*/ 	.word	0x00000000


	//----- nvinfo : EIATTR_REGCOUNT
	.align		4
.L_321:
        /*03d8*/ 	.byte	0x04, 0x2f
        /*03da*/ 	.short	(.L_323 - .L_322)
	.align		4
.L_322:
        /*03dc*/ 	.word	index@(_ZN2at6native24index_elementwise_kernelILi128ELi4EZNS0_20cuda_take_put_kernelIilZZZZZNS0_10put_kernelERNS_14TensorIteratorERKNS_10TensorBaseEbENKUlvE_clEvENKUlvE1_clEvENKUlvE_clEvENKUlvE0_clEvEUlRilE0_EEvS4_S7_RKT1_EUliE_EEvlSE_)
        /*03e0*/ 	.word	0x00000019


	//----- nvinfo : EIATTR_FRAME_SIZE
	.align		4
.L_323:
        /*03e4*/ 	.byte	0x04, 0x11
        /*03e6*/ 	.short	(.L_325 - .L_324)
	.align		4
.L_324:
        /*03e8*/ 	.word	index@($__internal_61_$__cuda_sm20_rem_u64)
        /*03ec*/ 	.word	0x00000000


	//----- nvinfo : EIATTR_FRAME_SIZE
	.align		4
.L_325:
        /*03f0*/ 	.byte	0x04, 0x11
        /*03f2*/ 	.short	(.L_327 - .L_326)
	.align		4
.L_326:
        /*03f4*/ 	.word	index@($__internal_60_$__cuda_sm20_div_u64)
        /*03f8*/ 	.word	0x00000000


	//----- nvinfo : EIATTR_FRAME_SIZE
	.align		4
.L_327:
        /*03fc*/ 	.byte	0x04, 0x11
        /*03fe*/ 	.short	(.L_329 - .L_328)
	.align		4
.L_328:
        /*0400*/ 	.word	index@(_ZN2at6native24index_elementwise_kernelILi128ELi4EZNS0_20cuda_take_put_kernelIilZZZZZNS0_10put_kernelERNS_14TensorIteratorERKNS_10TensorBaseEbENKUlvE_clEvENKUlvE1_clEvENKUlvE_clEvENKUlvE0_clEvEUlRilE0_EEvS4_S7_RKT1_EUliE_EEvlSE_)
        /*0404*/ 	.word	0x00000000


	//----- nvinfo : EIATTR_REGCOUNT
	.align		4
.L_329:
        /*0408*/ 	.byte	0x04, 0x2f
        /*040a*/ 	.short	(.L_331 - .L_330)
	.align		4
.L_330:
        /*040c*/ 	.word	index@(_ZN2at6native24index_elementwise_kernelILi128ELi4EZNS0_20cuda_take_put_kernelIliZZZZZNS0_10put_kernelERNS_14TensorIteratorERKNS_10TensorBaseEbENKUlvE_clEvENKUlvE2_clEvENKUlvE_clEvENKUlvE_clEvEUlRliE_EEvS4_S7_RKT1_EUliE_EEvlSE_)
        /*0410*/ 	.word	0x0000001c


	//----- nvinfo : EIATTR_FRAME_SIZE
	.align		4
.L_331:
        /*0414*/ 	.byte	0x04, 0x11
        /*0416*/ 	.short	(.L_333 - .L_332)
	.align		4
.L_332:
        /*0418*/ 	.word	index@(_ZN2at6native24index_elementwise_kernelILi128ELi4EZNS0_20cuda_take_put_kernelIliZZZZZNS0_10put_kernelERNS_14TensorIteratorERKNS_10TensorBaseEbENKUlvE_clEvENKUlvE2_clEvENKUlvE_clEvENKUlvE_clEvEUlRliE_EEvS4_S7_RKT1_EUliE_EEvlSE_)
        /*041c*/ 	.word	0x00000000


	//----- nvinfo : EIATTR_REGCOUNT
	.align		4
.L_333:
        /*0420*/ 	.byte	0x04, 0x2f
        /*0422*/ 	.short	(.L_335 - .L_334)
	.align		4
.L_334:
        /*0424*/ 	.word	index@(_ZN2at6native24index_elementwise_kernelILi128ELi4EZNS0_20cuda_take_put_kernelIliZZZZZNS0_10put_kernelERNS_14TensorIteratorERKNS_10TensorBaseEbENKUlvE_clEvENKUlvE2_clEvENKUlvE_clEvENKUlvE_clEvEUlRliE0_EEvS4_S7_RKT1_EUliE_EEvlSE_)
        /*0428*/ 	.word	0x0000001c


	//----- nvinfo : EIATTR_FRAME_SIZE
	.align		4
.L_335:
        /*042c*/ 	.byte	0x04, 0x11
        /*042e*/ 	.short	(.L_337 - .L_336)
	.align		4
.L_336:
        /*0430*/ 	.word	index@(_ZN2at6native24index_elementwise_kernelILi128ELi4EZNS0_20cuda_take_put_kernelIliZZZZZNS0_10put_kernelERNS_14TensorIteratorERKNS_10TensorBaseEbENKUlvE_clEvENKUlvE2_clEvENKUlvE_clEvENKUlvE_clEvEUlRliE0_EEvS4_S7_RKT1_EUliE_EEvlSE_)
        /*0434*/ 	.word	0x00000000


	//----- nvinfo : EIATTR_REGCOUNT
	.align		4
.L_337:
        /*0438*/ 	.byte	0x04, 0x2f
        /*043a*/ 	.short	(.L_339 - .L_338)
	.align		4
.L_338:
        /*043c*/ 	.word	index@(_ZN2at6native24index_elementwise_kernelILi128ELi4EZNS0_20cuda_take_put_kernelIllZZZZZNS0_10put_kernelERNS_14TensorIteratorERKNS_10TensorBaseEbENKUlvE_clEvENKUlvE2_clEvENKUlvE_clEvENKUlvE0_clEvEUlRllE_EEvS4_S7_RKT1_EUliE_EEvlSE_)
        /*0440*/ 	.word	0x00000019


	//----- nvinfo : EIATTR_FRAME_SIZE
	.align		4
.L_339:
        /*0444*/ 	.byte	0x04, 0x11
        /*0446*/ 	.short	(.L_341 - .L_340)
	.align		4
.L_340:
        /*0448*/ 	.word	index@($__internal_59_$__cuda_sm20_rem_u64)
        /*044c*/ 	.word	0x00000000


	//----- nvinfo : EIATTR_FRAME_SIZE
	.align		4
.L_341:
        /*0450*/ 	.byte	0x04, 0x11
        /*0452*/ 	.short	(.L_343 - .L_342)
	.align		4
.L_342:
        /*0454*/ 	.word	index@($__internal_58_$__cuda_sm20_div_u64)
        /*0458*/ 	.word	0x00000000


	//----- nvinfo : EIATTR_FRAME_SIZE
	.align		4
.L_343:
        /*045c*/ 	.byte	0x04, 0x11
        /*045e*/ 	.short	(.L_345 - .L_344)
	.align		4
.L_344:
        /*0460*/ 	.word	index@(_ZN2at6native24index_elementwise_kernelILi128ELi4EZNS0_20cuda_take_put_kernelIllZZZZZNS0_10put_kernelERNS_14TensorIteratorERKNS_10TensorBaseEbENKUlvE_clEvENKUlvE2_clEvENKUlvE_clEvENKUlvE0_clEvEUlRllE_EEvS4_S7_RKT1_EUliE_EEvlSE_)
        /*0464*/ 	.word	0x00000000


	//----- nvinfo : EIATTR_REGCOUNT
	.align		4
.L_345:
        /*0468*/ 	.byte	0x04, 0x2f
        /*046a*/ 	.short	(.L_347 - .L_346)
	.align		4
.L_346:
        /*046c*/ 	.word	index@(_ZN2at6native24index_elementwise_kernelILi128ELi4EZNS0_20cuda_take_put_kernelIllZZZZZNS0_10put_kernelERNS_14TensorIteratorERKNS_10TensorBaseEbENKUlvE_clEvENKUlvE2_clEvENKUlvE_clEvENKUlvE0_clEvEUlRllE0_EEvS4_S7_RKT1_EUliE_EEvlSE_)
        /*0470*/ 	.word	0x00000019


	//----- nvinfo : EIATTR_FRAME_SIZE
	.align		4
.L_347:
        /*0474*/ 	.byte	0x04, 0x11
        /*0476*/ 	.short	(.L_349 - .L_348)
	.align		4
.L_348:
        /*0478*/ 	.word	index@($__internal_57_$__cuda_sm20_rem_u64)
        /*047c*/ 	.word	0x00000000


	//----- nvinfo : EIATTR_FRAME_SIZE
	.align		4
.L_349:
        /*0480*/ 	.byte	0x04, 0x11
        /*0482*/ 	.short	(.L_351 - .L_350)
	.align		4
.L_350:
        /*0484*/ 	.word	index@($__internal_56_$__cuda_sm20_div_u64)
        /*0488*/ 	.word	0x00000000


	//----- nvinfo : EIATTR_FRAME_SIZE
	.align		4
.L_351:
        /*048c*/ 	.byte	0x04, 0x11
        /*048e*/ 	.short	(.L_353 - .L_352)
	.align		4
.L_352:
        /*0490*/ 	.word	index@(_ZN2at6native24index_elementwise_kernelILi128ELi4EZNS0_20cuda_take_put_kernelIllZZZZZNS0_10put_kernelERNS_14TensorIteratorERKNS_10TensorBaseEbENKUlvE_clEvENKUlvE2_clEvENKUlvE_clEvENKUlvE0_clEvEUlRllE0_EEvS4_S7_RKT1_EUliE_EEvlSE_)
        /*0494*/ 	.word	0x00000000


	//----- nvinfo : EIATTR_REGCOUNT
	.align		4
.L_353:
        /*0498*/ 	.byte	0x04, 0x2f
        /*049a*/ 	.short	(.L_355 - .L_354)
	.align		4
.L_354:
        /*049c*/ 	.word	index@(_ZN2at6native24index_elementwise_kernelILi128ELi4EZNS0_20cuda_take_put_kernelIsiZZZZZNS0_10put_kernelERNS_14TensorIteratorERKNS_10TensorBaseEbENKUlvE_clEvENKUlvE3_clEvENKUlvE_clEvENKUlvE_clEvEUlRsiE_EEvS4_S7_RKT1_EUliE_EEvlSE_)
        /*04a0*/ 	.word	0x0000001c


	//----- nvinfo : EIATTR_FRAME_SIZE
	.align		4
.L_355:
        /*04a4*/ 	.byte	0x04, 0x11
        /*04a6*/ 	.short	(.L_357 - .L_356)
	.align		4
.L_356:
        /*04a8*/ 	.word	index@(_ZN2at6native24index_elementwise_kernelILi128ELi4EZNS0_20cuda_take_put_kernelIsiZZZZZNS0_10put_kernelERNS_14TensorIteratorERKNS_10TensorBaseEbENKUlvE_clEvENKUlvE3_clEvENKUlvE_clEvENKUlvE_clEvEUlRsiE_EEvS4_S7_RKT1_EUliE_EEvlSE_)
        /*04ac*/ 	.word	0x00000000


	//----- nvinfo : EIATTR_REGCOUNT
	.align		4
.L_357:
        /*04b0*/ 	.byte	0x04, 0x2f
        /*04b2*/ 	.short	(.L_359 - .L_358)
	.align		4
.L_358:
        /*04b4*/ 	.word	index@(_ZN2at6native24index_elementwise_kernelILi128ELi4EZNS0_20cuda_take_put_kernelIsiZZZZZNS0_10put_kernelERNS_14TensorIteratorERKNS_10TensorBaseEbENKUlvE_clEvENKUlvE3_clEvENKUlvE_clEvENKUlvE_clEvEUlRsiE0_EEvS4_S7_RKT1_EUliE_EEvlSE_)
        /*04b8*/ 	.word	0x0000001c


	//----- nvinfo : EIATTR_FRAME_SIZE
	.align		4
.L_359:
        /*04bc*/ 	.byte	0x04, 0x11
        /*04be*/ 	.short	(.L_361 - .L_360)
	.align		4
.L_360:
        /*04c0*/ 	.word	index@(_ZN2at6native24index_elementwise_kernelILi128ELi4EZNS0_20cuda_take_put_kernelIsiZZZZZNS0_10put_kernelERNS_14TensorIteratorERKNS_10TensorBaseEbENKUlvE_clEvENKUlvE3_clEvENKUlvE_clEvENKUlvE_clEvEUlRsiE0_EEvS4_S7_RKT1_EUliE_EEvlSE_)
        /*04c4*/ 	.word	0x00000000


	//----- nvinfo : EIATTR_REGCOUNT
	.align		4
.L_361:
        /*04c8*/ 	.byte	0x04, 0x2f
        /*04ca*/ 	.short	(.L_363 - .L_362)
	.align		4
.L_362:
        /*04cc*/ 	.word	index@(_ZN2at6native24index_elementwise_kernelILi128ELi4EZNS0_20cuda_take_put_kernelIslZZZZZNS0_10put_kernelERNS_14TensorIteratorERKNS_10TensorBaseEbENKUlvE_clEvENKUlvE3_clEvENKUlvE_clEvENKUlvE0_clEvEUlRslE_EEvS4_S7_RKT1_EUliE_EEvlSE_)
        /*04d0*/ 	.word	0x0000001b


	//----- nvinfo : EIATTR_FRAME_SIZE
	.align		4
.L_363:
        /*04d4*/ 	.byte	0x04, 0x11
        /*04d6*/ 	.short	(.L_365 - .L_364)
	.align		4
.L_364:
        /*04d8*/ 	.word	index@($__internal_55_$__cuda_sm20_rem_u64)
        /*04dc*/ 	.word	0x00000000


	//----- nvinfo : EIATTR_FRAME_SIZE
	.align		4
.L_365:
        /*04e0*/ 	.byte	0x04, 0x11
        /*04e2*/ 	.short	(.L_367 - .L_366)
	.align		4
.L_366:
        /*04e4*/ 	.word	index@($__internal_54_$__cuda_sm20_div_u64)
        /*04e8*/ 	.word	0x00000000


	//----- nvinfo : EIATTR_FRAME_SIZE
	.align		4
.L_367:
        /*04ec*/ 	.byte	0x04, 0x11
        /*04ee*/ 	.short	(.L_369 - .L_368)
	.align		4
.L_368:
        /*04f0*/ 	.word	index@(_ZN2at6native24index_elementwise_kernelILi128ELi4EZNS0_20cuda_take_put_kernelIslZZZZZNS0_10put_kernelERNS_14TensorIteratorERKNS_10TensorBaseEbENKUlvE_clEvENKUlvE3_clEvENKUlvE_clEvENKUlvE0_clEvEUlRslE_EEvS4_S7_RKT1_EUliE_EEvlSE_)
        /*04f4*/ 	.word	0x00000000


	//----- nvinfo : EIATTR_REGCOUNT
	.align		4
.L_369:
        /*04f8*/ 	.byte	0x04, 0x2f
        /*04fa*/ 	.short	(.L_371 - .L_370)
	.align		4
.L_370:
        /*04fc*/ 	.word	index@(_ZN2at6native24index_elementwise_kernelILi128ELi4EZNS0_20cuda_take_put_kernelIslZZZZZNS0_10put_kernelERNS_14TensorIteratorERKNS_10TensorBaseEbENKUlvE_clEvENKUlvE3_clEvENKUlvE_clEvENKUlvE0_clEvEUlRslE0_EEvS4_S7_RKT1_EUliE_EEvlSE_)
        /*0500*/ 	.word	0x00000019


	//----- nvinfo : EIATTR_FRAME_SIZE
	.align		4
.L_371:
        /*0504*/ 	.byte	0x04, 0x11
        /*0506*/ 	.short	(.L_373 - .L_372)
	.align		4
.L_372:
        /*0508*/ 	.word	index@($__internal_53_$__cuda_sm20_rem_u64)
        /*050c*/ 	.word	0x00000000


	//----- nvinfo : EIATTR_FRAME_SIZE
	.align		4
.L_373:
        /*0510*/ 	.byte	0x04, 0x11
        /*0512*/ 	.short	(.L_375 - .L_374)
	.align		4
.L_374:
        /*0514*/ 	.word	index@($__internal_52_$__cuda_sm20_div_u64)
        /*0518*/ 	.word	0x00000000


	//----- nvinfo : EIATTR_FRAME_SIZE
	.align		4
.L_375:
        /*051c*/ 	.byte	0x04, 0x11
        /*051e*/ 	.short	(.L_377 - .L_376)
	.align		4
.L_376:
        /*0520*/ 	.word	index@(_ZN2at6native24index_elementwise_kernelILi128ELi4EZNS0_20cuda_take_put_kernelIslZZZZZNS0_10put_kernelERNS_14TensorIteratorERKNS_10TensorBaseEbENKUlvE_clEvENKUlvE3_clEvENKUlvE_clEvENKUlvE0_clEvEUlRslE0_EEvS4_S7_RKT1_EUliE_EEvlSE_)
        /*0524*/ 	.word	0x00000000


	//----- nvinfo : EIATTR_REGCOUNT
	.align		4
.L_377:
        /*0528*/ 	.byte	0x04, 0x2f
        /*052a*/ 	.short	(.L_379 - .L_378)
	.align		4
.L_378:
        /*052c*/ 	.word	index@(_ZN2at6native24index_elementwise_kernelILi128ELi4EZNS0_20cuda_take_put_kernelIdiZZZZZNS0_10put_kernelERNS_14TensorIteratorERKNS_10TensorBaseEbENKUlvE_clEvENKUlvE4_clEvENKUlvE_clEvENKUlvE_clEvEUlRdiE_EEvS4_S7_RKT1_EUliE_EEvlSE_)
        /*0530*/ 	.word	0x0000001c


	//----- nvinfo : EIATTR_FRAME_SIZE
	.align		4
.L_379:
        /*0534*/ 	.byte	0x04, 0x11
        /*0536*/ 	.short	(.L_381 - .L_380)
	.align		4
.L_380:
        /*0538*/ 	.word	index@(_ZN2at6native24index_elementwise_kernelILi128ELi4EZNS0_20cuda_take_put_kernelIdiZZZZZNS0_10put_kernelERNS_14TensorIteratorERKNS_10TensorBaseEbENKUlvE_clEvENKUlvE4_clEvENKUlvE_clEvENKUlvE_clEvEUlRdiE_EEvS4_S7_RKT1_EUliE_EEvlSE_)
        /*053c*/ 	.word	0x00000000


	//----- nvinfo : EIATTR_REGCOUNT
	.align		4
.L_381:
        /*0540*/ 	.byte	0x04, 0x2f
        /*0542*/ 	.short	(.L_383 - .L_382)
	.align		4
.L_382:
        /*0544*/ 	.word	index@(_ZN2at6native24index_elementwise_kernelILi128ELi4EZNS0_20cuda_take_put_kernelIdiZZZZZNS0_10put_kernelERNS_14TensorIteratorERKNS_10TensorBaseEbENKUlvE_clEvENKUlvE4_clEvENKUlvE_clEvENKUlvE_clEvEUlRdiE0_EEvS4_S7_RKT1_EUliE_EEvlSE_)
        /*0548*/ 	.word	0x0000001c


	//----- nvinfo : EIATTR_FRAME_SIZE
	.align		4
.L_383:
        /*054c*/ 	.byte	0x04, 0x11
        /*054e*/ 	.short	(.L_385 - .L_384)
	.align		4
.L_384:
        /*0550*/ 	.word	index@(_ZN2at6native24index_elementwise_kernelILi128ELi4EZNS0_20cuda_take_put_kernelIdiZZZZZNS0_10put_kernelERNS_14TensorIteratorERKNS_10TensorBaseEbENKUlvE_clEvENKUlvE4_clEvENKUlvE_clEvENKUlvE_clEvEUlRdiE0_EEvS4_S7_RKT1_EUliE_EEvlSE_)
        /*0554*/ 	.word	0x00000000


	//----- nvinfo : EIATTR_REGCOUNT
	.align		4
.L_385:
        /*0558*/ 	.byte	0x04, 0x2f
        /*055a*/ 	.short	(.L_387 - .L_386)
	.align		4
.L_386:
        /*055c*/ 	.word	index@(_ZN2at6native24index_elementwise_kernelILi128ELi4EZNS0_20cuda_take_put_kernelIdlZZZZZNS0_10put_kernelERNS_14TensorIteratorERKNS_10TensorBaseEbENKUlvE_clEvENKUlvE4_clEvENKUlvE_clEvENKUlvE0_clEvEUlRdlE_EEvS4_S7_RKT1_EUliE_EEvlSE_)
        /*0560*/ 	.word	0x00000019


	//----- nvinfo : EIATTR_FRAME_SIZE
	.align		4
.L_387:
        /*0564*/ 	.byte	0x04, 0x11
        /*0566*/ 	.short	(.L_389 - .L_388)
	.align		4
.L_388:
        /*0568*/ 	.word	index@($__internal_51_$__cuda_sm20_rem_u64)
        /*056c*/ 	.word	0x00000000


	//----- nvinfo : EIATTR_FRAME_SIZE
	.align		4
.L_389:
        /*0570*/ 	.byte	0x04, 0x11
        /*0572*/ 	.short	(.L_391 - .L_390)
	.align		4
.L_390:
        /*0574*/ 	.word	index@($__internal_50_$__cuda_sm20_div_u64)
        /*0578*/ 	.word	0x00000000


	//----- nvinfo : EIATTR_FRAME_SIZE
	.align		4
.L_391:
        /*057c*/ 	.byte	0x04, 0x11
        /*057e*/ 	.short	(.L_393 - .L_392)
	.align		4
.L_392:
        /*0580*/ 	.word	index@(_ZN2at6native24index_elementwise_kernelILi128ELi4EZNS0_20cuda_take_put_kernelIdlZZZZZNS0_10put_kernelERNS_14TensorIteratorERKNS_10TensorBaseEbENKUlvE_clEvENKUlvE4_clEvENKUlvE_clEvENKUlvE0_clEvEUlRdlE_EEvS4_S7_RKT1_EUliE_EEvlSE_)
        /*0584*/ 	.word	0x00000000


	//----- nvinfo : EIATTR_REGCOUNT
	.align		4
.L_393:
        /*0588*/ 	.byte	0x04, 0x2f
        /*058a*/ 	.short	(.L_395 - .L_394)
	.align		4
.L_394:
        /*058c*/ 	.word	index@(_ZN2at6native24index_elementwise_kernelILi128ELi4EZNS0_20cuda_take_put_kernelIdlZZZZZNS0_10put_kernelERNS_14TensorIteratorERKNS_10TensorBaseEbENKUlvE_clEvENKUlvE4_clEvENKUlvE_clEvENKUlvE0_clEvEUlRdlE0_EEvS4_S7_RKT1_EUliE_EEvlSE_)
        /*0590*/ 	.word	0x00000019


	//----- nvinfo : EIATTR_FRAME_SIZE
	.align		4
.L_395:
        /*0594*/ 	.byte	0x04, 0x11
        /*0596*/ 	.short	(.L_397 - .L_396)
	.align		4
.L_396:
        /*0598*/ 	.word	index@($__internal_49_$__cuda_sm20_rem_u64)
        /*059c*/ 	.word	0x00000000


	//----- nvinfo : EIATTR_FRAME_SIZE
	.align		4
.L_397:
        /*05a0*/ 	.byte	0x04, 0x11
        /*05a2*/ 	.short	(.L_399 - .L_398)
	.align		4
.L_398:
        /*05a4*/ 	.word	index@($__internal_48_$__cuda_sm20_div_u64)
        /*05a8*/ 	.word	0x00000000


	//----- nvinfo : EIATTR_FRAME_SIZE
	.align		4
.L_399:
        /*05ac*/ 	.byte	0x04, 0x11
        /*05ae*/ 	.short	(.L_401 - .L_400)
	.align		4
.L_400:
        /*05b0*/ 	.word	index@(_ZN2at6native24index_elementwise_kernelILi128ELi4EZNS0_20cuda_take_put_kernelIdlZZZZZNS0_10put_kernelERNS_14TensorIteratorERKNS_10TensorBaseEbENKUlvE_clEvENKUlvE4_clEvENKUlvE_clEvENKUlvE0_clEvEUlRdlE0_EEvS4_S7_RKT1_EUliE_EEvlSE_)
        /*05b4*/ 	.word	0x00000000


	//----- nvinfo : EIATTR_REGCOUNT
	.align		4
.L_401:
        /*05b8*/ 	.byte	0x04, 0x2f
        /*05ba*/ 	.short	(.L_403 - .L_402)
	.align		4
.L_402:
        /*05bc*/ 	.word	index@(_ZN2at6native24index_elementwise_kernelILi128ELi4EZNS0_20cuda_take_put_kernelIfiZZZZZNS0_10put_kernelERNS_14TensorIteratorERKNS_10TensorBaseEbENKUlvE_clEvENKUlvE5_clEvENKUlvE_clEvENKUlvE_clEvEUlRfiE_EEvS4_S7_RKT1_EUliE_EEvlSE_)
        /*05c0*/ 	.word	0x0000001c


	//----- nvinfo : EIATTR_FRAME_SIZE
	.align		4
.L_403:
        /*05c4*/ 	.byte	0x04, 0x11
        /*05c6*/ 	.short	(.L_405 - .L_404)
	.align		4
.L_404:
        /*05c8*/ 	.word	index@(_ZN2at6native24index_elementwise_kernelILi128ELi4EZNS0_20cuda_take_put_kernelIfiZZZZZNS0_10put_kernelERNS_14TensorIteratorERKNS_10TensorBaseEbENKUlvE_clEvENKUlvE5_clEvENKUlvE_clEvENKUlvE_clEvEUlRfiE_EEvS4_S7_RKT1_EUliE_EEvlSE_)
        /*05cc*/ 	.word	0x00000000


	//----- nvinfo : EIATTR_REGCOUNT
	.align		4
.L_405:
        /*05d0*/ 	.byte	0x04, 0x2f
        /*05d2*/ 	.short	(.L_407 - .L_406)
	.align		4
.L_406:
        /*05d4*/ 	.word	index@(_ZN2at6native24index_elementwise_kernelILi128ELi4EZNS0_20cuda_take_put_kernelIfiZZZZZNS0_10put_kernelERNS_14TensorIteratorERKNS_10TensorBaseEbENKUlvE_clEvENKUlvE5_clEvENKUlvE_clEvENKUlvE_clEvEUlRfiE0_EEvS4_S7_RKT1_EUliE_EEvlSE_)
        /*05d8*/ 	.word	0x0000001c


	//----- nvinfo : EIATTR_FRAME_SIZE
	.align		4
.L_407:
        /*05dc*/ 	.byte	0x04, 0x11
        /*05de*/ 	.short	(.L_409 - .L_408)
	.align		4
.L_408:
        /*05e0*/ 	.word	index@(_ZN2at6native24index_elementwise_kernelILi128ELi4EZNS0_20cuda_take_put_kernelIfiZZZZZNS0_10put_kernelERNS_14TensorIteratorERKNS_10TensorBaseEbENKUlvE_clEvENKUlvE5_clEvENKUlvE_clEvENKUlvE_clEvEUlRfiE0_EEvS4_S7_RKT1_EUliE_EEvlSE_)
        /*05e4*/ 	.word	0x00000000


	//----- nvinfo : EIATTR_REGCOUNT
	.align		4
.L_409:
        /*05e8*/ 	.byte	0x04, 0x2f
        /*05ea*/ 	.short	(.L_411 - .L_410)
	.align		4
.L_410:
        /*05ec*/ 	.word	index@(_ZN2at6native24index_elementwise_kernelILi128ELi4EZNS0_20cuda_take_put_kernelIflZZZZZNS0_10put_kernelERNS_14TensorIteratorERKNS_10TensorBaseEbENKUlvE_clEvENKUlvE5_clEvENKUlvE_clEvENKUlvE0_clEvEUlRflE_EEvS4_S7_RKT1_EUliE_EEvlSE_)
        /*05f0*/ 	.word	0x00000019


	//----- nvinfo : EIATTR_FRAME_SIZE
	.align		4
.L_411:
        /*05f4*/ 	.byte	0x04, 0x11
        /*05f6*/ 	.short	(.L_413 - .L_412)
	.align		4
.L_412:
        /*05f8*/ 	.word	index@($__internal_47_$__cuda_sm20_rem_u64)
        /*05fc*/ 	.word	0x00000000


	//----- nvinfo : EIATTR_FRAME_SIZE
	.align		4
.L_413:
        /*0600*/ 	.byte	0x04, 0x11
        /*0602*/ 	.short	(.L_415 - .L_414)
	.align		4
.L_414:
        /*0604*/ 	.word	index@($__internal_46_$__cuda_sm20_div_u64)
        /*0608*/ 	.word	0x00000000


	//----- nvinfo : EIATTR_FRAME_SIZE
	.align		4
.L_415:
        /*060c*/ 	.byte	0x04, 0x11
        /*060e*/ 	.short	(.L_417 - .L_416)
	.align		4
.L_416:
        /*0610*/ 	.word	index@(_ZN2at6native24index_elementwise_kernelILi128ELi4EZNS0_20cuda_take_put_kernelIflZZZZZNS0_10put_kernelERNS_14TensorIteratorERKNS_10TensorBaseEbENKUlvE_clEvENKUlvE5_clEvENKUlvE_clEvENKUlvE0_clEvEUlRflE_EEvS4_S7_RKT1_EUliE_EEvlSE_)
        /*0614*/ 	.word	0x00000000


	//----- nvinfo : EIATTR_REGCOUNT
	.align		4
.L_417:
        /*0618*/ 	.byte	0x04, 0x2f
        /*061a*/ 	.short	(.L_419 - .L_418)
	.align		4
.L_418:
        /*061c*/ 	.word	index@(_ZN2at6native24index_elementwise_kernelILi128ELi4EZNS0_20cuda_take_put_kernelIflZZZZZNS0_10put_kernelERNS_14TensorIteratorERKNS_10TensorBaseEbENKUlvE_clEvENKUlvE5_clEvENKUlvE_clEvENKUlvE0_clEvEUlRflE0_EEvS4_S7_RKT1_EUliE_EEvlSE_)
        /*0620*/ 	.word	0x00000019


	//----- nvinfo : EIATTR_FRAME_SIZE
	.align		4
.L_419:
        /*0624*/ 	.byte	0x04, 0x11
        /*0626*/ 	.short	(.L_421 - .L_420)
	.align		4
.L_420:
        /*0628*/ 	.word	index@($__internal_45_$__cuda_sm20_rem_u64)
        /*062c*/ 	.word	0x00000000


	//----- nvinfo : EIATTR_FRAME_SIZE
	.align		4
.L_421:
        /*0630*/ 	.byte	0x04, 0x11
        /*0632*/ 	.short	(.L_423 - .L_422)
	.align		4
.L_422:
        /*0634*/ 	.word	index@($__internal_44_$__cuda_sm20_div_u64)
        /*0638*/ 	.word	0x00000000


	//----- nvinfo : EIATTR_FRAME_SIZE
	.align		4
.L_423:
        /*063c*/ 	.byte	0x04, 0x11
        /*063e*/ 	.short	(.L_425 - .L_424)
	.align		4
.L_424:
        /*0640*/ 	.word	index@(_ZN2at6native24index_elementwise_kernelILi128ELi4EZNS0_20cuda_take_put_kernelIflZZZZZNS0_10put_kernelERNS_14TensorIteratorERKNS_10TensorBaseEbENKUlvE_clEvENKUlvE5_clEvENKUlvE_clEvENKUlvE0_clEvEUlRflE0_EEvS4_S7_RKT1_EUliE_EEvlSE_)
        /*0644*/ 	.word	0x00000000


	//----- nvinfo : EIATTR_REGCOUNT
	.align		4
.L_425:
        /*0648*/ 	.byte	0x04, 0x2f
        /*064a*/ 	.short	(.L_427 - .L_426)
	.align		4
.L_426:
        /*064c*/ 	.word	index@(_ZN2at6native24index_elementwise_kernelILi128ELi4EZNS0_20cuda_take_put_kernelIN3c107complexIdEEiZZZZZNS0_10put_kernelERNS_14TensorIteratorERKNS_10TensorBaseEbENKUlvE_clEvENKUlvE6_clEvENKUlvE_clEvENKUlvE_clEvEUlRS5_iE_EEvS7_SA_RKT1_EUliE_EEvlSH_)
        /*0650*/ 	.word	0x0000001c


	//----- nvinfo : EIATTR_FRAME_SIZE
	.align		4
.L_427:
        /*0654*/ 	.byte	0x04, 0x11
        /*0656*/ 	.short	(.L_429 - .L_428)
	.align		4
.L_428:
        /*0658*/ 	.word	index@(_ZN2at6native24index_elementwise_kernelILi128ELi4EZNS0_20cuda_take_put_kernelIN3c107complexIdEEiZZZZZNS0_10put_kernelERNS_14TensorIteratorERKNS_10TensorBaseEbENKUlvE_clEvENKUlvE6_clEvENKUlvE_clEvENKUlvE_clEvEUlRS5_iE_EEvS7_SA_RKT1_EUliE_EEvlSH_)
        /*065c*/ 	.word	0x00000000


	//----- nvinfo : EIATTR_REGCOUNT
	.align		4
.L_429:
        /*0660*/ 	.byte	0x04, 0x2f
        /*0662*/ 	.short	(.L_431 - .L_430)
	.align		4
.L_430:
        /*0664*/ 	.word	index@(_ZN2at6native24index_elementwise_kernelILi128ELi4EZNS0_20cuda_take_put_kernelIN3c107complexIdEEiZZZZZNS0_10put_kernelERNS_14TensorIteratorERKNS_10TensorBaseEbENKUlvE_clEvENKUlvE6_clEvENKUlvE_clEvENKUlvE_clEvEUlRS5_iE0_EEvS7_SA_RKT1_EUliE_EEvlSH_)
        /*0668*/ 	.word	0x0000001c


	//----- nvinfo : EIATTR_FRAME_SIZE
	.align		4
.L_431:
        /*066c*/ 	.byte	0x04, 0x11
        /*066e*/ 	.short	(.L_433 - .L_432)
	.align		4
.L_432:
        /*0670*/ 	.word	index@(_ZN2at6native24index_elementwise_kernelILi128ELi4EZNS0_20cuda_take_put_kernelIN3c107complexIdEEiZZZZZNS0_10put_kernelERNS_14TensorIteratorERKNS_10TensorBaseEbENKUlvE_clEvENKUlvE6_clEvENKUlvE_clEvENKUlvE_clEvEUlRS5_iE0_EEvS7_SA_RKT1_EUliE_EEvlSH_)
        /*0674*/ 	.word	0x00000000


	//----- nvinfo : EIATTR_REGCOUNT
	.align		4
.L_433:
        /*0678*/ 	.byte	0x04, 0x2f
        /*067a*/ 	.short	(.L_435 - .L_434)
	.align		4
.L_434:
        /*067c*/ 	.word	index@(_ZN2at6native24index_elementwise_kernelILi128ELi4EZNS0_20cuda_take_put_kernelIN3c107complexIdEElZZZZZNS0_10put_kernelERNS_14TensorIteratorERKNS_10TensorBaseEbENKUlvE_clEvENKUlvE6_clEvENKUlvE_clEvENKUlvE0_clEvEUlRS5_lE_EEvS7_SA_RKT1_EUliE_EEvlSH_)
        /*0680*/ 	.word	0x0000001b


	//----- nvinfo : EIATTR_FRAME_SIZE
	.align		4
.L_435:
        /*0684*/ 	.byte	0x04, 0x11
        /*0686*/ 	.short	(.L_437 - .L_436)
	.align		4
.L_436:
        /*0688*/ 	.word	index@($__internal_43_$__cuda_sm20_rem_u64)
        /*068c*/ 	.word	0x00000000


	//----- nvinfo : EIATTR_FRAME_SIZE
	.align		4
.L_437:
        /*0690*/ 	.byte	0x04, 0x11
        /*0692*/ 	.short	(.L_439 - .L_438)
	.align		4
.L_438:
        /*0694*/ 	.word	index@($__internal_42_$__cuda_sm20_div_u64)
        /*0698*/ 	.word	0x00000000


	//----- nvinfo : EIATTR_FRAME_SIZE
	.align		4
.L_439:
        /*069c*/ 	.byte	0x04, 0x11
        /*069e*/ 	.short	(.L_441 - .L_440)
	.align		4
.L_440:
        /*06a0*/ 	.word	index@(_ZN2at6native24index_elementwise_kernelILi128ELi4EZNS0_20cuda_take_put_kernelIN3c107complexIdEElZZZZZNS0_10put_kernelERNS_14TensorIteratorERKNS_10TensorBaseEbENKUlvE_clEvENKUlvE6_clEvENKUlvE_clEvENKUlvE0_clEvEUlRS5_lE_EEvS7_SA_RKT1_EUliE_EEvlSH_)
        /*06a4*/ 	.word	0x00000000


	//----- nvinfo : EIATTR_REGCOUNT
	.align		4
.L_441:
        /*06a8*/ 	.byte	0x04, 0x2f
        /*06aa*/ 	.short	(.L_443 - .L_442)
	.align		4
.L_442:
        /*06ac*/ 	.word	index@(_ZN2at6native24index_elementwise_kernelILi128ELi4EZNS0_20cuda_take_put_kernelIN3c107complexIdEElZZZZZNS0_10put_kernelERNS_14TensorIteratorERKNS_10TensorBaseEbENKUlvE_clEvENKUlvE6_clEvENKUlvE_clEvENKUlvE0_clEvEUlRS5_lE0_EEvS7_SA_RKT1_EUliE_EEvlSH_)
        /*06b0*/ 	.word	0x0000001a


	//----- nvinfo : EIATTR_FRAME_SIZE
	.align		4
.L_443:
        /*06b4*/ 	.byte	0x04, 0x11
        /*06b6*/ 	.short	(.L_445 - .L_444)
	.align		4
.L_444:
        /*06b8*/ 	.word	index@($__internal_41_$__cuda_sm20_rem_u64)
        /*06bc*/ 	.word	0x00000000


	//----- nvinfo : EIATTR_FRAME_SIZE
	.align		4
.L_445:
        /*06c0*/ 	.byte	0x04, 0x11
        /*06c2*/ 	.short	(.L_447 - .L_446)
	.align		4
.L_446:
        /*06c4*/ 	.word	index@($__internal_40_$__cuda_sm20_div_u64)
        /*06c8*/ 	.word	0x00000000


	//----- nvinfo : EIATTR_FRAME_SIZE
	.align		4
.L_447:
        /*06cc*/ 	.byte	0x04, 0x11
        /*06ce*/ 	.short	(.L_449 - .L_448)
	.align		4
.L_448:
        /*06d0*/ 	.word	index@(_ZN2at6native24index_elementwise_kernelILi128ELi4EZNS0_20cuda_take_put_kernelIN3c107complexIdEElZZZZZNS0_10put_kernelERNS_14TensorIteratorERKNS_10TensorBaseEbENKUlvE_clEvENKUlvE6_clEvENKUlvE_clEvENKUlvE0_clEvEUlRS5_lE0_EEvS7_SA_RKT1_EUliE_EEvlSH_)
        /*06d4*/ 	.word	0x00000000


	//----- nvinfo : EIATTR_REGCOUNT
	.align		4
.L_449:
        /*06d8*/ 	.byte	0x04, 0x2f
        /*06da*/ 	.short	(.L_451 - .L_450)
	.align		4
.L_450:
        /*06dc*/ 	.word	index@(_ZN2at6native24index_elementwise_kernelILi128ELi4EZNS0_20cuda_take_put_kernelIN3c107complexIfEEiZZZZZNS0_10put_kernelERNS_14TensorIteratorERKNS_10TensorBaseEbENKUlvE_clEvENKUlvE7_clEvENKUlvE_clEvENKUlvE_clEvEUlRS5_iE_EEvS7_SA_RKT1_EUliE_EEvlSH_)
        /*06e0*/ 	.word	0x0000001c


	//----- nvinfo : EIATTR_FRAME_SIZE
	.align		4
.L_451:
        /*06e4*/ 	.byte	0x04, 0x11
        /*06e6*/ 	.short	(.L_453 - .L_452)
	.align		4
.L_452:
        /*06e8*/ 	.word	index@(_ZN2at6native24index_elementwise_kernelILi128ELi4EZNS0_20cuda_take_put_kernelIN3c107complexIfEEiZZZZZNS0_10put_kernelERNS_14TensorIteratorERKNS_10TensorBaseEbENKUlvE_clEvENKUlvE7_clEvENKUlvE_clEvENKUlvE_clEvEUlRS5_iE_EEvS7_SA_RKT1_EUliE_EEvlSH_)
        /*06ec*/ 	.word	0x00000000


	//----- nvinfo : EIATTR_REGCOUNT
	.align		4
.L_453:
        /*06f0*/ 	.byte	0x04, 0x2f
        /*06f2*/ 	.short	(.L_455 - .L_454)
	.align		4
.L_454:
        /*06f4*/ 	.word	index@(_ZN2at6native24index_elementwise_kernelILi128ELi4EZNS0_20cuda_take_put_kernelIN3c107complexIfEEiZZZZZNS0_10put_kernelERNS_14TensorIteratorERKNS_10TensorBaseEbENKUlvE_clEvENKUlvE7_clEvENKUlvE_clEvENKUlvE_clEvEUlRS5_iE0_EEvS7_SA_RKT1_EUliE_EEvlSH_)
        /*06f8*/ 	.word	0x0000001c


	//----- nvinfo : EIATTR_FRAME_SIZE
	.align		4
.L_455:
        /*06fc*/ 	.byte	0x04, 0x11
        /*06fe*/ 	.short	(.L_457 - .L_456)
	.align		4
.L_456:
        /*0700*/ 	.word	index@(_ZN2at6native24index_elementwise_kernelILi128ELi4EZNS0_20cuda_take_put_kernelIN3c107complexIfEEiZZZZZNS0_10put_kernelERNS_14TensorIteratorERKNS_10TensorBaseEbENKUlvE_clEvENKUlvE7_clEvENKUlvE_clEvENKUlvE_clEvEUlRS5_iE0_EEvS7_SA_RKT1_EUliE_EEvlSH_)
        /*0704*/ 	.word	0x00000000


	//----- nvinfo : EIATTR_REGCOUNT
	.align		4
.L_457:
        /*0708*/ 	.byte	0x04, 0x2f
        /*070a*/ 	.short	(.L_459 - .L_458)
	.align		4
.L_458:
        /*070c*/ 	.word	index@(_ZN2at6native24index_elementwise_kernelILi128ELi4EZNS0_20cuda_take_put_kernelIN3c107complexIfEElZZZZZNS0_10put_kernelERNS_14TensorIteratorERKNS_10TensorBaseEbENKUlvE_clEvENKUlvE7_clEvENKUlvE_clEvENKUlvE0_clEvEUlRS5_lE_EEvS7_SA_RKT1_EUliE_EEvlSH_)
        /*0710*/ 	.word	0x0000001b


	//----- nvinfo : EIATTR_FRAME_SIZE
	.align		4
.L_459:
        /*0714*/ 	.byte	0x04, 0x11
        /*0716*/ 	.short	(.L_461 - .L_460)
	.align		4
.L_460:
        /*0718*/ 	.word	index@($__internal_39_$__cuda_sm20_rem_u64)
        /*071c*/ 	.word	0x00000000


	//----- nvinfo : EIATTR_FRAME_SIZE
	.align		4
.L_461:
        /*0720*/ 	.byte	0x04, 0x11
        /*0722*/ 	.short	(.L_463 - .L_462)
	.align		4
.L_462:
        /*0724*/ 	.word	index@($__internal_38_$__cuda_sm20_div_u64)
        /*0728*/ 	.word	0x00000000


	//----- nvinfo : EIATTR_FRAME_SIZE
	.align		4
.L_463:
        /*072c*/ 	.byte	0x04, 0x11
        /*072e*/ 	.short	(.L_465 - .L_464)
	.align		4
.L_464:
        /*0730*/ 	.word	index@(_ZN2at6native24index_elementwise_kernelILi128ELi4EZNS0_20cuda_take_put_kernelIN3c107complexIfEElZZZZZNS0_10put_kernelERNS_14TensorIteratorERKNS_10TensorBaseEbENKUlvE_clEvENKUlvE7_clEvENKUlvE_clEvENKUlvE0_clEvEUlRS5_lE_EEvS7_SA_RKT1_EUliE_EEvlSH_)
        /*0734*/ 	.word	0x00000000


	//----- nvinfo : EIATTR_REGCOUNT
	.align		4
.L_465:
        /*0738*/ 	.byte	0x04, 0x2f
        /*073a*/ 	.short	(.L_467 - .L_466)
	.align		4
.L_466:
        /*073c*/ 	.word	index@(_ZN2at6native24index_elementwise_kernelILi128ELi4EZNS0_20cuda_take_put_kernelIN3c107complexIfEElZZZZZNS0_10put_kernelERNS_14TensorIteratorERKNS_10TensorBaseEbENKUlvE_clEvENKUlvE7_clEvENKUlvE_clEvENKUlvE0_clEvEUlRS5_lE0_EEvS7_SA_RKT1_EUliE_EEvlSH_)
        /*0740*/ 	.word	0x0000001a


	//----- nvinfo : EIATTR_FRAME_SIZE
	.align		4
.L_467:
        /*0744*/ 	.byte	0x04, 0x11
        /*0746*/ 	.short	(.L_469 - .L_468)
	.align		4
.L_468:
        /*0748*/ 	.word	index@($__internal_37_$__cuda_sm20_rem_u64)
        /*074c*/ 	.word	0x00000000


	//----- nvinfo : EIATTR_FRAME_SIZE
	.align		4
.L_469:
        /*0750*/ 	.byte	0x04, 0x11
        /*0752*/ 	.short	(.L_471 - .L_470)
	.align		4
.L_470:
        /*0754*/ 	.word	index@($__internal_36_$__cuda_sm20_div_u64)
        /*0758*/ 	.word	0x00000000


	//----- nvinfo : EIATTR_FRAME_SIZE
	.align		4
.L_471:
        /*075c*/ 	.byte	0x04, 0x11
        /*075e*/ 	.short	(.L_473 - .L_472)
	.align		4
.L_472:
        /*0760*/ 	.word	index@(_ZN2at6native24index_elementwise_kernelILi128ELi4EZNS0_20cuda_take_put_kernelIN3c107complexIfEElZZZZZNS0_10put_kernelERNS_14TensorIteratorERKNS_10TensorBaseEbENKUlvE_clEvENKUlvE7_clEvENKUlvE_clEvENKUlvE0_clEvEUlRS5_lE0_EEvS7_SA_RKT1_EUliE_EEvlSH_)
        /*0764*/ 	.word	0x00000000


	//----- nvinfo : EIATTR_REGCOUNT
	.align		4
.L_473:
        /*0768*/ 	.byte	0x04, 0x2f
        /*076a*/ 	.short	(.L_475 - .L_474)
	.align		4
.L_474:
        /*076c*/ 	.word	index@(_ZN2at6native24index_elementwise_kernelILi128ELi4EZNS0_20cuda_take_put_kernelIN3c104HalfEiZZZZZNS0_10put_kernelERNS_14TensorIteratorERKNS_10TensorBaseEbENKUlvE_clEvENKUlvE8_clEvENKUlvE_clEvENKUlvE_clEvEUlRS4_iE_EEvS6_S9_RKT1_EUliE_EEvlSG_)
        /*0770*/ 	.word	0x0000001c


	//----- nvinfo : EIATTR_FRAME_SIZE
	.align		4
.L_475:
        /*0774*/ 	.byte	0x04, 0x11
        /*0776*/ 	.short	(.L_477 - .L_476)
	.align		4
.L_476:
        /*0778*/ 	.word	index@(_ZN2at6native24index_elementwise_kernelILi128ELi4EZNS0_20cuda_take_put_kernelIN3c104HalfEiZZZZZNS0_10put_kernelERNS_14TensorIteratorERKNS_10TensorBaseEbENKUlvE_clEvENKUlvE8_clEvENKUlvE_clEvENKUlvE_clEvEUlRS4_iE_EEvS6_S9_RKT1_EUliE_EEvlSG_)
        /*077c*/ 	.word	0x00000000


	//----- nvinfo : EIATTR_REGCOUNT
	.align		4
.L_477:
        /*0780*/ 	.byte	0x04, 0x2f
        /*0782*/ 	.short	(.L_479 - .L_478)
	.align		4
.L_478:
        /*0784*/ 	.word	index@(_ZN2at6native24index_elementwise_kernelILi128ELi4EZNS0_20cuda_take_put_kernelIN3c104HalfEiZZZZZNS0_10put_kernelERNS_14TensorIteratorERKNS_10TensorBaseEbENKUlvE_clEvENKUlvE8_clEvENKUlvE_clEvENKUlvE_clEvEUlRS4_iE0_EEvS6_S9_RKT1_EUliE_EEvlSG_)
        /*0788*/ 	.word	0x0000001c


	//----- nvinfo : EIATTR_FRAME_SIZE
	.align		4
.L_479:
        /*078c*/ 	.byte	0x04, 0x11
        /*078e*/ 	.short	(.L_481 - .L_480)
	.align		4
.L_480:
        /*0790*/ 	.word	index@(_ZN2at6native24index_elementwise_kernelILi128ELi4EZNS0_20cuda_take_put_kernelIN3c104HalfEiZZZZZNS0_10put_kernelERNS_14TensorIteratorERKNS_10TensorBaseEbENKUlvE_clEvENKUlvE8_clEvENKUlvE_clEvENKUlvE_clEvEUlRS4_iE0_EEvS6_S9_RKT1_EUliE_EEvlSG_)
        /*0794*/ 	.word	0x00000000


	//----- nvinfo : EIATTR_REGCOUNT
	.align		4
.L_481:
        /*0798*/ 	.byte	0x04, 0x2f
        /*079a*/ 	.short	(.L_483 - .L_482)
	.align		4
.L_482:
        /*079c*/ 	.word	index@(_ZN2at6native24index_elementwise_kernelILi128ELi4EZNS0_20cuda_take_put_kernelIN3c104HalfElZZZZZNS0_10put_kernelERNS_14TensorIteratorERKNS_10TensorBaseEbENKUlvE_clEvENKUlvE8_clEvENKUlvE_clEvENKUlvE0_clEvEUlRS4_lE_EEvS6_S9_RKT1_EUliE_EEvlSG_)
        /*07a0*/ 	.word	0x0000001b


	//----- nvinfo : EIATTR_FRAME_SIZE
	.align		4
.L_483:
        /*07a4*/ 	.byte	0x04, 0x11
        /*07a6*/ 	.short	(.L_485 - .L_484)
	.align		4
.L_484:
        /*07a8*/ 	.word	index@($__internal_35_$__cuda_sm20_rem_u64)
        /*07ac*/ 	.word	0x00000000


	//----- nvinfo : EIATTR_FRAME_SIZE
	.align		4
.L_485:
        /*07b0*/ 	.byte	0x04, 0x11
        /*07b2*/ 	.short	(.L_487 - .L_486)
	.align		4
.L_486:
        /*07b4*/ 	.word	index@($__internal_34_$__cuda_sm20_div_u64)
        /*07b8*/ 	.word	0x00000000


	//----- nvinfo : EIATTR_FRAME_SIZE
	.align		4
.L_487:
        /*07bc*/ 	.byte	0x04, 0x11
        /*07be*/ 	.short	(.L_489 - .L_488)
	.align		4
.L_488:
        /*07c0*/ 	.word	index@(_ZN2at6native24index_elementwise_kernelILi128ELi4EZNS0_20cuda_take_put_kernelIN3c104HalfElZZZZZNS0_10put_kernelERNS_14TensorIteratorERKNS_10TensorBaseEbENKUlvE_clEvENKUlvE8_clEvENKUlvE_clEvENKUlvE0_clEvEUlRS4_lE_EEvS6_S9_RKT1_EUliE_EEvlSG_)
        /*07c4*/ 	.word	0x00000000


	//----- nvinfo : EIATTR_REGCOUNT
	.align		4
.L_489:
        /*07c8*/ 	.byte	0x04, 0x2f
        /*07ca*/ 	.short	(.L_491 - .L_490)
	.align		4
.L_490:
        /*07cc*/ 	.word	index@(_ZN2at6native24index_elementwise_kernelILi128ELi4EZNS0_20cuda_take_put_kernelIN3c104HalfElZZZZZNS0_10put_kernelERNS_14TensorIteratorERKNS_10TensorBaseEbENKUlvE_clEvENKUlvE8_clEvENKUlvE_clEvENKUlvE0_clEvEUlRS4_lE0_EEvS6_S9_RKT1_EUliE_EEvlSG_)
        /*07d0*/ 	.word	0x00000019


	//----- nvinfo : EIATTR_FRAME_SIZE
	.align		4
.L_491:
        /*07d4*/ 	.byte	0x04, 0x11
        /*07d6*/ 	.short	(.L_493 - .L_492)
	.align		4
.L_492:
        /*07d8*/ 	.word	index@($__internal_33_$__cuda_sm20_rem_u64)
        /*07dc*/ 	.word	0x00000000


	//----- nvinfo : EIATTR_FRAME_SIZE
	.align		4
.L_493:
        /*07e0*/ 	.byte	0x04, 0x11
        /*07e2*/ 	.short	(.L_495 - .L_494)
	.align		4
.L_494:
        /*07e4*/ 	.word	index@($__internal_32_$__cuda_sm20_div_u64)
        /*07e8*/ 	.word	0x00000000


	//----- nvinfo : EIATTR_FRAME_SIZE
	.align		4
.L_495:
        /*07ec*/ 	.byte	0x04, 0x11
        /*07ee*/ 	.short	(.L_497 - .L_496)
	.align		4
.L_496:
        /*07f0*/ 	.word	index@(_ZN2at6native24index_elementwise_kernelILi128ELi4EZNS0_20cuda_take_put_kernelIN3c104HalfElZZZZZNS0_10put_kernelERNS_14TensorIteratorERKNS_10TensorBaseEbENKUlvE_clEvENKUlvE8_clEvENKUlvE_clEvENKUlvE0_clEvEUlRS4_lE0_EEvS6_S9_RKT1_EUliE_EEvlSG_)
        /*07f4*/ 	.word	0x00000000


	//----- nvinfo : EIATTR_REGCOUNT
	.align		4
.L_497:
        /*07f8*/ 	.byte	0x04, 0x2f
        /*07fa*/ 	.short	(.L_499 - .L_498)
	.align		4
.L_498:
        /*07fc*/ 	.word	index@(_ZN2at6native24index_elementwise_kernelILi128ELi4EZNS0_20cuda_take_put_kernelIbiZZZZZNS0_10put_kernelERNS_14TensorIteratorERKNS_10TensorBaseEbENKUlvE_clEvENKUlvE9_clEvENKUlvE_clEvENKUlvE_clEvEUlRbiE_EEvS4_S7_RKT1_EUliE_EEvlSE_)
        /*0800*/ 	.word	0x0000001c


	//----- nvinfo : EIATTR_FRAME_SIZE
	.align		4
.L_499:
        /*0804*/ 	.byte	0x04, 0x11
        /*0806*/ 	.short	(.L_501 - .L_500)
	.align		4
.L_500:
        /*0808*/ 	.word	index@(_ZN2at6native24index_elementwise_kernelILi128ELi4EZNS0_20cuda_take_put_kernelIbiZZZZZNS0_10put_kernelERNS_14TensorIteratorERKNS_10TensorBaseEbENKUlvE_clEvENKUlvE9_clEvENKUlvE_clEvENKUlvE_clEvEUlRbiE_EEvS4_S7_RKT1_EUliE_EEvlSE_)
        /*080c*/ 	.word	0x00000000


	//----- nvinfo : EIATTR_REGCOUNT
	.align		4
.L_501:
        /*0810*/ 	.byte	0x04, 0x2f
        /*0812*/ 	.short	(.L_503 - .L_502)
	.align		4
.L_502:
        /*0814*/ 	.word	index@(_ZN2at6native24index_elementwise_kernelILi128ELi4EZNS0_20cuda_take_put_kernelIbiZZZZZNS0_10put_kernelERNS_14TensorIteratorERKNS_10TensorBaseEbENKUlvE_clEvENKUlvE9_clEvENKUlvE_clEvENKUlvE_clEvEUlRbiE0_EEvS4_S7_RKT1_EUliE_EEvlSE_)
        /*0818*/ 	.word	0x0000001c


	//----- nvinfo : EIATTR_FRAME_SIZE
	.align		4
.L_503:
        /*081c*/ 	.byte	0x04, 0x11
        /*081e*/ 	.short	(.L_505 - .L_504)
	.align		4
.L_504:
        /*0820*/ 	.word	index@(_ZN2at6native24index_elementwise_kernelILi128ELi4EZNS0_20cuda_take_put_kernelIbiZZZZZNS0_10put_kernelERNS_14TensorIteratorERKNS_10TensorBaseEbENKUlvE_clEvENKUlvE9_clEvENKUlvE_clEvENKUlvE_clEvEUlRbiE0_EEvS4_S7_RKT1_EUliE_EEvlSE_)
        /*0824*/ 	.word	0x00000000


	//----- nvinfo : EIATTR_REGCOUNT
	.align		4
.L_505:
        /*0828*/ 	.byte	0x04, 0x2f
        /*082a*/ 	.short	(.L_507 - .L_506)
	.align		4
.L_506:
        /*082c*/ 	.word	index@(_ZN2at6native24index_elementwise_kernelILi128ELi4EZNS0_20cuda_take_put_kernelIblZZZZZNS0_10put_kernelERNS_14TensorIteratorERKNS_10TensorBaseEbENKUlvE_clEvENKUlvE9_clEvENKUlvE_clEvENKUlvE0_clEvEUlRblE_EEvS4_S7_RKT1_EUliE_EEvlSE_)
        /*0830*/ 	.word	0x0000001b


	//----- nvinfo : EIATTR_FRAME_SIZE
	.align		4
.L_507:
        /*0834*/ 	.byte	0x04, 0x11
        /*0836*/ 	.short	(.L_509 - .L_508)
	.align		4
.L_508:
        /*0838*/ 	.word	index@($__internal_31_$__cuda_sm20_rem_u64)
        /*083c*/ 	.word	0x00000000


	//----- nvinfo : EIATTR_FRAME_SIZE
	.align		4
.L_509:
        /*0840*/ 	.byte	0x04, 0x11
        /*0842*/ 	.short	(.L_511 - .L_510)
	.align		4
.L_510:
        /*0844*/ 	.word	index@($__internal_30_$__cuda_sm20_div_u64)
        /*0848*/ 	.word	0x00000000


	//----- nvinfo : EIATTR_FRAME_SIZE
	.align		4
.L_511:
        /*084c*/ 	.byte	0x04, 0x11
        /*084e*/ 	.short	(.L_513 - .L_512)
	.align		4
.L_512:
        /*0850*/ 	.word	index@(_ZN2at6native24index_elementwise_kernelILi128ELi4EZNS0_20cuda_take_put_kernelIblZZZZZNS0_10put_kernelERNS_14TensorIteratorERKNS_10TensorBaseEbENKUlvE_clEvENKUlvE9_clEvENKUlvE_clEvENKUlvE0_clEvEUlRblE_EEvS4_S7_RKT1_EUliE_EEvlSE_)
        /*0854*/ 	.word	0x00000000


	//----- nvinfo : EIATTR_REGCOUNT
	.align		4
.L_513:
        /*0858*/ 	.byte	0x04, 0x2f
        /*085a*/ 	.short	(.L_515 - .L_514)
	.align		4
.L_514:
        /*085c*/ 	.word	index@(_ZN2at6native24index_elementwise_kernelILi128ELi4EZNS0_20cuda_take_put_kernelIblZZZZZNS0_10put_kernelERNS_14TensorIteratorERKNS_10TensorBaseEbENKUlvE_clEvENKUlvE9_clEvENKUlvE_clEvENKUlvE0_clEvEUlRblE0_EEvS4_S7_RKT1_EUliE_EEvlSE_)
        /*0860*/ 	.word	0x00000019


	//----- nvinfo : EIATTR_FRAME_SIZE
	.align		4
.L_515:
        /*0864*/ 	.byte	0x04, 0x11
        /*0866*/ 	.short	(.L_517 - .L_516)
	.align		4
.L_516:
        /*0868*/ 	.word	index@($__internal_29_$__cuda_sm20_rem_u64)
        /*086c*/ 	.word	0x00000000


	//----- nvinfo : EIATTR_FRAME_SIZE
	.align		4
.L_517:
        /*0870*/ 	.byte	0x04, 0x11
        /*0872*/ 	.short	(.L_519 - .L_518)
	.align		4
.L_518:
        /*0874*/ 	.word	index@($__internal_28_$__cuda_sm20_div_u64)
        /*0878*/ 	.word	0x00000000


	//----- nvinfo : EIATTR_FRAME_SIZE
	.align		4
.L_519:
        /*087c*/ 	.byte	0x04, 0x11
        /*087e*/ 	.short	(.L_521 - .L_520)
	.align		4
.L_520:
        /*0880*/ 	.word	index@(_ZN2at6native24index_elementwise_kernelILi128ELi4EZNS0_20cuda_take_put_kernelIblZZZZZNS0_10put_kernelERNS_14TensorIteratorERKNS_10TensorBaseEbENKUlvE_clEvENKUlvE9_clEvENKUlvE_clEvENKUlvE0_clEvEUlRblE0_EEvS4_S7_RKT1_EUliE_EEvlSE_)
        /*0884*/ 	.word	0x00000000


	//----- nvinfo : EIATTR_REGCOUNT
	.align		4
.L_521:
        /*0888*/ 	.byte	0x04, 0x2f
        /*088a*/ 	.short	(.L_523 - .L_522)
	.align		4
.L_522:
        /*088c*/ 	.word	index@(_ZN2at6native24index_elementwise_kernelILi128ELi4EZNS0_20cuda_take_put_kernelIN3c108BFloat16EiZZZZZNS0_10put_kernelERNS_14TensorIteratorERKNS_10TensorBaseEbENKUlvE_clEvENKUlvE10_clEvENKUlvE_clEvENKUlvE_clEvEUlRS4_iE_EEvS6_S9_RKT1_EUliE_EEvlSG_)
        /*0890*/ 	.word	0x0000001c


	//----- nvinfo : EIATTR_FRAME_SIZE
	.align		4
.L_523:
        /*0894*/ 	.byte	0x04, 0x11
        /*0896*/ 	.short	(.L_525 - .L_524)
	.align		4
.L_524:
        /*0898*/ 	.word	index@(_ZN2at6native24index_elementwise_kernelILi128ELi4EZNS0_20cuda_take_put_kernelIN3c108BFloat16EiZZZZZNS0_10put_kernelERNS_14TensorIteratorERKNS_10TensorBaseEbENKUlvE_clEvENKUlvE10_clEvENKUlvE_clEvENKUlvE_clEvEUlRS4_iE_EEvS6_S9_RKT1_EUliE_EEvlSG_)
        /*089c*/ 	.word	0x00000000


	//----- nvinfo : EIATTR_REGCOUNT
	.align		4
.L_525:
        /*08a0*/ 	.byte	0x04, 0x2f
        /*08a2*/ 	.short	(.L_527 - .L_526)
	.align		4
.L_526:
        /*08a4*/ 	.word	index@(_ZN2at6native24index_elementwise_kernelILi128ELi4EZNS0_20cuda_take_put_kernelIN3c108BFloat16EiZZZZZNS0_10put_kernelERNS_14TensorIteratorERKNS_10TensorBaseEbENKUlvE_clEvENKUlvE10_clEvENKUlvE_clEvENKUlvE_clEvEUlRS4_iE0_EEvS6_S9_RKT1_EUliE_EEvlSG_)
        /*08a8*/ 	.word	0x0000001c


	//----- nvinfo : EIATTR_FRAME_SIZE
	.align		4
.L_527:
        /*08ac*/ 	.byte	0x04, 0x11
        /*08ae*/ 	.short	(.L_529 - .L_528)
	.align		4
.L_528:
        /*08b0*/ 	.word	index@(_ZN2at6native24index_elementwise_kernelILi128ELi4EZNS0_20cuda_take_put_kernelIN3c108BFloat16EiZZZZZNS0_10put_kernelERNS_14TensorIteratorERKNS_10TensorBaseEbENKUlvE_clEvENKUlvE10_clEvENKUlvE_clEvENKUlvE_clEvEUlRS4_iE0_EEvS6_S9_RKT1_EUliE_EEvlSG_)
        /*08b4*/ 	.word	0x00000000


	//----- nvinfo : EIATTR_REGCOUNT
	.align		4
.L_529:
        /*08b8*/ 	.byte	0x04, 0x2f
        /*08ba*/ 	.short	(.L_531 - .L_530)
	.align		4
.L_530:
        /*08bc*/ 	.word	index@(_ZN2at6native24index_elementwise_kernelILi128ELi4EZNS0_20cuda_take_put_kernelIN3c108BFloat16ElZZZZZNS0_10put_kernelERNS_14TensorIteratorERKNS_10TensorBaseEbENKUlvE_clEvENKUlvE10_clEvENKUlvE_clEvENKUlvE0_clEvEUlRS4_lE_EEvS6_S9_RKT1_EUliE_EEvlSG_)
        /*08c0*/ 	.word	0x0000001b


	//----- nvinfo : EIATTR_FRAME_SIZE
	.align		4
.L_531:
        /*08c4*/ 	.byte	0x04, 0x11
        /*08c6*/ 	.short	(.L_533 - .L_532)
	.align		4
.L_532:
        /*08c8*/ 	.word	index@($__internal_27_$__cuda_sm20_rem_u64)
        /*08cc*/ 	.word	0x00000000


	//----- nvinfo : EIATTR_FRAME_SIZE
	.align		4
.L_533:
        /*08d0*/ 	.byte	0x04, 0x11
        /*08d2*/ 	.short	(.L_535 - .L_534)
	.align		4
.L_534:
        /*08d4*/ 	.word	index@($__internal_26_$__cuda_sm20_div_u64)
        /*08d8*/ 	.word	0x00000000


	//----- nvinfo : EIATTR_FRAME_SIZE
	.align		4
.L_535:
        /*08dc*/ 	.byte	0x04, 0x11
        /*08de*/ 	.short	(.L_537 - .L_536)
	.align		4
.L_536:
        /*08e0*/ 	.word	index@(_ZN2at6native24index_elementwise_kernelILi128ELi4EZNS0_20cuda_take_put_kernelIN3c108BFloat16ElZZZZZNS0_10put_kernelERNS_14TensorIteratorERKNS_10TensorBaseEbENKUlvE_clEvENKUlvE10_clEvENKUlvE_clEvENKUlvE0_clEvEUlRS4_lE_EEvS6_S9_RKT1_EUliE_EEvlSG_)
        /*08e4*/ 	.word	0x00000000


	//----- nvinfo : EIATTR_REGCOUNT
	.align		4
.L_537:
        /*08e8*/ 	.byte	0x04, 0x2f
        /*08ea*/ 	.short	(.L_539 - .L_538)
	.align		4
.L_538:
        /*08ec*/ 	.word	index@(_ZN2at6native24index_elementwise_kernelILi128ELi4EZNS0_20cuda_take_put_kernelIN3c108BFloat16ElZZZZZNS0_10put_kernelERNS_14TensorIteratorERKNS_10TensorBaseEbENKUlvE_clEvENKUlvE10_clEvENKUlvE_clEvENKUlvE0_clEvEUlRS4_lE0_EEvS6_S9_RKT1_EUliE_EEvlSG_)
        /*08f0*/ 	.word	0x00000019


	//----- nvinfo : EIATTR_FRAME_SIZE
	.align		4
.L_539:
        /*08f4*/ 	.byte	0x04, 0x11
        /*08f6*/ 	.short	(.L_541 - .L_540)
	.align		4
.L_540:
        /*08f8*/ 	.word	index@($__internal_25_$__cuda_sm20_rem_u64)
        /*08fc*/ 	.word	0x00000000


	//----- nvinfo : EIATTR_FRAME_SIZE
	.align		4
.L_541:
        /*0900*/ 	.byte	0x04, 0x11
        /*0902*/ 	.short	(.L_543 - .L_542)
	.align		4
.L_542:
        /*0904*/ 	.word	index@($__internal_24_$__cuda_sm20_div_u64)
        /*0908*/ 	.word	0x00000000


	//----- nvinfo : EIATTR_FRAME_SIZE
	.align		4
.L_543:
        /*090c*/ 	.byte	0x04, 0x11
        /*090e*/ 	.short	(.L_545 - .L_544)
	.align		4
.L_544:
        /*0910*/ 	.word	index@(_ZN2at6native24index_elementwise_kernelILi128ELi4EZNS0_20cuda_take_put_kernelIN3c108BFloat16ElZZZZZNS0_10put_kernelERNS_14TensorIteratorERKNS_10TensorBaseEbENKUlvE_clEvENKUlvE10_clEvENKUlvE_clEvENKUlvE0_clEvEUlRS4_lE0_EEvS6_S9_RKT1_EUliE_EEvlSG_)
        /*0914*/ 	.word	0x00000000


	//----- nvinfo : EIATTR_REGCOUNT
	.align		4
.L_545:
        /*0918*/ 	.byte	0x04, 0x2f
        /*091a*/ 	.short	(.L_547 - .L_546)
	.align		4
.L_546:
        /*091c*/ 	.word	index@(_ZN2at6native24index_elementwise_kernelILi128ELi4EZNS0_20cuda_take_put_kernelIhiZZZZZNS0_11take_kernelERNS_14TensorIteratorERKNS_10TensorBaseEENKUlvE_clEvENKUlvE_clEvENKUlvE_clEvENKUlvE_clEvEUlRhiE_EEvS4_S7_RKT1_EUliE_EEvlSE_)
        /*0920*/ 	.word	0x0000001c


	//----- nvinfo : EIATTR_FRAME_SIZE
	.align		4
.L_547:
        /*0924*/ 	.byte	0x04, 0x11
        /*0926*/ 	.short	(.L_549 - .L_548)
	.align		4
.L_548:
        /*0928*/ 	.word	index@(_ZN2at6native24index_elementwise_kernelILi128ELi4EZNS0_20cuda_take_put_kernelIhiZZZZZNS0_11take_kernelERNS_14TensorIteratorERKNS_10TensorBaseEENKUlvE_clEvENKUlvE_clEvENKUlvE_clEvENKUlvE_clEvEUlRhiE_EEvS4_S7_RKT1_EUliE_EEvlSE_)
        /*092c*/ 	.word	0x00000000


	//----- nvinfo : EIATTR_REGCOUNT
	.align		4
.L_549:
        /*0930*/ 	.byte	0x04, 0x2f
        /*0932*/ 	.short	(.L_551 - .L_550)
	.align		4
.L_550:
        /*0934*/ 	.word	index@(_ZN2at6native24index_elementwise_kernelILi128ELi4EZNS0_20cuda_take_put_kernelIhlZZZZZNS0_11take_kernelERNS_14TensorIteratorERKNS_10TensorBaseEENKUlvE_clEvENKUlvE_clEvENKUlvE_clEvENKUlvE0_clEvEUlRhlE_EEvS4_S7_RKT1_EUliE_EEvlSE_)
        /*0938*/ 	.word	0x0000001a


	//----- nvinfo : EIATTR_FRAME_SIZE
	.align		4
.L_551:
        /*093c*/ 	.byte	0x04, 0x11
        /*093e*/ 	.short	(.L_553 - .L_552)
	.align		4
.L_552:
        /*0940*/ 	.word	index@($__internal_23_$__cuda_sm20_rem_u64)
        /*0944*/ 	.word	0x00000000


	//----- nvinfo : EIATTR_FRAME_SIZE
	.align		4
.L_553:
        /*0948*/ 	.byte	0x04, 0x11
        /*094a*/ 	.short	(.L_555 - .L_554)
	.align		4
.L_554:
        /*094c*/ 	.word	index@($__internal_22_$__cuda_sm20_div_u64)
        /*0950*/ 	.word	0x00000000


	//----- nvinfo : EIATTR_FRAME_SIZE
	.align		4
.L_555:
        /*0954*/ 	.byte	0x04, 0x11
        /*0956*/ 	.short	(.L_557 - .L_556)
	.align		4
.L_556:
        /*0958*/ 	.word	index@(_ZN2at6native24index_elementwise_kernelILi128ELi4EZNS0_20cuda_take_put_kernelIhlZZZZZNS0_11take_kernelERNS_14TensorIteratorERKNS_10TensorBaseEENKUlvE_clEvENKUlvE_clEvENKUlvE_clEvENKUlvE0_clEvEUlRhlE_EEvS4_S7_RKT1_EUliE_EEvlSE_)
        /*095c*/ 	.word	0x00000000


	//----- nvinfo : EIATTR_REGCOUNT
	.align		4
.L_557:
        /*0960*/ 	.byte	0x04, 0x2f
        /*0962*/ 	.short	(.L_559 - .L_558)
	.align		4
.L_558:
        /*0964*/ 	.word	index@(_ZN2at6native24index_elementwise_kernelILi128ELi4EZNS0_20cuda_take_put_kernelIaiZZZZZNS0_11take_kernelERNS_14TensorIteratorERKNS_10TensorBaseEENKUlvE_clEvENKUlvE0_clEvENKUlvE_clEvENKUlvE_clEvEUlRaiE_EEvS4_S7_RKT1_EUliE_EEvlSE_)
        /*0968*/ 	.word	0x0000001c


	//----- nvinfo : EIATTR_FRAME_SIZE
	.align		4
.L_559:
        /*096c*/ 	.byte	0x04, 0x11
        /*096e*/ 	.short	(.L_561 - .L_560)
	.align		4
.L_560:
        /*0970*/ 	.word	index@(_ZN2at6native24index_elementwise_kernelILi128ELi4EZNS0_20cuda_take_put_kernelIaiZZZZZNS0_11take_kernelERNS_14TensorIteratorERKNS_10TensorBaseEENKUlvE_clEvENKUlvE0_clEvENKUlvE_clEvENKUlvE_clEvEUlRaiE_EEvS4_S7_RKT1_EUliE_EEvlSE_)
        /*0974*/ 	.word	0x00000000


	//----- nvinfo : EIATTR_REGCOUNT
	.align		4
.L_561:
        /*0978*/ 	.byte	0x04, 0x2f
        /*097a*/ 	.short	(.L_563 - .L_562)
	.align		4
.L_562:
        /*097c*/ 	.word	index@(_ZN2at6native24index_elementwise_kernelILi128ELi4EZNS0_20cuda_take_put_kernelIalZZZZZNS0_11take_kernelERNS_14TensorIteratorERKNS_10TensorBaseEENKUlvE_clEvENKUlvE0_clEvENKUlvE_clEvENKUlvE0_clEvEUlRalE_EEvS4_S7_RKT1_EUliE_EEvlSE_)
        /*0980*/ 	.word	0x0000001a


	//----- nvinfo : EIATTR_FRAME_SIZE
	.align		4
.L_563:
        /*0984*/ 	.byte	0x04, 0x11
        /*0986*/ 	.short	(.L_565 - .L_564)
	.align		4
.L_564:
        /*0988*/ 	.word	index@($__internal_21_$__cuda_sm20_rem_u64)
        /*098c*/ 	.word	0x00000000


	//----- nvinfo : EIATTR_FRAME_SIZE
	.align		4
.L_565:
        /*0990*/ 	.byte	0x04, 0x11
        /*0992*/ 	.short	(.L_567 - .L_566)
	.align		4
.L_566:
        /*0994*/ 	.word	index@($__internal_20_$__cuda_sm20_div_u64)
        /*0998*/ 	.word	0x00000000


	//----- nvinfo : EIATTR_FRAME_SIZE
	.align		4
.L_567:
        /*099c*/ 	.byte	0x04, 0x11
        /*099e*/ 	.short	(.L_569 - .L_568)
	.align		4
.L_568:
        /*09a0*/ 	.word	index@(_ZN2at6native24index_elementwise_kernelILi128ELi4EZNS0_20cuda_take_put_kernelIalZZZZZNS0_11take_kernelERNS_14TensorIteratorERKNS_10TensorBaseEENKUlvE_clEvENKUlvE0_clEvENKUlvE_clEvENKUlvE0_clEvEUlRalE_EEvS4_S7_RKT1_EUliE_EEvlSE_)
        /*09a4*/ 	.word	0x00000000


	//----- nvinfo : EIATTR_REGCOUNT
	.align		4
.L_569:
        /*09a8*/ 	.byte	0x04, 0x2f
        /*09aa*/ 	.short	(.L_571 - .L_570)
	.align		4
.L_570:
        /*09ac*/ 	.word	index@(_ZN2at6native24index_elementwise_kernelILi128ELi4EZNS0_20cuda_take_put_kernelIiiZZZZZNS0_11take_kernelERNS_14TensorIteratorERKNS_10TensorBaseEENKUlvE_clEvENKUlvE1_clEvENKUlvE_clEvENKUlvE_clEvEUlRiiE_EEvS4_S7_RKT1_EUliE_EEvlSE_)
        /*09b0*/ 	.word	0x0000001c


	//----- nvinfo : EIATTR_FRAME_SIZE
	.align		4
.L_571:
        /*09b4*/ 	.byte	0x04, 0x11
        /*09b6*/ 	.short	(.L_573 - .L_572)
	.align		4
.L_572:
        /*09b8*/ 	.word	index@(_ZN2at6native24index_elementwise_kernelILi128ELi4EZNS0_20cuda_take_put_kernelIiiZZZZZNS0_11take_kernelERNS_14TensorIteratorERKNS_10TensorBaseEENKUlvE_clEvENKUlvE1_clEvENKUlvE_clEvENKUlvE_clEvEUlRiiE_EEvS4_S7_RKT1_EUliE_EEvlSE_)
        /*09bc*/ 	.word	0x00000000


	//----- nvinfo : EIATTR_REGCOUNT
	.align		4
.L_573:
        /*09c0*/ 	.byte	0x04, 0x2f
        /*09c2*/ 	.short	(.L_575 - .L_574)
	.align		4
.L_574:
        /*09c4*/ 	.word	index@(_ZN2at6native24index_elementwise_kernelILi128ELi4EZNS0_20cuda_take_put_kernelIilZZZZZNS0_11take_kernelERNS_14TensorIteratorERKNS_10TensorBaseEENKUlvE_clEvENKUlvE1_clEvENKUlvE_clEvENKUlvE0_clEvEUlRilE_EEvS4_S7_RKT1_EUliE_EEvlSE_)
        /*09c8*/ 	.word	0x0000001a


	//----- nvinfo : EIATTR_FRAME_SIZE
	.align		4
.L_575:
        /*09cc*/ 	.byte	0x04, 0x11
        /*09ce*/ 	.short	(.L_577 - .L_576)
	.align		4
.L_576:
        /*09d0*/ 	.word	index@($__internal_19_$__cuda_sm20_rem_u64)
        /*09d4*/ 	.word	0x00000000


	//----- nvinfo : EIATTR_FRAME_SIZE
	.align		4
.L_577:
        /*09d8*/ 	.byte	0x04, 0x11
        /*09da*/ 	.short	(.L_579 - .L_578)
	.align		4
.L_578:
        /*09dc*/ 	.word	index@($__internal_18_$__cuda_sm20_div_u64)
        /*09e0*/ 	.word	0x00000000


	//----- nvinfo : EIATTR_FRAME_SIZE
	.align		4
.L_579:
        /*09e4*/ 	.byte	0x04, 0x11
        /*09e6*/ 	.short	(.L_581 - .L_580)
	.align		4
.L_580:
        /*09e8*/ 	.word	index@(_ZN2at6native24index_elementwise_kernelILi128ELi4EZNS0_20cuda_take_put_kernelIilZZZZZNS0_11take_kernelERNS_14TensorIteratorERKNS_10TensorBaseEENKUlvE_clEvENKUlvE1_clEvENKUlvE_clEvENKUlvE0_clEvEUlRilE_EEvS4_S7_RKT1_EUliE_EEvlSE_)
        /*09ec*/ 	.word	0x00000000


	//----- nvinfo : EIATTR_REGCOUNT
	.align		4
.L_581:
        /*09f0*/ 	.byte	0x04, 0x2f
        /*09f2*/ 	.short	(.L_583 - .L_582)
	.align		4
.L_582:
        /*09f4*/ 	.word	index@(_ZN2at6native24index_elementwise_kernelILi128ELi4EZNS0_20cuda_take_put_kernelIliZZZZZNS0_11take_kernelERNS_14TensorIteratorERKNS_10TensorBaseEENKUlvE_clEvENKUlvE2_clEvENKUlvE_clEvENKUlvE_clEvEUlRliE_EEvS4_S7_RKT1_EUliE_EEvlSE_)
        /*09f8*/ 	.word	0x0000001c


	//----- nvinfo : EIATTR_FRAME_SIZE
	.align		4
.L_583:
        /*09fc*/ 	.byte	0x04, 0x11
        /*09fe*/ 	.short	(.L_585 - .L_584)
	.align		4
.L_584:
        /*0a00*/ 	.word	index@(_ZN2at6native24index_elementwise_kernelILi128ELi4EZNS0_20cuda_take_put_kernelIliZZZZZNS0_11take_kernelERNS_14TensorIteratorERKNS_10TensorBaseEENKUlvE_clEvENKUlvE2_clEvENKUlvE_clEvENKUlvE_clEvEUlRliE_EEvS4_S7_RKT1_EUliE_EEvlSE_)
        /*0a04*/ 	.word	0x00000000


	//----- nvinfo : EIATTR_REGCOUNT
	.align		4
.L_585:
        /*0a08*/ 	.byte	0x04, 0x2f
        /*0a0a*/ 	.short	(.L_587 - .L_586)
	.align		4
.L_586:
        /*0a0c*/ 	.word	index@(_ZN2at6native24index_elementwise_kernelILi128ELi4EZNS0_20cuda_take_put_kernelIllZZZZZNS0_11take_kernelERNS_14TensorIteratorERKNS_10TensorBaseEENKUlvE_clEvENKUlvE2_clEvENKUlvE_clEvENKUlvE0_clEvEUlRllE_EEvS4_S7_RKT1_EUliE_EEvlSE_)
        /*0a10*/ 	.word	0x0000001a


	//----- nvinfo : EIATTR_FRAME_SIZE
	.align		4
.L_587:
        /*0a14*/ 	.byte	0x04, 0x11
        /*0a16*/ 	.short	(.L_589 - .L_588)
	.align		4
.L_588:
        /*0a18*/ 	.word	index@($__internal_17_$__cuda_sm20_rem_u64)
        /*0a1c*/ 	.word	0x00000000


	//----- nvinfo : EIATTR_FRAME_SIZE
	.align		4
.L_589:
        /*0a20*/ 	.byte	0x04, 0x11
        /*0a22*/ 	.short	(.L_591 - .L_590)
	.align		4
.L_590:
        /*0a24*/ 	.word	index@($__internal_16_$__cuda_sm20_div_u64)
        /*0a28*/ 	.word	0x00000000


	//----- nvinfo : EIATTR_FRAME_SIZE
	.align		4
.L_591:
        /*0a2c*/ 	.byte	0x04, 0x11
        /*0a2e*/ 	.short	(.L_593 - .L_592)
	.align		4
.L_592:
        /*0a30*/ 	.word	index@(_ZN2at6native24index_elementwise_kernelILi128ELi4EZNS0_20cuda_take_put_kernelIllZZZZZNS0_11take_kernelERNS_14TensorIteratorERKNS_10TensorBaseEENKUlvE_clEvENKUlvE2_clEvENKUlvE_clEvENKUlvE0_clEvEUlRllE_EEvS4_S7_RKT1_EUliE_EEvlSE_)
        /*0a34*/ 	.word	0x00000000


	//----- nvinfo : EIATTR_REGCOUNT
	.align		4
.L_593:
        /*0a38*/ 	.byte	0x04, 0x2f
        /*0a3a*/ 	.short	(.L_595 - .L_594)
	.align		4
.L_594:
        /*0a3c*/ 	.word	index@(_ZN2at6native24index_elementwise_kernelILi128ELi4EZNS0_20cuda_take_put_kernelIsiZZZZZNS0_11take_kernelERNS_14TensorIteratorERKNS_10TensorBaseEENKUlvE_clEvENKUlvE3_clEvENKUlvE_clEvENKUlvE_clEvEUlRsiE_EEvS4_S7_RKT1_EUliE_EEvlSE_)
        /*0a40*/ 	.word	0x0000001c


	//----- nvinfo : EIATTR_FRAME_SIZE
	.align		4
.L_595:
        /*0a44*/ 	.byte	0x04, 0x11
        /*0a46*/ 	.short	(.L_597 - .L_596)
	.align		4
.L_596:
        /*0a48*/ 	.word	index@(_ZN2at6native24index_elementwise_kernelILi128ELi4EZNS0_20cuda_take_put_kernelIsiZZZZZNS0_11take_kernelERNS_14TensorIteratorERKNS_10TensorBaseEENKUlvE_clEvENKUlvE3_clEvENKUlvE_clEvENKUlvE_clEvEUlRsiE_EEvS4_S7_RKT1_EUliE_EEvlSE_)
        /*0a4c*/ 	.word	0x00000000


	//----- nvinfo : EIATTR_REGCOUNT
	.align		4
.L_597:
        /*0a50*/ 	.byte	0x04, 0x2f
        /*0a52*/ 	.short	(.L_599 - .L_598)
	.align		4
.L_598:
        /*0a54*/ 	.word	index@(_ZN2at6native24index_elementwise_kernelILi128ELi4EZNS0_20cuda_take_put_kernelIslZZZZZNS0_11take_kernelERNS_14TensorIteratorERKNS_10TensorBaseEENKUlvE_clEvENKUlvE3_clEvENKUlvE_clEvENKUlvE0_clEvEUlRslE_EEvS4_S7_RKT1_EUliE_EEvlSE_)
        /*0a58*/ 	.word	0x0000001a


	//----- nvinfo : EIATTR_FRAME_SIZE
	.align		4
.L_599:
        /*0a5c*/ 	.byte	0x04, 0x11
        /*0a5e*/ 	.short	(.L_601 - .L_600)
	.align		4
.L_600:
        /*0a60*/ 	.word	index@($__internal_15_$__cuda_sm20_rem_u64)
        /*0a64*/ 	.word	0x00000000


	//----- nvinfo : EIATTR_FRAME_SIZE
	.align		4
.L_601:
        /*0a68*/ 	.byte	0x04, 0x11
        /*0a6a*/ 	.short	(.L_603 - .L_602)
	.align		4
.L_602:
        /*0a6c*/ 	.word	index@($__internal_14_$__cuda_sm20_div_u64)
        /*0a70*/ 	.word	0x00000000


	//----- nvinfo : EIATTR_FRAME_SIZE
	.align		4
.L_603:
        /*0a74*/ 	.byte	0x04, 0x11
        /*0a76*/ 	.short	(.L_605 - .L_604)
	.align		4
.L_604:
        /*0a78*/ 	.word	index@(_ZN2at6native24index_elementwise_kernelILi128ELi4EZNS0_20cuda_take_put_kernelIslZZZZZNS0_11take_kernelERNS_14TensorIteratorERKNS_10TensorBaseEENKUlvE_clEvENKUlvE3_clEvENKUlvE_clEvENKUlvE0_clEvEUlRslE_EEvS4_S7_RKT1_EUliE_EEvlSE_)
        /*0a7c*/ 	.word	0x00000000


	//----- nvinfo : EIATTR_REGCOUNT
	.align		4
.L_605:
        /*0a80*/ 	.byte	0x04, 0x2f
        /*0a82*/ 	.short	(.L_607 - .L_606)
	.align		4
.L_606:
        /*0a84*/ 	.word	index@(_ZN2at6native24index_elementwise_kernelILi128ELi4EZNS0_20cuda_take_put_kernelIdiZZZZZNS0_11take_kernelERNS_14TensorIteratorERKNS_10TensorBaseEENKUlvE_clEvENKUlvE4_clEvENKUlvE_clEvENKUlvE_clEvEUlRdiE_EEvS4_S7_RKT1_EUliE_EEvlSE_)
        /*0a88*/ 	.word	0x0000001c


	//----- nvinfo : EIATTR_FRAME_SIZE
	.align		4
.L_607:
        /*0a8c*/ 	.byte	0x04, 0x11
        /*0a8e*/ 	.short	(.L_609 - .L_608)
	.align		4
.L_608:
        /*0a90*/ 	.word	index@(_ZN2at6native24index_elementwise_kernelILi128ELi4EZNS0_20cuda_take_put_kernelIdiZZZZZNS0_11take_kernelERNS_14TensorIteratorERKNS_10TensorBaseEENKUlvE_clEvENKUlvE4_clEvENKUlvE_clEvENKUlvE_clEvEUlRdiE_EEvS4_S7_RKT1_EUliE_EEvlSE_)
        /*0a94*/ 	.word	0x00000000


	//----- nvinfo : EIATTR_REGCOUNT
	.align		4
.L_609:
        /*0a98*/ 	.byte	0x04, 0x2f
        /*0a9a*/ 	.short	(.L_611 - .L_610)
	.align		4
.L_610:
        /*0a9c*/ 	.word	index@(_ZN2at6native24index_elementwise_kernelILi128ELi4EZNS0_20cuda_take_put_kernelIdlZZZZZNS0_11take_kernelERNS_14TensorIteratorERKNS_10TensorBaseEENKUlvE_clEvENKUlvE4_clEvENKUlvE_clEvENKUlvE0_clEvEUlRdlE_EEvS4_S7_RKT1_EUliE_EEvlSE_)
        /*0aa0*/ 	.word	0x0000001a


	//----- nvinfo : EIATTR_FRAME_SIZE
	.align		4
.L_611:
        /*0aa4*/ 	.byte	0x04, 0x11
        /*0aa6*/ 	.short	(.L_613 - .L_612)
	.align		4
.L_612:
        /*0aa8*/ 	.word	index@($__internal_13_$__cuda_sm20_rem_u64)
        /*0aac*/ 	.word	0x00000000


	//----- nvinfo : EIATTR_FRAME_SIZE
	.align		4
.L_613:
        /*0ab0*/ 	.byte	0x04, 0x11
        /*0ab2*/ 	.short	(.L_615 - .L_614)
	.align		4
.L_614:
        /*0ab4*/ 	.word	index@($__internal_12_$__cuda_sm20_div_u64)
        /*0ab8*/ 	.word	0x00000000


	//----- nvinfo : EIATTR_FRAME_SIZE
	.align		4
.L_615:
        /*0abc*/ 	.byte	0x04, 0x11
        /*0abe*/ 	.short	(.L_617 - .L_616)
	.align		4
.L_616:
        /*0ac0*/ 	.word	index@(_ZN2at6native24index_elementwise_kernelILi128ELi4EZNS0_20cuda_take_put_kernelIdlZZZZZNS0_11take_kernelERNS_14TensorIteratorERKNS_10TensorBaseEENKUlvE_clEvENKUlvE4_clEvENKUlvE_clEvENKUlvE0_clEvEUlRdlE_EEvS4_S7_RKT1_EUliE_EEvlSE_)
        /*0ac4*/ 	.word	0x00000000


	//----- nvinfo : EIATTR_REGCOUNT
	.align		4
.L_617:
        /*0ac8*/ 	.byte	0x04, 0x2f
        /*0aca*/ 	.short	(.L_619 - .L_618)
	.align		4
.L_618:
        /*0acc*/ 	.word	index@(_ZN2at6native24index_elementwise_kernelILi128ELi4EZNS0_20cuda_take_put_kernelIfiZZZZZNS0_11take_kernelERNS_14TensorIteratorERKNS_10TensorBaseEENKUlvE_clEvENKUlvE5_clEvENKUlvE_clEvENKUlvE_clEvEUlRfiE_EEvS4_S7_RKT1_EUliE_EEvlSE_)
        /*0ad0*/ 	.word	0x0000001c


	//----- nvinfo : EIATTR_FRAME_SIZE
	.align		4
.L_619:
        /*0ad4*/ 	.byte	0x04, 0x11
        /*0ad6*/ 	.short	(.L_621 - .L_620)
	.align		4
.L_620:
        /*0ad8*/ 	.word	index@(_ZN2at6native24index_elementwise_kernelILi128ELi4EZNS0_20cuda_take_put_kernelIfiZZZZZNS0_11take_kernelERNS_14TensorIteratorERKNS_10TensorBaseEENKUlvE_clEvENKUlvE5_clEvENKUlvE_clEvENKUlvE_clEvEUlRfiE_EEvS4_S7_RKT1_EUliE_EEvlSE_)
        /*0adc*/ 	.word	0x00000000


	//----- nvinfo : EIATTR_REGCOUNT
	.align		4
.L_621:
        /*0ae0*/ 	.byte	0x04, 0x2f
        /*0ae2*/ 	.short	(.L_623 - .L_622)
	.align		4
.L_622:
        /*0ae4*/ 	.word	index@(_ZN2at6native24index_elementwise_kernelILi128ELi4EZNS0_20cuda_take_put_kernelIflZZZZZNS0_11take_kernelERNS_14TensorIteratorERKNS_10TensorBaseEENKUlvE_clEvENKUlvE5_clEvENKUlvE_clEvENKUlvE0_clEvEUlRflE_EEvS4_S7_RKT1_EUliE_EEvlSE_)
        /*0ae8*/ 	.word	0x0000001a


	//----- nvinfo : EIATTR_FRAME_SIZE
	.align		4
.L_623:
        /*0aec*/ 	.byte	0x04, 0x11
        /*0aee*/ 	.short	(.L_625 - .L_624)
	.align		4
.L_624:
        /*0af0*/ 	.word	index@($__internal_11_$__cuda_sm20_rem_u64)
        /*0af4*/ 	.word	0x00000000


	//----- nvinfo : EIATTR_FRAME_SIZE
	.align		4
.L_625:
        /*0af8*/ 	.byte	0x04, 0x11
        /*0afa*/ 	.short	(.L_627 - .L_626)
	.align		4
.L_626:
        /*0afc*/ 	.word	index@($__internal_10_$__cuda_sm20_div_u64)
        /*0b00*/ 	.word	0x00000000


	//----- nvinfo : EIATTR_FRAME_SIZE
	.align		4
.L_627:
        /*0b04*/ 	.byte	0x04, 0x11
        /*0b06*/ 	.short	(.L_629 - .L_628)
	.align		4
.L_628:
        /*0b08*/ 	.word	index@(_ZN2at6native24index_elementwise_kernelILi128ELi4EZNS0_20cuda_take_put_kernelIflZZZZZNS0_11take_kernelERNS_14TensorIteratorERKNS_10TensorBaseEENKUlvE_clEvENKUlvE5_clEvENKUlvE_clEvENKUlvE0_clEvEUlRflE_EEvS4_S7_RKT1_EUliE_EEvlSE_)
        /*0b0c*/ 	.word	0x00000000


	//----- nvinfo : EIATTR_REGCOUNT
	.align		4
.L_629:
        /*0b10*/ 	.byte	0x04, 0x2f
        /*0b12*/ 	.short	(.L_631 - .L_630)
	.align		4
.L_630:
        /*0b14*/ 	.word	index@(_ZN2at6native24index_elementwise_kernelILi128ELi4EZNS0_20cuda_take_put_kernelIN3c107complexIdEEiZZZZZNS0_11take_kernelERNS_14TensorIteratorERKNS_10TensorBaseEENKUlvE_clEvENKUlvE6_clEvENKUlvE_clEvENKUlvE_clEvEUlRS5_iE_EEvS7_SA_RKT1_EUliE_EEvlSH_)
        /*0b18*/ 	.word	0x0000001c


	//----- nvinfo : EIATTR_FRAME_SIZE
	.align		4
.L_631:
        /*0b1c*/ 	.byte	0x04, 0x11
        /*0b1e*/ 	.short	(.L_633 - .L_632)
	.align		4
.L_632:
        /*0b20*/ 	.word	index@(_ZN2at6native24index_elementwise_kernelILi128ELi4EZNS0_20cuda_take_put_kernelIN3c107complexIdEEiZZZZZNS0_11take_kernelERNS_14TensorIteratorERKNS_10TensorBaseEENKUlvE_clEvENKUlvE6_clEvENKUlvE_clEvENKUlvE_clEvEUlRS5_iE_EEvS7_SA_RKT1_EUliE_EEvlSH_)
        /*0b24*/ 	.word	0x00000000


	//----- nvinfo : EIATTR_REGCOUNT
	.align		4
.L_633:
        /*0b28*/ 	.byte	0x04, 0x2f
        /*0b2a*/ 	.short	(.L_635 - .L_634)
	.align		4
.L_634:
        /*0b2c*/ 	.word	index@(_ZN2at6native24index_elementwise_kernelILi128ELi4EZNS0_20cuda_take_put_kernelIN3c107complexIdEElZZZZZNS0_11take_kernelERNS_14TensorIteratorERKNS_10TensorBaseEENKUlvE_clEvENKUlvE6_clEvENKUlvE_clEvENKUlvE0_clEvEUlRS5_lE_EEvS7_SA_RKT1_EUliE_EEvlSH_)
        /*0b30*/ 	.word	0x0000001a


	//----- nvinfo : EIATTR_FRAME_SIZE
	.align		4
.L_635:
        /*0b34*/ 	.byte	0x04, 0x11
        /*0b36*/ 	.short	(.L_637 - .L_636)
	.align		4
.L_636:
        /*0b38*/ 	.word	index@($__internal_9_$__cuda_sm20_rem_u64)
        /*0b3c*/ 	.word	0x00000000


	//----- nvinfo : EIATTR_FRAME_SIZE
	.align		4
.L_637:
        /*0b40*/ 	.byte	0x04, 0x11
        /*0b42*/ 	.short	(.L_639 - .L_638)
	.align		4
.L_638:
        /*0b44*/ 	.word	index@($__internal_8_$__cuda_sm20_div_u64)
        /*0b48*/ 	.word	0x00000000


	//----- nvinfo : EIATTR_FRAME_SIZE
	.align		4
.L_639:
        /*0b4c*/ 	.byte	0x04, 0x11
        /*0b4e*/ 	.short	(.L_641 - .L_640)
	.align		4
.L_640:
        /*0b50*/ 	.word	index@(_ZN2at6native24index_elementwise_kernelILi128ELi4EZNS0_20cuda_take_put_kernelIN3c107complexIdEElZZZZZNS0_11take_kernelERNS_14TensorIteratorERKNS_10TensorBaseEENKUlvE_clEvENKUlvE6_clEvENKUlvE_clEvENKUlvE0_clEvEUlRS5_lE_EEvS7_SA_RKT1_EUliE_EEvlSH_)
        /*0b54*/ 	.word	0x00000000


	//----- nvinfo : EIATTR_REGCOUNT
	.align		4
.L_641:
        /*0b58*/ 	.byte	0x04, 0x2f
        /*0b5a*/ 	.short	(.L_643 - .L_642)
	.align		4
.L_642:
        /*0b5c*/ 	.word	index@(_ZN2at6native24index_elementwise_kernelILi128ELi4EZNS0_20cuda_take_put_kernelIN3c107complexIfEEiZZZZZNS0_11take_kernelERNS_14TensorIteratorERKNS_10TensorBaseEENKUlvE_clEvENKUlvE7_clEvENKUlvE_clEvENKUlvE_clEvEUlRS5_iE_EEvS7_SA_RKT1_EUliE_EEvlSH_)
        /*0b60*/ 	.word	0x0000001c


	//----- nvinfo : EIATTR_FRAME_SIZE
	.align		4
.L_643:
        /*0b64*/ 	.byte	0x04, 0x11
        /*0b66*/ 	.short	(.L_645 - .L_644)
	.align		4
.L_644:
        /*0b68*/ 	.word	index@(_ZN2at6native24index_elementwise_kernelILi128ELi4EZNS0_20cuda_take_put_kernelIN3c107complexIfEEiZZZZZNS0_11take_kernelERNS_14TensorIteratorERKNS_10TensorBaseEENKUlvE_clEvENKUlvE7_clEvENKUlvE_clEvENKUlvE_clEvEUlRS5_iE_EEvS7_SA_RKT1_EUliE_EEvlSH_)
        /*0b6c*/ 	.word	0x00000000


	//----- nvinfo : EIATTR_REGCOUNT
	.align		4
.L_645:
        /*0b70*/ 	.byte	0x04, 0x2f
        /*0b72*/ 	.short	(.L_647 - .L_646)
	.align		4
.L_646:
        /*0b74*/ 	.word	index@(_ZN2at6native24index_elementwise_kernelILi128ELi4EZNS0_20cuda_take_put_kernelIN3c107complexIfEElZZZZZNS0_11take_kernelERNS_14TensorIteratorERKNS_10TensorBaseEENKUlvE_clEvENKUlvE7_clEvENKUlvE_clEvENKUlvE0_clEvEUlRS5_lE_EEvS7_SA_RKT1_EUliE_EEvlSH_)
        /*0b78*/ 	.word	0x0000001a


	//----- nvinfo : EIATTR_FRAME_SIZE
	.align		4
.L_647:
        /*0b7c*/ 	.byte	0x04, 0x11
        /*0b7e*/ 	.short	(.L_649 - .L_648)
	.align		4
.L_648:
        /*0b80*/ 	.word	index@($__internal_7_$__cuda_sm20_rem_u64)
        /*0b84*/ 	.word	0x00000000


	//----- nvinfo : EIATTR_FRAME_SIZE
	.align		4
.L_649:
        /*0b88*/ 	.byte	0x04, 0x11
        /*0b8a*/ 	.short	(.L_651 - .L_650)
	.align		4
.L_650:
        /*0b8c*/ 	.word	index@($__internal_6_$__cuda_sm20_div_u64)
        /*0b90*/ 	.word	0x00000000


	//----- nvinfo : EIATTR_FRAME_SIZE
	.align		4
.L_651:
        /*0b94*/ 	.byte	0x04, 0x11
        /*0b96*/ 	.short	(.L_653 - .L_652)
	.align		4
.L_652:
        /*0b98*/ 	.word	index@(_ZN2at6native24index_elementwise_kernelILi128ELi4EZNS0_20cuda_take_put_kernelIN3c107complexIfEElZZZZZNS0_11take_kernelERNS_14TensorIteratorERKNS_10TensorBaseEENKUlvE_clEvENKUlvE7_clEvENKUlvE_clEvENKUlvE0_clEvEUlRS5_lE_EEvS7_SA_RKT1_EUliE_EEvlSH_)
        /*0b9c*/ 	.word	0x00000000


	//----- nvinfo : EIATTR_REGCOUNT
	.align		4
.L_653:
        /*0ba0*/ 	.byte	0x04, 0x2f
        /*0ba2*/ 	.short	(.L_655 - .L_654)
	.align		4
.L_654:
        /*0ba4*/ 	.word	index@(_ZN2at6native24index_elementwise_kernelILi128ELi4EZNS0_20cuda_take_put_kernelIN3c104HalfEiZZZZZNS0_11take_kernelERNS_14TensorIteratorERKNS_10TensorBaseEENKUlvE_clEvENKUlvE8_clEvENKUlvE_clEvENKUlvE_clEvEUlRS4_iE_EEvS6_S9_RKT1_EUliE_EEvlSG_)
        /*0ba8*/ 	.word	0x0000001c


	//----- nvinfo : EIATTR_FRAME_SIZE
	.align		4
.L_655:
        /*0bac*/ 	.byte	0x04, 0x11
        /*0bae*/ 	.short	(.L_657 - .L_656)
	.align		4
.L_656:
        /*0bb0*/ 	.word	index@(_ZN2at6native24index_elementwise_kernelILi128ELi4EZNS0_20cuda_take_put_kernelIN3c104HalfEiZZZZZNS0_11take_kernelERNS_14TensorIteratorERKNS_10TensorBaseEENKUlvE_clEvENKUlvE8_clEvENKUlvE_clEvENKUlvE_clEvEUlRS4_iE_EEvS6_S9_RKT1_EUliE_EEvlSG_)
        /*0bb4*/ 	.word	0x00000000


	//----- nvinfo : EIATTR_REGCOUNT
	.align		4
.L_657:
        /*0bb8*/ 	.byte	0x04, 0x2f
        /*0bba*/ 	.short	(.L_659 - .L_658)
	.align		4
.L_658:
        /*0bbc*/ 	.word	index@(_ZN2at6native24index_elementwise_kernelILi128ELi4EZNS0_20cuda_take_put_kernelIN3c104HalfElZZZZZNS0_11take_kernelERNS_14TensorIteratorERKNS_10TensorBaseEENKUlvE_clEvENKUlvE8_clEvENKUlvE_clEvENKUlvE0_clEvEUlRS4_lE_EEvS6_S9_RKT1_EUliE_EEvlSG_)
        /*0bc0*/ 	.word	0x0000001a


	//----- nvinfo : EIATTR_FRAME_SIZE
	.align		4
.L_659:
        /*0bc4*/ 	.byte	0x04, 0x11
        /*0bc6*/ 	.short	(.L_661 - .L_660)
	.align		4
.L_660:
        /*0bc8*/ 	.word	index@($__internal_5_$__cuda_sm20_rem_u64)
        /*0bcc*/ 	.word	0x00000000


	//----- nvinfo : EIATTR_FRAME_SIZE
	.align		4
.L_661:
        /*0bd0*/ 	.byte	0x04, 0x11
        /*0bd2*/ 	.short	(.L_663 - .L_662)
	.align		4
.L_662:
        /*0bd4*/ 	.word	index@($__internal_4_$__cuda_sm20_div_u64)
        /*0bd8*/ 	.word	0x00000000


	//----- nvinfo : EIATTR_FRAME_SIZE
	.align		4
.L_663:
        /*0bdc*/ 	.byte	0x04, 0x11
        /*0bde*/ 	.short	(.L_665 - .L_664)
	.align		4
.L_664:
        /*0be0*/ 	.word	index@(_ZN2at6native24index_elementwise_kernelILi128ELi4EZNS0_20cuda_take_put_kernelIN3c104HalfElZZZZZNS0_11take_kernelERNS_14TensorIteratorERKNS_10TensorBaseEENKUlvE_clEvENKUlvE8_clEvENKUlvE_clEvENKUlvE0_clEvEUlRS4_lE_EEvS6_S9_RKT1_EUliE_EEvlSG_)
        /*0be4*/ 	.word	0x00000000


	//----- nvinfo : EIATTR_REGCOUNT
	.align		4
.L_665:
        /*0be8*/ 	.byte	0x04, 0x2f
        /*0bea*/ 	.short	(.L_667 - .L_666)
	.align		4
.L_666:
        /*0bec*/ 	.word	index@(_ZN2at6native24index_elementwise_kernelILi128ELi4EZNS0_20cuda_take_put_kernelIbiZZZZZNS0_11take_kernelERNS_14TensorIteratorERKNS_10TensorBaseEENKUlvE_clEvENKUlvE9_clEvENKUlvE_clEvENKUlvE_clEvEUlRbiE_EEvS4_S7_RKT1_EUliE_EEvlSE_)
        /*0bf0*/ 	.word	0x0000001c


	//----- nvinfo : EIATTR_FRAME_SIZE
	.align		4
.L_667:
        /*0bf4*/ 	.byte	0x04, 0x11
        /*0bf6*/ 	.short	(.L_669 - .L_668)
	.align		4
.L_668:
        /*0bf8*/ 	.word	index@(_ZN2at6native24index_elementwise_kernelILi128ELi4EZNS0_20cuda_take_put_kernelIbiZZZZZNS0_11take_kernelERNS_14TensorIteratorERKNS_10TensorBaseEENKUlvE_clEvENKUlvE9_clEvENKUlvE_clEvENKUlvE_clEvEUlRbiE_EEvS4_S7_RKT1_EUliE_EEvlSE_)
        /*0bfc*/ 	.word	0x00000000


	//----- nvinfo : EIATTR_REGCOUNT
	.align		4
.L_669:
        /*0c00*/ 	.byte	0x04, 0x2f
        /*0c02*/ 	.short	(.L_671 - .L_670)
	.align		4
.L_670:
        /*0c04*/ 	.word	index@(_ZN2at6native24index_elementwise_kernelILi128ELi4EZNS0_20cuda_take_put_kernelIblZZZZZNS0_11take_kernelERNS_14TensorIteratorERKNS_10TensorBaseEENKUlvE_clEvENKUlvE9_clEvENKUlvE_clEvENKUlvE0_clEvEUlRblE_EEvS4_S7_RKT1_EUliE_EEvlSE_)
        /*0c08*/ 	.word	0x0000001a


	//----- nvinfo : EIATTR_FRAME_SIZE
	.align		4
.L_671:
        /*0c0c*/ 	.byte	0x04, 0x11
        /*0c0e*/ 	.short	(.L_673 - .L_672)
	.align		4
.L_672:
        /*0c10*/ 	.word	index@($__internal_3_$__cuda_sm20_rem_u64)
        /*0c14*/ 	.word	0x00000000


	//----- nvinfo : EIATTR_FRAME_SIZE
	.align		4
.L_673:
        /*0c18*/ 	.byte	0x04, 0x11
        /*0c1a*/ 	.short	(.L_675 - .L_674)
	.align		4
.L_674:
        /*0c1c*/ 	.word	index@($__internal_2_$__cuda_sm20_div_u64)
        /*0c20*/ 	.word	0x00000000


	//----- nvinfo : EIATTR_FRAME_SIZE
	.align		4
.L_675:
        /*0c24*/ 	.byte	0x04, 0x11
        /*0c26*/ 	.short	(.L_677 - .L_676)
	.align		4
.L_676:
        /*0c28*/ 	.word	index@(_ZN2at6native24index_elementwise_kernelILi128ELi4EZNS0_20cuda_take_put_kernelIblZZZZZNS0_11take_kernelERNS_14TensorIteratorERKNS_10TensorBaseEENKUlvE_clEvENKUlvE9_clEvENKUlvE_clEvENKUlvE0_clEvEUlRblE_EEvS4_S7_RKT1_EUliE_EEvlSE_)
        /*0c2c*/ 	.word	0x00000000


	//----- nvinfo : EIATTR_REGCOUNT
	.align		4
.L_677:
        /*0c30*/ 	.byte	0x04, 0x2f
        /*0c32*/ 	.short	(.L_679 - .L_678)
	.align		4
.L_678:
        /*0c34*/ 	.word	index@(_ZN2at6native24index_elementwise_kernelILi128ELi4EZNS0_20cuda_take_put_kernelIN3c108BFloat16EiZZZZZNS0_11take_kernelERNS_14TensorIteratorERKNS_10TensorBaseEENKUlvE_clEvENKUlvE10_clEvENKUlvE_clEvENKUlvE_clEvEUlRS4_iE_EEvS6_S9_RKT1_EUliE_EEvlSG_)
        /*0c38*/ 	.word	0x0000001c


	//----- nvinfo : EIATTR_FRAME_SIZE
	.align		4
.L_679:
        /*0c3c*/ 	.byte	0x04, 0x11
        /*0c3e*/ 	.short	(.L_681 - .L_680)
	.align		4
.L_680:
        /*0c40*/ 	.word	index@(_ZN2at6native24index_elementwise_kernelILi128ELi4EZNS0_20cuda_take_put_kernelIN3c108BFloat16EiZZZZZNS0_11take_kernelERNS_14TensorIteratorERKNS_10TensorBaseEENKUlvE_clEvENKUlvE10_clEvENKUlvE_clEvENKUlvE_clEvEUlRS4_iE_EEvS6_S9_RKT1_EUliE_EEvlSG_)
        /*0c44*/ 	.word	0x00000000


	//----- nvinfo : EIATTR_REGCOUNT
	.align		4
.L_681:
        /*0c48*/ 	.byte	0x04, 0x2f
        /*0c4a*/ 	.short	(.L_683 - .L_682)
	.align		4
.L_682:
        /*0c4c*/ 	.word	index@(_ZN2at6native24index_elementwise_kernelILi128ELi4EZNS0_20cuda_take_put_kernelIN3c108BFloat16ElZZZZZNS0_11take_kernelERNS_14TensorIteratorERKNS_10TensorBaseEENKUlvE_clEvENKUlvE10_clEvENKUlvE_clEvENKUlvE0_clEvEUlRS4_lE_EEvS6_S9_RKT1_EUliE_EEvlSG_)
        /*0c50*/ 	.word	0x0000001a


	//----- nvinfo : EIATTR_FRAME_SIZE
	.align		4
.L_683:
        /*0c54*/ 	.byte	0x04, 0x11
        /*0c56*/ 	.short	(.L_685 - .L_684)
	.align		4
.L_684:
        /*0c58*/ 	.word	index@($__internal_1_$__cuda_sm20_rem_u64)
        /*0c5c*/ 	.word	0x00000000


	//----- nvinfo : EIATTR_FRAME_SIZE
	.align		4
.L_685:
        /*0c60*/ 	.byte	0x04, 0x11
        /*0c62*/ 	.short	(.L_687 - .L_686)
	.align		4
.L_686:
        /*0c64*/ 	.word	index@($__internal_0_$__cuda_sm20_div_u64)
        /*0c68*/ 	.word	0x00000000


	//----- nvinfo : EIATTR_FRAME_SIZE
	.align		4
.L_687:
        /*0c6c*/ 	.byte	0x04, 0x11
        /*0c6e*/ 	.short	(.L_689 - .L_688)
	.align		4
.L_688:
        /*0c70*/ 	.word	index@(_ZN2at6native24index_elementwise_kernelILi128ELi4EZNS0_20cuda_take_put_kernelIN3c108BFloat16ElZZZZZNS0_11take_kernelERNS_14TensorIteratorERKNS_10TensorBaseEENKUlvE_clEvENKUlvE10_clEvENKUlvE_clEvENKUlvE0_clEvEUlRS4_lE_EEvS6_S9_RKT1_EUliE_EEvlSG_)
        /*0c74*/ 	.word	0x00000000


	//----- nvinfo : EIATTR_REGCOUNT
	.align		4
.L_689:
        /*0c78*/ 	.byte	0x04, 0x2f
        /*0c7a*/ 	.short	(.L_691 - .L_690)
	.align		4
.L_690:
        /*0c7c*/ 	.word	index@(_ZN2at6native29vectorized_elementwise_kernelILi8EZZZNS0_28launch_masked_scatter_kernelERKNS_10TensorBaseES4_S4_S4_ENKUlvE_clEvENKUlvE_clEvEUlhblE_St5arrayIPcLm4EEEEviT0_T1_)
        /*0c80*/ 	.word	0x00000020


	//----- nvinfo : EIATTR_FRAME_SIZE
	.align		4
.L_691:
        /*0c84*/ 	.byte	0x04, 0x11
        /*0c86*/ 	.short	(.L_693 - .L_692)
	.align		4
.L_692:
        /*0c88*/ 	.word	index@(_ZN2at6native29vectorized_elementwise_kernelILi8EZZZNS0_28launch_masked_scatter_kernelERKNS_10TensorBaseES4_S4_S4_ENKUlvE_clEvENKUlvE_clEvEUlhblE_St5arrayIPcLm4EEEEviT0_T1_)
        /*0c8c*/ 	.word	0x00000000


	//----- nvinfo : EIATTR_REGCOUNT
	.align		4
.L_693:
        /*0c90*/ 	.byte	0x04, 0x2f
        /*0c92*/ 	.short	(.L_695 - .L_694)
	.align		4
.L_694:
        /*0c94*/ 	.word	index@(_ZN2at6native29vectorized_elementwise_kernelILi4EZZZNS0_28launch_masked_scatter_kernelERKNS_10TensorBaseES4_S4_S4_ENKUlvE_clEvENKUlvE_clEvEUlhblE_St5arrayIPcLm4EEEEviT0_T1_)
        /*0c98*/ 	.word	0x00000020


	//----- nvinfo : EIATTR_FRAME_SIZE
	.align		4
.L_695:
        /*0c9c*/ 	.byte	0x04, 0x11
        /*0c9e*/ 	.short	(.L_697 - .L_696)
	.align		4
.L_696:
        /*0ca0*/ 	.word	index@(_ZN2at6native29vectorized_elementwise_kernelILi4EZZZNS0_28launch_masked_scatter_kernelERKNS_10TensorBaseES4_S4_S4_ENKUlvE_clEvENKUlvE_clEvEUlhblE_St5arrayIPcLm4EEEEviT0_T1_)
        /*0ca4*/ 	.word	0x00000000


	//----- nvinfo : EIATTR_REGCOUNT
	.align		4
.L_697:
        /*0ca8*/ 	.byte	0x04, 0x2f
        /*0caa*/ 	.short	(.L_699 - .L_698)
	.align		4
.L_698:
        /*0cac*/ 	.word	index@(_ZN2at6native29vectorized_elementwise_kernelILi2EZZZNS0_28launch_masked_scatter_kernelERKNS_10TensorBaseES4_S4_S4_ENKUlvE_clEvENKUlvE_clEvEUlhblE_St5arrayIPcLm4EEEEviT0_T1_)
        /*0cb0*/ 	.word	0x00000024


	//----- nvinfo : EIATTR_FRAME_SIZE
	.align		4
.L_699:
        /*0cb4*/ 	.byte	0x04, 0x11
        /*0cb6*/ 	.short	(.L_701 - .L_700)
	.align		4
.L_700:
        /*0cb8*/ 	.word	index@(_ZN2at6native29vectorized_elementwise_kernelILi2EZZZNS0_28launch_masked_scatter_kernelERKNS_10TensorBaseES4_S4_S4_ENKUlvE_clEvENKUlvE_clEvEUlhblE_St5arrayIPcLm4EEEEviT0_T1_)
        /*0cbc*/ 	.word	0x00000000


	//----- nvinfo : EIATTR_REGCOUNT
	.align		4
.L_701:
        /*0cc0*/ 	.byte	0x04, 0x2f
        /*0cc2*/ 	.short	(.L_703 - .L_702)
	.align		4
.L_702:
        /*0cc4*/ 	.word	index@(_ZN2at6native27unrolled_elementwise_kernelIZZZNS0_28launch_masked_scatter_kernelERKNS_10TensorBaseES4_S4_S4_ENKUlvE_clEvENKUlvE_clEvEUlhblE_St5arrayIPcLm4EELi4E23TrivialOffsetCalculatorILi3EjESB_ILi1EjENS0_6memory15LoadWithoutCastENSE_16StoreWithoutCastEEEviT_T0_T2_T3_T4_T5_)
        /*0cc8*/ 	.word	0x00000020


	//----- nvinfo : EIATTR_FRAME_SIZE
	.align		4
.L_703:
        /*0ccc*/ 	.byte	0x04, 0x11
        /*0cce*/ 	.short	(.L_705 - .L_704)
	.align		4
.L_704:
        /*0cd0*/ 	.word	index@(_ZN2at6native27unrolled_elementwise_kernelIZZZNS0_28launch_masked_scatter_kernelERKNS_10TensorBaseES4_S4_S4_ENKUlvE_clEvENKUlvE_clEvEUlhblE_St5arrayIPcLm4EELi4E23TrivialOffsetCalculatorILi3EjESB_ILi1EjENS0_6memory15LoadWithoutCastENSE_16StoreWithoutCastEEEviT_T0_T2_T3_T4_T5_)
        /*0cd4*/ 	.word	0x00000000


	//----- nvinfo : EIATTR_REGCOUNT
	.align		4
.L_705:
        /*0cd8*/ 	.byte	0x04, 0x2f
        /*0cda*/ 	.short	(.L_707 - .L_706)
	.align		4
.L_706:
        /*0cdc*/ 	.word	index@(_ZN2at6native18elementwise_kernelILi128ELi4EZNS0_22gpu_kernel_impl_nocastIZZZNS0_28launch_masked_scatter_kernelERKNS_10TensorBaseES5_S5_S5_ENKUlvE_clEvENKUlvE_clEvEUlhblE_EEvRNS_18TensorIteratorBaseERKT_EUliE_EEviT1_)
        /*0ce0*/ 	.word	0x00000016


	//----- nvinfo : EIATTR_FRAME_SIZE
	.align		4
.L_707:
        /*0ce4*/ 	.byte	0x04, 0x11
        /*0ce6*/ 	.short	(.L_709 - .L_708)
	.align		4
.L_708:
        /*0ce8*/ 	.word	index@(_ZN2at6native18elementwise_kernelILi128ELi4EZNS0_22gpu_kernel_impl_nocastIZZZNS0_28launch_masked_scatter_kernelERKNS_10TensorBaseES5_S5_S5_ENKUlvE_clEvENKUlvE_clEvEUlhblE_EEvRNS_18TensorIteratorBaseERKT_EUliE_EEviT1_)
        /*0cec*/ 	.word	0x00000000


	//----- nvinfo : EIATTR_REGCOUNT
	.align		4
.L_709:
        /*0cf0*/ 	.byte	0x04, 0x2f
        /*0cf2*/ 	.short	(.L_711 - .L_710)
	.align		4
.L_710:
        /*0cf4*/ 	.word	index@(_ZN2at6native27unrolled_elementwise_kernelIZZZNS0_28launch_masked_scatter_kernelERKNS_10TensorBaseES4_S4_S4_ENKUlvE_clEvENKUlvE_clEvEUlhblE_St5arrayIPcLm4EELi4E23TrivialOffsetCalculatorILi3EjESB_ILi1EjENS0_6memory12LoadWithCastILi3EEENSE_13StoreWithCastILi1EEEEEviT_T0_T2_T3_T4_T5_)
        /*0cf8*/ 	.word	0x00000028


	//----- nvinfo : EIATTR_FRAME_SIZE
	.align		4
.L_711:
        /*0cfc*/ 	.byte	0x04, 0x11
        /*0cfe*/ 	.short	(.L_713 - .L_712)
	.align		4
.L_712:
        /*0d00*/ 	.word	index@(_ZN2at6native27unrolled_elementwise_kernelIZZZNS0_28launch_masked_scatter_kernelERKNS_10TensorBaseES4_S4_S4_ENKUlvE_clEvENKUlvE_clEvEUlhblE_St5arrayIPcLm4EELi4E23TrivialOffsetCalculatorILi3EjESB_ILi1EjENS0_6memory12LoadWithCastILi3EEENSE_13StoreWithCastILi1EEEEEviT_T0_T2_T3_T4_T5_)
        /*0d04*/ 	.word	0x00000000


	//----- nvinfo : EIATTR_REGCOUNT
	.align		4
.L_713:
        /*0d08*/ 	.byte	0x04, 0x2f
        /*0d0a*/ 	.short	(.L_715 - .L_714)
	.align		4
.L_714:
        /*0d0c*/ 	.word	index@(_ZN2at6native18elementwise_kernelILi128ELi4EZNS0_15gpu_kernel_implIZZZNS0_28launch_masked_scatter_kernelERKNS_10TensorBaseES5_S5_S5_ENKUlvE_clEvENKUlvE_clEvEUlhblE_EEvRNS_18TensorIteratorBaseERKT_EUliE_EEviT1_)
        /*0d10*/ 	.word	0x0000001b


	//----- nvinfo : EIATTR_FRAME_SIZE
	.align		4
.L_715:
        /*0d14*/ 	.byte	0x04, 0x11
        /*0d16*/ 	.short	(.L_717 - .L_716)
	.align		4
.L_716:
        /*0d18*/ 	.word	index@(_ZN2at6native18elementwise_kernelILi128ELi4EZNS0_15gpu_kernel_implIZZZNS0_28launch_masked_scatter_kernelERKNS_10TensorBaseES5_S5_S5_ENKUlvE_clEvENKUlvE_clEvEUlhblE_EEvRNS_18TensorIteratorBaseERKT_EUliE_EEviT1_)
        /*0d1c*/ 	.word	0x00000000


	//----- nvinfo : EIATTR_REGCOUNT
	.align		4
.L_717:
        /*0d20*/ 	.byte	0x04, 0x2f
        /*0d22*/ 	.short	(.L_719 - .L_718)
	.align		4
.L_718:
        /*0d24*/ 	.word	index@(_ZN2at6native29vectorized_elementwise_kernelILi8EZZZNS0_28launch_masked_scatter_kernelERKNS_10TensorBaseES4_S4_S4_ENKUlvE_clEvENKUlvE0_clEvEUlablE_St5arrayIPcLm4EEEEviT0_T1_)
        /*0d28*/ 	.word	0x00000020


	//----- nvinfo : EIATTR_FRAME_SIZE
	.align		4
.L_719:
        /*0d2c*/ 	.byte	0x04, 0x11
        /*0d2e*/ 	.short	(.L_721 - .L_720)
	.align		4
.L_720:
        /*0d30*/ 	.word	index@(_ZN2at6native29vectorized_elementwise_kernelILi8EZZZNS0_28launch_masked_scatter_kernelERKNS_10TensorBaseES4_S4_S4_ENKUlvE_clEvENKUlvE0_clEvEUlablE_St5arrayIPcLm4EEEEviT0_T1_)
        /*0d34*/ 	.word	0x00000000


	//----- nvinfo : EIATTR_REGCOUNT
	.align		4
.L_721:
        /*0d38*/ 	.byte	0x04, 0x2f
        /*0d3a*/ 	.short	(.L_723 - .L_722)
	.align		4
.L_722:
        /*0d3c*/ 	.word	index@(_ZN2at6native29vectorized_elementwise_kernelILi4EZZZNS0_28launch_masked_scatter_kernelERKNS_10TensorBaseES4_S4_S4_ENKUlvE_clEvENKUlvE0_clEvEUlablE_St5arrayIPcLm4EEEEviT0_T1_)
        /*0d40*/ 	.word	0x00000020


	//----- nvinfo : EIATTR_FRAME_SIZE
	.align		4
.L_723:
        /*0d44*/ 	.byte	0x04, 0x11
        /*0d46*/ 	.short	(.L_725 - .L_724)
	.align		4
.L_724:
        /*0d48*/ 	.word	index@(_ZN2at6native29vectorized_elementwise_kernelILi4EZZZNS0_28launch_masked_scatter_kernelERKNS_10TensorBaseES4_S4_S4_ENKUlvE_clEvENKUlvE0_clEvEUlablE_St5arrayIPcLm4EEEEviT0_T1_)
        /*0d4c*/ 	.word	0x00000000


	//----- nvinfo : EIATTR_REGCOUNT
	.align		4
.L_725:
        /*0d50*/ 	.byte	0x04, 0x2f
        /*0d52*/ 	.short	(.L_727 - .L_726)
	.align		4
.L_726:
        /*0d54*/ 	.word	index@(_ZN2at6native29vectorized_elementwise_kernelILi2EZZZNS0_28launch_masked_scatter_kernelERKNS_10TensorBaseES4_S4_S4_ENKUlvE_clEvENKUlvE0_clEvEUlablE_St5arrayIPcLm4EEEEviT0_T1_)
        /*0d58*/ 	.word	0x00000024


	//----- nvinfo : EIATTR_FRAME_SIZE
	.align		4
.L_727:
        /*0d5c*/ 	.byte	0x04, 0x11
        /*0d5e*/ 	.short	(.L_729 - .L_728)
	.align		4
.L_728:
        /*0d60*/ 	.word	index@(_ZN2at6native29vectorized_elementwise_kernelILi2EZZZNS0_28launch_masked_scatter_kernelERKNS_10TensorBaseES4_S4_S4_ENKUlvE_clEvENKUlvE0_clEvEUlablE_St5arrayIPcLm4EEEEviT0_T1_)
        /*0d64*/ 	.word	0x00000000


	//----- nvinfo : EIATTR_REGCOUNT
	.align		4
.L_729:
        /*0d68*/ 	.byte	0x04, 0x2f
        /*0d6a*/ 	.short	(.L_731 - .L_730)
	.align		4
.L_730:
        /*0d6c*/ 	.word	index@(_ZN2at6native27unrolled_elementwise_kernelIZZZNS0_28launch_masked_scatter_kernelERKNS_10TensorBaseES4_S4_S4_ENKUlvE_clEvENKUlvE0_clEvEUlablE_St5arrayIPcLm4EELi4E23TrivialOffsetCalculatorILi3EjESB_ILi1EjENS0_6memory15LoadWithoutCastENSE_16StoreWithoutCastEEEviT_T0_T2_T3_T4_T5_)
        /*0d70*/ 	.word	0x00000020


	//----- nvinfo : EIATTR_FRAME_SIZE
	.align		4
.L_731:
        /*0d74*/ 	.byte	0x04, 0x11
        /*0d76*/ 	.short	(.L_733 - .L_732)
	.align		4
.L_732:
        /*0d78*/ 	.word	index@(_ZN2at6native27unrolled_elementwise_kernelIZZZNS0_28launch_masked_scatter_kernelERKNS_10TensorBaseES4_S4_S4_ENKUlvE_clEvENKUlvE0_clEvEUlablE_St5arrayIPcLm4EELi4E23TrivialOffsetCalculatorILi3EjESB_ILi1EjENS0_6memory15LoadWithoutCastENSE_16StoreWithoutCastEEEviT_T0_T2_T3_T4_T5_)
        /*0d7c*/ 	.word	0x00000000


	//----- nvinfo : EIATTR_REGCOUNT
	.align		4
.L_733:
        /*0d80*/ 	.byte	0x04, 0x2f
        /*0d82*/ 	.short	(.L_735 - .L_734)
	.align		4
.L_734:
        /*0d84*/ 	.word	index@(_ZN2at6native18elementwise_kernelILi128ELi4EZNS0_22gpu_kernel_impl_nocastIZZZNS0_28launch_masked_scatter_kernelERKNS_10TensorBaseES5_S5_S5_ENKUlvE_clEvENKUlvE0_clEvEUlablE_EEvRNS_18TensorIteratorBaseERKT_EUliE_EEviT1_)
        /*0d88*/ 	.word	0x00000016


	//----- nvinfo : EIATTR_FRAME_SIZE
	.align		4
.L_735:
        /*0d8c*/ 	.byte	0x04, 0x11
        /*0d8e*/ 	.short	(.L_737 - .L_736)
	.align		4
.L_736:
        /*0d90*/ 	.word	index@(_ZN2at6native18elementwise_kernelILi128ELi4EZNS0_22gpu_kernel_impl_nocastIZZZNS0_28launch_masked_scatter_kernelERKNS_10TensorBaseES5_S5_S5_ENKUlvE_clEvENKUlvE0_clEvEUlablE_EEvRNS_18TensorIteratorBaseERKT_EUliE_EEviT1_)
        /*0d94*/ 	.word	0x00000000


	//----- nvinfo : EIATTR_REGCOUNT
	.align		4
.L_737:
        /*0d98*/ 	.byte	0x04, 0x2f
        /*0d9a*/ 	.short	(.L_739 - .L_738)
	.align		4
.L_738:
        /*0d9c*/ 	.word	index@(_ZN2at6native27unrolled_elementwise_kernelIZZZNS0_28launch_masked_scatter_kernelERKNS_10TensorBaseES4_S4_S4_ENKUlvE_clEvENKUlvE0_clEvEUlablE_St5arrayIPcLm4EELi4E23TrivialOffsetCalculatorILi3EjESB_ILi1EjENS0_6memory12LoadWithCastILi3EEENSE_13StoreWithCastILi1EEEEEviT_T0_T2_T3_T4_T5_)
        /*0da0*/ 	.word	0x00000028


	//----- nvinfo : EIATTR_FRAME_SIZE
	.align		4
.L_739:
        /*0da4*/ 	.byte	0x04, 0x11
        /*0da6*/ 	.short	(.L_741 - .L_740)
	.align		4
.L_740:
        /*0da8*/ 	.word	index@(_ZN2at6native27unrolled_elementwise_kernelIZZZNS0_28launch_masked_scatter_kernelERKNS_10TensorBaseES4_S4_S4_ENKUlvE_clEvENKUlvE0_clEvEUlablE_St5arrayIPcLm4EELi4E23TrivialOffsetCalculatorILi3EjESB_ILi1EjENS0_6memory12LoadWithCastILi3EEENSE_13StoreWithCastILi1EEEEEviT_T0_T2_T3_T4_T5_)
        /*0dac*/ 	.word	0x00000000


	//----- nvinfo : EIATTR_REGCOUNT
	.align		4
.L_741:
        /*0db0*/ 	.byte	0x04, 0x2f
        /*0db2*/ 	.short	(.L_743 - .L_742)
	.align		4
.L_742:
        /*0db4*/ 	.word	index@(_ZN2at6native18elementwise_kernelILi128ELi4EZNS0_15gpu_kernel_implIZZZNS0_28launch_masked_scatter_kernelERKNS_10TensorBaseES5_S5_S5_ENKUlvE_clEvENKUlvE0_clEvEUlablE_EEvRNS_18TensorIteratorBaseERKT_EUliE_EEviT1_)
        /*0db8*/ 	.word	0x0000001b


	//----- nvinfo : EIATTR_FRAME_SIZE
	.align		4
.L_743:
        /*0dbc*/ 	.byte	0x04, 0x11
        /*0dbe*/ 	.short	(.L_745 - .L_744)
	.align		4
.L_744:
        /*0dc0*/ 	.word	index@(_ZN2at6native18elementwise_kernelILi128ELi4EZNS0_15gpu_kernel_implIZZZNS0_28launch_masked_scatter_kernelERKNS_10TensorBaseES5_S5_S5_ENKUlvE_clEvENKUlvE0_clEvEUlablE_EEvRNS_18TensorIteratorBaseERKT_EUliE_EEviT1_)
        /*0dc4*/ 	.word	0x00000000


	//----- nvinfo : EIATTR_REGCOUNT
	.align		4
.L_745:
        /*0dc8*/ 	.byte	0x04, 0x2f
        /*0dca*/ 	.short	(.L_747 - .L_746)
	.align		4
.L_746:
        /*0dcc*/ 	.word	index@(_ZN2at6native29vectorized_elementwise_kernelILi8EZZZNS0_28launch_masked_scatter_kernelERKNS_10TensorBaseES4_S4_S4_ENKUlvE_clEvENKUlvE1_clEvEUliblE_St5arrayIPcLm4EEEEviT0_T1_)
        /*0dd0*/ 	.word	0x00000028


	//----- nvinfo : EIATTR_FRAME_SIZE
	.align		4
.L_747:
        /*0dd4*/ 	.byte	0x04, 0x11
        /*0dd6*/ 	.short	(.L_749 - .L_748)
	.align		4
.L_748:
        /*0dd8*/ 	.word	index@(_ZN2at6native29vectorized_elementwise_kernelILi8EZZZNS0_28launch_masked_scatter_kernelERKNS_10TensorBaseES4_S4_S4_ENKUlvE_clEvENKUlvE1_clEvEUliblE_St5arrayIPcLm4EEEEviT0_T1_)
        /*0ddc*/ 	.word	0x00000000


	//----- nvinfo : EIATTR_REGCOUNT
	.align		4
.L_749:
        /*0de0*/ 	.byte	0x04, 0x2f
        /*0de2*/ 	.short	(.L_751 - .L_750)
	.align		4
.L_750:
        /*0de4*/ 	.word	index@(_ZN2at6native29vectorized_elementwise_kernelILi4EZZZNS0_28launch_masked_scatter_kernelERKNS_10TensorBaseES4_S4_S4_ENKUlvE_clEvENKUlvE1_clEvEUliblE_St5arrayIPcLm4EEEEviT0_T1_)
        /*0de8*/ 	.word	0x00000028


	//----- nvinfo : EIATTR_FRAME_SIZE
	.align		4
.L_751:
        /*0dec*/ 	.byte	0x04, 0x11
        /*0dee*/ 	.short	(.L_753 - .L_752)
	.align		4
.L_752:
        /*0df0*/ 	.word	index@(_ZN2at6native29vectorized_elementwise_kernelILi4EZZZNS0_28launch_masked_scatter_kernelERKNS_10TensorBaseES4_S4_S4_ENKUlvE_clEvENKUlvE1_clEvEUliblE_St5arrayIPcLm4EEEEviT0_T1_)
        /*0df4*/ 	.word	0x00000000


	//----- nvinfo : EIATTR_REGCOUNT
	.align		4
.L_753:
        /*0df8*/ 	.byte	0x04, 0x2f
        /*0dfa*/ 	.short	(.L_755 - .L_754)
	.align		4
.L_754:
        /*0dfc*/ 	.word	index@(_ZN2at6native29vectorized_elementwise_kernelILi2EZZZNS0_28launch_masked_scatter_kernelERKNS_10TensorBaseES4_S4_S4_ENKUlvE_clEvENKUlvE1_clEvEUliblE_St5arrayIPcLm4EEEEviT0_T1_)
        /*0e00*/ 	.word	0x00000028


	//----- nvinfo : EIATTR_FRAME_SIZE
	.align		4
.L_755:
        /*0e04*/ 	.byte	0x04, 0x11
        /*0e06*/ 	.short	(.L_757 - .L_756)
	.align		4
.L_756:
        /*0e08*/ 	.word	index@(_ZN2at6native29vectorized_elementwise_kernelILi2EZZZNS0_28launch_masked_scatter_kernelERKNS_10TensorBaseES4_S4_S4_ENKUlvE_clEvENKUlvE1_clEvEUliblE_St5arrayIPcLm4EEEEviT0_T1_)
        /*0e0c*/ 	.word	0x00000000


	//----- nvinfo : EIATTR_REGCOUNT
	.align		4
.L_757:
        /*0e10*/ 	.byte	0x04, 0x2f
        /*0e12*/ 	.short	(.L_759 - .L_758)
	.align		4
.L_758:
        /*0e14*/ 	.word	index@(_ZN2at6native27unrolled_elementwise_kernelIZZZNS0_28launch_masked_scatter_kernelERKNS_10TensorBaseES4_S4_S4_ENKUlvE_clEvENKUlvE1_clEvEUliblE_St5arrayIPcLm4EELi4E23TrivialOffsetCalculatorILi3EjESB_ILi1EjENS0_6memory15LoadWithoutCastENSE_16StoreWithoutCastEEEviT_T0_T2_T3_T4_T5_)
        /*0e18*/ 	.word	0x00000020


	//----- nvinfo : EIATTR_FRAME_SIZE
	.align		4
.L_759:
        /*0e1c*/ 	.byte	0x04, 0x11
        /*0e1e*/ 	.short	(.L_761 - .L_760)
	.align		4
.L_760:
        /*0e20*/ 	.word	index@(_ZN2at6native27unrolled_elementwise_kernelIZZZNS0_28launch_masked_scatter_kernelERKNS_10TensorBaseES4_S4_S4_ENKUlvE_clEvENKUlvE1_clEvEUliblE_St5arrayIPcLm4EELi4E23TrivialOffsetCalculatorILi3EjESB_ILi1EjENS0_6memory15LoadWithoutCastENSE_16StoreWithoutCastEEEviT_T0_T2_T3_T4_T5_)
        /*0e24*/ 	.word	0x00000000


	//----- nvinfo : EIATTR_REGCOUNT
	.align		4
.L_761:
        /*0e28*/ 	.byte	0x04, 0x2f
        /*0e2a*/ 	.short	(.L_763 - .L_762)
	.align		4
.L_762:
        /*0e2c*/ 	.word	index@(_ZN2at6native18elementwise_kernelILi128ELi2EZNS0_22gpu_kernel_impl_nocastIZZZNS0_28launch_masked_scatter_kernelERKNS_10TensorBaseES5_S5_S5_ENKUlvE_clEvENKUlvE1_clEvEUliblE_EEvRNS_18TensorIteratorBaseERKT_EUliE_EEviT1_)
        /*0e30*/ 	.word	0x00000014


	//----- nvinfo : EIATTR_FRAME_SIZE
	.align		4
.L_763:
        /*0e34*/ 	.byte	0x04, 0x11
        /*0e36*/ 	.short	(.L_765 - .L_764)
	.align		4
.L_764:
        /*0e38*/ 	.word	index@(_ZN2at6native18elementwise_kernelILi128ELi2EZNS0_22gpu_kernel_impl_nocastIZZZNS0_28launch_masked_scatter_kernelERKNS_10TensorBaseES5_S5_S5_ENKUlvE_clEvENKUlvE1_clEvEUliblE_EEvRNS_18TensorIteratorBaseERKT_EUliE_EEviT1_)
        /*0e3c*/ 	.word	0x00000000


	//----- nvinfo : EIATTR_REGCOUNT
	.align		4
.L_765:
        /*0e40*/ 	.byte	0x04, 0x2f
        /*0e42*/ 	.short	(.L_767 - .L_766)
	.align		4
.L_766:
        /*0e44*/ 	.word	index@(_ZN2at6native27unrolled_elementwise_kernelIZZZNS0_28launch_masked_scatter_kernelERKNS_10TensorBaseES4_S4_S4_ENKUlvE_clEvENKUlvE1_clEvEUliblE_St5arrayIPcLm4EELi4E23TrivialOffsetCalculatorILi3EjESB_ILi1EjENS0_6memory12LoadWithCastILi3EEENSE_13StoreWithCastILi1EEEEEviT_T0_T2_T3_T4_T5_)
        /*0e48*/ 	.word	0x00000028


	//----- nvinfo : EIATTR_FRAME_SIZE
	.align		4
.L_767:
        /*0e4c*/ 	.byte	0x04, 0x11
        /*0e4e*/ 	.short	(.L_769 - .L_768)
	.align		4
.L_768:
        /*0e50*/ 	.word	index@(_ZN2at6native27unrolled_elementwise_kernelIZZZNS0_28launch_masked_scatter_kernelERKNS_10TensorBaseES4_S4_S4_ENKUlvE_clEvENKUlvE1_clEvEUliblE_St5arrayIPcLm4EELi4E23TrivialOffsetCalculatorILi3EjESB_ILi1EjENS0_6memory12LoadWithCastILi3EEENSE_13StoreWithCastILi1EEEEEviT_T0_T2_T3_T4_T5_)
        /*0e54*/ 	.word	0x00000000


	//----- nvinfo : EIATTR_REGCOUNT
	.align		4
.L_769:
        /*0e58*/ 	.byte	0x04, 0x2f
        /*0e5a*/ 	.short	(.L_771 - .L_770)
	.align		4
.L_770:
        /*0e5c*/ 	.word	index@(_ZN2at6native18elementwise_kernelILi128ELi4EZNS0_15gpu_kernel_implIZZZNS0_28launch_masked_scatter_kernelERKNS_10TensorBaseES5_S5_S5_ENKUlvE_clEvENKUlvE1_clEvEUliblE_EEvRNS_18TensorIteratorBaseERKT_EUliE_EEviT1_)
        /*0e60*/ 	.word	0x0000001b


	//----- nvinfo : EIATTR_FRAME_SIZE
	.align		4
.L_771:
        /*0e64*/ 	.byte	0x04, 0x11
        /*0e66*/ 	.short	(.L_773 - .L_772)
	.align		4
.L_772:
        /*0e68*/ 	.word	index@(_ZN2at6native18elementwise_kernelILi128ELi4EZNS0_15gpu_kernel_implIZZZNS0_28launch_masked_scatter_kernelERKNS_10TensorBaseES5_S5_S5_ENKUlvE_clEvENKUlvE1_clEvEUliblE_EEvRNS_18TensorIteratorBaseERKT_EUliE_EEviT1_)
        /*0e6c*/ 	.word	0x00000000


	//----- nvinfo : EIATTR_REGCOUNT
	.align		4
.L_773:
        /*0e70*/ 	.byte	0x04, 0x2f
        /*0e72*/ 	.short	(.L_775 - .L_774)
	.align		4
.L_774:
        /*0e74*/ 	.word	index@(_ZN2at6native29vectorized_elementwise_kernelILi8EZZZNS0_28launch_masked_scatter_kernelERKNS_10TensorBaseES4_S4_S4_ENKUlvE_clEvENKUlvE2_clEvEUllblE_St5arrayIPcLm4EEEEviT0_T1_)
        /*0e78*/ 	.word	0x00000030


	//----- nvinfo : EIATTR_FRAME_SIZE
	.align		4
.L_775:
        /*0e7c*/ 	.byte	0x04, 0x11
        /*0e7e*/ 	.short	(.L_777 - .L_776)
	.align		4
.L_776:
        /*0e80*/ 	.word	index@(_ZN2at6native29vectorized_elementwise_kernelILi8EZZZNS0_28launch_masked_scatter_kernelERKNS_10TensorBaseES4_S4_S4_ENKUlvE_clEvENKUlvE2_clEvEUllblE_St5arrayIPcLm4EEEEviT0_T1_)
        /*0e84*/ 	.word	0x00000000


	//----- nvinfo : EIATTR_REGCOUNT
	.align		4
.L_777:
        /*0e88*/ 	.byte	0x04, 0x2f
        /*0e8a*/ 	.short	(.L_779 - .L_778)
	.align		4
.L_778:
        /*0e8c*/ 	.word	index@(_ZN2at6native29vectorized_elementwise_kernelILi4EZZZNS0_28launch_masked_scatter_kernelERKNS_10TensorBaseES4_S4_S4_ENKUlvE_clEvENKUlvE2_clEvEUllblE_St5arrayIPcLm4EEEEviT0_T1_)
        /*0e90*/ 	.word	0x00000030


	//----- nvinfo : EIATTR_FRAME_SIZE
	.align		4
.L_779:
        /*0e94*/ 	.byte	0x04, 0x11
        /*0e96*/ 	.short	(.L_781 - .L_780)
	.align		4
.L_780:
        /*0e98*/ 	.word	index@(_ZN2at6native29vectorized_elementwise_kernelILi4EZZZNS0_28launch_masked_scatter_kernelERKNS_10TensorBaseES4_S4_S4_ENKUlvE_clEvENKUlvE2_clEvEUllblE_St5arrayIPcLm4EEEEviT0_T1_)
        /*0e9c*/ 	.word	0x00000000


	//----- nvinfo : EIATTR_REGCOUNT
	.align		4
.L_781:
        /*0ea0*/ 	.byte	0x04, 0x2f
        /*0ea2*/ 	.short	(.L_783 - .L_782)
	.align		4
.L_782:
        /*0ea4*/ 	.word	index@(_ZN2at6native29vectorized_elementwise_kernelILi2EZZZNS0_28launch_masked_scatter_kernelERKNS_10TensorBaseES4_S4_S4_ENKUlvE_clEvENKUlvE2_clEvEUllblE_St5arrayIPcLm4EEEEviT0_T1_)
        /*0ea8*/ 	.word	0x00000030


	//----- nvinfo : EIATTR_FRAME_SIZE
	.align		4
.L_783:
        /*0eac*/ 	.byte	0x04, 0x11
        /*0eae*/ 	.short	(.L_785 - .L_784)
	.align		4
.L_784:
        /*0eb0*/ 	.word	index@(_ZN2at6native29vectorized_elementwise_kernelILi2EZZZNS0_28launch_masked_scatter_kernelERKNS_10TensorBaseES4_S4_S4_ENKUlvE_clEvENKUlvE2_clEvEUllblE_St5arrayIPcLm4EEEEviT0_T1_)
        /*0eb4*/ 	.word	0x00000000


	//----- nvinfo : EIATTR_REGCOUNT
	.align		4
.L_785:
        /*0eb8*/ 	.byte	0x04, 0x2f
        /*0eba*/ 	.short	(.L_787 - .L_786)
	.align		4
.L_786:
        /*0ebc*/ 	.word	index@(_ZN2at6native27unrolled_elementwise_kernelIZZZNS0_28launch_masked_scatter_kernelERKNS_10TensorBaseES4_S4_S4_ENKUlvE_clEvENKUlvE2_clEvEUllblE_St5arrayIPcLm4EELi4E23TrivialOffsetCalculatorILi3EjESB_ILi1EjENS0_6memory15LoadWithoutCastENSE_16StoreWithoutCastEEEviT_T0_T2_T3_T4_T5_)
        /*0ec0*/ 	.word	0x00000020


	//----- nvinfo : EIATTR_FRAME_SIZE
	.align		4
.L_787:
        /*0ec4*/ 	.byte	0x04, 0x11
        /*0ec6*/ 	.short	(.L_789 - .L_788)
	.align		4
.L_788:
        /*0ec8*/ 	.word	index@(_ZN2at6native27unrolled_elementwise_kernelIZZZNS0_28launch_masked_scatter_kernelERKNS_10TensorBaseES4_S4_S4_ENKUlvE_clEvENKUlvE2_clEvEUllblE_St5arrayIPcLm4EELi4E23TrivialOffsetCalculatorILi3EjESB_ILi1EjENS0_6memory15LoadWithoutCastENSE_16StoreWithoutCastEEEviT_T0_T2_T3_T4_T5_)
        /*0ecc*/ 	.word	0x00000000


	//----- nvinfo : EIATTR_REGCOUNT
	.align		4
.L_789:
        /*0ed0*/ 	.byte	0x04, 0x2f
        /*0ed2*/ 	.short	(.L_791 - .L_790)
	.align		4
.L_790:
        /*0ed4*/ 	.word	index@(_ZN2at6native18elementwise_kernelILi128ELi2EZNS0_22gpu_kernel_impl_nocastIZZZNS0_28launch_masked_scatter_kernelERKNS_10TensorBaseES5_S5_S5_ENKUlvE_clEvENKUlvE2_clEvEUllblE_EEvRNS_18TensorIteratorBaseERKT_EUliE_EEviT1_)
        /*0ed8*/ 	.word	0x00000014


	//----- nvinfo : EIATTR_FRAME_SIZE
	.align		4
.L_791:
        /*0edc*/ 	.byte	0x04, 0x11
        /*0ede*/ 	.short	(.L_793 - .L_792)
	.align		4
.L_792:
        /*0ee0*/ 	.word	index@(_ZN2at6native18elementwise_kernelILi128ELi2EZNS0_22gpu_kernel_impl_nocastIZZZNS0_28launch_masked_scatter_kernelERKNS_10TensorBaseES5_S5_S5_ENKUlvE_clEvENKUlvE2_clEvEUllblE_EEvRNS_18TensorIteratorBaseERKT_EUliE_EEviT1_)
        /*0ee4*/ 	.word	0x00000000


	//----- nvinfo : EIATTR_REGCOUNT
	.align		4
.L_793:
        /*0ee8*/ 	.byte	0x04, 0x2f
        /*0eea*/ 	.short	(.L_795 - .L_794)
	.align		4
.L_794:
        /*0eec*/ 	.word	index@(_ZN2at6native27unrolled_elementwise_kernelIZZZNS0_28launch_masked_scatter_kernelERKNS_10TensorBaseES4_S4_S4_ENKUlvE_clEvENKUlvE2_clEvEUllblE_St5arrayIPcLm4EELi4E23TrivialOffsetCalculatorILi3EjESB_ILi1EjENS0_6memory12LoadWithCastILi3EEENSE_13StoreWithCastILi1EEEEEviT_T0_T2_T3_T4_T5_)
        /*0ef0*/ 	.word	0x00000028


	//----- nvinfo : EIATTR_FRAME_SIZE
	.align		4
.L_795:
        /*0ef4*/ 	.byte	0x04, 0x11
        /*0ef6*/ 	.short	(.L_797 - .L_796)
	.align		4
.L_796:
        /*0ef8*/ 	.word	index@(_ZN2at6native27unrolled_elementwise_kernelIZZZNS0_28launch_masked_scatter_kernelERKNS_10TensorBaseES4_S4_S4_ENKUlvE_clEvENKUlvE2_clEvEUllblE_St5arrayIPcLm4EELi4E23TrivialOffsetCalculatorILi3EjESB_ILi1EjENS0_6memory12LoadWithCastILi3EEENSE_13StoreWithCastILi1EEEEEviT_T0_T2_T3_T4_T5_)
        /*0efc*/ 	.word	0x00000008


	//----- nvinfo : EIATTR_REGCOUNT
	.align		4
.L_797:
        /*0f00*/ 	.byte	0x04, 0x2f
        /*0f02*/ 	.short	(.L_799 - .L_798)
	.align		4
.L_798:
        /*0f04*/ 	.word	index@(_ZN2at6native18elementwise_kernelILi128ELi4EZNS0_15gpu_kernel_implIZZZNS0_28launch_masked_scatter_kernelERKNS_10TensorBaseES5_S5_S5_ENKUlvE_clEvENKUlvE2_clEvEUllblE_EEvRNS_18TensorIteratorBaseERKT_EUliE_EEviT1_)
        /*0f08*/ 	.word	0x0000001d


	//----- nvinfo : EIATTR_FRAME_SIZE
	.align		4
.L_799:
        /*0f0c*/ 	.byte	0x04, 0x11
        /*0f0e*/ 	.short	(.L_801 - .L_800)
	.align		4
.L_800:
        /*0f10*/ 	.word	index@(_ZN2at6native18elementwise_kernelILi128ELi4EZNS0_15gpu_kernel_implIZZZNS0_28launch_masked_scatter_kernelERKNS_10TensorBaseES5_S5_S5_ENKUlvE_clEvENKUlvE2_clEvEUllblE_EEvRNS_18TensorIteratorBaseERKT_EUliE_EEviT1_)
        /*0f14*/ 	.word	0x00000000


	//----- nvinfo : EIATTR_REGCOUNT
	.align		4
.L_801:
        /*0f18*/ 	.byte	0x04, 0x2f
        /*0f1a*/ 	.short	(.L_803 - .L_802)
	.align		4
.L_802:
        /*0f1c*/ 	.word	index@(_ZN2at6native29vectorized_elementwise_kernelILi8EZZZNS0_28launch_masked_scatter_kernelERKNS_10TensorBaseES4_S4_S4_ENKUlvE_clEvENKUlvE3_clEvEUlsblE_St5arrayIPcLm4EEEEviT0_T1_)
        /*0f20*/ 	.word	0x00000028


	//----- nvinfo : EIATTR_FRAME_SIZE
	.align		4
.L_803:
        /*0f24*/ 	.byte	0x04, 0x11
        /*0f26*/ 	.short	(.L_805 - .L_804)
	.align		4
.L_804:
        /*0f28*/ 	.word	index@(_ZN2at6native29vectorized_elementwise_kernelILi8EZZZNS0_28launch_masked_scatter_kernelERKNS_10TensorBaseES4_S4_S4_ENKUlvE_clEvENKUlvE3_clEvEUlsblE_St5arrayIPcLm4EEEEviT0_T1_)
        /*0f2c*/ 	.word	0x00000000


	//----- nvinfo : EIATTR_REGCOUNT
	.align		4
.L_805:
        /*0f30*/ 	.byte	0x04, 0x2f
        /*0f32*/ 	.short	(.L_807 - .L_806)
	.align		4
.L_806:
        /*0f34*/ 	.word	index@(_ZN2at6native29vectorized_elementwise_kernelILi4EZZZNS0_28launch_masked_scatter_kernelERKNS_10TensorBaseES4_S4_S4_ENKUlvE_clEvENKUlvE3_clEvEUlsblE_St5arrayIPcLm4EEEEviT0_T1_)
        /*0f38*/ 	.word	0x00000028


	//----- nvinfo : EIATTR_FRAME_SIZE
	.align		4
.L_807:
        /*0f3c*/ 	.byte	0x04, 0x11
        /*0f3e*/ 	.short	(.L_809 - .L_808)
	.align		4
.L_808:
        /*0f40*/ 	.word	index@(_ZN2at6native29vectorized_elementwise_kernelILi4EZZZNS0_28launch_masked_scatter_kernelERKNS_10TensorBaseES4_S4_S4_ENKUlvE_clEvENKUlvE3_clEvEUlsblE_St5arrayIPcLm4EEEEviT0_T1_)
        /*0f44*/ 	.word	0x00000000


	//----- nvinfo : EIATTR_REGCOUNT
	.align		4
.L_809:
        /*0f48*/ 	.byte	0x04, 0x2f
        /*0f4a*/ 	.short	(.L_811 - .L_810)
	.align		4
.L_810:
        /*0f4c*/ 	.word	index@(_ZN2at6native29vectorized_elementwise_kernelILi2EZZZNS0_28launch_masked_scatter_kernelERKNS_10TensorBaseES4_S4_S4_ENKUlvE_clEvENKUlvE3_clEvEUlsblE_St5arrayIPcLm4EEEEviT0_T1_)
        /*0f50*/ 	.word	0x00000028


	//----- nvinfo : EIATTR_FRAME_SIZE
	.align		4
.L_811:
        /*0f54*/ 	.byte	0x04, 0x11
        /*0f56*/ 	.short	(.L_813 - .L_812)
	.align		4
.L_812:
        /*0f58*/ 	.word	index@(_ZN2at6native29vectorized_elementwise_kernelILi2EZZZNS0_28launch_masked_scatter_kernelERKNS_10TensorBaseES4_S4_S4_ENKUlvE_clEvENKUlvE3_clEvEUlsblE_St5arrayIPcLm4EEEEviT0_T1_)
        /*0f5c*/ 	.word	0x00000000


	//----- nvinfo : EIATTR_REGCOUNT
	.align		4
.L_813:
        /*0f60*/ 	.byte	0x04, 0x2f
        /*0f62*/ 	.short	(.L_815 - .L_814)
	.align		4
.L_814:
        /*0f64*/ 	.word	index@(_ZN2at6native27unrolled_elementwise_kernelIZZZNS0_28launch_masked_scatter_kernelERKNS_10TensorBaseES4_S4_S4_ENKUlvE_clEvENKUlvE3_clEvEUlsblE_St5arrayIPcLm4EELi4E23TrivialOffsetCalculatorILi3EjESB_ILi1EjENS0_6memory15LoadWithoutCastENSE_16StoreWithoutCastEEEviT_T0_T2_T3_T4_T5_)
        /*0f68*/ 	.word	0x00000020


	//----- nvinfo : EIATTR_FRAME_SIZE
	.align		4
.L_815:
        /*0f6c*/ 	.byte	0x04, 0x11
        /*0f6e*/ 	.short	(.L_817 - .L_816)
	.align		4
.L_816:
        /*0f70*/ 	.word	index@(_ZN2at6native27unrolled_elementwise_kernelIZZZNS0_28launch_masked_scatter_kernelERKNS_10TensorBaseES4_S4_S4_ENKUlvE_clEvENKUlvE3_clEvEUlsblE_St5arrayIPcLm4EELi4E23TrivialOffsetCalculatorILi3EjESB_ILi1EjENS0_6memory15LoadWithoutCastENSE_16StoreWithoutCastEEEviT_T0_T2_T3_T4_T5_)
        /*0f74*/ 	.word	0x00000000


	//----- nvinfo : EIATTR_REGCOUNT
	.align		4
.L_817:
        /*0f78*/ 	.byte	0x04, 0x2f
        /*0f7a*/ 	.short	(.L_819 - .L_818)
	.align		4
.L_818:
        /*0f7c*/ 	.word	index@(_ZN2at6native18elementwise_kernelILi128ELi4EZNS0_22gpu_kernel_impl_nocastIZZZNS0_28launch_masked_scatter_kernelERKNS_10TensorBaseES5_S5_S5_ENKUlvE_clEvENKUlvE3_clEvEUlsblE_EEvRNS_18TensorIteratorBaseERKT_EUliE_EEviT1_)
        /*0f80*/ 	.word	0x00000016


	//----- nvinfo : EIATTR_FRAME_SIZE
	.align		4
.L_819:
        /*0f84*/ 	.byte	0x04, 0x11
        /*0f86*/ 	.short	(.L_821 - .L_820)
	.align		4
.L_820:
        /*0f88*/ 	.word	index@(_ZN2at6native18elementwise_kernelILi128ELi4EZNS0_22gpu_kernel_impl_nocastIZZZNS0_28launch_masked_scatter_kernelERKNS_10TensorBaseES5_S5_S5_ENKUlvE_clEvENKUlvE3_clEvEUlsblE_EEvRNS_18TensorIteratorBaseERKT_EUliE_EEviT1_)
        /*0f8c*/ 	.word	0x00000000


	//----- nvinfo : EIATTR_REGCOUNT
	.align		4
.L_821:
        /*0f90*/ 	.byte	0x04, 0x2f
        /*0f92*/ 	.short	(.L_823 - .L_822)
	.align		4
.L_822:
        /*0f94*/ 	.word	index@(_ZN2at6native27unrolled_elementwise_kernelIZZZNS0_28launch_masked_scatter_kernelERKNS_10TensorBaseES4_S4_S4_ENKUlvE_clEvENKUlvE3_clEvEUlsblE_St5arrayIPcLm4EELi4E23TrivialOffsetCalculatorILi3EjESB_ILi1EjENS0_6memory12LoadWithCastILi3EEENSE_13StoreWithCastILi1EEEEEviT_T0_T2_T3_T4_T5_)
        /*0f98*/ 	.word	0x00000028


	//----- nvinfo : EIATTR_FRAME_SIZE
	.align		4
.L_823:
        /*0f9c*/ 	.byte	0x04, 0x11
        /*0f9e*/ 	.short	(.L_825 - .L_824)
	.align		4
.L_824:
        /*0fa0*/ 	.word	index@(_ZN2at6native27unrolled_elementwise_kernelIZZZNS0_28launch_masked_scatter_kernelERKNS_10TensorBaseES4_S4_S4_ENKUlvE_clEvENKUlvE3_clEvEUlsblE_St5arrayIPcLm4EELi4E23TrivialOffsetCalculatorILi3EjESB_ILi1EjENS0_6memory12LoadWithCastILi3EEENSE_13StoreWithCastILi1EEEEEviT_T0_T2_T3_T4_T5_)
        /*0fa4*/ 	.word	0x00000000


	//----- nvinfo : EIATTR_REGCOUNT
	.align		4
.L_825:
        /*0fa8*/ 	.byte	0x04, 0x2f
        /*0faa*/ 	.short	(.L_827 - .L_826)
	.align		4
.L_826:
        /*0fac*/ 	.word	index@(_ZN2at6native18elementwise_kernelILi128ELi4EZNS0_15gpu_kernel_implIZZZNS0_28launch_masked_scatter_kernelERKNS_10TensorBaseES5_S5_S5_ENKUlvE_clEvENKUlvE3_clEvEUlsblE_EEvRNS_18TensorIteratorBaseERKT_EUliE_EEviT1_)
        /*0fb0*/ 	.word	0x0000001b


	//----- nvinfo : EIATTR_FRAME_SIZE
	.align		4
.L_827:
        /*0fb4*/ 	.byte	0x04, 0x11
        /*0fb6*/ 	.short	(.L_829 - .L_828)
	.align		4
.L_828:
        /*0fb8*/ 	.word	index@(_ZN2at6native18elementwise_kernelILi128ELi4EZNS0_15gpu_kernel_implIZZZNS0_28launch_masked_scatter_kernelERKNS_10TensorBaseES5_S5_S5_ENKUlvE_clEvENKUlvE3_clEvEUlsblE_EEvRNS_18TensorIteratorBaseERKT_EUliE_EEviT1_)
        /*0fbc*/ 	.word	0x00000000


	//----- nvinfo : EIATTR_REGCOUNT
	.align		4
.L_829:
        /*0fc0*/ 	.byte	0x04, 0x2f
        /*0fc2*/ 	.short	(.L_831 - .L_830)
	.align		4
.L_830:
        /*0fc4*/ 	.word	index@(_ZN2at6native29vectorized_elementwise_kernelILi8EZZZNS0_28launch_masked_scatter_kernelERKNS_10TensorBaseES4_S4_S4_ENKUlvE_clEvENKUlvE4_clEvEUldblE_St5arrayIPcLm4EEEEviT0_T1_)
        /*0fc8*/ 	.word	0x00000030


	//----- nvinfo : EIATTR_FRAME_SIZE
	.align		4
.L_831:
        /*0fcc*/ 	.byte	0x04, 0x11
        /*0fce*/ 	.short	(.L_833 - .L_832)
	.align		4
.L_832:
        /*0fd0*/ 	.word	index@(_ZN2at6native29vectorized_elementwise_kernelILi8EZZZNS0_28launch_masked_scatter_kernelERKNS_10TensorBaseES4_S4_S4_ENKUlvE_clEvENKUlvE4_clEvEUldblE_St5arrayIPcLm4EEEEviT0_T1_)
        /*0fd4*/ 	.word	0x00000000


	//----- nvinfo : EIATTR_REGCOUNT
	.align		4
.L_833:
        /*0fd8*/ 	.byte	0x04, 0x2f
        /*0fda*/ 	.short	(.L_835 - .L_834)
	.align		4
.L_834:
        /*0fdc*/ 	.word	index@(_ZN2at6native29vectorized_elementwise_kernelILi4EZZZNS0_28launch_masked_scatter_kernelERKNS_10TensorBaseES4_S4_S4_ENKUlvE_clEvENKUlvE4_clEvEUldblE_St5arrayIPcLm4EEEEviT0_T1_)
        /*0fe0*/ 	.word	0x00000030


	//----- nvinfo : EIATTR_FRAME_SIZE
	.align		4
.L_835:
        /*0fe4*/ 	.byte	0x04, 0x11
        /*0fe6*/ 	.short	(.L_837 - .L_836)
	.align		4
.L_836:
        /*0fe8*/ 	.word	index@(_ZN2at6native29vectorized_elementwise_kernelILi4EZZZNS0_28launch_masked_scatter_kernelERKNS_10TensorBaseES4_S4_S4_ENKUlvE_clEvENKUlvE4_clEvEUldblE_St5arrayIPcLm4EEEEviT0_T1_)
        /*0fec*/ 	.word	0x00000000


	//----- nvinfo : EIATTR_REGCOUNT
	.align		4
.L_837:
        /*0ff0*/ 	.byte	0x04, 0x2f
        /*0ff2*/ 	.short	(.L_839 - .L_838)
	.align		4
.L_838:
        /*0ff4*/ 	.word	index@(_ZN2at6native29vectorized_elementwise_kernelILi2EZZZNS0_28launch_masked_scatter_kernelERKNS_10TensorBaseES4_S4_S4_ENKUlvE_clEvENKUlvE4_clEvEUldblE_St5arrayIPcLm4EEEEviT0_T1_)
        /*0ff8*/ 	.word	0x00000030


	//----- nvinfo : EIATTR_FRAME_SIZE
	.align		4
.L_839:
        /*0ffc*/ 	.byte	0x04, 0x11
        /*0ffe*/ 	.short	(.L_841 - .L_840)
	.align		4
.L_840:
        /*1000*/ 	.word	index@(_ZN2at6native29vectorized_elementwise_kernelILi2EZZZNS0_28launch_masked_scatter_kernelERKNS_10TensorBaseES4_S4_S4_ENKUlvE_clEvENKUlvE4_clEvEUldblE_St5arrayIPcLm4EEEEviT0_T1_)
        /*1004*/ 	.word	0x00000000


	//----- nvinfo : EIATTR_REGCOUNT
	.align		4
.L_841:
        /*1008*/ 	.byte	0x04, 0x2f
        /*100a*/ 	.short	(.L_843 - .L_842)
	.align		4
.L_842:
        /*100c*/ 	.word	index@(_ZN2at6native27unrolled_elementwise_kernelIZZZNS0_28launch_masked_scatter_kernelERKNS_10TensorBaseES4_S4_S4_ENKUlvE_clEvENKUlvE4_clEvEUldblE_St5arrayIPcLm4EELi4E23TrivialOffsetCalculatorILi3EjESB_ILi1EjENS0_6memory15LoadWithoutCastENSE_16StoreWithoutCastEEEviT_T0_T2_T3_T4_T5_)
        /*1010*/ 	.word	0x00000020


	//----- nvinfo : EIATTR_FRAME_SIZE
	.align		4
.L_843:
        /*1014*/ 	.byte	0x04, 0x11
        /*1016*/ 	.short	(.L_845 - .L_844)
	.align		4
.L_844:
        /*1018*/ 	.word	index@(_ZN2at6native27unrolled_elementwise_kernelIZZZNS0_28launch_masked_scatter_kernelERKNS_10TensorBaseES4_S4_S4_ENKUlvE_clEvENKUlvE4_clEvEUldblE_St5arrayIPcLm4EELi4E23TrivialOffsetCalculatorILi3EjESB_ILi1EjENS0_6memory15LoadWithoutCastENSE_16StoreWithoutCastEEEviT_T0_T2_T3_T4_T5_)
        /*101c*/ 	.word	0x00000000


	//----- nvinfo : EIATTR_REGCOUNT
	.align		4
.L_845:
        /*1020*/ 	.byte	0x04, 0x2f
        /*1022*/ 	.short	(.L_847 - .L_846)
	.align		4
.L_846:
        /*1024*/ 	.word	index@(_ZN2at6native18elementwise_kernelILi128ELi2EZNS0_22gpu_kernel_impl_nocastIZZZNS0_28launch_masked_scatter_kernelERKNS_10TensorBaseES5_S5_S5_ENKUlvE_clEvENKUlvE4_clEvEUldblE_EEvRNS_18TensorIteratorBaseERKT_EUliE_EEviT1_)
        /*1028*/ 	.word	0x00000014


	//----- nvinfo : EIATTR_FRAME_SIZE
	.align		4
.L_847:
        /*102c*/ 	.byte	0x04, 0x11
        /*102e*/ 	.short	(.L_849 - .L_848)
	.align		4
.L_848:
        /*1030*/ 	.word	index@(_ZN2at6native18elementwise_kernelILi128ELi2EZNS0_22gpu_kernel_impl_nocastIZZZNS0_28launch_masked_scatter_kernelERKNS_10TensorBaseES5_S5_S5_ENKUlvE_clEvENKUlvE4_clEvEUldblE_EEvRNS_18TensorIteratorBaseERKT_EUliE_EEviT1_)
        /*1034*/ 	.word	0x00000000


	//----- nvinfo : EIATTR_REGCOUNT
	.align		4
.L_849:
        /*1038*/ 	.byte	0x04, 0x2f
        /*103a*/ 	.short	(.L_851 - .L_850)
	.align		4
.L_850:
        /*103c*/ 	.word	index@(_ZN2at6native27unrolled_elementwise_kernelIZZZNS0_28launch_masked_scatter_kernelERKNS_10TensorBaseES4_S4_S4_ENKUlvE_clEvENKUlvE4_clEvEUldblE_St5arrayIPcLm4EELi4E23TrivialOffsetCalculatorILi3EjESB_ILi1EjENS0_6memory12LoadWithCastILi3EEENSE_13StoreWithCastILi1EEEEEviT_T0_T2_T3_T4_T5_)
        /*1040*/ 	.word	0x0000002c


	//----- nvinfo : EIATTR_FRAME_SIZE
	.align		4
.L_851:
        /*1044*/ 	.byte	0x04, 0x11
        /*1046*/ 	.short	(.L_853 - .L_852)
	.align		4
.L_852:
        /*1048*/ 	.word	index@(_ZN2at6native27unrolled_elementwise_kernelIZZZNS0_28launch_masked_scatter_kernelERKNS_10TensorBaseES4_S4_S4_ENKUlvE_clEvENKUlvE4_clEvEUldblE_St5arrayIPcLm4EELi4E23TrivialOffsetCalculatorILi3EjESB_ILi1EjENS0_6memory12LoadWithCastILi3EEENSE_13StoreWithCastILi1EEEEEviT_T0_T2_T3_T4_T5_)
        /*104c*/ 	.word	0x00000000


	//----- nvinfo : EIATTR_REGCOUNT
	.align		4
.L_853:
        /*1050*/ 	.byte	0x04, 0x2f
        /*1052*/ 	.short	(.L_855 - .L_854)
	.align		4
.L_854:
        /*1054*/ 	.word	index@(_ZN2at6native18elementwise_kernelILi128ELi4EZNS0_15gpu_kernel_implIZZZNS0_28launch_masked_scatter_kernelERKNS_10TensorBaseES5_S5_S5_ENKUlvE_clEvENKUlvE4_clEvEUldblE_EEvRNS_18TensorIteratorBaseERKT_EUliE_EEviT1_)
        /*1058*/ 	.word	0x0000001e


	//----- nvinfo : EIATTR_FRAME_SIZE
	.align		4
.L_855:
        /*105c*/ 	.byte	0x04, 0x11
        /*105e*/ 	.short	(.L_857 - .L_856)
	.align		4
.L_856:
        /*1060*/ 	.word	index@(_ZN2at6native18elementwise_kernelILi128ELi4EZNS0_15gpu_kernel_implIZZZNS0_28launch_masked_scatter_kernelERKNS_10TensorBaseES5_S5_S5_ENKUlvE_clEvENKUlvE4_clEvEUldblE_EEvRNS_18TensorIteratorBaseERKT_EUliE_EEviT1_)
        /*1064*/ 	.word	0x00000000


	//----- nvinfo : EIATTR_REGCOUNT
	.align		4
.L_857:
        /*1068*/ 	.byte	0x04, 0x2f
        /*106a*/ 	.short	(.L_859 - .L_858)
	.align		4
.L_858:
        /*106c*/ 	.word	index@(_ZN2at6native29vectorized_elementwise_kernelILi8EZZZNS0_28launch_masked_scatter_kernelERKNS_10TensorBaseES4_S4_S4_ENKUlvE_clEvENKUlvE5_clEvEUlfblE_St5arrayIPcLm4EEEEviT0_T1_)
        /*1070*/ 	.word	0x00000028


	//----- nvinfo : EIATTR_FRAME_SIZE
	.align		4
.L_859:
        /*1074*/ 	.byte	0x04, 0x11
        /*1076*/ 	.short	(.L_861 - .L_860)
	.align		4
.L_860:
        /*1078*/ 	.word	index@(_ZN2at6native29vectorized_elementwise_kernelILi8EZZZNS0_28launch_masked_scatter_kernelERKNS_10TensorBaseES4_S4_S4_ENKUlvE_clEvENKUlvE5_clEvEUlfblE_St5arrayIPcLm4EEEEviT0_T1_)
        /*107c*/ 	.word	0x00000000


	//----- nvinfo : EIATTR_REGCOUNT
	.align		4
.L_861:
        /*1080*/ 	.byte	0x04, 0x2f
        /*1082*/ 	.short	(.L_863 - .L_862)
	.align		4
.L_862:
        /*1084*/ 	.word	index@(_ZN2at6native29vectorized_elementwise_kernelILi4EZZZNS0_28launch_masked_scatter_kernelERKNS_10TensorBaseES4_S4_S4_ENKUlvE_clEvENKUlvE5_clEvEUlfblE_St5arrayIPcLm4EEEEviT0_T1_)
        /*1088*/ 	.word	0x00000028


	//----- nvinfo : EIATTR_FRAME_SIZE
	.align		4
.L_863:
        /*108c*/ 	.byte	0x04, 0x11
        /*108e*/ 	.short	(.L_865 - .L_864)
	.align		4
.L_864:
        /*1090*/ 	.word	index@(_ZN2at6native29vectorized_elementwise_kernelILi4EZZZNS0_28launch_masked_scatter_kernelERKNS_10TensorBaseES4_S4_S4_ENKUlvE_clEvENKUlvE5_clEvEUlfblE_St5arrayIPcLm4EEEEviT0_T1_)
        /*1094*/ 	.word	0x00000000


	//----- nvinfo : EIATTR_REGCOUNT
	.align		4
.L_865:
        /*1098*/ 	.byte	0x04, 0x2f
        /*109a*/ 	.short	(.L_867 - .L_866)
	.align		4
.L_866:
        /*109c*/ 	.word	index@(_ZN2at6native29vectorized_elementwise_kernelILi2EZZZNS0_28launch_masked_scatter_kernelERKNS_10TensorBaseES4_S4_S4_ENKUlvE_clEvENKUlvE5_clEvEUlfblE_St5arrayIPcLm4EEEEviT0_T1_)
        /*10a0*/ 	.word	0x00000028


	//----- nvinfo : EIATTR_FRAME_SIZE
	.align		4
.L_867:
        /*10a4*/ 	.byte	0x04, 0x11
        /*10a6*/ 	.short	(.L_869 - .L_868)
	.align		4
.L_868:
        /*10a8*/ 	.word	index@(_ZN2at6native29vectorized_elementwise_kernelILi2EZZZNS0_28launch_masked_scatter_kernelERKNS_10TensorBaseES4_S4_S4_ENKUlvE_clEvENKUlvE5_clEvEUlfblE_St5arrayIPcLm4EEEEviT0_T1_)
        /*10ac*/ 	.word	0x00000000


	//----- nvinfo : EIATTR_REGCOUNT
	.align		4
.L_869:
        /*10b0*/ 	.byte	0x04, 0x2f
        /*10b2*/ 	.short	(.L_871 - .L_870)
	.align		4
.L_870:
        /*10b4*/ 	.word	index@(_ZN2at6native27unrolled_elementwise_kernelIZZZNS0_28launch_masked_scatter_kernelERKNS_10TensorBaseES4_S4_S4_ENKUlvE_clEvENKUlvE5_clEvEUlfblE_St5arrayIPcLm4EELi4E23TrivialOffsetCalculatorILi3EjESB_ILi1EjENS0_6memory15LoadWithoutCastENSE_16StoreWithoutCastEEEviT_T0_T2_T3_T4_T5_)
        /*10b8*/ 	.word	0x00000020


	//----- nvinfo : EIATTR_FRAME_SIZE
	.align		4
.L_871:
        /*10bc*/ 	.byte	0x04, 0x11
        /*10be*/ 	.short	(.L_873 - .L_872)
	.align		4
.L_872:
        /*10c0*/ 	.word	index@(_ZN2at6native27unrolled_elementwise_kernelIZZZNS0_28launch_masked_scatter_kernelERKNS_10TensorBaseES4_S4_S4_ENKUlvE_clEvENKUlvE5_clEvEUlfblE_St5arrayIPcLm4EELi4E23TrivialOffsetCalculatorILi3EjESB_ILi1EjENS0_6memory15LoadWithoutCastENSE_16StoreWithoutCastEEEviT_T0_T2_T3_T4_T5_)
        /*10c4*/ 	.word	0x00000000


	//----- nvinfo : EIATTR_REGCOUNT
	.align		4
.L_873:
        /*10c8*/ 	.byte	0x04, 0x2f
        /*10ca*/ 	.short	(.L_875 - .L_874)
	.align		4
.L_874:
        /*10cc*/ 	.word	index@(_ZN2at6native18elementwise_kernelILi128ELi2EZNS0_22gpu_kernel_impl_nocastIZZZNS0_28launch_masked_scatter_kernelERKNS_10TensorBaseES5_S5_S5_ENKUlvE_clEvENKUlvE5_clEvEUlfblE_EEvRNS_18TensorIteratorBaseERKT_EUliE_EEviT1_)
        /*10d0*/ 	.word	0x00000014


	//----- nvinfo : EIATTR_FRAME_SIZE
	.align		4
.L_875:
        /*10d4*/ 	.byte	0x04, 0x11
        /*10d6*/ 	.short	(.L_877 - .L_876)
	.align		4
.L_876:
        /*10d8*/ 	.word	index@(_ZN2at6native18elementwise_kernelILi128ELi2EZNS0_22gpu_kernel_impl_nocastIZZZNS0_28launch_masked_scatter_kernelERKNS_10TensorBaseES5_S5_S5_ENKUlvE_clEvENKUlvE5_clEvEUlfblE_EEvRNS_18TensorIteratorBaseERKT_EUliE_EEviT1_)
        /*10dc*/ 	.word	0x00000000


	//----- nvinfo : EIATTR_REGCOUNT
	.align		4
.L_877:
        /*10e0*/ 	.byte	0x04, 0x2f
        /*10e2*/ 	.short	(.L_879 - .L_878)
	.align		4
.L_878:
        /*10e4*/ 	.word	index@(_ZN2at6native27unrolled_elementwise_kernelIZZZNS0_28launch_masked_scatter_kernelERKNS_10TensorBaseES4_S4_S4_ENKUlvE_clEvENKUlvE5_clEvEUlfblE_St5arrayIPcLm4EELi4E23TrivialOffsetCalculatorILi3EjESB_ILi1EjENS0_6memory12LoadWithCastILi3EEENSE_13StoreWithCastILi1EEEEEviT_T0_T2_T3_T4_T5_)
        /*10e8*/ 	.word	0x00000028


	//----- nvinfo : EIATTR_FRAME_SIZE
	.align		4
.L_879:
        /*10ec*/ 	.byte	0x04, 0x11
        /*10ee*/ 	.short	(.L_881 - .L_880)
	.align		4
.L_880:
        /*10f0*/ 	.word	index@(_ZN2at6native27unrolled_elementwise_kernelIZZZNS0_28launch_masked_scatter_kernelERKNS_10TensorBaseES4_S4_S4_ENKUlvE_clEvENKUlvE5_clEvEUlfblE_St5arrayIPcLm4EELi4E23TrivialOffsetCalculatorILi3EjESB_ILi1EjENS0_6memory12LoadWithCastILi3EEENSE_13StoreWithCastILi1EEEEEviT_T0_T2_T3_T4_T5_)
        /*10f4*/ 	.word	0x00000000


	//----- nvinfo : EIATTR_REGCOUNT
	.align		4
.L_881:
        /*10f8*/ 	.byte	0x04, 0x2f
        /*10fa*/ 	.short	(.L_883 - .L_882)
	.align		4
.L_882:
        /*10fc*/ 	.word	index@(_ZN2at6native18elementwise_kernelILi128ELi4EZNS0_15gpu_kernel_implIZZZNS0_28launch_masked_scatter_kernelERKNS_10TensorBaseES5_S5_S5_ENKUlvE_clEvENKUlvE5_clEvEUlfblE_EEvRNS_18TensorIteratorBaseERKT_EUliE_EEviT1_)
        /*1100*/ 	.word	0x0000001c


	//----- nvinfo : EIATTR_FRAME_SIZE
	.align		4
.L_883:
        /*1104*/ 	.byte	0x04, 0x11
        /*1106*/ 	.short	(.L_885 - .L_884)
	.align		4
.L_884:
        /*1108*/ 	.word	index@(_ZN2at6native18elementwise_kernelILi128ELi4EZNS0_15gpu_kernel_implIZZZNS0_28launch_masked_scatter_kernelERKNS_10TensorBaseES5_S5_S5_ENKUlvE_clEvENKUlvE5_clEvEUlfblE_EEvRNS_18TensorIteratorBaseERKT_EUliE_EEviT1_)
        /*110c*/ 	.word	0x00000000


	//----- nvinfo : EIATTR_REGCOUNT
	.align		4
.L_885:
        /*1110*/ 	.byte	0x04, 0x2f
        /*1112*/ 	.short	(.L_887 - .L_886)
	.align		4
.L_886:
        /*1114*/ 	.word	index@(_ZN2at6native29vectorized_elementwise_kernelILi8EZZZNS0_28launch_masked_scatter_kernelERKNS_10TensorBaseES4_S4_S4_ENKUlvE_clEvENKUlvE6_clEvEUlN3c107complexIdEEblE_St5arrayIPcLm4EEEEviT0_T1_)
        /*1118*/ 	.word	0x00000048


	//----- nvinfo : EIATTR_FRAME_SIZE
	.align		4
.L_887:
        /*111c*/ 	.byte	0x04, 0x11
        /*111e*/ 	.short	(.L_889 - .L_888)
	.align		4
.L_888:
        /*1120*/ 	.word	index@(_ZN2at6native29vectorized_elementwise_kernelILi8EZZZNS0_28launch_masked_scatter_kernelERKNS_10TensorBaseES4_S4_S4_ENKUlvE_clEvENKUlvE6_clEvEUlN3c107complexIdEEblE_St5arrayIPcLm4EEEEviT0_T1_)
        /*1124*/ 	.word	0x00000000


	//----- nvinfo : EIATTR_REGCOUNT
	.align		4
.L_889:
        /*1128*/ 	.byte	0x04, 0x2f
        /*112a*/ 	.short	(.L_891 - .L_890)
	.align		4
.L_890:
        /*112c*/ 	.word	index@(_ZN2at6native29vectorized_elementwise_kernelILi4EZZZNS0_28launch_masked_scatter_kernelERKNS_10TensorBaseES4_S4_S4_ENKUlvE_clEvENKUlvE6_clEvEUlN3c107complexIdEEblE_St5arrayIPcLm4EEEEviT0_T1_)
        /*1130*/ 	.word	0x00000048


	//----- nvinfo : EIATTR_FRAME_SIZE
	.align		4
.L_891:
        /*1134*/ 	.byte	0x04, 0x11
        /*1136*/ 	.short	(.L_893 - .L_892)
	.align		4
.L_892:
        /*1138*/ 	.word	index@(_ZN2at6native29vectorized_elementwise_kernelILi4EZZZNS0_28launch_masked_scatter_kernelERKNS_10TensorBaseES4_S4_S4_ENKUlvE_clEvENKUlvE6_clEvEUlN3c107complexIdEEblE_St5arrayIPcLm4EEEEviT0_T1_)
        /*113c*/ 	.word	0x00000000


	//----- nvinfo : EIATTR_REGCOUNT
	.align		4
.L_893:
        /*1140*/ 	.byte	0x04, 0x2f
        /*1142*/ 	.short	(.L_895 - .L_894)
	.align		4
.L_894:
        /*1144*/ 	.word	index@(_ZN2at6native29vectorized_elementwise_kernelILi2EZZZNS0_28launch_masked_scatter_kernelERKNS_10TensorBaseES4_S4_S4_ENKUlvE_clEvENKUlvE6_clEvEUlN3c107complexIdEEblE_St5arrayIPcLm4EEEEviT0_T1_)
        /*1148*/ 	.word	0x00000048


	//----- nvinfo : EIATTR_FRAME_SIZE
	.align		4
.L_895:
        /*114c*/ 	.byte	0x04, 0x11
        /*114e*/ 	.short	(.L_897 - .L_896)
	.align		4
.L_896:
        /*1150*/ 	.word	index@(_ZN2at6native29vectorized_elementwise_kernelILi2EZZZNS0_28launch_masked_scatter_kernelERKNS_10TensorBaseES4_S4_S4_ENKUlvE_clEvENKUlvE6_clEvEUlN3c107complexIdEEblE_St5arrayIPcLm4EEEEviT0_T1_)
        /*1154*/ 	.word	0x00000000


	//----- nvinfo : EIATTR_REGCOUNT
	.align		4
.L_897:
        /*1158*/ 	.byte	0x04, 0x2f
        /*115a*/ 	.short	(.L_899 - .L_898)
	.align		4
.L_898:
        /*115c*/ 	.word	index@(_ZN2at6native27unrolled_elementwise_kernelIZZZNS0_28launch_masked_scatter_kernelERKNS_10TensorBaseES4_S4_S4_ENKUlvE_clEvENKUlvE6_clEvEUlN3c107complexIdEEblE_St5arrayIPcLm4EELi4E23TrivialOffsetCalculatorILi3EjESE_ILi1EjENS0_6memory15LoadWithoutCastENSH_16StoreWithoutCastEEEviT_T0_T2_T3_T4_T5_)
        /*1160*/ 	.word	0x00000028


	//----- nvinfo : EIATTR_FRAME_SIZE
	.align		4
.L_899:
        /*1164*/ 	.byte	0x04, 0x11
        /*1166*/ 	.short	(.L_901 - .L_900)
	.align		4
.L_900:
        /*1168*/ 	.word	index@(_ZN2at6native27unrolled_elementwise_kernelIZZZNS0_28launch_masked_scatter_kernelERKNS_10TensorBaseES4_S4_S4_ENKUlvE_clEvENKUlvE6_clEvEUlN3c107complexIdEEblE_St5arrayIPcLm4EELi4E23TrivialOffsetCalculatorILi3EjESE_ILi1EjENS0_6memory15LoadWithoutCastENSH_16StoreWithoutCastEEEviT_T0_T2_T3_T4_T5_)
        /*116c*/ 	.word	0x00000000


	//----- nvinfo : EIATTR_REGCOUNT
	.align		4
.L_901:
        /*1170*/ 	.byte	0x04, 0x2f
        /*1172*/ 	.short	(.L_903 - .L_902)
	.align		4
.L_902:
        /*1174*/ 	.word	index@(_ZN2at6native18elementwise_kernelILi128ELi2EZNS0_22gpu_kernel_impl_nocastIZZZNS0_28launch_masked_scatter_kernelERKNS_10TensorBaseES5_S5_S5_ENKUlvE_clEvENKUlvE6_clEvEUlN3c107complexIdEEblE_EEvRNS_18TensorIteratorBaseERKT_EUliE_EEviT1_)
        /*1178*/ 	.word	0x00000014


	//----- nvinfo : EIATTR_FRAME_SIZE
	.align		4
.L_903:
        /*117c*/ 	.byte	0x04, 0x11
        /*117e*/ 	.short	(.L_905 - .L_904)
	.align		4
.L_904:
        /*1180*/ 	.word	index@(_ZN2at6native18elementwise_kernelILi128ELi2EZNS0_22gpu_kernel_impl_nocastIZZZNS0_28launch_masked_scatter_kernelERKNS_10TensorBaseES5_S5_S5_ENKUlvE_clEvENKUlvE6_clEvEUlN3c107complexIdEEblE_EEvRNS_18TensorIteratorBaseERKT_EUliE_EEviT1_)
        /*1184*/ 	.word	0x00000000


	//----- nvinfo : EIATTR_REGCOUNT
	.align		4
.L_905:
        /*1188*/ 	.byte	0x04, 0x2f
        /*118a*/ 	.short	(.L_907 - .L_906)
	.align		4
.L_906:
        /*118c*/ 	.word	index@(_ZN2at6native27unrolled_elementwise_kernelIZZZNS0_28launch_masked_scatter_kernelERKNS_10TensorBaseES4_S4_S4_ENKUlvE_clEvENKUlvE6_clEvEUlN3c107complexIdEEblE_St5arrayIPcLm4EELi4E23TrivialOffsetCalculatorILi3EjESE_ILi1EjENS0_6memory12LoadWithCastILi3EEENSH_13StoreWithCastILi1EEEEEviT_T0_T2_T3_T4_T5_)
        /*1190*/ 	.word	0x00000036


	//----- nvinfo : EIATTR_FRAME_SIZE
	.align		4
.L_907:
        /*1194*/ 	.byte	0x04, 0x11
        /*1196*/ 	.short	(.L_909 - .L_908)
	.align		4
.L_908:
        /*1198*/ 	.word	index@(_ZN2at6native27unrolled_elementwise_kernelIZZZNS0_28launch_masked_scatter_kernelERKNS_10TensorBaseES4_S4_S4_ENKUlvE_clEvENKUlvE6_clEvEUlN3c107complexIdEEblE_St5arrayIPcLm4EELi4E23TrivialOffsetCalculatorILi3EjESE_ILi1EjENS0_6memory12LoadWithCastILi3EEENSH_13StoreWithCastILi1EEEEEviT_T0_T2_T3_T4_T5_)
        /*119c*/ 	.word	0x00000000


	//----- nvinfo : EIATTR_REGCOUNT
	.align		4
.L_909:
        /*11a0*/ 	.byte	0x04, 0x2f
        /*11a2*/ 	.short	(.L_911 - .L_910)
	.align		4
.L_910:
        /*11a4*/ 	.word	index@(_ZN2at6native18elementwise_kernelILi128ELi4EZNS0_15gpu_kernel_implIZZZNS0_28launch_masked_scatter_kernelERKNS_10TensorBaseES5_S5_S5_ENKUlvE_clEvENKUlvE6_clEvEUlN3c107complexIdEEblE_EEvRNS_18TensorIteratorBaseERKT_EUliE_EEviT1_)
        /*11a8*/ 	.word	0x0000001e


	//----- nvinfo : EIATTR_FRAME_SIZE
	.align		4
.L_911:
        /*11ac*/ 	.byte	0x04, 0x11
        /*11ae*/ 	.short	(.L_913 - .L_912)
	.align		4
.L_912:
        /*11b0*/ 	.word	index@(_ZN2at6native18elementwise_kernelILi128ELi4EZNS0_15gpu_kernel_implIZZZNS0_28launch_masked_scatter_kernelERKNS_10TensorBaseES5_S5_S5_ENKUlvE_clEvENKUlvE6_clEvEUlN3c107complexIdEEblE_EEvRNS_18TensorIteratorBaseERKT_EUliE_EEviT1_)
        /*11b4*/ 	.word	0x00000000


	//----- nvinfo : EIATTR_REGCOUNT
	.align		4
.L_913:
        /*11b8*/ 	.byte	0x04, 0x2f
        /*11ba*/ 	.short	(.L_915 - .L_914)
	.align		4
.L_914:
        /*11bc*/ 	.word	index@(_ZN2at6native29vectorized_elementwise_kernelILi8EZZZNS0_28launch_masked_scatter_kernelERKNS_10TensorBaseES4_S4_S4_ENKUlvE_clEvENKUlvE7_clEvEUlN3c107complexIfEEblE_St5arrayIPcLm4EEEEviT0_T1_)
        /*11c0*/ 	.word	0x00000030


	//----- nvinfo : EIATTR_FRAME_SIZE
	.align		4
.L_915:
        /*11c4*/ 	.byte	0x04, 0x11
        /*11c6*/ 	.short	(.L_917 - .L_916)
	.align		4
.L_916:
        /*11c8*/ 	.word	index@(_ZN2at6native29vectorized_elementwise_kernelILi8EZZZNS0_28launch_masked_scatter_kernelERKNS_10TensorBaseES4_S4_S4_ENKUlvE_clEvENKUlvE7_clEvEUlN3c107complexIfEEblE_St5arrayIPcLm4EEEEviT0_T1_)
        /*11cc*/ 	.word	0x00000000


	//----- nvinfo : EIATTR_REGCOUNT
	.align		4
.L_917:
        /*11d0*/ 	.byte	0x04, 0x2f
        /*11d2*/ 	.short	(.L_919 - .L_918)
	.align		4
.L_918:
        /*11d4*/ 	.word	index@(_ZN2at6native29vectorized_elementwise_kernelILi4EZZZNS0_28launch_masked_scatter_kernelERKNS_10TensorBaseES4_S4_S4_ENKUlvE_clEvENKUlvE7_clEvEUlN3c107complexIfEEblE_St5arrayIPcLm4EEEEviT0_T1_)
        /*11d8*/ 	.word	0x00000030


	//----- nvinfo : EIATTR_FRAME_SIZE
	.align		4
.L_919:
        /*11dc*/ 	.byte	0x04, 0x11
        /*11de*/ 	.short	(.L_921 - .L_920)
	.align		4
.L_920:
        /*11e0*/ 	.word	index@(_ZN2at6native29vectorized_elementwise_kernelILi4EZZZNS0_28launch_masked_scatter_kernelERKNS_10TensorBaseES4_S4_S4_ENKUlvE_clEvENKUlvE7_clEvEUlN3c107complexIfEEblE_St5arrayIPcLm4EEEEviT0_T1_)
        /*11e4*/ 	.word	0x00000000


	//----- nvinfo : EIATTR_REGCOUNT
	.align		4
.L_921:
        /*11e8*/ 	.byte	0x04, 0x2f
        /*11ea*/ 	.short	(.L_923 - .L_922)
	.align		4
.L_922:
        /*11ec*/ 	.word	index@(_ZN2at6native29vectorized_elementwise_kernelILi2EZZZNS0_28launch_masked_scatter_kernelERKNS_10TensorBaseES4_S4_S4_ENKUlvE_clEvENKUlvE7_clEvEUlN3c107complexIfEEblE_St5arrayIPcLm4EEEEviT0_T1_)
        /*11f0*/ 	.word	0x00000030


	//----- nvinfo : EIATTR_FRAME_SIZE
	.align		4
.L_923:
        /*11f4*/ 	.byte	0x04, 0x11
        /*11f6*/ 	.short	(.L_925 - .L_924)
	.align		4
.L_924:
        /*11f8*/ 	.word	index@(_ZN2at6native29vectorized_elementwise_kernelILi2EZZZNS0_28launch_masked_scatter_kernelERKNS_10TensorBaseES4_S4_S4_ENKUlvE_clEvENKUlvE7_clEvEUlN3c107complexIfEEblE_St5arrayIPcLm4EEEEviT0_T1_)
        /*11fc*/ 	.word	0x00000000


	//----- nvinfo : EIATTR_REGCOUNT
	.align		4
.L_925:
        /*1200*/ 	.byte	0x04, 0x2f
        /*1202*/ 	.short	(.L_927 - .L_926)
	.align		4
.L_926:
        /*1204*/ 	.word	index@(_ZN2at6native27unrolled_elementwise_kernelIZZZNS0_28launch_masked_scatter_kernelERKNS_10TensorBaseES4_S4_S4_ENKUlvE_clEvENKUlvE7_clEvEUlN3c107complexIfEEblE_St5arrayIPcLm4EELi4E23TrivialOffsetCalculatorILi3EjESE_ILi1EjENS0_6memory15LoadWithoutCastENSH_16StoreWithoutCastEEEviT_T0_T2_T3_T4_T5_)
        /*1208*/ 	.word	0x00000020


	//----- nvinfo : EIATTR_FRAME_SIZE
	.align		4
.L_927:
        /*120c*/ 	.byte	0x04, 0x11
        /*120e*/ 	.short	(.L_929 - .L_928)
	.align		4
.L_928:
        /*1210*/ 	.word	index@(_ZN2at6native27unrolled_elementwise_kernelIZZZNS0_28launch_masked_scatter_kernelERKNS_10TensorBaseES4_S4_S4_ENKUlvE_clEvENKUlvE7_clEvEUlN3c107complexIfEEblE_St5arrayIPcLm4EELi4E23TrivialOffsetCalculatorILi3EjESE_ILi1EjENS0_6memory15LoadWithoutCastENSH_16StoreWithoutCastEEEviT_T0_T2_T3_T4_T5_)
        /*1214*/ 	.word	0x00000000


	//----- nvinfo : EIATTR_REGCOUNT
	.align		4
.L_929:
        /*1218*/ 	.byte	0x04, 0x2f
        /*121a*/ 	.short	(.L_931 - .L_930)
	.align		4
.L_930:
        /*121c*/ 	.word	index@(_ZN2at6native18elementwise_kernelILi128ELi2EZNS0_22gpu_kernel_impl_nocastIZZZNS0_28launch_masked_scatter_kernelERKNS_10TensorBaseES5_S5_S5_ENKUlvE_clEvENKUlvE7_clEvEUlN3c107complexIfEEblE_EEvRNS_18TensorIteratorBaseERKT_EUliE_EEviT1_)
        /*1220*/ 	.word	0x00000014


	//----- nvinfo : EIATTR_FRAME_SIZE
	.align		4
.L_931:
        /*1224*/ 	.byte	0x04, 0x11
        /*1226*/ 	.short	(.L_933 - .L_932)
	.align		4
.L_932:
        /*1228*/ 	.word	index@(_ZN2at6native18elementwise_kernelILi128ELi2EZNS0_22gpu_kernel_impl_nocastIZZZNS0_28launch_masked_scatter_kernelERKNS_10TensorBaseES5_S5_S5_ENKUlvE_clEvENKUlvE7_clEvEUlN3c107complexIfEEblE_EEvRNS_18TensorIteratorBaseERKT_EUliE_EEviT1_)
        /*122c*/ 	.word	0x00000000


	//----- nvinfo : EIATTR_REGCOUNT
	.align		4
.L_933:
        /*1230*/ 	.byte	0x04, 0x2f
        /*1232*/ 	.short	(.L_935 - .L_934)
	.align		4
.L_934:
        /*1234*/ 	.word	index@(_ZN2at6native27unrolled_elementwise_kernelIZZZNS0_28launch_masked_scatter_kernelERKNS_10TensorBaseES4_S4_S4_ENKUlvE_clEvENKUlvE7_clEvEUlN3c107complexIfEEblE_St5arrayIPcLm4EELi4E23TrivialOffsetCalculatorILi3EjESE_ILi1EjENS0_6memory12LoadWithCastILi3EEENSH_13StoreWithCastILi1EEEEEviT_T0_T2_T3_T4_T5_)
        /*1238*/ 	.word	0x00000028


	//----- nvinfo : EIATTR_FRAME_SIZE
	.align		4
.L_935:
        /*123c*/ 	.byte	0x04, 0x11
        /*123e*/ 	.short	(.L_937 - .L_936)
	.align		4
.L_936:
        /*1240*/ 	.word	index@(_ZN2at6native27unrolled_elementwise_kernelIZZZNS0_28launch_masked_scatter_kernelERKNS_10TensorBaseES4_S4_S4_ENKUlvE_clEvENKUlvE7_clEvEUlN3c107complexIfEEblE_St5arrayIPcLm4EELi4E23TrivialOffsetCalculatorILi3EjESE_ILi1EjENS0_6memory12LoadWithCastILi3EEENSH_13StoreWithCastILi1EEEEEviT_T0_T2_T3_T4_T5_)
        /*1244*/ 	.word	0x00000008


	//----- nvinfo : EIATTR_REGCOUNT
	.align		4
.L_937:
        /*1248*/ 	.byte	0x04, 0x2f
        /*124a*/ 	.short	(.L_939 - .L_938)
	.align		4
.L_938:
        /*124c*/ 	.word	index@(_ZN2at6native18elementwise_kernelILi128ELi4EZNS0_15gpu_kernel_implIZZZNS0_28launch_masked_scatter_kernelERKNS_10TensorBaseES5_S5_S5_ENKUlvE_clEvENKUlvE7_clEvEUlN3c107complexIfEEblE_EEvRNS_18TensorIteratorBaseERKT_EUliE_EEviT1_)
        /*1250*/ 	.word	0x0000001c


	//----- nvinfo : EIATTR_FRAME_SIZE
	.align		4
.L_939:
        /*1254*/ 	.byte	0x04, 0x11
        /*1256*/ 	.short	(.L_941 - .L_940)
	.align		4
.L_940:
        /*1258*/ 	.word	index@(_ZN2at6native18elementwise_kernelILi128ELi4EZNS0_15gpu_kernel_implIZZZNS0_28launch_masked_scatter_kernelERKNS_10TensorBaseES5_S5_S5_ENKUlvE_clEvENKUlvE7_clEvEUlN3c107complexIfEEblE_EEvRNS_18TensorIteratorBaseERKT_EUliE_EEviT1_)
        /*125c*/ 	.word	0x00000000


	//----- nvinfo : EIATTR_REGCOUNT
	.align		4
.L_941:
        /*1260*/ 	.byte	0x04, 0x2f
        /*1262*/ 	.short	(.L_943 - .L_942)
	.align		4
.L_942:
        /*1264*/ 	.word	index@(_ZN2at6native29vectorized_elementwise_kernelILi8EZZZNS0_28launch_masked_scatter_kernelERKNS_10TensorBaseES4_S4_S4_ENKUlvE_clEvENKUlvE8_clEvEUlbblE_St5arrayIPcLm4EEEEviT0_T1_)
        /*1268*/ 	.word	0x00000028


	//----- nvinfo : EIATTR_FRAME_SIZE
	.align		4
.L_943:
        /*126c*/ 	.byte	0x04, 0x11
        /*126e*/ 	.short	(.L_945 - .L_944)
	.align		4
.L_944:
        /*1270*/ 	.word	index@(_ZN2at6native29vectorized_elementwise_kernelILi8EZZZNS0_28launch_masked_scatter_kernelERKNS_10TensorBaseES4_S4_S4_ENKUlvE_clEvENKUlvE8_clEvEUlbblE_St5arrayIPcLm4EEEEviT0_T1_)
        /*1274*/ 	.word	0x00000000


	//----- nvinfo : EIATTR_REGCOUNT
	.align		4
.L_945:
        /*1278*/ 	.byte	0x04, 0x2f
        /*127a*/ 	.short	(.L_947 - .L_946)
	.align		4
.L_946:
        /*127c*/ 	.word	index@(_ZN2at6native29vectorized_elementwise_kernelILi4EZZZNS0_28launch_masked_scatter_kernelERKNS_10TensorBaseES4_S4_S4_ENKUlvE_clEvENKUlvE8_clEvEUlbblE_St5arrayIPcLm4EEEEviT0_T1_)
        /*1280*/ 	.word	0x00000028


	//----- nvinfo : EIATTR_FRAME_SIZE
	.align		4
.L_947:
        /*1284*/ 	.byte	0x04, 0x11
        /*1286*/ 	.short	(.L_949 - .L_948)
	.align		4
.L_948:
        /*1288*/ 	.word	index@(_ZN2at6native29vectorized_elementwise_kernelILi4EZZZNS0_28launch_masked_scatter_kernelERKNS_10TensorBaseES4_S4_S4_ENKUlvE_clEvENKUlvE8_clEvEUlbblE_St5arrayIPcLm4EEEEviT0_T1_)
        /*128c*/ 	.word	0x00000000


	//----- nvinfo : EIATTR_REGCOUNT
	.align		4
.L_949:
        /*1290*/ 	.byte	0x04, 0x2f
        /*1292*/ 	.short	(.L_951 - .L_950)
	.align		4
.L_950:
        /*1294*/ 	.word	index@(_ZN2at6native29vectorized_elementwise_kernelILi2EZZZNS0_28launch_masked_scatter_kernelERKNS_10TensorBaseES4_S4_S4_ENKUlvE_clEvENKUlvE8_clEvEUlbblE_St5arrayIPcLm4EEEEviT0_T1_)
        /*1298*/ 	.word	0x00000028


	//----- nvinfo : EIATTR_FRAME_SIZE
	.align		4
.L_951:
        /*129c*/ 	.byte	0x04, 0x11
        /*129e*/ 	.short	(.L_953 - .L_952)
	.align		4
.L_952:
        /*12a0*/ 	.word	index@(_ZN2at6native29vectorized_elementwise_kernelILi2EZZZNS0_28launch_masked_scatter_kernelERKNS_10TensorBaseES4_S4_S4_ENKUlvE_clEvENKUlvE8_clEvEUlbblE_St5arrayIPcLm4EEEEviT0_T1_)
        /*12a4*/ 	.word	0x00000000


	//----- nvinfo : EIATTR_REGCOUNT
	.align		4
.L_953:
        /*12a8*/ 	.byte	0x04, 0x2f
        /*12aa*/ 	.short	(.L_955 - .L_954)
	.align		4
.L_954:
        /*12ac*/ 	.word	index@(_ZN2at6native27unrolled_elementwise_kernelIZZZNS0_28launch_masked_scatter_kernelERKNS_10TensorBaseES4_S4_S4_ENKUlvE_clEvENKUlvE8_clEvEUlbblE_St5arrayIPcLm4EELi4E23TrivialOffsetCalculatorILi3EjESB_ILi1EjENS0_6memory15LoadWithoutCastENSE_16StoreWithoutCastEEEviT_T0_T2_T3_T4_T5_)
        /*12b0*/ 	.word	0x00000020


	//----- nvinfo : EIATTR_FRAME_SIZE
	.align		4
.L_955:
        /*12b4*/ 	.byte	0x04, 0x11
        /*12b6*/ 	.short	(.L_957 - .L_956)
	.align		4
.L_956:
        /*12b8*/ 	.word	index@(_ZN2at6native27unrolled_elementwise_kernelIZZZNS0_28launch_masked_scatter_kernelERKNS_10TensorBaseES4_S4_S4_ENKUlvE_clEvENKUlvE8_clEvEUlbblE_St5arrayIPcLm4EELi4E23TrivialOffsetCalculatorILi3EjESB_ILi1EjENS0_6memory15LoadWithoutCastENSE_16StoreWithoutCastEEEviT_T0_T2_T3_T4_T5_)
        /*12bc*/ 	.word	0x00000000


	//----- nvinfo : EIATTR_REGCOUNT
	.align		4
.L_957:
        /*12c0*/ 	.byte	0x04, 0x2f
        /*12c2*/ 	.short	(.L_959 - .L_958)
	.align		4
.L_958:
        /*12c4*/ 	.word	index@(_ZN2at6native18elementwise_kernelILi128ELi4EZNS0_22gpu_kernel_impl_nocastIZZZNS0_28launch_masked_scatter_kernelERKNS_10TensorBaseES5_S5_S5_ENKUlvE_clEvENKUlvE8_clEvEUlbblE_EEvRNS_18TensorIteratorBaseERKT_EUliE_EEviT1_)
        /*12c8*/ 	.word	0x00000016


	//----- nvinfo : EIATTR_FRAME_SIZE
	.align		4
.L_959:
        /*12cc*/ 	.byte	0x04, 0x11
        /*12ce*/ 	.short	(.L_961 - .L_960)
	.align		4
.L_960:
        /*12d0*/ 	.word	index@(_ZN2at6native18elementwise_kernelILi128ELi4EZNS0_22gpu_kernel_impl_nocastIZZZNS0_28launch_masked_scatter_kernelERKNS_10TensorBaseES5_S5_S5_ENKUlvE_clEvENKUlvE8_clEvEUlbblE_EEvRNS_18TensorIteratorBaseERKT_EUliE_EEviT1_)
        /*12d4*/ 	.word	0x00000000


	//----- nvinfo : EIATTR_REGCOUNT
	.align		4
.L_961:
        /*12d8*/ 	.byte	0x04, 0x2f
        /*12da*/ 	.short	(.L_963 - .L_962)
	.align		4
.L_962:
        /*12dc*/ 	.word	index@(_ZN2at6native27unrolled_elementwise_kernelIZZZNS0_28launch_masked_scatter_kernelERKNS_10TensorBaseES4_S4_S4_ENKUlvE_clEvENKUlvE8_clEvEUlbblE_St5arrayIPcLm4EELi4E23TrivialOffsetCalculatorILi3EjESB_ILi1EjENS0_6memory12LoadWithCastILi3EEENSE_13StoreWithCastILi1EEEEEviT_T0_T2_T3_T4_T5_)
        /*12e0*/ 	.word	0x00000028


	//----- nvinfo : EIATTR_FRAME_SIZE
	.align		4
.L_963:
        /*12e4*/ 	.byte	0x04, 0x11
        /*12e6*/ 	.short	(.L_965 - .L_964)
	.align		4
.L_964:
        /*12e8*/ 	.word	index@(_ZN2at6native27unrolled_elementwise_kernelIZZZNS0_28launch_masked_scatter_kernelERKNS_10TensorBaseES4_S4_S4_ENKUlvE_clEvENKUlvE8_clEvEUlbblE_St5arrayIPcLm4EELi4E23TrivialOffsetCalculatorILi3EjESB_ILi1EjENS0_6memory12LoadWithCastILi3EEENSE_13StoreWithCastILi1EEEEEviT_T0_T2_T3_T4_T5_)
        /*12ec*/ 	.word	0x00000000


	//----- nvinfo : EIATTR_REGCOUNT
	.align		4
.L_965:
        /*12f0*/ 	.byte	0x04, 0x2f
        /*12f2*/ 	.short	(.L_967 - .L_966)
	.align		4
.L_966:
        /*12f4*/ 	.word	index@(_ZN2at6native18elementwise_kernelILi128ELi4EZNS0_15gpu_kernel_implIZZZNS0_28launch_masked_scatter_kernelERKNS_10TensorBaseES5_S5_S5_ENKUlvE_clEvENKUlvE8_clEvEUlbblE_EEvRNS_18TensorIteratorBaseERKT_EUliE_EEviT1_)
        /*12f8*/ 	.word	0x0000001b


	//----- nvinfo : EIATTR_FRAME_SIZE
	.align		4
.L_967:
        /*12fc*/ 	.byte	0x04, 0x11
        /*12fe*/ 	.short	(.L_969 - .L_968)
	.align		4
.L_968:
        /*1300*/ 	.word	index@(_ZN2at6native18elementwise_kernelILi128ELi4EZNS0_15gpu_kernel_implIZZZNS0_28launch_masked_scatter_kernelERKNS_10TensorBaseES5_S5_S5_ENKUlvE_clEvENKUlvE8_clEvEUlbblE_EEvRNS_18TensorIteratorBaseERKT_EUliE_EEviT1_)
        /*1304*/ 	.word	0x00000000


	//----- nvinfo : EIATTR_REGCOUNT
	.align		4
.L_969:
        /*1308*/ 	.byte	0x04, 0x2f
        /*130a*/ 	.short	(.L_971 - .L_970)
	.align		4
.L_970:
        /*130c*/ 	.word	index@(_ZN2at6native29vectorized_elementwise_kernelILi8EZZZNS0_28launch_masked_scatter_kernelERKNS_10TensorBaseES4_S4_S4_ENKUlvE_clEvENKUlvE9_clEvEUlN3c108BFloat16EblE_St5arrayIPcLm4EEEEviT0_T1_)
        /*1310*/ 	.word	0x00000028


	//----- nvinfo : EIATTR_FRAME_SIZE
	.align		4
.L_971:
        /*1314*/ 	.byte	0x04, 0x11
        /*1316*/ 	.short	(.L_973 - .L_972)
	.align		4
.L_972:
        /*1318*/ 	.word	index@(_ZN2at6native29vectorized_elementwise_kernelILi8EZZZNS0_28launch_masked_scatter_kernelERKNS_10TensorBaseES4_S4_S4_ENKUlvE_clEvENKUlvE9_clEvEUlN3c108BFloat16EblE_St5arrayIPcLm4EEEEviT0_T1_)
        /*131c*/ 	.word	0x00000000


	//----- nvinfo : EIATTR_REGCOUNT
	.align		4
.L_973:
        /*1320*/ 	.byte	0x04, 0x2f
        /*1322*/ 	.short	(.L_975 - .L_974)
	.align		4
.L_974:
        /*1324*/ 	.word	index@(_ZN2at6native29vectorized_elementwise_kernelILi4EZZZNS0_28launch_masked_scatter_kernelERKNS_10TensorBaseES4_S4_S4_ENKUlvE_clEvENKUlvE9_clEvEUlN3c108BFloat16EblE_St5arrayIPcLm4EEEEviT0_T1_)
        /*1328*/ 	.word	0x00000028


	//----- nvinfo : EIATTR_FRAME_SIZE
	.align		4
.L_975:
        /*132c*/ 	.byte	0x04, 0x11
        /*132e*/ 	.short	(.L_977 - .L_976)
	.align		4
.L_976:
        /*1330*/ 	.word	index@(_ZN2at6native29vectorized_elementwise_kernelILi4EZZZNS0_28launch_masked_scatter_kernelERKNS_10TensorBaseES4_S4_S4_ENKUlvE_clEvENKUlvE9_clEvEUlN3c108BFloat16EblE_St5arrayIPcLm4EEEEviT0_T1_)
        /*1334*/ 	.word	0x00000000


	//----- nvinfo : EIATTR_REGCOUNT
	.align		4
.L_977:
        /*1338*/ 	.byte	0x04, 0x2f
        /*133a*/ 	.short	(.L_979 - .L_978)
	.align		4
.L_978:
        /*133c*/ 	.word	index@(_ZN2at6native29vectorized_elementwise_kernelILi2EZZZNS0_28launch_masked_scatter_kernelERKNS_10TensorBaseES4_S4_S4_ENKUlvE_clEvENKUlvE9_clEvEUlN3c108BFloat16EblE_St5arrayIPcLm4EEEEviT0_T1_)
        /*1340*/ 	.word	0x00000028


	//----- nvinfo : EIATTR_FRAME_SIZE
	.align		4
.L_979:
        /*1344*/ 	.byte	0x04, 0x11
        /*1346*/ 	.short	(.L_981 - .L_980)
	.align		4
.L_980:
        /*1348*/ 	.word	index@(_ZN2at6native29vectorized_elementwise_kernelILi2EZZZNS0_28launch_masked_scatter_kernelERKNS_10TensorBaseES4_S4_S4_ENKUlvE_clEvENKUlvE9_clEvEUlN3c108BFloat16EblE_St5arrayIPcLm4EEEEviT0_T1_)
        /*134c*/ 	.word	0x00000000


	//----- nvinfo : EIATTR_REGCOUNT
	.align		4
.L_981:
        /*1350*/ 	.byte	0x04, 0x2f
        /*1352*/ 	.short	(.L_983 - .L_982)
	.align		4
.L_982:
        /*1354*/ 	.word	index@(_ZN2at6native27unrolled_elementwise_kernelIZZZNS0_28launch_masked_scatter_kernelERKNS_10TensorBaseES4_S4_S4_ENKUlvE_clEvENKUlvE9_clEvEUlN3c108BFloat16EblE_St5arrayIPcLm4EELi4E23TrivialOffsetCalculatorILi3EjESD_ILi1EjENS0_6memory15LoadWithoutCastENSG_16StoreWithoutCastEEEviT_T0_T2_T3_T4_T5_)
        /*1358*/ 	.word	0x00000020


	//----- nvinfo : EIATTR_FRAME_SIZE
	.align		4
.L_983:
        /*135c*/ 	.byte	0x04, 0x11
        /*135e*/ 	.short	(.L_985 - .L_984)
	.align		4
.L_984:
        /*1360*/ 	.word	index@(_ZN2at6native27unrolled_elementwise_kernelIZZZNS0_28launch_masked_scatter_kernelERKNS_10TensorBaseES4_S4_S4_ENKUlvE_clEvENKUlvE9_clEvEUlN3c108BFloat16EblE_St5arrayIPcLm4EELi4E23TrivialOffsetCalculatorILi3EjESD_ILi1EjENS0_6memory15LoadWithoutCastENSG_16StoreWithoutCastEEEviT_T0_T2_T3_T4_T5_)
        /*1364*/ 	.word	0x00000000


	//----- nvinfo : EIATTR_REGCOUNT
	.align		4
.L_985:
        /*1368*/ 	.byte	0x04, 0x2f
        /*136a*/ 	.short	(.L_987 - .L_986)
	.align		4
.L_986:
        /*136c*/ 	.word	index@(_ZN2at6native18elementwise_kernelILi128ELi4EZNS0_22gpu_kernel_impl_nocastIZZZNS0_28launch_masked_scatter_kernelERKNS_10TensorBaseES5_S5_S5_ENKUlvE_clEvENKUlvE9_clEvEUlN3c108BFloat16EblE_EEvRNS_18TensorIteratorBaseERKT_EUliE_EEviT1_)
        /*1370*/ 	.word	0x00000016


	//----- nvinfo : EIATTR_FRAME_SIZE
	.align		4
.L_987:
        /*1374*/ 	.byte	0x04, 0x11
        /*1376*/ 	.short	(.L_989 - .L_988)
	.align		4
.L_988:
        /*1378*/ 	.word	index@(_ZN2at6native18elementwise_kernelILi128ELi4EZNS0_22gpu_kernel_impl_nocastIZZZNS0_28launch_masked_scatter_kernelERKNS_10TensorBaseES5_S5_S5_ENKUlvE_clEvENKUlvE9_clEvEUlN3c108BFloat16EblE_EEvRNS_18TensorIteratorBaseERKT_EUliE_EEviT1_)
        /*137c*/ 	.word	0x00000000


	//----- nvinfo : EIATTR_REGCOUNT
	.align		4
.L_989:
        /*1380*/ 	.byte	0x04, 0x2f
        /*1382*/ 	.short	(.L_991 - .L_990)
	.align		4
.L_990:
        /*1384*/ 	.word	index@(_ZN2at6native27unrolled_elementwise_kernelIZZZNS0_28launch_masked_scatter_kernelERKNS_10TensorBaseES4_S4_S4_ENKUlvE_clEvENKUlvE9_clEvEUlN3c108BFloat16EblE_St5arrayIPcLm4EELi4E23TrivialOffsetCalculatorILi3EjESD_ILi1EjENS0_6memory12LoadWithCastILi3EEENSG_13StoreWithCastILi1EEEEEviT_T0_T2_T3_T4_T5_)
        /*1388*/ 	.word	0x00000028


	//----- nvinfo : EIATTR_FRAME_SIZE
	.align		4
.L_991:
        /*138c*/ 	.byte	0x04, 0x11
        /*138e*/ 	.short	(.L_993 - .L_992)
	.align		4
.L_992:
        /*1390*/ 	.word	index@(_ZN2at6native27unrolled_elementwise_kernelIZZZNS0_28launch_masked_scatter_kernelERKNS_10TensorBaseES4_S4_S4_ENKUlvE_clEvENKUlvE9_clEvEUlN3c108BFloat16EblE_St5arrayIPcLm4EELi4E23TrivialOffsetCalculatorILi3EjESD_ILi1EjENS0_6memory12LoadWithCastILi3EEENSG_13StoreWithCastILi1EEEEEviT_T0_T2_T3_T4_T5_)
        /*1394*/ 	.word	0x00000000


	//----- nvinfo : EIATTR_REGCOUNT
	.align		4
.L_993:
        /*1398*/ 	.byte	0x04, 0x2f
        /*139a*/ 	.short	(.L_995 - .L_994)
	.align		4
.L_994:
        /*139c*/ 	.word	index@(_ZN2at6native18elementwise_kernelILi128ELi4EZNS0_15gpu_kernel_implIZZZNS0_28launch_masked_scatter_kernelERKNS_10TensorBaseES5_S5_S5_ENKUlvE_clEvENKUlvE9_clEvEUlN3c108BFloat16EblE_EEvRNS_18TensorIteratorBaseERKT_EUliE_EEviT1_)
        /*13a0*/ 	.word	0x0000001b


	//----- nvinfo : EIATTR_FRAME_SIZE
	.align		4
.L_995:
        /*13a4*/ 	.byte	0x04, 0x11
        /*13a6*/ 	.short	(.L_997 - .L_996)
	.align		4
.L_996:
        /*13a8*/ 	.word	index@(_ZN2at6native18elementwise_kernelILi128ELi4EZNS0_15gpu_kernel_implIZZZNS0_28launch_masked_scatter_kernelERKNS_10TensorBaseES5_S5_S5_ENKUlvE_clEvENKUlvE9_clEvEUlN3c108BFloat16EblE_EEvRNS_18TensorIteratorBaseERKT_EUliE_EEviT1_)
        /*13ac*/ 	.word	0x00000000


	//----- nvinfo : EIATTR_REGCOUNT
	.align		4
.L_997:
        /*13b0*/ 	.byte	0x04, 0x2f
        /*13b2*/ 	.short	(.L_999 - .L_998)
	.align		4
.L_998:
        /*13b4*/ 	.word	index@(_ZN2at6native29vectorized_elementwise_kernelILi8EZZZNS0_28launch_masked_scatter_kernelERKNS_10TensorBaseES4_S4_S4_ENKUlvE_clEvENKUlvE10_clEvEUlN3c104HalfEblE_St5arrayIPcLm4EEEEviT0_T1_)
        /*13b8*/ 	.word	0x00000028


	//----- nvinfo : EIATTR_FRAME_SIZE
	.align		4
.L_999:
        /*13bc*/ 	.byte	0x04, 0x11
        /*13be*/ 	.short	(.L_1001 - .L_1000)
	.align		4
.L_1000:
        /*13c0*/ 	.word	index@(_ZN2at6native29vectorized_elementwise_kernelILi8EZZZNS0_28launch_masked_scatter_kernelERKNS_10TensorBaseES4_S4_S4_ENKUlvE_clEvENKUlvE10_clEvEUlN3c104HalfEblE_St5arrayIPcLm4EEEEviT0_T1_)
        /*13c4*/ 	.word	0x00000000


	//----- nvinfo : EIATTR_REGCOUNT
	.align		4
.L_1001:
        /*13c8*/ 	.byte	0x04, 0x2f
        /*13ca*/ 	.short	(.L_1003 - .L_1002)
	.align		4
.L_1002:
        /*13cc*/ 	.word	index@(_ZN2at6native29vectorized_elementwise_kernelILi4EZZZNS0_28launch_masked_scatter_kernelERKNS_10TensorBaseES4_S4_S4_ENKUlvE_clEvENKUlvE10_clEvEUlN3c104HalfEblE_St5arrayIPcLm4EEEEviT0_T1_)
        /*13d0*/ 	.word	0x00000028


	//----- nvinfo : EIATTR_FRAME_SIZE
	.align		4
.L_1003:
        /*13d4*/ 	.byte	0x04, 0x11
        /*13d6*/ 	.short	(.L_1005 - .L_1004)
	.align		4
.L_1004:
        /*13d8*/ 	.word	index@(_ZN2at6native29vectorized_elementwise_kernelILi4EZZZNS0_28launch_masked_scatter_kernelERKNS_10TensorBaseES4_S4_S4_ENKUlvE_clEvENKUlvE10_clEvEUlN3c104HalfEblE_St5arrayIPcLm4EEEEviT0_T1_)
        /*13dc*/ 	.word	0x00000000


	//----- nvinfo : EIATTR_REGCOUNT
	.align		4
.L_1005:
        /*13e0*/ 	.byte	0x04, 0x2f
        /*13e2*/ 	.short	(.L_1007 - .L_1006)
	.align		4
.L_1006:
        /*13e4*/ 	.word	index@(_ZN2at6native29vectorized_elementwise_kernelILi2EZZZNS0_28launch_masked_scatter_kernelERKNS_10TensorBaseES4_S4_S4_ENKUlvE_clEvENKUlvE10_clEvEUlN3c104HalfEblE_St5arrayIPcLm4EEEEviT0_T1_)
        /*13e8*/ 	.word	0x00000028


	//----- nvinfo : EIATTR_FRAME_SIZE
	.align		4
.L_1007:
        /*13ec*/ 	.byte	0x04, 0x11
        /*13ee*/ 	.short	(.L_1009 - .L_1008)
	.align		4
.L_1008:
        /*13f0*/ 	.word	index@(_ZN2at6native29vectorized_elementwise_kernelILi2EZZZNS0_28launch_masked_scatter_kernelERKNS_10TensorBaseES4_S4_S4_ENKUlvE_clEvENKUlvE10_clEvEUlN3c104HalfEblE_St5arrayIPcLm4EEEEviT0_T1_)
        /*13f4*/ 	.word	0x00000000


	//----- nvinfo : EIATTR_REGCOUNT
	.align		4
.L_1009:
        /*13f8*/ 	.byte	0x04, 0x2f
        /*13fa*/ 	.short	(.L_1011 - .L_1010)
	.align		4
.L_1010:
        /*13fc*/ 	.word	index@(_ZN2at6native27unrolled_elementwise_kernelIZZZNS0_28launch_masked_scatter_kernelERKNS_10TensorBaseES4_S4_S4_ENKUlvE_clEvENKUlvE10_clEvEUlN3c104HalfEblE_St5arrayIPcLm4EELi4E23TrivialOffsetCalculatorILi3EjESD_ILi1EjENS0_6memory15LoadWithoutCastENSG_16StoreWithoutCastEEEviT_T0_T2_T3_T4_T5_)
        /*1400*/ 	.word	0x00000020


	//----- nvinfo : EIATTR_FRAME_SIZE
	.align		4
.L_1011:
        /*1404*/ 	.byte	0x04, 0x11
        /*1406*/ 	.short	(.L_1013 - .L_1012)
	.align		4
.L_1012:
        /*1408*/ 	.word	index@(_ZN2at6native27unrolled_elementwise_kernelIZZZNS0_28launch_masked_scatter_kernelERKNS_10TensorBaseES4_S4_S4_ENKUlvE_clEvENKUlvE10_clEvEUlN3c104HalfEblE_St5arrayIPcLm4EELi4E23TrivialOffsetCalculatorILi3EjESD_ILi1EjENS0_6memory15LoadWithoutCastENSG_16StoreWithoutCastEEEviT_T0_T2_T3_T4_T5_)
        /*140c*/ 	.word	0x00000000


	//----- nvinfo : EIATTR_REGCOUNT
	.align		4
.L_1013:
        /*1410*/ 	.byte	0x04, 0x2f
        /*1412*/ 	.short	(.L_1015 - .L_1014)
	.align		4
.L_1014:
        /*1414*/ 	.word	index@(_ZN2at6native18elementwise_kernelILi128ELi4EZNS0_22gpu_kernel_impl_nocastIZZZNS0_28launch_masked_scatter_kernelERKNS_10TensorBaseES5_S5_S5_ENKUlvE_clEvENKUlvE10_clEvEUlN3c104HalfEblE_EEvRNS_18TensorIteratorBaseERKT_EUliE_EEviT1_)
        /*1418*/ 	.word	0x00000016


	//----- nvinfo : EIATTR_FRAME_SIZE
	.align		4
.L_1015:
        /*141c*/ 	.byte	0x04, 0x11
        /*141e*/ 	.short	(.L_1017 - .L_1016)
	.align		4
.L_1016:
        /*1420*/ 	.word	index@(_ZN2at6native18elementwise_kernelILi128ELi4EZNS0_22gpu_kernel_impl_nocastIZZZNS0_28launch_masked_scatter_kernelERKNS_10TensorBaseES5_S5_S5_ENKUlvE_clEvENKUlvE10_clEvEUlN3c104HalfEblE_EEvRNS_18TensorIteratorBaseERKT_EUliE_EEviT1_)
        /*1424*/ 	.word	0x00000000


	//----- nvinfo : EIATTR_REGCOUNT
	.align		4
.L_1017:
        /*1428*/ 	.byte	0x04, 0x2f
        /*142a*/ 	.short	(.L_1019 - .L_1018)
	.align		4
.L_1018:
        /*142c*/ 	.word	index@(_ZN2at6native27unrolled_elementwise_kernelIZZZNS0_28launch_masked_scatter_kernelERKNS_10TensorBaseES4_S4_S4_ENKUlvE_clEvENKUlvE10_clEvEUlN3c104HalfEblE_St5arrayIPcLm4EELi4E23TrivialOffsetCalculatorILi3EjESD_ILi1EjENS0_6memory12LoadWithCastILi3EEENSG_13StoreWithCastILi1EEEEEviT_T0_T2_T3_T4_T5_)
        /*1430*/ 	.word	0x00000028


	//----- nvinfo : EIATTR_FRAME_SIZE
	.align		4
.L_1019:
        /*1434*/ 	.byte	0x04, 0x11
        /*1436*/ 	.short	(.L_1021 - .L_1020)
	.align		4
.L_1020:
        /*1438*/ 	.word	index@(_ZN2at6native27unrolled_elementwise_kernelIZZZNS0_28launch_masked_scatter_kernelERKNS_10TensorBaseES4_S4_S4_ENKUlvE_clEvENKUlvE10_clEvEUlN3c104HalfEblE_St5arrayIPcLm4EELi4E23TrivialOffsetCalculatorILi3EjESD_ILi1EjENS0_6memory12LoadWithCastILi3EEENSG_13StoreWithCastILi1EEEEEviT_T0_T2_T3_T4_T5_)
        /*143c*/ 	.word	0x00000000


	//----- nvinfo : EIATTR_REGCOUNT
	.align		4
.L_1021:
        /*1440*/ 	.byte	0x04, 0x2f
        /*1442*/ 	.short	(.L_1023 - .L_1022)
	.align		4
.L_1022:
        /*1444*/ 	.word	index@(_ZN2at6native18elementwise_kernelILi128ELi4EZNS0_15gpu_kernel_implIZZZNS0_28launch_masked_scatter_kernelERKNS_10TensorBaseES5_S5_S5_ENKUlvE_clEvENKUlvE10_clEvEUlN3c104HalfEblE_EEvRNS_18TensorIteratorBaseERKT_EUliE_EEviT1_)
        /*1448*/ 	.word	0x0000001b


	//----- nvinfo : EIATTR_FRAME_SIZE
	.align		4
.L_1023:
        /*144c*/ 	.byte	0x04, 0x11
        /*144e*/ 	.short	(.L_1025 - .L_1024)
	.align		4
.L_1024:
        /*1450*/ 	.word	index@(_ZN2at6native18elementwise_kernelILi128ELi4EZNS0_15gpu_kernel_implIZZZNS0_28launch_masked_scatter_kernelERKNS_10TensorBaseES5_S5_S5_ENKUlvE_clEvENKUlvE10_clEvEUlN3c104HalfEblE_EEvRNS_18TensorIteratorBaseERKT_EUliE_EEviT1_)
        /*1454*/ 	.word	0x00000000


	//----- nvinfo : EIATTR_REGCOUNT
	.align		4
.L_1025:
        /*1458*/ 	.byte	0x04, 0x2f
        /*145a*/ 	.short	(.L_1027 - .L_1026)
	.align		4
.L_1026:
        /*145c*/ 	.word	index@(_ZN2at6native24index_elementwise_kernelILi128ELi4EZNS0_16flip_kernel_implINS0_10OpaqueTypeILi1EEEEEvRNS_14TensorIteratorEEUliE_EEvlT1_)
        /*1460*/ 	.word	0x00000012


	//----- nvinfo : EIATTR_FRAME_SIZE
	.align		4
.L_1027:
        /*1464*/ 	.byte	0x04, 0x11
        /*1466*/ 	.short	(.L_1029 - .L_1028)
	.align		4
.L_1028:
        /*1468*/ 	.word	index@(_ZN2at6native24index_elementwise_kernelILi128ELi4EZNS0_16flip_kernel_implINS0_10OpaqueTypeILi1EEEEEvRNS_14TensorIteratorEEUliE_EEvlT1_)
        /*146c*/ 	.word	0x00000000


	//----- nvinfo : EIATTR_REGCOUNT
	.align		4
.L_1029:
        /*1470*/ 	.byte	0x04, 0x2f
        /*1472*/ 	.short	(.L_1031 - .L_1030)
	.align		4
.L_1030:
        /*1474*/ 	.word	index@(_ZN2at6native24index_elementwise_kernelILi128ELi4EZNS0_16flip_kernel_implINS0_10OpaqueTypeILi4EEEEEvRNS_14TensorIteratorEEUliE_EEvlT1_)
        /*1478*/ 	.word	0x00000012


	//----- nvinfo : EIATTR_FRAME_SIZE
	.align		4
.L_1031:
        /*147c*/ 	.byte	0x04, 0x11
        /*147e*/ 	.short	(.L_1033 - .L_1032)
	.align		4
.L_1032:
        /*1480*/ 	.word	index@(_ZN2at6native24index_elementwise_kernelILi128ELi4EZNS0_16flip_kernel_implINS0_10OpaqueTypeILi4EEEEEvRNS_14TensorIteratorEEUliE_EEvlT1_)
        /*1484*/ 	.word	0x00000000


	//----- nvinfo : EIATTR_REGCOUNT
	.align		4
.L_1033:
        /*1488*/ 	.byte	0x04, 0x2f
        /*148a*/ 	.short	(.L_1035 - .L_1034)
	.align		4
.L_1034:
        /*148c*/ 	.word	index@(_ZN2at6native24index_elementwise_kernelILi128ELi4EZNS0_16flip_kernel_implINS0_10OpaqueTypeILi8EEEEEvRNS_14TensorIteratorEEUliE_EEvlT1_)
        /*1490*/ 	.word	0x00000012


	//----- nvinfo : EIATTR_FRAME_SIZE
	.align		4
.L_1035:
        /*1494*/ 	.byte	0x04, 0x11
        /*1496*/ 	.short	(.L_1037 - .L_1036)
	.align		4
.L_1036:
        /*1498*/ 	.word	index@(_ZN2at6native24index_elementwise_kernelILi128ELi4EZNS0_16flip_kernel_implINS0_10OpaqueTypeILi8EEEEEvRNS_14TensorIteratorEEUliE_EEvlT1_)
        /*149c*/ 	.word	0x00000000


	//----- nvinfo : EIATTR_REGCOUNT
	.align		4
.L_1037:
        /*14a0*/ 	.byte	0x04, 0x2f
        /*14a2*/ 	.short	(.L_1039 - .L_1038)
	.align		4
.L_1038:
        /*14a4*/ 	.word	index@(_ZN2at6native24index_elementwise_kernelILi128ELi4EZNS0_16flip_kernel_implINS0_10OpaqueTypeILi2EEEEEvRNS_14TensorIteratorEEUliE_EEvlT1_)
        /*14a8*/ 	.word	0x00000012


	//----- nvinfo : EIATTR_FRAME_SIZE
	.align		4
.L_1039:
        /*14ac*/ 	.byte	0x04, 0x11
        /*14ae*/ 	.short	(.L_1041 - .L_1040)
	.align		4
.L_1040:
        /*14b0*/ 	.word	index@(_ZN2at6native24index_elementwise_kernelILi128ELi4EZNS0_16flip_kernel_implINS0_10OpaqueTypeILi2EEEEEvRNS_14TensorIteratorEEUliE_EEvlT1_)
        /*14b4*/ 	.word	0x00000000


	//----- nvinfo : EIATTR_REGCOUNT
	.align		4
.L_1041:
        /*14b8*/ 	.byte	0x04, 0x2f
        /*14ba*/ 	.short	(.L_1043 - .L_1042)
	.align		4
.L_1042:
        /*14bc*/ 	.word	index@(_ZN2at6native24index_elementwise_kernelILi128ELi4EZNS0_16flip_kernel_implINS0_10OpaqueTypeILi16EEEEEvRNS_14TensorIteratorEEUliE_EEvlT1_)
        /*14c0*/ 	.word	0x00000012


	//----- nvinfo : EIATTR_FRAME_SIZE
	.align		4
.L_1043:
        /*14c4*/ 	.byte	0x04, 0x11
        /*14c6*/ 	.short	(.L_1045 - .L_1044)
	.align		4
.L_1044:
        /*14c8*/ 	.word	index@(_ZN2at6native24index_elementwise_kernelILi128ELi4EZNS0_16flip_kernel_implINS0_10OpaqueTypeILi16EEEEEvRNS_14TensorIteratorEEUliE_EEvlT1_)
        /*14cc*/ 	.word	0x00000000


	//----- nvinfo : EIATTR_REGCOUNT
	.align		4
.L_1045:
        /*14d0*/ 	.byte	0x04, 0x2f
        /*14d2*/ 	.short	(.L_1047 - .L_1046)
	.align		4
.L_1046:
        /*14d4*/ 	.word	index@(_ZN2at6native47_GLOBAL__N__62f9f32f_14_IndexKernel_cu_3e7731d125masked_scatter_size_checkEPKlPKbl)
        /*14d8*/ 	.word	0x00000018


	//----- nvinfo : EIATTR_FRAME_SIZE
	.align		4
.L_1047:
        /*14dc*/ 	.byte	0x04, 0x11
        /*14de*/ 	.short	(.L_1049 - .L_1048)
	.align		4
.L_1048:
        /*14e0*/ 	.word	index@(_ZN2at6native47_GLOBAL__N__62f9f32f_14_IndexKernel_cu_3e7731d125masked_scatter_size_checkEPKlPKbl)
        /*14e4*/ 	.word	0x00000000


	//----- nvinfo : EIATTR_MIN_STACK_SIZE
	.align		4
.L_1049:
        /*14e8*/ 	.byte	0x04, 0x12
        /*14ea*/ 	.short	(.L_1051 - .L_1050)
	.align		4
.L_1050:
        /*14ec*/ 	.word	index@(_ZN2at6native47_GLOBAL__N__62f9f32f_14_IndexKernel_cu_3e7731d125masked_scatter_size_checkEPKlPKbl)
        /*14f0*/ 	.word	0x00000000


	//----- nvinfo : EIATTR_MIN_STACK_SIZE
	.align		4
.L_1051:
        /*14f4*/ 	.byte	0x04, 0x12
        /*14f6*/ 	.short	(.L_1053 - .L_1052)
	.align		4
.L_1052:
        /*14f8*/ 	.word	index@(_ZN2at6native24index_elementwise_kernelILi128ELi4EZNS0_16flip_kernel_implINS0_10OpaqueTypeILi16EEEEEvRNS_14TensorIteratorEEUliE_EEvlT1_)
        /*14fc*/ 	.word	0x00000000


	//----- nvinfo : EIATTR_MIN_STACK_SIZE
	.align		4
.L_1053:
        /*1500*/ 	.byte	0x04, 0x12
        /*1502*/ 	.short	(.L_1055 - .L_1054)
	.align		4
.L_1054:
        /*1504*/ 	.word	index@(_ZN2at6native24index_elementwise_kernelILi128ELi4EZNS0_16flip_kernel_implINS0_10OpaqueTypeILi2EEEEEvRNS_14TensorIteratorEEUliE_EEvlT1_)
        /*1508*/ 	.word	0x00000000


	//----- nvinfo : EIATTR_MIN_STACK_SIZE
	.align		4
.L_1055:
        /*150c*/ 	.byte	0x04, 0x12
        /*150e*/ 	.short	(.L_1057 - .L_1056)
	.align		4
.L_1056:
        /*1510*/ 	.word	index@(_ZN2at6native24index_elementwise_kernelILi128ELi4EZNS0_16flip_kernel_implINS0_10OpaqueTypeILi8EEEEEvRNS_14TensorIteratorEEUliE_EEvlT1_)
        /*1514*/ 	.word	0x00000000


	//----- nvinfo : EIATTR_MIN_STACK_SIZE
	.align		4
.L_1057:
        /*1518*/ 	.byte	0x04, 0x12
        /*151a*/ 	.short	(.L_1059 - .L_1058)
	.align		4
.L_1058:
        /*151c*/ 	.word	index@(_ZN2at6native24index_elementwise_kernelILi128ELi4EZNS0_16flip_kernel_implINS0_10OpaqueTypeILi4EEEEEvRNS_14TensorIteratorEEUliE_EEvlT1_)
        /*1520*/ 	.word	0x00000000


	//----- nvinfo : EIATTR_MIN_STACK_SIZE
	.align		4
.L_1059:
        /*1524*/ 	.byte	0x04, 0x12
        /*1526*/ 	.short	(.L_1061 - .L_1060)
	.align		4
.L_1060:
        /*1528*/ 	.word	index@(_ZN2at6native24index_elementwise_kernelILi128ELi4EZNS0_16flip_kernel_implINS0_10OpaqueTypeILi1EEEEEvRNS_14TensorIteratorEEUliE_EEvlT1_)
        /*152c*/ 	.word	0x00000000


	//----- nvinfo : EIATTR_MIN_STACK_SIZE
	.align		4
.L_1061:
        /*1530*/ 	.byte	0x04, 0x12
        /*1532*/ 	.short	(.L_1063 - .L_1062)
	.align		4
.L_1062:
        /*1534*/ 	.word	index@(_ZN2at6native18elementwise_kernelILi128ELi4EZNS0_15gpu_kernel_implIZZZNS0_28launch_masked_scatter_kernelERKNS_10TensorBaseES5_S5_S5_ENKUlvE_clEvENKUlvE10_clEvEUlN3c104HalfEblE_EEvRNS_18TensorIteratorBaseERKT_EUliE_EEviT1_)
        /*1538*/ 	.word	0x00000000


	//----- nvinfo : EIATTR_MIN_STACK_SIZE
	.align		4
.L_1063:
        /*153c*/ 	.byte	0x04, 0x12
        /*153e*/ 	.short	(.L_1065 - .L_1064)
	.align		4
.L_1064:
        /*1540*/ 	.word	index@(_ZN2at6native27unrolled_elementwise_kernelIZZZNS0_28launch_masked_scatter_kernelERKNS_10TensorBaseES4_S4_S4_ENKUlvE_clEvENKUlvE10_clEvEUlN3c104HalfEblE_St5arrayIPcLm4EELi4E23TrivialOffsetCalculatorILi3EjESD_ILi1EjENS0_6memory12LoadWithCastILi3EEENSG_13StoreWithCastILi1EEEEEviT_T0_T2_T3_T4_T5_)
        /*1544*/ 	.word	0x00000000


	//----- nvinfo : EIATTR_MIN_STACK_SIZE
	.align		4
.L_1065:
        /*1548*/ 	.byte	0x04, 0x12
        /*154a*/ 	.short	(.L_1067 - .L_1066)
	.align		4
.L_1066:
        /*154c*/ 	.word	index@(_ZN2at6native18elementwise_kernelILi128ELi4EZNS0_22gpu_kernel_impl_nocastIZZZNS0_28launch_masked_scatter_kernelERKNS_10TensorBaseES5_S5_S5_ENKUlvE_clEvENKUlvE10_clEvEUlN3c104HalfEblE_EEvRNS_18TensorIteratorBaseERKT_EUliE_EEviT1_)
        /*1550*/ 	.word	0x00000000


	//----- nvinfo : EIATTR_MIN_STACK_SIZE
	.align		4
.L_1067:
        /*1554*/ 	.byte	0x04, 0x12
        /*1556*/ 	.short	(.L_1069 - .L_1068)
	.align		4
.L_1068:
        /*1558*/ 	.word	index@(_ZN2at6native27unrolled_elementwise_kernelIZZZNS0_28launch_masked_scatter_kernelERKNS_10TensorBaseES4_S4_S4_ENKUlvE_clEvENKUlvE10_clEvEUlN3c104HalfEblE_St5arrayIPcLm4EELi4E23TrivialOffsetCalculatorILi3EjESD_ILi1EjENS0_6memory15LoadWithoutCastENSG_16StoreWithoutCastEEEviT_T0_T2_T3_T4_T5_)
        /*155c*/ 	.word	0x00000000


	//----- nvinfo : EIATTR_MIN_STACK_SIZE
	.align		4
.L_1069:
        /*1560*/ 	.byte	0x04, 0x12
        /*1562*/ 	.short	(.L_1071 - .L_1070)
	.align		4
.L_1070:
        /*1564*/ 	.word	index@(_ZN2at6native29vectorized_elementwise_kernelILi2EZZZNS0_28launch_masked_scatter_kernelERKNS_10TensorBaseES4_S4_S4_ENKUlvE_clEvENKUlvE10_clEvEUlN3c104HalfEblE_St5arrayIPcLm4EEEEviT0_T1_)
        /*1568*/ 	.word	0x00000000


	//----- nvinfo : EIATTR_MIN_STACK_SIZE
	.align		4
.L_1071:
        /*156c*/ 	.byte	0x04, 0x12
        /*156e*/ 	.short	(.L_1073 - .L_1072)
	.align		4
.L_1072:
        /*1570*/ 	.word	index@(_ZN2at6native29vectorized_elementwise_kernelILi4EZZZNS0_28launch_masked_scatter_kernelERKNS_10TensorBaseES4_S4_S4_ENKUlvE_clEvENKUlvE10_clEvEUlN3c104HalfEblE_St5arrayIPcLm4EEEEviT0_T1_)
        /*1574*/ 	.word	0x00000000


	//----- nvinfo : EIATTR_MIN_STACK_SIZE
	.align		4
.L_1073:
        /*1578*/ 	.byte	0x04, 0x12
        /*157a*/ 	.short	(.L_1075 - .L_1074)
	.align		4
.L_1074:
        /*157c*/ 	.word	index@(_ZN2at6native29vectorized_elementwise_kernelILi8EZZZNS0_28launch_masked_scatter_kernelERKNS_10TensorBaseES4_S4_S4_ENKUlvE_clEvENKUlvE10_clEvEUlN3c104HalfEblE_St5arrayIPcLm4EEEEviT0_T1_)
        /*1580*/ 	.word	0x00000000


	//----- nvinfo : EIATTR_MIN_STACK_SIZE
	.align		4
.L_1075:
        /*1584*/ 	.byte	0x04, 0x12
        /*1586*/ 	.short	(.L_1077 - .L_1076)
	.align		4
.L_1076:
        /*1588*/ 	.word	index@(_ZN2at6native18elementwise_kernelILi128ELi4EZNS0_15gpu_kernel_implIZZZNS0_28launch_masked_scatter_kernelERKNS_10TensorBaseES5_S5_S5_ENKUlvE_clEvENKUlvE9_clEvEUlN3c108BFloat16EblE_EEvRNS_18TensorIteratorBaseERKT_EUliE_EEviT1_)
        /*158c*/ 	.word	0x00000000


	//----- nvinfo : EIATTR_MIN_STACK_SIZE
	.align		4
.L_1077:
        /*1590*/ 	.byte	0x04, 0x12
        /*1592*/ 	.short	(.L_1079 - .L_1078)
	.align		4
.L_1078:
        /*1594*/ 	.word	index@(_ZN2at6native27unrolled_elementwise_kernelIZZZNS0_28launch_masked_scatter_kernelERKNS_10TensorBaseES4_S4_S4_ENKUlvE_clEvENKUlvE9_clEvEUlN3c108BFloat16EblE_St5arrayIPcLm4EELi4E23TrivialOffsetCalculatorILi3EjESD_ILi1EjENS0_6memory12LoadWithCastILi3EEENSG_13StoreWithCastILi1EEEEEviT_T0_T2_T3_T4_T5_)
        /*1598*/ 	.word	0x00000000


	//----- nvinfo : EIATTR_MIN_STACK_SIZE
	.align		4
.L_1079:
        /*159c*/ 	.byte	0x04, 0x12
        /*159e*/ 	.short	(.L_1081 - .L_1080)
	.align		4
.L_1080:
        /*15a0*/ 	.word	index@(_ZN2at6native18elementwise_kernelILi128ELi4EZNS0_22gpu_kernel_impl_nocastIZZZNS0_28launch_masked_scatter_kernelERKNS_10TensorBaseES5_S5_S5_ENKUlvE_clEvENKUlvE9_clEvEUlN3c108BFloat16EblE_EEvRNS_18TensorIteratorBaseERKT_EUliE_EEviT1_)
        /*15a4*/ 	.word	0x00000000


	//----- nvinfo : EIATTR_MIN_STACK_SIZE
	.align		4
.L_1081:
        /*15a8*/ 	.byte	0x04, 0x12
        /*15aa*/ 	.short	(.L_1083 - .L_1082)
	.align		4
.L_1082:
        /*15ac*/ 	.word	index@(_ZN2at6native27unrolled_elementwise_kernelIZZZNS0_28launch_masked_scatter_kernelERKNS_10TensorBaseES4_S4_S4_ENKUlvE_clEvENKUlvE9_clEvEUlN3c108BFloat16EblE_St5arrayIPcLm4EELi4E23TrivialOffsetCalculatorILi3EjESD_ILi1EjENS0_6memory15LoadWithoutCastENSG_16StoreWithoutCastEEEviT_T0_T2_T3_T4_T5_)
        /*15b0*/ 	.word	0x00000000


	//----- nvinfo : EIATTR_MIN_STACK_SIZE
	.align		4
.L_1083:
        /*15b4*/ 	.byte	0x04, 0x12
        /*15b6*/ 	.short	(.L_1085 - .L_1084)
	.align		4
.L_1084:
        /*15b8*/ 	.word	index@(_ZN2at6native29vectorized_elementwise_kernelILi2EZZZNS0_28launch_masked_scatter_kernelERKNS_10TensorBaseES4_S4_S4_ENKUlvE_clEvENKUlvE9_clEvEUlN3c108BFloat16EblE_St5arrayIPcLm4EEEEviT0_T1_)
        /*15bc*/ 	.word	0x00000000


	//----- nvinfo : EIATTR_MIN_STACK_SIZE
	.align		4
.L_1085:
        /*15c0*/ 	.byte	0x04, 0x12
        /*15c2*/ 	.short	(.L_1087 - .L_1086)
	.align		4
.L_1086:
        /*15c4*/ 	.word	index@(_ZN2at6native29vectorized_elementwise_kernelILi4EZZZNS0_28launch_masked_scatter_kernelERKNS_10TensorBaseES4_S4_S4_ENKUlvE_clEvENKUlvE9_clEvEUlN3c108BFloat16EblE_St5arrayIPcLm4EEEEviT0_T1_)
        /*15c8*/ 	.word	0x00000000


	//----- nvinfo : EIATTR_MIN_STACK_SIZE
	.align		4
.L_1087:
        /*15cc*/ 	.byte	0x04, 0x12
        /*15ce*/ 	.short	(.L_1089 - .L_1088)
	.align		4
.L_1088:
        /*15d0*/ 	.word	index@(_ZN2at6native29vectorized_elementwise_kernelILi8EZZZNS0_28launch_masked_scatter_kernelERKNS_10TensorBaseES4_S4_S4_ENKUlvE_clEvENKUlvE9_clEvEUlN3c108BFloat16EblE_St5arrayIPcLm4EEEEviT0_T1_)
        /*15d4*/ 	.word	0x00000000


	//----- nvinfo : EIATTR_MIN_STACK_SIZE
	.align		4
.L_1089:
        /*15d8*/ 	.byte	0x04, 0x12
        /*15da*/ 	.short	(.L_1091 - .L_1090)
	.align		4
.L_1090:
        /*15dc*/ 	.word	index@(_ZN2at6native18elementwise_kernelILi128ELi4EZNS0_15gpu_kernel_implIZZZNS0_28launch_masked_scatter_kernelERKNS_10TensorBaseES5_S5_S5_ENKUlvE_clEvENKUlvE8_clEvEUlbblE_EEvRNS_18TensorIteratorBaseERKT_EUliE_EEviT1_)
        /*15e0*/ 	.word	0x00000000


	//----- nvinfo : EIATTR_MIN_STACK_SIZE
	.align		4
.L_1091:
        /*15e4*/ 	.byte	0x04, 0x12
        /*15e6*/ 	.short	(.L_1093 - .L_1092)
	.align		4
.L_1092:
        /*15e8*/ 	.word	index@(_ZN2at6native27unrolled_elementwise_kernelIZZZNS0_28launch_masked_scatter_kernelERKNS_10TensorBaseES4_S4_S4_ENKUlvE_clEvENKUlvE8_clEvEUlbblE_St5arrayIPcLm4EELi4E23TrivialOffsetCalculatorILi3EjESB_ILi1EjENS0_6memory12LoadWithCastILi3EEENSE_13StoreWithCastILi1EEEEEviT_T0_T2_T3_T4_T5_)
        /*15ec*/ 	.word	0x00000000


	//----- nvinfo : EIATTR_MIN_STACK_SIZE
	.align		4
.L_1093:
        /*15f0*/ 	.byte	0x04, 0x12
        /*15f2*/ 	.short	(.L_1095 - .L_1094)
	.align		4
.L_1094:
        /*15f4*/ 	.word	index@(_ZN2at6native18elementwise_kernelILi128ELi4EZNS0_22gpu_kernel_impl_nocastIZZZNS0_28launch_masked_scatter_kernelERKNS_10TensorBaseES5_S5_S5_ENKUlvE_clEvENKUlvE8_clEvEUlbblE_EEvRNS_18TensorIteratorBaseERKT_EUliE_EEviT1_)
        /*15f8*/ 	.word	0x00000000


	//----- nvinfo : EIATTR_MIN_STACK_SIZE
	.align		4
.L_1095:
        /*15fc*/ 	.byte	0x04, 0x12
        /*15fe*/ 	.short	(.L_1097 - .L_1096)
	.align		4
.L_1096:
        /*1600*/ 	.word	index@(_ZN2at6native27unrolled_elementwise_kernelIZZZNS0_28launch_masked_scatter_kernelERKNS_10TensorBaseES4_S4_S4_ENKUlvE_clEvENKUlvE8_clEvEUlbblE_St5arrayIPcLm4EELi4E23TrivialOffsetCalculatorILi3EjESB_ILi1EjENS0_6memory15LoadWithoutCastENSE_16StoreWithoutCastEEEviT_T0_T2_T3_T4_T5_)
        /*1604*/ 	.word	0x00000000


	//----- nvinfo : EIATTR_MIN_STACK_SIZE
	.align		4
.L_1097:
        /*1608*/ 	.byte	0x04, 0x12
        /*160a*/ 	.short	(.L_1099 - .L_1098)
	.align		4
.L_1098:
        /*160c*/ 	.word	index@(_ZN2at6native29vectorized_elementwise_kernelILi2EZZZNS0_28launch_masked_scatter_kernelERKNS_10TensorBaseES4_S4_S4_ENKUlvE_clEvENKUlvE8_clEvEUlbblE_St5arrayIPcLm4EEEEviT0_T1_)
        /*1610*/ 	.word	0x00000000


	//----- nvinfo : EIATTR_MIN_STACK_SIZE
	.align		4
.L_1099:
        /*1614*/ 	.byte	0x04, 0x12
        /*1616*/ 	.short	(.L_1101 - .L_1100)
	.align		4
.L_1100:
        /*1618*/ 	.word	index@(_ZN2at6native29vectorized_elementwise_kernelILi4EZZZNS0_28launch_masked_scatter_kernelERKNS_10TensorBaseES4_S4_S4_ENKUlvE_clEvENKUlvE8_clEvEUlbblE_St5arrayIPcLm4EEEEviT0_T1_)
        /*161c*/ 	.word	0x00000000


	//----- nvinfo : EIATTR_MIN_STACK_SIZE
	.align		4
.L_1101:
        /*1620*/ 	.byte	0x04, 0x12
        /*1622*/ 	.short	(.L_1103 - .L_1102)
	.align		4
.L_1102:
        /*1624*/ 	.word	index@(_ZN2at6native29vectorized_elementwise_kernelILi8EZZZNS0_28launch_masked_scatter_kernelERKNS_10TensorBaseES4_S4_S4_ENKUlvE_clEvENKUlvE8_clEvEUlbblE_St5arrayIPcLm4EEEEviT0_T1_)
        /*1628*/ 	.word	0x00000000


	//----- nvinfo : EIATTR_MIN_STACK_SIZE
	.align		4
.L_1103:
        /*162c*/ 	.byte	0x04, 0x12
        /*162e*/ 	.short	(.L_1105 - .L_1104)
	.align		4
.L_1104:
        /*1630*/ 	.word	index@(_ZN2at6native18elementwise_kernelILi128ELi4EZNS0_15gpu_kernel_implIZZZNS0_28launch_masked_scatter_kernelERKNS_10TensorBaseES5_S5_S5_ENKUlvE_clEvENKUlvE7_clEvEUlN3c107complexIfEEblE_EEvRNS_18TensorIteratorBaseERKT_EUliE_EEviT1_)
        /*1634*/ 	.word	0x00000000


	//----- nvinfo : EIATTR_MIN_STACK_SIZE
	.align		4
.L_1105:
        /*1638*/ 	.byte	0x04, 0x12
        /*163a*/ 	.short	(.L_1107 - .L_1106)
	.align		4
.L_1106:
        /*163c*/ 	.word	index@(_ZN2at6native27unrolled_elementwise_kernelIZZZNS0_28launch_masked_scatter_kernelERKNS_10TensorBaseES4_S4_S4_ENKUlvE_clEvENKUlvE7_clEvEUlN3c107complexIfEEblE_St5arrayIPcLm4EELi4E23TrivialOffsetCalculatorILi3EjESE_ILi1EjENS0_6memory12LoadWithCastILi3EEENSH_13StoreWithCastILi1EEEEEviT_T0_T2_T3_T4_T5_)
        /*1640*/ 	.word	0x00000008


	//----- nvinfo : EIATTR_MIN_STACK_SIZE
	.align		4
.L_1107:
        /*1644*/ 	.byte	0x04, 0x12
        /*1646*/ 	.short	(.L_1109 - .L_1108)
	.align		4
.L_1108:
        /*1648*/ 	.word	index@(_ZN2at6native18elementwise_kernelILi128ELi2EZNS0_22gpu_kernel_impl_nocastIZZZNS0_28launch_masked_scatter_kernelERKNS_10TensorBaseES5_S5_S5_ENKUlvE_clEvENKUlvE7_clEvEUlN3c107complexIfEEblE_EEvRNS_18TensorIteratorBaseERKT_EUliE_EEviT1_)
        /*164c*/ 	.word	0x00000000


	//----- nvinfo : EIATTR_MIN_STACK_SIZE
	.align		4
.L_1109:
        /*1650*/ 	.byte	0x04, 0x12
        /*1652*/ 	.short	(.L_1111 - .L_1110)
	.align		4
.L_1110:
        /*1654*/ 	.word	index@(_ZN2at6native27unrolled_elementwise_kernelIZZZNS0_28launch_masked_scatter_kernelERKNS_10TensorBaseES4_S4_S4_ENKUlvE_clEvENKUlvE7_clEvEUlN3c107complexIfEEblE_St5arrayIPcLm4EELi4E23TrivialOffsetCalculatorILi3EjESE_ILi1EjENS0_6memory15LoadWithoutCastENSH_16StoreWithoutCastEEEviT_T0_T2_T3_T4_T5_)
        /*1658*/ 	.word	0x00000000


	//----- nvinfo : EIATTR_MIN_STACK_SIZE
	.align		4
.L_1111:
        /*165c*/ 	.byte	0x04, 0x12
        /*165e*/ 	.short	(.L_1113 - .L_1112)
	.align		4
.L_1112:
        /*1660*/ 	.word	index@(_ZN2at6native29vectorized_elementwise_kernelILi2EZZZNS0_28launch_masked_scatter_kernelERKNS_10TensorBaseES4_S4_S4_ENKUlvE_clEvENKUlvE7_clEvEUlN3c107complexIfEEblE_St5arrayIPcLm4EEEEviT0_T1_)
        /*1664*/ 	.word	0x00000000


	//----- nvinfo : EIATTR_MIN_STACK_SIZE
	.align		4
.L_1113:
        /*1668*/ 	.byte	0x04, 0x12
        /*166a*/ 	.short	(.L_1115 - .L_1114)
	.align		4
.L_1114:
        /*166c*/ 	.word	index@(_ZN2at6native29vectorized_elementwise_kernelILi4EZZZNS0_28launch_masked_scatter_kernelERKNS_10TensorBaseES4_S4_S4_ENKUlvE_clEvENKUlvE7_clEvEUlN3c107complexIfEEblE_St5arrayIPcLm4EEEEviT0_T1_)
        /*1670*/ 	.word	0x00000000


	//----- nvinfo : EIATTR_MIN_STACK_SIZE
	.align		4
.L_1115:
        /*1674*/ 	.byte	0x04, 0x12
        /*1676*/ 	.short	(.L_1117 - .L_1116)
	.align		4
.L_1116:
        /*1678*/ 	.word	index@(_ZN2at6native29vectorized_elementwise_kernelILi8EZZZNS0_28launch_masked_scatter_kernelERKNS_10TensorBaseES4_S4_S4_ENKUlvE_clEvENKUlvE7_clEvEUlN3c107complexIfEEblE_St5arrayIPcLm4EEEEviT0_T1_)
        /*167c*/ 	.word	0x00000000


	//----- nvinfo : EIATTR_MIN_STACK_SIZE
	.align		4
.L_1117:
        /*1680*/ 	.byte	0x04, 0x12
        /*1682*/ 	.short	(.L_1119 - .L_1118)
	.align		4
.L_1118:
        /*1684*/ 	.word	index@(_ZN2at6native18elementwise_kernelILi128ELi4EZNS0_15gpu_kernel_implIZZZNS0_28launch_masked_scatter_kernelERKNS_10TensorBaseES5_S5_S5_ENKUlvE_clEvENKUlvE6_clEvEUlN3c107complexIdEEblE_EEvRNS_18TensorIteratorBaseERKT_EUliE_EEviT1_)
        /*1688*/ 	.word	0x00000000


	//----- nvinfo : EIATTR_MIN_STACK_SIZE
	.align		4
.L_1119:
        /*168c*/ 	.byte	0x04, 0x12
        /*168e*/ 	.short	(.L_1121 - .L_1120)
	.align		4
.L_1120:
        /*1690*/ 	.word	index@(_ZN2at6native27unrolled_elementwise_kernelIZZZNS0_28launch_masked_scatter_kernelERKNS_10TensorBaseES4_S4_S4_ENKUlvE_clEvENKUlvE6_clEvEUlN3c107complexIdEEblE_St5arrayIPcLm4EELi4E23TrivialOffsetCalculatorILi3EjESE_ILi1EjENS0_6memory12LoadWithCastILi3EEENSH_13StoreWithCastILi1EEEEEviT_T0_T2_T3_T4_T5_)
        /*1694*/ 	.word	0x00000000


	//----- nvinfo : EIATTR_MIN_STACK_SIZE
	.align		4
.L_1121:
        /*1698*/ 	.byte	0x04, 0x12
        /*169a*/ 	.short	(.L_1123 - .L_1122)
	.align		4
.L_1122:
        /*169c*/ 	.word	index@(_ZN2at6native18elementwise_kernelILi128ELi2EZNS0_22gpu_kernel_impl_nocastIZZZNS0_28launch_masked_scatter_kernelERKNS_10TensorBaseES5_S5_S5_ENKUlvE_clEvENKUlvE6_clEvEUlN3c107complexIdEEblE_EEvRNS_18TensorIteratorBaseERKT_EUliE_EEviT1_)
        /*16a0*/ 	.word	0x00000000


	//----- nvinfo : EIATTR_MIN_STACK_SIZE
	.align		4
.L_1123:
        /*16a4*/ 	.byte	0x04, 0x12
        /*16a6*/ 	.short	(.L_1125 - .L_1124)
	.align		4
.L_1124:
        /*16a8*/ 	.word	index@(_ZN2at6native27unrolled_elementwise_kernelIZZZNS0_28launch_masked_scatter_kernelERKNS_10TensorBaseES4_S4_S4_ENKUlvE_clEvENKUlvE6_clEvEUlN3c107complexIdEEblE_St5arrayIPcLm4EELi4E23TrivialOffsetCalculatorILi3EjESE_ILi1EjENS0_6memory15LoadWithoutCastENSH_16StoreWithoutCastEEEviT_T0_T2_T3_T4_T5_)
        /*16ac*/ 	.word	0x00000000


	//----- nvinfo : EIATTR_MIN_STACK_SIZE
	.align		4
.L_1125:
        /*16b0*/ 	.byte	0x04, 0x12
        /*16b2*/ 	.short	(.L_1127 - .L_1126)
	.align		4
.L_1126:
        /*16b4*/ 	.word	index@(_ZN2at6native29vectorized_elementwise_kernelILi2EZZZNS0_28launch_masked_scatter_kernelERKNS_10TensorBaseES4_S4_S4_ENKUlvE_clEvENKUlvE6_clEvEUlN3c107complexIdEEblE_St5arrayIPcLm4EEEEviT0_T1_)
        /*16b8*/ 	.word	0x00000000


	//----- nvinfo : EIATTR_MIN_STACK_SIZE
	.align		4
.L_1127:
        /*16bc*/ 	.byte	0x04, 0x12
        /*16be*/ 	.short	(.L_1129 - .L_1128)
	.align		4
.L_1128:
        /*16c0*/ 	.word	index@(_ZN2at6native29vectorized_elementwise_kernelILi4EZZZNS0_28launch_masked_scatter_kernelERKNS_10TensorBaseES4_S4_S4_ENKUlvE_clEvENKUlvE6_clEvEUlN3c107complexIdEEblE_St5arrayIPcLm4EEEEviT0_T1_)
        /*16c4*/ 	.word	0x00000000


	//----- nvinfo : EIATTR_MIN_STACK_SIZE
	.align		4
.L_1129:
        /*16c8*/ 	.byte	0x04, 0x12
        /*16ca*/ 	.short	(.L_1131 - .L_1130)
	.align		4
.L_1130:
        /*16cc*/ 	.word	index@(_ZN2at6native29vectorized_elementwise_kernelILi8EZZZNS0_28launch_masked_scatter_kernelERKNS_10TensorBaseES4_S4_S4_ENKUlvE_clEvENKUlvE6_clEvEUlN3c107complexIdEEblE_St5arrayIPcLm4EEEEviT0_T1_)
        /*16d0*/ 	.word	0x00000000


	//----- nvinfo : EIATTR_MIN_STACK_SIZE
	.align		4
.L_1131:
        /*16d4*/ 	.byte	0x04, 0x12
        /*16d6*/ 	.short	(.L_1133 - .L_1132)
	.align		4
.L_1132:
        /*16d8*/ 	.word	index@(_ZN2at6native18elementwise_kernelILi128ELi4EZNS0_15gpu_kernel_implIZZZNS0_28launch_masked_scatter_kernelERKNS_10TensorBaseES5_S5_S5_ENKUlvE_clEvENKUlvE5_clEvEUlfblE_EEvRNS_18TensorIteratorBaseERKT_EUliE_EEviT1_)
        /*16dc*/ 	.word	0x00000000


	//----- nvinfo : EIATTR_MIN_STACK_SIZE
	.align		4
.L_1133:
        /*16e0*/ 	.byte	0x04, 0x12
        /*16e2*/ 	.short	(.L_1135 - .L_1134)
	.align		4
.L_1134:
        /*16e4*/ 	.word	index@(_ZN2at6native27unrolled_elementwise_kernelIZZZNS0_28launch_masked_scatter_kernelERKNS_10TensorBaseES4_S4_S4_ENKUlvE_clEvENKUlvE5_clEvEUlfblE_St5arrayIPcLm4EELi4E23TrivialOffsetCalculatorILi3EjESB_ILi1EjENS0_6memory12LoadWithCastILi3EEENSE_13StoreWithCastILi1EEEEEviT_T0_T2_T3_T4_T5_)
        /*16e8*/ 	.word	0x00000000


	//----- nvinfo : EIATTR_MIN_STACK_SIZE
	.align		4
.L_1135:
        /*16ec*/ 	.byte	0x04, 0x12
        /*16ee*/ 	.short	(.L_1137 - .L_1136)
	.align		4
.L_1136:
        /*16f0*/ 	.word	index@(_ZN2at6native18elementwise_kernelILi128ELi2EZNS0_22gpu_kernel_impl_nocastIZZZNS0_28launch_masked_scatter_kernelERKNS_10TensorBaseES5_S5_S5_ENKUlvE_clEvENKUlvE5_clEvEUlfblE_EEvRNS_18TensorIteratorBaseERKT_EUliE_EEviT1_)
        /*16f4*/ 	.word	0x00000000


	//----- nvinfo : EIATTR_MIN_STACK_SIZE
	.align		4
.L_1137:
        /*16f8*/ 	.byte	0x04, 0x12
        /*16fa*/ 	.short	(.L_1139 - .L_1138)
	.align		4
.L_1138:
        /*16fc*/ 	.word	index@(_ZN2at6native27unrolled_elementwise_kernelIZZZNS0_28launch_masked_scatter_kernelERKNS_10TensorBaseES4_S4_S4_ENKUlvE_clEvENKUlvE5_clEvEUlfblE_St5arrayIPcLm4EELi4E23TrivialOffsetCalculatorILi3EjESB_ILi1EjENS0_6memory15LoadWithoutCastENSE_16StoreWithoutCastEEEviT_T0_T2_T3_T4_T5_)
        /*1700*/ 	.word	0x00000000


	//----- nvinfo : EIATTR_MIN_STACK_SIZE
	.align		4
.L_1139:
        /*1704*/ 	.byte	0x04, 0x12
        /*1706*/ 	.short	(.L_1141 - .L_1140)
	.align		4
.L_1140:
        /*1708*/ 	.word	index@(_ZN2at6native29vectorized_elementwise_kernelILi2EZZZNS0_28launch_masked_scatter_kernelERKNS_10TensorBaseES4_S4_S4_ENKUlvE_clEvENKUlvE5_clEvEUlfblE_St5arrayIPcLm4EEEEviT0_T1_)
        /*170c*/ 	.word	0x00000000


	//----- nvinfo : EIATTR_MIN_STACK_SIZE
	.align		4
.L_1141:
        /*1710*/ 	.byte	0x04, 0x12
        /*1712*/ 	.short	(.L_1143 - .L_1142)
	.align		4
.L_1142:
        /*1714*/ 	.word	index@(_ZN2at6native29vectorized_elementwise_kernelILi4EZZZNS0_28launch_masked_scatter_kernelERKNS_10TensorBaseES4_S4_S4_ENKUlvE_clEvENKUlvE5_clEvEUlfblE_St5arrayIPcLm4EEEEviT0_T1_)
        /*1718*/ 	.word	0x00000000


	//----- nvinfo : EIATTR_MIN_STACK_SIZE
	.align		4
.L_1143:
        /*171c*/ 	.byte	0x04, 0x12
        /*171e*/ 	.short	(.L_1145 - .L_1144)
	.align		4
.L_1144:
        /*1720*/ 	.word	index@(_ZN2at6native29vectorized_elementwise_kernelILi8EZZZNS0_28launch_masked_scatter_kernelERKNS_10TensorBaseES4_S4_S4_ENKUlvE_clEvENKUlvE5_clEvEUlfblE_St5arrayIPcLm4EEEEviT0_T1_)
        /*1724*/ 	.word	0x00000000


	//----- nvinfo : EIATTR_MIN_STACK_SIZE
	.align		4
.L_1145:
        /*1728*/ 	.byte	0x04, 0x12
        /*172a*/ 	.short	(.L_1147 - .L_1146)
	.align		4
.L_1146:
        /*172c*/ 	.word	index@(_ZN2at6native18elementwise_kernelILi128ELi4EZNS0_15gpu_kernel_implIZZZNS0_28launch_masked_scatter_kernelERKNS_10TensorBaseES5_S5_S5_ENKUlvE_clEvENKUlvE4_clEvEUldblE_EEvRNS_18TensorIteratorBaseERKT_EUliE_EEviT1_)
        /*1730*/ 	.word	0x00000000


	//----- nvinfo : EIATTR_MIN_STACK_SIZE
	.align		4
.L_1147:
        /*1734*/ 	.byte	0x04, 0x12
        /*1736*/ 	.short	(.L_1149 - .L_1148)
	.align		4
.L_1148:
        /*1738*/ 	.word	index@(_ZN2at6native27unrolled_elementwise_kernelIZZZNS0_28launch_masked_scatter_kernelERKNS_10TensorBaseES4_S4_S4_ENKUlvE_clEvENKUlvE4_clEvEUldblE_St5arrayIPcLm4EELi4E23TrivialOffsetCalculatorILi3EjESB_ILi1EjENS0_6memory12LoadWithCastILi3EEENSE_13StoreWithCastILi1EEEEEviT_T0_T2_T3_T4_T5_)
        /*173c*/ 	.word	0x00000000


	//----- nvinfo : EIATTR_MIN_STACK_SIZE
	.align		4
.L_1149:
        /*1740*/ 	.byte	0x04, 0x12
        /*1742*/ 	.short	(.L_1151 - .L_1150)
	.align		4
.L_1150:
        /*1744*/ 	.word	index@(_ZN2at6native18elementwise_kernelILi128ELi2EZNS0_22gpu_kernel_impl_nocastIZZZNS0_28launch_masked_scatter_kernelERKNS_10TensorBaseES5_S5_S5_ENKUlvE_clEvENKUlvE4_clEvEUldblE_EEvRNS_18TensorIteratorBaseERKT_EUliE_EEviT1_)
        /*1748*/ 	.word	0x00000000


	//----- nvinfo : EIATTR_MIN_STACK_SIZE
	.align		4
.L_1151:
        /*174c*/ 	.byte	0x04, 0x12
        /*174e*/ 	.short	(.L_1153 - .L_1152)
	.align		4
.L_1152:
        /*1750*/ 	.word	index@(_ZN2at6native27unrolled_elementwise_kernelIZZZNS0_28launch_masked_scatter_kernelERKNS_10TensorBaseES4_S4_S4_ENKUlvE_clEvENKUlvE4_clEvEUldblE_St5arrayIPcLm4EELi4E23TrivialOffsetCalculatorILi3EjESB_ILi1EjENS0_6memory15LoadWithoutCastENSE_16StoreWithoutCastEEEviT_T0_T2_T3_T4_T5_)
        /*1754*/ 	.word	0x00000000


	//----- nvinfo : EIATTR_MIN_STACK_SIZE
	.align		4
.L_1153:
        /*1758*/ 	.byte	0x04, 0x12
        /*175a*/ 	.short	(.L_1155 - .L_1154)
	.align		4
.L_1154:
        /*175c*/ 	.word	index@(_ZN2at6native29vectorized_elementwise_kernelILi2EZZZNS0_28launch_masked_scatter_kernelERKNS_10TensorBaseES4_S4_S4_ENKUlvE_clEvENKUlvE4_clEvEUldblE_St5arrayIPcLm4EEEEviT0_T1_)
        /*1760*/ 	.word	0x00000000


	//----- nvinfo : EIATTR_MIN_STACK_SIZE
	.align		4
.L_1155:
        /*1764*/ 	.byte	0x04, 0x12
        /*1766*/ 	.short	(.L_1157 - .L_1156)
	.align		4
.L_1156:
        /*1768*/ 	.word	index@(_ZN2at6native29vectorized_elementwise_kernelILi4EZZZNS0_28launch_masked_scatter_kernelERKNS_10TensorBaseES4_S4_S4_ENKUlvE_clEvENKUlvE4_clEvEUldblE_St5arrayIPcLm4EEEEviT0_T1_)
        /*176c*/ 	.word	0x00000000


	//----- nvinfo : EIATTR_MIN_STACK_SIZE
	.align		4
.L_1157:
        /*1770*/ 	.byte	0x04, 0x12
        /*1772*/ 	.short	(.L_1159 - .L_1158)
	.align		4
.L_1158:
        /*1774*/ 	.word	index@(_ZN2at6native29vectorized_elementwise_kernelILi8EZZZNS0_28launch_masked_scatter_kernelERKNS_10TensorBaseES4_S4_S4_ENKUlvE_clEvENKUlvE4_clEvEUldblE_St5arrayIPcLm4EEEEviT0_T1_)
        /*1778*/ 	.word	0x00000000


	//----- nvinfo : EIATTR_MIN_STACK_SIZE
	.align		4
.L_1159:
        /*177c*/ 	.byte	0x04, 0x12
        /*177e*/ 	.short	(.L_1161 - .L_1160)
	.align		4
.L_1160:
        /*1780*/ 	.word	index@(_ZN2at6native18elementwise_kernelILi128ELi4EZNS0_15gpu_kernel_implIZZZNS0_28launch_masked_scatter_kernelERKNS_10TensorBaseES5_S5_S5_ENKUlvE_clEvENKUlvE3_clEvEUlsblE_EEvRNS_18TensorIteratorBaseERKT_EUliE_EEviT1_)
        /*1784*/ 	.word	0x00000000


	//----- nvinfo : EIATTR_MIN_STACK_SIZE
	.align		4
.L_1161:
        /*1788*/ 	.byte	0x04, 0x12
        /*178a*/ 	.short	(.L_1163 - .L_1162)
	.align		4
.L_1162:
        /*178c*/ 	.word	index@(_ZN2at6native27unrolled_elementwise_kernelIZZZNS0_28launch_masked_scatter_kernelERKNS_10TensorBaseES4_S4_S4_ENKUlvE_clEvENKUlvE3_clEvEUlsblE_St5arrayIPcLm4EELi4E23TrivialOffsetCalculatorILi3EjESB_ILi1EjENS0_6memory12LoadWithCastILi3EEENSE_13StoreWithCastILi1EEEEEviT_T0_T2_T3_T4_T5_)
        /*1790*/ 	.word	0x00000000


	//----- nvinfo : EIATTR_MIN_STACK_SIZE
	.align		4
.L_1163:
        /*1794*/ 	.byte	0x04, 0x12
        /*1796*/ 	.short	(.L_1165 - .L_1164)
	.align		4
.L_1164:
        /*1798*/ 	.word	index@(_ZN2at6native18elementwise_kernelILi128ELi4EZNS0_22gpu_kernel_impl_nocastIZZZNS0_28launch_masked_scatter_kernelERKNS_10TensorBaseES5_S5_S5_ENKUlvE_clEvENKUlvE3_clEvEUlsblE_EEvRNS_18TensorIteratorBaseERKT_EUliE_EEviT1_)
        /*179c*/ 	.word	0x00000000


	//----- nvinfo : EIATTR_MIN_STACK_SIZE
	.align		4
.L_1165:
        /*17a0*/ 	.byte	0x04, 0x12
        /*17a2*/ 	.short	(.L_1167 - .L_1166)
	.align		4
.L_1166:
        /*17a4*/ 	.word	index@(_ZN2at6native27unrolled_elementwise_kernelIZZZNS0_28launch_masked_scatter_kernelERKNS_10TensorBaseES4_S4_S4_ENKUlvE_clEvENKUlvE3_clEvEUlsblE_St5arrayIPcLm4EELi4E23TrivialOffsetCalculatorILi3EjESB_ILi1EjENS0_6memory15LoadWithoutCastENSE_16StoreWithoutCastEEEviT_T0_T2_T3_T4_T5_)
        /*17a8*/ 	.word	0x00000000


	//----- nvinfo : EIATTR_MIN_STACK_SIZE
	.align		4
.L_1167:
        /*17ac*/ 	.byte	0x04, 0x12
        /*17ae*/ 	.short	(.L_1169 - .L_1168)
	.align		4
.L_1168:
        /*17b0*/ 	.word	index@(_ZN2at6native29vectorized_elementwise_kernelILi2EZZZNS0_28launch_masked_scatter_kernelERKNS_10TensorBaseES4_S4_S4_ENKUlvE_clEvENKUlvE3_clEvEUlsblE_St5arrayIPcLm4EEEEviT0_T1_)
        /*17b4*/ 	.word	0x00000000


	//----- nvinfo : EIATTR_MIN_STACK_SIZE
	.align		4
.L_1169:
        /*17b8*/ 	.byte	0x04, 0x12
        /*17ba*/ 	.short	(.L_1171 - .L_1170)
	.align		4
.L_1170:
        /*17bc*/ 	.word	index@(_ZN2at6native29vectorized_elementwise_kernelILi4EZZZNS0_28launch_masked_scatter_kernelERKNS_10TensorBaseES4_S4_S4_ENKUlvE_clEvENKUlvE3_clEvEUlsblE_St5arrayIPcLm4EEEEviT0_T1_)
        /*17c0*/ 	.word	0x00000000


	//----- nvinfo : EIATTR_MIN_STACK_SIZE
	.align		4
.L_1171:
        /*17c4*/ 	.byte	0x04, 0x12
        /*17c6*/ 	.short	(.L_1173 - .L_1172)
	.align		4
.L_1172:
        /*17c8*/ 	.word	index@(_ZN2at6native29vectorized_elementwise_kernelILi8EZZZNS0_28launch_masked_scatter_kernelERKNS_10TensorBaseES4_S4_S4_ENKUlvE_clEvENKUlvE3_clEvEUlsblE_St5arrayIPcLm4EEEEviT0_T1_)
        /*17cc*/ 	.word	0x00000000


	//----- nvinfo : EIATTR_MIN_STACK_SIZE
	.align		4
.L_1173:
        /*17d0*/ 	.byte	0x04, 0x12
        /*17d2*/ 	.short	(.L_1175 - .L_1174)
	.align		4
.L_1174:
        /*17d4*/ 	.word	index@(_ZN2at6native18elementwise_kernelILi128ELi4EZNS0_15gpu_kernel_implIZZZNS0_28launch_masked_scatter_kernelERKNS_10TensorBaseES5_S5_S5_ENKUlvE_clEvENKUlvE2_clEvEUllblE_EEvRNS_18TensorIteratorBaseERKT_EUliE_EEviT1_)
        /*17d8*/ 	.word	0x00000000


	//----- nvinfo : EIATTR_MIN_STACK_SIZE
	.align		4
.L_1175:
        /*17dc*/ 	.byte	0x04, 0x12
        /*17de*/ 	.short	(.L_1177 - .L_1176)
	.align		4
.L_1176:
        /*17e0*/ 	.word	index@(_ZN2at6native27unrolled_elementwise_kernelIZZZNS0_28launch_masked_scatter_kernelERKNS_10TensorBaseES4_S4_S4_ENKUlvE_clEvENKUlvE2_clEvEUllblE_St5arrayIPcLm4EELi4E23TrivialOffsetCalculatorILi3EjESB_ILi1EjENS0_6memory12LoadWithCastILi3EEENSE_13StoreWithCastILi1EEEEEviT_T0_T2_T3_T4_T5_)
        /*17e4*/ 	.word	0x00000008


	//----- nvinfo : EIATTR_MIN_STACK_SIZE
	.align		4
.L_1177:
        /*17e8*/ 	.byte	0x04, 0x12
        /*17ea*/ 	.short	(.L_1179 - .L_1178)
	.align		4
.L_1178:
        /*17ec*/ 	.word	index@(_ZN2at6native18elementwise_kernelILi128ELi2EZNS0_22gpu_kernel_impl_nocastIZZZNS0_28launch_masked_scatter_kernelERKNS_10TensorBaseES5_S5_S5_ENKUlvE_clEvENKUlvE2_clEvEUllblE_EEvRNS_18TensorIteratorBaseERKT_EUliE_EEviT1_)
        /*17f0*/ 	.word	0x00000000


	//----- nvinfo : EIATTR_MIN_STACK_SIZE
	.align		4
.L_1179:
        /*17f4*/ 	.byte	0x04, 0x12
        /*17f6*/ 	.short	(.L_1181 - .L_1180)
	.align		4
.L_1180:
        /*17f8*/ 	.word	index@(_ZN2at6native27unrolled_elementwise_kernelIZZZNS0_28launch_masked_scatter_kernelERKNS_10TensorBaseES4_S4_S4_ENKUlvE_clEvENKUlvE2_clEvEUllblE_St5arrayIPcLm4EELi4E23TrivialOffsetCalculatorILi3EjESB_ILi1EjENS0_6memory15LoadWithoutCastENSE_16StoreWithoutCastEEEviT_T0_T2_T3_T4_T5_)
        /*17fc*/ 	.word	0x00000000


	//----- nvinfo : EIATTR_MIN_STACK_SIZE
	.align		4
.L_1181:
        /*1800*/ 	.byte	0x04, 0x12
        /*1802*/ 	.short	(.L_1183 - .L_1182)
	.align		4
.L_1182:
        /*1804*/ 	.word	index@(_ZN2at6native29vectorized_elementwise_kernelILi2EZZZNS0_28launch_masked_scatter_kernelERKNS_10TensorBaseES4_S4_S4_ENKUlvE_clEvENKUlvE2_clEvEUllblE_St5arrayIPcLm4EEEEviT0_T1_)
        /*1808*/ 	.word	0x00000000


	//----- nvinfo : EIATTR_MIN_STACK_SIZE
	.align		4
.L_1183:
        /*180c*/ 	.byte	0x04, 0x12
        /*180e*/ 	.short	(.L_1185 - .L_1184)
	.align		4
.L_1184:
        /*1810*/ 	.word	index@(_ZN2at6native29vectorized_elementwise_kernelILi4EZZZNS0_28launch_masked_scatter_kernelERKNS_10TensorBaseES4_S4_S4_ENKUlvE_clEvENKUlvE2_clEvEUllblE_St5arrayIPcLm4EEEEviT0_T1_)
        /*1814*/ 	.word	0x00000000


	//----- nvinfo : EIATTR_MIN_STACK_SIZE
	.align		4
.L_1185:
        /*1818*/ 	.byte	0x04, 0x12
        /*181a*/ 	.short	(.L_1187 - .L_1186)
	.align		4
.L_1186:
        /*181c*/ 	.word	index@(_ZN2at6native29vectorized_elementwise_kernelILi8EZZZNS0_28launch_masked_scatter_kernelERKNS_10TensorBaseES4_S4_S4_ENKUlvE_clEvENKUlvE2_clEvEUllblE_St5arrayIPcLm4EEEEviT0_T1_)
        /*1820*/ 	.word	0x00000000


	//----- nvinfo : EIATTR_MIN_STACK_SIZE
	.align		4
.L_1187:
        /*1824*/ 	.byte	0x04, 0x12
        /*1826*/ 	.short	(.L_1189 - .L_1188)
	.align		4
.L_1188:
        /*1828*/ 	.word	index@(_ZN2at6native18elementwise_kernelILi128ELi4EZNS0_15gpu_kernel_implIZZZNS0_28launch_masked_scatter_kernelERKNS_10TensorBaseES5_S5_S5_ENKUlvE_clEvENKUlvE1_clEvEUliblE_EEvRNS_18TensorIteratorBaseERKT_EUliE_EEviT1_)
        /*182c*/ 	.word	0x00000000


	//----- nvinfo : EIATTR_MIN_STACK_SIZE
	.align		4
.L_1189:
        /*1830*/ 	.byte	0x04, 0x12
        /*1832*/ 	.short	(.L_1191 - .L_1190)
	.align		4
.L_1190:
        /*1834*/ 	.word	index@(_ZN2at6native27unrolled_elementwise_kernelIZZZNS0_28launch_masked_scatter_kernelERKNS_10TensorBaseES4_S4_S4_ENKUlvE_clEvENKUlvE1_clEvEUliblE_St5arrayIPcLm4EELi4E23TrivialOffsetCalculatorILi3EjESB_ILi1EjENS0_6memory12LoadWithCastILi3EEENSE_13StoreWithCastILi1EEEEEviT_T0_T2_T3_T4_T5_)
        /*1838*/ 	.word	0x00000000


	//----- nvinfo : EIATTR_MIN_STACK_SIZE
	.align		4
.L_1191:
        /*183c*/ 	.byte	0x04, 0x12
        /*183e*/ 	.short	(.L_1193 - .L_1192)
	.align		4
.L_1192:
        /*1840*/ 	.word	index@(_ZN2at6native18elementwise_kernelILi128ELi2EZNS0_22gpu_kernel_impl_nocastIZZZNS0_28launch_masked_scatter_kernelERKNS_10TensorBaseES5_S5_S5_ENKUlvE_clEvENKUlvE1_clEvEUliblE_EEvRNS_18TensorIteratorBaseERKT_EUliE_EEviT1_)
        /*1844*/ 	.word	0x00000000


	//----- nvinfo : EIATTR_MIN_STACK_SIZE
	.align		4
.L_1193:
        /*1848*/ 	.byte	0x04, 0x12
        /*184a*/ 	.short	(.L_1195 - .L_1194)
	.align		4
.L_1194:
        /*184c*/ 	.word	index@(_ZN2at6native27unrolled_elementwise_kernelIZZZNS0_28launch_masked_scatter_kernelERKNS_10TensorBaseES4_S4_S4_ENKUlvE_clEvENKUlvE1_clEvEUliblE_St5arrayIPcLm4EELi4E23TrivialOffsetCalculatorILi3EjESB_ILi1EjENS0_6memory15LoadWithoutCastENSE_16StoreWithoutCastEEEviT_T0_T2_T3_T4_T5_)
        /*1850*/ 	.word	0x00000000


	//----- nvinfo : EIATTR_MIN_STACK_SIZE
	.align		4
.L_1195:
        /*1854*/ 	.byte	0x04, 0x12
        /*1856*/ 	.short	(.L_1197 - .L_1196)
	.align		4
.L_1196:
        /*1858*/ 	.word	index@(_ZN2at6native29vectorized_elementwise_kernelILi2EZZZNS0_28launch_masked_scatter_kernelERKNS_10TensorBaseES4_S4_S4_ENKUlvE_clEvENKUlvE1_clEvEUliblE_St5arrayIPcLm4EEEEviT0_T1_)
        /*185c*/ 	.word	0x00000000


	//----- nvinfo : EIATTR_MIN_STACK_SIZE
	.align		4
.L_1197:
        /*1860*/ 	.byte	0x04, 0x12
        /*1862*/ 	.short	(.L_1199 - .L_1198)
	.align		4
.L_1198:
        /*1864*/ 	.word	index@(_ZN2at6native29vectorized_elementwise_kernelILi4EZZZNS0_28launch_masked_scatter_kernelERKNS_10TensorBaseES4_S4_S4_ENKUlvE_clEvENKUlvE1_clEvEUliblE_St5arrayIPcLm4EEEEviT0_T1_)
        /*1868*/ 	.word	0x00000000


	//----- nvinfo : EIATTR_MIN_STACK_SIZE
	.align		4
.L_1199:
        /*186c*/ 	.byte	0x04, 0x12
        /*186e*/ 	.short	(.L_1201 - .L_1200)
	.align		4
.L_1200:
        /*1870*/ 	.word	index@(_ZN2at6native29vectorized_elementwise_kernelILi8EZZZNS0_28launch_masked_scatter_kernelERKNS_10TensorBaseES4_S4_S4_ENKUlvE_clEvENKUlvE1_clEvEUliblE_St5arrayIPcLm4EEEEviT0_T1_)
        /*1874*/ 	.word	0x00000000


	//----- nvinfo : EIATTR_MIN_STACK_SIZE
	.align		4
.L_1201:
        /*1878*/ 	.byte	0x04, 0x12
        /*187a*/ 	.short	(.L_1203 - .L_1202)
	.align		4
.L_1202:
        /*187c*/ 	.word	index@(_ZN2at6native18elementwise_kernelILi128ELi4EZNS0_15gpu_kernel_implIZZZNS0_28launch_masked_scatter_kernelERKNS_10TensorBaseES5_S5_S5_ENKUlvE_clEvENKUlvE0_clEvEUlablE_EEvRNS_18TensorIteratorBaseERKT_EUliE_EEviT1_)
        /*1880*/ 	.word	0x00000000


	//----- nvinfo : EIATTR_MIN_STACK_SIZE
	.align		4
.L_1203:
        /*1884*/ 	.byte	0x04, 0x12
        /*1886*/ 	.short	(.L_1205 - .L_1204)
	.align		4
.L_1204:
        /*1888*/ 	.word	index@(_ZN2at6native27unrolled_elementwise_kernelIZZZNS0_28launch_masked_scatter_kernelERKNS_10TensorBaseES4_S4_S4_ENKUlvE_clEvENKUlvE0_clEvEUlablE_St5arrayIPcLm4EELi4E23TrivialOffsetCalculatorILi3EjESB_ILi1EjENS0_6memory12LoadWithCastILi3EEENSE_13StoreWithCastILi1EEEEEviT_T0_T2_T3_T4_T5_)
        /*188c*/ 	.word	0x00000000


	//----- nvinfo : EIATTR_MIN_STACK_SIZE
	.align		4
.L_1205:
        /*1890*/ 	.byte	0x04, 0x12
        /*1892*/ 	.short	(.L_1207 - .L_1206)
	.align		4
.L_1206:
        /*1894*/ 	.word	index@(_ZN2at6native18elementwise_kernelILi128ELi4EZNS0_22gpu_kernel_impl_nocastIZZZNS0_28launch_masked_scatter_kernelERKNS_10TensorBaseES5_S5_S5_ENKUlvE_clEvENKUlvE0_clEvEUlablE_EEvRNS_18TensorIteratorBaseERKT_EUliE_EEviT1_)
        /*1898*/ 	.word	0x00000000


	//----- nvinfo : EIATTR_MIN_STACK_SIZE
	.align		4
.L_1207:
        /*189c*/ 	.byte	0x04, 0x12
        /*189e*/ 	.short	(.L_1209 - .L_1208)
	.align		4
.L_1208:
        /*18a0*/ 	.word	index@(_ZN2at6native27unrolled_elementwise_kernelIZZZNS0_28launch_masked_scatter_kernelERKNS_10TensorBaseES4_S4_S4_ENKUlvE_clEvENKUlvE0_clEvEUlablE_St5arrayIPcLm4EELi4E23TrivialOffsetCalculatorILi3EjESB_ILi1EjENS0_6memory15LoadWithoutCastENSE_16StoreWithoutCastEEEviT_T0_T2_T3_T4_T5_)
        /*18a4*/ 	.word	0x00000000


	//----- nvinfo : EIATTR_MIN_STACK_SIZE
	.align		4
.L_1209:
        /*18a8*/ 	.byte	0x04, 0x12
        /*18aa*/ 	.short	(.L_1211 - .L_1210)
	.align		4
.L_1210:
        /*18ac*/ 	.word	index@(_ZN2at6native29vectorized_elementwise_kernelILi2EZZZNS0_28launch_masked_scatter_kernelERKNS_10TensorBaseES4_S4_S4_ENKUlvE_clEvENKUlvE0_clEvEUlablE_St5arrayIPcLm4EEEEviT0_T1_)
        /*18b0*/ 	.word	0x00000000


	//----- nvinfo : EIATTR_MIN_STACK_SIZE
	.align		4
.L_1211:
        /*18b4*/ 	.byte	0x04, 0x12
        /*18b6*/ 	.short	(.L_1213 - .L_1212)
	.align		4
.L_1212:
        /*18b8*/ 	.word	index@(_ZN2at6native29vectorized_elementwise_kernelILi4EZZZNS0_28launch_masked_scatter_kernelERKNS_10TensorBaseES4_S4_S4_ENKUlvE_clEvENKUlvE0_clEvEUlablE_St5arrayIPcLm4EEEEviT0_T1_)
        /*18bc*/ 	.word	0x00000000


	//----- nvinfo : EIATTR_MIN_STACK_SIZE
	.align		4
.L_1213:
        /*18c0*/ 	.byte	0x04, 0x12
        /*18c2*/ 	.short	(.L_1215 - .L_1214)
	.align		4
.L_1214:
        /*18c4*/ 	.word	index@(_ZN2at6native29vectorized_elementwise_kernelILi8EZZZNS0_28launch_masked_scatter_kernelERKNS_10TensorBaseES4_S4_S4_ENKUlvE_clEvENKUlvE0_clEvEUlablE_St5arrayIPcLm4EEEEviT0_T1_)
        /*18c8*/ 	.word	0x00000000


	//----- nvinfo : EIATTR_MIN_STACK_SIZE
	.align		4
.L_1215:
        /*18cc*/ 	.byte	0x04, 0x12
        /*18ce*/ 	.short	(.L_1217 - .L_1216)
	.align		4
.L_1216:
        /*18d0*/ 	.word	index@(_ZN2at6native18elementwise_kernelILi128ELi4EZNS0_15gpu_kernel_implIZZZNS0_28launch_masked_scatter_kernelERKNS_10TensorBaseES5_S5_S5_ENKUlvE_clEvENKUlvE_clEvEUlhblE_EEvRNS_18TensorIteratorBaseERKT_EUliE_EEviT1_)
        /*18d4*/ 	.word	0x00000000


	//----- nvinfo : EIATTR_MIN_STACK_SIZE
	.align		4
.L_1217:
        /*18d8*/ 	.byte	0x04, 0x12
        /*18da*/ 	.short	(.L_1219 - .L_1218)
	.align		4
.L_1218:
        /*18dc*/ 	.word	index@(_ZN2at6native27unrolled_elementwise_kernelIZZZNS0_28launch_masked_scatter_kernelERKNS_10TensorBaseES4_S4_S4_ENKUlvE_clEvENKUlvE_clEvEUlhblE_St5arrayIPcLm4EELi4E23TrivialOffsetCalculatorILi3EjESB_ILi1EjENS0_6memory12LoadWithCastILi3EEENSE_13StoreWithCastILi1EEEEEviT_T0_T2_T3_T4_T5_)
        /*18e0*/ 	.word	0x00000000


	//----- nvinfo : EIATTR_MIN_STACK_SIZE
	.align		4
.L_1219:
        /*18e4*/ 	.byte	0x04, 0x12
        /*18e6*/ 	.short	(.L_1221 - .L_1220)
	.align		4
.L_1220:
        /*18e8*/ 	.word	index@(_ZN2at6native18elementwise_kernelILi128ELi4EZNS0_22gpu_kernel_impl_nocastIZZZNS0_28launch_masked_scatter_kernelERKNS_10TensorBaseES5_S5_S5_ENKUlvE_clEvENKUlvE_clEvEUlhblE_EEvRNS_18TensorIteratorBaseERKT_EUliE_EEviT1_)
        /*18ec*/ 	.word	0x00000000


	//----- nvinfo : EIATTR_MIN_STACK_SIZE
	.align		4
.L_1221:
        /*18f0*/ 	.byte	0x04, 0x12
        /*18f2*/ 	.short	(.L_1223 - .L_1222)
	.align		4
.L_1222:
        /*18f4*/ 	.word	index@(_ZN2at6native27unrolled_elementwise_kernelIZZZNS0_28launch_masked_scatter_kernelERKNS_10TensorBaseES4_S4_S4_ENKUlvE_clEvENKUlvE_clEvEUlhblE_St5arrayIPcLm4EELi4E23TrivialOffsetCalculatorILi3EjESB_ILi1EjENS0_6memory15LoadWithoutCastENSE_16StoreWithoutCastEEEviT_T0_T2_T3_T4_T5_)
        /*18f8*/ 	.word	0x00000000


	//----- nvinfo : EIATTR_MIN_STACK_SIZE
	.align		4
.L_1223:
        /*18fc*/ 	.byte	0x04, 0x12
        /*18fe*/ 	.short	(.L_1225 - .L_1224)
	.align		4
.L_1224:
        /*1900*/ 	.word	index@(_ZN2at6native29vectorized_elementwise_kernelILi2EZZZNS0_28launch_masked_scatter_kernelERKNS_10TensorBaseES4_S4_S4_ENKUlvE_clEvENKUlvE_clEvEUlhblE_St5arrayIPcLm4EEEEviT0_T1_)
        /*1904*/ 	.word	0x00000000


	//----- nvinfo : EIATTR_MIN_STACK_SIZE
	.align		4
.L_1225:
        /*1908*/ 	.byte	0x04, 0x12
        /*190a*/ 	.short	(.L_1227 - .L_1226)
	.align		4
.L_1226:
        /*190c*/ 	.word	index@(_ZN2at6native29vectorized_elementwise_kernelILi4EZZZNS0_28launch_masked_scatter_kernelERKNS_10TensorBaseES4_S4_S4_ENKUlvE_clEvENKUlvE_clEvEUlhblE_St5arrayIPcLm4EEEEviT0_T1_)
        /*1910*/ 	.word	0x00000000


	//----- nvinfo : EIATTR_MIN_STACK_SIZE
	.align		4
.L_1227:
        /*1914*/ 	.byte	0x04, 0x12
        /*1916*/ 	.short	(.L_1229 - .L_1228)
	.align		4
.L_1228:
        /*1918*/ 	.word	index@(_ZN2at6native29vectorized_elementwise_kernelILi8EZZZNS0_28launch_masked_scatter_kernelERKNS_10TensorBaseES4_S4_S4_ENKUlvE_clEvENKUlvE_clEvEUlhblE_St5arrayIPcLm4EEEEviT0_T1_)
        /*191c*/ 	.word	0x00000000


	//----- nvinfo : EIATTR_MIN_STACK_SIZE
	.align		4
.L_1229:
        /*1920*/ 	.byte	0x04, 0x12
        /*1922*/ 	.short	(.L_1231 - .L_1230)
	.align		4
.L_1230:
        /*1924*/ 	.word	index@(_ZN2at6native24index_elementwise_kernelILi128ELi4EZNS0_20cuda_take_put_kernelIN3c108BFloat16ElZZZZZNS0_11take_kernelERNS_14TensorIteratorERKNS_10TensorBaseEENKUlvE_clEvENKUlvE10_clEvENKUlvE_clEvENKUlvE0_clEvEUlRS4_lE_EEvS6_S9_RKT1_EUliE_EEvlSG_)
        /*1928*/ 	.word	0x00000000


	//----- nvinfo : EIATTR_MIN_STACK_SIZE
	.align		4
.L_1231:
        /*192c*/ 	.byte	0x04, 0x12
        /*192e*/ 	.short	(.L_1233 - .L_1232)
	.align		4
.L_1232:
        /*1930*/ 	.word	index@(_ZN2at6native24index_elementwise_kernelILi128ELi4EZNS0_20cuda_take_put_kernelIN3c108BFloat16EiZZZZZNS0_11take_kernelERNS_14TensorIteratorERKNS_10TensorBaseEENKUlvE_clEvENKUlvE10_clEvENKUlvE_clEvENKUlvE_clEvEUlRS4_iE_EEvS6_S9_RKT1_EUliE_EEvlSG_)
        /*1934*/ 	.word	0x00000000


	//----- nvinfo : EIATTR_MIN_STACK_SIZE
	.align		4
.L_1233:
        /*1938*/ 	.byte	0x04, 0x12
        /*193a*/ 	.short	(.L_1235 - .L_1234)
	.align		4
.L_1234:
        /*193c*/ 	.word	index@(_ZN2at6native24index_elementwise_kernelILi128ELi4EZNS0_20cuda_take_put_kernelIblZZZZZNS0_11take_kernelERNS_14TensorIteratorERKNS_10TensorBaseEENKUlvE_clEvENKUlvE9_clEvENKUlvE_clEvENKUlvE0_clEvEUlRblE_EEvS4_S7_RKT1_EUliE_EEvlSE_)
        /*1940*/ 	.word	0x00000000


	//----- nvinfo : EIATTR_MIN_STACK_SIZE
	.align		4
.L_1235:
        /*1944*/ 	.byte	0x04, 0x12
        /*1946*/ 	.short	(.L_1237 - .L_1236)
	.align		4
.L_1236:
        /*1948*/ 	.word	index@(_ZN2at6native24index_elementwise_kernelILi128ELi4EZNS0_20cuda_take_put_kernelIbiZZZZZNS0_11take_kernelERNS_14TensorIteratorERKNS_10TensorBaseEENKUlvE_clEvENKUlvE9_clEvENKUlvE_clEvENKUlvE_clEvEUlRbiE_EEvS4_S7_RKT1_EUliE_EEvlSE_)
        /*194c*/ 	.word	0x00000000


	//----- nvinfo : EIATTR_MIN_STACK_SIZE
	.align		4
.L_1237:
        /*1950*/ 	.byte	0x04, 0x12
        /*1952*/ 	.short	(.L_1239 - .L_1238)
	.align		4
.L_1238:
        /*1954*/ 	.word	index@(_ZN2at6native24index_elementwise_kernelILi128ELi4EZNS0_20cuda_take_put_kernelIN3c104HalfElZZZZZNS0_11take_kernelERNS_14TensorIteratorERKNS_10TensorBaseEENKUlvE_clEvENKUlvE8_clEvENKUlvE_clEvENKUlvE0_clEvEUlRS4_lE_EEvS6_S9_RKT1_EUliE_EEvlSG_)
        /*1958*/ 	.word	0x00000000


	//----- nvinfo : EIATTR_MIN_STACK_SIZE
	.align		4
.L_1239:
        /*195c*/ 	.byte	0x04, 0x12
        /*195e*/ 	.short	(.L_1241 - .L_1240)
	.align		4
.L_1240:
        /*1960*/ 	.word	index@(_ZN2at6native24index_elementwise_kernelILi128ELi4EZNS0_20cuda_take_put_kernelIN3c104HalfEiZZZZZNS0_11take_kernelERNS_14TensorIteratorERKNS_10TensorBaseEENKUlvE_clEvENKUlvE8_clEvENKUlvE_clEvENKUlvE_clEvEUlRS4_iE_EEvS6_S9_RKT1_EUliE_EEvlSG_)
        /*1964*/ 	.word	0x00000000


	//----- nvinfo : EIATTR_MIN_STACK_SIZE
	.align		4
.L_1241:
        /*1968*/ 	.byte	0x04, 0x12
        /*196a*/ 	.short	(.L_1243 - .L_1242)
	.align		4
.L_1242:
        /*196c*/ 	.word	index@(_ZN2at6native24index_elementwise_kernelILi128ELi4EZNS0_20cuda_take_put_kernelIN3c107complexIfEElZZZZZNS0_11take_kernelERNS_14TensorIteratorERKNS_10TensorBaseEENKUlvE_clEvENKUlvE7_clEvENKUlvE_clEvENKUlvE0_clEvEUlRS5_lE_EEvS7_SA_RKT1_EUliE_EEvlSH_)
        /*1970*/ 	.word	0x00000000


	//----- nvinfo : EIATTR_MIN_STACK_SIZE
	.align		4
.L_1243:
        /*1974*/ 	.byte	0x04, 0x12
        /*1976*/ 	.short	(.L_1245 - .L_1244)
	.align		4
.L_1244:
        /*1978*/ 	.word	index@(_ZN2at6native24index_elementwise_kernelILi128ELi4EZNS0_20cuda_take_put_kernelIN3c107complexIfEEiZZZZZNS0_11take_kernelERNS_14TensorIteratorERKNS_10TensorBaseEENKUlvE_clEvENKUlvE7_clEvENKUlvE_clEvENKUlvE_clEvEUlRS5_iE_EEvS7_SA_RKT1_EUliE_EEvlSH_)
        /*197c*/ 	.word	0x00000000


	//----- nvinfo : EIATTR_MIN_STACK_SIZE
	.align		4
.L_1245:
        /*1980*/ 	.byte	0x04, 0x12
        /*1982*/ 	.short	(.L_1247 - .L_1246)
	.align		4
.L_1246:
        /*1984*/ 	.word	index@(_ZN2at6native24index_elementwise_kernelILi128ELi4EZNS0_20cuda_take_put_kernelIN3c107complexIdEElZZZZZNS0_11take_kernelERNS_14TensorIteratorERKNS_10TensorBaseEENKUlvE_clEvENKUlvE6_clEvENKUlvE_clEvENKUlvE0_clEvEUlRS5_lE_EEvS7_SA_RKT1_EUliE_EEvlSH_)
        /*1988*/ 	.word	0x00000000


	//----- nvinfo : EIATTR_MIN_STACK_SIZE
	.align		4
.L_1247:
        /*198c*/ 	.byte	0x04, 0x12
        /*198e*/ 	.short	(.L_1249 - .L_1248)
	.align		4
.L_1248:
        /*1990*/ 	.word	index@(_ZN2at6native24index_elementwise_kernelILi128ELi4EZNS0_20cuda_take_put_kernelIN3c107complexIdEEiZZZZZNS0_11take_kernelERNS_14TensorIteratorERKNS_10TensorBaseEENKUlvE_clEvENKUlvE6_clEvENKUlvE_clEvENKUlvE_clEvEUlRS5_iE_EEvS7_SA_RKT1_EUliE_EEvlSH_)
        /*1994*/ 	.word	0x00000000


	//----- nvinfo : EIATTR_MIN_STACK_SIZE
	.align		4
.L_1249:
        /*1998*/ 	.byte	0x04, 0x12
        /*199a*/ 	.short	(.L_1251 - .L_1250)
	.align		4
.L_1250:
        /*199c*/ 	.word	index@(_ZN2at6native24index_elementwise_kernelILi128ELi4EZNS0_20cuda_take_put_kernelIflZZZZZNS0_11take_kernelERNS_14TensorIteratorERKNS_10TensorBaseEENKUlvE_clEvENKUlvE5_clEvENKUlvE_clEvENKUlvE0_clEvEUlRflE_EEvS4_S7_RKT1_EUliE_EEvlSE_)
        /*19a0*/ 	.word	0x00000000


	//----- nvinfo : EIATTR_MIN_STACK_SIZE
	.align		4
.L_1251:
        /*19a4*/ 	.byte	0x04, 0x12
        /*19a6*/ 	.short	(.L_1253 - .L_1252)
	.align		4
.L_1252:
        /*19a8*/ 	.word	index@(_ZN2at6native24index_elementwise_kernelILi128ELi4EZNS0_20cuda_take_put_kernelIfiZZZZZNS0_11take_kernelERNS_14TensorIteratorERKNS_10TensorBaseEENKUlvE_clEvENKUlvE5_clEvENKUlvE_clEvENKUlvE_clEvEUlRfiE_EEvS4_S7_RKT1_EUliE_EEvlSE_)
        /*19ac*/ 	.word	0x00000000


	//----- nvinfo : EIATTR_MIN_STACK_SIZE
	.align		4
.L_1253:
        /*19b0*/ 	.byte	0x04, 0x12
        /*19b2*/ 	.short	(.L_1255 - .L_1254)
	.align		4
.L_1254:
        /*19b4*/ 	.word	index@(_ZN2at6native24index_elementwise_kernelILi128ELi4EZNS0_20cuda_take_put_kernelIdlZZZZZNS0_11take_kernelERNS_14TensorIteratorERKNS_10TensorBaseEENKUlvE_clEvENKUlvE4_clEvENKUlvE_clEvENKUlvE0_clEvEUlRdlE_EEvS4_S7_RKT1_EUliE_EEvlSE_)
        /*19b8*/ 	.word	0x00000000


	//----- nvinfo : EIATTR_MIN_STACK_SIZE
	.align		4
.L_1255:
        /*19bc*/ 	.byte	0x04, 0x12
        /*19be*/ 	.short	(.L_1257 - .L_1256)
	.align		4
.L_1256:
        /*19c0*/ 	.word	index@(_ZN2at6native24index_elementwise_kernelILi128ELi4EZNS0_20cuda_take_put_kernelIdiZZZZZNS0_11take_kernelERNS_14TensorIteratorERKNS_10TensorBaseEENKUlvE_clEvENKUlvE4_clEvENKUlvE_clEvENKUlvE_clEvEUlRdiE_EEvS4_S7_RKT1_EUliE_EEvlSE_)
        /*19c4*/ 	.word	0x00000000


	//----- nvinfo : EIATTR_MIN_STACK_SIZE
	.align		4
.L_1257:
        /*19c8*/ 	.byte	0x04, 0x12
        /*19ca*/ 	.short	(.L_1259 - .L_1258)
	.align		4
.L_1258:
        /*19cc*/ 	.word	index@(_ZN2at6native24index_elementwise_kernelILi128ELi4EZNS0_20cuda_take_put_kernelIslZZZZZNS0_11take_kernelERNS_14TensorIteratorERKNS_10TensorBaseEENKUlvE_clEvENKUlvE3_clEvENKUlvE_clEvENKUlvE0_clEvEUlRslE_EEvS4_S7_RKT1_EUliE_EEvlSE_)
        /*19d0*/ 	.word	0x00000000


	//----- nvinfo : EIATTR_MIN_STACK_SIZE
	.align		4
.L_1259:
        /*19d4*/ 	.byte	0x04, 0x12
        /*19d6*/ 	.short	(.L_1261 - .L_1260)
	.align		4
.L_1260:
        /*19d8*/ 	.word	index@(_ZN2at6native24index_elementwise_kernelILi128ELi4EZNS0_20cuda_take_put_kernelIsiZZZZZNS0_11take_kernelERNS_14TensorIteratorERKNS_10TensorBaseEENKUlvE_clEvENKUlvE3_clEvENKUlvE_clEvENKUlvE_clEvEUlRsiE_EEvS4_S7_RKT1_EUliE_EEvlSE_)
        /*19dc*/ 	.word	0x00000000


	//----- nvinfo : EIATTR_MIN_STACK_SIZE
	.align		4
.L_1261:
        /*19e0*/ 	.byte	0x04, 0x12
        /*19e2*/ 	.short	(.L_1263 - .L_1262)
	.align		4
.L_1262:
        /*19e4*/ 	.word	index@(_ZN2at6native24index_elementwise_kernelILi128ELi4EZNS0_20cuda_take_put_kernelIllZZZZZNS0_11take_kernelERNS_14TensorIteratorERKNS_10TensorBaseEENKUlvE_clEvENKUlvE2_clEvENKUlvE_clEvENKUlvE0_clEvEUlRllE_EEvS4_S7_RKT1_EUliE_EEvlSE_)
        /*19e8*/ 	.word	0x00000000


	//----- nvinfo : EIATTR_MIN_STACK_SIZE
	.align		4
.L_1263:
        /*19ec*/ 	.byte	0x04, 0x12
        /*19ee*/ 	.short	(.L_1265 - .L_1264)
	.align		4
.L_1264:
        /*19f0*/ 	.word	index@(_ZN2at6native24index_elementwise_kernelILi128ELi4EZNS0_20cuda_take_put_kernelIliZZZZZNS0_11take_kernelERNS_14TensorIteratorERKNS_10TensorBaseEENKUlvE_clEvENKUlvE2_clEvENKUlvE_clEvENKUlvE_clEvEUlRliE_EEvS4_S7_RKT1_EUliE_EEvlSE_)
        /*19f4*/ 	.word	0x00000000


	//----- nvinfo : EIATTR_MIN_STACK_SIZE
	.align		4
.L_1265:
        /*19f8*/ 	.byte	0x04, 0x12
        /*19fa*/ 	.short	(.L_1267 - .L_1266)
	.align		4
.L_1266:
        /*19fc*/ 	.word	index@(_ZN2at6native24index_elementwise_kernelILi128ELi4EZNS0_20cuda_take_put_kernelIilZZZZZNS0_11take_kernelERNS_14TensorIteratorERKNS_10TensorBaseEENKUlvE_clEvENKUlvE1_clEvENKUlvE_clEvENKUlvE0_clEvEUlRilE_EEvS4_S7_RKT1_EUliE_EEvlSE_)
        /*1a00*/ 	.word	0x00000000


	//----- nvinfo : EIATTR_MIN_STACK_SIZE
	.align		4
.L_1267:
        /*1a04*/ 	.byte	0x04, 0x12
        /*1a06*/ 	.short	(.L_1269 - .L_1268)
	.align		4
.L_1268:
        /*1a08*/ 	.word	index@(_ZN2at6native24index_elementwise_kernelILi128ELi4EZNS0_20cuda_take_put_kernelIiiZZZZZNS0_11take_kernelERNS_14TensorIteratorERKNS_10TensorBaseEENKUlvE_clEvENKUlvE1_clEvENKUlvE_clEvENKUlvE_clEvEUlRiiE_EEvS4_S7_RKT1_EUliE_EEvlSE_)
        /*1a0c*/ 	.word	0x00000000


	//----- nvinfo : EIATTR_MIN_STACK_SIZE
	.align		4
.L_1269:
        /*1a10*/ 	.byte	0x04, 0x12
        /*1a12*/ 	.short	(.L_1271 - .L_1270)
	.align		4
.L_1270:
        /*1a14*/ 	.word	index@(_ZN2at6native24index_elementwise_kernelILi128ELi4EZNS0_20cuda_take_put_kernelIalZZZZZNS0_11take_kernelERNS_14TensorIteratorERKNS_10TensorBaseEENKUlvE_clEvENKUlvE0_clEvENKUlvE_clEvENKUlvE0_clEvEUlRalE_EEvS4_S7_RKT1_EUliE_EEvlSE_)
        /*1a18*/ 	.word	0x00000000


	//----- nvinfo : EIATTR_MIN_STACK_SIZE
	.align		4
.L_1271:
        /*1a1c*/ 	.byte	0x04, 0x12
        /*1a1e*/ 	.short	(.L_1273 - .L_1272)
	.align		4
.L_1272:
        /*1a20*/ 	.word	index@(_ZN2at6native24index_elementwise_kernelILi128ELi4EZNS0_20cuda_take_put_kernelIaiZZZZZNS0_11take_kernelERNS_14TensorIteratorERKNS_10TensorBaseEENKUlvE_clEvENKUlvE0_clEvENKUlvE_clEvENKUlvE_clEvEUlRaiE_EEvS4_S7_RKT1_EUliE_EEvlSE_)
        /*1a24*/ 	.word	0x00000000


	//----- nvinfo : EIATTR_MIN_STACK_SIZE
	.align		4
.L_1273:
        /*1a28*/ 	.byte	0x04, 0x12
        /*1a2a*/ 	.short	(.L_1275 - .L_1274)
	.align		4
.L_1274:
        /*1a2c*/ 	.word	index@(_ZN2at6native24index_elementwise_kernelILi128ELi4EZNS0_20cuda_take_put_kernelIhlZZZZZNS0_11take_kernelERNS_14TensorIteratorERKNS_10TensorBaseEENKUlvE_clEvENKUlvE_clEvENKUlvE_clEvENKUlvE0_clEvEUlRhlE_EEvS4_S7_RKT1_EUliE_EEvlSE_)
        /*1a30*/ 	.word	0x00000000


	//----- nvinfo : EIATTR_MIN_STACK_SIZE
	.align		4
.L_1275:
        /*1a34*/ 	.byte	0x04, 0x12
        /*1a36*/ 	.short	(.L_1277 - .L_1276)
	.align		4
.L_1276:
        /*1a38*/ 	.word	index@(_ZN2at6native24index_elementwise_kernelILi128ELi4EZNS0_20cuda_take_put_kernelIhiZZZZZNS0_11take_kernelERNS_14TensorIteratorERKNS_10TensorBaseEENKUlvE_clEvENKUlvE_clEvENKUlvE_clEvENKUlvE_clEvEUlRhiE_EEvS4_S7_RKT1_EUliE_EEvlSE_)
        /*1a3c*/ 	.word	0x00000000


	//----- nvinfo : EIATTR_MIN_STACK_SIZE
	.align		4
.L_1277:
        /*1a40*/ 	.byte	0x04, 0x12
        /*1a42*/ 	.short	(.L_1279 - .L_1278)
	.align		4
.L_1278:
        /*1a44*/ 	.word	index@(_ZN2at6native24index_elementwise_kernelILi128ELi4EZNS0_20cuda_take_put_kernelIN3c108BFloat16ElZZZZZNS0_10put_kernelERNS_14TensorIteratorERKNS_10TensorBaseEbENKUlvE_clEvENKUlvE10_clEvENKUlvE_clEvENKUlvE0_clEvEUlRS4_lE0_EEvS6_S9_RKT1_EUliE_EEvlSG_)
        /*1a48*/ 	.word	0x00000000


	//----- nvinfo : EIATTR_MIN_STACK_SIZE
	.align		4
.L_1279:
        /*1a4c*/ 	.byte	0x04, 0x12
        /*1a4e*/ 	.short	(.L_1281 - .L_1280)
	.align		4
.L_1280:
        /*1a50*/ 	.word	index@(_ZN2at6native24index_elementwise_kernelILi128ELi4EZNS0_20cuda_take_put_kernelIN3c108BFloat16ElZZZZZNS0_10put_kernelERNS_14TensorIteratorERKNS_10TensorBaseEbENKUlvE_clEvENKUlvE10_clEvENKUlvE_clEvENKUlvE0_clEvEUlRS4_lE_EEvS6_S9_RKT1_EUliE_EEvlSG_)
        /*1a54*/ 	.word	0x00000000


	//----- nvinfo : EIATTR_MIN_STACK_SIZE
	.align		4
.L_1281:
        /*1a58*/ 	.byte	0x04, 0x12
        /*1a5a*/ 	.short	(.L_1283 - .L_1282)
	.align		4
.L_1282:
        /*1a5c*/ 	.word	index@(_ZN2at6native24index_elementwise_kernelILi128ELi4EZNS0_20cuda_take_put_kernelIN3c108BFloat16EiZZZZZNS0_10put_kernelERNS_14TensorIteratorERKNS_10TensorBaseEbENKUlvE_clEvENKUlvE10_clEvENKUlvE_clEvENKUlvE_clEvEUlRS4_iE0_EEvS6_S9_RKT1_EUliE_EEvlSG_)
        /*1a60*/ 	.word	0x00000000


	//----- nvinfo : EIATTR_MIN_STACK_SIZE
	.align		4
.L_1283:
        /*1a64*/ 	.byte	0x04, 0x12
        /*1a66*/ 	.short	(.L_1285 - .L_1284)
	.align		4
.L_1284:
        /*1a68*/ 	.word	index@(_ZN2at6native24index_elementwise_kernelILi128ELi4EZNS0_20cuda_take_put_kernelIN3c108BFloat16EiZZZZZNS0_10put_kernelERNS_14TensorIteratorERKNS_10TensorBaseEbENKUlvE_clEvENKUlvE10_clEvENKUlvE_clEvENKUlvE_clEvEUlRS4_iE_EEvS6_S9_RKT1_EUliE_EEvlSG_)
        /*1a6c*/ 	.word	0x00000000


	//----- nvinfo : EIATTR_MIN_STACK_SIZE
	.align		4
.L_1285:
        /*1a70*/ 	.byte	0x04, 0x12
        /*1a72*/ 	.short	(.L_1287 - .L_1286)
	.align		4
.L_1286:
        /*1a74*/ 	.word	index@(_ZN2at6native24index_elementwise_kernelILi128ELi4EZNS0_20cuda_take_put_kernelIblZZZZZNS0_10put_kernelERNS_14TensorIteratorERKNS_10TensorBaseEbENKUlvE_clEvENKUlvE9_clEvENKUlvE_clEvENKUlvE0_clEvEUlRblE0_EEvS4_S7_RKT1_EUliE_EEvlSE_)
        /*1a78*/ 	.word	0x00000000


	//----- nvinfo : EIATTR_MIN_STACK_SIZE
	.align		4
.L_1287:
        /*1a7c*/ 	.byte	0x04, 0x12
        /*1a7e*/ 	.short	(.L_1289 - .L_1288)
	.align		4
.L_1288:
        /*1a80*/ 	.word	index@(_ZN2at6native24index_elementwise_kernelILi128ELi4EZNS0_20cuda_take_put_kernelIblZZZZZNS0_10put_kernelERNS_14TensorIteratorERKNS_10TensorBaseEbENKUlvE_clEvENKUlvE9_clEvENKUlvE_clEvENKUlvE0_clEvEUlRblE_EEvS4_S7_RKT1_EUliE_EEvlSE_)
        /*1a84*/ 	.word	0x00000000


	//----- nvinfo : EIATTR_MIN_STACK_SIZE
	.align		4
.L_1289:
        /*1a88*/ 	.byte	0x04, 0x12
        /*1a8a*/ 	.short	(.L_1291 - .L_1290)
	.align		4
.L_1290:
        /*1a8c*/ 	.word	index@(_ZN2at6native24index_elementwise_kernelILi128ELi4EZNS0_20cuda_take_put_kernelIbiZZZZZNS0_10put_kernelERNS_14TensorIteratorERKNS_10TensorBaseEbENKUlvE_clEvENKUlvE9_clEvENKUlvE_clEvENKUlvE_clEvEUlRbiE0_EEvS4_S7_RKT1_EUliE_EEvlSE_)
        /*1a90*/ 	.word	0x00000000


	//----- nvinfo : EIATTR_MIN_STACK_SIZE
	.align		4
.L_1291:
        /*1a94*/ 	.byte	0x04, 0x12
        /*1a96*/ 	.short	(.L_1293 - .L_1292)
	.align		4
.L_1292:
        /*1a98*/ 	.word	index@(_ZN2at6native24index_elementwise_kernelILi128ELi4EZNS0_20cuda_take_put_kernelIbiZZZZZNS0_10put_kernelERNS_14TensorIteratorERKNS_10TensorBaseEbENKUlvE_clEvENKUlvE9_clEvENKUlvE_clEvENKUlvE_clEvEUlRbiE_EEvS4_S7_RKT1_EUliE_EEvlSE_)
        /*1a9c*/ 	.word	0x00000000


	//----- nvinfo : EIATTR_MIN_STACK_SIZE
	.align		4
.L_1293:
        /*1aa0*/ 	.byte	0x04, 0x12
        /*1aa2*/ 	.short	(.L_1295 - .L_1294)
	.align		4
.L_1294:
        /*1aa4*/ 	.word	index@(_ZN2at6native24index_elementwise_kernelILi128ELi4EZNS0_20cuda_take_put_kernelIN3c104HalfElZZZZZNS0_10put_kernelERNS_14TensorIteratorERKNS_10TensorBaseEbENKUlvE_clEvENKUlvE8_clEvENKUlvE_clEvENKUlvE0_clEvEUlRS4_lE0_EEvS6_S9_RKT1_EUliE_EEvlSG_)
        /*1aa8*/ 	.word	0x00000000


	//----- nvinfo : EIATTR_MIN_STACK_SIZE
	.align		4
.L_1295:
        /*1aac*/ 	.byte	0x04, 0x12
        /*1aae*/ 	.short	(.L_1297 - .L_1296)
	.align		4
.L_1296:
        /*1ab0*/ 	.word	index@(_ZN2at6native24index_elementwise_kernelILi128ELi4EZNS0_20cuda_take_put_kernelIN3c104HalfElZZZZZNS0_10put_kernelERNS_14TensorIteratorERKNS_10TensorBaseEbENKUlvE_clEvENKUlvE8_clEvENKUlvE_clEvENKUlvE0_clEvEUlRS4_lE_EEvS6_S9_RKT1_EUliE_EEvlSG_)
        /*1ab4*/ 	.word	0x00000000


	//----- nvinfo : EIATTR_MIN_STACK_SIZE
	.align		4
.L_1297:
        /*1ab8*/ 	.byte	0x04, 0x12
        /*1aba*/ 	.short	(.L_1299 - .L_1298)
	.align		4
.L_1298:
        /*1abc*/ 	.word	index@(_ZN2at6native24index_elementwise_kernelILi128ELi4EZNS0_20cuda_take_put_kernelIN3c104HalfEiZZZZZNS0_10put_kernelERNS_14TensorIteratorERKNS_10TensorBaseEbENKUlvE_clEvENKUlvE8_clEvENKUlvE_clEvENKUlvE_clEvEUlRS4_iE0_EEvS6_S9_RKT1_EUliE_EEvlSG_)
        /*1ac0*/ 	.word	0x00000000


	//----- nvinfo : EIATTR_MIN_STACK_SIZE
	.align		4
.L_1299:
        /*1ac4*/ 	.byte	0x04, 0x12
        /*1ac6*/ 	.short	(.L_1301 - .L_1300)
	.align		4
.L_1300:
        /*1ac8*/ 	.word	index@(_ZN2at6native24index_elementwise_kernelILi128ELi4EZNS0_20cuda_take_put_kernelIN3c104HalfEiZZZZZNS0_10put_kernelERNS_14TensorIteratorERKNS_10TensorBaseEbENKUlvE_clEvENKUlvE8_clEvENKUlvE_clEvENKUlvE_clEvEUlRS4_iE_EEvS6_S9_RKT1_EUliE_EEvlSG_)
        /*1acc*/ 	.word	0x00000000


	//----- nvinfo : EIATTR_MIN_STACK_SIZE
	.align		4
.L_1301:
        /*1ad0*/ 	.byte	0x04, 0x12
        /*1ad2*/ 	.short	(.L_1303 - .L_1302)
	.align		4
.L_1302:
        /*1ad4*/ 	.word	index@(_ZN2at6native24index_elementwise_kernelILi128ELi4EZNS0_20cuda_take_put_kernelIN3c107complexIfEElZZZZZNS0_10put_kernelERNS_14TensorIteratorERKNS_10TensorBaseEbENKUlvE_clEvENKUlvE7_clEvENKUlvE_clEvENKUlvE0_clEvEUlRS5_lE0_EEvS7_SA_RKT1_EUliE_EEvlSH_)
        /*1ad8*/ 	.word	0x00000000


	//----- nvinfo : EIATTR_MIN_STACK_SIZE
	.align		4
.L_1303:
        /*1adc*/ 	.byte	0x04, 0x12
        /*1ade*/ 	.short	(.L_1305 - .L_1304)
	.align		4
.L_1304:
        /*1ae0*/ 	.word	index@(_ZN2at6native24index_elementwise_kernelILi128ELi4EZNS0_20cuda_take_put_kernelIN3c107complexIfEElZZZZZNS0_10put_kernelERNS_14TensorIteratorERKNS_10TensorBaseEbENKUlvE_clEvENKUlvE7_clEvENKUlvE_clEvENKUlvE0_clEvEUlRS5_lE_EEvS7_SA_RKT1_EUliE_EEvlSH_)
        /*1ae4*/ 	.word	0x00000000


	//----- nvinfo : EIATTR_MIN_STACK_SIZE
	.align		4
.L_1305:
        /*1ae8*/ 	.byte	0x04, 0x12
        /*1aea*/ 	.short	(.L_1307 - .L_1306)
	.align		4
.L_1306:
        /*1aec*/ 	.word	index@(_ZN2at6native24index_elementwise_kernelILi128ELi4EZNS0_20cuda_take_put_kernelIN3c107complexIfEEiZZZZZNS0_10put_kernelERNS_14TensorIteratorERKNS_10TensorBaseEbENKUlvE_clEvENKUlvE7_clEvENKUlvE_clEvENKUlvE_clEvEUlRS5_iE0_EEvS7_SA_RKT1_EUliE_EEvlSH_)
        /*1af0*/ 	.word	0x00000000


	//----- nvinfo : EIATTR_MIN_STACK_SIZE
	.align		4
.L_1307:
        /*1af4*/ 	.byte	0x04, 0x12
        /*1af6*/ 	.short	(.L_1309 - .L_1308)
	.align		4
.L_1308:
        /*1af8*/ 	.word	index@(_ZN2at6native24index_elementwise_kernelILi128ELi4EZNS0_20cuda_take_put_kernelIN3c107complexIfEEiZZZZZNS0_10put_kernelERNS_14TensorIteratorERKNS_10TensorBaseEbENKUlvE_clEvENKUlvE7_clEvENKUlvE_clEvENKUlvE_clEvEUlRS5_iE_EEvS7_SA_RKT1_EUliE_EEvlSH_)
        /*1afc*/ 	.word	0x00000000


	//----- nvinfo : EIATTR_MIN_STACK_SIZE
	.align		4
.L_1309:
        /*1b00*/ 	.byte	0x04, 0x12
        /*1b02*/ 	.short	(.L_1311 - .L_1310)
	.align		4
.L_1310:
        /*1b04*/ 	.word	index@(_ZN2at6native24index_elementwise_kernelILi128ELi4EZNS0_20cuda_take_put_kernelIN3c107complexIdEElZZZZZNS0_10put_kernelERNS_14TensorIteratorERKNS_10TensorBaseEbENKUlvE_clEvENKUlvE6_clEvENKUlvE_clEvENKUlvE0_clEvEUlRS5_lE0_EEvS7_SA_RKT1_EUliE_EEvlSH_)
        /*1b08*/ 	.word	0x00000000


	//----- nvinfo : EIATTR_MIN_STACK_SIZE
	.align		4
.L_1311:
        /*1b0c*/ 	.byte	0x04, 0x12
        /*1b0e*/ 	.short	(.L_1313 - .L_1312)
	.align		4
.L_1312:
        /*1b10*/ 	.word	index@(_ZN2at6native24index_elementwise_kernelILi128ELi4EZNS0_20cuda_take_put_kernelIN3c107complexIdEElZZZZZNS0_10put_kernelERNS_14TensorIteratorERKNS_10TensorBaseEbENKUlvE_clEvENKUlvE6_clEvENKUlvE_clEvENKUlvE0_clEvEUlRS5_lE_EEvS7_SA_RKT1_EUliE_EEvlSH_)
        /*1b14*/ 	.word	0x00000000


	//----- nvinfo : EIATTR_MIN_STACK_SIZE
	.align		4
.L_1313:
        /*1b18*/ 	.byte	0x04, 0x12
        /*1b1a*/ 	.short	(.L_1315 - .L_1314)
	.align		4
.L_1314:
        /*1b1c*/ 	.word	index@(_ZN2at6native24index_elementwise_kernelILi128ELi4EZNS0_20cuda_take_put_kernelIN3c107complexIdEEiZZZZZNS0_10put_kernelERNS_14TensorIteratorERKNS_10TensorBaseEbENKUlvE_clEvENKUlvE6_clEvENKUlvE_clEvENKUlvE_clEvEUlRS5_iE0_EEvS7_SA_RKT1_EUliE_EEvlSH_)
        /*1b20*/ 	.word	0x00000000


	//----- nvinfo : EIATTR_MIN_STACK_SIZE
	.align		4
.L_1315:
        /*1b24*/ 	.byte	0x04, 0x12
        /*1b26*/ 	.short	(.L_1317 - .L_1316)
	.align		4
.L_1316:
        /*1b28*/ 	.word	index@(_ZN2at6native24index_elementwise_kernelILi128ELi4EZNS0_20cuda_take_put_kernelIN3c107complexIdEEiZZZZZNS0_10put_kernelERNS_14TensorIteratorERKNS_10TensorBaseEbENKUlvE_clEvENKUlvE6_clEvENKUlvE_clEvENKUlvE_clEvEUlRS5_iE_EEvS7_SA_RKT1_EUliE_EEvlSH_)
        /*1b2c*/ 	.word	0x00000000


	//----- nvinfo : EIATTR_MIN_STACK_SIZE
	.align		4
.L_1317:
        /*1b30*/ 	.byte	0x04, 0x12
        /*1b32*/ 	.short	(.L_1319 - .L_1318)
	.align		4
.L_1318:
        /*1b34*/ 	.word	index@(_ZN2at6native24index_elementwise_kernelILi128ELi4EZNS0_20cuda_take_put_kernelIflZZZZZNS0_10put_kernelERNS_14TensorIteratorERKNS_10TensorBaseEbENKUlvE_clEvENKUlvE5_clEvENKUlvE_clEvENKUlvE0_clEvEUlRflE0_EEvS4_S7_RKT1_EUliE_EEvlSE_)
        /*1b38*/ 	.word	0x00000000


	//----- nvinfo : EIATTR_MIN_STACK_SIZE
	.align		4
.L_1319:
        /*1b3c*/ 	.byte	0x04, 0x12
        /*1b3e*/ 	.short	(.L_1321 - .L_1320)
	.align		4
.L_1320:
        /*1b40*/ 	.word	index@(_ZN2at6native24index_elementwise_kernelILi128ELi4EZNS0_20cuda_take_put_kernelIflZZZZZNS0_10put_kernelERNS_14TensorIteratorERKNS_10TensorBaseEbENKUlvE_clEvENKUlvE5_clEvENKUlvE_clEvENKUlvE0_clEvEUlRflE_EEvS4_S7_RKT1_EUliE_EEvlSE_)
        /*1b44*/ 	.word	0x00000000


	//----- nvinfo : EIATTR_MIN_STACK_SIZE
	.align		4
.L_1321:
        /*1b48*/ 	.byte	0x04, 0x12
        /*1b4a*/ 	.short	(.L_1323 - .L_1322)
	.align		4
.L_1322:
        /*1b4c*/ 	.word	index@(_ZN2at6native24index_elementwise_kernelILi128ELi4EZNS0_20cuda_take_put_kernelIfiZZZZZNS0_10put_kernelERNS_14TensorIteratorERKNS_10TensorBaseEbENKUlvE_clEvENKUlvE5_clEvENKUlvE_clEvENKUlvE_clEvEUlRfiE0_EEvS4_S7_RKT1_EUliE_EEvlSE_)
        /*1b50*/ 	.word	0x00000000


	//----- nvinfo : EIATTR_MIN_STACK_SIZE
	.align		4
.L_1323:
        /*1b54*/ 	.byte	0x04, 0x12
        /*1b56*/ 	.short	(.L_1325 - .L_1324)
	.align		4
.L_1324:
        /*1b58*/ 	.word	index@(_ZN2at6native24index_elementwise_kernelILi128ELi4EZNS0_20cuda_take_put_kernelIfiZZZZZNS0_10put_kernelERNS_14TensorIteratorERKNS_10TensorBaseEbENKUlvE_clEvENKUlvE5_clEvENKUlvE_clEvENKUlvE_clEvEUlRfiE_EEvS4_S7_RKT1_EUliE_EEvlSE_)
        /*1b5c*/ 	.word	0x00000000


	//----- nvinfo : EIATTR_MIN_STACK_SIZE
	.align		4
.L_1325:
        /*1b60*/ 	.byte	0x04, 0x12
        /*1b62*/ 	.short	(.L_1327 - .L_1326)
	.align		4
.L_1326:
        /*1b64*/ 	.word	index@(_ZN2at6native24index_elementwise_kernelILi128ELi4EZNS0_20cuda_take_put_kernelIdlZZZZZNS0_10put_kernelERNS_14TensorIteratorERKNS_10TensorBaseEbENKUlvE_clEvENKUlvE4_clEvENKUlvE_clEvENKUlvE0_clEvEUlRdlE0_EEvS4_S7_RKT1_EUliE_EEvlSE_)
        /*1b68*/ 	.word	0x00000000


	//----- nvinfo : EIATTR_MIN_STACK_SIZE
	.align		4
.L_1327:
        /*1b6c*/ 	.byte	0x04, 0x12
        /*1b6e*/ 	.short	(.L_1329 - .L_1328)
	.align		4
.L_1328:
        /*1b70*/ 	.word	index@(_ZN2at6native24index_elementwise_kernelILi128ELi4EZNS0_20cuda_take_put_kernelIdlZZZZZNS0_10put_kernelERNS_14TensorIteratorERKNS_10TensorBaseEbENKUlvE_clEvENKUlvE4_clEvENKUlvE_clEvENKUlvE0_clEvEUlRdlE_EEvS4_S7_RKT1_EUliE_EEvlSE_)
        /*1b74*/ 	.word	0x00000000


	//----- nvinfo : EIATTR_MIN_STACK_SIZE
	.align		4
.L_1329:
        /*1b78*/ 	.byte	0x04, 0x12
        /*1b7a*/ 	.short	(.L_1331 - .L_1330)
	.align		4
.L_1330:
        /*1b7c*/ 	.word	index@(_ZN2at6native24index_elementwise_kernelILi128ELi4EZNS0_20cuda_take_put_kernelIdiZZZZZNS0_10put_kernelERNS_14TensorIteratorERKNS_10TensorBaseEbENKUlvE_clEvENKUlvE4_clEvENKUlvE_clEvENKUlvE_clEvEUlRdiE0_EEvS4_S7_RKT1_EUliE_EEvlSE_)
        /*1b80*/ 	.word	0x00000000


	//----- nvinfo : EIATTR_MIN_STACK_SIZE
	.align		4
.L_1331:
        /*1b84*/ 	.byte	0x04, 0x12
        /*1b86*/ 	.short	(.L_1333 - .L_1332)
	.align		4
.L_1332:
        /*1b88*/ 	.word	index@(_ZN2at6native24index_elementwise_kernelILi128ELi4EZNS0_20cuda_take_put_kernelIdiZZZZZNS0_10put_kernelERNS_14TensorIteratorERKNS_10TensorBaseEbENKUlvE_clEvENKUlvE4_clEvENKUlvE_clEvENKUlvE_clEvEUlRdiE_EEvS4_S7_RKT1_EUliE_EEvlSE_)
        /*1b8c*/ 	.word	0x00000000


	//----- nvinfo : EIATTR_MIN_STACK_SIZE
	.align		4
.L_1333:
        /*1b90*/ 	.byte	0x04, 0x12
        /*1b92*/ 	.short	(.L_1335 - .L_1334)
	.align		4
.L_1334:
        /*1b94*/ 	.word	index@(_ZN2at6native24index_elementwise_kernelILi128ELi4EZNS0_20cuda_take_put_kernelIslZZZZZNS0_10put_kernelERNS_14TensorIteratorERKNS_10TensorBaseEbENKUlvE_clEvENKUlvE3_clEvENKUlvE_clEvENKUlvE0_clEvEUlRslE0_EEvS4_S7_RKT1_EUliE_EEvlSE_)
        /*1b98*/ 	.word	0x00000000


	//----- nvinfo : EIATTR_MIN_STACK_SIZE
	.align		4
.L_1335:
        /*1b9c*/ 	.byte	0x04, 0x12
        /*1b9e*/ 	.short	(.L_1337 - .L_1336)
	.align		4
.L_1336:
        /*1ba0*/ 	.word	index@(_ZN2at6native24index_elementwise_kernelILi128ELi4EZNS0_20cuda_take_put_kernelIslZZZZZNS0_10put_kernelERNS_14TensorIteratorERKNS_10TensorBaseEbENKUlvE_clEvENKUlvE3_clEvENKUlvE_clEvENKUlvE0_clEvEUlRslE_EEvS4_S7_RKT1_EUliE_EEvlSE_)
        /*1ba4*/ 	.word	0x00000000


	//----- nvinfo : EIATTR_MIN_STACK_SIZE
	.align		4
.L_1337:
        /*1ba8*/ 	.byte	0x04, 0x12
        /*1baa*/ 	.short	(.L_1339 - .L_1338)
	.align		4
.L_1338:
        /*1bac*/ 	.word	index@(_ZN2at6native24index_elementwise_kernelILi128ELi4EZNS0_20cuda_take_put_kernelIsiZZZZZNS0_10put_kernelERNS_14TensorIteratorERKNS_10TensorBaseEbENKUlvE_clEvENKUlvE3_clEvENKUlvE_clEvENKUlvE_clEvEUlRsiE0_EEvS4_S7_RKT1_EUliE_EEvlSE_)
        /*1bb0*/ 	.word	0x00000000


	//----- nvinfo : EIATTR_MIN_STACK_SIZE
	.align		4
.L_1339:
        /*1bb4*/ 	.byte	0x04, 0x12
        /*1bb6*/ 	.short	(.L_1341 - .L_1340)
	.align		4
.L_1340:
        /*1bb8*/ 	.word	index@(_ZN2at6native24index_elementwise_kernelILi128ELi4EZNS0_20cuda_take_put_kernelIsiZZZZZNS0_10put_kernelERNS_14TensorIteratorERKNS_10TensorBaseEbENKUlvE_clEvENKUlvE3_clEvENKUlvE_clEvENKUlvE_clEvEUlRsiE_EEvS4_S7_RKT1_EUliE_EEvlSE_)
        /*1bbc*/ 	.word	0x00000000


	//----- nvinfo : EIATTR_MIN_STACK_SIZE
	.align		4
.L_1341:
        /*1bc0*/ 	.byte	0x04, 0x12
        /*1bc2*/ 	.short	(.L_1343 - .L_1342)
	.align		4
.L_1342:
        /*1bc4*/ 	.word	index@(_ZN2at6native24index_elementwise_kernelILi128ELi4EZNS0_20cuda_take_put_kernelIllZZZZZNS0_10put_kernelERNS_14TensorIteratorERKNS_10TensorBaseEbENKUlvE_clEvENKUlvE2_clEvENKUlvE_clEvENKUlvE0_clEvEUlRllE0_EEvS4_S7_RKT1_EUliE_EEvlSE_)
        /*1bc8*/ 	.word	0x00000000


	//----- nvinfo : EIATTR_MIN_STACK_SIZE
	.align		4
.L_1343:
        /*1bcc*/ 	.byte	0x04, 0x12
        /*1bce*/ 	.short	(.L_1345 - .L_1344)
	.align		4
.L_1344:
        /*1bd0*/ 	.word	index@(_ZN2at6native24index_elementwise_kernelILi128ELi4EZNS0_20cuda_take_put_kernelIllZZZZZNS0_10put_kernelERNS_14TensorIteratorERKNS_10TensorBaseEbENKUlvE_clEvENKUlvE2_clEvENKUlvE_clEvENKUlvE0_clEvEUlRllE_EEvS4_S7_RKT1_EUliE_EEvlSE_)
        /*1bd4*/ 	.word	0x00000000


	//----- nvinfo : EIATTR_MIN_STACK_SIZE
	.align		4
.L_1345:
        /*1bd8*/ 	.byte	0x04, 0x12
        /*1bda*/ 	.short	(.L_1347 - .L_1346)
	.align		4
.L_1346:
        /*1bdc*/ 	.word	index@(_ZN2at6native24index_elementwise_kernelILi128ELi4EZNS0_20cuda_take_put_kernelIliZZZZZNS0_10put_kernelERNS_14TensorIteratorERKNS_10TensorBaseEbENKUlvE_clEvENKUlvE2_clEvENKUlvE_clEvENKUlvE_clEvEUlRliE0_EEvS4_S7_RKT1_EUliE_EEvlSE_)
        /*1be0*/ 	.word	0x00000000


	//----- nvinfo : EIATTR_MIN_STACK_SIZE
	.align		4
.L_1347:
        /*1be4*/ 	.byte	0x04, 0x12
        /*1be6*/ 	.short	(.L_1349 - .L_1348)
	.align		4
.L_1348:
        /*1be8*/ 	.word	index@(_ZN2at6native24index_elementwise_kernelILi128ELi4EZNS0_20cuda_take_put_kernelIliZZZZZNS0_10put_kernelERNS_14TensorIteratorERKNS_10TensorBaseEbENKUlvE_clEvENKUlvE2_clEvENKUlvE_clEvENKUlvE_clEvEUlRliE_EEvS4_S7_RKT1_EUliE_EEvlSE_)
        /*1bec*/ 	.word	0x00000000


	//----- nvinfo : EIATTR_MIN_STACK_SIZE
	.align		4
.L_1349:
        /*1bf0*/ 	.byte	0x04, 0x12
        /*1bf2*/ 	.short	(.L_1351 - .L_1350)
	.align		4
.L_1350:
        /*1bf4*/ 	.word	index@(_ZN2at6native24index_elementwise_kernelILi128ELi4EZNS0_20cuda_take_put_kernelIilZZZZZNS0_10put_kernelERNS_14TensorIteratorERKNS_10TensorBaseEbENKUlvE_clEvENKUlvE1_clEvENKUlvE_clEvENKUlvE0_clEvEUlRilE0_EEvS4_S7_RKT1_EUliE_EEvlSE_)
        /*1bf8*/ 	.word	0x00000000


	//----- nvinfo : EIATTR_MIN_STACK_SIZE
	.align		4
.L_1351:
        /*1bfc*/ 	.byte	0x04, 0x12
        /*1bfe*/ 	.short	(.L_1353 - .L_1352)
	.align		4
.L_1352:
        /*1c00*/ 	.word	index@(_ZN2at6native24index_elementwise_kernelILi128ELi4EZNS0_20cuda_take_put_kernelIilZZZZZNS0_10put_kernelERNS_14TensorIteratorERKNS_10TensorBaseEbENKUlvE_clEvENKUlvE1_clEvENKUlvE_clEvENKUlvE0_clEvEUlRilE_EEvS4_S7_RKT1_EUliE_EEvlSE_)
        /*1c04*/ 	.word	0x00000000


	//----- nvinfo : EIATTR_MIN_STACK_SIZE
	.align		4
.L_1353:
        /*1c08*/ 	.byte	0x04, 0x12
        /*1c0a*/ 	.short	(.L_1355 - .L_1354)
	.align		4
.L_1354:
        /*1c0c*/ 	.word	index@(_ZN2at6native24index_elementwise_kernelILi128ELi4EZNS0_20cuda_take_put_kernelIiiZZZZZNS0_10put_kernelERNS_14TensorIteratorERKNS_10TensorBaseEbENKUlvE_clEvENKUlvE1_clEvENKUlvE_clEvENKUlvE_clEvEUlRiiE0_EEvS4_S7_RKT1_EUliE_EEvlSE_)
        /*1c10*/ 	.word	0x00000000


	//----- nvinfo : EIATTR_MIN_STACK_SIZE
	.align		4
.L_1355:
        /*1c14*/ 	.byte	0x04, 0x12
        /*1c16*/ 	.short	(.L_1357 - .L_1356)
	.align		4
.L_1356:
        /*1c18*/ 	.word	index@(_ZN2at6native24index_elementwise_kernelILi128ELi4EZNS0_20cuda_take_put_kernelIiiZZZZZNS0_10put_kernelERNS_14TensorIteratorERKNS_10TensorBaseEbENKUlvE_clEvENKUlvE1_clEvENKUlvE_clEvENKUlvE_clEvEUlRiiE_EEvS4_S7_RKT1_EUliE_EEvlSE_)
        /*1c1c*/ 	.word	0x00000000


	//----- nvinfo : EIATTR_MIN_STACK_SIZE
	.align		4
.L_1357:
        /*1c20*/ 	.byte	0x04, 0x12
        /*1c22*/ 	.short	(.L_1359 - .L_1358)
	.align		4
.L_1358:
        /*1c24*/ 	.word	index@(_ZN2at6native24index_elementwise_kernelILi128ELi4EZNS0_20cuda_take_put_kernelIalZZZZZNS0_10put_kernelERNS_14TensorIteratorERKNS_10TensorBaseEbENKUlvE_clEvENKUlvE0_clEvENKUlvE_clEvENKUlvE0_clEvEUlRalE0_EEvS4_S7_RKT1_EUliE_EEvlSE_)
        /*1c28*/ 	.word	0x00000000


	//----- nvinfo : EIATTR_MIN_STACK_SIZE
	.align		4
.L_1359:
        /*1c2c*/ 	.byte	0x04, 0x12
        /*1c2e*/ 	.short	(.L_1361 - .L_1360)
	.align		4
.L_1360:
        /*1c30*/ 	.word	index@(_ZN2at6native24index_elementwise_kernelILi128ELi4EZNS0_20cuda_take_put_kernelIalZZZZZNS0_10put_kernelERNS_14TensorIteratorERKNS_10TensorBaseEbENKUlvE_clEvENKUlvE0_clEvENKUlvE_clEvENKUlvE0_clEvEUlRalE_EEvS4_S7_RKT1_EUliE_EEvlSE_)
        /*1c34*/ 	.word	0x00000000


	//----- nvinfo : EIATTR_MIN_STACK_SIZE
	.align		4
.L_1361:
        /*1c38*/ 	.byte	0x04, 0x12
        /*1c3a*/ 	.short	(.L_1363 - .L_1362)
	.align		4
.L_1362:
        /*1c3c*/ 	.word	index@(_ZN2at6native24index_elementwise_kernelILi128ELi4EZNS0_20cuda_take_put_kernelIaiZZZZZNS0_10put_kernelERNS_14TensorIteratorERKNS_10TensorBaseEbENKUlvE_clEvENKUlvE0_clEvENKUlvE_clEvENKUlvE_clEvEUlRaiE0_EEvS4_S7_RKT1_EUliE_EEvlSE_)
        /*1c40*/ 	.word	0x00000000


	//----- nvinfo : EIATTR_MIN_STACK_SIZE
	.align		4
.L_1363:
        /*1c44*/ 	.byte	0x04, 0x12
        /*1c46*/ 	.short	(.L_1365 - .L_1364)
	.align		4
.L_1364:
        /*1c48*/ 	.word	index@(_ZN2at6native24index_elementwise_kernelILi128ELi4EZNS0_20cuda_take_put_kernelIaiZZZZZNS0_10put_kernelERNS_14TensorIteratorERKNS_10TensorBaseEbENKUlvE_clEvENKUlvE0_clEvENKUlvE_clEvENKUlvE_clEvEUlRaiE_EEvS4_S7_RKT1_EUliE_EEvlSE_)
        /*1c4c*/ 	.word	0x00000000


	//----- nvinfo : EIATTR_MIN_STACK_SIZE
	.align		4
.L_1365:
        /*1c50*/ 	.byte	0x04, 0x12
        /*1c52*/ 	.short	(.L_1367 - .L_1366)
	.align		4
.L_1366:
        /*1c54*/ 	.word	index@(_ZN2at6native24index_elementwise_kernelILi128ELi4EZNS0_20cuda_take_put_kernelIhlZZZZZNS0_10put_kernelERNS_14TensorIteratorERKNS_10TensorBaseEbENKUlvE_clEvENKUlvE_clEvENKUlvE_clEvENKUlvE0_clEvEUlRhlE0_EEvS4_S7_RKT1_EUliE_EEvlSE_)
        /*1c58*/ 	.word	0x00000000


	//----- nvinfo : EIATTR_MIN_STACK_SIZE
	.align		4
.L_1367:
        /*1c5c*/ 	.byte	0x04, 0x12
        /*1c5e*/ 	.short	(.L_1369 - .L_1368)
	.align		4
.L_1368:
        /*1c60*/ 	.word	index@(_ZN2at6native24index_elementwise_kernelILi128ELi4EZNS0_20cuda_take_put_kernelIhlZZZZZNS0_10put_kernelERNS_14TensorIteratorERKNS_10TensorBaseEbENKUlvE_clEvENKUlvE_clEvENKUlvE_clEvENKUlvE0_clEvEUlRhlE_EEvS4_S7_RKT1_EUliE_EEvlSE_)
        /*1c64*/ 	.word	0x00000000


	//----- nvinfo : EIATTR_MIN_STACK_SIZE
	.align		4
.L_1369:
        /*1c68*/ 	.byte	0x04, 0x12
        /*1c6a*/ 	.short	(.L_1371 - .L_1370)
	.align		4
.L_1370:
        /*1c6c*/ 	.word	index@(_ZN2at6native24index_elementwise_kernelILi128ELi4EZNS0_20cuda_take_put_kernelIhiZZZZZNS0_10put_kernelERNS_14TensorIteratorERKNS_10TensorBaseEbENKUlvE_clEvENKUlvE_clEvENKUlvE_clEvENKUlvE_clEvEUlRhiE0_EEvS4_S7_RKT1_EUliE_EEvlSE_)
        /*1c70*/ 	.word	0x00000000


	//----- nvinfo : EIATTR_MIN_STACK_SIZE
	.align		4
.L_1371:
        /*1c74*/ 	.byte	0x04, 0x12
        /*1c76*/ 	.short	(.L_1373 - .L_1372)
	.align		4
.L_1372:
        /*1c78*/ 	.word	index@(_ZN2at6native24index_elementwise_kernelILi128ELi4EZNS0_20cuda_take_put_kernelIhiZZZZZNS0_10put_kernelERNS_14TensorIteratorERKNS_10TensorBaseEbENKUlvE_clEvENKUlvE_clEvENKUlvE_clEvENKUlvE_clEvEUlRhiE_EEvS4_S7_RKT1_EUliE_EEvlSE_)
        /*1c7c*/ 	.word	0x00000000


	//----- nvinfo : EIATTR_MIN_STACK_SIZE
	.align		4
.L_1373:
        /*1c80*/ 	.byte	0x04, 0x12
        /*1c82*/ 	.short	(.L_1375 - .L_1374)
	.align		4
.L_1374:
        /*1c84*/ 	.word	index@(_ZN2at6native24index_elementwise_kernelILi128ELi4EZNS0_16gpu_index_kernelIZZZNS0_31index_put_kernel_quantized_cudaERNS_14TensorIteratorEN3c108ArrayRefIlEES7_bdiENKUlvE_clEvENKUlvE3_clEvEUlPcPKclE_EEvRNS_18TensorIteratorBaseES7_S7_RKT_bEUliE_EEvlT1_)
        /*1c88*/ 	.word	0x00000000


	//----- nvinfo : EIATTR_MIN_STACK_SIZE
	.align		4
.L_1375:
        /*1c8c*/ 	.byte	0x04, 0x12
        /*1c8e*/ 	.short	(.L_1377 - .L_1376)
	.align		4
.L_1376:
        /*1c90*/ 	.word	index@(_ZN2at6native24index_elementwise_kernelILi128ELi4EZNS0_16gpu_index_kernelIZZZNS0_31index_put_kernel_quantized_cudaERNS_14TensorIteratorEN3c108ArrayRefIlEES7_bdiENKUlvE_clEvENKUlvE2_clEvEUlPcPKclE_EEvRNS_18TensorIteratorBaseES7_S7_RKT_bEUliE_EEvlT1_)
        /*1c94*/ 	.word	0x00000000


	//----- nvinfo : EIATTR_MIN_STACK_SIZE
	.align		4
.L_1377:
        /*1c98*/ 	.byte	0x04, 0x12
        /*1c9a*/ 	.short	(.L_1379 - .L_1378)
	.align		4
.L_1378:
        /*1c9c*/ 	.word	index@(_ZN2at6native24index_elementwise_kernelILi128ELi4EZNS0_16gpu_index_kernelIZZZNS0_31index_put_kernel_quantized_cudaERNS_14TensorIteratorEN3c108ArrayRefIlEES7_bdiENKUlvE_clEvENKUlvE1_clEvEUlPcPKclE_EEvRNS_18TensorIteratorBaseES7_S7_RKT_bEUliE_EEvlT1_)
        /*1ca0*/ 	.word	0x00000000


	//----- nvinfo : EIATTR_MIN_STACK_SIZE
	.align		4
.L_1379:
        /*1ca4*/ 	.byte	0x04, 0x12
        /*1ca6*/ 	.short	(.L_1381 - .L_1380)
	.align		4
.L_1380:
        /*1ca8*/ 	.word	index@(_ZN2at6native24index_elementwise_kernelILi128ELi4EZNS0_16gpu_index_kernelIZZZNS0_31index_put_kernel_quantized_cudaERNS_14TensorIteratorEN3c108ArrayRefIlEES7_bdiENKUlvE_clEvENKUlvE0_clEvEUlPcPKclE_EEvRNS_18TensorIteratorBaseES7_S7_RKT_bEUliE_EEvlT1_)
        /*1cac*/ 	.word	0x00000000


	//----- nvinfo : EIATTR_MIN_STACK_SIZE
	.align		4
.L_1381:
        /*1cb0*/ 	.byte	0x04, 0x12
        /*1cb2*/ 	.short	(.L_1383 - .L_1382)
	.align		4
.L_1382:
        /*1cb4*/ 	.word	index@(_ZN2at6native24index_elementwise_kernelILi128ELi4EZNS0_16gpu_index_kernelIZZZNS0_31index_put_kernel_quantized_cudaERNS_14TensorIteratorEN3c108ArrayRefIlEES7_bdiENKUlvE_clEvENKUlvE_clEvEUlPcPKclE_EEvRNS_18TensorIteratorBaseES7_S7_RKT_bEUliE_EEvlT1_)
        /*1cb8*/ 	.word	0x00000000


	//----- nvinfo : EIATTR_MIN_STACK_SIZE
	.align		4
.L_1383:
        /*1cbc*/ 	.byte	0x04, 0x12
        /*1cbe*/ 	.short	(.L_1385 - .L_1384)
	.align		4
.L_1384:
        /*1cc0*/ 	.word	index@(_ZN2at6native24index_elementwise_kernelILi128ELi4EZNS0_16gpu_index_kernelIZNS0_21index_put_kernel_implINS0_10OpaqueTypeILi16EEEEEvRNS_14TensorIteratorEN3c108ArrayRefIlEESA_EUlPcPKclE_EEvRNS_18TensorIteratorBaseESA_SA_RKT_bEUliE_EEvlT1_)
        /*1cc4*/ 	.word	0x00000000


	//----- nvinfo : EIATTR_MIN_STACK_SIZE
	.align		4
.L_1385:
        /*1cc8*/ 	.byte	0x04, 0x12
        /*1cca*/ 	.short	(.L_1387 - .L_1386)
	.align		4
.L_1386:
        /*1ccc*/ 	.word	index@(_ZN2at6native24index_elementwise_kernelILi128ELi4EZNS0_16gpu_index_kernelIZNS0_21index_put_kernel_implINS0_10OpaqueTypeILi2EEEEEvRNS_14TensorIteratorEN3c108ArrayRefIlEESA_EUlPcPKclE_EEvRNS_18TensorIteratorBaseESA_SA_RKT_bEUliE_EEvlT1_)
        /*1cd0*/ 	.word	0x00000000


	//----- nvinfo : EIATTR_MIN_STACK_SIZE
	.align		4
.L_1387:
        /*1cd4*/ 	.byte	0x04, 0x12
        /*1cd6*/ 	.short	(.L_1389 - .L_1388)
	.align		4
.L_1388:
        /*1cd8*/ 	.word	index@(_ZN2at6native24index_elementwise_kernelILi128ELi4EZNS0_16gpu_index_kernelIZNS0_21index_put_kernel_implINS0_10OpaqueTypeILi8EEEEEvRNS_14TensorIteratorEN3c108ArrayRefIlEESA_EUlPcPKclE_EEvRNS_18TensorIteratorBaseESA_SA_RKT_bEUliE_EEvlT1_)
        /*1cdc*/ 	.word	0x00000000


	//----- nvinfo : EIATTR_MIN_STACK_SIZE
	.align		4
.L_1389:
        /*1ce0*/ 	.byte	0x04, 0x12
        /*1ce2*/ 	.short	(.L_1391 - .L_1390)
	.align		4
.L_1390:
        /*1ce4*/ 	.word	index@(_ZN2at6native24index_elementwise_kernelILi128ELi4EZNS0_16gpu_index_kernelIZNS0_21index_put_kernel_implINS0_10OpaqueTypeILi4EEEEEvRNS_14TensorIteratorEN3c108ArrayRefIlEESA_EUlPcPKclE_EEvRNS_18TensorIteratorBaseESA_SA_RKT_bEUliE_EEvlT1_)
        /*1ce8*/ 	.word	0x00000000


	//----- nvinfo : EIATTR_MIN_STACK_SIZE
	.align		4
.L_1391:
        /*1cec*/ 	.byte	0x04, 0x12
        /*1cee*/ 	.short	(.L_1393 - .L_1392)
	.align		4
.L_1392:
        /*1cf0*/ 	.word	index@(_ZN2at6native24index_elementwise_kernelILi128ELi4EZNS0_16gpu_index_kernelIZNS0_21index_put_kernel_implINS0_10OpaqueTypeILi1EEEEEvRNS_14TensorIteratorEN3c108ArrayRefIlEESA_EUlPcPKclE_EEvRNS_18TensorIteratorBaseESA_SA_RKT_bEUliE_EEvlT1_)
        /*1cf4*/ 	.word	0x00000000


	//----- nvinfo : EIATTR_MIN_STACK_SIZE
	.align		4
.L_1393:
        /*1cf8*/ 	.byte	0x04, 0x12
        /*1cfa*/ 	.short	(.L_1395 - .L_1394)
	.align		4
.L_1394:
        /*1cfc*/ 	.word	index@(_ZN2at6native24index_elementwise_kernelILi128ELi4EZNS0_22index_copy_kernel_implINS0_10OpaqueTypeILi16EEEEEvRNS_14TensorIteratorElllEUliE_EEvlT1_)
        /*1d00*/ 	.word	0x00000000


	//----- nvinfo : EIATTR_MIN_STACK_SIZE
	.align		4
.L_1395:
        /*1d04*/ 	.byte	0x04, 0x12
        /*1d06*/ 	.short	(.L_1397 - .L_1396)
	.align		4
.L_1396:
        /*1d08*/ 	.word	index@(_ZN2at6native24index_elementwise_kernelILi128ELi4EZNS0_22index_copy_kernel_implINS0_10OpaqueTypeILi2EEEEEvRNS_14TensorIteratorElllEUliE_EEvlT1_)
        /*1d0c*/ 	.word	0x00000000


	//----- nvinfo : EIATTR_MIN_STACK_SIZE
	.align		4
.L_1397:
        /*1d10*/ 	.byte	0x04, 0x12
        /*1d12*/ 	.short	(.L_1399 - .L_1398)
	.align		4
.L_1398:
        /*1d14*/ 	.word	index@(_ZN2at6native24index_elementwise_kernelILi128ELi4EZNS0_22index_copy_kernel_implINS0_10OpaqueTypeILi8EEEEEvRNS_14TensorIteratorElllEUliE_EEvlT1_)
        /*1d18*/ 	.word	0x00000000


	//----- nvinfo : EIATTR_MIN_STACK_SIZE
	.align		4
.L_1399:
        /*1d1c*/ 	.byte	0x04, 0x12
        /*1d1e*/ 	.short	(.L_1401 - .L_1400)
	.align		4
.L_1400:
        /*1d20*/ 	.word	index@(_ZN2at6native24index_elementwise_kernelILi128ELi4EZNS0_22index_copy_kernel_implINS0_10OpaqueTypeILi4EEEEEvRNS_14TensorIteratorElllEUliE_EEvlT1_)
        /*1d24*/ 	.word	0x00000000


	//----- nvinfo : EIATTR_MIN_STACK_SIZE
	.align		4
.L_1401:
        /*1d28*/ 	.byte	0x04, 0x12
        /*1d2a*/ 	.short	(.L_1403 - .L_1402)
	.align		4
.L_1402:
        /*1d2c*/ 	.word	index@(_ZN2at6native24index_elementwise_kernelILi128ELi4EZNS0_22index_copy_kernel_implINS0_10OpaqueTypeILi1EEEEEvRNS_14TensorIteratorElllEUliE_EEvlT1_)
        /*1d30*/ 	.word	0x00000000


	//----- nvinfo : EIATTR_MIN_STACK_SIZE
	.align		4
.L_1403:
        /*1d34*/ 	.byte	0x04, 0x12
        /*1d36*/ 	.short	(.L_1405 - .L_1404)
	.align		4
.L_1404:
        /*1d38*/ 	.word	index@(_ZN2at6native24index_elementwise_kernelILi128ELi4EZNS0_22index_fill_kernel_implINS0_10OpaqueTypeILi16EEEEEvRNS_14TensorIteratorElllT_EUliE_EEvlT1_)
        /*1d3c*/ 	.word	0x00000000


	//----- nvinfo : EIATTR_MIN_STACK_SIZE
	.align		4
.L_1405:
        /*1d40*/ 	.byte	0x04, 0x12
        /*1d42*/ 	.short	(.L_1407 - .L_1406)
	.align		4
.L_1406:
        /*1d44*/ 	.word	index@(_ZN2at6native24index_elementwise_kernelILi128ELi4EZNS0_22index_fill_kernel_implINS0_10OpaqueTypeILi2EEEEEvRNS_14TensorIteratorElllT_EUliE_EEvlT1_)
        /*1d48*/ 	.word	0x00000000


	//----- nvinfo : EIATTR_MIN_STACK_SIZE
	.align		4
.L_1407:
        /*1d4c*/ 	.byte	0x04, 0x12
        /*1d4e*/ 	.short	(.L_1409 - .L_1408)
	.align		4
.L_1408:
        /*1d50*/ 	.word	index@(_ZN2at6native24index_elementwise_kernelILi128ELi4EZNS0_22index_fill_kernel_implINS0_10OpaqueTypeILi8EEEEEvRNS_14TensorIteratorElllT_EUliE_EEvlT1_)
        /*1d54*/ 	.word	0x00000000


	//----- nvinfo : EIATTR_MIN_STACK_SIZE
	.align		4
.L_1409:
        /*1d58*/ 	.byte	0x04, 0x12
        /*1d5a*/ 	.short	(.L_1411 - .L_1410)
	.align		4
.L_1410:
        /*1d5c*/ 	.word	index@(_ZN2at6native24index_elementwise_kernelILi128ELi4EZNS0_22index_fill_kernel_implINS0_10OpaqueTypeILi4EEEEEvRNS_14TensorIteratorElllT_EUliE_EEvlT1_)
        /*1d60*/ 	.word	0x00000000


	//----- nvinfo : EIATTR_MIN_STACK_SIZE
	.align		4
.L_1411:
        /*1d64*/ 	.byte	0x04, 0x12
        /*1d66*/ 	.short	(.L_1413 - .L_1412)
	.align		4
.L_1412:
        /*1d68*/ 	.word	index@(_ZN2at6native24index_elementwise_kernelILi128ELi4EZNS0_22index_fill_kernel_implINS0_10OpaqueTypeILi1EEEEEvRNS_14TensorIteratorElllT_EUliE_EEvlT1_)
        /*1d6c*/ 	.word	0x00000000


	//----- nvinfo : EIATTR_MIN_STACK_SIZE
	.align		4
.L_1413:
        /*1d70*/ 	.byte	0x04, 0x12
        /*1d72*/ 	.short	(.L_1415 - .L_1414)
	.align		4
.L_1414:
        /*1d74*/ 	.word	index@(_ZN2at6native24index_elementwise_kernelILi128ELi4EZNS0_16gpu_index_kernelIZNS0_17index_kernel_implINS0_10OpaqueTypeILi16EEEEEvRNS_18TensorIteratorBaseEN3c108ArrayRefIlEESA_EUlPcPKclE_EEvS7_SA_SA_RKT_bEUliE_EEvlT1_)
        /*1d78*/ 	.word	0x00000000


	//----- nvinfo : EIATTR_MIN_STACK_SIZE
	.align		4
.L_1415:
        /*1d7c*/ 	.byte	0x04, 0x12
        /*1d7e*/ 	.short	(.L_1417 - .L_1416)
	.align		4
.L_1416:
        /*1d80*/ 	.word	index@(_ZN2at6native24index_elementwise_kernelILi128ELi4EZNS0_16gpu_index_kernelIZNS0_17index_kernel_implINS0_10OpaqueTypeILi2EEEEEvRNS_18TensorIteratorBaseEN3c108ArrayRefIlEESA_EUlPcPKclE_EEvS7_SA_SA_RKT_bEUliE_EEvlT1_)
        /*1d84*/ 	.word	0x00000000


	//----- nvinfo : EIATTR_MIN_STACK_SIZE
	.align		4
.L_1417:
        /*1d88*/ 	.byte	0x04, 0x12
        /*1d8a*/ 	.short	(.L_1419 - .L_1418)
	.align		4
.L_1418:
        /*1d8c*/ 	.word	index@(_ZN2at6native24index_elementwise_kernelILi128ELi4EZNS0_16gpu_index_kernelIZNS0_17index_kernel_implINS0_10OpaqueTypeILi8EEEEEvRNS_18TensorIteratorBaseEN3c108ArrayRefIlEESA_EUlPcPKclE_EEvS7_SA_SA_RKT_bEUliE_EEvlT1_)
        /*1d90*/ 	.word	0x00000000


	//----- nvinfo : EIATTR_MIN_STACK_SIZE
	.align		4
.L_1419:
        /*1d94*/ 	.byte	0x04, 0x12
        /*1d96*/ 	.short	(.L_1421 - .L_1420)
	.align		4
.L_1420:
        /*1d98*/ 	.word	index@(_ZN2at6native24index_elementwise_kernelILi128ELi4EZNS0_16gpu_index_kernelIZNS0_17index_kernel_implINS0_10OpaqueTypeILi4EEEEEvRNS_18TensorIteratorBaseEN3c108ArrayRefIlEESA_EUlPcPKclE_EEvS7_SA_SA_RKT_bEUliE_EEvlT1_)
        /*1d9c*/ 	.word	0x00000000


	//----- nvinfo : EIATTR_MIN_STACK_SIZE
	.align		4
.L_1421:
        /*1da0*/ 	.byte	0x04, 0x12
        /*1da2*/ 	.short	(.L_1423 - .L_1422)
	.align		4
.L_1422:
        /*1da4*/ 	.word	index@(_ZN2at6native24index_elementwise_kernelILi128ELi4EZNS0_16gpu_index_kernelIZNS0_17index_kernel_implINS0_10OpaqueTypeILi1EEEEEvRNS_18TensorIteratorBaseEN3c108ArrayRefIlEESA_EUlPcPKclE_EEvS7_SA_SA_RKT_bEUliE_EEvlT1_)
        /*1da8*/ 	.word	0x00000000
.L_1423:


//--------------------- .nv.compat                --------------------------
	.section	.nv.compat,"",@"SHT_CUDA_COMPAT_INFO"
	.align	4
        /*0000*/ 	.byte	0x02, 0x09, 0x01, 0x00, 0x02, 0x02, 0x01, 0x00, 0x02, 0x05, 0x05, 0x00, 0x03, 0x07, 0x01, 0x01
        /*0010*/ 	.byte	0x02, 0x03, 0x00, 0x00, 0x02, 0x06, 0x01, 0x00, 0x04, 0x0b, 0x08, 0x00, 0x00, 0x00, 0x00, 0x00
        /*0020*/ 	.byte	0x00, 0x00, 0x00, 0x00


//--------------------- .nv.info._ZN2at6native47_GLOBAL__N__62f9f32f_14_IndexKernel_cu_3e7731d125masked_scatter_size_checkEPKlPKbl --------------------------
	.section	.nv.info._ZN2at6native47_GLOBAL__N__62f9f32f_14_IndexKernel_cu_3e7731d125masked_scatter_size_checkEPKlPKbl,"",@"SHT_CUDA_INFO"
	.sectionflags	@""
	.align	4


	//----- nvinfo : EIATTR_CUDA_API_VERSION
	.align		4
        /*0000*/ 	.byte	0x04, 0x37
        /*0002*/ 	.short	(.L_1425 - .L_1424)
.L_1424:
        /*0004*/ 	.word	0x00000082


	//----- nvinfo : EIATTR_KPARAM_INFO
	.align		4
.L_1425:
        /*0008*/ 	.byte	0x04, 0x17
        /*000a*/ 	.short	(.L_1427 - .L_1426)
.L_1426:
        /*000c*/ 	.word	0x00000000
        /*0010*/ 	.short	0x0002
        /*0012*/ 	.short	0x0010
        /*0014*/ 	.byte	0x00, 0xf0, 0x21, 0x00


	//----- nvinfo : EIATTR_KPARAM_INFO
	.align		4
.L_1427:
        /*0018*/ 	.byte	0x04, 0x17
        /*001a*/ 	.short	(.L_1429 - .L_1428)
.L_1428:
        /*001c*/ 	.word	0x00000000
        /*0020*/ 	.short	0x0001
        /*0022*/ 	.short	0x0008
        /*0024*/ 	.byte	0x00, 0xf0, 0x21, 0x00


	//----- nvinfo : EIATTR_KPARAM_INFO
	.align		4
.L_1429:
        /*0028*/ 	.byte	0x04, 0x17
        /*002a*/ 	.short	(.L_1431 - .L_1430)
.L_1430:
        /*002c*/ 	.word	0x00000000
        /*0030*/ 	.short	0x0000
        /*0032*/ 	.short	0x0000
        /*0034*/ 	.byte	0x00, 0xf0, 0x21, 0x00


	//----- nvinfo : EIATTR_SPARSE_MMA_MASK
	.align		4
.L_1431:
        /*0038*/ 	.byte	0x03, 0x50
        /*003a*/ 	.short	0x0000


	//----- nvinfo : EIATTR_MAXREG_COUNT
	.align		4
        /*003c*/ 	.byte	0x03, 0x1b
        /*003e*/ 	.short	0x00ff


	//----- nvinfo : EIATTR_EXTERNS
	.align		4
        /*0040*/ 	.byte	0x04, 0x0f
        /*0042*/ 	.short	(.L_1433 - .L_1432)


	//   ....[0]....
	.align		4
.L_1432:
        /*0044*/ 	.word	index@(__assertfail)


	//----- nvinfo : EIATTR_MERCURY_ISA_VERSION
	.align		4
.L_1433:
        /*0048*/ 	.byte	0x03, 0x5f
        /*004a*/ 	.short	0x0101


	//----- nvinfo : EIATTR_SYSCALL_OFFSETS
	.align		4
        /*004c*/ 	.byte	0x04, 0x46
        /*004e*/ 	.short	(.L_1435 - .L_1434)


	//   ....[0]....
.L_1434:
        /*0050*/ 	.word	0x000001b0


	//----- nvinfo : EIATTR_EXIT_INSTR_OFFSETS
	.align		4
.L_1435:
        /*0054*/ 	.byte	0x04, 0x1c
        /*0056*/ 	.short	(.L_1437 - .L_1436)


	//   ....[0]....
.L_1436:
        /*0058*/ 	.word	0x000000b0


	//   ....[1]....
        /*005c*/ 	.word	0x000001c0


	//----- nvinfo : EIATTR_CBANK_PARAM_SIZE
	.align		4
.L_1437:
        /*0060*/ 	.byte	0x03, 0x19
        /*0062*/ 	.short	0x0018


	//----- nvinfo : EIATTR_PARAM_CBANK
	.align		4
        /*0064*/ 	.byte	0x04, 0x0a
        /*0066*/ 	.short	(.L_1439 - .L_1438)
	.align		4
.L_1438:
        /*0068*/ 	.word	index@(.nv.constant0._ZN2at6native47_GLOBAL__N__62f9f32f_14_IndexKernel_cu_3e7731d125masked_scatter_size_checkEPKlPKbl)
        /*006c*/ 	.short	0x0210
        /*006e*/ 	.short	0x0018


	//----- nvinfo : EIATTR_SW_WAR
	.align		4
.L_1439:
        /*0070*/ 	.byte	0x04, 0x36
        /*0072*/ 	.short	(.L_1441 - .L_1440)
.L_1440:
        /*0074*/ 	.word	0x00000008
.L_1441:


//--------------------- .nv.info._ZN2at6native24index_elementwise_kernelILi128ELi4EZNS0_16flip_kernel_implINS0_10OpaqueTypeILi16EEEEEvRNS_14TensorIteratorEEUliE_EEvlT1_ --------------------------
	.section	.nv.info._ZN2at6native24index_elementwise_kernelILi128ELi4EZNS0_16flip_kernel_implINS0_10OpaqueTypeILi16EEEEEvRNS_14TensorIteratorEEUliE_EEvlT1_,"",@"SHT_CUDA_INFO"
	.sectionflags	@""
	.align	4


	//----- nvinfo : EIATTR_CUDA_API_VERSION
	.align		4
        /*0000*/ 	.byte	0x04, 0x37
        /*0002*/ 	.short	(.L_1443 - .L_1442)
.L_1442:
        /*0004*/ 	.word	0x00000082


	//----- nvinfo : EIATTR_KPARAM_INFO
	.align		4
.L_1443:
        /*0008*/ 	.byte	0x04, 0x17
        /*000a*/ 	.short	(.L_1445 - .L_1444)
.L_1444:
        /*000c*/ 	.word	0x00000000
        /*0010*/ 	.short	0x0001
        /*0012*/ 	.short	0x0008
        /*0014*/ 	.byte	0x00, 0xf0, 0x21, 0x08


	//----- nvinfo : EIATTR_KPARAM_INFO
	.align		4
.L_1445:
        /*0018*/ 	.byte	0x04, 0x17
        /*001a*/ 	.short	(.L_1447 - .L_1446)
.L_1446:
        /*001c*/ 	.word	0x00000000
        /*0020*/ 	.short	0x0000
        /*0022*/ 	.short	0x0000
        /*0024*/ 	.byte	0x00, 0xf0, 0x21, 0x00


	//----- nvinfo : EIATTR_SPARSE_MMA_MASK
	.align		4
.L_1447:
        /*0028*/ 	.byte	0x03, 0x50
        /*002a*/ 	.short	0x0000


	//----- nvinfo : EIATTR_MAXREG_COUNT
	.align		4
        /*002c*/ 	.byte	0x03, 0x1b
        /*002e*/ 	.short	0x0080


	//----- nvinfo : EIATTR_MERCURY_ISA_VERSION
	.align		4
        /*0030*/ 	.byte	0x03, 0x5f
        /*0032*/ 	.short	0x0101


	//----- nvinfo : EIATTR_EXIT_INSTR_OFFSETS
	.align		4
        /*0034*/ 	.byte	0x04, 0x1c
        /*0036*/ 	.short	(.L_1449 - .L_1448)


	//   ....[0]....
.L_1448:
        /*0038*/ 	.word	0x00003c50


	//   ....[1]....
        /*003c*/ 	.word	0x00004fc0


	//----- nvinfo : EIATTR_MAX_THREADS
	.align		4
.L_1449:
        /*0040*/ 	.byte	0x04, 0x05
        /*0042*/ 	.short	(.L_1451 - .L_1450)
.L_1450:
        /*0044*/ 	.word	0x00000080
        /*0048*/ 	.word	0x00000001
        /*004c*/ 	.word	0x00000001


	//----- nvinfo : EIATTR_CRS_STACK_SIZE
	.align		4
.L_1451:
        /*0050*/ 	.byte	0x04, 0x1e
        /*0052*/ 	.short	(.L_1453 - .L_1452)
.L_1452:
        /*0054*/ 	.word	0x00000000


	//----- nvinfo : EIATTR_CBANK_PARAM_SIZE
	.align		4
.L_1453:
        /*0058*/ 	.byte	0x03, 0x19
        /*005a*/ 	.short	0x0210


	//----- nvinfo : EIATTR_PARAM_CBANK
	.align		4
        /*005c*/ 	.byte	0x04, 0x0a
        /*005e*/ 	.short	(.L_1455 - .L_1454)
	.align		4
.L_1454:
        /*0060*/ 	.word	index@(.nv.constant0._ZN2at6native24index_elementwise_kernelILi128ELi4EZNS0_16flip_kernel_implINS0_10OpaqueTypeILi16EEEEEvRNS_14TensorIteratorEEUliE_EEvlT1_)
        /*0064*/ 	.short	0x0210
        /*0066*/ 	.short	0x0210


	//----- nvinfo : EIATTR_SW_WAR
	.align		4
.L_1455:
        /*0068*/ 	.byte	0x04, 0x36
        /*006a*/ 	.short	(.L_1457 - .L_1456)
.L_1456:
        /*006c*/ 	.word	0x00000008
.L_1457:


//--------------------- .nv.info._ZN2at6native24index_elementwise_kernelILi128ELi4EZNS0_16flip_kernel_implINS0_10OpaqueTypeILi2EEEEEvRNS_14TensorIteratorEEUliE_EEvlT1_ --------------------------
	.section	.nv.info._ZN2at6native24index_elementwise_kernelILi128ELi4EZNS0_16flip_kernel_implINS0_10OpaqueTypeILi2EEEEEvRNS_14TensorIteratorEEUliE_EEvlT1_,"",@"SHT_CUDA_INFO"
	.sectionflags	@""
	.align	4


	//----- nvinfo : EIATTR_CUDA_API_VERSION
	.align		4
        /*0000*/ 	.byte	0x04, 0x37
        /*0002*/ 	.short	(.L_1459 - .L_1458)
.L_1458:
        /*0004*/ 	.word	0x00000082


	//----- nvinfo : EIATTR_KPARAM_INFO
	.align		4
.L_1459:
        /*0008*/ 	.byte	0x04, 0x17
        /*000a*/ 	.short	(.L_1461 - .L_1460)
.L_1460:
        /*000c*/ 	.word	0x00000000
        /*0010*/ 	.short	0x0001
        /*0012*/ 	.short	0x0008
        /*0014*/ 	.byte	0x00, 0xf0, 0x21, 0x08


	//----- nvinfo : EIATTR_KPARAM_INFO
	.align		4
.L_1461:
        /*0018*/ 	.byte	0x04, 0x17
        /*001a*/ 	.short	(.L_1463 - .L_1462)
.L_1462:
        /*001c*/ 	.word	0x00000000
        /*0020*/ 	.short	0x0000
        /*0022*/ 	.short	0x0000
        /*0024*/ 	.byte	0x00, 0xf0, 0x21, 0x00


	//----- nvinfo : EIATTR_SPARSE_MMA_MASK
	.align		4
.L_1463:
        /*0028*/ 	.byte	0x03, 0x50
        /*002a*/ 	.short	0x0000


	//----- nvinfo : EIATTR_MAXREG_COUNT
	.align		4
        /*002c*/ 	.byte	0x03, 0x1b
        /*002e*/ 	.short	0x0080


	//----- nvinfo : EIATTR_MERCURY_ISA_VERSION
	.align		4
        /*0030*/ 	.byte	0x03, 0x5f
        /*0032*/ 	.short	0x0101


	//----- nvinfo : EIATTR_EXIT_INSTR_OFFSETS
	.align		4
        /*0034*/ 	.byte	0x04, 0x1c
        /*0036*/ 	.short	(.L_1465 - .L_1464)


	//   ....[0]....
.L_1464:
        /*0038*/ 	.word	0x00003c80


	//   ....[1]....
        /*003c*/ 	.word	0x00005000


	//----- nvinfo : EIATTR_MAX_THREADS
	.align		4
.L_1465:
        /*0040*/ 	.byte	0x04, 0x05
        /*0042*/ 	.short	(.L_1467 - .L_1466)
.L_1466:
        /*0044*/ 	.word	0x00000080
        /*0048*/ 	.word	0x00000001
        /*004c*/ 	.word	0x00000001


	//----- nvinfo : EIATTR_CRS_STACK_SIZE
	.align		4
.L_1467:
        /*0050*/ 	.byte	0x04, 0x1e
        /*0052*/ 	.short	(.L_1469 - .L_1468)
.L_1468:
        /*0054*/ 	.word	0x00000000


	//----- nvinfo : EIATTR_CBANK_PARAM_SIZE
	.align		4
.L_1469:
        /*0058*/ 	.byte	0x03, 0x19
        /*005a*/ 	.short	0x0210


	//----- nvinfo : EIATTR_PARAM_CBANK
	.align		4
        /*005c*/ 	.byte	0x04, 0x0a
        /*005e*/ 	.short	(.L_1471 - .L_1470)
	.align		4
.L_1470:
        /*0060*/ 	.word	index@(.nv.constant0._ZN2at6native24index_elementwise_kernelILi128ELi4EZNS0_16flip_kernel_implINS0_10OpaqueTypeILi2EEEEEvRNS_14TensorIteratorEEUliE_EEvlT1_)
        /*0064*/ 	.short	0x0210
        /*0066*/ 	.short	0x0210


	//----- nvinfo : EIATTR_SW_WAR
	.align		4
.L_1471:
        /*0068*/ 	.byte	0x04, 0x36
        /*006a*/ 	.short	(.L_1473 - .L_1472)
.L_1472:
        /*006c*/ 	.word	0x00000008
.L_1473:


//--------------------- .nv.info._ZN2at6native24index_elementwise_kernelILi128ELi4EZNS0_16flip_kernel_implINS0_10OpaqueTypeILi8EEEEEvRNS_14TensorIteratorEEUliE_EEvlT1_ --------------------------
	.section	.nv.info._ZN2at6native24index_elementwise_kernelILi128ELi4EZNS0_16flip_kernel_implINS0_10OpaqueTypeILi8EEEEEvRNS_14TensorIteratorEEUliE_EEvlT1_,"",@"SHT_CUDA_INFO"
	.sectionflags	@""
	.align	4


	//----- nvinfo : EIATTR_CUDA_API_VERSION
	.align		4
        /*0000*/ 	.byte	0x04, 0x37
        /*0002*/ 	.short	(.L_1475 - .L_1474)
.L_1474:
        /*0004*/ 	.word	0x00000082


	//----- nvinfo : EIATTR_KPARAM_INFO
	.align		4
.L_1475:
        /*0008*/ 	.byte	0x04, 0x17
        /*000a*/ 	.short	(.L_1477 - .L_1476)
.L_1476:
        /*000c*/ 	.word	0x00000000
        /*0010*/ 	.short	0x0001
        /*0012*/ 	.short	0x0008
        /*0014*/ 	.byte	0x00, 0xf0, 0x21, 0x08


	//----- nvinfo : EIATTR_KPARAM_INFO
	.align		4
.L_1477:
        /*0018*/ 	.byte	0x04, 0x17
        /*001a*/ 	.short	(.L_1479 - .L_1478)
.L_1478:
        /*001c*/ 	.word	0x00000000
        /*0020*/ 	.short	0x0000
        /*0022*/ 	.short	0x0000
        /*0024*/ 	.byte	0x00, 0xf0, 0x21, 0x00


	//----- nvinfo : EIATTR_SPARSE_MMA_MASK
	.align		4
.L_1479:
        /*0028*/ 	.byte	0x03, 0x50
        /*002a*/ 	.short	0x0000


	//----- nvinfo : EIATTR_MAXREG_COUNT
	.align		4
        /*002c*/ 	.byte	0x03, 0x1b
        /*002e*/ 	.short	0x0080


	//----- nvinfo : EIATTR_MERCURY_ISA_VERSION
	.align		4
        /*0030*/ 	.byte	0x03, 0x5f
        /*0032*/ 	.short	0x0101


	//----- nvinfo : EIATTR_EXIT_INSTR_OFFSETS
	.align		4
        /*0034*/ 	.byte	0x04, 0x1c
        /*0036*/ 	.short	(.L_1481 - .L_1480)


	//   ....[0]....
.L_1480:
        /*0038*/ 	.word	0x00003c50


	//   ....[1]....
        /*003c*/ 	.word	0x00004fc0


	//----- nvinfo : EIATTR_MAX_THREADS
	.align		4
.L_1481:
        /*0040*/ 	.byte	0x04, 0x05
        /*0042*/ 	.short	(.L_1483 - .L_1482)
.L_1482:
        /*0044*/ 	.word	0x00000080
        /*0048*/ 	.word	0x00000001
        /*004c*/ 	.word	0x00000001


	//----- nvinfo : EIATTR_CRS_STACK_SIZE
	.align		4
.L_1483:
        /*0050*/ 	.byte	0x04, 0x1e
        /*0052*/ 	.short	(.L_1485 - .L_1484)
.L_1484:
        /*0054*/ 	.word	0x00000000


	//----- nvinfo : EIATTR_CBANK_PARAM_SIZE
	.align		4
.L_1485:
        /*0058*/ 	.byte	0x03, 0x19
        /*005a*/ 	.short	0x0210


	//----- nvinfo : EIATTR_PARAM_CBANK
	.align		4
        /*005c*/ 	.byte	0x04, 0x0a
        /*005e*/ 	.short	(.L_1487 - .L_1486)
	.align		4
.L_1486:
        /*0060*/ 	.word	index@(.nv.constant0._ZN2at6native24index_elementwise_kernelILi128ELi4EZNS0_16flip_kernel_implINS0_10OpaqueTypeILi8EEEEEvRNS_14TensorIteratorEEUliE_EEvlT1_)
        /*0064*/ 	.short	0x0210
        /*0066*/ 	.short	0x0210


	//----- nvinfo : EIATTR_SW_WAR
	.align		4
.L_1487:
        /*0068*/ 	.byte	0x04, 0x36
        /*006a*/ 	.short	(.L_1489 - .L_1488)
.L_1488:
        /*006c*/ 	.word	0x00000008
.L_1489:


//--------------------- .nv.info._ZN2at6native24index_elementwise_kernelILi128ELi4EZNS0_16flip_kernel_implINS0_10OpaqueTypeILi4EEEEEvRNS_14TensorIteratorEEUliE_EEvlT1_ --------------------------
	.section	.nv.info._ZN2at6native24index_elementwise_kernelILi128ELi4EZNS0_16flip_kernel_implINS0_10OpaqueTypeILi4EEEEEvRNS_14TensorIteratorEEUliE_EEvlT1_,"",@"SHT_CUDA_INFO"
	.sectionflags	@""
	.align	4


	//----- nvinfo : EIATTR_CUDA_API_VERSION
	.align		4
        /*0000*/ 	.byte	0x04, 0x37
        /*0002*/ 	.short	(.L_1491 - .L_1490)
.L_1490:
        /*0004*/ 	.word	0x00000082


	//----- nvinfo : EIATTR_KPARAM_INFO
	.align		4
.L_1491:
        /*0008*/ 	.byte	0x04, 0x17
        /*000a*/ 	.short	(.L_1493 - .L_1492)
.L_1492:
        /*000c*/ 	.word	0x00000000
        /*0010*/ 	.short	0x0001
        /*0012*/ 	.short	0x0008
        /*0014*/ 	.byte	0x00, 0xf0, 0x21, 0x08


	//----- nvinfo : EIATTR_KPARAM_INFO
	.align		4
.L_1493:
        /*0018*/ 	.byte	0x04, 0x17
        /*001a*/ 	.short	(.L_1495 - .L_1494)
.L_1494:
        /*001c*/ 	.word	0x00000000
        /*0020*/ 	.short	0x0000
        /*0022*/ 	.short	0x0000
        /*0024*/ 	.byte	0x00, 0xf0, 0x21, 0x00


	//----- nvinfo : EIATTR_SPARSE_MMA_MASK
	.align		4
.L_1495:
        /*0028*/ 	.byte	0x03, 0x50
        /*002a*/ 	.short	0x0000


	//----- nvinfo : EIATTR_MAXREG_COUNT
	.align		4
        /*002c*/ 	.byte	0x03, 0x1b
        /*002e*/ 	.short	0x0080


	//----- nvinfo : EIATTR_MERCURY_ISA_VERSION
	.align		4
        /*0030*/ 	.byte	0x03, 0x5f
        /*0032*/ 	.short	0x0101


	//----- nvinfo : EIATTR_EXIT_INSTR_OFFSETS
	.align		4
        /*0034*/ 	.byte	0x04, 0x1c
        /*0036*/ 	.short	(.L_1497 - .L_1496)


	//   ....[0]....
.L_1496:
        /*0038*/ 	.word	0x00003c50


	//   ....[1]....
        /*003c*/ 	.word	0x00004fc0


	//----- nvinfo : EIATTR_MAX_THREADS
	.align		4
.L_1497:
        /*0040*/ 	.byte	0x04, 0x05
        /*0042*/ 	.short	(.L_1499 - .L_1498)
.L_1498:
        /*0044*/ 	.word	0x00000080
        /*0048*/ 	.word	0x00000001
        /*004c*/ 	.word	0x00000001


	//----- nvinfo : EIATTR_CRS_STACK_SIZE
	.align		4
.L_1499:
        /*0050*/ 	.byte	0x04, 0x1e
        /*0052*/ 	.short	(.L_1501 - .L_1500)
.L_1500:
        /*0054*/ 	.word	0x00000000


	//----- nvinfo : EIATTR_CBANK_PARAM_SIZE
	.align		4
.L_1501:
        /*0058*/ 	.byte	0x03, 0x19
        /*005a*/ 	.short	0x0210


	//----- nvinfo : EIATTR_PARAM_CBANK
	.align		4
        /*005c*/ 	.byte	0x04, 0x0a
        /*005e*/ 	.short	(.L_1503 - .L_1502)
	.align		4
.L_1502:
        /*0060*/ 	.word	index@(.nv.constant0._ZN2at6native24index_elementwise_kernelILi128ELi4EZNS0_16flip_kernel_implINS0_10OpaqueTypeILi4EEEEEvRNS_14TensorIteratorEEUliE_EEvlT1_)
        /*0064*/ 	.short	0x0210
        /*0066*/ 	.short	0x0210


	//----- nvinfo : EIATTR_SW_WAR
	.align		4
.L_1503:
        /*0068*/ 	.byte	0x04, 0x36
        /*006a*/ 	.short	(.L_1505 - .L_1504)
.L_1504:
        /*006c*/ 	.word	0x00000008
.L_1505:


//--------------------- .nv.info._ZN2at6native24index_elementwise_kernelILi128ELi4EZNS0_16flip_kernel_implINS0_10OpaqueTypeILi1EEEEEvRNS_14TensorIteratorEEUliE_EEvlT1_ --------------------------
	.section	.nv.info._ZN2at6native24index_elementwise_kernelILi128ELi4EZNS0_16flip_kernel_implINS0_10OpaqueTypeILi1EEEEEvRNS_14TensorIteratorEEUliE_EEvlT1_,"",@"SHT_CUDA_INFO"
	.sectionflags	@""
	.align	4


	//----- nvinfo : EIATTR_CUDA_API_VERSION
	.align		4
        /*0000*/ 	.byte	0x04, 0x37
        /*0002*/ 	.short	(.L_1507 - .L_1506)
.L_1506:
        /*0004*/ 	.word	0x00000082


	//----- nvinfo : EIATTR_KPARAM_INFO
	.align		4
.L_1507:
        /*0008*/ 	.byte	0x04, 0x17
        /*000a*/ 	.short	(.L_1509 - .L_1508)
.L_1508:
        /*000c*/ 	.word	0x00000000
        /*0010*/ 	.short	0x0001
        /*0012*/ 	.short	0x0008
        /*0014*/ 	.byte	0x00, 0xf0, 0x21, 0x08


	//----- nvinfo : EIATTR_KPARAM_INFO
	.align		4
.L_1509:
        /*0018*/ 	.byte	0x04, 0x17
        /*001a*/ 	.short	(.L_1511 - .L_1510)
.L_1510:
        /*001c*/ 	.word	0x00000000
        /*0020*/ 	.short	0x0000
        /*0022*/ 	.short	0x0000
        /*0024*/ 	.byte	0x00, 0xf0, 0x21, 0x00


	//----- nvinfo : EIATTR_SPARSE_MMA_MASK
	.align		4
.L_1511:
        /*0028*/ 	.byte	0x03, 0x50
        /*002a*/ 	.short	0x0000


	//----- nvinfo : EIATTR_MAXREG_COUNT
	.align		4
        /*002c*/ 	.byte	0x03, 0x1b
        /*002e*/ 	.short	0x0080


	//----- nvinfo : EIATTR_MERCURY_ISA_VERSION
	.align		4
        /*0030*/ 	.byte	0x03, 0x5f
        /*0032*/ 	.short	0x0101


	//----- nvinfo : EIATTR_EXIT_INSTR_OFFSETS
	.align		4
        /*0034*/ 	.byte	0x04, 0x1c
        /*0036*/ 	.short	(.L_1513 - .L_1512)


	//   ....[0]....
.L_1512:
        /*0038*/ 	.word	0x00003c50


	//   ....[1]....
        /*003c*/ 	.word	0x00004fc0


	//----- nvinfo : EIATTR_MAX_THREADS
	.align		4
.L_1513:
        /*0040*/ 	.byte	0x04, 0x05
        /*0042*/ 	.short	(.L_1515 - .L_1514)
.L_1514:
        /*0044*/ 	.word	0x00000080
        /*0048*/ 	.word	0x00000001
        /*004c*/ 	.word	0x00000001


	//----- nvinfo : EIATTR_CRS_STACK_SIZE
	.align		4
.L_1515:
        /*0050*/ 	.byte	0x04, 0x1e
        /*0052*/ 	.short	(.L_1517 - .L_1516)
.L_1516:
        /*0054*/ 	.word	0x00000000


	//----- nvinfo : EIATTR_CBANK_PARAM_SIZE
	.align		4
.L_1517:
        /*0058*/ 	.byte	0x03, 0x19
        /*005a*/ 	.short	0x0210


	//----- nvinfo : EIATTR_PARAM_CBANK
	.align		4
        /*005c*/ 	.byte	0x04, 0x0a
        /*005e*/ 	.short	(.L_1519 - .L_1518)
	.align		4
.L_1518:
        /*0060*/ 	.word	index@(.nv.constant0._ZN2at6native24index_elementwise_kernelILi128ELi4EZNS0_16flip_kernel_implINS0_10OpaqueTypeILi1EEEEEvRNS_14TensorIteratorEEUliE_EEvlT1_)
        /*0064*/ 	.short	0x0210
        /*0066*/ 	.short	0x0210


	//----- nvinfo : EIATTR_SW_WAR
	.align		4
.L_1519:
        /*0068*/ 	.byte	0x04, 0x36
        /*006a*/ 	.short	(.L_1521 - .L_1520)
.L_1520:
        /*006c*/ 	.word	0x00000008
.L_1521:


//--------------------- .nv.info._ZN2at6native18elementwise_kernelILi128ELi4EZNS0_15gpu_kernel_implIZZZNS0_28launch_masked_scatter_kernelERKNS_10TensorBaseES5_S5_S5_ENKUlvE_clEvENKUlvE10_clEvEUlN3c104HalfEblE_EEvRNS_18TensorIteratorBaseERKT_EUliE_EEviT1_ --------------------------
	.section	.nv.info._ZN2at6native18elementwise_kernelILi128ELi4EZNS0_15gpu_kernel_implIZZZNS0_28launch_masked_scatter_kernelERKNS_10TensorBaseES5_S5_S5_ENKUlvE_clEvENKUlvE10_clEvEUlN3c104HalfEblE_EEvRNS_18TensorIteratorBaseERKT_EUliE_EEviT1_,"",@"SHT_CUDA_INFO"
	.sectionflags	@""
	.align	4


	//----- nvinfo : EIATTR_CUDA_API_VERSION
	.align		4
        /*0000*/ 	.byte	0x04, 0x37
        /*0002*/ 	.short	(.L_1523 - .L_1522)
.L_1522:
        /*0004*/ 	.word	0x00000082


	//----- nvinfo : EIATTR_KPARAM_INFO
	.align		4
.L_1523:
        /*0008*/ 	.byte	0x04, 0x17
        /*000a*/ 	.short	(.L_1525 - .L_1524)
.L_1524:
        /*000c*/ 	.word	0x00000000
        /*0010*/ 	.short	0x0001
        /*0012*/ 	.short	0x0008
        /*0014*/ 	.byte	0x00, 0xf0, 0x01, 0x0c


	//----- nvinfo : EIATTR_KPARAM_INFO
	.align		4
.L_1525:
        /*0018*/ 	.byte	0x04, 0x17
        /*001a*/ 	.short	(.L_1527 - .L_1526)
.L_1526:
        /*001c*/ 	.word	0x00000000
        /*0020*/ 	.short	0x0000
        /*0022*/ 	.short	0x0000
        /*0024*/ 	.byte	0x00, 0xf0, 0x11, 0x00


	//----- nvinfo : EIATTR_SPARSE_MMA_MASK
	.align		4
.L_1527:
        /*0028*/ 	.byte	0x03, 0x50
        /*002a*/ 	.short	0x0000


	//----- nvinfo : EIATTR_MAXREG_COUNT
	.align		4
        /*002c*/ 	.byte	0x03, 0x1b
        /*002e*/ 	.short	0x0080


	//----- nvinfo : EIATTR_EXTERNS
	.align		4
        /*0030*/ 	.byte	0x04, 0x0f
        /*0032*/ 	.short	(.L_1529 - .L_1528)


	//   ....[0]....
	.align		4
.L_1528:
        /*0034*/ 	.word	index@(__assertfail)


	//----- nvinfo : EIATTR_MERCURY_ISA_VERSION
	.align		4
.L_1529:
        /*0038*/ 	.byte	0x03, 0x5f
        /*003a*/ 	.short	0x0101


	//----- nvinfo : EIATTR_SYSCALL_OFFSETS
	.align		4
        /*003c*/ 	.byte	0x04, 0x46
        /*003e*/ 	.short	(.L_1531 - .L_1530)


	//   ....[0]....
.L_1530:
        /*0040*/ 	.word	0x00002860


	//   ....[1]....
        /*0044*/ 	.word	0x000038e0


	//   ....[2]....
        /*0048*/ 	.word	0x000047a0


	//   ....[3]....
        /*004c*/ 	.word	0x00005750


	//   ....[4]....
        /*0050*/ 	.word	0x00008000


	//   ....[5]....
        /*0054*/ 	.word	0x00009080


	//   ....[6]....
        /*0058*/ 	.word	0x00009f40


	//   ....[7]....
        /*005c*/ 	.word	0x0000aef0


	//   ....[8]....
        /*0060*/ 	.word	0x0000d790


	//   ....[9]....
        /*0064*/ 	.word	0x0000e810


	//   ....[10]....
        /*0068*/ 	.word	0x0000f6d0


	//   ....[11]....
        /*006c*/ 	.word	0x00010680


	//   ....[12]....
        /*0070*/ 	.word	0x00012f10


	//   ....[13]....
        /*0074*/ 	.word	0x00013f90


	//   ....[14]....
        /*0078*/ 	.word	0x00014e50


	//   ....[15]....
        /*007c*/ 	.word	0x00015e00


	//----- nvinfo : EIATTR_EXIT_INSTR_OFFSETS
	.align		4
.L_1531:
        /*0080*/ 	.byte	0x04, 0x1c
        /*0082*/ 	.short	(.L_1533 - .L_1532)


	//   ....[0]....
.L_1532:
        /*0084*/ 	.word	0x00010750


	//   ....[1]....
        /*0088*/ 	.word	0x00015030


	//   ....[2]....
        /*008c*/ 	.word	0x00015070


	//   ....[3]....
        /*0090*/ 	.word	0x00015110


	//   ....[4]....
        /*0094*/ 	.word	0x00015150


	//   ....[5]....
        /*0098*/ 	.word	0x00015190


	//   ....[6]....
        /*009c*/ 	.word	0x00015220


	//   ....[7]....
        /*00a0*/ 	.word	0x00015240


	//   ....[8]....
        /*00a4*/ 	.word	0x000152e0


	//   ....[9]....
        /*00a8*/ 	.word	0x00015330


	//   ....[10]....
        /*00ac*/ 	.word	0x00015380


	//   ....[11]....
        /*00b0*/ 	.word	0x00015450


	//   ....[12]....
        /*00b4*/ 	.word	0x000154b0


	//   ....[13]....
        /*00b8*/ 	.word	0x00015640


	//   ....[14]....
        /*00bc*/ 	.word	0x000157a0


	//   ....[15]....
        /*00c0*/ 	.word	0x000157e0


	//   ....[16]....
        /*00c4*/ 	.word	0x000158a0


	//   ....[17]....
        /*00c8*/ 	.word	0x00015a20


	//   ....[18]....
        /*00cc*/ 	.word	0x00015ba0


	//   ....[19]....
        /*00d0*/ 	.word	0x00015d00


	//   ....[20]....
        /*00d4*/ 	.word	0x00015e10


	//   ....[21]....
        /*00d8*/ 	.word	0x00015e50


	//   ....[22]....
        /*00dc*/ 	.word	0x00015e90


	//----- nvinfo : EIATTR_MAX_THREADS
	.align		4
.L_1533:
        /*00e0*/ 	.byte	0x04, 0x05
        /*00e2*/ 	.short	(.L_1535 - .L_1534)
.L_1534:
        /*00e4*/ 	.word	0x00000080
        /*00e8*/ 	.word	0x00000001
        /*00ec*/ 	.word	0x00000001


	//----- nvinfo : EIATTR_CRS_STACK_SIZE
	.align		4
.L_1535:
        /*00f0*/ 	.byte	0x04, 0x1e
        /*00f2*/ 	.short	(.L_1537 - .L_1536)
.L_1536:
        /*00f4*/ 	.word	0x00000000


	//----- nvinfo : EIATTR_CBANK_PARAM_SIZE
	.align		4
.L_1537:
        /*00f8*/ 	.byte	0x03, 0x19
        /*00fa*/ 	.short	0x0308


	//----- nvinfo : EIATTR_PARAM_CBANK
	.align		4
        /*00fc*/ 	.byte	0x04, 0x0a
        /*00fe*/ 	.short	(.L_1539 - .L_1538)
	.align		4
.L_1538:
        /*0100*/ 	.word	index@(.nv.constant0._ZN2at6native18elementwise_kernelILi128ELi4EZNS0_15gpu_kernel_implIZZZNS0_28launch_masked_scatter_kernelERKNS_10TensorBaseES5_S5_S5_ENKUlvE_clEvENKUlvE10_clEvEUlN3c104HalfEblE_EEvRNS_18TensorIteratorBaseERKT_EUliE_EEviT1_)
        /*0104*/ 	.short	0x0210
        /*0106*/ 	.short	0x0308


	//----- nvinfo : EIATTR_SW_WAR
	.align		4
.L_1539:
        /*0108*/ 	.byte	0x04, 0x36
        /*010a*/ 	.short	(.L_1541 - .L_1540)
.L_1540:
        /*010c*/ 	.word	0x00000008
.L_1541:


//--------------------- .nv.info._ZN2at6native27unrolled_elementwise_kernelIZZZNS0_28launch_masked_scatter_kernelERKNS_10TensorBaseES4_S4_S4_ENKUlvE_clEvENKUlvE10_clEvEUlN3c104HalfEblE_St5arrayIPcLm4EELi4E23TrivialOffsetCalculatorILi3EjESD_ILi1EjENS0_6memory12LoadWithCastILi3EEENSG_13StoreWithCastILi1EEEEEviT_T0_T2_T3_T4_T5_ --------------------------
	.section	.nv.info._ZN2at6native27unrolled_elementwise_kernelIZZZNS0_28launch_masked_scatter_kernelERKNS_10TensorBaseES4_S4_S4_ENKUlvE_clEvENKUlvE10_clEvEUlN3c104HalfEblE_St5arrayIPcLm4EELi4E23TrivialOffsetCalculatorILi3EjESD_ILi1EjENS0_6memory12LoadWithCastILi3EEENSG_13StoreWithCastILi1EEEEEviT_T0_T2_T3_T4_T5_,"",@"SHT_CUDA_INFO"
	.sectionflags	@""
	.align	4


	//----- nvinfo : EIATTR_CUDA_API_VERSION
	.align		4
        /*0000*/ 	.byte	0x04, 0x37
        /*0002*/ 	.short	(.L_1543 - .L_1542)
.L_1542:
        /*0004*/ 	.word	0x00000082


	//----- nvinfo : EIATTR_KPARAM_INFO
	.align		4
.L_1543:
        /*0008*/ 	.byte	0x04, 0x17
        /*000a*/ 	.short	(.L_1545 - .L_1544)
.L_1544:
        /*000c*/ 	.word	0x00000000
        /*0010*/ 	.short	0x0006
        /*0012*/ 	.short	0x004c
        /*0014*/ 	.byte	0x00, 0xf0, 0x21, 0x00


	//----- nvinfo : EIATTR_KPARAM_INFO
	.align		4
.L_1545:
        /*0018*/ 	.byte	0x04, 0x17
        /*001a*/ 	.short	(.L_1547 - .L_1546)
.L_1546:
        /*001c*/ 	.word	0x00000000
        /*0020*/ 	.short	0x0005
        /*0022*/ 	.short	0x003c
        /*0024*/ 	.byte	0x00, 0xf0, 0x41, 0x00


	//----- nvinfo : EIATTR_KPARAM_INFO
	.align		4
.L_1547:
        /*0028*/ 	.byte	0x04, 0x17
        /*002a*/ 	.short	(.L_1549 - .L_1548)
.L_1548:
        /*002c*/ 	.word	0x00000000
        /*0030*/ 	.short	0x0004
        /*0032*/ 	.short	0x0039
        /*0034*/ 	.byte	0x00, 0xf0, 0x05, 0x00


	//----- nvinfo : EIATTR_KPARAM_INFO
	.align		4
.L_1549:
        /*0038*/ 	.byte	0x04, 0x17
        /*003a*/ 	.short	(.L_1551 - .L_1550)
.L_1550:
        /*003c*/ 	.word	0x00000000
        /*0040*/ 	.short	0x0003
        /*0042*/ 	.short	0x0038
        /*0044*/ 	.byte	0x00, 0xf0, 0x05, 0x00


	//----- nvinfo : EIATTR_KPARAM_INFO
	.align		4
.L_1551:
        /*0048*/ 	.byte	0x04, 0x17
        /*004a*/ 	.short	(.L_1553 - .L_1552)
.L_1552:
        /*004c*/ 	.word	0x00000000
        /*0050*/ 	.short	0x0002
        /*0052*/ 	.short	0x0018
        /*0054*/ 	.byte	0x00, 0xf0, 0x81, 0x00


	//----- nvinfo : EIATTR_KPARAM_INFO
	.align		4
.L_1553:
        /*0058*/ 	.byte	0x04, 0x17
        /*005a*/ 	.short	(.L_1555 - .L_1554)
.L_1554:
        /*005c*/ 	.word	0x00000000
        /*0060*/ 	.short	0x0001
        /*0062*/ 	.short	0x0008
        /*0064*/ 	.byte	0x00, 0xf0, 0x41, 0x00


	//----- nvinfo : EIATTR_KPARAM_INFO
	.align		4
.L_1555:
        /*0068*/ 	.byte	0x04, 0x17
        /*006a*/ 	.short	(.L_1557 - .L_1556)
.L_1556:
        /*006c*/ 	.word	0x00000000
        /*0070*/ 	.short	0x0000
        /*0072*/ 	.short	0x0000
        /*0074*/ 	.byte	0x00, 0xf0, 0x11, 0x00


	//----- nvinfo : EIATTR_SPARSE_MMA_MASK
	.align		4
.L_1557:
        /*0078*/ 	.byte	0x03, 0x50
        /*007a*/ 	.short	0x0000


	//----- nvinfo : EIATTR_MAXREG_COUNT
	.align		4
        /*007c*/ 	.byte	0x03, 0x1b
        /*007e*/ 	.short	0x00ff


	//----- nvinfo : EIATTR_EXTERNS
	.align		4
        /*0080*/ 	.byte	0x04, 0x0f
        /*0082*/ 	.short	(.L_1559 - .L_1558)


	//   ....[0]....
	.align		4
.L_1558:
        /*0084*/ 	.word	index@(__assertfail)


	//----- nvinfo : EIATTR_MERCURY_ISA_VERSION
	.align		4
.L_1559:
        /*0088*/ 	.byte	0x03, 0x5f
        /*008a*/ 	.short	0x0101


	//----- nvinfo : EIATTR_SYSCALL_OFFSETS
	.align		4
        /*008c*/ 	.byte	0x04, 0x46
        /*008e*/ 	.short	(.L_1561 - .L_1560)


	//   ....[0]....
.L_1560:
        /*0090*/ 	.word	0x000010f0


	//   ....[1]....
        /*0094*/ 	.word	0x00002180


	//   ....[2]....
        /*0098*/ 	.word	0x00003050


	//   ....[3]....
        /*009c*/ 	.word	0x00004120


	//   ....[4]....
        /*00a0*/ 	.word	0x000051b0


	//   ....[5]....
        /*00a4*/ 	.word	0x00006080


	//   ....[6]....
        /*00a8*/ 	.word	0x00007190


	//   ....[7]....
        /*00ac*/ 	.word	0x00008220


	//   ....[8]....
        /*00b0*/ 	.word	0x000090f0


	//   ....[9]....
        /*00b4*/ 	.word	0x0000a1c0


	//   ....[10]....
        /*00b8*/ 	.word	0x0000b130


	//   ....[11]....
        /*00bc*/ 	.word	0x0000bff0


	//   ....[12]....
        /*00c0*/ 	.word	0x0000d2d0


	//   ....[13]....
        /*00c4*/ 	.word	0x0000e2d0


	//   ....[14]....
        /*00c8*/ 	.word	0x0000f290


	//   ....[15]....
        /*00cc*/ 	.word	0x00010270


	//----- nvinfo : EIATTR_EXIT_INSTR_OFFSETS
	.align		4
.L_1561:
        /*00d0*/ 	.byte	0x04, 0x1c
        /*00d2*/ 	.short	(.L_1563 - .L_1562)


	//   ....[0]....
.L_1562:
        /*00d4*/ 	.word	0x0000f350


	//   ....[1]....
        /*00d8*/ 	.word	0x0000f4a0


	//   ....[2]....
        /*00dc*/ 	.word	0x0000f4e0


	//   ....[3]....
        /*00e0*/ 	.word	0x0000f580


	//   ....[4]....
        /*00e4*/ 	.word	0x0000f5c0


	//   ....[5]....
        /*00e8*/ 	.word	0x0000f600


	//   ....[6]....
        /*00ec*/ 	.word	0x0000f690


	//   ....[7]....
        /*00f0*/ 	.word	0x0000f6b0


	//   ....[8]....
        /*00f4*/ 	.word	0x0000f750


	//   ....[9]....
        /*00f8*/ 	.word	0x0000f7a0


	//   ....[10]....
        /*00fc*/ 	.word	0x0000f7f0


	//   ....[11]....
        /*0100*/ 	.word	0x0000f8c0


	//   ....[12]....
        /*0104*/ 	.word	0x0000f920


	//   ....[13]....
        /*0108*/ 	.word	0x0000fab0


	//   ....[14]....
        /*010c*/ 	.word	0x0000fc10


	//   ....[15]....
        /*0110*/ 	.word	0x0000fc50


	//   ....[16]....
        /*0114*/ 	.word	0x0000fd10


	//   ....[17]....
        /*0118*/ 	.word	0x0000fe90


	//   ....[18]....
        /*011c*/ 	.word	0x00010010


	//   ....[19]....
        /*0120*/ 	.word	0x00010170


	//   ....[20]....
        /*0124*/ 	.word	0x00010280


	//   ....[21]....
        /*0128*/ 	.word	0x000102c0


	//   ....[22]....
        /*012c*/ 	.word	0x00010300


	//----- nvinfo : EIATTR_MAX_THREADS
	.align		4
.L_1563:
        /*0130*/ 	.byte	0x04, 0x05
        /*0132*/ 	.short	(.L_1565 - .L_1564)
.L_1564:
        /*0134*/ 	.word	0x00000080
        /*0138*/ 	.word	0x00000001
        /*013c*/ 	.word	0x00000001


	//----- nvinfo : EIATTR_CRS_STACK_SIZE
	.align		4
.L_1565:
        /*0140*/ 	.byte	0x04, 0x1e
        /*0142*/ 	.short	(.L_1567 - .L_1566)
.L_1566:
        /*0144*/ 	.word	0x00000000


	//----- nvinfo : EIATTR_CBANK_PARAM_SIZE
	.align		4
.L_1567:
        /*0148*/ 	.byte	0x03, 0x19
        /*014a*/ 	.short	0x0054


	//----- nvinfo : EIATTR_PARAM_CBANK
	.align		4
        /*014c*/ 	.byte	0x04, 0x0a
        /*014e*/ 	.short	(.L_1569 - .L_1568)
	.align		4
.L_1568:
        /*0150*/ 	.word	index@(.nv.constant0._ZN2at6native27unrolled_elementwise_kernelIZZZNS0_28launch_masked_scatter_kernelERKNS_10TensorBaseES4_S4_S4_ENKUlvE_clEvENKUlvE10_clEvEUlN3c104HalfEblE_St5arrayIPcLm4EELi4E23TrivialOffsetCalculatorILi3EjESD_ILi1EjENS0_6memory12LoadWithCastILi3EEENSG_13StoreWithCastILi1EEEEEviT_T0_T2_T3_T4_T5_)
        /*0154*/ 	.short	0x0210
        /*0156*/ 	.short	0x0054


	//----- nvinfo : EIATTR_SW_WAR
	.align		4
.L_1569:
        /*0158*/ 	.byte	0x04, 0x36
        /*015a*/ 	.short	(.L_1571 - .L_1570)
.L_1570:
        /*015c*/ 	.word	0x00000008
.L_1571:


//--------------------- .nv.info._ZN2at6native18elementwise_kernelILi128ELi4EZNS0_22gpu_kernel_impl_nocastIZZZNS0_28launch_masked_scatter_kernelERKNS_10TensorBaseES5_S5_S5_ENKUlvE_clEvENKUlvE10_clEvEUlN3c104HalfEblE_EEvRNS_18TensorIteratorBaseERKT_EUliE_EEviT1_ --------------------------
	.section	.nv.info._ZN2at6native18elementwise_kernelILi128ELi4EZNS0_22gpu_kernel_impl_nocastIZZZNS0_28launch_masked_scatter_kernelERKNS_10TensorBaseES5_S5_S5_ENKUlvE_clEvENKUlvE10_clEvEUlN3c104HalfEblE_EEvRNS_18TensorIteratorBaseERKT_EUliE_EEviT1_,"",@"SHT_CUDA_INFO"
	.sectionflags	@""
	.align	4


	//----- nvinfo : EIATTR_CUDA_API_VERSION
	.align		4
        /*0000*/ 	.byte	0x04, 0x37
        /*0002*/ 	.short	(.L_1573 - .L_1572)
.L_1572:
        /*0004*/ 	.word	0x00000082


	//----- nvinfo : EIATTR_KPARAM_INFO
	.align		4
.L_1573:
        /*0008*/ 	.byte	0x04, 0x17
        /*000a*/ 	.short	(.L_1575 - .L_1574)
.L_1574:
        /*000c*/ 	.word	0x00000000
        /*0010*/ 	.short	0x0001
        /*0012*/ 	.short	0x0008
        /*0014*/ 	.byte	0x00, 0xf0, 0xe1, 0x0b


	//----- nvinfo : EIATTR_KPARAM_INFO
	.align		4
.L_1575:
        /*0018*/ 	.byte	0x04, 0x17
        /*001a*/ 	.short	(.L_1577 - .L_1576)
.L_1576:
        /*001c*/ 	.word	0x00000000
        /*0020*/ 	.short	0x0000
        /*0022*/ 	.short	0x0000
        /*0024*/ 	.byte	0x00, 0xf0, 0x11, 0x00


	//----- nvinfo : EIATTR_SPARSE_MMA_MASK
	.align		4
.L_1577:
        /*0028*/ 	.byte	0x03, 0x50
        /*002a*/ 	.short	0x0000


	//----- nvinfo : EIATTR_MAXREG_COUNT
	.align		4
        /*002c*/ 	.byte	0x03, 0x1b
        /*002e*/ 	.short	0x0080


	//----- nvinfo : EIATTR_MERCURY_ISA_VERSION
	.align		4
        /*0030*/ 	.byte	0x03, 0x5f
        /*0032*/ 	.short	0x0101


	//----- nvinfo : EIATTR_EXIT_INSTR_OFFSETS
	.align		4
        /*0034*/ 	.byte	0x04, 0x1c
        /*0036*/ 	.short	(.L_1579 - .L_1578)


	//   ....[0]....
.L_1578:
        /*0038*/ 	.word	0x00004c50


	//   ....[1]....
        /*003c*/ 	.word	0x00006560


	//----- nvinfo : EIATTR_MAX_THREADS
	.align		4
.L_1579:
        /*0040*/ 	.byte	0x04, 0x05
        /*0042*/ 	.short	(.L_1581 - .L_1580)
.L_1580:
        /*0044*/ 	.word	0x00000080
        /*0048*/ 	.word	0x00000001
        /*004c*/ 	.word	0x00000001


	//----- nvinfo : EIATTR_CRS_STACK_SIZE
	.align		4
.L_1581:
        /*0050*/ 	.byte	0x04, 0x1e
        /*0052*/ 	.short	(.L_1583 - .L_1582)
.L_1582:
        /*0054*/ 	.word	0x00000000


	//----- nvinfo : EIATTR_CBANK_PARAM_SIZE
	.align		4
.L_1583:
        /*0058*/ 	.byte	0x03, 0x19
        /*005a*/ 	.short	0x0300


	//----- nvinfo : EIATTR_PARAM_CBANK
	.align		4
        /*005c*/ 	.byte	0x04, 0x0a
        /*005e*/ 	.short	(.L_1585 - .L_1584)
	.align		4
.L_1584:
        /*0060*/ 	.word	index@(.nv.constant0._ZN2at6native18elementwise_kernelILi128ELi4EZNS0_22gpu_kernel_impl_nocastIZZZNS0_28launch_masked_scatter_kernelERKNS_10TensorBaseES5_S5_S5_ENKUlvE_clEvENKUlvE10_clEvEUlN3c104HalfEblE_EEvRNS_18TensorIteratorBaseERKT_EUliE_EEviT1_)
        /*0064*/ 	.short	0x0210
        /*0066*/ 	.short	0x0300


	//----- nvinfo : EIATTR_SW_WAR
	.align		4
.L_1585:
        /*0068*/ 	.byte	0x04, 0x36
        /*006a*/ 	.short	(.L_1587 - .L_1586)
.L_1586:
        /*006c*/ 	.word	0x00000008
.L_1587:


//--------------------- .nv.info._ZN2at6native27unrolled_elementwise_kernelIZZZNS0_28launch_masked_scatter_kernelERKNS_10TensorBaseES4_S4_S4_ENKUlvE_clEvENKUlvE10_clEvEUlN3c104HalfEblE_St5arrayIPcLm4EELi4E23TrivialOffsetCalculatorILi3EjESD_ILi1EjENS0_6memory15LoadWithoutCastENSG_16StoreWithoutCastEEEviT_T0_T2_T3_T4_T5_ --------------------------
	.section	.nv.info._ZN2at6native27unrolled_elementwise_kernelIZZZNS0_28launch_masked_scatter_kernelERKNS_10TensorBaseES4_S4_S4_ENKUlvE_clEvENKUlvE10_clEvEUlN3c104HalfEblE_St5arrayIPcLm4EELi4E23TrivialOffsetCalculatorILi3EjESD_ILi1EjENS0_6memory15LoadWithoutCastENSG_16StoreWithoutCastEEEviT_T0_T2_T3_T4_T5_,"",@"SHT_CUDA_INFO"
	.sectionflags	@""
	.align	4


	//----- nvinfo : EIATTR_CUDA_API_VERSION
	.align		4
        /*0000*/ 	.byte	0x04, 0x37
        /*0002*/ 	.short	(.L_1589 - .L_1588)
.L_1588:
        /*0004*/ 	.word	0x00000082


	//----- nvinfo : EIATTR_KPARAM_INFO
	.align		4
.L_1589:
        /*0008*/ 	.byte	0x04, 0x17
        /*000a*/ 	.short	(.L_1591 - .L_1590)
.L_1590:
        /*000c*/ 	.word	0x00000000
        /*0010*/ 	.short	0x0006
        /*0012*/ 	.short	0x003b
        /*0014*/ 	.byte	0x00, 0xf0, 0x05, 0x00


	//----- nvinfo : EIATTR_KPARAM_INFO
	.align		4
.L_1591:
        /*0018*/ 	.byte	0x04, 0x17
        /*001a*/ 	.short	(.L_1593 - .L_1592)
.L_1592:
        /*001c*/ 	.word	0x00000000
        /*0020*/ 	.short	0x0005
        /*0022*/ 	.short	0x003a
        /*0024*/ 	.byte	0x00, 0xf0, 0x05, 0x00


	//----- nvinfo : EIATTR_KPARAM_INFO
	.align		4
.L_1593:
        /*0028*/ 	.byte	0x04, 0x17
        /*002a*/ 	.short	(.L_1595 - .L_1594)
.L_1594:
        /*002c*/ 	.word	0x00000000
        /*0030*/ 	.short	0x0004
        /*0032*/ 	.short	0x0039
        /*0034*/ 	.byte	0x00, 0xf0, 0x05, 0x00


	//----- nvinfo : EIATTR_KPARAM_INFO
	.align		4
.L_1595:
        /*0038*/ 	.byte	0x04, 0x17
        /*003a*/ 	.short	(.L_1597 - .L_1596)
.L_1596:
        /*003c*/ 	.word	0x00000000
        /*0040*/ 	.short	0x0003
        /*0042*/ 	.short	0x0038
        /*0044*/ 	.byte	0x00, 0xf0, 0x05, 0x00


	//----- nvinfo : EIATTR_KPARAM_INFO
	.align		4
.L_1597:
        /*0048*/ 	.byte	0x04, 0x17
        /*004a*/ 	.short	(.L_1599 - .L_1598)
.L_1598:
        /*004c*/ 	.word	0x00000000
        /*0050*/ 	.short	0x0002
        /*0052*/ 	.short	0x0018
        /*0054*/ 	.byte	0x00, 0xf0, 0x81, 0x00


	//----- nvinfo : EIATTR_KPARAM_INFO
	.align		4
.L_1599:
        /*0058*/ 	.byte	0x04, 0x17
        /*005a*/ 	.short	(.L_1601 - .L_1600)
.L_1600:
        /*005c*/ 	.word	0x00000000
        /*0060*/ 	.short	0x0001
        /*0062*/ 	.short	0x0008
        /*0064*/ 	.byte	0x00, 0xf0, 0x41, 0x00


	//----- nvinfo : EIATTR_KPARAM_INFO
	.align		4
.L_1601:
        /*0068*/ 	.byte	0x04, 0x17
        /*006a*/ 	.short	(.L_1603 - .L_1602)
.L_1602:
        /*006c*/ 	.word	0x00000000
        /*0070*/ 	.short	0x0000
        /*0072*/ 	.short	0x0000
        /*0074*/ 	.byte	0x00, 0xf0, 0x11, 0x00


	//----- nvinfo : EIATTR_SPARSE_MMA_MASK
	.align		4
.L_1603:
        /*0078*/ 	.byte	0x03, 0x50
        /*007a*/ 	.short	0x0000


	//----- nvinfo : EIATTR_MAXREG_COUNT
	.align		4
        /*007c*/ 	.byte	0x03, 0x1b
        /*007e*/ 	.short	0x00ff


	//----- nvinfo : EIATTR_MERCURY_ISA_VERSION
	.align		4
        /*0080*/ 	.byte	0x03, 0x5f
        /*0082*/ 	.short	0x0101


	//----- nvinfo : EIATTR_EXIT_INSTR_OFFSETS
	.align		4
        /*0084*/ 	.byte	0x04, 0x1c
        /*0086*/ 	.short	(.L_1605 - .L_1604)


	//   ....[0]....
.L_1604:
        /*0088*/ 	.word	0x00000830


	//   ....[1]....
        /*008c*/ 	.word	0x00000880


	//----- nvinfo : EIATTR_MAX_THREADS
	.align		4
.L_1605:
        /*0090*/ 	.byte	0x04, 0x05
        /*0092*/ 	.short	(.L_1607 - .L_1606)
.L_1606:
        /*0094*/ 	.word	0x00000080
        /*0098*/ 	.word	0x00000001
        /*009c*/ 	.word	0x00000001


	//----- nvinfo : EIATTR_CRS_STACK_SIZE
	.align		4
.L_1607:
        /*00a0*/ 	.byte	0x04, 0x1e
        /*00a2*/ 	.short	(.L_1609 - .L_1608)
.L_1608:
        /*00a4*/ 	.word	0x00000000


	//----- nvinfo : EIATTR_CBANK_PARAM_SIZE
	.align		4
.L_1609:
        /*00a8*/ 	.byte	0x03, 0x19
        /*00aa*/ 	.short	0x003c


	//----- nvinfo : EIATTR_PARAM_CBANK
	.align		4
        /*00ac*/ 	.byte	0x04, 0x0a
        /*00ae*/ 	.short	(.L_1611 - .L_1610)
	.align		4
.L_1610:
        /*00b0*/ 	.word	index@(.nv.constant0._ZN2at6native27unrolled_elementwise_kernelIZZZNS0_28launch_masked_scatter_kernelERKNS_10TensorBaseES4_S4_S4_ENKUlvE_clEvENKUlvE10_clEvEUlN3c104HalfEblE_St5arrayIPcLm4EELi4E23TrivialOffsetCalculatorILi3EjESD_ILi1EjENS0_6memory15LoadWithoutCastENSG_16StoreWithoutCastEEEviT_T0_T2_T3_T4_T5_)
        /*00b4*/ 	.short	0x0210
        /*00b6*/ 	.short	0x003c


	//----- nvinfo : EIATTR_SW_WAR
	.align		4
.L_1611:
        /*00b8*/ 	.byte	0x04, 0x36
        /*00ba*/ 	.short	(.L_1613 - .L_1612)
.L_1612:
        /*00bc*/ 	.word	0x00000008
.L_1613:


//--------------------- .nv.info._ZN2at6native29vectorized_elementwise_kernelILi2EZZZNS0_28launch_masked_scatter_kernelERKNS_10TensorBaseES4_S4_S4_ENKUlvE_clEvENKUlvE10_clEvEUlN3c104HalfEblE_St5arrayIPcLm4EEEEviT0_T1_ --------------------------
	.section	.nv.info._ZN2at6native29vectorized_elementwise_kernelILi2EZZZNS0_28launch_masked_scatter_kernelERKNS_10TensorBaseES4_S4_S4_ENKUlvE_clEvENKUlvE10_clEvEUlN3c104HalfEblE_St5arrayIPcLm4EEEEviT0_T1_,"",@"SHT_CUDA_INFO"
	.sectionflags	@""
	.align	4


	//----- nvinfo : EIATTR_CUDA_API_VERSION
	.align		4
        /*0000*/ 	.byte	0x04, 0x37
        /*0002*/ 	.short	(.L_1615 - .L_1614)
.L_1614:
        /*0004*/ 	.word	0x00000082


	//----- nvinfo : EIATTR_KPARAM_INFO
	.align		4
.L_1615:
        /*0008*/ 	.byte	0x04, 0x17
        /*000a*/ 	.short	(.L_1617 - .L_1616)
.L_1616:
        /*000c*/ 	.word	0x00000000
        /*0010*/ 	.short	0x0002
        /*0012*/ 	.short	0x0018
        /*0014*/ 	.byte	0x00, 0xf0, 0x81, 0x00


	//----- nvinfo : EIATTR_KPARAM_INFO
	.align		4
.L_1617:
        /*0018*/ 	.byte	0x04, 0x17
        /*001a*/ 	.short	(.L_1619 - .L_1618)
.L_1618:
        /*001c*/ 	.word	0x00000000
        /*0020*/ 	.short	0x0001
        /*0022*/ 	.short	0x0008
        /*0024*/ 	.byte	0x00, 0xf0, 0x41, 0x00


	//----- nvinfo : EIATTR_KPARAM_INFO
	.align		4
.L_1619:
        /*0028*/ 	.byte	0x04, 0x17
        /*002a*/ 	.short	(.L_1621 - .L_1620)
.L_1620:
        /*002c*/ 	.word	0x00000000
        /*0030*/ 	.short	0x0000
        /*0032*/ 	.short	0x0000
        /*0034*/ 	.byte	0x00, 0xf0, 0x11, 0x00


	//----- nvinfo : EIATTR_SPARSE_MMA_MASK
	.align		4
.L_1621:
        /*0038*/ 	.byte	0x03, 0x50
        /*003a*/ 	.short	0x0000


	//----- nvinfo : EIATTR_MAXREG_COUNT
	.align		4
        /*003c*/ 	.byte	0x03, 0x1b
        /*003e*/ 	.short	0x00ff


	//----- nvinfo : EIATTR_MERCURY_ISA_VERSION
	.align		4
        /*0040*/ 	.byte	0x03, 0x5f
        /*0042*/ 	.short	0x0101


	//----- nvinfo : EIATTR_EXIT_INSTR_OFFSETS
	.align		4
        /*0044*/ 	.byte	0x04, 0x1c
        /*0046*/ 	.short	(.L_1623 - .L_1622)


	//   ....[0]....
.L_1622:
        /*0048*/ 	.word	0x00000610


	//   ....[1]....
        /*004c*/ 	.word	0x000016a0


	//   ....[2]....
        /*0050*/ 	.word	0x000016f0


	//----- nvinfo : EIATTR_MAX_THREADS
	.align		4
.L_1623:
        /*0054*/ 	.byte	0x04, 0x05
        /*0056*/ 	.short	(.L_1625 - .L_1624)
.L_1624:
        /*0058*/ 	.word	0x00000080
        /*005c*/ 	.word	0x00000001
        /*0060*/ 	.word	0x00000001


	//----- nvinfo : EIATTR_CRS_STACK_SIZE
	.align		4
.L_1625:
        /*0064*/ 	.byte	0x04, 0x1e
        /*0066*/ 	.short	(.L_1627 - .L_1626)
.L_1626:
        /*0068*/ 	.word	0x00000000


	//----- nvinfo : EIATTR_CBANK_PARAM_SIZE
	.align		4
.L_1627:
        /*006c*/ 	.byte	0x03, 0x19
        /*006e*/ 	.short	0x0038


	//----- nvinfo : EIATTR_PARAM_CBANK
	.align		4
        /*0070*/ 	.byte	0x04, 0x0a
        /*0072*/ 	.short	(.L_1629 - .L_1628)
	.align		4
.L_1628:
        /*0074*/ 	.word	index@(.nv.constant0._ZN2at6native29vectorized_elementwise_kernelILi2EZZZNS0_28launch_masked_scatter_kernelERKNS_10TensorBaseES4_S4_S4_ENKUlvE_clEvENKUlvE10_clEvEUlN3c104HalfEblE_St5arrayIPcLm4EEEEviT0_T1_)
        /*0078*/ 	.short	0x0210
        /*007a*/ 	.short	0x0038


	//----- nvinfo : EIATTR_SW_WAR
	.align		4
.L_1629:
        /*007c*/ 	.byte	0x04, 0x36
        /*007e*/ 	.short	(.L_1631 - .L_1630)
.L_1630:
        /*0080*/ 	.word	0x00000008
.L_1631:


//--------------------- .nv.info._ZN2at6native29vectorized_elementwise_kernelILi4EZZZNS0_28launch_masked_scatter_kernelERKNS_10TensorBaseES4_S4_S4_ENKUlvE_clEvENKUlvE10_clEvEUlN3c104HalfEblE_St5arrayIPcLm4EEEEviT0_T1_ --------------------------
	.section	.nv.info._ZN2at6native29vectorized_elementwise_kernelILi4EZZZNS0_28launch_masked_scatter_kernelERKNS_10TensorBaseES4_S4_S4_ENKUlvE_clEvENKUlvE10_clEvEUlN3c104HalfEblE_St5arrayIPcLm4EEEEviT0_T1_,"",@"SHT_CUDA_INFO"
	.sectionflags	@""
	.align	4


	//----- nvinfo : EIATTR_CUDA_API_VERSION
	.align		4
        /*0000*/ 	.byte	0x04, 0x37
        /*0002*/ 	.short	(.L_1633 - .L_1632)
.L_1632:
        /*0004*/ 	.word	0x00000082


	//----- nvinfo : EIATTR_KPARAM_INFO
	.align		4
.L_1633:
        /*0008*/ 	.byte	0x04, 0x17
        /*000a*/ 	.short	(.L_1635 - .L_1634)
.L_1634:
        /*000c*/ 	.word	0x00000000
        /*0010*/ 	.short	0x0002
        /*0012*/ 	.short	0x0018
        /*0014*/ 	.byte	0x00, 0xf0, 0x81, 0x00


	//----- nvinfo : EIATTR_KPARAM_INFO
	.align		4
.L_1635:
        /*0018*/ 	.byte	0x04, 0x17
        /*001a*/ 	.short	(.L_1637 - .L_1636)
.L_1636:
        /*001c*/ 	.word	0x00000000
        /*0020*/ 	.short	0x0001
        /*0022*/ 	.short	0x0008
        /*0024*/ 	.byte	0x00, 0xf0, 0x41, 0x00


	//----- nvinfo : EIATTR_KPARAM_INFO
	.align		4
.L_1637:
        /*0028*/ 	.byte	0x04, 0x17
        /*002a*/ 	.short	(.L_1639 - .L_1638)
.L_1638:
        /*002c*/ 	.word	0x00000000
        /*0030*/ 	.short	0x0000
        /*0032*/ 	.short	0x0000
        /*0034*/ 	.byte	0x00, 0xf0, 0x11, 0x00


	//----- nvinfo : EIATTR_SPARSE_MMA_MASK
	.align		4
.L_1639:
        /*0038*/ 	.byte	0x03, 0x50
        /*003a*/ 	.short	0x0000


	//----- nvinfo : EIATTR_MAXREG_COUNT
	.align		4
        /*003c*/ 	.byte	0x03, 0x1b
        /*003e*/ 	.short	0x00ff


	//----- nvinfo : EIATTR_MERCURY_ISA_VERSION
	.align		4
        /*0040*/ 	.byte	0x03, 0x5f
        /*0042*/ 	.short	0x0101


	//----- nvinfo : EIATTR_EXIT_INSTR_OFFSETS
	.align		4
        /*0044*/ 	.byte	0x04, 0x1c
        /*0046*/ 	.short	(.L_1641 - .L_1640)


	//   ....[0]....
.L_1640:
        /*0048*/ 	.word	0x000005c0


	//   ....[1]....
        /*004c*/ 	.word	0x00001650


	//   ....[2]....
        /*0050*/ 	.word	0x000016a0


	//----- nvinfo : EIATTR_MAX_THREADS
	.align		4
.L_1641:
        /*0054*/ 	.byte	0x04, 0x05
        /*0056*/ 	.short	(.L_1643 - .L_1642)
.L_1642:
        /*0058*/ 	.word	0x00000080
        /*005c*/ 	.word	0x00000001
        /*0060*/ 	.word	0x00000001


	//----- nvinfo : EIATTR_CRS_STACK_SIZE
	.align		4
.L_1643:
        /*0064*/ 	.byte	0x04, 0x1e
        /*0066*/ 	.short	(.L_1645 - .L_1644)
.L_1644:
        /*0068*/ 	.word	0x00000000


	//----- nvinfo : EIATTR_CBANK_PARAM_SIZE
	.align		4
.L_1645:
        /*006c*/ 	.byte	0x03, 0x19
        /*006e*/ 	.short	0x0038


	//----- nvinfo : EIATTR_PARAM_CBANK
	.align		4
        /*0070*/ 	.byte	0x04, 0x0a
        /*0072*/ 	.short	(.L_1647 - .L_1646)
	.align		4
.L_1646:
        /*0074*/ 	.word	index@(.nv.constant0._ZN2at6native29vectorized_elementwise_kernelILi4EZZZNS0_28launch_masked_scatter_kernelERKNS_10TensorBaseES4_S4_S4_ENKUlvE_clEvENKUlvE10_clEvEUlN3c104HalfEblE_St5arrayIPcLm4EEEEviT0_T1_)
        /*0078*/ 	.short	0x0210
        /*007a*/ 	.short	0x0038


	//----- nvinfo : EIATTR_SW_WAR
	.align		4
.L_1647:
        /*007c*/ 	.byte	0x04, 0x36
        /*007e*/ 	.short	(.L_1649 - .L_1648)
.L_1648:
        /*0080*/ 	.word	0x00000008
.L_1649:


//--------------------- .nv.info._ZN2at6native29vectorized_elementwise_kernelILi8EZZZNS0_28launch_masked_scatter_kernelERKNS_10TensorBaseES4_S4_S4_ENKUlvE_clEvENKUlvE10_clEvEUlN3c104HalfEblE_St5arrayIPcLm4EEEEviT0_T1_ --------------------------
	.section	.nv.info._ZN2at6native29vectorized_elementwise_kernelILi8EZZZNS0_28launch_masked_scatter_kernelERKNS_10TensorBaseES4_S4_S4_ENKUlvE_clEvENKUlvE10_clEvEUlN3c104HalfEblE_St5arrayIPcLm4EEEEviT0_T1_,"",@"SHT_CUDA_INFO"
	.sectionflags	@""
	.align	4


	//----- nvinfo : EIATTR_CUDA_API_VERSION
	.align		4
        /*0000*/ 	.byte	0x04, 0x37
        /*0002*/ 	.short	(.L_1651 - .L_1650)
.L_1650:
        /*0004*/ 	.word	0x00000082


	//----- nvinfo : EIATTR_KPARAM_INFO
	.align		4
.L_1651:
        /*0008*/ 	.byte	0x04, 0x17
        /*000a*/ 	.short	(.L_1653 - .L_1652)
.L_1652:
        /*000c*/ 	.word	0x00000000
        /*0010*/ 	.short	0x0002
        /*0012*/ 	.short	0x0018
        /*0014*/ 	.byte	0x00, 0xf0, 0x81, 0x00


	//----- nvinfo : EIATTR_KPARAM_INFO
	.align		4
.L_1653:
        /*0018*/ 	.byte	0x04, 0x17
        /*001a*/ 	.short	(.L_1655 - .L_1654)
.L_1654:
        /*001c*/ 	.word	0x00000000
        /*0020*/ 	.short	0x0001
        /*0022*/ 	.short	0x0008
        /*0024*/ 	.byte	0x00, 0xf0, 0x41, 0x00


	//----- nvinfo : EIATTR_KPARAM_INFO
	.align		4
.L_1655:
        /*0028*/ 	.byte	0x04, 0x17
        /*002a*/ 	.short	(.L_1657 - .L_1656)
.L_1656:
        /*002c*/ 	.word	0x00000000
        /*0030*/ 	.short	0x0000
        /*0032*/ 	.short	0x0000
        /*0034*/ 	.byte	0x00, 0xf0, 0x11, 0x00


	//----- nvinfo : EIATTR_SPARSE_MMA_MASK
	.align		4
.L_1657:
        /*0038*/ 	.byte	0x03, 0x50
        /*003a*/ 	.short	0x0000


	//----- nvinfo : EIATTR_MAXREG_COUNT
	.align		4
        /*003c*/ 	.byte	0x03, 0x1b
        /*003e*/ 	.short	0x00ff


	//----- nvinfo : EIATTR_MERCURY_ISA_VERSION
	.align		4
        /*0040*/ 	.byte	0x03, 0x5f
        /*0042*/ 	.short	0x0101


	//----- nvinfo : EIATTR_EXIT_INSTR_OFFSETS
	.align		4
        /*0044*/ 	.byte	0x04, 0x1c
        /*0046*/ 	.short	(.L_1659 - .L_1658)


	//   ....[0]....
.L_1658:
        /*0048*/ 	.word	0x00000610


	//   ....[1]....
        /*004c*/ 	.word	0x000016a0


	//   ....[2]....
        /*0050*/ 	.word	0x000016f0


	//----- nvinfo : EIATTR_MAX_THREADS
	.align		4
.L_1659:
        /*0054*/ 	.byte	0x04, 0x05
        /*0056*/ 	.short	(.L_1661 - .L_1660)
.L_1660:
        /*0058*/ 	.word	0x00000080
        /*005c*/ 	.word	0x00000001
        /*0060*/ 	.word	0x00000001


	//----- nvinfo : EIATTR_CRS_STACK_SIZE
	.align		4
.L_1661:
        /*0064*/ 	.byte	0x04, 0x1e
        /*0066*/ 	.short	(.L_1663 - .L_1662)
.L_1662:
        /*0068*/ 	.word	0x00000000


	//----- nvinfo : EIATTR_CBANK_PARAM_SIZE
	.align		4
.L_1663:
        /*006c*/ 	.byte	0x03, 0x19
        /*006e*/ 	.short	0x0038


	//----- nvinfo : EIATTR_PARAM_CBANK
	.align		4
        /*0070*/ 	.byte	0x04, 0x0a
        /*0072*/ 	.short	(.L_1665 - .L_1664)
	.align		4
.L_1664:
        /*0074*/ 	.word	index@(.nv.constant0._ZN2at6native29vectorized_elementwise_kernelILi8EZZZNS0_28launch_masked_scatter_kernelERKNS_10TensorBaseES4_S4_S4_ENKUlvE_clEvENKUlvE10_clEvEUlN3c104HalfEblE_St5arrayIPcLm4EEEEviT0_T1_)
        /*0078*/ 	.short	0x0210
        /*007a*/ 	.short	0x0038


	//----- nvinfo : EIATTR_SW_WAR
	.align		4
.L_1665:
        /*007c*/ 	.byte	0x04, 0x36
        /*007e*/ 	.short	(.L_1667 - .L_1666)
.L_1666:
        /*0080*/ 	.word	0x00000008
.L_1667:


//--------------------- .nv.info._ZN2at6native18elementwise_kernelILi128ELi4EZNS0_15gpu_kernel_implIZZZNS0_28launch_masked_scatter_kernelERKNS_10TensorBaseES5_S5_S5_ENKUlvE_clEvENKUlvE9_clEvEUlN3c108BFloat16EblE_EEvRNS_18TensorIteratorBaseERKT_EUliE_EEviT1_ --------------------------
	.section	.nv.info._ZN2at6native18elementwise_kernelILi128ELi4EZNS0_15gpu_kernel_implIZZZNS0_28launch_masked_scatter_kernelERKNS_10TensorBaseES5_S5_S5_ENKUlvE_clEvENKUlvE9_clEvEUlN3c108BFloat16EblE_EEvRNS_18TensorIteratorBaseERKT_EUliE_EEviT1_,"",@"SHT_CUDA_INFO"
	.sectionflags	@""
	.align	4


	//----- nvinfo : EIATTR_CUDA_API_VERSION
	.align		4
        /*0000*/ 	.byte	0x04, 0x37
        /*0002*/ 	.short	(.L_1669 - .L_1668)
.L_1668:
        /*0004*/ 	.word	0x00000082


	//----- nvinfo : EIATTR_KPARAM_INFO
	.align		4
.L_1669:
        /*0008*/ 	.byte	0x04, 0x17
        /*000a*/ 	.short	(.L_1671 - .L_1670)
.L_1670:
        /*000c*/ 	.word	0x00000000
        /*0010*/ 	.short	0x0001
        /*0012*/ 	.short	0x0008
        /*0014*/ 	.byte	0x00, 0xf0, 0x01, 0x0c


	//----- nvinfo : EIATTR_KPARAM_INFO
	.align		4
.L_1671:
        /*0018*/ 	.byte	0x04, 0x17
        /*001a*/ 	.short	(.L_1673 - .L_1672)
.L_1672:
        /*001c*/ 	.word	0x00000000
        /*0020*/ 	.short	0x0000
        /*0022*/ 	.short	0x0000
        /*0024*/ 	.byte	0x00, 0xf0, 0x11, 0x00


	//----- nvinfo : EIATTR_SPARSE_MMA_MASK
	.align		4
.L_1673:
        /*0028*/ 	.byte	0x03, 0x50
        /*002a*/ 	.short	0x0000


	//----- nvinfo : EIATTR_MAXREG_COUNT
	.align		4
        /*002c*/ 	.byte	0x03, 0x1b
        /*002e*/ 	.short	0x0080


	//----- nvinfo : EIATTR_EXTERNS
	.align		4
        /*0030*/ 	.byte	0x04, 0x0f
        /*0032*/ 	.short	(.L_1675 - .L_1674)


	//   ....[0]....
	.align		4
.L_1674:
        /*0034*/ 	.word	index@(__assertfail)


	//----- nvinfo : EIATTR_MERCURY_ISA_VERSION
	.align		4
.L_1675:
        /*0038*/ 	.byte	0x03, 0x5f
        /*003a*/ 	.short	0x0101


	//----- nvinfo : EIATTR_SYSCALL_OFFSETS
	.align		4
        /*003c*/ 	.byte	0x04, 0x46
        /*003e*/ 	.short	(.L_1677 - .L_1676)


	//   ....[0]....
.L_1676:
        /*0040*/ 	.word	0x00002890


	//   ....[1]....
        /*0044*/ 	.word	0x00003910


	//   ....[2]....
        /*0048*/ 	.word	0x000047d0


	//   ....[3]....
        /*004c*/ 	.word	0x00005780


	//   ....[4]....
        /*0050*/ 	.word	0x00008060


	//   ....[5]....
        /*0054*/ 	.word	0x000090e0


	//   ....[6]....
        /*0058*/ 	.word	0x00009fa0


	//   ....[7]....
        /*005c*/ 	.word	0x0000af50


	//   ....[8]....
        /*0060*/ 	.word	0x0000d820


	//   ....[9]....
        /*0064*/ 	.word	0x0000e8a0


	//   ....[10]....
        /*0068*/ 	.word	0x0000f760


	//   ....[11]....
        /*006c*/ 	.word	0x00010710


	//   ....[12]....
        /*0070*/ 	.word	0x00012fd0


	//   ....[13]....
        /*0074*/ 	.word	0x00014050


	//   ....[14]....
        /*0078*/ 	.word	0x00014f10


	//   ....[15]....
        /*007c*/ 	.word	0x00015ec0


	//----- nvinfo : EIATTR_EXIT_INSTR_OFFSETS
	.align		4
.L_1677:
        /*0080*/ 	.byte	0x04, 0x1c
        /*0082*/ 	.short	(.L_1679 - .L_1678)


	//   ....[0]....
.L_1678:
        /*0084*/ 	.word	0x000107e0


	//   ....[1]....
        /*0088*/ 	.word	0x000150f0


	//   ....[2]....
        /*008c*/ 	.word	0x00015130


	//   ....[3]....
        /*0090*/ 	.word	0x000151d0


	//   ....[4]....
        /*0094*/ 	.word	0x00015210


	//   ....[5]....
        /*0098*/ 	.word	0x00015250


	//   ....[6]....
        /*009c*/ 	.word	0x000152e0


	//   ....[7]....
        /*00a0*/ 	.word	0x00015320


	//   ....[8]....
        /*00a4*/ 	.word	0x000153c0


	//   ....[9]....
        /*00a8*/ 	.word	0x00015410


	//   ....[10]....
        /*00ac*/ 	.word	0x00015460


	//   ....[11]....
        /*00b0*/ 	.word	0x00015530


	//   ....[12]....
        /*00b4*/ 	.word	0x00015590


	//   ....[13]....
        /*00b8*/ 	.word	0x00015720


	//   ....[14]....
        /*00bc*/ 	.word	0x00015880


	//   ....[15]....
        /*00c0*/ 	.word	0x000158a0


	//   ....[16]....
        /*00c4*/ 	.word	0x00015960


	//   ....[17]....
        /*00c8*/ 	.word	0x00015ae0


	//   ....[18]....
        /*00cc*/ 	.word	0x00015c60


	//   ....[19]....
        /*00d0*/ 	.word	0x00015dc0


	//   ....[20]....
        /*00d4*/ 	.word	0x00015ed0


	//   ....[21]....
        /*00d8*/ 	.word	0x00015f10


	//   ....[22]....
        /*00dc*/ 	.word	0x00015f50


	//----- nvinfo : EIATTR_MAX_THREADS
	.align		4
.L_1679:
        /*00e0*/ 	.byte	0x04, 0x05
        /*00e2*/ 	.short	(.L_1681 - .L_1680)
.L_1680:
        /*00e4*/ 	.word	0x00000080
        /*00e8*/ 	.word	0x00000001
        /*00ec*/ 	.word	0x00000001


	//----- nvinfo : EIATTR_CRS_STACK_SIZE
	.align		4
.L_1681:
        /*00f0*/ 	.byte	0x04, 0x1e
        /*00f2*/ 	.short	(.L_1683 - .L_1682)
.L_1682:
        /*00f4*/ 	.word	0x00000000


	//----- nvinfo : EIATTR_CBANK_PARAM_SIZE
	.align		4
.L_1683:
        /*00f8*/ 	.byte	0x03, 0x19
        /*00fa*/ 	.short	0x0308


	//----- nvinfo : EIATTR_PARAM_CBANK
	.align		4
        /*00fc*/ 	.byte	0x04, 0x0a
        /*00fe*/ 	.short	(.L_1685 - .L_1684)
	.align		4
.L_1684:
        /*0100*/ 	.word	index@(.nv.constant0._ZN2at6native18elementwise_kernelILi128ELi4EZNS0_15gpu_kernel_implIZZZNS0_28launch_masked_scatter_kernelERKNS_10TensorBaseES5_S5_S5_ENKUlvE_clEvENKUlvE9_clEvEUlN3c108BFloat16EblE_EEvRNS_18TensorIteratorBaseERKT_EUliE_EEviT1_)
        /*0104*/ 	.short	0x0210
        /*0106*/ 	.short	0x0308


	//----- nvinfo : EIATTR_SW_WAR
	.align		4
.L_1685:
        /*0108*/ 	.byte	0x04, 0x36
        /*010a*/ 	.short	(.L_1687 - .L_1686)
.L_1686:
        /*010c*/ 	.word	0x00000008
.L_1687:


//--------------------- .nv.info._ZN2at6native27unrolled_elementwise_kernelIZZZNS0_28launch_masked_scatter_kernelERKNS_10TensorBaseES4_S4_S4_ENKUlvE_clEvENKUlvE9_clEvEUlN3c108BFloat16EblE_St5arrayIPcLm4EELi4E23TrivialOffsetCalculatorILi3EjESD_ILi1EjENS0_6memory12LoadWithCastILi3EEENSG_13StoreWithCastILi1EEEEEviT_T0_T2_T3_T4_T5_ --------------------------
	.section	.nv.info._ZN2at6native27unrolled_elementwise_kernelIZZZNS0_28launch_masked_scatter_kernelERKNS_10TensorBaseES4_S4_S4_ENKUlvE_clEvENKUlvE9_clEvEUlN3c108BFloat16EblE_St5arrayIPcLm4EELi4E23TrivialOffsetCalculatorILi3EjESD_ILi1EjENS0_6memory12LoadWithCastILi3EEENSG_13StoreWithCastILi1EEEEEviT_T0_T2_T3_T4_T5_,"",@"SHT_CUDA_INFO"
	.sectionflags	@""
	.align	4


	//----- nvinfo : EIATTR_CUDA_API_VERSION
	.align		4
        /*0000*/ 	.byte	0x04, 0x37
        /*0002*/ 	.short	(.L_1689 - .L_1688)
.L_1688:
        /*0004*/ 	.word	0x00000082


	//----- nvinfo : EIATTR_KPARAM_INFO
	.align		4
.L_1689:
        /*0008*/ 	.byte	0x04, 0x17
        /*000a*/ 	.short	(.L_1691 - .L_1690)
.L_1690:
        /*000c*/ 	.word	0x00000000
        /*0010*/ 	.short	0x0006
        /*0012*/ 	.short	0x004c
        /*0014*/ 	.byte	0x00, 0xf0, 0x21, 0x00


	//----- nvinfo : EIATTR_KPARAM_INFO
	.align		4
.L_1691:
        /*0018*/ 	.byte	0x04, 0x17
        /*001a*/ 	.short	(.L_1693 - .L_1692)
.L_1692:
        /*001c*/ 	.word	0x00000000
        /*0020*/ 	.short	0x0005
        /*0022*/ 	.short	0x003c
        /*0024*/ 	.byte	0x00, 0xf0, 0x41, 0x00


	//----- nvinfo : EIATTR_KPARAM_INFO
	.align		4
.L_1693:
        /*0028*/ 	.byte	0x04, 0x17
        /*002a*/ 	.short	(.L_1695 - .L_1694)
.L_1694:
        /*002c*/ 	.word	0x00000000
        /*0030*/ 	.short	0x0004
        /*0032*/ 	.short	0x0039
        /*0034*/ 	.byte	0x00, 0xf0, 0x05, 0x00


	//----- nvinfo : EIATTR_KPARAM_INFO
	.align		4
.L_1695:
        /*0038*/ 	.byte	0x04, 0x17
        /*003a*/ 	.short	(.L_1697 - .L_1696)
.L_1696:
        /*003c*/ 	.word	0x00000000
        /*0040*/ 	.short	0x0003
        /*0042*/ 	.short	0x0038
        /*0044*/ 	.byte	0x00, 0xf0, 0x05, 0x00


	//----- nvinfo : EIATTR_KPARAM_INFO
	.align		4
.L_1697:
        /*0048*/ 	.byte	0x04, 0x17
        /*004a*/ 	.short	(.L_1699 - .L_1698)
.L_1698:
        /*004c*/ 	.word	0x00000000
        /*0050*/ 	.short	0x0002
        /*0052*/ 	.short	0x0018
        /*0054*/ 	.byte	0x00, 0xf0, 0x81, 0x00


	//----- nvinfo : EIATTR_KPARAM_INFO
	.align		4
.L_1699:
        /*0058*/ 	.byte	0x04, 0x17
        /*005a*/ 	.short	(.L_1701 - .L_1700)
.L_1700:
        /*005c*/ 	.word	0x00000000
        /*0060*/ 	.short	0x0001
        /*0062*/ 	.short	0x0008
        /*0064*/ 	.byte	0x00, 0xf0, 0x41, 0x00


	//----- nvinfo : EIATTR_KPARAM_INFO
	.align		4
.L_1701:
        /*0068*/ 	.byte	0x04, 0x17
        /*006a*/ 	.short	(.L_1703 - .L_1702)
.L_1702:
        /*006c*/ 	.word	0x00000000
        /*0070*/ 	.short	0x0000
        /*0072*/ 	.short	0x0000
        /*0074*/ 	.byte	0x00, 0xf0, 0x11, 0x00


	//----- nvinfo : EIATTR_SPARSE_MMA_MASK
	.align		4
.L_1703:
        /*0078*/ 	.byte	0x03, 0x50
        /*007a*/ 	.short	0x0000


	//----- nvinfo : EIATTR_MAXREG_COUNT
	.align		4
        /*007c*/ 	.byte	0x03, 0x1b
        /*007e*/ 	.short	0x00ff


	//----- nvinfo : EIATTR_EXTERNS
	.align		4
        /*0080*/ 	.byte	0x04, 0x0f
        /*0082*/ 	.short	(.L_1705 - .L_1704)


	//   ....[0]....
	.align		4
.L_1704:
        /*0084*/ 	.word	index@(__assertfail)


	//----- nvinfo : EIATTR_MERCURY_ISA_VERSION
	.align		4
.L_1705:
        /*0088*/ 	.byte	0x03, 0x5f
        /*008a*/ 	.short	0x0101


	//----- nvinfo : EIATTR_SYSCALL_OFFSETS
	.align		4
        /*008c*/ 	.byte	0x04, 0x46
        /*008e*/ 	.short	(.L_1707 - .L_1706)


	//   ....[0]....
.L_1706:
        /*0090*/ 	.word	0x00001120


	//   ....[1]....
        /*0094*/ 	.word	0x000021b0


	//   ....[2]....
        /*0098*/ 	.word	0x00003080


	//   ....[3]....
        /*009c*/ 	.word	0x00004180


	//   ....[4]....
        /*00a0*/ 	.word	0x00005210


	//   ....[5]....
        /*00a4*/ 	.word	0x000060e0


	//   ....[6]....
        /*00a8*/ 	.word	0x00007220


	//   ....[7]....
        /*00ac*/ 	.word	0x000082b0


	//   ....[8]....
        /*00b0*/ 	.word	0x00009180


	//   ....[9]....
        /*00b4*/ 	.word	0x0000a280


	//   ....[10]....
        /*00b8*/ 	.word	0x0000b1f0


	//   ....[11]....
        /*00bc*/ 	.word	0x0000c0b0


	//   ....[12]....
        /*00c0*/ 	.word	0x0000d390


	//   ....[13]....
        /*00c4*/ 	.word	0x0000e390


	//   ....[14]....
        /*00c8*/ 	.word	0x0000f350


	//   ....[15]....
        /*00cc*/ 	.word	0x00010330


	//----- nvinfo : EIATTR_EXIT_INSTR_OFFSETS
	.align		4
.L_1707:
        /*00d0*/ 	.byte	0x04, 0x1c
        /*00d2*/ 	.short	(.L_1709 - .L_1708)


	//   ....[0]....
.L_1708:
        /*00d4*/ 	.word	0x0000f410


	//   ....[1]....
        /*00d8*/ 	.word	0x0000f560


	//   ....[2]....
        /*00dc*/ 	.word	0x0000f5a0


	//   ....[3]....
        /*00e0*/ 	.word	0x0000f640


	//   ....[4]....
        /*00e4*/ 	.word	0x0000f680


	//   ....[5]....
        /*00e8*/ 	.word	0x0000f6c0


	//   ....[6]....
        /*00ec*/ 	.word	0x0000f750


	//   ....[7]....
        /*00f0*/ 	.word	0x0000f790


	//   ....[8]....
        /*00f4*/ 	.word	0x0000f830


	//   ....[9]....
        /*00f8*/ 	.word	0x0000f880


	//   ....[10]....
        /*00fc*/ 	.word	0x0000f8d0


	//   ....[11]....
        /*0100*/ 	.word	0x0000f9a0


	//   ....[12]....
        /*0104*/ 	.word	0x0000fa00


	//   ....[13]....
        /*0108*/ 	.word	0x0000fb90


	//   ....[14]....
        /*010c*/ 	.word	0x0000fcf0


	//   ....[15]....
        /*0110*/ 	.word	0x0000fd10


	//   ....[16]....
        /*0114*/ 	.word	0x0000fdd0


	//   ....[17]....
        /*0118*/ 	.word	0x0000ff50


	//   ....[18]....
        /*011c*/ 	.word	0x000100d0


	//   ....[19]....
        /*0120*/ 	.word	0x00010230


	//   ....[20]....
        /*0124*/ 	.word	0x00010340


	//   ....[21]....
        /*0128*/ 	.word	0x00010380


	//   ....[22]....
        /*012c*/ 	.word	0x000103c0


	//----- nvinfo : EIATTR_MAX_THREADS
	.align		4
.L_1709:
        /*0130*/ 	.byte	0x04, 0x05
        /*0132*/ 	.short	(.L_1711 - .L_1710)
.L_1710:
        /*0134*/ 	.word	0x00000080
        /*0138*/ 	.word	0x00000001
        /*013c*/ 	.word	0x00000001


	//----- nvinfo : EIATTR_CRS_STACK_SIZE
	.align		4
.L_1711:
        /*0140*/ 	.byte	0x04, 0x1e
        /*0142*/ 	.short	(.L_1713 - .L_1712)
.L_1712:
        /*0144*/ 	.word	0x00000000


	//----- nvinfo : EIATTR_CBANK_PARAM_SIZE
	.align		4
.L_1713:
        /*0148*/ 	.byte	0x03, 0x19
        /*014a*/ 	.short	0x0054


	//----- nvinfo : EIATTR_PARAM_CBANK
	.align		4
        /*014c*/ 	.byte	0x04, 0x0a
        /*014e*/ 	.short	(.L_1715 - .L_1714)
	.align		4
.L_1714:
        /*0150*/ 	.word	index@(.nv.constant0._ZN2at6native27unrolled_elementwise_kernelIZZZNS0_28launch_masked_scatter_kernelERKNS_10TensorBaseES4_S4_S4_ENKUlvE_clEvENKUlvE9_clEvEUlN3c108BFloat16EblE_St5arrayIPcLm4EELi4E23TrivialOffsetCalculatorILi3EjESD_ILi1EjENS0_6memory12LoadWithCastILi3EEENSG_13StoreWithCastILi1EEEEEviT_T0_T2_T3_T4_T5_)
        /*0154*/ 	.short	0x0210
        /*0156*/ 	.short	0x0054


	//----- nvinfo : EIATTR_SW_WAR
	.align		4
.L_1715:
        /*0158*/ 	.byte	0x04, 0x36
        /*015a*/ 	.short	(.L_1717 - .L_1716)
.L_1716:
        /*015c*/ 	.word	0x00000008
.L_1717:


//--------------------- .nv.info._ZN2at6native18elementwise_kernelILi128ELi4EZNS0_22gpu_kernel_impl_nocastIZZZNS0_28launch_masked_scatter_kernelERKNS_10TensorBaseES5_S5_S5_ENKUlvE_clEvENKUlvE9_clEvEUlN3c108BFloat16EblE_EEvRNS_18TensorIteratorBaseERKT_EUliE_EEviT1_ --------------------------
	.section	.nv.info._ZN2at6native18elementwise_kernelILi128ELi4EZNS0_22gpu_kernel_impl_nocastIZZZNS0_28launch_masked_scatter_kernelERKNS_10TensorBaseES5_S5_S5_ENKUlvE_clEvENKUlvE9_clEvEUlN3c108BFloat16EblE_EEvRNS_18TensorIteratorBaseERKT_EUliE_EEviT1_,"",@"SHT_CUDA_INFO"
	.sectionflags	@""
	.align	4


	//----- nvinfo : EIATTR_CUDA_API_VERSION
	.align		4
        /*0000*/ 	.byte	0x04, 0x37
        /*0002*/ 	.short	(.L_1719 - .L_1718)
.L_1718:
        /*0004*/ 	.word	0x00000082


	//----- nvinfo : EIATTR_KPARAM_INFO
	.align		4
.L_1719:
        /*0008*/ 	.byte	0x04, 0x17
        /*000a*/ 	.short	(.L_1721 - .L_1720)
.L_1720:
        /*000c*/ 	.word	0x00000000
        /*0010*/ 	.short	0x0001
        /*0012*/ 	.short	0x0008
        /*0014*/ 	.byte	0x00, 0xf0, 0xe1, 0x0b


	//----- nvinfo : EIATTR_KPARAM_INFO
	.align		4
.L_1721:
        /*0018*/ 	.byte	0x04, 0x17
        /*001a*/ 	.short	(.L_1723 - .L_1722)
.L_1722:
        /*001c*/ 	.word	0x00000000
        /*0020*/ 	.short	0x0000
        /*0022*/ 	.short	0x0000
        /*0024*/ 	.byte	0x00, 0xf0, 0x11, 0x00


	//----- nvinfo : EIATTR_SPARSE_MMA_MASK
	.align		4
.L_1723:
        /*0028*/ 	.byte	0x03, 0x50
        /*002a*/ 	.short	0x0000


	//----- nvinfo : EIATTR_MAXREG_COUNT
	.align		4
        /*002c*/ 	.byte	0x03, 0x1b
        /*002e*/ 	.short	0x0080


	//----- nvinfo : EIATTR_MERCURY_ISA_VERSION
	.align		4
        /*0030*/ 	.byte	0x03, 0x5f
        /*0032*/ 	.short	0x0101


	//----- nvinfo : EIATTR_EXIT_INSTR_OFFSETS
	.align		4
        /*0034*/ 	.byte	0x04, 0x1c
        /*0036*/ 	.short	(.L_1725 - .L_1724)


	//   ....[0]....
.L_1724:
        /*0038*/ 	.word	0x00004c50


	//   ....[1]....
        /*003c*/ 	.word	0x00006560


	//----- nvinfo : EIATTR_MAX_THREADS
	.align		4
.L_1725:
        /*0040*/ 	.byte	0x04, 0x05
        /*0042*/ 	.short	(.L_1727 - .L_1726)
.L_1726:
        /*0044*/ 	.word	0x00000080
        /*0048*/ 	.word	0x00000001
        /*004c*/ 	.word	0x00000001


	//----- nvinfo : EIATTR_CRS_STACK_SIZE
	.align		4
.L_1727:
        /*0050*/ 	.byte	0x04, 0x1e
        /*0052*/ 	.short	(.L_1729 - .L_1728)
.L_1728:
        /*0054*/ 	.word	0x00000000


	//----- nvinfo : EIATTR_CBANK_PARAM_SIZE
	.align		4
.L_1729:
        /*0058*/ 	.byte	0x03, 0x19
        /*005a*/ 	.short	0x0300


	//----- nvinfo : EIATTR_PARAM_CBANK
	.align		4
        /*005c*/ 	.byte	0x04, 0x0a
        /*005e*/ 	.short	(.L_1731 - .L_1730)
	.align		4
.L_1730:
        /*0060*/ 	.word	index@(.nv.constant0._ZN2at6native18elementwise_kernelILi128ELi4EZNS0_22gpu_kernel_impl_nocastIZZZNS0_28launch_masked_scatter_kernelERKNS_10TensorBaseES5_S5_S5_ENKUlvE_clEvENKUlvE9_clEvEUlN3c108BFloat16EblE_EEvRNS_18TensorIteratorBaseERKT_EUliE_EEviT1_)
        /*0064*/ 	.short	0x0210
        /*0066*/ 	.short	0x0300


	//----- nvinfo : EIATTR_SW_WAR
	.align		4
.L_1731:
        /*0068*/ 	.byte	0x04, 0x36
        /*006a*/ 	.short	(.L_1733 - .L_1732)
.L_1732:
        /*006c*/ 	.word	0x00000008
.L_1733:


//--------------------- .nv.info._ZN2at6native27unrolled_elementwise_kernelIZZZNS0_28launch_masked_scatter_kernelERKNS_10TensorBaseES4_S4_S4_ENKUlvE_clEvENKUlvE9_clEvEUlN3c108BFloat16EblE_St5arrayIPcLm4EELi4E23TrivialOffsetCalculatorILi3EjESD_ILi1EjENS0_6memory15LoadWithoutCastENSG_16StoreWithoutCastEEEviT_T0_T2_T3_T4_T5_ --------------------------
	.section	.nv.info._ZN2at6native27unrolled_elementwise_kernelIZZZNS0_28launch_masked_scatter_kernelERKNS_10TensorBaseES4_S4_S4_ENKUlvE_clEvENKUlvE9_clEvEUlN3c108BFloat16EblE_St5arrayIPcLm4EELi4E23TrivialOffsetCalculatorILi3EjESD_ILi1EjENS0_6memory15LoadWithoutCastENSG_16StoreWithoutCastEEEviT_T0_T2_T3_T4_T5_,"",@"SHT_CUDA_INFO"
	.sectionflags	@""
	.align	4


	//----- nvinfo : EIATTR_CUDA_API_VERSION
	.align		4
        /*0000*/ 	.byte	0x04, 0x37
        /*0002*/ 	.short	(.L_1735 - .L_1734)
.L_1734:
        /*0004*/ 	.word	0x00000082


	//----- nvinfo : EIATTR_KPARAM_INFO
	.align		4
.L_1735:
        /*0008*/ 	.byte	0x04, 0x17
        /*000a*/ 	.short	(.L_1737 - .L_1736)
.L_1736:
        /*000c*/ 	.word	0x00000000
        /*0010*/ 	.short	0x0006
        /*0012*/ 	.short	0x003b
        /*0014*/ 	.byte	0x00, 0xf0, 0x05, 0x00


	//----- nvinfo : EIATTR_KPARAM_INFO
	.align		4
.L_1737:
        /*0018*/ 	.byte	0x04, 0x17
        /*001a*/ 	.short	(.L_1739 - .L_1738)
.L_1738:
        /*001c*/ 	.word	0x00000000
        /*0020*/ 	.short	0x0005
        /*0022*/ 	.short	0x003a
        /*0024*/ 	.byte	0x00, 0xf0, 0x05, 0x00


	//----- nvinfo : EIATTR_KPARAM_INFO
	.align		4
.L_1739:
        /*0028*/ 	.byte	0x04, 0x17
        /*002a*/ 	.short	(.L_1741 - .L_1740)
.L_1740:
        /*002c*/ 	.word	0x00000000
        /*0030*/ 	.short	0x0004
        /*0032*/ 	.short	0x0039
        /*0034*/ 	.byte	0x00, 0xf0, 0x05, 0x00


	//----- nvinfo : EIATTR_KPARAM_INFO
	.align		4
.L_1741:
        /*0038*/ 	.byte	0x04, 0x17
        /*003a*/ 	.short	(.L_1743 - .L_1742)
.L_1742:
        /*003c*/ 	.word	0x00000000
        /*0040*/ 	.short	0x0003
        /*0042*/ 	.short	0x0038
        /*0044*/ 	.byte	0x00, 0xf0, 0x05, 0x00


	//----- nvinfo : EIATTR_KPARAM_INFO
	.align		4
.L_1743:
        /*0048*/ 	.byte	0x04, 0x17
        /*004a*/ 	.short	(.L_1745 - .L_1744)
.L_1744:
        /*004c*/ 	.word	0x00000000
        /*0050*/ 	.short	0x0002
        /*0052*/ 	.short	0x0018
        /*0054*/ 	.byte	0x00, 0xf0, 0x81, 0x00


	//----- nvinfo : EIATTR_KPARAM_INFO
	.align		4
.L_1745:
        /*0058*/ 	.byte	0x04, 0x17
        /*005a*/ 	.short	(.L_1747 - .L_1746)
.L_1746:
        /*005c*/ 	.word	0x00000000
        /*0060*/ 	.short	0x0001
        /*0062*/ 	.short	0x0008
        /*0064*/ 	.byte	0x00, 0xf0, 0x41, 0x00


	//----- nvinfo : EIATTR_KPARAM_INFO
	.align		4
.L_1747:
        /*0068*/ 	.byte	0x04, 0x17
        /*006a*/ 	.short	(.L_1749 - .L_1748)
.L_1748:
        /*006c*/ 	.word	0x00000000
        /*0070*/ 	.short	0x0000
        /*0072*/ 	.short	0x0000
        /*0074*/ 	.byte	0x00, 0xf0, 0x11, 0x00


	//----- nvinfo : EIATTR_SPARSE_MMA_MASK
	.align		4
.L_1749:
        /*0078*/ 	.byte	0x03, 0x50
        /*007a*/ 	.short	0x0000


	//----- nvinfo : EIATTR_MAXREG_COUNT
	.align		4
        /*007c*/ 	.byte	0x03, 0x1b
        /*007e*/ 	.short	0x00ff


	//----- nvinfo : EIATTR_MERCURY_ISA_VERSION
	.align		4
        /*0080*/ 	.byte	0x03, 0x5f
        /*0082*/ 	.short	0x0101


	//----- nvinfo : EIATTR_EXIT_INSTR_OFFSETS
	.align		4
        /*0084*/ 	.byte	0x04, 0x1c
        /*0086*/ 	.short	(.L_1751 - .L_1750)


	//   ....[0]....
.L_1750:
        /*0088*/ 	.word	0x00000830


	//   ....[1]....
        /*008c*/ 	.word	0x00000880


	//----- nvinfo : EIATTR_MAX_THREADS
	.align		4
.L_1751:
        /*0090*/ 	.byte	0x04, 0x05
        /*0092*/ 	.short	(.L_1753 - .L_1752)
.L_1752:
        /*0094*/ 	.word	0x00000080
        /*0098*/ 	.word	0x00000001
        /*009c*/ 	.word	0x00000001


	//----- nvinfo : EIATTR_CRS_STACK_SIZE
	.align		4
.L_1753:
        /*00a0*/ 	.byte	0x04, 0x1e
        /*00a2*/ 	.short	(.L_1755 - .L_1754)
.L_1754:
        /*00a4*/ 	.word	0x00000000


	//----- nvinfo : EIATTR_CBANK_PARAM_SIZE
	.align		4
.L_1755:
        /*00a8*/ 	.byte	0x03, 0x19
        /*00aa*/ 	.short	0x003c


	//----- nvinfo : EIATTR_PARAM_CBANK
	.align		4
        /*00ac*/ 	.byte	0x04, 0x0a
        /*00ae*/ 	.short	(.L_1757 - .L_1756)
	.align		4
.L_1756:
        /*00b0*/ 	.word	index@(.nv.constant0._ZN2at6native27unrolled_elementwise_kernelIZZZNS0_28launch_masked_scatter_kernelERKNS_10TensorBaseES4_S4_S4_ENKUlvE_clEvENKUlvE9_clEvEUlN3c108BFloat16EblE_St5arrayIPcLm4EELi4E23TrivialOffsetCalculatorILi3EjESD_ILi1EjENS0_6memory15LoadWithoutCastENSG_16StoreWithoutCastEEEviT_T0_T2_T3_T4_T5_)
        /*00b4*/ 	.short	0x0210
        /*00b6*/ 	.short	0x003c


	//----- nvinfo : EIATTR_SW_WAR
	.align		4
.L_1757:
        /*00b8*/ 	.byte	0x04, 0x36
        /*00ba*/ 	.short	(.L_1759 - .L_1758)
.L_1758:
        /*00bc*/ 	.word	0x00000008
.L_1759:


//--------------------- .nv.info._ZN2at6native29vectorized_elementwise_kernelILi2EZZZNS0_28launch_masked_scatter_kernelERKNS_10TensorBaseES4_S4_S4_ENKUlvE_clEvENKUlvE9_clEvEUlN3c108BFloat16EblE_St5arrayIPcLm4EEEEviT0_T1_ --------------------------
	.section	.nv.info._ZN2at6native29vectorized_elementwise_kernelILi2EZZZNS0_28launch_masked_scatter_kernelERKNS_10TensorBaseES4_S4_S4_ENKUlvE_clEvENKUlvE9_clEvEUlN3c108BFloat16EblE_St5arrayIPcLm4EEEEviT0_T1_,"",@"SHT_CUDA_INFO"
	.sectionflags	@""
	.align	4


	//----- nvinfo : EIATTR_CUDA_API_VERSION
	.align		4
        /*0000*/ 	.byte	0x04, 0x37
        /*0002*/ 	.short	(.L_1761 - .L_1760)
.L_1760:
        /*0004*/ 	.word	0x00000082


	//----- nvinfo : EIATTR_KPARAM_INFO
	.align		4
.L_1761:
        /*0008*/ 	.byte	0x04, 0x17
        /*000a*/ 	.short	(.L_1763 - .L_1762)
.L_1762:
        /*000c*/ 	.word	0x00000000
        /*0010*/ 	.short	0x0002
        /*0012*/ 	.short	0x0018
        /*0014*/ 	.byte	0x00, 0xf0, 0x81, 0x00


	//----- nvinfo : EIATTR_KPARAM_INFO
	.align		4
.L_1763:
        /*0018*/ 	.byte	0x04, 0x17
        /*001a*/ 	.short	(.L_1765 - .L_1764)
.L_1764:
        /*001c*/ 	.word	0x00000000
        /*0020*/ 	.short	0x0001
        /*0022*/ 	.short	0x0008
        /*0024*/ 	.byte	0x00, 0xf0, 0x41, 0x00


	//----- nvinfo : EIATTR_KPARAM_INFO
	.align		4
.L_1765:
        /*0028*/ 	.byte	0x04, 0x17
        /*002a*/ 	.short	(.L_1767 - .L_1766)
.L_1766:
        /*002c*/ 	.word	0x00000000
        /*0030*/ 	.short	0x0000
        /*0032*/ 	.short	0x0000
        /*0034*/ 	.byte	0x00, 0xf0, 0x11, 0x00


	//----- nvinfo : EIATTR_SPARSE_MMA_MASK
	.align		4
.L_1767:
        /*0038*/ 	.byte	0x03, 0x50
        /*003a*/ 	.short	0x0000


	//----- nvinfo : EIATTR_MAXREG_COUNT
	.align		4
        /*003c*/ 	.byte	0x03, 0x1b
        /*003e*/ 	.short	0x00ff


	//----- nvinfo : EIATTR_MERCURY_ISA_VERSION
	.align		4
        /*0040*/ 	.byte	0x03, 0x5f
        /*0042*/ 	.short	0x0101


	//----- nvinfo : EIATTR_EXIT_INSTR_OFFSETS
	.align		4
        /*0044*/ 	.byte	0x04, 0x1c
        /*0046*/ 	.short	(.L_1769 - .L_1768)


	//   ....[0]....
.L_1768:
        /*0048*/ 	.word	0x00000610


	//   ....[1]....
        /*004c*/ 	.word	0x000016a0


	//   ....[2]....
        /*0050*/ 	.word	0x000016f0


	//----- nvinfo : EIATTR_MAX_THREADS
	.align		4
.L_1769:
        /*0054*/ 	.byte	0x04, 0x05
        /*0056*/ 	.short	(.L_1771 - .L_1770)
.L_1770:
        /*0058*/ 	.word	0x00000080
        /*005c*/ 	.word	0x00000001
        /*0060*/ 	.word	0x00000001


	//----- nvinfo : EIATTR_CRS_STACK_SIZE
	.align		4
.L_1771:
        /*0064*/ 	.byte	0x04, 0x1e
        /*0066*/ 	.short	(.L_1773 - .L_1772)
.L_1772:
        /*0068*/ 	.word	0x00000000


	//----- nvinfo : EIATTR_CBANK_PARAM_SIZE
	.align		4
.L_1773:
        /*006c*/ 	.byte	0x03, 0x19
        /*006e*/ 	.short	0x0038


	//----- nvinfo : EIATTR_PARAM_CBANK
	.align		4
        /*0070*/ 	.byte	0x04, 0x0a
        /*0072*/ 	.short	(.L_1775 - .L_1774)
	.align		4
.L_1774:
        /*0074*/ 	.word	index@(.nv.constant0._ZN2at6native29vectorized_elementwise_kernelILi2EZZZNS0_28launch_masked_scatter_kernelERKNS_10TensorBaseES4_S4_S4_ENKUlvE_clEvENKUlvE9_clEvEUlN3c108BFloat16EblE_St5arrayIPcLm4EEEEviT0_T1_)
        /*0078*/ 	.short	0x0210
        /*007a*/ 	.short	0x0038


	//----- nvinfo : EIATTR_SW_WAR
	.align		4
.L_1775:
        /*007c*/ 	.byte	0x04, 0x36
        /*007e*/ 	.short	(.L_1777 - .L_1776)
.L_1776:
        /*0080*/ 	.word	0x00000008
.L_1777:


//--------------------- .nv.info._ZN2at6native29vectorized_elementwise_kernelILi4EZZZNS0_28launch_masked_scatter_kernelERKNS_10TensorBaseES4_S4_S4_ENKUlvE_clEvENKUlvE9_clEvEUlN3c108BFloat16EblE_St5arrayIPcLm4EEEEviT0_T1_ --------------------------
	.section	.nv.info._ZN2at6native29vectorized_elementwise_kernelILi4EZZZNS0_28launch_masked_scatter_kernelERKNS_10TensorBaseES4_S4_S4_ENKUlvE_clEvENKUlvE9_clEvEUlN3c108BFloat16EblE_St5arrayIPcLm4EEEEviT0_T1_,"",@"SHT_CUDA_INFO"
	.sectionflags	@""
	.align	4


	//----- nvinfo : EIATTR_CUDA_API_VERSION
	.align		4
        /*0000*/ 	.byte	0x04, 0x37
        /*0002*/ 	.short	(.L_1779 - .L_1778)
.L_1778:
        /*0004*/ 	.word	0x00000082


	//----- nvinfo : EIATTR_KPARAM_INFO
	.align		4
.L_1779:
        /*0008*/ 	.byte	0x04, 0x17
        /*000a*/ 	.short	(.L_1781 - .L_1780)
.L_1780:
        /*000c*/ 	.word	0x00000000
        /*0010*/ 	.short	0x0002
        /*0012*/ 	.short	0x0018
        /*0014*/ 	.byte	0x00, 0xf0, 0x81, 0x00


	//----- nvinfo : EIATTR_KPARAM_INFO
	.align		4
.L_1781:
        /*0018*/ 	.byte	0x04, 0x17
        /*001a*/ 	.short	(.L_1783 - .L_1782)
.L_1782:
        /*001c*/ 	.word	0x00000000
        /*0020*/ 	.short	0x0001
        /*0022*/ 	.short	0x0008
        /*0024*/ 	.byte	0x00, 0xf0, 0x41, 0x00


	//----- nvinfo : EIATTR_KPARAM_INFO
	.align		4
.L_1783:
        /*0028*/ 	.byte	0x04, 0x17
        /*002a*/ 	.short	(.L_1785 - .L_1784)
.L_1784:
        /*002c*/ 	.word	0x00000000
        /*0030*/ 	.short	0x0000
        /*0032*/ 	.short	0x0000
        /*0034*/ 	.byte	0x00, 0xf0, 0x11, 0x00


	//----- nvinfo : EIATTR_SPARSE_MMA_MASK
	.align		4
.L_1785:
        /*0038*/ 	.byte	0x03, 0x50
        /*003a*/ 	.short	0x0000


	//----- nvinfo : EIATTR_MAXREG_COUNT
	.align		4
        /*003c*/ 	.byte	0x03, 0x1b
        /*003e*/ 	.short	0x00ff


	//----- nvinfo : EIATTR_MERCURY_ISA_VERSION
	.align		4
        /*0040*/ 	.byte	0x03, 0x5f
        /*0042*/ 	.short	0x0101


	//----- nvinfo : EIATTR_EXIT_INSTR_OFFSETS
	.align		4
        /*0044*/ 	.byte	0x04, 0x1c
        /*0046*/ 	.short	(.L_1787 - .L_1786)


	//   ....[0]....
.L_1786:
        /*0048*/ 	.word	0x000005c0


	//   ....[1]....
        /*004c*/ 	.word	0x00001650


	//   ....[2]....
        /*0050*/ 	.word	0x000016a0


	//----- nvinfo : EIATTR_MAX_THREADS
	.align		4
.L_1787:
        /*0054*/ 	.byte	0x04, 0x05
        /*0056*/ 	.short	(.L_1789 - .L_1788)
.L_1788:
        /*0058*/ 	.word	0x00000080
        /*005c*/ 	.word	0x00000001
        /*0060*/ 	.word	0x00000001


	//----- nvinfo : EIATTR_CRS_STACK_SIZE
	.align		4
.L_1789:
        /*0064*/ 	.byte	0x04, 0x1e
        /*0066*/ 	.short	(.L_1791 - .L_1790)
.L_1790:
        /*0068*/ 	.word	0x00000000


	//----- nvinfo : EIATTR_CBANK_PARAM_SIZE
	.align		4
.L_1791:
        /*006c*/ 	.byte	0x03, 0x19
        /*006e*/ 	.short	0x0038


	//----- nvinfo : EIATTR_PARAM_CBANK
	.align		4
        /*0070*/ 	.byte	0x04, 0x0a
        /*0072*/ 	.short	(.L_1793 - .L_1792)
	.align		4
.L_1792:
        /*0074*/ 	.word	index@(.nv.constant0._ZN2at6native29vectorized_elementwise_kernelILi4EZZZNS0_28launch_masked_scatter_kernelERKNS_10TensorBaseES4_S4_S4_ENKUlvE_clEvENKUlvE9_clEvEUlN3c108BFloat16EblE_St5arrayIPcLm4EEEEviT0_T1_)
        /*0078*/ 	.short	0x0210
        /*007a*/ 	.short	0x0038


	//----- nvinfo : EIATTR_SW_WAR
	.align		4
.L_1793:
        /*007c*/ 	.byte	0x04, 0x36
        /*007e*/ 	.short	(.L_1795 - .L_1794)
.L_1794:
        /*0080*/ 	.word	0x00000008
.L_1795:


//--------------------- .nv.info._ZN2at6native29vectorized_elementwise_kernelILi8EZZZNS0_28launch_masked_scatter_kernelERKNS_10TensorBaseES4_S4_S4_ENKUlvE_clEvENKUlvE9_clEvEUlN3c108BFloat16EblE_St5arrayIPcLm4EEEEviT0_T1_ --------------------------
	.section	.nv.info._ZN2at6native29vectorized_elementwise_kernelILi8EZZZNS0_28launch_masked_scatter_kernelERKNS_10TensorBaseES4_S4_S4_ENKUlvE_clEvENKUlvE9_clEvEUlN3c108BFloat16EblE_St5arrayIPcLm4EEEEviT0_T1_,"",@"SHT_CUDA_INFO"
	.sectionflags	@""
	.align	4


	//----- nvinfo : EIATTR_CUDA_API_VERSION
	.align		4
        /*0000*/ 	.byte	0x04, 0x37
        /*0002*/ 	.short	(.L_1797 - .L_1796)
.L_1796:
        /*0004*/ 	.word	0x00000082


	//----- nvinfo : EIATTR_KPARAM_INFO
	.align		4
.L_1797:
        /*0008*/ 	.byte	0x04, 0x17
        /*000a*/ 	.short	(.L_1799 - .L_1798)
.L_1798:
        /*000c*/ 	.word	0x00000000
        /*0010*/ 	.short	0x0002
        /*0012*/ 	.short	0x0018
        /*0014*/ 	.byte	0x00, 0xf0, 0x81, 0x00


	//----- nvinfo : EIATTR_KPARAM_INFO
	.align		4
.L_1799:
        /*0018*/ 	.byte	0x04, 0x17
        /*001a*/ 	.short	(.L_1801 - .L_1800)
.L_1800:
        /*001c*/ 	.word	0x00000000
        /*0020*/ 	.short	0x0001
        /*0022*/ 	.short	0x0008
        /*0024*/ 	.byte	0x00, 0xf0, 0x41, 0x00


	//----- nvinfo : EIATTR_KPARAM_INFO
	.align		4
.L_1801:
        /*0028*/ 	.byte	0x04, 0x17
        /*002a*/ 	.short	(.L_1803 - .L_1802)
.L_1802:
        /*002c*/ 	.word	0x00000000
        /*0030*/ 	.short	0x0000
        /*0032*/ 	.short	0x0000
        /*0034*/ 	.byte	0x00, 0xf0, 0x11, 0x00


	//----- nvinfo : EIATTR_SPARSE_MMA_MASK
	.align		4
.L_1803:
        /*0038*/ 	.byte	0x03, 0x50
        /*003a*/ 	.short	0x0000


	//----- nvinfo : EIATTR_MAXREG_COUNT
	.align		4
        /*003c*/ 	.byte	0x03, 0x1b
        /*003e*/ 	.short	0x00ff


	//----- nvinfo : EIATTR_MERCURY_ISA_VERSION
	.align		4
        /*0040*/ 	.byte	0x03, 0x5f
        /*0042*/ 	.short	0x0101


	//----- nvinfo : EIATTR_EXIT_INSTR_OFFSETS
	.align		4
        /*0044*/ 	.byte	0x04, 0x1c
        /*0046*/ 	.short	(.L_1805 - .L_1804)


	//   ....[0]....
.L_1804:
        /*0048*/ 	.word	0x00000610


	//   ....[1]....
        /*004c*/ 	.word	0x000016a0


	//   ....[2]....
        /*0050*/ 	.word	0x000016f0


	//----- nvinfo : EIATTR_MAX_THREADS
	.align		4
.L_1805:
        /*0054*/ 	.byte	0x04, 0x05
        /*0056*/ 	.short	(.L_1807 - .L_1806)
.L_1806:
        /*0058*/ 	.word	0x00000080
        /*005c*/ 	.word	0x00000001
        /*0060*/ 	.word	0x00000001


	//----- nvinfo : EIATTR_CRS_STACK_SIZE
	.align		4
.L_1807:
        /*0064*/ 	.byte	0x04, 0x1e
        /*0066*/ 	.short	(.L_1809 - .L_1808)
.L_1808:
        /*0068*/ 	.word	0x00000000


	//----- nvinfo : EIATTR_CBANK_PARAM_SIZE
	.align		4
.L_1809:
        /*006c*/ 	.byte	0x03, 0x19
        /*006e*/ 	.short	0x0038


	//----- nvinfo : EIATTR_PARAM_CBANK
	.align		4
        /*0070*/ 	.byte	0x04, 0x0a
        /*0072*/ 	.short	(.L_1811 - .L_1810)
	.align		4
.L_1810:
        /*0074*/ 	.word	index@(.nv.constant0._ZN2at6native29vectorized_elementwise_kernelILi8EZZZNS0_28launch_masked_scatter_kernelERKNS_10TensorBaseES4_S4_S4_ENKUlvE_clEvENKUlvE9_clEvEUlN3c108BFloat16EblE_St5arrayIPcLm4EEEEviT0_T1_)
        /*0078*/ 	.short	0x0210
        /*007a*/ 	.short	0x0038


	//----- nvinfo : EIATTR_SW_WAR
	.align		4
.L_1811:
        /*007c*/ 	.byte	0x04, 0x36
        /*007e*/ 	.short	(.L_1813 - .L_1812)
.L_1812:
        /*0080*/ 	.word	0x00000008
.L_1813:


//--------------------- .nv.info._ZN2at6native18elementwise_kernelILi128ELi4EZNS0_15gpu_kernel_implIZZZNS0_28launch_masked_scatter_kernelERKNS_10TensorBaseES5_S5_S5_ENKUlvE_clEvENKUlvE8_clEvEUlbblE_EEvRNS_18TensorIteratorBaseERKT_EUliE_EEviT1_ --------------------------
	.section	.nv.info._ZN2at6native18elementwise_kernelILi128ELi4EZNS0_15gpu_kernel_implIZZZNS0_28launch_masked_scatter_kernelERKNS_10TensorBaseES5_S5_S5_ENKUlvE_clEvENKUlvE8_clEvEUlbblE_EEvRNS_18TensorIteratorBaseERKT_EUliE_EEviT1_,"",@"SHT_CUDA_INFO"
	.sectionflags	@""
	.align	4


	//----- nvinfo : EIATTR_CUDA_API_VERSION
	.align		4
        /*0000*/ 	.byte	0x04, 0x37
        /*0002*/ 	.short	(.L_1815 - .L_1814)
.L_1814:
        /*0004*/ 	.word	0x00000082


	//----- nvinfo : EIATTR_KPARAM_INFO
	.align		4
.L_1815:
        /*0008*/ 	.byte	0x04, 0x17
        /*000a*/ 	.short	(.L_1817 - .L_1816)
.L_1816:
        /*000c*/ 	.word	0x00000000
        /*0010*/ 	.short	0x0001
        /*0012*/ 	.short	0x0008
        /*0014*/ 	.byte	0x00, 0xf0, 0x01, 0x0c


	//----- nvinfo : EIATTR_KPARAM_INFO
	.align		4
.L_1817:
        /*0018*/ 	.byte	0x04, 0x17
        /*001a*/ 	.short	(.L_1819 - .L_1818)
.L_1818:
        /*001c*/ 	.word	0x00000000
        /*0020*/ 	.short	0x0000
        /*0022*/ 	.short	0x0000
        /*0024*/ 	.byte	0x00, 0xf0, 0x11, 0x00


	//----- nvinfo : EIATTR_SPARSE_MMA_MASK
	.align		4
.L_1819:
        /*0028*/ 	.byte	0x03, 0x50
        /*002a*/ 	.short	0x0000


	//----- nvinfo : EIATTR_MAXREG_COUNT
	.align		4
        /*002c*/ 	.byte	0x03, 0x1b
        /*002e*/ 	.short	0x0080


	//----- nvinfo : EIATTR_EXTERNS
	.align		4
        /*0030*/ 	.byte	0x04, 0x0f
        /*0032*/ 	.short	(.L_1821 - .L_1820)


	//   ....[0]....
	.align		4
.L_1820:
        /*0034*/ 	.word	index@(__assertfail)


	//----- nvinfo : EIATTR_MERCURY_ISA_VERSION
	.align		4
.L_1821:
        /*0038*/ 	.byte	0x03, 0x5f
        /*003a*/ 	.short	0x0101


	//----- nvinfo : EIATTR_SYSCALL_OFFSETS
	.align		4
        /*003c*/ 	.byte	0x04, 0x46
        /*003e*/ 	.short	(.L_1823 - .L_1822)


	//   ....[0]....
.L_1822:
        /*0040*/ 	.word	0x00002860


	//   ....[1]....
        /*0044*/ 	.word	0x000038e0


	//   ....[2]....
        /*0048*/ 	.word	0x000047a0


	//   ....[3]....
        /*004c*/ 	.word	0x00005770


	//   ....[4]....
        /*0050*/ 	.word	0x00008040


	//   ....[5]....
        /*0054*/ 	.word	0x000090c0


	//   ....[6]....
        /*0058*/ 	.word	0x00009f80


	//   ....[7]....
        /*005c*/ 	.word	0x0000af50


	//   ....[8]....
        /*0060*/ 	.word	0x0000d810


	//   ....[9]....
        /*0064*/ 	.word	0x0000e890


	//   ....[10]....
        /*0068*/ 	.word	0x0000f750


	//   ....[11]....
        /*006c*/ 	.word	0x00010720


	//   ....[12]....
        /*0070*/ 	.word	0x00012fd0


	//   ....[13]....
        /*0074*/ 	.word	0x00014050


	//   ....[14]....
        /*0078*/ 	.word	0x00014f10


	//   ....[15]....
        /*007c*/ 	.word	0x00015ee0


	//----- nvinfo : EIATTR_EXIT_INSTR_OFFSETS
	.align		4
.L_1823:
        /*0080*/ 	.byte	0x04, 0x1c
        /*0082*/ 	.short	(.L_1825 - .L_1824)


	//   ....[0]....
.L_1824:
        /*0084*/ 	.word	0x00010810


	//   ....[1]....
        /*0088*/ 	.word	0x00015100


	//   ....[2]....
        /*008c*/ 	.word	0x00015120


	//   ....[3]....
        /*0090*/ 	.word	0x000151e0


	//   ....[4]....
        /*0094*/ 	.word	0x00015220


	//   ....[5]....
        /*0098*/ 	.word	0x00015260


	//   ....[6]....
        /*009c*/ 	.word	0x000152f0


	//   ....[7]....
        /*00a0*/ 	.word	0x00015330


	//   ....[8]....
        /*00a4*/ 	.word	0x000153d0


	//   ....[9]....
        /*00a8*/ 	.word	0x00015420


	//   ....[10]....
        /*00ac*/ 	.word	0x00015470


	//   ....[11]....
        /*00b0*/ 	.word	0x00015530


	//   ....[12]....
        /*00b4*/ 	.word	0x00015590


	//   ....[13]....
        /*00b8*/ 	.word	0x00015720


	//   ....[14]....
        /*00bc*/ 	.word	0x00015880


	//   ....[15]....
        /*00c0*/ 	.word	0x000158c0


	//   ....[16]....
        /*00c4*/ 	.word	0x00015980


	//   ....[17]....
        /*00c8*/ 	.word	0x00015b00


	//   ....[18]....
        /*00cc*/ 	.word	0x00015c80


	//   ....[19]....
        /*00d0*/ 	.word	0x00015de0


	//   ....[20]....
        /*00d4*/ 	.word	0x00015ef0


	//   ....[21]....
        /*00d8*/ 	.word	0x00015f50


	//   ....[22]....
        /*00dc*/ 	.word	0x00015f90


	//----- nvinfo : EIATTR_MAX_THREADS
	.align		4
.L_1825:
        /*00e0*/ 	.byte	0x04, 0x05
        /*00e2*/ 	.short	(.L_1827 - .L_1826)
.L_1826:
        /*00e4*/ 	.word	0x00000080
        /*00e8*/ 	.word	0x00000001
        /*00ec*/ 	.word	0x00000001


	//----- nvinfo : EIATTR_CRS_STACK_SIZE
	.align		4
.L_1827:
        /*00f0*/ 	.byte	0x04, 0x1e
        /*00f2*/ 	.short	(.L_1829 - .L_1828)
.L_1828:
        /*00f4*/ 	.word	0x00000000


	//----- nvinfo : EIATTR_CBANK_PARAM_SIZE
	.align		4
.L_1829:
        /*00f8*/ 	.byte	0x03, 0x19
        /*00fa*/ 	.short	0x0308


	//----- nvinfo : EIATTR_PARAM_CBANK
	.align		4
        /*00fc*/ 	.byte	0x04, 0x0a
        /*00fe*/ 	.short	(.L_1831 - .L_1830)
	.align		4
.L_1830:
        /*0100*/ 	.word	index@(.nv.constant0._ZN2at6native18elementwise_kernelILi128ELi4EZNS0_15gpu_kernel_implIZZZNS0_28launch_masked_scatter_kernelERKNS_10TensorBaseES5_S5_S5_ENKUlvE_clEvENKUlvE8_clEvEUlbblE_EEvRNS_18TensorIteratorBaseERKT_EUliE_EEviT1_)
        /*0104*/ 	.short	0x0210
        /*0106*/ 	.short	0x0308


	//----- nvinfo : EIATTR_SW_WAR
	.align		4
.L_1831:
        /*0108*/ 	.byte	0x04, 0x36
        /*010a*/ 	.short	(.L_1833 - .L_1832)
.L_1832:
        /*010c*/ 	.word	0x00000008
.L_1833:


//--------------------- .nv.info._ZN2at6native27unrolled_elementwise_kernelIZZZNS0_28launch_masked_scatter_kernelERKNS_10TensorBaseES4_S4_S4_ENKUlvE_clEvENKUlvE8_clEvEUlbblE_St5arrayIPcLm4EELi4E23TrivialOffsetCalculatorILi3EjESB_ILi1EjENS0_6memory12LoadWithCastILi3EEENSE_13StoreWithCastILi1EEEEEviT_T0_T2_T3_T4_T5_ --------------------------
	.section	.nv.info._ZN2at6native27unrolled_elementwise_kernelIZZZNS0_28launch_masked_scatter_kernelERKNS_10TensorBaseES4_S4_S4_ENKUlvE_clEvENKUlvE8_clEvEUlbblE_St5arrayIPcLm4EELi4E23TrivialOffsetCalculatorILi3EjESB_ILi1EjENS0_6memory12LoadWithCastILi3EEENSE_13StoreWithCastILi1EEEEEviT_T0_T2_T3_T4_T5_,"",@"SHT_CUDA_INFO"
	.sectionflags	@""
	.align	4


	//----- nvinfo : EIATTR_CUDA_API_VERSION
	.align		4
        /*0000*/ 	.byte	0x04, 0x37
        /*0002*/ 	.short	(.L_1835 - .L_1834)
.L_1834:
        /*0004*/ 	.word	0x00000082


	//----- nvinfo : EIATTR_KPARAM_INFO
	.align		4
.L_1835:
        /*0008*/ 	.byte	0x04, 0x17
        /*000a*/ 	.short	(.L_1837 - .L_1836)
.L_1836:
        /*000c*/ 	.word	0x00000000
        /*0010*/ 	.short	0x0006
        /*0012*/ 	.short	0x004c
        /*0014*/ 	.byte	0x00, 0xf0, 0x21, 0x00


	//----- nvinfo : EIATTR_KPARAM_INFO
	.align		4
.L_1837:
        /*0018*/ 	.byte	0x04, 0x17
        /*001a*/ 	.short	(.L_1839 - .L_1838)
.L_1838:
        /*001c*/ 	.word	0x00000000
        /*0020*/ 	.short	0x0005
        /*0022*/ 	.short	0x003c
        /*0024*/ 	.byte	0x00, 0xf0, 0x41, 0x00


	//----- nvinfo : EIATTR_KPARAM_INFO
	.align		4
.L_1839:
        /*0028*/ 	.byte	0x04, 0x17
        /*002a*/ 	.short	(.L_1841 - .L_1840)
.L_1840:
        /*002c*/ 	.word	0x00000000
        /*0030*/ 	.short	0x0004
        /*0032*/ 	.short	0x0039
        /*0034*/ 	.byte	0x00, 0xf0, 0x05, 0x00


	//----- nvinfo : EIATTR_KPARAM_INFO
	.align		4
.L_1841:
        /*0038*/ 	.byte	0x04, 0x17
        /*003a*/ 	.short	(.L_1843 - .L_1842)
.L_1842:
        /*003c*/ 	.word	0x00000000
        /*0040*/ 	.short	0x0003
        /*0042*/ 	.short	0x0038
        /*0044*/ 	.byte	0x00, 0xf0, 0x05, 0x00


	//----- nvinfo : EIATTR_KPARAM_INFO
	.align		4
.L_1843:
        /*0048*/ 	.byte	0x04, 0x17
        /*004a*/ 	.short	(.L_1845 - .L_1844)
.L_1844:
        /*004c*/ 	.word	0x00000000
        /*0050*/ 	.short	0x0002
        /*0052*/ 	.short	0x0018
        /*0054*/ 	.byte	0x00, 0xf0, 0x81, 0x00


	//----- nvinfo : EIATTR_KPARAM_INFO
	.align		4
.L_1845:
        /*0058*/ 	.byte	0x04, 0x17
        /*005a*/ 	.short	(.L_1847 - .L_1846)
.L_1846:
        /*005c*/ 	.word	0x00000000
        /*0060*/ 	.short	0x0001
        /*0062*/ 	.short	0x0008
        /*0064*/ 	.byte	0x00, 0xf0, 0x41, 0x00


	//----- nvinfo : EIATTR_KPARAM_INFO
	.align		4
.L_1847:
        /*0068*/ 	.byte	0x04, 0x17
        /*006a*/ 	.short	(.L_1849 - .L_1848)
.L_1848:
        /*006c*/ 	.word	0x00000000
        /*0070*/ 	.short	0x0000
        /*0072*/ 	.short	0x0000
        /*0074*/ 	.byte	0x00, 0xf0, 0x11, 0x00


	//----- nvinfo : EIATTR_SPARSE_MMA_MASK
	.align		4
.L_1849:
        /*0078*/ 	.byte	0x03, 0x50
        /*007a*/ 	.short	0x0000


	//----- nvinfo : EIATTR_MAXREG_COUNT
	.align		4
        /*007c*/ 	.byte	0x03, 0x1b
        /*007e*/ 	.short	0x00ff


	//----- nvinfo : EIATTR_EXTERNS
	.align		4
        /*0080*/ 	.byte	0x04, 0x0f
        /*0082*/ 	.short	(.L_1851 - .L_1850)


	//   ....[0]....
	.align		4
.L_1850:
        /*0084*/ 	.word	index@(__assertfail)


	//----- nvinfo : EIATTR_MERCURY_ISA_VERSION
	.align		4
.L_1851:
        /*0088*/ 	.byte	0x03, 0x5f
        /*008a*/ 	.short	0x0101


	//----- nvinfo : EIATTR_SYSCALL_OFFSETS
	.align		4
        /*008c*/ 	.byte	0x04, 0x46
        /*008e*/ 	.short	(.L_1853 - .L_1852)


	//   ....[0]....
.L_1852:
        /*0090*/ 	.word	0x000010f0


	//   ....[1]....
        /*0094*/ 	.word	0x00002180


	//   ....[2]....
        /*0098*/ 	.word	0x00003050


	//   ....[3]....
        /*009c*/ 	.word	0x00004140


	//   ....[4]....
        /*00a0*/ 	.word	0x000051d0


	//   ....[5]....
        /*00a4*/ 	.word	0x000060a0


	//   ....[6]....
        /*00a8*/ 	.word	0x000071d0


	//   ....[7]....
        /*00ac*/ 	.word	0x00008260


	//   ....[8]....
        /*00b0*/ 	.word	0x00009130


	//   ....[9]....
        /*00b4*/ 	.word	0x0000a220


	//   ....[10]....
        /*00b8*/ 	.word	0x0000b190


	//   ....[11]....
        /*00bc*/ 	.word	0x0000c070


	//   ....[12]....
        /*00c0*/ 	.word	0x0000d350


	//   ....[13]....
        /*00c4*/ 	.word	0x0000e360


	//   ....[14]....
        /*00c8*/ 	.word	0x0000f330


	//   ....[15]....
        /*00cc*/ 	.word	0x00010310


	//----- nvinfo : EIATTR_EXIT_INSTR_OFFSETS
	.align		4
.L_1853:
        /*00d0*/ 	.byte	0x04, 0x1c
        /*00d2*/ 	.short	(.L_1855 - .L_1854)


	//   ....[0]....
.L_1854:
        /*00d4*/ 	.word	0x0000f410


	//   ....[1]....
        /*00d8*/ 	.word	0x0000f540


	//   ....[2]....
        /*00dc*/ 	.word	0x0000f560


	//   ....[3]....
        /*00e0*/ 	.word	0x0000f610


	//   ....[4]....
        /*00e4*/ 	.word	0x0000f650


	//   ....[5]....
        /*00e8*/ 	.word	0x0000f690


	//   ....[6]....
        /*00ec*/ 	.word	0x0000f720


	//   ....[7]....
        /*00f0*/ 	.word	0x0000f760


	//   ....[8]....
        /*00f4*/ 	.word	0x0000f800


	//   ....[9]....
        /*00f8*/ 	.word	0x0000f850


	//   ....[10]....
        /*00fc*/ 	.word	0x0000f8a0


	//   ....[11]....
        /*0100*/ 	.word	0x0000f960


	//   ....[12]....
        /*0104*/ 	.word	0x0000f9c0


	//   ....[13]....
        /*0108*/ 	.word	0x0000fb50


	//   ....[14]....
        /*010c*/ 	.word	0x0000fcb0


	//   ....[15]....
        /*0110*/ 	.word	0x0000fcf0


	//   ....[16]....
        /*0114*/ 	.word	0x0000fdb0


	//   ....[17]....
        /*0118*/ 	.word	0x0000ff30


	//   ....[18]....
        /*011c*/ 	.word	0x000100b0


	//   ....[19]....
        /*0120*/ 	.word	0x00010210


	//   ....[20]....
        /*0124*/ 	.word	0x00010320


	//   ....[21]....
        /*0128*/ 	.word	0x00010370


	//   ....[22]....
        /*012c*/ 	.word	0x000103b0


	//----- nvinfo : EIATTR_MAX_THREADS
	.align		4
.L_1855:
        /*0130*/ 	.byte	0x04, 0x05
        /*0132*/ 	.short	(.L_1857 - .L_1856)
.L_1856:
        /*0134*/ 	.word	0x00000080
        /*0138*/ 	.word	0x00000001
        /*013c*/ 	.word	0x00000001


	//----- nvinfo : EIATTR_CRS_STACK_SIZE
	.align		4
.L_1857:
        /*0140*/ 	.byte	0x04, 0x1e
        /*0142*/ 	.short	(.L_1859 - .L_1858)
.L_1858:
        /*0144*/ 	.word	0x00000000


	//----- nvinfo : EIATTR_CBANK_PARAM_SIZE
	.align		4
.L_1859:
        /*0148*/ 	.byte	0x03, 0x19
        /*014a*/ 	.short	0x0054


	//----- nvinfo : EIATTR_PARAM_CBANK
	.align		4
        /*014c*/ 	.byte	0x04, 0x0a
        /*014e*/ 	.short	(.L_1861 - .L_1860)
	.align		4
.L_1860:
        /*0150*/ 	.word	index@(.nv.constant0._ZN2at6native27unrolled_elementwise_kernelIZZZNS0_28launch_masked_scatter_kernelERKNS_10TensorBaseES4_S4_S4_ENKUlvE_clEvENKUlvE8_clEvEUlbblE_St5arrayIPcLm4EELi4E23TrivialOffsetCalculatorILi3EjESB_ILi1EjENS0_6memory12LoadWithCastILi3EEENSE_13StoreWithCastILi1EEEEEviT_T0_T2_T3_T4_T5_)
        /*0154*/ 	.short	0x0210
        /*0156*/ 	.short	0x0054


	//----- nvinfo : EIATTR_SW_WAR
	.align		4
.L_1861:
        /*0158*/ 	.byte	0x04, 0x36
        /*015a*/ 	.short	(.L_1863 - .L_1862)
.L_1862:
        /*015c*/ 	.word	0x00000008
.L_1863:


//--------------------- .nv.info._ZN2at6native18elementwise_kernelILi128ELi4EZNS0_22gpu_kernel_impl_nocastIZZZNS0_28launch_masked_scatter_kernelERKNS_10TensorBaseES5_S5_S5_ENKUlvE_clEvENKUlvE8_clEvEUlbblE_EEvRNS_18TensorIteratorBaseERKT_EUliE_EEviT1_ --------------------------
	.section	.nv.info._ZN2at6native18elementwise_kernelILi128ELi4EZNS0_22gpu_kernel_impl_nocastIZZZNS0_28launch_masked_scatter_kernelERKNS_10TensorBaseES5_S5_S5_ENKUlvE_clEvENKUlvE8_clEvEUlbblE_EEvRNS_18TensorIteratorBaseERKT_EUliE_EEviT1_,"",@"SHT_CUDA_INFO"
	.sectionflags	@""
	.align	4


	//----- nvinfo : EIATTR_CUDA_API_VERSION
	.align		4
        /*0000*/ 	.byte	0x04, 0x37
        /*0002*/ 	.short	(.L_1865 - .L_1864)
.L_1864:
        /*0004*/ 	.word	0x00000082


	//----- nvinfo : EIATTR_KPARAM_INFO
	.align		4
.L_1865:
        /*0008*/ 	.byte	0x04, 0x17
        /*000a*/ 	.short	(.L_1867 - .L_1866)
.L_1866:
        /*000c*/ 	.word	0x00000000
        /*0010*/ 	.short	0x0001
        /*0012*/ 	.short	0x0008
        /*0014*/ 	.byte	0x00, 0xf0, 0xe1, 0x0b


	//----- nvinfo : EIATTR_KPARAM_INFO
	.align		4
.L_1867:
        /*0018*/ 	.byte	0x04, 0x17
        /*001a*/ 	.short	(.L_1869 - .L_1868)
.L_1868:
        /*001c*/ 	.word	0x00000000
        /*0020*/ 	.short	0x0000
        /*0022*/ 	.short	0x0000
        /*0024*/ 	.byte	0x00, 0xf0, 0x11, 0x00


	//----- nvinfo : EIATTR_SPARSE_MMA_MASK
	.align		4
.L_1869:
        /*0028*/ 	.byte	0x03, 0x50
        /*002a*/ 	.short	0x0000


	//----- nvinfo : EIATTR_MAXREG_COUNT
	.align		4
        /*002c*/ 	.byte	0x03, 0x1b
        /*002e*/ 	.short	0x0080


	//----- nvinfo : EIATTR_MERCURY_ISA_VERSION
	.align		4
        /*0030*/ 	.byte	0x03, 0x5f
        /*0032*/ 	.short	0x0101


	//----- nvinfo : EIATTR_EXIT_INSTR_OFFSETS
	.align		4
        /*0034*/ 	.byte	0x04, 0x1c
        /*0036*/ 	.short	(.L_1871 - .L_1870)


	//   ....[0]....
.L_1870:
        /*0038*/ 	.word	0x00004cb0


	//   ....[1]....
        /*003c*/ 	.word	0x000065e0


	//----- nvinfo : EIATTR_MAX_THREADS
	.align		4
.L_1871:
        /*0040*/ 	.byte	0x04, 0x05
        /*0042*/ 	.short	(.L_1873 - .L_1872)
.L_1872:
        /*0044*/ 	.word	0x00000080
        /*0048*/ 	.word	0x00000001
        /*004c*/ 	.word	0x00000001


	//----- nvinfo : EIATTR_CRS_STACK_SIZE
	.align		4
.L_1873:
        /*0050*/ 	.byte	0x04, 0x1e
        /*0052*/ 	.short	(.L_1875 - .L_1874)
.L_1874:
        /*0054*/ 	.word	0x00000000


	//----- nvinfo : EIATTR_CBANK_PARAM_SIZE
	.align		4
.L_1875:
        /*0058*/ 	.byte	0x03, 0x19
        /*005a*/ 	.short	0x0300


	//----- nvinfo : EIATTR_PARAM_CBANK
	.align		4
        /*005c*/ 	.byte	0x04, 0x0a
        /*005e*/ 	.short	(.L_1877 - .L_1876)
	.align		4
.L_1876:
        /*0060*/ 	.word	index@(.nv.constant0._ZN2at6native18elementwise_kernelILi128ELi4EZNS0_22gpu_kernel_impl_nocastIZZZNS0_28launch_masked_scatter_kernelERKNS_10TensorBaseES5_S5_S5_ENKUlvE_clEvENKUlvE8_clEvEUlbblE_EEvRNS_18TensorIteratorBaseERKT_EUliE_EEviT1_)
        /*0064*/ 	.short	0x0210
        /*0066*/ 	.short	0x0300


	//----- nvinfo : EIATTR_SW_WAR
	.align		4
.L_1877:
        /*0068*/ 	.byte	0x04, 0x36
        /*006a*/ 	.short	(.L_1879 - .L_1878)
.L_1878:
        /*006c*/ 	.word	0x00000008
.L_1879:


//--------------------- .nv.info._ZN2at6native27unrolled_elementwise_kernelIZZZNS0_28launch_masked_scatter_kernelERKNS_10TensorBaseES4_S4_S4_ENKUlvE_clEvENKUlvE8_clEvEUlbblE_St5arrayIPcLm4EELi4E23TrivialOffsetCalculatorILi3EjESB_ILi1EjENS0_6memory15LoadWithoutCastENSE_16StoreWithoutCastEEEviT_T0_T2_T3_T4_T5_ --------------------------
	.section	.nv.info._ZN2at6native27unrolled_elementwise_kernelIZZZNS0_28launch_masked_scatter_kernelERKNS_10TensorBaseES4_S4_S4_ENKUlvE_clEvENKUlvE8_clEvEUlbblE_St5arrayIPcLm4EELi4E23TrivialOffsetCalculatorILi3EjESB_ILi1EjENS0_6memory15LoadWithoutCastENSE_16StoreWithoutCastEEEviT_T0_T2_T3_T4_T5_,"",@"SHT_CUDA_INFO"
	.sectionflags	@""
	.align	4


	//----- nvinfo : EIATTR_CUDA_API_VERSION
	.align		4
        /*0000*/ 	.byte	0x04, 0x37
        /*0002*/ 	.short	(.L_1881 - .L_1880)
.L_1880:
        /*0004*/ 	.word	0x00000082


	//----- nvinfo : EIATTR_KPARAM_INFO
	.align		4
.L_1881:
        /*0008*/ 	.byte	0x04, 0x17
        /*000a*/ 	.short	(.L_1883 - .L_1882)
.L_1882:
        /*000c*/ 	.word	0x00000000
        /*0010*/ 	.short	0x0006
        /*0012*/ 	.short	0x003b
        /*0014*/ 	.byte	0x00, 0xf0, 0x05, 0x00


	//----- nvinfo : EIATTR_KPARAM_INFO
	.align		4
.L_1883:
        /*0018*/ 	.byte	0x04, 0x17
        /*001a*/ 	.short	(.L_1885 - .L_1884)
.L_1884:
        /*001c*/ 	.word	0x00000000
        /*0020*/ 	.short	0x0005
        /*0022*/ 	.short	0x003a
        /*0024*/ 	.byte	0x00, 0xf0, 0x05, 0x00


	//----- nvinfo : EIATTR_KPARAM_INFO
	.align		4
.L_1885:
        /*0028*/ 	.byte	0x04, 0x17
        /*002a*/ 	.short	(.L_1887 - .L_1886)
.L_1886:
        /*002c*/ 	.word	0x00000000
        /*0030*/ 	.short	0x0004
        /*0032*/ 	.short	0x0039
        /*0034*/ 	.byte	0x00, 0xf0, 0x05, 0x00


	//----- nvinfo : EIATTR_KPARAM_INFO
	.align		4
.L_1887:
        /*0038*/ 	.byte	0x04, 0x17
        /*003a*/ 	.short	(.L_1889 - .L_1888)
.L_1888:
        /*003c*/ 	.word	0x00000000
        /*0040*/ 	.short	0x0003
        /*0042*/ 	.short	0x0038
        /*0044*/ 	.byte	0x00, 0xf0, 0x05, 0x00


	//----- nvinfo : EIATTR_KPARAM_INFO
	.align		4
.L_1889:
        /*0048*/ 	.byte	0x04, 0x17
        /*004a*/ 	.short	(.L_1891 - .L_1890)
.L_1890:
        /*004c*/ 	.word	0x00000000
        /*0050*/ 	.short	0x0002
        /*0052*/ 	.short	0x0018
        /*0054*/ 	.byte	0x00, 0xf0, 0x81, 0x00


	//----- nvinfo : EIATTR_KPARAM_INFO
	.align		4
.L_1891:
        /*0058*/ 	.byte	0x04, 0x17
        /*005a*/ 	.short	(.L_1893 - .L_1892)
.L_1892:
        /*005c*/ 	.word	0x00000000
        /*0060*/ 	.short	0x0001
        /*0062*/ 	.short	0x0008
        /*0064*/ 	.byte	0x00, 0xf0, 0x41, 0x00


	//----- nvinfo : EIATTR_KPARAM_INFO
	.align		4
.L_1893:
        /*0068*/ 	.byte	0x04, 0x17
        /*006a*/ 	.short	(.L_1895 - .L_1894)
.L_1894:
        /*006c*/ 	.word	0x00000000
        /*0070*/ 	.short	0x0000
        /*0072*/ 	.short	0x0000
        /*0074*/ 	.byte	0x00, 0xf0, 0x11, 0x00


	//----- nvinfo : EIATTR_SPARSE_MMA_MASK
	.align		4
.L_1895:
        /*0078*/ 	.byte	0x03, 0x50
        /*007a*/ 	.short	0x0000


	//----- nvinfo : EIATTR_MAXREG_COUNT
	.align		4
        /*007c*/ 	.byte	0x03, 0x1b
        /*007e*/ 	.short	0x00ff


	//----- nvinfo : EIATTR_MERCURY_ISA_VERSION
	.align		4
        /*0080*/ 	.byte	0x03, 0x5f
        /*0082*/ 	.short	0x0101


	//----- nvinfo : EIATTR_EXIT_INSTR_OFFSETS
	.align		4
        /*0084*/ 	.byte	0x04, 0x1c
        /*0086*/ 	.short	(.L_1897 - .L_1896)


	//   ....[0]....
.L_1896:
        /*0088*/ 	.word	0x00000940


	//   ....[1]....
        /*008c*/ 	.word	0x000009a0


	//----- nvinfo : EIATTR_MAX_THREADS
	.align		4
.L_1897:
        /*0090*/ 	.byte	0x04, 0x05
        /*0092*/ 	.short	(.L_1899 - .L_1898)
.L_1898:
        /*0094*/ 	.word	0x00000080
        /*0098*/ 	.word	0x00000001
        /*009c*/ 	.word	0x00000001


	//----- nvinfo : EIATTR_CRS_STACK_SIZE
	.align		4
.L_1899:
        /*00a0*/ 	.byte	0x04, 0x1e
        /*00a2*/ 	.short	(.L_1901 - .L_1900)
.L_1900:
        /*00a4*/ 	.word	0x00000000


	//----- nvinfo : EIATTR_CBANK_PARAM_SIZE
	.align		4
.L_1901:
        /*00a8*/ 	.byte	0x03, 0x19
        /*00aa*/ 	.short	0x003c


	//----- nvinfo : EIATTR_PARAM_CBANK
	.align		4
        /*00ac*/ 	.byte	0x04, 0x0a
        /*00ae*/ 	.short	(.L_1903 - .L_1902)
	.align		4
.L_1902:
        /*00b0*/ 	.word	index@(.nv.constant0._ZN2at6native27unrolled_elementwise_kernelIZZZNS0_28launch_masked_scatter_kernelERKNS_10TensorBaseES4_S4_S4_ENKUlvE_clEvENKUlvE8_clEvEUlbblE_St5arrayIPcLm4EELi4E23TrivialOffsetCalculatorILi3EjESB_ILi1EjENS0_6memory15LoadWithoutCastENSE_16StoreWithoutCastEEEviT_T0_T2_T3_T4_T5_)
        /*00b4*/ 	.short	0x0210
        /*00b6*/ 	.short	0x003c


	//----- nvinfo : EIATTR_SW_WAR
	.align		4
.L_1903:
        /*00b8*/ 	.byte	0x04, 0x36
        /*00ba*/ 	.short	(.L_1905 - .L_1904)
.L_1904:
        /*00bc*/ 	.word	0x00000008
.L_1905:


//--------------------- .nv.info._ZN2at6native29vectorized_elementwise_kernelILi2EZZZNS0_28launch_masked_scatter_kernelERKNS_10TensorBaseES4_S4_S4_ENKUlvE_clEvENKUlvE8_clEvEUlbblE_St5arrayIPcLm4EEEEviT0_T1_ --------------------------
	.section	.nv.info._ZN2at6native29vectorized_elementwise_kernelILi2EZZZNS0_28launch_masked_scatter_kernelERKNS_10TensorBaseES4_S4_S4_ENKUlvE_clEvENKUlvE8_clEvEUlbblE_St5arrayIPcLm4EEEEviT0_T1_,"",@"SHT_CUDA_INFO"
	.sectionflags	@""
	.align	4


	//----- nvinfo : EIATTR_CUDA_API_VERSION
	.align		4
        /*0000*/ 	.byte	0x04, 0x37
        /*0002*/ 	.short	(.L_1907 - .L_1906)
.L_1906:
        /*0004*/ 	.word	0x00000082


	//----- nvinfo : EIATTR_KPARAM_INFO
	.align		4
.L_1907:
        /*0008*/ 	.byte	0x04, 0x17
        /*000a*/ 	.short	(.L_1909 - .L_1908)
.L_1908:
        /*000c*/ 	.word	0x00000000
        /*0010*/ 	.short	0x0002
        /*0012*/ 	.short	0x0018
        /*0014*/ 	.byte	0x00, 0xf0, 0x81, 0x00


	//----- nvinfo : EIATTR_KPARAM_INFO
	.align		4
.L_1909:
        /*0018*/ 	.byte	0x04, 0x17
        /*001a*/ 	.short	(.L_1911 - .L_1910)
.L_1910:
        /*001c*/ 	.word	0x00000000
        /*0020*/ 	.short	0x0001
        /*0022*/ 	.short	0x0008
        /*0024*/ 	.byte	0x00, 0xf0, 0x41, 0x00


	//----- nvinfo : EIATTR_KPARAM_INFO
	.align		4
.L_1911:
        /*0028*/ 	.byte	0x04, 0x17
        /*002a*/ 	.short	(.L_1913 - .L_1912)
.L_1912:
        /*002c*/ 	.word	0x00000000
        /*0030*/ 	.short	0x0000
        /*0032*/ 	.short	0x0000
        /*0034*/ 	.byte	0x00, 0xf0, 0x11, 0x00


	//----- nvinfo : EIATTR_SPARSE_MMA_MASK
	.align		4
.L_1913:
        /*0038*/ 	.byte	0x03, 0x50
        /*003a*/ 	.short	0x0000


	//----- nvinfo : EIATTR_MAXREG_COUNT
	.align		4
        /*003c*/ 	.byte	0x03, 0x1b
        /*003e*/ 	.short	0x00ff


	//----- nvinfo : EIATTR_MERCURY_ISA_VERSION
	.align		4
        /*0040*/ 	.byte	0x03, 0x5f
        /*0042*/ 	.short	0x0101


	//----- nvinfo : EIATTR_EXIT_INSTR_OFFSETS
	.align		4
        /*0044*/ 	.byte	0x04, 0x1c
        /*0046*/ 	.short	(.L_1915 - .L_1914)


	//   ....[0]....
.L_1914:
        /*0048*/ 	.word	0x00000750


	//   ....[1]....
        /*004c*/ 	.word	0x00001a40


	//   ....[2]....
        /*0050*/ 	.word	0x00001aa0


	//----- nvinfo : EIATTR_MAX_THREADS
	.align		4
.L_1915:
        /*0054*/ 	.byte	0x04, 0x05
        /*0056*/ 	.short	(.L_1917 - .L_1916)
.L_1916:
        /*0058*/ 	.word	0x00000080
        /*005c*/ 	.word	0x00000001
        /*0060*/ 	.word	0x00000001


	//----- nvinfo : EIATTR_CRS_STACK_SIZE
	.align		4
.L_1917:
        /*0064*/ 	.byte	0x04, 0x1e
        /*0066*/ 	.short	(.L_1919 - .L_1918)
.L_1918:
        /*0068*/ 	.word	0x00000000


	//----- nvinfo : EIATTR_CBANK_PARAM_SIZE
	.align		4
.L_1919:
        /*006c*/ 	.byte	0x03, 0x19
        /*006e*/ 	.short	0x0038


	//----- nvinfo : EIATTR_PARAM_CBANK
	.align		4
        /*0070*/ 	.byte	0x04, 0x0a
        /*0072*/ 	.short	(.L_1921 - .L_1920)
	.align		4
.L_1920:
        /*0074*/ 	.word	index@(.nv.constant0._ZN2at6native29vectorized_elementwise_kernelILi2EZZZNS0_28launch_masked_scatter_kernelERKNS_10TensorBaseES4_S4_S4_ENKUlvE_clEvENKUlvE8_clEvEUlbblE_St5arrayIPcLm4EEEEviT0_T1_)
        /*0078*/ 	.short	0x0210
        /*007a*/ 	.short	0x0038


	//----- nvinfo : EIATTR_SW_WAR
	.align		4
.L_1921:
        /*007c*/ 	.byte	0x04, 0x36
        /*007e*/ 	.short	(.L_1923 - .L_1922)
.L_1922:
        /*0080*/ 	.word	0x00000008
.L_1923:


//--------------------- .nv.info._ZN2at6native29vectorized_elementwise_kernelILi4EZZZNS0_28launch_masked_scatter_kernelERKNS_10TensorBaseES4_S4_S4_ENKUlvE_clEvENKUlvE8_clEvEUlbblE_St5arrayIPcLm4EEEEviT0_T1_ --------------------------
	.section	.nv.info._ZN2at6native29vectorized_elementwise_kernelILi4EZZZNS0_28launch_masked_scatter_kernelERKNS_10TensorBaseES4_S4_S4_ENKUlvE_clEvENKUlvE8_clEvEUlbblE_St5arrayIPcLm4EEEEviT0_T1_,"",@"SHT_CUDA_INFO"
	.sectionflags	@""
	.align	4


	//----- nvinfo : EIATTR_CUDA_API_VERSION
	.align		4
        /*0000*/ 	.byte	0x04, 0x37
        /*0002*/ 	.short	(.L_1925 - .L_1924)
.L_1924:
        /*0004*/ 	.word	0x00000082


	//----- nvinfo : EIATTR_KPARAM_INFO
	.align		4
.L_1925:
        /*0008*/ 	.byte	0x04, 0x17
        /*000a*/ 	.short	(.L_1927 - .L_1926)
.L_1926:
        /*000c*/ 	.word	0x00000000
        /*0010*/ 	.short	0x0002
        /*0012*/ 	.short	0x0018
        /*0014*/ 	.byte	0x00, 0xf0, 0x81, 0x00


	//----- nvinfo : EIATTR_KPARAM_INFO
	.align		4
.L_1927:
        /*0018*/ 	.byte	0x04, 0x17
        /*001a*/ 	.short	(.L_1929 - .L_1928)
.L_1928:
        /*001c*/ 	.word	0x00000000
        /*0020*/ 	.short	0x0001
        /*0022*/ 	.short	0x0008
        /*0024*/ 	.byte	0x00, 0xf0, 0x41, 0x00


	//----- nvinfo : EIATTR_KPARAM_INFO
	.align		4
.L_1929:
        /*0028*/ 	.byte	0x04, 0x17
        /*002a*/ 	.short	(.L_1931 - .L_1930)
.L_1930:
        /*002c*/ 	.word	0x00000000
        /*0030*/ 	.short	0x0000
        /*0032*/ 	.short	0x0000
        /*0034*/ 	.byte	0x00, 0xf0, 0x11, 0x00


	//----- nvinfo : EIATTR_SPARSE_MMA_MASK
	.align		4
.L_1931:
        /*0038*/ 	.byte	0x03, 0x50
        /*003a*/ 	.short	0x0000


	//----- nvinfo : EIATTR_MAXREG_COUNT
	.align		4
        /*003c*/ 	.byte	0x03, 0x1b
        /*003e*/ 	.short	0x00ff


	//----- nvinfo : EIATTR_MERCURY_ISA_VERSION
	.align		4
        /*0040*/ 	.byte	0x03, 0x5f
        /*0042*/ 	.short	0x0101


	//----- nvinfo : EIATTR_EXIT_INSTR_OFFSETS
	.align		4
        /*0044*/ 	.byte	0x04, 0x1c
        /*0046*/ 	.short	(.L_1933 - .L_1932)


	//   ....[0]....
.L_1932:
        /*0048*/ 	.word	0x00000710


	//   ....[1]....
        /*004c*/ 	.word	0x00001a00


	//   ....[2]....
        /*0050*/ 	.word	0x00001a60


	//----- nvinfo : EIATTR_MAX_THREADS
	.align		4
.L_1933:
        /*0054*/ 	.byte	0x04, 0x05
        /*0056*/ 	.short	(.L_1935 - .L_1934)
.L_1934:
        /*0058*/ 	.word	0x00000080
        /*005c*/ 	.word	0x00000001
        /*0060*/ 	.word	0x00000001


	//----- nvinfo : EIATTR_CRS_STACK_SIZE
	.align		4
.L_1935:
        /*0064*/ 	.byte	0x04, 0x1e
        /*0066*/ 	.short	(.L_1937 - .L_1936)
.L_1936:
        /*0068*/ 	.word	0x00000000


	//----- nvinfo : EIATTR_CBANK_PARAM_SIZE
	.align		4
.L_1937:
        /*006c*/ 	.byte	0x03, 0x19
        /*006e*/ 	.short	0x0038


	//----- nvinfo : EIATTR_PARAM_CBANK
	.align		4
        /*0070*/ 	.byte	0x04, 0x0a
        /*0072*/ 	.short	(.L_1939 - .L_1938)
	.align		4
.L_1938:
        /*0074*/ 	.word	index@(.nv.constant0._ZN2at6native29vectorized_elementwise_kernelILi4EZZZNS0_28launch_masked_scatter_kernelERKNS_10TensorBaseES4_S4_S4_ENKUlvE_clEvENKUlvE8_clEvEUlbblE_St5arrayIPcLm4EEEEviT0_T1_)
        /*0078*/ 	.short	0x0210
        /*007a*/ 	.short	0x0038


	//----- nvinfo : EIATTR_SW_WAR
	.align		4
.L_1939:
        /*007c*/ 	.byte	0x04, 0x36
        /*007e*/ 	.short	(.L_1941 - .L_1940)
.L_1940:
        /*0080*/ 	.word	0x00000008
.L_1941:


//--------------------- .nv.info._ZN2at6native29vectorized_elementwise_kernelILi8EZZZNS0_28launch_masked_scatter_kernelERKNS_10TensorBaseES4_S4_S4_ENKUlvE_clEvENKUlvE8_clEvEUlbblE_St5arrayIPcLm4EEEEviT0_T1_ --------------------------
	.section	.nv.info._ZN2at6native29vectorized_elementwise_kernelILi8EZZZNS0_28launch_masked_scatter_kernelERKNS_10TensorBaseES4_S4_S4_ENKUlvE_clEvENKUlvE8_clEvEUlbblE_St5arrayIPcLm4EEEEviT0_T1_,"",@"SHT_CUDA_INFO"
	.sectionflags	@""
	.align	4


	//----- nvinfo : EIATTR_CUDA_API_VERSION
	.align		4
        /*0000*/ 	.byte	0x04, 0x37
        /*0002*/ 	.short	(.L_1943 - .L_1942)
.L_1942:
        /*0004*/ 	.word	0x00000082


	//----- nvinfo : EIATTR_KPARAM_INFO
	.align		4
.L_1943:
        /*0008*/ 	.byte	0x04, 0x17
        /*000a*/ 	.short	(.L_1945 - .L_1944)
.L_1944:
        /*000c*/ 	.word	0x00000000
        /*0010*/ 	.short	0x0002
        /*0012*/ 	.short	0x0018
        /*0014*/ 	.byte	0x00, 0xf0, 0x81, 0x00


	//----- nvinfo : EIATTR_KPARAM_INFO
	.align		4
.L_1945:
        /*0018*/ 	.byte	0x04, 0x17
        /*001a*/ 	.short	(.L_1947 - .L_1946)
.L_1946:
        /*001c*/ 	.word	0x00000000
        /*0020*/ 	.short	0x0001
        /*0022*/ 	.short	0x0008
        /*0024*/ 	.byte	0x00, 0xf0, 0x41, 0x00


	//----- nvinfo : EIATTR_KPARAM_INFO
	.align		4
.L_1947:
        /*0028*/ 	.byte	0x04, 0x17
        /*002a*/ 	.short	(.L_1949 - .L_1948)
.L_1948:
        /*002c*/ 	.word	0x00000000
        /*0030*/ 	.short	0x0000
        /*0032*/ 	.short	0x0000
        /*0034*/ 	.byte	0x00, 0xf0, 0x11, 0x00


	//----- nvinfo : EIATTR_SPARSE_MMA_MASK
	.align		4
.L_1949:
        /*0038*/ 	.byte	0x03, 0x50
        /*003a*/ 	.short	0x0000


	//----- nvinfo : EIATTR_MAXREG_COUNT
	.align		4
        /*003c*/ 	.byte	0x03, 0x1b
        /*003e*/ 	.short	0x00ff


	//----- nvinfo : EIATTR_MERCURY_ISA_VERSION
	.align		4
        /*0040*/ 	.byte	0x03, 0x5f
        /*0042*/ 	.short	0x0101


	//----- nvinfo : EIATTR_EXIT_INSTR_OFFSETS
	.align		4
        /*0044*/ 	.byte	0x04, 0x1c
        /*0046*/ 	.short	(.L_1951 - .L_1950)


	//   ....[0]....
.L_1950:
        /*0048*/ 	.word	0x00000890


	//   ....[1]....
        /*004c*/ 	.word	0x00001b80


	//   ....[2]....
        /*0050*/ 	.word	0x00001be0


	//----- nvinfo : EIATTR_MAX_THREADS
	.align		4
.L_1951:
        /*0054*/ 	.byte	0x04, 0x05
        /*0056*/ 	.short	(.L_1953 - .L_1952)
.L_1952:
        /*0058*/ 	.word	0x00000080
        /*005c*/ 	.word	0x00000001
        /*0060*/ 	.word	0x00000001


	//----- nvinfo : EIATTR_CRS_STACK_SIZE
	.align		4
.L_1953:
        /*0064*/ 	.byte	0x04, 0x1e
        /*0066*/ 	.short	(.L_1955 - .L_1954)
.L_1954:
        /*0068*/ 	.word	0x00000000


	//----- nvinfo : EIATTR_CBANK_PARAM_SIZE
	.align		4
.L_1955:
        /*006c*/ 	.byte	0x03, 0x19
        /*006e*/ 	.short	0x0038


	//----- nvinfo : EIATTR_PARAM_CBANK
	.align		4
        /*0070*/ 	.byte	0x04, 0x0a
        /*0072*/ 	.short	(.L_1957 - .L_1956)
	.align		4
.L_1956:
        /*0074*/ 	.word	index@(.nv.constant0._ZN2at6native29vectorized_elementwise_kernelILi8EZZZNS0_28launch_masked_scatter_kernelERKNS_10TensorBaseES4_S4_S4_ENKUlvE_clEvENKUlvE8_clEvEUlbblE_St5arrayIPcLm4EEEEviT0_T1_)
        /*0078*/ 	.short	0x0210
        /*007a*/ 	.short	0x0038


	//----- nvinfo : EIATTR_SW_WAR
	.align		4
.L_1957:
        /*007c*/ 	.byte	0x04, 0x36
        /*007e*/ 	.short	(.L_1959 - .L_1958)
.L_1958:
        /*0080*/ 	.word	0x00000008
.L_1959:


//--------------------- .nv.info._ZN2at6native18elementwise_kernelILi128ELi4EZNS0_15gpu_kernel_implIZZZNS0_28launch_masked_scatter_kernelERKNS_10TensorBaseES5_S5_S5_ENKUlvE_clEvENKUlvE7_clEvEUlN3c107complexIfEEblE_EEvRNS_18TensorIteratorBaseERKT_EUliE_EEviT1_ --------------------------
	.section	.nv.info._ZN2at6native18elementwise_kernelILi128ELi4EZNS0_15gpu_kernel_implIZZZNS0_28launch_masked_scatter_kernelERKNS_10TensorBaseES5_S5_S5_ENKUlvE_clEvENKUlvE7_clEvEUlN3c107complexIfEEblE_EEvRNS_18TensorIteratorBaseERKT_EUliE_EEviT1_,"",@"SHT_CUDA_INFO"
	.sectionflags	@""
	.align	4


	//----- nvinfo : EIATTR_CUDA_API_VERSION
	.align		4
        /*0000*/ 	.byte	0x04, 0x37
        /*0002*/ 	.short	(.L_1961 - .L_1960)
.L_1960:
        /*0004*/ 	.word	0x00000082


	//----- nvinfo : EIATTR_KPARAM_INFO
	.align		4
.L_1961:
        /*0008*/ 	.byte	0x04, 0x17
        /*000a*/ 	.short	(.L_1963 - .L_1962)
.L_1962:
        /*000c*/ 	.word	0x00000000
        /*0010*/ 	.short	0x0001
        /*0012*/ 	.short	0x0008
        /*0014*/ 	.byte	0x00, 0xf0, 0x01, 0x0c


	//----- nvinfo : EIATTR_KPARAM_INFO
	.align		4
.L_1963:
        /*0018*/ 	.byte	0x04, 0x17
        /*001a*/ 	.short	(.L_1965 - .L_1964)
.L_1964:
        /*001c*/ 	.word	0x00000000
        /*0020*/ 	.short	0x0000
        /*0022*/ 	.short	0x0000
        /*0024*/ 	.byte	0x00, 0xf0, 0x11, 0x00


	//----- nvinfo : EIATTR_SPARSE_MMA_MASK
	.align		4
.L_1965:
        /*0028*/ 	.byte	0x03, 0x50
        /*002a*/ 	.short	0x0000


	//----- nvinfo : EIATTR_MAXREG_COUNT
	.align		4
        /*002c*/ 	.byte	0x03, 0x1b
        /*002e*/ 	.short	0x0080


	//----- nvinfo : EIATTR_EXTERNS
	.align		4
        /*0030*/ 	.byte	0x04, 0x0f
        /*0032*/ 	.short	(.L_1967 - .L_1966)


	//   ....[0]....
	.align		4
.L_1966:
        /*0034*/ 	.word	index@(__assertfail)


	//----- nvinfo : EIATTR_MERCURY_ISA_VERSION
	.align		4
.L_1967:
        /*0038*/ 	.byte	0x03, 0x5f
        /*003a*/ 	.short	0x0101


	//----- nvinfo : EIATTR_SYSCALL_OFFSETS
	.align		4
        /*003c*/ 	.byte	0x04, 0x46
        /*003e*/ 	.short	(.L_1969 - .L_1968)


	//   ....[0]....
.L_1968:
        /*0040*/ 	.word	0x00002770


	//   ....[1]....
        /*0044*/ 	.word	0x000037e0


	//   ....[2]....
        /*0048*/ 	.word	0x000046a0


	//   ....[3]....
        /*004c*/ 	.word	0x00005560


	//   ....[4]....
        /*0050*/ 	.word	0x00007d00


	//   ....[5]....
        /*0054*/ 	.word	0x00008d70


	//   ....[6]....
        /*0058*/ 	.word	0x00009c30


	//   ....[7]....
        /*005c*/ 	.word	0x0000aaf0


	//   ....[8]....
        /*0060*/ 	.word	0x0000d280


	//   ....[9]....
        /*0064*/ 	.word	0x0000e2f0


	//   ....[10]....
        /*0068*/ 	.word	0x0000f1b0


	//   ....[11]....
        /*006c*/ 	.word	0x00010070


	//   ....[12]....
        /*0070*/ 	.word	0x000127e0


	//   ....[13]....
        /*0074*/ 	.word	0x00013850


	//   ....[14]....
        /*0078*/ 	.word	0x00014710


	//   ....[15]....
        /*007c*/ 	.word	0x000155d0


	//----- nvinfo : EIATTR_EXIT_INSTR_OFFSETS
	.align		4
.L_1969:
        /*0080*/ 	.byte	0x04, 0x1c
        /*0082*/ 	.short	(.L_1971 - .L_1970)


	//   ....[0]....
.L_1970:
        /*0084*/ 	.word	0x00010120


	//   ....[1]....
        /*0088*/ 	.word	0x000148e0


	//   ....[2]....
        /*008c*/ 	.word	0x00014920


	//   ....[3]....
        /*0090*/ 	.word	0x000149b0


	//   ....[4]....
        /*0094*/ 	.word	0x000149e0


	//   ....[5]....
        /*0098*/ 	.word	0x00014a10


	//   ....[6]....
        /*009c*/ 	.word	0x00014a90


	//   ....[7]....
        /*00a0*/ 	.word	0x00014ac0


	//   ....[8]....
        /*00a4*/ 	.word	0x00014b40


	//   ....[9]....
        /*00a8*/ 	.word	0x00014b70


	//   ....[10]....
        /*00ac*/ 	.word	0x00014bb0


	//   ....[11]....
        /*00b0*/ 	.word	0x00014c90


	//   ....[12]....
        /*00b4*/ 	.word	0x00014cf0


	//   ....[13]....
        /*00b8*/ 	.word	0x00014e70


	//   ....[14]....
        /*00bc*/ 	.word	0x00014fc0


	//   ....[15]....
        /*00c0*/ 	.word	0x00014ff0


	//   ....[16]....
        /*00c4*/ 	.word	0x000150a0


	//   ....[17]....
        /*00c8*/ 	.word	0x00015210


	//   ....[18]....
        /*00cc*/ 	.word	0x00015380


	//   ....[19]....
        /*00d0*/ 	.word	0x000154d0


	//   ....[20]....
        /*00d4*/ 	.word	0x000155e0


	//   ....[21]....
        /*00d8*/ 	.word	0x00015610


	//   ....[22]....
        /*00dc*/ 	.word	0x00015640


	//----- nvinfo : EIATTR_MAX_THREADS
	.align		4
.L_1971:
        /*00e0*/ 	.byte	0x04, 0x05
        /*00e2*/ 	.short	(.L_1973 - .L_1972)
.L_1972:
        /*00e4*/ 	.word	0x00000080
        /*00e8*/ 	.word	0x00000001
        /*00ec*/ 	.word	0x00000001


	//----- nvinfo : EIATTR_CRS_STACK_SIZE
	.align		4
.L_1973:
        /*00f0*/ 	.byte	0x04, 0x1e
        /*00f2*/ 	.short	(.L_1975 - .L_1974)
.L_1974:
        /*00f4*/ 	.word	0x00000000


	//----- nvinfo : EIATTR_CBANK_PARAM_SIZE
	.align		4
.L_1975:
        /*00f8*/ 	.byte	0x03, 0x19
        /*00fa*/ 	.short	0x0308


	//----- nvinfo : EIATTR_PARAM_CBANK
	.align		4
        /*00fc*/ 	.byte	0x04, 0x0a
        /*00fe*/ 	.short	(.L_1977 - .L_1976)
	.align		4
.L_1976:
        /*0100*/ 	.word	index@(.nv.constant0._ZN2at6native18elementwise_kernelILi128ELi4EZNS0_15gpu_kernel_implIZZZNS0_28launch_masked_scatter_kernelERKNS_10TensorBaseES5_S5_S5_ENKUlvE_clEvENKUlvE7_clEvEUlN3c107complexIfEEblE_EEvRNS_18TensorIteratorBaseERKT_EUliE_EEviT1_)
        /*0104*/ 	.short	0x0210
        /*0106*/ 	.short	0x0308


	//----- nvinfo : EIATTR_SW_WAR
	.align		4
.L_1977:
        /*0108*/ 	.byte	0x04, 0x36
        /*010a*/ 	.short	(.L_1979 - .L_1978)
.L_1978:
        /*010c*/ 	.word	0x00000008
.L_1979:


//--------------------- .nv.info._ZN2at6native27unrolled_elementwise_kernelIZZZNS0_28launch_masked_scatter_kernelERKNS_10TensorBaseES4_S4_S4_ENKUlvE_clEvENKUlvE7_clEvEUlN3c107complexIfEEblE_St5arrayIPcLm4EELi4E23TrivialOffsetCalculatorILi3EjESE_ILi1EjENS0_6memory12LoadWithCastILi3EEENSH_13StoreWithCastILi1EEEEEviT_T0_T2_T3_T4_T5_ --------------------------
	.section	.nv.info._ZN2at6native27unrolled_elementwise_kernelIZZZNS0_28launch_masked_scatter_kernelERKNS_10TensorBaseES4_S4_S4_ENKUlvE_clEvENKUlvE7_clEvEUlN3c107complexIfEEblE_St5arrayIPcLm4EELi4E23TrivialOffsetCalculatorILi3EjESE_ILi1EjENS0_6memory12LoadWithCastILi3EEENSH_13StoreWithCastILi1EEEEEviT_T0_T2_T3_T4_T5_,"",@"SHT_CUDA_INFO"
	.sectionflags	@""
	.align	4


	//----- nvinfo : EIATTR_CUDA_API_VERSION
	.align		4
        /*0000*/ 	.byte	0x04, 0x37
        /*0002*/ 	.short	(.L_1981 - .L_1980)
.L_1980:
        /*0004*/ 	.word	0x00000082


	//----- nvinfo : EIATTR_KPARAM_INFO
	.align		4
.L_1981:
        /*0008*/ 	.byte	0x04, 0x17
        /*000a*/ 	.short	(.L_1983 - .L_1982)
.L_1982:
        /*000c*/ 	.word	0x00000000
        /*0010*/ 	.short	0x0006
        /*0012*/ 	.short	0x004c
        /*0014*/ 	.byte	0x00, 0xf0, 0x21, 0x00


	//----- nvinfo : EIATTR_KPARAM_INFO
	.align		4
.L_1983:
        /*0018*/ 	.byte	0x04, 0x17
        /*001a*/ 	.short	(.L_1985 - .L_1984)
.L_1984:
        /*001c*/ 	.word	0x00000000
        /*0020*/ 	.short	0x0005
        /*0022*/ 	.short	0x003c
        /*0024*/ 	.byte	0x00, 0xf0, 0x41, 0x00


	//----- nvinfo : EIATTR_KPARAM_INFO
	.align		4
.L_1985:
        /*0028*/ 	.byte	0x04, 0x17
        /*002a*/ 	.short	(.L_1987 - .L_1986)
.L_1986:
        /*002c*/ 	.word	0x00000000
        /*0030*/ 	.short	0x0004
        /*0032*/ 	.short	0x0039
        /*0034*/ 	.byte	0x00, 0xf0, 0x05, 0x00


	//----- nvinfo : EIATTR_KPARAM_INFO
	.align		4
.L_1987:
        /*0038*/ 	.byte	0x04, 0x17
        /*003a*/ 	.short	(.L_1989 - .L_1988)
.L_1988:
        /*003c*/ 	.word	0x00000000
        /*0040*/ 	.short	0x0003
        /*0042*/ 	.short	0x0038
        /*0044*/ 	.byte	0x00, 0xf0, 0x05, 0x00


	//----- nvinfo : EIATTR_KPARAM_INFO
	.align		4
.L_1989:
        /*0048*/ 	.byte	0x04, 0x17
        /*004a*/ 	.short	(.L_1991 - .L_1990)
.L_1990:
        /*004c*/ 	.word	0x00000000
        /*0050*/ 	.short	0x0002
        /*0052*/ 	.short	0x0018
        /*0054*/ 	.byte	0x00, 0xf0, 0x81, 0x00


	//----- nvinfo : EIATTR_KPARAM_INFO
	.align		4
.L_1991:
        /*0058*/ 	.byte	0x04, 0x17
        /*005a*/ 	.short	(.L_1993 - .L_1992)
.L_1992:
        /*005c*/ 	.word	0x00000000
        /*0060*/ 	.short	0x0001
        /*0062*/ 	.short	0x0008
        /*0064*/ 	.byte	0x00, 0xf0, 0x41, 0x00


	//----- nvinfo : EIATTR_KPARAM_INFO
	.align		4
.L_1993:
        /*0068*/ 	.byte	0x04, 0x17
        /*006a*/ 	.short	(.L_1995 - .L_1994)
.L_1994:
        /*006c*/ 	.word	0x00000000
        /*0070*/ 	.short	0x0000
        /*0072*/ 	.short	0x0000
        /*0074*/ 	.byte	0x00, 0xf0, 0x11, 0x00


	//----- nvinfo : EIATTR_SPARSE_MMA_MASK
	.align		4
.L_1995:
        /*0078*/ 	.byte	0x03, 0x50
        /*007a*/ 	.short	0x0000


	//----- nvinfo : EIATTR_MAXREG_COUNT
	.align		4
        /*007c*/ 	.byte	0x03, 0x1b
        /*007e*/ 	.short	0x00ff


	//----- nvinfo : EIATTR_EXTERNS
	.align		4
        /*0080*/ 	.byte	0x04, 0x0f
        /*0082*/ 	.short	(.L_1997 - .L_1996)


	//   ....[0]....
	.align		4
.L_1996:
        /*0084*/ 	.word	index@(__assertfail)


	//----- nvinfo : EIATTR_ANNOTATIONS
	.align		4
.L_1997:
        /*0088*/ 	.byte	0x04, 0x55
        /*008a*/ 	.short	(.L_1999 - .L_1998)


	//   ....[0]....
.L_1998:
        /*008c*/ 	.word	0x00000001
        /*0090*/ 	.byte	0x20, 0x01, 0x00, 0x00, 0x01, 0x00, 0x00, 0x00, 0x50, 0x5f, 0x00, 0x00, 0x01, 0x00, 0x00, 0x00
        /*00a0*/ 	.byte	0x00, 0xbf, 0x00, 0x00


	//----- nvinfo : EIATTR_MERCURY_ISA_VERSION
	.align		4
.L_1999:
        /*00a4*/ 	.byte	0x03, 0x5f
        /*00a6*/ 	.short	0x0101


	//----- nvinfo : EIATTR_SYSCALL_OFFSETS
	.align		4
        /*00a8*/ 	.byte	0x04, 0x46
        /*00aa*/ 	.short	(.L_2001 - .L_2000)


	//   ....[0]....
.L_2000:
        /*00ac*/ 	.word	0x00001030


	//   ....[1]....
        /*00b0*/ 	.word	0x000020b0


	//   ....[2]....
        /*00b4*/ 	.word	0x00002f80


	//   ....[3]....
        /*00b8*/ 	.word	0x00003f60


	//   ....[4]....
        /*00bc*/ 	.word	0x00004fe0


	//   ....[5]....
        /*00c0*/ 	.word	0x00005eb0


	//   ....[6]....
        /*00c4*/ 	.word	0x00006f10


	//   ....[7]....
        /*00c8*/ 	.word	0x00007fa0


	//   ....[8]....
        /*00cc*/ 	.word	0x00008e80


	//   ....[9]....
        /*00d0*/ 	.word	0x00009eb0


	//   ....[10]....
        /*00d4*/ 	.word	0x0000ae10


	//   ....[11]....
        /*00d8*/ 	.word	0x0000bcd0


	//   ....[12]....
        /*00dc*/ 	.word	0x0000d180


	//   ....[13]....
        /*00e0*/ 	.word	0x0000e0a0


	//   ....[14]....
        /*00e4*/ 	.word	0x0000ef70


	//   ....[15]....
        /*00e8*/ 	.word	0x0000fe50


	//----- nvinfo : EIATTR_EXIT_INSTR_OFFSETS
	.align		4
.L_2001:
        /*00ec*/ 	.byte	0x04, 0x1c
        /*00ee*/ 	.short	(.L_2003 - .L_2002)


	//   ....[0]....
.L_2002:
        /*00f0*/ 	.word	0x0000f010


	//   ....[1]....
        /*00f4*/ 	.word	0x0000f160


	//   ....[2]....
        /*00f8*/ 	.word	0x0000f1a0


	//   ....[3]....
        /*00fc*/ 	.word	0x0000f230


	//   ....[4]....
        /*0100*/ 	.word	0x0000f260


	//   ....[5]....
        /*0104*/ 	.word	0x0000f290


	//   ....[6]....
        /*0108*/ 	.word	0x0000f310


	//   ....[7]....
        /*010c*/ 	.word	0x0000f340


	//   ....[8]....
        /*0110*/ 	.word	0x0000f3c0


	//   ....[9]....
        /*0114*/ 	.word	0x0000f3f0


	//   ....[10]....
        /*0118*/ 	.word	0x0000f430


	//   ....[11]....
        /*011c*/ 	.word	0x0000f510


	//   ....[12]....
        /*0120*/ 	.word	0x0000f570


	//   ....[13]....
        /*0124*/ 	.word	0x0000f6f0


	//   ....[14]....
        /*0128*/ 	.word	0x0000f840


	//   ....[15]....
        /*012c*/ 	.word	0x0000f870


	//   ....[16]....
        /*0130*/ 	.word	0x0000f920


	//   ....[17]....
        /*0134*/ 	.word	0x0000fa90


	//   ....[18]....
        /*0138*/ 	.word	0x0000fc00


	//   ....[19]....
        /*013c*/ 	.word	0x0000fd50


	//   ....[20]....
        /*0140*/ 	.word	0x0000fe60


	//   ....[21]....
        /*0144*/ 	.word	0x0000fe90


	//   ....[22]....
        /*0148*/ 	.word	0x0000fec0


	//----- nvinfo : EIATTR_MAX_THREADS
	.align		4
.L_2003:
        /*014c*/ 	.byte	0x04, 0x05
        /*014e*/ 	.short	(.L_2005 - .L_2004)
.L_2004:
        /*0150*/ 	.word	0x00000080
        /*0154*/ 	.word	0x00000001
        /*0158*/ 	.word	0x00000001


	//----- nvinfo : EIATTR_CRS_STACK_SIZE
	.align		4
.L_2005:
        /*015c*/ 	.byte	0x04, 0x1e
        /*015e*/ 	.short	(.L_2007 - .L_2006)
.L_2006:
        /*0160*/ 	.word	0x00000000


	//----- nvinfo : EIATTR_CBANK_PARAM_SIZE
	.align		4
.L_2007:
        /*0164*/ 	.byte	0x03, 0x19
        /*0166*/ 	.short	0x0054


	//----- nvinfo : EIATTR_PARAM_CBANK
	.align		4
        /*0168*/ 	.byte	0x04, 0x0a
        /*016a*/ 	.short	(.L_2009 - .L_2008)
	.align		4
.L_2008:
        /*016c*/ 	.word	index@(.nv.constant0._ZN2at6native27unrolled_elementwise_kernelIZZZNS0_28launch_masked_scatter_kernelERKNS_10TensorBaseES4_S4_S4_ENKUlvE_clEvENKUlvE7_clEvEUlN3c107complexIfEEblE_St5arrayIPcLm4EELi4E23TrivialOffsetCalculatorILi3EjESE_ILi1EjENS0_6memory12LoadWithCastILi3EEENSH_13StoreWithCastILi1EEEEEviT_T0_T2_T3_T4_T5_)
        /*0170*/ 	.short	0x0210
        /*0172*/ 	.short	0x0054


	//----- nvinfo : EIATTR_SW_WAR
	.align		4
.L_2009:
        /*0174*/ 	.byte	0x04, 0x36
        /*0176*/ 	.short	(.L_2011 - .L_2010)
.L_2010:
        /*0178*/ 	.word	0x00000008
.L_2011:


//--------------------- .nv.info._ZN2at6native18elementwise_kernelILi128ELi2EZNS0_22gpu_kernel_impl_nocastIZZZNS0_28launch_masked_scatter_kernelERKNS_10TensorBaseES5_S5_S5_ENKUlvE_clEvENKUlvE7_clEvEUlN3c107complexIfEEblE_EEvRNS_18TensorIteratorBaseERKT_EUliE_EEviT1_ --------------------------
	.section	.nv.info._ZN2at6native18elementwise_kernelILi128ELi2EZNS0_22gpu_kernel_impl_nocastIZZZNS0_28launch_masked_scatter_kernelERKNS_10TensorBaseES5_S5_S5_ENKUlvE_clEvENKUlvE7_clEvEUlN3c107complexIfEEblE_EEvRNS_18TensorIteratorBaseERKT_EUliE_EEviT1_,"",@"SHT_CUDA_INFO"
	.sectionflags	@""
	.align	4


	//----- nvinfo : EIATTR_CUDA_API_VERSION
	.align		4
        /*0000*/ 	.byte	0x04, 0x37
        /*0002*/ 	.short	(.L_2013 - .L_2012)
.L_2012:
        /*0004*/ 	.word	0x00000082


	//----- nvinfo : EIATTR_KPARAM_INFO
	.align		4
.L_2013:
        /*0008*/ 	.byte	0x04, 0x17
        /*000a*/ 	.short	(.L_2015 - .L_2014)
.L_2014:
        /*000c*/ 	.word	0x00000000
        /*0010*/ 	.short	0x0001
        /*0012*/ 	.short	0x0008
        /*0014*/ 	.byte	0x00, 0xf0, 0xe1, 0x0b


	//----- nvinfo : EIATTR_KPARAM_INFO
	.align		4
.L_2015:
        /*0018*/ 	.byte	0x04, 0x17
        /*001a*/ 	.short	(.L_2017 - .L_2016)
.L_2016:
        /*001c*/ 	.word	0x00000000
        /*0020*/ 	.short	0x0000
        /*0022*/ 	.short	0x0000
        /*0024*/ 	.byte	0x00, 0xf0, 0x11, 0x00


	//----- nvinfo : EIATTR_SPARSE_MMA_MASK
	.align		4
.L_2017:
        /*0028*/ 	.byte	0x03, 0x50
        /*002a*/ 	.short	0x0000


	//----- nvinfo : EIATTR_MAXREG_COUNT
	.align		4
        /*002c*/ 	.byte	0x03, 0x1b
        /*002e*/ 	.short	0x0080


	//----- nvinfo : EIATTR_MERCURY_ISA_VERSION
	.align		4
        /*0030*/ 	.byte	0x03, 0x5f
        /*0032*/ 	.short	0x0101


	//----- nvinfo : EIATTR_EXIT_INSTR_OFFSETS
	.align		4
        /*0034*/ 	.byte	0x04, 0x1c
        /*0036*/ 	.short	(.L_2019 - .L_2018)


	//   ....[0]....
.L_2018:
        /*0038*/ 	.word	0x000019d0


	//   ....[1]....
        /*003c*/ 	.word	0x000032f0


	//----- nvinfo : EIATTR_MAX_THREADS
	.align		4
.L_2019:
        /*0040*/ 	.byte	0x04, 0x05
        /*0042*/ 	.short	(.L_2021 - .L_2020)
.L_2020:
        /*0044*/ 	.word	0x00000080
        /*0048*/ 	.word	0x00000001
        /*004c*/ 	.word	0x00000001


	//----- nvinfo : EIATTR_CRS_STACK_SIZE
	.align		4
.L_2021:
        /*0050*/ 	.byte	0x04, 0x1e
        /*0052*/ 	.short	(.L_2023 - .L_2022)
.L_2022:
        /*0054*/ 	.word	0x00000000


	//----- nvinfo : EIATTR_CBANK_PARAM_SIZE
	.align		4
.L_2023:
        /*0058*/ 	.byte	0x03, 0x19
        /*005a*/ 	.short	0x0300


	//----- nvinfo : EIATTR_PARAM_CBANK
	.align		4
        /*005c*/ 	.byte	0x04, 0x0a
        /*005e*/ 	.short	(.L_2025 - .L_2024)
	.align		4
.L_2024:
        /*0060*/ 	.word	index@(.nv.constant0._ZN2at6native18elementwise_kernelILi128ELi2EZNS0_22gpu_kernel_impl_nocastIZZZNS0_28launch_masked_scatter_kernelERKNS_10TensorBaseES5_S5_S5_ENKUlvE_clEvENKUlvE7_clEvEUlN3c107complexIfEEblE_EEvRNS_18TensorIteratorBaseERKT_EUliE_EEviT1_)
        /*0064*/ 	.short	0x0210
        /*0066*/ 	.short	0x0300


	//----- nvinfo : EIATTR_SW_WAR
	.align		4
.L_2025:
        /*0068*/ 	.byte	0x04, 0x36
        /*006a*/ 	.short	(.L_2027 - .L_2026)
.L_2026:
        /*006c*/ 	.word	0x00000008
.L_2027:


//--------------------- .nv.info._ZN2at6native27unrolled_elementwise_kernelIZZZNS0_28launch_masked_scatter_kernelERKNS_10TensorBaseES4_S4_S4_ENKUlvE_clEvENKUlvE7_clEvEUlN3c107complexIfEEblE_St5arrayIPcLm4EELi4E23TrivialOffsetCalculatorILi3EjESE_ILi1EjENS0_6memory15LoadWithoutCastENSH_16StoreWithoutCastEEEviT_T0_T2_T3_T4_T5_ --------------------------
	.section	.nv.info._ZN2at6native27unrolled_elementwise_kernelIZZZNS0_28launch_masked_scatter_kernelERKNS_10TensorBaseES4_S4_S4_ENKUlvE_clEvENKUlvE7_clEvEUlN3c107complexIfEEblE_St5arrayIPcLm4EELi4E23TrivialOffsetCalculatorILi3EjESE_ILi1EjENS0_6memory15LoadWithoutCastENSH_16StoreWithoutCastEEEviT_T0_T2_T3_T4_T5_,"",@"SHT_CUDA_INFO"
	.sectionflags	@""
	.align	4


	//----- nvinfo : EIATTR_CUDA_API_VERSION
	.align		4
        /*0000*/ 	.byte	0x04, 0x37
        /*0002*/ 	.short	(.L_2029 - .L_2028)
.L_2028:
        /*0004*/ 	.word	0x00000082


	//----- nvinfo : EIATTR_KPARAM_INFO
	.align		4
.L_2029:
        /*0008*/ 	.byte	0x04, 0x17
        /*000a*/ 	.short	(.L_2031 - .L_2030)
.L_2030:
        /*000c*/ 	.word	0x00000000
        /*0010*/ 	.short	0x0006
        /*0012*/ 	.short	0x003b
        /*0014*/ 	.byte	0x00, 0xf0, 0x05, 0x00


	//----- nvinfo : EIATTR_KPARAM_INFO
	.align		4
.L_2031:
        /*0018*/ 	.byte	0x04, 0x17
        /*001a*/ 	.short	(.L_2033 - .L_2032)
.L_2032:
        /*001c*/ 	.word	0x00000000
        /*0020*/ 	.short	0x0005
        /*0022*/ 	.short	0x003a
        /*0024*/ 	.byte	0x00, 0xf0, 0x05, 0x00


	//----- nvinfo : EIATTR_KPARAM_INFO
	.align		4
.L_2033:
        /*0028*/ 	.byte	0x04, 0x17
        /*002a*/ 	.short	(.L_2035 - .L_2034)
.L_2034:
        /*002c*/ 	.word	0x00000000
        /*0030*/ 	.short	0x0004
        /*0032*/ 	.short	0x0039
        /*0034*/ 	.byte	0x00, 0xf0, 0x05, 0x00


	//----- nvinfo : EIATTR_KPARAM_INFO
	.align		4
.L_2035:
        /*0038*/ 	.byte	0x04, 0x17
        /*003a*/ 	.short	(.L_2037 - .L_2036)
.L_2036:
        /*003c*/ 	.word	0x00000000
        /*0040*/ 	.short	0x0003
        /*0042*/ 	.short	0x0038
        /*0044*/ 	.byte	0x00, 0xf0, 0x05, 0x00


	//----- nvinfo : EIATTR_KPARAM_INFO
	.align		4
.L_2037:
        /*0048*/ 	.byte	0x04, 0x17
        /*004a*/ 	.short	(.L_2039 - .L_2038)
.L_2038:
        /*004c*/ 	.word	0x00000000
        /*0050*/ 	.short	0x0002
        /*0052*/ 	.short	0x0018
        /*0054*/ 	.byte	0x00, 0xf0, 0x81, 0x00


	//----- nvinfo : EIATTR_KPARAM_INFO
	.align		4
.L_2039:
        /*0058*/ 	.byte	0x04, 0x17
        /*005a*/ 	.short	(.L_2041 - .L_2040)
.L_2040:
        /*005c*/ 	.word	0x00000000
        /*0060*/ 	.short	0x0001
        /*0062*/ 	.short	0x0008
        /*0064*/ 	.byte	0x00, 0xf0, 0x41, 0x00


	//----- nvinfo : EIATTR_KPARAM_INFO
	.align		4
.L_2041:
        /*0068*/ 	.byte	0x04, 0x17
        /*006a*/ 	.short	(.L_2043 - .L_2042)
.L_2042:
        /*006c*/ 	.word	0x00000000
        /*0070*/ 	.short	0x0000
        /*0072*/ 	.short	0x0000
        /*0074*/ 	.byte	0x00, 0xf0, 0x11, 0x00


	//----- nvinfo : EIATTR_SPARSE_MMA_MASK
	.align		4
.L_2043:
        /*0078*/ 	.byte	0x03, 0x50
        /*007a*/ 	.short	0x0000


	//----- nvinfo : EIATTR_MAXREG_COUNT
	.align		4
        /*007c*/ 	.byte	0x03, 0x1b
        /*007e*/ 	.short	0x00ff


	//----- nvinfo : EIATTR_MERCURY_ISA_VERSION
	.align		4
        /*0080*/ 	.byte	0x03, 0x5f
        /*0082*/ 	.short	0x0101


	//----- nvinfo : EIATTR_EXIT_INSTR_OFFSETS
	.align		4
        /*0084*/ 	.byte	0x04, 0x1c
        /*0086*/ 	.short	(.L_2045 - .L_2044)


	//   ....[0]....
.L_2044:
        /*0088*/ 	.word	0x00000ab0


	//   ....[1]....
        /*008c*/ 	.word	0x00000b00


	//----- nvinfo : EIATTR_MAX_THREADS
	.align		4
.L_2045:
        /*0090*/ 	.byte	0x04, 0x05
        /*0092*/ 	.short	(.L_2047 - .L_2046)
.L_2046:
        /*0094*/ 	.word	0x00000080
        /*0098*/ 	.word	0x00000001
        /*009c*/ 	.word	0x00000001


	//----- nvinfo : EIATTR_CRS_STACK_SIZE
	.align		4
.L_2047:
        /*00a0*/ 	.byte	0x04, 0x1e
        /*00a2*/ 	.short	(.L_2049 - .L_2048)
.L_2048:
        /*00a4*/ 	.word	0x00000000


	//----- nvinfo : EIATTR_CBANK_PARAM_SIZE
	.align		4
.L_2049:
        /*00a8*/ 	.byte	0x03, 0x19
        /*00aa*/ 	.short	0x003c


	//----- nvinfo : EIATTR_PARAM_CBANK
	.align		4
        /*00ac*/ 	.byte	0x04, 0x0a
        /*00ae*/ 	.short	(.L_2051 - .L_2050)
	.align		4
.L_2050:
        /*00b0*/ 	.word	index@(.nv.constant0._ZN2at6native27unrolled_elementwise_kernelIZZZNS0_28launch_masked_scatter_kernelERKNS_10TensorBaseES4_S4_S4_ENKUlvE_clEvENKUlvE7_clEvEUlN3c107complexIfEEblE_St5arrayIPcLm4EELi4E23TrivialOffsetCalculatorILi3EjESE_ILi1EjENS0_6memory15LoadWithoutCastENSH_16StoreWithoutCastEEEviT_T0_T2_T3_T4_T5_)
        /*00b4*/ 	.short	0x0210
        /*00b6*/ 	.short	0x003c


	//----- nvinfo : EIATTR_SW_WAR
	.align		4
.L_2051:
        /*00b8*/ 	.byte	0x04, 0x36
        /*00ba*/ 	.short	(.L_2053 - .L_2052)
.L_2052:
        /*00bc*/ 	.word	0x00000008
.L_2053:


//--------------------- .nv.info._ZN2at6native29vectorized_elementwise_kernelILi2EZZZNS0_28launch_masked_scatter_kernelERKNS_10TensorBaseES4_S4_S4_ENKUlvE_clEvENKUlvE7_clEvEUlN3c107complexIfEEblE_St5arrayIPcLm4EEEEviT0_T1_ --------------------------
	.section	.nv.info._ZN2at6native29vectorized_elementwise_kernelILi2EZZZNS0_28launch_masked_scatter_kernelERKNS_10TensorBaseES4_S4_S4_ENKUlvE_clEvENKUlvE7_clEvEUlN3c107complexIfEEblE_St5arrayIPcLm4EEEEviT0_T1_,"",@"SHT_CUDA_INFO"
	.sectionflags	@""
	.align	4


	//----- nvinfo : EIATTR_CUDA_API_VERSION
	.align		4
        /*0000*/ 	.byte	0x04, 0x37
        /*0002*/ 	.short	(.L_2055 - .L_2054)
.L_2054:
        /*0004*/ 	.word	0x00000082


	//----- nvinfo : EIATTR_KPARAM_INFO
	.align		4
.L_2055:
        /*0008*/ 	.byte	0x04, 0x17
        /*000a*/ 	.short	(.L_2057 - .L_2056)
.L_2056:
        /*000c*/ 	.word	0x00000000
        /*0010*/ 	.short	0x0002
        /*0012*/ 	.short	0x0018
        /*0014*/ 	.byte	0x00, 0xf0, 0x81, 0x00


	//----- nvinfo : EIATTR_KPARAM_INFO
	.align		4
.L_2057:
        /*0018*/ 	.byte	0x04, 0x17
        /*001a*/ 	.short	(.L_2059 - .L_2058)
.L_2058:
        /*001c*/ 	.word	0x00000000
        /*0020*/ 	.short	0x0001
        /*0022*/ 	.short	0x0008
        /*0024*/ 	.byte	0x00, 0xf0, 0x41, 0x00


	//----- nvinfo : EIATTR_KPARAM_INFO
	.align		4
.L_2059:
        /*0028*/ 	.byte	0x04, 0x17
        /*002a*/ 	.short	(.L_2061 - .L_2060)
.L_2060:
        /*002c*/ 	.word	0x00000000
        /*0030*/ 	.short	0x0000
        /*0032*/ 	.short	0x0000
        /*0034*/ 	.byte	0x00, 0xf0, 0x11, 0x00


	//----- nvinfo : EIATTR_SPARSE_MMA_MASK
	.align		4
.L_2061:
        /*0038*/ 	.byte	0x03, 0x50
        /*003a*/ 	.short	0x0000


	//----- nvinfo : EIATTR_MAXREG_COUNT
	.align		4
        /*003c*/ 	.byte	0x03, 0x1b
        /*003e*/ 	.short	0x00ff


	//----- nvinfo : EIATTR_MERCURY_ISA_VERSION
	.align		4
        /*0040*/ 	.byte	0x03, 0x5f
        /*0042*/ 	.short	0x0101


	//----- nvinfo : EIATTR_EXIT_INSTR_OFFSETS
	.align		4
        /*0044*/ 	.byte	0x04, 0x1c
        /*0046*/ 	.short	(.L_2063 - .L_2062)


	//   ....[0]....
.L_2062:
        /*0048*/ 	.word	0x00000560


	//   ....[1]....
        /*004c*/ 	.word	0x00001b60


	//   ....[2]....
        /*0050*/ 	.word	0x00001bb0


	//----- nvinfo : EIATTR_MAX_THREADS
	.align		4
.L_2063:
        /*0054*/ 	.byte	0x04, 0x05
        /*0056*/ 	.short	(.L_2065 - .L_2064)
.L_2064:
        /*0058*/ 	.word	0x00000080
        /*005c*/ 	.word	0x00000001
        /*0060*/ 	.word	0x00000001


	//----- nvinfo : EIATTR_CRS_STACK_SIZE
	.align		4
.L_2065:
        /*0064*/ 	.byte	0x04, 0x1e
        /*0066*/ 	.short	(.L_2067 - .L_2066)
.L_2066:
        /*0068*/ 	.word	0x00000000


	//----- nvinfo : EIATTR_CBANK_PARAM_SIZE
	.align		4
.L_2067:
        /*006c*/ 	.byte	0x03, 0x19
        /*006e*/ 	.short	0x0038


	//----- nvinfo : EIATTR_PARAM_CBANK
	.align		4
        /*0070*/ 	.byte	0x04, 0x0a
        /*0072*/ 	.short	(.L_2069 - .L_2068)
	.align		4
.L_2068:
        /*0074*/ 	.word	index@(.nv.constant0._ZN2at6native29vectorized_elementwise_kernelILi2EZZZNS0_28launch_masked_scatter_kernelERKNS_10TensorBaseES4_S4_S4_ENKUlvE_clEvENKUlvE7_clEvEUlN3c107complexIfEEblE_St5arrayIPcLm4EEEEviT0_T1_)
        /*0078*/ 	.short	0x0210
        /*007a*/ 	.short	0x0038


	//----- nvinfo : EIATTR_SW_WAR
	.align		4
.L_2069:
        /*007c*/ 	.byte	0x04, 0x36
        /*007e*/ 	.short	(.L_2071 - .L_2070)
.L_2070:
        /*0080*/ 	.word	0x00000008
.L_2071:


//--------------------- .nv.info._ZN2at6native29vectorized_elementwise_kernelILi4EZZZNS0_28launch_masked_scatter_kernelERKNS_10TensorBaseES4_S4_S4_ENKUlvE_clEvENKUlvE7_clEvEUlN3c107complexIfEEblE_St5arrayIPcLm4EEEEviT0_T1_ --------------------------
	.section	.nv.info._ZN2at6native29vectorized_elementwise_kernelILi4EZZZNS0_28launch_masked_scatter_kernelERKNS_10TensorBaseES4_S4_S4_ENKUlvE_clEvENKUlvE7_clEvEUlN3c107complexIfEEblE_St5arrayIPcLm4EEEEviT0_T1_,"",@"SHT_CUDA_INFO"
	.sectionflags	@""
	.align	4


	//----- nvinfo : EIATTR_CUDA_API_VERSION
	.align		4
        /*0000*/ 	.byte	0x04, 0x37
        /*0002*/ 	.short	(.L_2073 - .L_2072)
.L_2072:
        /*0004*/ 	.word	0x00000082


	//----- nvinfo : EIATTR_KPARAM_INFO
	.align		4
.L_2073:
        /*0008*/ 	.byte	0x04, 0x17
        /*000a*/ 	.short	(.L_2075 - .L_2074)
.L_2074:
        /*000c*/ 	.word	0x00000000
        /*0010*/ 	.short	0x0002
        /*0012*/ 	.short	0x0018
        /*0014*/ 	.byte	0x00, 0xf0, 0x81, 0x00


	//----- nvinfo : EIATTR_KPARAM_INFO
	.align		4
.L_2075:
        /*0018*/ 	.byte	0x04, 0x17
        /*001a*/ 	.short	(.L_2077 - .L_2076)
.L_2076:
        /*001c*/ 	.word	0x00000000
        /*0020*/ 	.short	0x0001
        /*0022*/ 	.short	0x0008
        /*0024*/ 	.byte	0x00, 0xf0, 0x41, 0x00


	//----- nvinfo : EIATTR_KPARAM_INFO
	.align		4
.L_2077:
        /*0028*/ 	.byte	0x04, 0x17
        /*002a*/ 	.short	(.L_2079 - .L_2078)
.L_2078:
        /*002c*/ 	.word	0x00000000
        /*0030*/ 	.short	0x0000
        /*0032*/ 	.short	0x0000
        /*0034*/ 	.byte	0x00, 0xf0, 0x11, 0x00


	//----- nvinfo : EIATTR_SPARSE_MMA_MASK
	.align		4
.L_2079:
        /*0038*/ 	.byte	0x03, 0x50
        /*003a*/ 	.short	0x0000


	//----- nvinfo : EIATTR_MAXREG_COUNT
	.align		4
        /*003c*/ 	.byte	0x03, 0x1b
        /*003e*/ 	.short	0x00ff


	//----- nvinfo : EIATTR_MERCURY_ISA_VERSION
	.align		4
        /*0040*/ 	.byte	0x03, 0x5f
        /*0042*/ 	.short	0x0101


	//----- nvinfo : EIATTR_EXIT_INSTR_OFFSETS
	.align		4
        /*0044*/ 	.byte	0x04, 0x1c
        /*0046*/ 	.short	(.L_2081 - .L_2080)


	//   ....[0]....
.L_2080:
        /*0048*/ 	.word	0x00000540


	//   ....[1]....
        /*004c*/ 	.word	0x00001b40


	//   ....[2]....
        /*0050*/ 	.word	0x00001b90


	//----- nvinfo : EIATTR_MAX_THREADS
	.align		4
.L_2081:
        /*0054*/ 	.byte	0x04, 0x05
        /*0056*/ 	.short	(.L_2083 - .L_2082)
.L_2082:
        /*0058*/ 	.word	0x00000080
        /*005c*/ 	.word	0x00000001
        /*0060*/ 	.word	0x00000001


	//----- nvinfo : EIATTR_CRS_STACK_SIZE
	.align		4
.L_2083:
        /*0064*/ 	.byte	0x04, 0x1e
        /*0066*/ 	.short	(.L_2085 - .L_2084)
.L_2084:
        /*0068*/ 	.word	0x00000000


	//----- nvinfo : EIATTR_CBANK_PARAM_SIZE
	.align		4
.L_2085:
        /*006c*/ 	.byte	0x03, 0x19
        /*006e*/ 	.short	0x0038


	//----- nvinfo : EIATTR_PARAM_CBANK
	.align		4
        /*0070*/ 	.byte	0x04, 0x0a
        /*0072*/ 	.short	(.L_2087 - .L_2086)
	.align		4
.L_2086:
        /*0074*/ 	.word	index@(.nv.constant0._ZN2at6native29vectorized_elementwise_kernelILi4EZZZNS0_28launch_masked_scatter_kernelERKNS_10TensorBaseES4_S4_S4_ENKUlvE_clEvENKUlvE7_clEvEUlN3c107complexIfEEblE_St5arrayIPcLm4EEEEviT0_T1_)
        /*0078*/ 	.short	0x0210
        /*007a*/ 	.short	0x0038


	//----- nvinfo : EIATTR_SW_WAR
	.align		4
.L_2087:
        /*007c*/ 	.byte	0x04, 0x36
        /*007e*/ 	.short	(.L_2089 - .L_2088)
.L_2088:
        /*0080*/ 	.word	0x00000008
.L_2089:


//--------------------- .nv.info._ZN2at6native29vectorized_elementwise_kernelILi8EZZZNS0_28launch_masked_scatter_kernelERKNS_10TensorBaseES4_S4_S4_ENKUlvE_clEvENKUlvE7_clEvEUlN3c107complexIfEEblE_St5arrayIPcLm4EEEEviT0_T1_ --------------------------
	.section	.nv.info._ZN2at6native29vectorized_elementwise_kernelILi8EZZZNS0_28launch_masked_scatter_kernelERKNS_10TensorBaseES4_S4_S4_ENKUlvE_clEvENKUlvE7_clEvEUlN3c107complexIfEEblE_St5arrayIPcLm4EEEEviT0_T1_,"",@"SHT_CUDA_INFO"
	.sectionflags	@""
	.align	4


	//----- nvinfo : EIATTR_CUDA_API_VERSION
	.align		4
        /*0000*/ 	.byte	0x04, 0x37
        /*0002*/ 	.short	(.L_2091 - .L_2090)
.L_2090:
        /*0004*/ 	.word	0x00000082


	//----- nvinfo : EIATTR_KPARAM_INFO
	.align		4
.L_2091:
        /*0008*/ 	.byte	0x04, 0x17
        /*000a*/ 	.short	(.L_2093 - .L_2092)
.L_2092:
        /*000c*/ 	.word	0x00000000
        /*0010*/ 	.short	0x0002
        /*0012*/ 	.short	0x0018
        /*0014*/ 	.byte	0x00, 0xf0, 0x81, 0x00


	//----- nvinfo : EIATTR_KPARAM_INFO
	.align		4
.L_2093:
        /*0018*/ 	.byte	0x04, 0x17
        /*001a*/ 	.short	(.L_2095 - .L_2094)
.L_2094:
        /*001c*/ 	.word	0x00000000
        /*0020*/ 	.short	0x0001
        /*0022*/ 	.short	0x0008
        /*0024*/ 	.byte	0x00, 0xf0, 0x41, 0x00


	//----- nvinfo : EIATTR_KPARAM_INFO
	.align		4
.L_2095:
        /*0028*/ 	.byte	0x04, 0x17
        /*002a*/ 	.short	(.L_2097 - .L_2096)
.L_2096:
        /*002c*/ 	.word	0x00000000
        /*0030*/ 	.short	0x0000
        /*0032*/ 	.short	0x0000
        /*0034*/ 	.byte	0x00, 0xf0, 0x11, 0x00


	//----- nvinfo : EIATTR_SPARSE_MMA_MASK
	.align		4
.L_2097:
        /*0038*/ 	.byte	0x03, 0x50
        /*003a*/ 	.short	0x0000


	//----- nvinfo : EIATTR_MAXREG_COUNT
	.align		4
        /*003c*/ 	.byte	0x03, 0x1b
        /*003e*/ 	.short	0x00ff


	//----- nvinfo : EIATTR_MERCURY_ISA_VERSION
	.align		4
        /*0040*/ 	.byte	0x03, 0x5f
        /*0042*/ 	.short	0x0101


	//----- nvinfo : EIATTR_EXIT_INSTR_OFFSETS
	.align		4
        /*0044*/ 	.byte	0x04, 0x1c
        /*0046*/ 	.short	(.L_2099 - .L_2098)


	//   ....[0]....
.L_2098:
        /*0048*/ 	.word	0x000005a0


	//   ....[1]....
        /*004c*/ 	.word	0x00001ba0


	//   ....[2]....
        /*0050*/ 	.word	0x00001bf0


	//----- nvinfo : EIATTR_MAX_THREADS
	.align		4
.L_2099:
        /*0054*/ 	.byte	0x04, 0x05
        /*0056*/ 	.short	(.L_2101 - .L_2100)
.L_2100:
        /*0058*/ 	.word	0x00000080
        /*005c*/ 	.word	0x00000001
        /*0060*/ 	.word	0x00000001


	//----- nvinfo : EIATTR_CRS_STACK_SIZE
	.align		4
.L_2101:
        /*0064*/ 	.byte	0x04, 0x1e
        /*0066*/ 	.short	(.L_2103 - .L_2102)
.L_2102:
        /*0068*/ 	.word	0x00000000


	//----- nvinfo : EIATTR_CBANK_PARAM_SIZE
	.align		4
.L_2103:
        /*006c*/ 	.byte	0x03, 0x19
        /*006e*/ 	.short	0x0038


	//----- nvinfo : EIATTR_PARAM_CBANK
	.align		4
        /*0070*/ 	.byte	0x04, 0x0a
        /*0072*/ 	.short	(.L_2105 - .L_2104)
	.align		4
.L_2104:
        /*0074*/ 	.word	index@(.nv.constant0._ZN2at6native29vectorized_elementwise_kernelILi8EZZZNS0_28launch_masked_scatter_kernelERKNS_10TensorBaseES4_S4_S4_ENKUlvE_clEvENKUlvE7_clEvEUlN3c107complexIfEEblE_St5arrayIPcLm4EEEEviT0_T1_)
        /*0078*/ 	.short	0x0210
        /*007a*/ 	.short	0x0038


	//----- nvinfo : EIATTR_SW_WAR
	.align		4
.L_2105:
        /*007c*/ 	.byte	0x04, 0x36
        /*007e*/ 	.short	(.L_2107 - .L_2106)
.L_2106:
        /*0080*/ 	.word	0x00000008
.L_2107:


//--------------------- .nv.info._ZN2at6native18elementwise_kernelILi128ELi4EZNS0_15gpu_kernel_implIZZZNS0_28launch_masked_scatter_kernelERKNS_10TensorBaseES5_S5_S5_ENKUlvE_clEvENKUlvE6_clEvEUlN3c107complexIdEEblE_EEvRNS_18TensorIteratorBaseERKT_EUliE_EEviT1_ --------------------------
	.section	.nv.info._ZN2at6native18elementwise_kernelILi128ELi4EZNS0_15gpu_kernel_implIZZZNS0_28launch_masked_scatter_kernelERKNS_10TensorBaseES5_S5_S5_ENKUlvE_clEvENKUlvE6_clEvEUlN3c107complexIdEEblE_EEvRNS_18TensorIteratorBaseERKT_EUliE_EEviT1_,"",@"SHT_CUDA_INFO"
	.sectionflags	@""
	.align	4


	//----- nvinfo : EIATTR_CUDA_API_VERSION
	.align		4
        /*0000*/ 	.byte	0x04, 0x37
        /*0002*/ 	.short	(.L_2109 - .L_2108)
.L_2108:
        /*0004*/ 	.word	0x00000082


	//----- nvinfo : EIATTR_KPARAM_INFO
	.align		4
.L_2109:
        /*0008*/ 	.byte	0x04, 0x17
        /*000a*/ 	.short	(.L_2111 - .L_2110)
.L_2110:
        /*000c*/ 	.word	0x00000000
        /*0010*/ 	.short	0x0001
        /*0012*/ 	.short	0x0008
        /*0014*/ 	.byte	0x00, 0xf0, 0x01, 0x0c


	//----- nvinfo : EIATTR_KPARAM_INFO
	.align		4
.L_2111:
        /*0018*/ 	.byte	0x04, 0x17
        /*001a*/ 	.short	(.L_2113 - .L_2112)
.L_2112:
        /*001c*/ 	.word	0x00000000
        /*0020*/ 	.short	0x0000
        /*0022*/ 	.short	0x0000
        /*0024*/ 	.byte	0x00, 0xf0, 0x11, 0x00


	//----- nvinfo : EIATTR_SPARSE_MMA_MASK
	.align		4
.L_2113:
        /*0028*/ 	.byte	0x03, 0x50
        /*002a*/ 	.short	0x0000


	//----- nvinfo : EIATTR_MAXREG_COUNT
	.align		4
        /*002c*/ 	.byte	0x03, 0x1b
        /*002e*/ 	.short	0x0080


	//----- nvinfo : EIATTR_EXTERNS
	.align		4
        /*0030*/ 	.byte	0x04, 0x0f
        /*0032*/ 	.short	(.L_2115 - .L_2114)


	//   ....[0]....
	.align		4
.L_2114:
        /*0034*/ 	.word	index@(__assertfail)


	//----- nvinfo : EIATTR_MERCURY_ISA_VERSION
	.align		4
.L_2115:
        /*0038*/ 	.byte	0x03, 0x5f
        /*003a*/ 	.short	0x0101


	//----- nvinfo : EIATTR_SYSCALL_OFFSETS
	.align		4
        /*003c*/ 	.byte	0x04, 0x46
        /*003e*/ 	.short	(.L_2117 - .L_2116)


	//   ....[0]....
.L_2116:
        /*0040*/ 	.word	0x00002880


	//   ....[1]....
        /*0044*/ 	.word	0x000038f0


	//   ....[2]....
        /*0048*/ 	.word	0x000047b0


	//   ....[3]....
        /*004c*/ 	.word	0x00005980


	//   ....[4]....
        /*0050*/ 	.word	0x00008230


	//   ....[5]....
        /*0054*/ 	.word	0x000092a0


	//   ....[6]....
        /*0058*/ 	.word	0x0000a160


	//   ....[7]....
        /*005c*/ 	.word	0x0000b330


	//   ....[8]....
        /*0060*/ 	.word	0x0000dbd0


	//   ....[9]....
        /*0064*/ 	.word	0x0000ec40


	//   ....[10]....
        /*0068*/ 	.word	0x0000fb00


	//   ....[11]....
        /*006c*/ 	.word	0x00010cd0


	//   ....[12]....
        /*0070*/ 	.word	0x00013560


	//   ....[13]....
        /*0074*/ 	.word	0x000145d0


	//   ....[14]....
        /*0078*/ 	.word	0x00015490


	//   ....[15]....
        /*007c*/ 	.word	0x00016660


	//----- nvinfo : EIATTR_EXIT_INSTR_OFFSETS
	.align		4
.L_2117:
        /*0080*/ 	.byte	0x04, 0x1c
        /*0082*/ 	.short	(.L_2119 - .L_2118)


	//   ....[0]....
.L_2118:
        /*0084*/ 	.word	0x00010d80


	//   ....[1]....
        /*0088*/ 	.word	0x00015660


	//   ....[2]....
        /*008c*/ 	.word	0x000156a0


	//   ....[3]....
        /*0090*/ 	.word	0x00015730


	//   ....[4]....
        /*0094*/ 	.word	0x00015760


	//   ....[5]....
        /*0098*/ 	.word	0x00015790


	//   ....[6]....
        /*009c*/ 	.word	0x00015860


	//   ....[7]....
        /*00a0*/ 	.word	0x000158e0


	//   ....[8]....
        /*00a4*/ 	.word	0x000159e0


	//   ....[9]....
        /*00a8*/ 	.word	0x00015a90


	//   ....[10]....
        /*00ac*/ 	.word	0x00015ab0


	//   ....[11]....
        /*00b0*/ 	.word	0x00015b80


	//   ....[12]....
        /*00b4*/ 	.word	0x00015ba0


	//   ....[13]....
        /*00b8*/ 	.word	0x00015d70


	//   ....[14]....
        /*00bc*/ 	.word	0x00015f10


	//   ....[15]....
        /*00c0*/ 	.word	0x00015f90


	//   ....[16]....
        /*00c4*/ 	.word	0x00016040


	//   ....[17]....
        /*00c8*/ 	.word	0x00016200


	//   ....[18]....
        /*00cc*/ 	.word	0x000163c0


	//   ....[19]....
        /*00d0*/ 	.word	0x00016560


	//   ....[20]....
        /*00d4*/ 	.word	0x00016670


	//   ....[21]....
        /*00d8*/ 	.word	0x000166a0


	//   ....[22]....
        /*00dc*/ 	.word	0x000166d0


	//----- nvinfo : EIATTR_MAX_THREADS
	.align		4
.L_2119:
        /*00e0*/ 	.byte	0x04, 0x05
        /*00e2*/ 	.short	(.L_2121 - .L_2120)
.L_2120:
        /*00e4*/ 	.word	0x00000080
        /*00e8*/ 	.word	0x00000001
        /*00ec*/ 	.word	0x00000001


	//----- nvinfo : EIATTR_CRS_STACK_SIZE
	.align		4
.L_2121:
        /*00f0*/ 	.byte	0x04, 0x1e
        /*00f2*/ 	.short	(.L_2123 - .L_2122)
.L_2122:
        /*00f4*/ 	.word	0x00000000


	//----- nvinfo : EIATTR_CBANK_PARAM_SIZE
	.align		4
.L_2123:
        /*00f8*/ 	.byte	0x03, 0x19
        /*00fa*/ 	.short	0x0308


	//----- nvinfo : EIATTR_PARAM_CBANK
	.align		4
        /*00fc*/ 	.byte	0x04, 0x0a
        /*00fe*/ 	.short	(.L_2125 - .L_2124)
	.align		4
.L_2124:
        /*0100*/ 	.word	index@(.nv.constant0._ZN2at6native18elementwise_kernelILi128ELi4EZNS0_15gpu_kernel_implIZZZNS0_28launch_masked_scatter_kernelERKNS_10TensorBaseES5_S5_S5_ENKUlvE_clEvENKUlvE6_clEvEUlN3c107complexIdEEblE_EEvRNS_18TensorIteratorBaseERKT_EUliE_EEviT1_)
        /*0104*/ 	.short	0x0210
        /*0106*/ 	.short	0x0308


	//----- nvinfo : EIATTR_SW_WAR
	.align		4
.L_2125:
        /*0108*/ 	.byte	0x04, 0x36
        /*010a*/ 	.short	(.L_2127 - .L_2126)
.L_2126:
        /*010c*/ 	.word	0x00000008
.L_2127:


//--------------------- .nv.info._ZN2at6native27unrolled_elementwise_kernelIZZZNS0_28launch_masked_scatter_kernelERKNS_10TensorBaseES4_S4_S4_ENKUlvE_clEvENKUlvE6_clEvEUlN3c107complexIdEEblE_St5arrayIPcLm4EELi4E23TrivialOffsetCalculatorILi3EjESE_ILi1EjENS0_6memory12LoadWithCastILi3EEENSH_13StoreWithCastILi1EEEEEviT_T0_T2_T3_T4_T5_ --------------------------
	.section	.nv.info._ZN2at6native27unrolled_elementwise_kernelIZZZNS0_28launch_masked_scatter_kernelERKNS_10TensorBaseES4_S4_S4_ENKUlvE_clEvENKUlvE6_clEvEUlN3c107complexIdEEblE_St5arrayIPcLm4EELi4E23TrivialOffsetCalculatorILi3EjESE_ILi1EjENS0_6memory12LoadWithCastILi3EEENSH_13StoreWithCastILi1EEEEEviT_T0_T2_T3_T4_T5_,"",@"SHT_CUDA_INFO"
	.sectionflags	@""
	.align	4


	//----- nvinfo : EIATTR_CUDA_API_VERSION
	.align		4
        /*0000*/ 	.byte	0x04, 0x37
        /*0002*/ 	.short	(.L_2129 - .L_2128)
.L_2128:
        /*0004*/ 	.word	0x00000082


	//----- nvinfo : EIATTR_KPARAM_INFO
	.align		4
.L_2129:
        /*0008*/ 	.byte	0x04, 0x17
        /*000a*/ 	.short	(.L_2131 - .L_2130)
.L_2130:
        /*000c*/ 	.word	0x00000000
        /*0010*/ 	.short	0x0006
        /*0012*/ 	.short	0x004c
        /*0014*/ 	.byte	0x00, 0xf0, 0x21, 0x00


	//----- nvinfo : EIATTR_KPARAM_INFO
	.align		4
.L_2131:
        /*0018*/ 	.byte	0x04, 0x17
        /*001a*/ 	.short	(.L_2133 - .L_2132)
.L_2132:
        /*001c*/ 	.word	0x00000000
        /*0020*/ 	.short	0x0005
        /*0022*/ 	.short	0x003c
        /*0024*/ 	.byte	0x00, 0xf0, 0x41, 0x00


	//----- nvinfo : EIATTR_KPARAM_INFO
	.align		4
.L_2133:
        /*0028*/ 	.byte	0x04, 0x17
        /*002a*/ 	.short	(.L_2135 - .L_2134)
.L_2134:
        /*002c*/ 	.word	0x00000000
        /*0030*/ 	.short	0x0004
        /*0032*/ 	.short	0x0039
        /*0034*/ 	.byte	0x00, 0xf0, 0x05, 0x00


	//----- nvinfo : EIATTR_KPARAM_INFO
	.align		4
.L_2135:
        /*0038*/ 	.byte	0x04, 0x17
        /*003a*/ 	.short	(.L_2137 - .L_2136)
.L_2136:
        /*003c*/ 	.word	0x00000000
        /*0040*/ 	.short	0x0003
        /*0042*/ 	.short	0x0038
        /*0044*/ 	.byte	0x00, 0xf0, 0x05, 0x00


	//----- nvinfo : EIATTR_KPARAM_INFO
	.align		4
.L_2137:
        /*0048*/ 	.byte	0x04, 0x17
        /*004a*/ 	.short	(.L_2139 - .L_2138)
.L_2138:
        /*004c*/ 	.word	0x00000000
        /*0050*/ 	.short	0x0002
        /*0052*/ 	.short	0x0018
        /*0054*/ 	.byte	0x00, 0xf0, 0x81, 0x00


	//----- nvinfo : EIATTR_KPARAM_INFO
	.align		4
.L_2139:
        /*0058*/ 	.byte	0x04, 0x17
        /*005a*/ 	.short	(.L_2141 - .L_2140)
.L_2140:
        /*005c*/ 	.word	0x00000000
        /*0060*/ 	.short	0x0001
        /*0062*/ 	.short	0x0008
        /*0064*/ 	.byte	0x00, 0xf0, 0x41, 0x00


	//----- nvinfo : EIATTR_KPARAM_INFO
	.align		4
.L_2141:
        /*0068*/ 	.byte	0x04, 0x17
        /*006a*/ 	.short	(.L_2143 - .L_2142)
.L_2142:
        /*006c*/ 	.word	0x00000000
        /*0070*/ 	.short	0x0000
        /*0072*/ 	.short	0x0000
        /*0074*/ 	.byte	0x00, 0xf0, 0x11, 0x00


	//----- nvinfo : EIATTR_SPARSE_MMA_MASK
	.align		4
.L_2143:
        /*0078*/ 	.byte	0x03, 0x50
        /*007a*/ 	.short	0x0000


	//----- nvinfo : EIATTR_MAXREG_COUNT
	.align		4
        /*007c*/ 	.byte	0x03, 0x1b
        /*007e*/ 	.short	0x00ff


	//----- nvinfo : EIATTR_EXTERNS
	.align		4
        /*0080*/ 	.byte	0x04, 0x0f
        /*0082*/ 	.short	(.L_2145 - .L_2144)


	//   ....[0]....
	.align		4
.L_2144:
        /*0084*/ 	.word	index@(__assertfail)


	//----- nvinfo : EIATTR_MERCURY_ISA_VERSION
	.align		4
.L_2145:
        /*0088*/ 	.byte	0x03, 0x5f
        /*008a*/ 	.short	0x0101


	//----- nvinfo : EIATTR_SYSCALL_OFFSETS
	.align		4
        /*008c*/ 	.byte	0x04, 0x46
        /*008e*/ 	.short	(.L_2147 - .L_2146)


	//   ....[0]....
.L_2146:
        /*0090*/ 	.word	0x00001130


	//   ....[1]....
        /*0094*/ 	.word	0x000021b0


	//   ....[2]....
        /*0098*/ 	.word	0x00003080


	//   ....[3]....
        /*009c*/ 	.word	0x00004170


	//   ....[4]....
        /*00a0*/ 	.word	0x000051f0


	//   ....[5]....
        /*00a4*/ 	.word	0x000060c0


	//   ....[6]....
        /*00a8*/ 	.word	0x000071f0


	//   ....[7]....
        /*00ac*/ 	.word	0x00008280


	//   ....[8]....
        /*00b0*/ 	.word	0x00009150


	//   ....[9]....
        /*00b4*/ 	.word	0x0000a260


	//   ....[10]....
        /*00b8*/ 	.word	0x0000b1b0


	//   ....[11]....
        /*00bc*/ 	.word	0x0000c070


	//   ....[12]....
        /*00c0*/ 	.word	0x0000d870


	//   ....[13]....
        /*00c4*/ 	.word	0x0000ea70


	//   ....[14]....
        /*00c8*/ 	.word	0x0000fc30


	//   ....[15]....
        /*00cc*/ 	.word	0x00010e10


	//----- nvinfo : EIATTR_EXIT_INSTR_OFFSETS
	.align		4
.L_2147:
        /*00d0*/ 	.byte	0x04, 0x1c
        /*00d2*/ 	.short	(.L_2149 - .L_2148)


	//   ....[0]....
.L_2148:
        /*00d4*/ 	.word	0x0000fcd0


	//   ....[1]....
        /*00d8*/ 	.word	0x0000fe10


	//   ....[2]....
        /*00dc*/ 	.word	0x0000fe50


	//   ....[3]....
        /*00e0*/ 	.word	0x0000fee0


	//   ....[4]....
        /*00e4*/ 	.word	0x0000ff10


	//   ....[5]....
        /*00e8*/ 	.word	0x0000ff40


	//   ....[6]....
        /*00ec*/ 	.word	0x00010010


	//   ....[7]....
        /*00f0*/ 	.word	0x00010090


	//   ....[8]....
        /*00f4*/ 	.word	0x00010190


	//   ....[9]....
        /*00f8*/ 	.word	0x00010240


	//   ....[10]....
        /*00fc*/ 	.word	0x00010260


	//   ....[11]....
        /*0100*/ 	.word	0x00010330


	//   ....[12]....
        /*0104*/ 	.word	0x00010350


	//   ....[13]....
        /*0108*/ 	.word	0x00010520


	//   ....[14]....
        /*010c*/ 	.word	0x000106c0


	//   ....[15]....
        /*0110*/ 	.word	0x00010740


	//   ....[16]....
        /*0114*/ 	.word	0x000107f0


	//   ....[17]....
        /*0118*/ 	.word	0x000109b0


	//   ....[18]....
        /*011c*/ 	.word	0x00010b70


	//   ....[19]....
        /*0120*/ 	.word	0x00010d10


	//   ....[20]....
        /*0124*/ 	.word	0x00010e20


	//   ....[21]....
        /*0128*/ 	.word	0x00010e50


	//   ....[22]....
        /*012c*/ 	.word	0x00010e80


	//----- nvinfo : EIATTR_MAX_THREADS
	.align		4
.L_2149:
        /*0130*/ 	.byte	0x04, 0x05
        /*0132*/ 	.short	(.L_2151 - .L_2150)
.L_2150:
        /*0134*/ 	.word	0x00000080
        /*0138*/ 	.word	0x00000001
        /*013c*/ 	.word	0x00000001


	//----- nvinfo : EIATTR_CRS_STACK_SIZE
	.align		4
.L_2151:
        /*0140*/ 	.byte	0x04, 0x1e
        /*0142*/ 	.short	(.L_2153 - .L_2152)
.L_2152:
        /*0144*/ 	.word	0x00000000


	//----- nvinfo : EIATTR_CBANK_PARAM_SIZE
	.align		4
.L_2153:
        /*0148*/ 	.byte	0x03, 0x19
        /*014a*/ 	.short	0x0054


	//----- nvinfo : EIATTR_PARAM_CBANK
	.align		4
        /*014c*/ 	.byte	0x04, 0x0a
        /*014e*/ 	.short	(.L_2155 - .L_2154)
	.align		4
.L_2154:
        /*0150*/ 	.word	index@(.nv.constant0._ZN2at6native27unrolled_elementwise_kernelIZZZNS0_28launch_masked_scatter_kernelERKNS_10TensorBaseES4_S4_S4_ENKUlvE_clEvENKUlvE6_clEvEUlN3c107complexIdEEblE_St5arrayIPcLm4EELi4E23TrivialOffsetCalculatorILi3EjESE_ILi1EjENS0_6memory12LoadWithCastILi3EEENSH_13StoreWithCastILi1EEEEEviT_T0_T2_T3_T4_T5_)
        /*0154*/ 	.short	0x0210
        /*0156*/ 	.short	0x0054


	//----- nvinfo : EIATTR_SW_WAR
	.align		4
.L_2155:
        /*0158*/ 	.byte	0x04, 0x36
        /*015a*/ 	.short	(.L_2157 - .L_2156)
.L_2156:
        /*015c*/ 	.word	0x00000008
.L_2157:


//--------------------- .nv.info._ZN2at6native18elementwise_kernelILi128ELi2EZNS0_22gpu_kernel_impl_nocastIZZZNS0_28launch_masked_scatter_kernelERKNS_10TensorBaseES5_S5_S5_ENKUlvE_clEvENKUlvE6_clEvEUlN3c107complexIdEEblE_EEvRNS_18TensorIteratorBaseERKT_EUliE_EEviT1_ --------------------------
	.section	.nv.info._ZN2at6native18elementwise_kernelILi128ELi2EZNS0_22gpu_kernel_impl_nocastIZZZNS0_28launch_masked_scatter_kernelERKNS_10TensorBaseES5_S5_S5_ENKUlvE_clEvENKUlvE6_clEvEUlN3c107complexIdEEblE_EEvRNS_18TensorIteratorBaseERKT_EUliE_EEviT1_,"",@"SHT_CUDA_INFO"
	.sectionflags	@""
	.align	4


	//----- nvinfo : EIATTR_CUDA_API_VERSION
	.align		4
        /*0000*/ 	.byte	0x04, 0x37
        /*0002*/ 	.short	(.L_2159 - .L_2158)
.L_2158:
        /*0004*/ 	.word	0x00000082


	//----- nvinfo : EIATTR_KPARAM_INFO
	.align		4
.L_2159:
        /*0008*/ 	.byte	0x04, 0x17
        /*000a*/ 	.short	(.L_2161 - .L_2160)
.L_2160:
        /*000c*/ 	.word	0x00000000
        /*0010*/ 	.short	0x0001
        /*0012*/ 	.short	0x0008
        /*0014*/ 	.byte	0x00, 0xf0, 0xe1, 0x0b


	//----- nvinfo : EIATTR_KPARAM_INFO
	.align		4
.L_2161:
        /*0018*/ 	.byte	0x04, 0x17
        /*001a*/ 	.short	(.L_2163 - .L_2162)
.L_2162:
        /*001c*/ 	.word	0x00000000
        /*0020*/ 	.short	0x0000
        /*0022*/ 	.short	0x0000
        /*0024*/ 	.byte	0x00, 0xf0, 0x11, 0x00


	//----- nvinfo : EIATTR_SPARSE_MMA_MASK
	.align		4
.L_2163:
        /*0028*/ 	.byte	0x03, 0x50
        /*002a*/ 	.short	0x0000


	//----- nvinfo : EIATTR_MAXREG_COUNT
	.align		4
        /*002c*/ 	.byte	0x03, 0x1b
        /*002e*/ 	.short	0x0080


	//----- nvinfo : EIATTR_MERCURY_ISA_VERSION
	.align		4
        /*0030*/ 	.byte	0x03, 0x5f
        /*0032*/ 	.short	0x0101


	//----- nvinfo : EIATTR_EXIT_INSTR_OFFSETS
	.align		4
        /*0034*/ 	.byte	0x04, 0x1c
        /*0036*/ 	.short	(.L_2165 - .L_2164)


	//   ....[0]....
.L_2164:
        /*0038*/ 	.word	0x000019d0


	//   ....[1]....
        /*003c*/ 	.word	0x000032f0


	//----- nvinfo : EIATTR_MAX_THREADS
	.align		4
.L_2165:
        /*0040*/ 	.byte	0x04, 0x05
        /*0042*/ 	.short	(.L_2167 - .L_2166)
.L_2166:
        /*0044*/ 	.word	0x00000080
        /*0048*/ 	.word	0x00000001
        /*004c*/ 	.word	0x00000001


	//----- nvinfo : EIATTR_CRS_STACK_SIZE
	.align		4
.L_2167:
        /*0050*/ 	.byte	0x04, 0x1e
        /*0052*/ 	.short	(.L_2169 - .L_2168)
.L_2168:
        /*0054*/ 	.word	0x00000000


	//----- nvinfo : EIATTR_CBANK_PARAM_SIZE
	.align		4
.L_2169:
        /*0058*/ 	.byte	0x03, 0x19
        /*005a*/ 	.short	0x0300


	//----- nvinfo : EIATTR_PARAM_CBANK
	.align		4
        /*005c*/ 	.byte	0x04, 0x0a
        /*005e*/ 	.short	(.L_2171 - .L_2170)
	.align		4
.L_2170:
        /*0060*/ 	.word	index@(.nv.constant0._ZN2at6native18elementwise_kernelILi128ELi2EZNS0_22gpu_kernel_impl_nocastIZZZNS0_28launch_masked_scatter_kernelERKNS_10TensorBaseES5_S5_S5_ENKUlvE_clEvENKUlvE6_clEvEUlN3c107complexIdEEblE_EEvRNS_18TensorIteratorBaseERKT_EUliE_EEviT1_)
        /*0064*/ 	.short	0x0210
        /*0066*/ 	.short	0x0300


	//----- nvinfo : EIATTR_SW_WAR
	.align		4
.L_2171:
        /*0068*/ 	.byte	0x04, 0x36
        /*006a*/ 	.short	(.L_2173 - .L_2172)
.L_2172:
        /*006c*/ 	.word	0x00000008
.L_2173:


//--------------------- .nv.info._ZN2at6native27unrolled_elementwise_kernelIZZZNS0_28launch_masked_scatter_kernelERKNS_10TensorBaseES4_S4_S4_ENKUlvE_clEvENKUlvE6_clEvEUlN3c107complexIdEEblE_St5arrayIPcLm4EELi4E23TrivialOffsetCalculatorILi3EjESE_ILi1EjENS0_6memory15LoadWithoutCastENSH_16StoreWithoutCastEEEviT_T0_T2_T3_T4_T5_ --------------------------
	.section	.nv.info._ZN2at6native27unrolled_elementwise_kernelIZZZNS0_28launch_masked_scatter_kernelERKNS_10TensorBaseES4_S4_S4_ENKUlvE_clEvENKUlvE6_clEvEUlN3c107complexIdEEblE_St5arrayIPcLm4EELi4E23TrivialOffsetCalculatorILi3EjESE_ILi1EjENS0_6memory15LoadWithoutCastENSH_16StoreWithoutCastEEEviT_T0_T2_T3_T4_T5_,"",@"SHT_CUDA_INFO"
	.sectionflags	@""
	.align	4


	//----- nvinfo : EIATTR_CUDA_API_VERSION
	.align		4
        /*0000*/ 	.byte	0x04, 0x37
        /*0002*/ 	.short	(.L_2175 - .L_2174)
.L_2174:
        /*0004*/ 	.word	0x00000082


	//----- nvinfo : EIATTR_KPARAM_INFO
	.align		4
.L_2175:
        /*0008*/ 	.byte	0x04, 0x17
        /*000a*/ 	.short	(.L_2177 - .L_2176)
.L_2176:
        /*000c*/ 	.word	0x00000000
        /*0010*/ 	.short	0x0006
        /*0012*/ 	.short	0x003b
        /*0014*/ 	.byte	0x00, 0xf0, 0x05, 0x00


	//----- nvinfo : EIATTR_KPARAM_INFO
	.align		4
.L_2177:
        /*0018*/ 	.byte	0x04, 0x17
        /*001a*/ 	.short	(.L_2179 - .L_2178)
.L_2178:
        /*001c*/ 	.word	0x00000000
        /*0020*/ 	.short	0x0005
        /*0022*/ 	.short	0x003a
        /*0024*/ 	.byte	0x00, 0xf0, 0x05, 0x00


	//----- nvinfo : EIATTR_KPARAM_INFO
	.align		4
.L_2179:
        /*0028*/ 	.byte	0x04, 0x17
        /*002a*/ 	.short	(.L_2181 - .L_2180)
.L_2180:
        /*002c*/ 	.word	0x00000000
        /*0030*/ 	.short	0x0004
        /*0032*/ 	.short	0x0039
        /*0034*/ 	.byte	0x00, 0xf0, 0x05, 0x00


	//----- nvinfo : EIATTR_KPARAM_INFO
	.align		4
.L_2181:
        /*0038*/ 	.byte	0x04, 0x17
        /*003a*/ 	.short	(.L_2183 - .L_2182)
.L_2182:
        /*003c*/ 	.word	0x00000000
        /*0040*/ 	.short	0x0003
        /*0042*/ 	.short	0x0038
        /*0044*/ 	.byte	0x00, 0xf0, 0x05, 0x00


	//----- nvinfo : EIATTR_KPARAM_INFO
	.align		4
.L_2183:
        /*0048*/ 	.byte	0x04, 0x17
        /*004a*/ 	.short	(.L_2185 - .L_2184)
.L_2184:
        /*004c*/ 	.word	0x00000000
        /*0050*/ 	.short	0x0002
        /*0052*/ 	.short	0x0018
        /*0054*/ 	.byte	0x00, 0xf0, 0x81, 0x00


	//----- nvinfo : EIATTR_KPARAM_INFO
	.align		4
.L_2185:
        /*0058*/ 	.byte	0x04, 0x17
        /*005a*/ 	.short	(.L_2187 - .L_2186)
.L_2186:
        /*005c*/ 	.word	0x00000000
        /*0060*/ 	.short	0x0001
        /*0062*/ 	.short	0x0008
        /*0064*/ 	.byte	0x00, 0xf0, 0x41, 0x00


	//----- nvinfo : EIATTR_KPARAM_INFO
	.align		4
.L_2187:
        /*0068*/ 	.byte	0x04, 0x17
        /*006a*/ 	.short	(.L_2189 - .L_2188)
.L_2188:
        /*006c*/ 	.word	0x00000000
        /*0070*/ 	.short	0x0000
        /*0072*/ 	.short	0x0000
        /*0074*/ 	.byte	0x00, 0xf0, 0x11, 0x00


	//----- nvinfo : EIATTR_SPARSE_MMA_MASK
	.align		4
.L_2189:
        /*0078*/ 	.byte	0x03, 0x50
        /*007a*/ 	.short	0x0000


	//----- nvinfo : EIATTR_MAXREG_COUNT
	.align		4
        /*007c*/ 	.byte	0x03, 0x1b
        /*007e*/ 	.short	0x00ff


	//----- nvinfo : EIATTR_MERCURY_ISA_VERSION
	.align		4
        /*0080*/ 	.byte	0x03, 0x5f
        /*0082*/ 	.short	0x0101


	//----- nvinfo : EIATTR_EXIT_INSTR_OFFSETS
	.align		4
        /*0084*/ 	.byte	0x04, 0x1c
        /*0086*/ 	.short	(.L_2191 - .L_2190)


	//   ....[0]....
.L_2190:
        /*0088*/ 	.word	0x00000bb0


	//   ....[1]....
        /*008c*/ 	.word	0x00000c00


	//----- nvinfo : EIATTR_MAX_THREADS
	.align		4
.L_2191:
        /*0090*/ 	.byte	0x04, 0x05
        /*0092*/ 	.short	(.L_2193 - .L_2192)
.L_2192:
        /*0094*/ 	.word	0x00000080
        /*0098*/ 	.word	0x00000001
        /*009c*/ 	.word	0x00000001


	//----- nvinfo : EIATTR_CRS_STACK_SIZE
	.align		4
.L_2193:
        /*00a0*/ 	.byte	0x04, 0x1e
        /*00a2*/ 	.short	(.L_2195 - .L_2194)
.L_2194:
        /*00a4*/ 	.word	0x00000000


	//----- nvinfo : EIATTR_CBANK_PARAM_SIZE
	.align		4
.L_2195:
        /*00a8*/ 	.byte	0x03, 0x19
        /*00aa*/ 	.short	0x003c


	//----- nvinfo : EIATTR_PARAM_CBANK
	.align		4
        /*00ac*/ 	.byte	0x04, 0x0a
        /*00ae*/ 	.short	(.L_2197 - .L_2196)
	.align		4
.L_2196:
        /*00b0*/ 	.word	index@(.nv.constant0._ZN2at6native27unrolled_elementwise_kernelIZZZNS0_28launch_masked_scatter_kernelERKNS_10TensorBaseES4_S4_S4_ENKUlvE_clEvENKUlvE6_clEvEUlN3c107complexIdEEblE_St5arrayIPcLm4EELi4E23TrivialOffsetCalculatorILi3EjESE_ILi1EjENS0_6memory15LoadWithoutCastENSH_16StoreWithoutCastEEEviT_T0_T2_T3_T4_T5_)
        /*00b4*/ 	.short	0x0210
        /*00b6*/ 	.short	0x003c


	//----- nvinfo : EIATTR_SW_WAR
	.align		4
.L_2197:
        /*00b8*/ 	.byte	0x04, 0x36
        /*00ba*/ 	.short	(.L_2199 - .L_2198)
.L_2198:
        /*00bc*/ 	.word	0x00000008
.L_2199:


//--------------------- .nv.info._ZN2at6native29vectorized_elementwise_kernelILi2EZZZNS0_28launch_masked_scatter_kernelERKNS_10TensorBaseES4_S4_S4_ENKUlvE_clEvENKUlvE6_clEvEUlN3c107complexIdEEblE_St5arrayIPcLm4EEEEviT0_T1_ --------------------------
	.section	.nv.info._ZN2at6native29vectorized_elementwise_kernelILi2EZZZNS0_28launch_masked_scatter_kernelERKNS_10TensorBaseES4_S4_S4_ENKUlvE_clEvENKUlvE6_clEvEUlN3c107complexIdEEblE_St5arrayIPcLm4EEEEviT0_T1_,"",@"SHT_CUDA_INFO"
	.sectionflags	@""
	.align	4


	//----- nvinfo : EIATTR_CUDA_API_VERSION
	.align		4
        /*0000*/ 	.byte	0x04, 0x37
        /*0002*/ 	.short	(.L_2201 - .L_2200)
.L_2200:
        /*0004*/ 	.word	0x00000082


	//----- nvinfo : EIATTR_KPARAM_INFO
	.align		4
.L_2201:
        /*0008*/ 	.byte	0x04, 0x17
        /*000a*/ 	.short	(.L_2203 - .L_2202)
.L_2202:
        /*000c*/ 	.word	0x00000000
        /*0010*/ 	.short	0x0002
        /*0012*/ 	.short	0x0018
        /*0014*/ 	.byte	0x00, 0xf0, 0x81, 0x00


	//----- nvinfo : EIATTR_KPARAM_INFO
	.align		4
.L_2203:
        /*0018*/ 	.byte	0x04, 0x17
        /*001a*/ 	.short	(.L_2205 - .L_2204)
.L_2204:
        /*001c*/ 	.word	0x00000000
        /*0020*/ 	.short	0x0001
        /*0022*/ 	.short	0x0008
        /*0024*/ 	.byte	0x00, 0xf0, 0x41, 0x00


	//----- nvinfo : EIATTR_KPARAM_INFO
	.align		4
.L_2205:
        /*0028*/ 	.byte	0x04, 0x17
        /*002a*/ 	.short	(.L_2207 - .L_2206)
.L_2206:
        /*002c*/ 	.word	0x00000000
        /*0030*/ 	.short	0x0000
        /*0032*/ 	.short	0x0000
        /*0034*/ 	.byte	0x00, 0xf0, 0x11, 0x00


	//----- nvinfo : EIATTR_SPARSE_MMA_MASK
	.align		4
.L_2207:
        /*0038*/ 	.byte	0x03, 0x50
        /*003a*/ 	.short	0x0000


	//----- nvinfo : EIATTR_MAXREG_COUNT
	.align		4
        /*003c*/ 	.byte	0x03, 0x1b
        /*003e*/ 	.short	0x00ff


	//----- nvinfo : EIATTR_MERCURY_ISA_VERSION
	.align		4
        /*0040*/ 	.byte	0x03, 0x5f
        /*0042*/ 	.short	0x0101


	//----- nvinfo : EIATTR_EXIT_INSTR_OFFSETS
	.align		4
        /*0044*/ 	.byte	0x04, 0x1c
        /*0046*/ 	.short	(.L_2209 - .L_2208)


	//   ....[0]....
.L_2208:
        /*0048*/ 	.word	0x000005e0


	//   ....[1]....
        /*004c*/ 	.word	0x00001da0


	//   ....[2]....
        /*0050*/ 	.word	0x00001df0


	//----- nvinfo : EIATTR_MAX_THREADS
	.align		4
.L_2209:
        /*0054*/ 	.byte	0x04, 0x05
        /*0056*/ 	.short	(.L_2211 - .L_2210)
.L_2210:
        /*0058*/ 	.word	0x00000080
        /*005c*/ 	.word	0x00000001
        /*0060*/ 	.word	0x00000001


	//----- nvinfo : EIATTR_CRS_STACK_SIZE
	.align		4
.L_2211:
        /*0064*/ 	.byte	0x04, 0x1e
        /*0066*/ 	.short	(.L_2213 - .L_2212)
.L_2212:
        /*0068*/ 	.word	0x00000000


	//----- nvinfo : EIATTR_CBANK_PARAM_SIZE
	.align		4
.L_2213:
        /*006c*/ 	.byte	0x03, 0x19
        /*006e*/ 	.short	0x0038


	//----- nvinfo : EIATTR_PARAM_CBANK
	.align		4
        /*0070*/ 	.byte	0x04, 0x0a
        /*0072*/ 	.short	(.L_2215 - .L_2214)
	.align		4
.L_2214:
        /*0074*/ 	.word	index@(.nv.constant0._ZN2at6native29vectorized_elementwise_kernelILi2EZZZNS0_28launch_masked_scatter_kernelERKNS_10TensorBaseES4_S4_S4_ENKUlvE_clEvENKUlvE6_clEvEUlN3c107complexIdEEblE_St5arrayIPcLm4EEEEviT0_T1_)
        /*0078*/ 	.short	0x0210
        /*007a*/ 	.short	0x0038


	//----- nvinfo : EIATTR_SW_WAR
	.align		4
.L_2215:
        /*007c*/ 	.byte	0x04, 0x36
        /*007e*/ 	.short	(.L_2217 - .L_2216)
.L_2216:
        /*0080*/ 	.word	0x00000008
.L_2217:


//--------------------- .nv.info._ZN2at6native29vectorized_elementwise_kernelILi4EZZZNS0_28launch_masked_scatter_kernelERKNS_10TensorBaseES4_S4_S4_ENKUlvE_clEvENKUlvE6_clEvEUlN3c107complexIdEEblE_St5arrayIPcLm4EEEEviT0_T1_ --------------------------
	.section	.nv.info._ZN2at6native29vectorized_elementwise_kernelILi4EZZZNS0_28launch_masked_scatter_kernelERKNS_10TensorBaseES4_S4_S4_ENKUlvE_clEvENKUlvE6_clEvEUlN3c107complexIdEEblE_St5arrayIPcLm4EEEEviT0_T1_,"",@"SHT_CUDA_INFO"
	.sectionflags	@""
	.align	4


	//----- nvinfo : EIATTR_CUDA_API_VERSION
	.align		4
        /*0000*/ 	.byte	0x04, 0x37
        /*0002*/ 	.short	(.L_2219 - .L_2218)
.L_2218:
        /*0004*/ 	.word	0x00000082


	//----- nvinfo : EIATTR_KPARAM_INFO
	.align		4
.L_2219:
        /*0008*/ 	.byte	0x04, 0x17
        /*000a*/ 	.short	(.L_2221 - .L_2220)
.L_2220:
        /*000c*/ 	.word	0x00000000
        /*0010*/ 	.short	0x0002
        /*0012*/ 	.short	0x0018
        /*0014*/ 	.byte	0x00, 0xf0, 0x81, 0x00


	//----- nvinfo : EIATTR_KPARAM_INFO
	.align		4
.L_2221:
        /*0018*/ 	.byte	0x04, 0x17
        /*001a*/ 	.short	(.L_2223 - .L_2222)
.L_2222:
        /*001c*/ 	.word	0x00000000
        /*0020*/ 	.short	0x0001
        /*0022*/ 	.short	0x0008
        /*0024*/ 	.byte	0x00, 0xf0, 0x41, 0x00


	//----- nvinfo : EIATTR_KPARAM_INFO
	.align		4
.L_2223:
        /*0028*/ 	.byte	0x04, 0x17
        /*002a*/ 	.short	(.L_2225 - .L_2224)
.L_2224:
        /*002c*/ 	.word	0x00000000
        /*0030*/ 	.short	0x0000
        /*0032*/ 	.short	0x0000
        /*0034*/ 	.byte	0x00, 0xf0, 0x11, 0x00


	//----- nvinfo : EIATTR_SPARSE_MMA_MASK
	.align		4
.L_2225:
        /*0038*/ 	.byte	0x03, 0x50
        /*003a*/ 	.short	0x0000


	//----- nvinfo : EIATTR_MAXREG_COUNT
	.align		4
        /*003c*/ 	.byte	0x03, 0x1b
        /*003e*/ 	.short	0x00ff


	//----- nvinfo : EIATTR_MERCURY_ISA_VERSION
	.align		4
        /*0040*/ 	.byte	0x03, 0x5f
        /*0042*/ 	.short	0x0101


	//----- nvinfo : EIATTR_EXIT_INSTR_OFFSETS
	.align		4
        /*0044*/ 	.byte	0x04, 0x1c
        /*0046*/ 	.short	(.L_2227 - .L_2226)


	//   ....[0]....
.L_2226:
        /*0048*/ 	.word	0x000005c0


	//   ....[1]....
        /*004c*/ 	.word	0x00001d80


	//   ....[2]....
        /*0050*/ 	.word	0x00001dd0


	//----- nvinfo : EIATTR_MAX_THREADS
	.align		4
.L_2227:
        /*0054*/ 	.byte	0x04, 0x05
        /*0056*/ 	.short	(.L_2229 - .L_2228)
.L_2228:
        /*0058*/ 	.word	0x00000080
        /*005c*/ 	.word	0x00000001
        /*0060*/ 	.word	0x00000001


	//----- nvinfo : EIATTR_CRS_STACK_SIZE
	.align		4
.L_2229:
        /*0064*/ 	.byte	0x04, 0x1e
        /*0066*/ 	.short	(.L_2231 - .L_2230)
.L_2230:
        /*0068*/ 	.word	0x00000000


	//----- nvinfo : EIATTR_CBANK_PARAM_SIZE
	.align		4
.L_2231:
        /*006c*/ 	.byte	0x03, 0x19
        /*006e*/ 	.short	0x0038


	//----- nvinfo : EIATTR_PARAM_CBANK
	.align		4
        /*0070*/ 	.byte	0x04, 0x0a
        /*0072*/ 	.short	(.L_2233 - .L_2232)
	.align		4
.L_2232:
        /*0074*/ 	.word	index@(.nv.constant0._ZN2at6native29vectorized_elementwise_kernelILi4EZZZNS0_28launch_masked_scatter_kernelERKNS_10TensorBaseES4_S4_S4_ENKUlvE_clEvENKUlvE6_clEvEUlN3c107complexIdEEblE_St5arrayIPcLm4EEEEviT0_T1_)
        /*0078*/ 	.short	0x0210
        /*007a*/ 	.short	0x0038


	//----- nvinfo : EIATTR_SW_WAR
	.align		4
.L_2233:
        /*007c*/ 	.byte	0x04, 0x36
        /*007e*/ 	.short	(.L_2235 - .L_2234)
.L_2234:
        /*0080*/ 	.word	0x00000008
.L_2235:


//--------------------- .nv.info._ZN2at6native29vectorized_elementwise_kernelILi8EZZZNS0_28launch_masked_scatter_kernelERKNS_10TensorBaseES4_S4_S4_ENKUlvE_clEvENKUlvE6_clEvEUlN3c107complexIdEEblE_St5arrayIPcLm4EEEEviT0_T1_ --------------------------
	.section	.nv.info._ZN2at6native29vectorized_elementwise_kernelILi8EZZZNS0_28launch_masked_scatter_kernelERKNS_10TensorBaseES4_S4_S4_ENKUlvE_clEvENKUlvE6_clEvEUlN3c107complexIdEEblE_St5arrayIPcLm4EEEEviT0_T1_,"",@"SHT_CUDA_INFO"
	.sectionflags	@""
	.align	4


	//----- nvinfo : EIATTR_CUDA_API_VERSION
	.align		4
        /*0000*/ 	.byte	0x04, 0x37
        /*0002*/ 	.short	(.L_2237 - .L_2236)
.L_2236:
        /*0004*/ 	.word	0x00000082


	//----- nvinfo : EIATTR_KPARAM_INFO
	.align		4
.L_2237:
        /*0008*/ 	.byte	0x04, 0x17
        /*000a*/ 	.short	(.L_2239 - .L_2238)
.L_2238:
        /*000c*/ 	.word	0x00000000
        /*0010*/ 	.short	0x0002
        /*0012*/ 	.short	0x0018
        /*0014*/ 	.byte	0x00, 0xf0, 0x81, 0x00


	//----- nvinfo : EIATTR_KPARAM_INFO
	.align		4
.L_2239:
        /*0018*/ 	.byte	0x04, 0x17
        /*001a*/ 	.short	(.L_2241 - .L_2240)
.L_2240:
        /*001c*/ 	.word	0x00000000
        /*0020*/ 	.short	0x0001
        /*0022*/ 	.short	0x0008
        /*0024*/ 	.byte	0x00, 0xf0, 0x41, 0x00


	//----- nvinfo : EIATTR_KPARAM_INFO
	.align		4
.L_2241:
        /*0028*/ 	.byte	0x04, 0x17
        /*002a*/ 	.short	(.L_2243 - .L_2242)
.L_2242:
        /*002c*/ 	.word	0x00000000
        /*0030*/ 	.short	0x0000
        /*0032*/ 	.short	0x0000
        /*0034*/ 	.byte	0x00, 0xf0, 0x11, 0x00


	//----- nvinfo : EIATTR_SPARSE_MMA_MASK
	.align		4
.L_2243:
        /*0038*/ 	.byte	0x03, 0x50
        /*003a*/ 	.short	0x0000


	//----- nvinfo : EIATTR_MAXREG_COUNT
	.align		4
        /*003c*/ 	.byte	0x03, 0x1b
        /*003e*/ 	.short	0x00ff


	//----- nvinfo : EIATTR_MERCURY_ISA_VERSION
	.align		4
        /*0040*/ 	.byte	0x03, 0x5f
        /*0042*/ 	.short	0x0101


	//----- nvinfo : EIATTR_EXIT_INSTR_OFFSETS
	.align		4
        /*0044*/ 	.byte	0x04, 0x1c
        /*0046*/ 	.short	(.L_2245 - .L_2244)


	//   ....[0]....
.L_2244:
        /*0048*/ 	.word	0x00000620


	//   ....[1]....
        /*004c*/ 	.word	0x00001de0


	//   ....[2]....
        /*0050*/ 	.word	0x00001e30


	//----- nvinfo : EIATTR_MAX_THREADS
	.align		4
.L_2245:
        /*0054*/ 	.byte	0x04, 0x05
        /*0056*/ 	.short	(.L_2247 - .L_2246)
.L_2246:
        /*0058*/ 	.word	0x00000080
        /*005c*/ 	.word	0x00000001
        /*0060*/ 	.word	0x00000001


	//----- nvinfo : EIATTR_CRS_STACK_SIZE
	.align		4
.L_2247:
        /*0064*/ 	.byte	0x04, 0x1e
        /*0066*/ 	.short	(.L_2249 - .L_2248)
.L_2248:
        /*0068*/ 	.word	0x00000000


	//----- nvinfo : EIATTR_CBANK_PARAM_SIZE
	.align		4
.L_2249:
        /*006c*/ 	.byte	0x03, 0x19
        /*006e*/ 	.short	0x0038


	//----- nvinfo : EIATTR_PARAM_CBANK
	.align		4
        /*0070*/ 	.byte	0x04, 0x0a
        /*0072*/ 	.short	(.L_2251 - .L_2250)
	.align		4
.L_2250:
        /*0074*/ 	.word	index@(.nv.constant0._ZN2at6native29vectorized_elementwise_kernelILi8EZZZNS0_28launch_masked_scatter_kernelERKNS_10TensorBaseES4_S4_S4_ENKUlvE_clEvENKUlvE6_clEvEUlN3c107complexIdEEblE_St5arrayIPcLm4EEEEviT0_T1_)
        /*0078*/ 	.short	0x0210
        /*007a*/ 	.short	0x0038


	//----- nvinfo : EIATTR_SW_WAR
	.align		4
.L_2251:
        /*007c*/ 	.byte	0x04, 0x36
        /*007e*/ 	.short	(.L_2253 - .L_2252)
.L_2252:
        /*0080*/ 	.word	0x00000008
.L_2253:


//--------------------- .nv.info._ZN2at6native18elementwise_kernelILi128ELi4EZNS0_15gpu_kernel_implIZZZNS0_28launch_masked_scatter_kernelERKNS_10TensorBaseES5_S5_S5_ENKUlvE_clEvENKUlvE5_clEvEUlfblE_EEvRNS_18TensorIteratorBaseERKT_EUliE_EEviT1_ --------------------------
	.section	.nv.info._ZN2at6native18elementwise_kernelILi128ELi4EZNS0_15gpu_kernel_implIZZZNS0_28launch_masked_scatter_kernelERKNS_10TensorBaseES5_S5_S5_ENKUlvE_clEvENKUlvE5_clEvEUlfblE_EEvRNS_18TensorIteratorBaseERKT_EUliE_EEviT1_,"",@"SHT_CUDA_INFO"
	.sectionflags	@""
	.align	4


	//----- nvinfo : EIATTR_CUDA_API_VERSION
	.align		4
        /*0000*/ 	.byte	0x04, 0x37
        /*0002*/ 	.short	(.L_2255 - .L_2254)
.L_2254:
        /*0004*/ 	.word	0x00000082


	//----- nvinfo : EIATTR_KPARAM_INFO
	.align		4
.L_2255:
        /*0008*/ 	.byte	0x04, 0x17
        /*000a*/ 	.short	(.L_2257 - .L_2256)
.L_2256:
        /*000c*/ 	.word	0x00000000
        /*0010*/ 	.short	0x0001
        /*0012*/ 	.short	0x0008
        /*0014*/ 	.byte	0x00, 0xf0, 0x01, 0x0c


	//----- nvinfo : EIATTR_KPARAM_INFO
	.align		4
.L_2257:
        /*0018*/ 	.byte	0x04, 0x17
        /*001a*/ 	.short	(.L_2259 - .L_2258)
.L_2258:
        /*001c*/ 	.word	0x00000000
        /*0020*/ 	.short	0x0000
        /*0022*/ 	.short	0x0000
        /*0024*/ 	.byte	0x00, 0xf0, 0x11, 0x00


	//----- nvinfo : EIATTR_SPARSE_MMA_MASK
	.align		4
.L_2259:
        /*0028*/ 	.byte	0x03, 0x50
        /*002a*/ 	.short	0x0000


	//----- nvinfo : EIATTR_MAXREG_COUNT
	.align		4
        /*002c*/ 	.byte	0x03, 0x1b
        /*002e*/ 	.short	0x0080


	//----- nvinfo : EIATTR_EXTERNS
	.align		4
        /*0030*/ 	.byte	0x04, 0x0f
        /*0032*/ 	.short	(.L_2261 - .L_2260)


	//   ....[0]....
	.align		4
.L_2260:
        /*0034*/ 	.word	index@(__assertfail)


	//----- nvinfo : EIATTR_MERCURY_ISA_VERSION
	.align		4
.L_2261:
        /*0038*/ 	.byte	0x03, 0x5f
        /*003a*/ 	.short	0x0101


	//----- nvinfo : EIATTR_SYSCALL_OFFSETS
	.align		4
        /*003c*/ 	.byte	0x04, 0x46
        /*003e*/ 	.short	(.L_2263 - .L_2262)


	//   ....[0]....
.L_2262:
        /*0040*/ 	.word	0x00002610


	//   ....[1]....
        /*0044*/ 	.word	0x00003660


	//   ....[2]....
        /*0048*/ 	.word	0x00004520


	//   ....[3]....
        /*004c*/ 	.word	0x000053d0


	//   ....[4]....
        /*0050*/ 	.word	0x00007a30


	//   ....[5]....
        /*0054*/ 	.word	0x00008a80


	//   ....[6]....
        /*0058*/ 	.word	0x00009940


	//   ....[7]....
        /*005c*/ 	.word	0x0000a7f0


	//   ....[8]....
        /*0060*/ 	.word	0x0000ce40


	//   ....[9]....
        /*0064*/ 	.word	0x0000de90


	//   ....[10]....
        /*0068*/ 	.word	0x0000ed50


	//   ....[11]....
        /*006c*/ 	.word	0x0000fc00


	//   ....[12]....
        /*0070*/ 	.word	0x00012240


	//   ....[13]....
        /*0074*/ 	.word	0x00013290


	//   ....[14]....
        /*0078*/ 	.word	0x00014150


	//   ....[15]....
        /*007c*/ 	.word	0x00015000


	//----- nvinfo : EIATTR_EXIT_INSTR_OFFSETS
	.align		4
.L_2263:
        /*0080*/ 	.byte	0x04, 0x1c
        /*0082*/ 	.short	(.L_2265 - .L_2264)


	//   ....[0]....
.L_2264:
        /*0084*/ 	.word	0x0000fcb0


	//   ....[1]....
        /*0088*/ 	.word	0x00014320


	//   ....[2]....
        /*008c*/ 	.word	0x00014360


	//   ....[3]....
        /*0090*/ 	.word	0x000143f0


	//   ....[4]....
        /*0094*/ 	.word	0x00014420


	//   ....[5]....
        /*0098*/ 	.word	0x00014450


	//   ....[6]....
        /*009c*/ 	.word	0x000144d0


	//   ....[7]....
        /*00a0*/ 	.word	0x00014500


	//   ....[8]....
        /*00a4*/ 	.word	0x00014590


	//   ....[9]....
        /*00a8*/ 	.word	0x000145d0


	//   ....[10]....
        /*00ac*/ 	.word	0x00014610


	//   ....[11]....
        /*00b0*/ 	.word	0x000146d0


	//   ....[12]....
        /*00b4*/ 	.word	0x00014720


	//   ....[13]....
        /*00b8*/ 	.word	0x000148a0


	//   ....[14]....
        /*00bc*/ 	.word	0x000149f0


	//   ....[15]....
        /*00c0*/ 	.word	0x00014a20


	//   ....[16]....
        /*00c4*/ 	.word	0x00014ad0


	//   ....[17]....
        /*00c8*/ 	.word	0x00014c40


	//   ....[18]....
        /*00cc*/ 	.word	0x00014db0


	//   ....[19]....
        /*00d0*/ 	.word	0x00014f00


	//   ....[20]....
        /*00d4*/ 	.word	0x00015010


	//   ....[21]....
        /*00d8*/ 	.word	0x00015040


	//   ....[22]....
        /*00dc*/ 	.word	0x00015070


	//----- nvinfo : EIATTR_MAX_THREADS
	.align		4
.L_2265:
        /*00e0*/ 	.byte	0x04, 0x05
        /*00e2*/ 	.short	(.L_2267 - .L_2266)
.L_2266:
        /*00e4*/ 	.word	0x00000080
        /*00e8*/ 	.word	0x00000001
        /*00ec*/ 	.word	0x00000001


	//----- nvinfo : EIATTR_CRS_STACK_SIZE
	.align		4
.L_2267:
        /*00f0*/ 	.byte	0x04, 0x1e
        /*00f2*/ 	.short	(.L_2269 - .L_2268)
.L_2268:
        /*00f4*/ 	.word	0x00000000


	//----- nvinfo : EIATTR_CBANK_PARAM_SIZE
	.align		4
.L_2269:
        /*00f8*/ 	.byte	0x03, 0x19
        /*00fa*/ 	.short	0x0308


	//----- nvinfo : EIATTR_PARAM_CBANK
	.align		4
        /*00fc*/ 	.byte	0x04, 0x0a
        /*00fe*/ 	.short	(.L_2271 - .L_2270)
	.align		4
.L_2270:
        /*0100*/ 	.word	index@(.nv.constant0._ZN2at6native18elementwise_kernelILi128ELi4EZNS0_15gpu_kernel_implIZZZNS0_28launch_masked_scatter_kernelERKNS_10TensorBaseES5_S5_S5_ENKUlvE_clEvENKUlvE5_clEvEUlfblE_EEvRNS_18TensorIteratorBaseERKT_EUliE_EEviT1_)
        /*0104*/ 	.short	0x0210
        /*0106*/ 	.short	0x0308


	//----- nvinfo : EIATTR_SW_WAR
	.align		4
.L_2271:
        /*0108*/ 	.byte	0x04, 0x36
        /*010a*/ 	.short	(.L_2273 - .L_2272)
.L_2272:
        /*010c*/ 	.word	0x00000008
.L_2273:


//--------------------- .nv.info._ZN2at6native27unrolled_elementwise_kernelIZZZNS0_28launch_masked_scatter_kernelERKNS_10TensorBaseES4_S4_S4_ENKUlvE_clEvENKUlvE5_clEvEUlfblE_St5arrayIPcLm4EELi4E23TrivialOffsetCalculatorILi3EjESB_ILi1EjENS0_6memory12LoadWithCastILi3EEENSE_13StoreWithCastILi1EEEEEviT_T0_T2_T3_T4_T5_ --------------------------
	.section	.nv.info._ZN2at6native27unrolled_elementwise_kernelIZZZNS0_28launch_masked_scatter_kernelERKNS_10TensorBaseES4_S4_S4_ENKUlvE_clEvENKUlvE5_clEvEUlfblE_St5arrayIPcLm4EELi4E23TrivialOffsetCalculatorILi3EjESB_ILi1EjENS0_6memory12LoadWithCastILi3EEENSE_13StoreWithCastILi1EEEEEviT_T0_T2_T3_T4_T5_,"",@"SHT_CUDA_INFO"
	.sectionflags	@""
	.align	4


	//----- nvinfo : EIATTR_CUDA_API_VERSION
	.align		4
        /*0000*/ 	.byte	0x04, 0x37
        /*0002*/ 	.short	(.L_2275 - .L_2274)
.L_2274:
        /*0004*/ 	.word	0x00000082


	//----- nvinfo : EIATTR_KPARAM_INFO
	.align		4
.L_2275:
        /*0008*/ 	.byte	0x04, 0x17
        /*000a*/ 	.short	(.L_2277 - .L_2276)
.L_2276:
        /*000c*/ 	.word	0x00000000
        /*0010*/ 	.short	0x0006
        /*0012*/ 	.short	0x004c
        /*0014*/ 	.byte	0x00, 0xf0, 0x21, 0x00


	//----- nvinfo : EIATTR_KPARAM_INFO
	.align		4
.L_2277:
        /*0018*/ 	.byte	0x04, 0x17
        /*001a*/ 	.short	(.L_2279 - .L_2278)
.L_2278:
        /*001c*/ 	.word	0x00000000
        /*0020*/ 	.short	0x0005
        /*0022*/ 	.short	0x003c
        /*0024*/ 	.byte	0x00, 0xf0, 0x41, 0x00


	//----- nvinfo : EIATTR_KPARAM_INFO
	.align		4
.L_2279:
        /*0028*/ 	.byte	0x04, 0x17
        /*002a*/ 	.short	(.L_2281 - .L_2280)
.L_2280:
        /*002c*/ 	.word	0x00000000
        /*0030*/ 	.short	0x0004
        /*0032*/ 	.short	0x0039
        /*0034*/ 	.byte	0x00, 0xf0, 0x05, 0x00


	//----- nvinfo : EIATTR_KPARAM_INFO
	.align		4
.L_2281:
        /*0038*/ 	.byte	0x04, 0x17
        /*003a*/ 	.short	(.L_2283 - .L_2282)
.L_2282:
        /*003c*/ 	.word	0x00000000
        /*0040*/ 	.short	0x0003
        /*0042*/ 	.short	0x0038
        /*0044*/ 	.byte	0x00, 0xf0, 0x05, 0x00


	//----- nvinfo : EIATTR_KPARAM_INFO
	.align		4
.L_2283:
        /*0048*/ 	.byte	0x04, 0x17
        /*004a*/ 	.short	(.L_2285 - .L_2284)
.L_2284:
        /*004c*/ 	.word	0x00000000
        /*0050*/ 	.short	0x0002
        /*0052*/ 	.short	0x0018
        /*0054*/ 	.byte	0x00, 0xf0, 0x81, 0x00


	//----- nvinfo : EIATTR_KPARAM_INFO
	.align		4
.L_2285:
        /*0058*/ 	.byte	0x04, 0x17
        /*005a*/ 	.short	(.L_2287 - .L_2286)
.L_2286:
        /*005c*/ 	.word	0x00000000
        /*0060*/ 	.short	0x0001
        /*0062*/ 	.short	0x0008
        /*0064*/ 	.byte	0x00, 0xf0, 0x41, 0x00


	//----- nvinfo : EIATTR_KPARAM_INFO
	.align		4
.L_2287:
        /*0068*/ 	.byte	0x04, 0x17
        /*006a*/ 	.short	(.L_2289 - .L_2288)
.L_2288:
        /*006c*/ 	.word	0x00000000
        /*0070*/ 	.short	0x0000
        /*0072*/ 	.short	0x0000
        /*0074*/ 	.byte	0x00, 0xf0, 0x11, 0x00


	//----- nvinfo : EIATTR_SPARSE_MMA_MASK
	.align		4
.L_2289:
        /*0078*/ 	.byte	0x03, 0x50
        /*007a*/ 	.short	0x0000


	//----- nvinfo : EIATTR_MAXREG_COUNT
	.align		4
        /*007c*/ 	.byte	0x03, 0x1b
        /*007e*/ 	.short	0x00ff


	//----- nvinfo : EIATTR_EXTERNS
	.align		4
        /*0080*/ 	.byte	0x04, 0x0f
        /*0082*/ 	.short	(.L_2291 - .L_2290)


	//   ....[0]....
	.align		4
.L_2290:
        /*0084*/ 	.word	index@(__assertfail)


	//----- nvinfo : EIATTR_MERCURY_ISA_VERSION
	.align		4
.L_2291:
        /*0088*/ 	.byte	0x03, 0x5f
        /*008a*/ 	.short	0x0101


	//----- nvinfo : EIATTR_SYSCALL_OFFSETS
	.align		4
        /*008c*/ 	.byte	0x04, 0x46
        /*008e*/ 	.short	(.L_2293 - .L_2292)


	//   ....[0]....
.L_2292:
        /*0090*/ 	.word	0x00000ed0


	//   ....[1]....
        /*0094*/ 	.word	0x00001f30


	//   ....[2]....
        /*0098*/ 	.word	0x00002e00


	//   ....[3]....
        /*009c*/ 	.word	0x00003c90


	//   ....[4]....
        /*00a0*/ 	.word	0x00004cf0


	//   ....[5]....
        /*00a4*/ 	.word	0x00005bc0


	//   ....[6]....
        /*00a8*/ 	.word	0x00006ab0


	//   ....[7]....
        /*00ac*/ 	.word	0x00007b20


	//   ....[8]....
        /*00b0*/ 	.word	0x00008a00


	//   ....[9]....
        /*00b4*/ 	.word	0x00009890


	//   ....[10]....
        /*00b8*/ 	.word	0x0000a7d0


	//   ....[11]....
        /*00bc*/ 	.word	0x0000b690


	//   ....[12]....
        /*00c0*/ 	.word	0x0000c890


	//   ....[13]....
        /*00c4*/ 	.word	0x0000d790


	//   ....[14]....
        /*00c8*/ 	.word	0x0000e650


	//   ....[15]....
        /*00cc*/ 	.word	0x0000f510


	//----- nvinfo : EIATTR_EXIT_INSTR_OFFSETS
	.align		4
.L_2293:
        /*00d0*/ 	.byte	0x04, 0x1c
        /*00d2*/ 	.short	(.L_2295 - .L_2294)


	//   ....[0]....
.L_2294:
        /*00d4*/ 	.word	0x0000e6f0


	//   ....[1]....
        /*00d8*/ 	.word	0x0000e830


	//   ....[2]....
        /*00dc*/ 	.word	0x0000e870


	//   ....[3]....
        /*00e0*/ 	.word	0x0000e900


	//   ....[4]....
        /*00e4*/ 	.word	0x0000e930


	//   ....[5]....
        /*00e8*/ 	.word	0x0000e960


	//   ....[6]....
        /*00ec*/ 	.word	0x0000e9e0


	//   ....[7]....
        /*00f0*/ 	.word	0x0000ea10


	//   ....[8]....
        /*00f4*/ 	.word	0x0000eaa0


	//   ....[9]....
        /*00f8*/ 	.word	0x0000eae0


	//   ....[10]....
        /*00fc*/ 	.word	0x0000eb20


	//   ....[11]....
        /*0100*/ 	.word	0x0000ebe0


	//   ....[12]....
        /*0104*/ 	.word	0x0000ec30


	//   ....[13]....
        /*0108*/ 	.word	0x0000edb0


	//   ....[14]....
        /*010c*/ 	.word	0x0000ef00


	//   ....[15]....
        /*0110*/ 	.word	0x0000ef30


	//   ....[16]....
        /*0114*/ 	.word	0x0000efe0


	//   ....[17]....
        /*0118*/ 	.word	0x0000f150


	//   ....[18]....
        /*011c*/ 	.word	0x0000f2c0


	//   ....[19]....
        /*0120*/ 	.word	0x0000f410


	//   ....[20]....
        /*0124*/ 	.word	0x0000f520


	//   ....[21]....
        /*0128*/ 	.word	0x0000f550


	//   ....[22]....
        /*012c*/ 	.word	0x0000f580


	//----- nvinfo : EIATTR_MAX_THREADS
	.align		4
.L_2295:
        /*0130*/ 	.byte	0x04, 0x05
        /*0132*/ 	.short	(.L_2297 - .L_2296)
.L_2296:
        /*0134*/ 	.word	0x00000080
        /*0138*/ 	.word	0x00000001
        /*013c*/ 	.word	0x00000001


	//----- nvinfo : EIATTR_CRS_STACK_SIZE
	.align		4
.L_2297:
        /*0140*/ 	.byte	0x04, 0x1e
        /*0142*/ 	.short	(.L_2299 - .L_2298)
.L_2298:
        /*0144*/ 	.word	0x00000000


	//----- nvinfo : EIATTR_CBANK_PARAM_SIZE
	.align		4
.L_2299:
        /*0148*/ 	.byte	0x03, 0x19
        /*014a*/ 	.short	0x0054


	//----- nvinfo : EIATTR_PARAM_CBANK
	.align		4
        /*014c*/ 	.byte	0x04, 0x0a
        /*014e*/ 	.short	(.L_2301 - .L_2300)
	.align		4
.L_2300:
        /*0150*/ 	.word	index@(.nv.constant0._ZN2at6native27unrolled_elementwise_kernelIZZZNS0_28launch_masked_scatter_kernelERKNS_10TensorBaseES4_S4_S4_ENKUlvE_clEvENKUlvE5_clEvEUlfblE_St5arrayIPcLm4EELi4E23TrivialOffsetCalculatorILi3EjESB_ILi1EjENS0_6memory12LoadWithCastILi3EEENSE_13StoreWithCastILi1EEEEEviT_T0_T2_T3_T4_T5_)
        /*0154*/ 	.short	0x0210
        /*0156*/ 	.short	0x0054


	//----- nvinfo : EIATTR_SW_WAR
	.align		4
.L_2301:
        /*0158*/ 	.byte	0x04, 0x36
        /*015a*/ 	.short	(.L_2303 - .L_2302)
.L_2302:
        /*015c*/ 	.word	0x00000008
.L_2303:


//--------------------- .nv.info._ZN2at6native18elementwise_kernelILi128ELi2EZNS0_22gpu_kernel_impl_nocastIZZZNS0_28launch_masked_scatter_kernelERKNS_10TensorBaseES5_S5_S5_ENKUlvE_clEvENKUlvE5_clEvEUlfblE_EEvRNS_18TensorIteratorBaseERKT_EUliE_EEviT1_ --------------------------
	.section	.nv.info._ZN2at6native18elementwise_kernelILi128ELi2EZNS0_22gpu_kernel_impl_nocastIZZZNS0_28launch_masked_scatter_kernelERKNS_10TensorBaseES5_S5_S5_ENKUlvE_clEvENKUlvE5_clEvEUlfblE_EEvRNS_18TensorIteratorBaseERKT_EUliE_EEviT1_,"",@"SHT_CUDA_INFO"
	.sectionflags	@""
	.align	4


	//----- nvinfo : EIATTR_CUDA_API_VERSION
	.align		4
        /*0000*/ 	.byte	0x04, 0x37
        /*0002*/ 	.short	(.L_2305 - .L_2304)
.L_2304:
        /*0004*/ 	.word	0x00000082


	//----- nvinfo : EIATTR_KPARAM_INFO
	.align		4
.L_2305:
        /*0008*/ 	.byte	0x04, 0x17
        /*000a*/ 	.short	(.L_2307 - .L_2306)
.L_2306:
        /*000c*/ 	.word	0x00000000
        /*0010*/ 	.short	0x0001
        /*0012*/ 	.short	0x0008
        /*0014*/ 	.byte	0x00, 0xf0, 0xe1, 0x0b


	//----- nvinfo : EIATTR_KPARAM_INFO
	.align		4
.L_2307:
        /*0018*/ 	.byte	0x04, 0x17
        /*001a*/ 	.short	(.L_2309 - .L_2308)
.L_2308:
        /*001c*/ 	.word	0x00000000
        /*0020*/ 	.short	0x0000
        /*0022*/ 	.short	0x0000
        /*0024*/ 	.byte	0x00, 0xf0, 0x11, 0x00


	//----- nvinfo : EIATTR_SPARSE_MMA_MASK
	.align		4
.L_2309:
        /*0028*/ 	.byte	0x03, 0x50
        /*002a*/ 	.short	0x0000


	//----- nvinfo : EIATTR_MAXREG_COUNT
	.align		4
        /*002c*/ 	.byte	0x03, 0x1b
        /*002e*/ 	.short	0x0080


	//----- nvinfo : EIATTR_MERCURY_ISA_VERSION
	.align		4
        /*0030*/ 	.byte	0x03, 0x5f
        /*0032*/ 	.short	0x0101


	//----- nvinfo : EIATTR_EXIT_INSTR_OFFSETS
	.align		4
        /*0034*/ 	.byte	0x04, 0x1c
        /*0036*/ 	.short	(.L_2311 - .L_2310)


	//   ....[0]....
.L_2310:
        /*0038*/ 	.word	0x000019d0


	//   ....[1]....
        /*003c*/ 	.word	0x000032f0


	//----- nvinfo : EIATTR_MAX_THREADS
	.align		4
.L_2311:
        /*0040*/ 	.byte	0x04, 0x05
        /*0042*/ 	.short	(.L_2313 - .L_2312)
.L_2312:
        /*0044*/ 	.word	0x00000080
        /*0048*/ 	.word	0x00000001
        /*004c*/ 	.word	0x00000001


	//----- nvinfo : EIATTR_CRS_STACK_SIZE
	.align		4
.L_2313:
        /*0050*/ 	.byte	0x04, 0x1e
        /*0052*/ 	.short	(.L_2315 - .L_2314)
.L_2314:
        /*0054*/ 	.word	0x00000000


	//----- nvinfo : EIATTR_CBANK_PARAM_SIZE
	.align		4
.L_2315:
        /*0058*/ 	.byte	0x03, 0x19
        /*005a*/ 	.short	0x0300


	//----- nvinfo : EIATTR_PARAM_CBANK
	.align		4
        /*005c*/ 	.byte	0x04, 0x0a
        /*005e*/ 	.short	(.L_2317 - .L_2316)
	.align		4
.L_2316:
        /*0060*/ 	.word	index@(.nv.constant0._ZN2at6native18elementwise_kernelILi128ELi2EZNS0_22gpu_kernel_impl_nocastIZZZNS0_28launch_masked_scatter_kernelERKNS_10TensorBaseES5_S5_S5_ENKUlvE_clEvENKUlvE5_clEvEUlfblE_EEvRNS_18TensorIteratorBaseERKT_EUliE_EEviT1_)
        /*0064*/ 	.short	0x0210
        /*0066*/ 	.short	0x0300


	//----- nvinfo : EIATTR_SW_WAR
	.align		4
.L_2317:
        /*0068*/ 	.byte	0x04, 0x36
        /*006a*/ 	.short	(.L_2319 - .L_2318)
.L_2318:
        /*006c*/ 	.word	0x00000008
.L_2319:


//--------------------- .nv.info._ZN2at6native27unrolled_elementwise_kernelIZZZNS0_28launch_masked_scatter_kernelERKNS_10TensorBaseES4_S4_S4_ENKUlvE_clEvENKUlvE5_clEvEUlfblE_St5arrayIPcLm4EELi4E23TrivialOffsetCalculatorILi3EjESB_ILi1EjENS0_6memory15LoadWithoutCastENSE_16StoreWithoutCastEEEviT_T0_T2_T3_T4_T5_ --------------------------
	.section	.nv.info._ZN2at6native27unrolled_elementwise_kernelIZZZNS0_28launch_masked_scatter_kernelERKNS_10TensorBaseES4_S4_S4_ENKUlvE_clEvENKUlvE5_clEvEUlfblE_St5arrayIPcLm4EELi4E23TrivialOffsetCalculatorILi3EjESB_ILi1EjENS0_6memory15LoadWithoutCastENSE_16StoreWithoutCastEEEviT_T0_T2_T3_T4_T5_,"",@"SHT_CUDA_INFO"
	.sectionflags	@""
	.align	4


	//----- nvinfo : EIATTR_CUDA_API_VERSION
	.align		4
        /*0000*/ 	.byte	0x04, 0x37
        /*0002*/ 	.short	(.L_2321 - .L_2320)
.L_2320:
        /*0004*/ 	.word	0x00000082


	//----- nvinfo : EIATTR_KPARAM_INFO
	.align		4
.L_2321:
        /*0008*/ 	.byte	0x04, 0x17
        /*000a*/ 	.short	(.L_2323 - .L_2322)
.L_2322:
        /*000c*/ 	.word	0x00000000
        /*0010*/ 	.short	0x0006
        /*0012*/ 	.short	0x003b
        /*0014*/ 	.byte	0x00, 0xf0, 0x05, 0x00


	//----- nvinfo : EIATTR_KPARAM_INFO
	.align		4
.L_2323:
        /*0018*/ 	.byte	0x04, 0x17
        /*001a*/ 	.short	(.L_2325 - .L_2324)
.L_2324:
        /*001c*/ 	.word	0x00000000
        /*0020*/ 	.short	0x0005
        /*0022*/ 	.short	0x003a
        /*0024*/ 	.byte	0x00, 0xf0, 0x05, 0x00


	//----- nvinfo : EIATTR_KPARAM_INFO
	.align		4
.L_2325:
        /*0028*/ 	.byte	0x04, 0x17
        /*002a*/ 	.short	(.L_2327 - .L_2326)
.L_2326:
        /*002c*/ 	.word	0x00000000
        /*0030*/ 	.short	0x0004
        /*0032*/ 	.short	0x0039
        /*0034*/ 	.byte	0x00, 0xf0, 0x05, 0x00


	//----- nvinfo : EIATTR_KPARAM_INFO
	.align		4
.L_2327:
        /*0038*/ 	.byte	0x04, 0x17
        /*003a*/ 	.short	(.L_2329 - .L_2328)
.L_2328:
        /*003c*/ 	.word	0x00000000
        /*0040*/ 	.short	0x0003
        /*0042*/ 	.short	0x0038
        /*0044*/ 	.byte	0x00, 0xf0, 0x05, 0x00


	//----- nvinfo : EIATTR_KPARAM_INFO
	.align		4
.L_2329:
        /*0048*/ 	.byte	0x04, 0x17
        /*004a*/ 	.short	(.L_2331 - .L_2330)
.L_2330:
        /*004c*/ 	.word	0x00000000
        /*0050*/ 	.short	0x0002
        /*0052*/ 	.short	0x0018
        /*0054*/ 	.byte	0x00, 0xf0, 0x81, 0x00


	//----- nvinfo : EIATTR_KPARAM_INFO
	.align		4
.L_2331:
        /*0058*/ 	.byte	0x04, 0x17
        /*005a*/ 	.short	(.L_2333 - .L_2332)
.L_2332:
        /*005c*/ 	.word	0x00000000
        /*0060*/ 	.short	0x0001
        /*0062*/ 	.short	0x0008
        /*0064*/ 	.byte	0x00, 0xf0, 0x41, 0x00


	//----- nvinfo : EIATTR_KPARAM_INFO
	.align		4
.L_2333:
        /*0068*/ 	.byte	0x04, 0x17
        /*006a*/ 	.short	(.L_2335 - .L_2334)
.L_2334:
        /*006c*/ 	.word	0x00000000
        /*0070*/ 	.short	0x0000
        /*0072*/ 	.short	0x0000
        /*0074*/ 	.byte	0x00, 0xf0, 0x11, 0x00


	//----- nvinfo : EIATTR_SPARSE_MMA_MASK
	.align		4
.L_2335:
        /*0078*/ 	.byte	0x03, 0x50
        /*007a*/ 	.short	0x0000


	//----- nvinfo : EIATTR_MAXREG_COUNT
	.align		4
        /*007c*/ 	.byte	0x03, 0x1b
        /*007e*/ 	.short	0x00ff


	//----- nvinfo : EIATTR_MERCURY_ISA_VERSION
	.align		4
        /*0080*/ 	.byte	0x03, 0x5f
        /*0082*/ 	.short	0x0101


	//----- nvinfo : EIATTR_EXIT_INSTR_OFFSETS
	.align		4
        /*0084*/ 	.byte	0x04, 0x1c
        /*0086*/ 	.short	(.L_2337 - .L_2336)


	//   ....[0]....
.L_2336:
        /*0088*/ 	.word	0x00000830


	//   ....[1]....
        /*008c*/ 	.word	0x00000880


	//----- nvinfo : EIATTR_MAX_THREADS
	.align		4
.L_2337:
        /*0090*/ 	.byte	0x04, 0x05
        /*0092*/ 	.short	(.L_2339 - .L_2338)
.L_2338:
        /*0094*/ 	.word	0x00000080
        /*0098*/ 	.word	0x00000001
        /*009c*/ 	.word	0x00000001


	//----- nvinfo : EIATTR_CRS_STACK_SIZE
	.align		4
.L_2339:
        /*00a0*/ 	.byte	0x04, 0x1e
        /*00a2*/ 	.short	(.L_2341 - .L_2340)
.L_2340:
        /*00a4*/ 	.word	0x00000000


	//----- nvinfo : EIATTR_CBANK_PARAM_SIZE
	.align		4
.L_2341:
        /*00a8*/ 	.byte	0x03, 0x19
        /*00aa*/ 	.short	0x003c


	//----- nvinfo : EIATTR_PARAM_CBANK
	.align		4
        /*00ac*/ 	.byte	0x04, 0x0a
        /*00ae*/ 	.short	(.L_2343 - .L_2342)
	.align		4
.L_2342:
        /*00b0*/ 	.word	index@(.nv.constant0._ZN2at6native27unrolled_elementwise_kernelIZZZNS0_28launch_masked_scatter_kernelERKNS_10TensorBaseES4_S4_S4_ENKUlvE_clEvENKUlvE5_clEvEUlfblE_St5arrayIPcLm4EELi4E23TrivialOffsetCalculatorILi3EjESB_ILi1EjENS0_6memory15LoadWithoutCastENSE_16StoreWithoutCastEEEviT_T0_T2_T3_T4_T5_)
        /*00b4*/ 	.short	0x0210
        /*00b6*/ 	.short	0x003c


	//----- nvinfo : EIATTR_SW_WAR
	.align		4
.L_2343:
        /*00b8*/ 	.byte	0x04, 0x36
        /*00ba*/ 	.short	(.L_2345 - .L_2344)
.L_2344:
        /*00bc*/ 	.word	0x00000008
.L_2345:


//--------------------- .nv.info._ZN2at6native29vectorized_elementwise_kernelILi2EZZZNS0_28launch_masked_scatter_kernelERKNS_10TensorBaseES4_S4_S4_ENKUlvE_clEvENKUlvE5_clEvEUlfblE_St5arrayIPcLm4EEEEviT0_T1_ --------------------------
	.section	.nv.info._ZN2at6native29vectorized_elementwise_kernelILi2EZZZNS0_28launch_masked_scatter_kernelERKNS_10TensorBaseES4_S4_S4_ENKUlvE_clEvENKUlvE5_clEvEUlfblE_St5arrayIPcLm4EEEEviT0_T1_,"",@"SHT_CUDA_INFO"
	.sectionflags	@""
	.align	4


	//----- nvinfo : EIATTR_CUDA_API_VERSION
	.align		4
        /*0000*/ 	.byte	0x04, 0x37
        /*0002*/ 	.short	(.L_2347 - .L_2346)
.L_2346:
        /*0004*/ 	.word	0x00000082


	//----- nvinfo : EIATTR_KPARAM_INFO
	.align		4
.L_2347:
        /*0008*/ 	.byte	0x04, 0x17
        /*000a*/ 	.short	(.L_2349 - .L_2348)
.L_2348:
        /*000c*/ 	.word	0x00000000
        /*0010*/ 	.short	0x0002
        /*0012*/ 	.short	0x0018
        /*0014*/ 	.byte	0x00, 0xf0, 0x81, 0x00


	//----- nvinfo : EIATTR_KPARAM_INFO
	.align		4
.L_2349:
        /*0018*/ 	.byte	0x04, 0x17
        /*001a*/ 	.short	(.L_2351 - .L_2350)
.L_2350:
        /*001c*/ 	.word	0x00000000
        /*0020*/ 	.short	0x0001
        /*0022*/ 	.short	0x0008
        /*0024*/ 	.byte	0x00, 0xf0, 0x41, 0x00


	//----- nvinfo : EIATTR_KPARAM_INFO
	.align		4
.L_2351:
        /*0028*/ 	.byte	0x04, 0x17
        /*002a*/ 	.short	(.L_2353 - .L_2352)
.L_2352:
        /*002c*/ 	.word	0x00000000
        /*0030*/ 	.short	0x0000
        /*0032*/ 	.short	0x0000
        /*0034*/ 	.byte	0x00, 0xf0, 0x11, 0x00


	//----- nvinfo : EIATTR_SPARSE_MMA_MASK
	.align		4
.L_2353:
        /*0038*/ 	.byte	0x03, 0x50
        /*003a*/ 	.short	0x0000


	//----- nvinfo : EIATTR_MAXREG_COUNT
	.align		4
        /*003c*/ 	.byte	0x03, 0x1b
        /*003e*/ 	.short	0x00ff


	//----- nvinfo : EIATTR_MERCURY_ISA_VERSION
	.align		4
        /*0040*/ 	.byte	0x03, 0x5f
        /*0042*/ 	.short	0x0101


	//----- nvinfo : EIATTR_EXIT_INSTR_OFFSETS
	.align		4
        /*0044*/ 	.byte	0x04, 0x1c
        /*0046*/ 	.short	(.L_2355 - .L_2354)


	//   ....[0]....
.L_2354:
        /*0048*/ 	.word	0x00000560


	//   ....[1]....
        /*004c*/ 	.word	0x000015d0


	//   ....[2]....
        /*0050*/ 	.word	0x00001620


	//----- nvinfo : EIATTR_MAX_THREADS
	.align		4
.L_2355:
        /*0054*/ 	.byte	0x04, 0x05
        /*0056*/ 	.short	(.L_2357 - .L_2356)
.L_2356:
        /*0058*/ 	.word	0x00000080
        /*005c*/ 	.word	0x00000001
        /*0060*/ 	.word	0x00000001


	//----- nvinfo : EIATTR_CRS_STACK_SIZE
	.align		4
.L_2357:
        /*0064*/ 	.byte	0x04, 0x1e
        /*0066*/ 	.short	(.L_2359 - .L_2358)
.L_2358:
        /*0068*/ 	.word	0x00000000


	//----- nvinfo : EIATTR_CBANK_PARAM_SIZE
	.align		4
.L_2359:
        /*006c*/ 	.byte	0x03, 0x19
        /*006e*/ 	.short	0x0038


	//----- nvinfo : EIATTR_PARAM_CBANK
	.align		4
        /*0070*/ 	.byte	0x04, 0x0a
        /*0072*/ 	.short	(.L_2361 - .L_2360)
	.align		4
.L_2360:
        /*0074*/ 	.word	index@(.nv.constant0._ZN2at6native29vectorized_elementwise_kernelILi2EZZZNS0_28launch_masked_scatter_kernelERKNS_10TensorBaseES4_S4_S4_ENKUlvE_clEvENKUlvE5_clEvEUlfblE_St5arrayIPcLm4EEEEviT0_T1_)
        /*0078*/ 	.short	0x0210
        /*007a*/ 	.short	0x0038


	//----- nvinfo : EIATTR_SW_WAR
	.align		4
.L_2361:
        /*007c*/ 	.byte	0x04, 0x36
        /*007e*/ 	.short	(.L_2363 - .L_2362)
.L_2362:
        /*0080*/ 	.word	0x00000008
.L_2363:


//--------------------- .nv.info._ZN2at6native29vectorized_elementwise_kernelILi4EZZZNS0_28launch_masked_scatter_kernelERKNS_10TensorBaseES4_S4_S4_ENKUlvE_clEvENKUlvE5_clEvEUlfblE_St5arrayIPcLm4EEEEviT0_T1_ --------------------------
	.section	.nv.info._ZN2at6native29vectorized_elementwise_kernelILi4EZZZNS0_28launch_masked_scatter_kernelERKNS_10TensorBaseES4_S4_S4_ENKUlvE_clEvENKUlvE5_clEvEUlfblE_St5arrayIPcLm4EEEEviT0_T1_,"",@"SHT_CUDA_INFO"
	.sectionflags	@""
	.align	4


	//----- nvinfo : EIATTR_CUDA_API_VERSION
	.align		4
        /*0000*/ 	.byte	0x04, 0x37
        /*0002*/ 	.short	(.L_2365 - .L_2364)
.L_2364:
        /*0004*/ 	.word	0x00000082


	//----- nvinfo : EIATTR_KPARAM_INFO
	.align		4
.L_2365:
        /*0008*/ 	.byte	0x04, 0x17
        /*000a*/ 	.short	(.L_2367 - .L_2366)
.L_2366:
        /*000c*/ 	.word	0x00000000
        /*0010*/ 	.short	0x0002
        /*0012*/ 	.short	0x0018
        /*0014*/ 	.byte	0x00, 0xf0, 0x81, 0x00


	//----- nvinfo : EIATTR_KPARAM_INFO
	.align		4
.L_2367:
        /*0018*/ 	.byte	0x04, 0x17
        /*001a*/ 	.short	(.L_2369 - .L_2368)
.L_2368:
        /*001c*/ 	.word	0x00000000
        /*0020*/ 	.short	0x0001
        /*0022*/ 	.short	0x0008
        /*0024*/ 	.byte	0x00, 0xf0, 0x41, 0x00


	//----- nvinfo : EIATTR_KPARAM_INFO
	.align		4
.L_2369:
        /*0028*/ 	.byte	0x04, 0x17
        /*002a*/ 	.short	(.L_2371 - .L_2370)
.L_2370:
        /*002c*/ 	.word	0x00000000
        /*0030*/ 	.short	0x0000
        /*0032*/ 	.short	0x0000
        /*0034*/ 	.byte	0x00, 0xf0, 0x11, 0x00


	//----- nvinfo : EIATTR_SPARSE_MMA_MASK
	.align		4
.L_2371:
        /*0038*/ 	.byte	0x03, 0x50
        /*003a*/ 	.short	0x0000


	//----- nvinfo : EIATTR_MAXREG_COUNT
	.align		4
        /*003c*/ 	.byte	0x03, 0x1b
        /*003e*/ 	.short	0x00ff


	//----- nvinfo : EIATTR_MERCURY_ISA_VERSION
	.align		4
        /*0040*/ 	.byte	0x03, 0x5f
        /*0042*/ 	.short	0x0101


	//----- nvinfo : EIATTR_EXIT_INSTR_OFFSETS
	.align		4
        /*0044*/ 	.byte	0x04, 0x1c
        /*0046*/ 	.short	(.L_2373 - .L_2372)


	//   ....[0]....
.L_2372:
        /*0048*/ 	.word	0x00000500


	//   ....[1]....
        /*004c*/ 	.word	0x00001570


	//   ....[2]....
        /*0050*/ 	.word	0x000015c0


	//----- nvinfo : EIATTR_MAX_THREADS
	.align		4
.L_2373:
        /*0054*/ 	.byte	0x04, 0x05
        /*0056*/ 	.short	(.L_2375 - .L_2374)
.L_2374:
        /*0058*/ 	.word	0x00000080
        /*005c*/ 	.word	0x00000001
        /*0060*/ 	.word	0x00000001


	//----- nvinfo : EIATTR_CRS_STACK_SIZE
	.align		4
.L_2375:
        /*0064*/ 	.byte	0x04, 0x1e
        /*0066*/ 	.short	(.L_2377 - .L_2376)
.L_2376:
        /*0068*/ 	.word	0x00000000


	//----- nvinfo : EIATTR_CBANK_PARAM_SIZE
	.align		4
.L_2377:
        /*006c*/ 	.byte	0x03, 0x19
        /*006e*/ 	.short	0x0038


	//----- nvinfo : EIATTR_PARAM_CBANK
	.align		4
        /*0070*/ 	.byte	0x04, 0x0a
        /*0072*/ 	.short	(.L_2379 - .L_2378)
	.align		4
.L_2378:
        /*0074*/ 	.word	index@(.nv.constant0._ZN2at6native29vectorized_elementwise_kernelILi4EZZZNS0_28launch_masked_scatter_kernelERKNS_10TensorBaseES4_S4_S4_ENKUlvE_clEvENKUlvE5_clEvEUlfblE_St5arrayIPcLm4EEEEviT0_T1_)
        /*0078*/ 	.short	0x0210
        /*007a*/ 	.short	0x0038


	//----- nvinfo : EIATTR_SW_WAR
	.align		4
.L_2379:
        /*007c*/ 	.byte	0x04, 0x36
        /*007e*/ 	.short	(.L_2381 - .L_2380)
.L_2380:
        /*0080*/ 	.word	0x00000008
.L_2381:


//--------------------- .nv.info._ZN2at6native29vectorized_elementwise_kernelILi8EZZZNS0_28launch_masked_scatter_kernelERKNS_10TensorBaseES4_S4_S4_ENKUlvE_clEvENKUlvE5_clEvEUlfblE_St5arrayIPcLm4EEEEviT0_T1_ --------------------------
	.section	.nv.info._ZN2at6native29vectorized_elementwise_kernelILi8EZZZNS0_28launch_masked_scatter_kernelERKNS_10TensorBaseES4_S4_S4_ENKUlvE_clEvENKUlvE5_clEvEUlfblE_St5arrayIPcLm4EEEEviT0_T1_,"",@"SHT_CUDA_INFO"
	.sectionflags	@""
	.align	4


	//----- nvinfo : EIATTR_CUDA_API_VERSION
	.align		4
        /*0000*/ 	.byte	0x04, 0x37
        /*0002*/ 	.short	(.L_2383 - .L_2382)
.L_2382:
        /*0004*/ 	.word	0x00000082


	//----- nvinfo : EIATTR_KPARAM_INFO
	.align		4
.L_2383:
        /*0008*/ 	.byte	0x04, 0x17
        /*000a*/ 	.short	(.L_2385 - .L_2384)
.L_2384:
        /*000c*/ 	.word	0x00000000
        /*0010*/ 	.short	0x0002
        /*0012*/ 	.short	0x0018
        /*0014*/ 	.byte	0x00, 0xf0, 0x81, 0x00


	//----- nvinfo : EIATTR_KPARAM_INFO
	.align		4
.L_2385:
        /*0018*/ 	.byte	0x04, 0x17
        /*001a*/ 	.short	(.L_2387 - .L_2386)
.L_2386:
        /*001c*/ 	.word	0x00000000
        /*0020*/ 	.short	0x0001
        /*0022*/ 	.short	0x0008
        /*0024*/ 	.byte	0x00, 0xf0, 0x41, 0x00


	//----- nvinfo : EIATTR_KPARAM_INFO
	.align		4
.L_2387:
        /*0028*/ 	.byte	0x04, 0x17
        /*002a*/ 	.short	(.L_2389 - .L_2388)
.L_2388:
        /*002c*/ 	.word	0x00000000
        /*0030*/ 	.short	0x0000
        /*0032*/ 	.short	0x0000
        /*0034*/ 	.byte	0x00, 0xf0, 0x11, 0x00


	//----- nvinfo : EIATTR_SPARSE_MMA_MASK
	.align		4
.L_2389:
        /*0038*/ 	.byte	0x03, 0x50
        /*003a*/ 	.short	0x0000


	//----- nvinfo : EIATTR_MAXREG_COUNT
	.align		4
        /*003c*/ 	.byte	0x03, 0x1b
        /*003e*/ 	.short	0x00ff


	//----- nvinfo : EIATTR_MERCURY_ISA_VERSION
	.align		4
        /*0040*/ 	.byte	0x03, 0x5f
        /*0042*/ 	.short	0x0101


	//----- nvinfo : EIATTR_EXIT_INSTR_OFFSETS
	.align		4
        /*0044*/ 	.byte	0x04, 0x1c
        /*0046*/ 	.short	(.L_2391 - .L_2390)


	//   ....[0]....
.L_2390:
        /*0048*/ 	.word	0x00000560


	//   ....[1]....
        /*004c*/ 	.word	0x000015d0


	//   ....[2]....
        /*0050*/ 	.word	0x00001620


	//----- nvinfo : EIATTR_MAX_THREADS
	.align		4
.L_2391:
        /*0054*/ 	.byte	0x04, 0x05
        /*0056*/ 	.short	(.L_2393 - .L_2392)
.L_2392:
        /*0058*/ 	.word	0x00000080
        /*005c*/ 	.word	0x00000001
        /*0060*/ 	.word	0x00000001


	//----- nvinfo : EIATTR_CRS_STACK_SIZE
	.align		4
.L_2393:
        /*0064*/ 	.byte	0x04, 0x1e
        /*0066*/ 	.short	(.L_2395 - .L_2394)
.L_2394:
        /*0068*/ 	.word	0x00000000


	//----- nvinfo : EIATTR_CBANK_PARAM_SIZE
	.align		4
.L_2395:
        /*006c*/ 	.byte	0x03, 0x19
        /*006e*/ 	.short	0x0038


	//----- nvinfo : EIATTR_PARAM_CBANK
	.align		4
        /*0070*/ 	.byte	0x04, 0x0a
        /*0072*/ 	.short	(.L_2397 - .L_2396)
	.align		4
.L_2396:
        /*0074*/ 	.word	index@(.nv.constant0._ZN2at6native29vectorized_elementwise_kernelILi8EZZZNS0_28launch_masked_scatter_kernelERKNS_10TensorBaseES4_S4_S4_ENKUlvE_clEvENKUlvE5_clEvEUlfblE_St5arrayIPcLm4EEEEviT0_T1_)
        /*0078*/ 	.short	0x0210
        /*007a*/ 	.short	0x0038


	//----- nvinfo : EIATTR_SW_WAR
	.align		4
.L_2397:
        /*007c*/ 	.byte	0x04, 0x36
        /*007e*/ 	.short	(.L_2399 - .L_2398)
.L_2398:
        /*0080*/ 	.word	0x00000008
.L_2399:


//--------------------- .nv.info._ZN2at6native18elementwise_kernelILi128ELi4EZNS0_15gpu_kernel_implIZZZNS0_28launch_masked_scatter_kernelERKNS_10TensorBaseES5_S5_S5_ENKUlvE_clEvENKUlvE4_clEvEUldblE_EEvRNS_18TensorIteratorBaseERKT_EUliE_EEviT1_ --------------------------
	.section	.nv.info._ZN2at6native18elementwise_kernelILi128ELi4EZNS0_15gpu_kernel_implIZZZNS0_28launch_masked_scatter_kernelERKNS_10TensorBaseES5_S5_S5_ENKUlvE_clEvENKUlvE4_clEvEUldblE_EEvRNS_18TensorIteratorBaseERKT_EUliE_EEviT1_,"",@"SHT_CUDA_INFO"
	.sectionflags	@""
	.align	4


	//----- nvinfo : EIATTR_CUDA_API_VERSION
	.align		4
        /*0000*/ 	.byte	0x04, 0x37
        /*0002*/ 	.short	(.L_2401 - .L_2400)
.L_2400:
        /*0004*/ 	.word	0x00000082


	//----- nvinfo : EIATTR_KPARAM_INFO
	.align		4
.L_2401:
        /*0008*/ 	.byte	0x04, 0x17
        /*000a*/ 	.short	(.L_2403 - .L_2402)
.L_2402:
        /*000c*/ 	.word	0x00000000
        /*0010*/ 	.short	0x0001
        /*0012*/ 	.short	0x0008
        /*0014*/ 	.byte	0x00, 0xf0, 0x01, 0x0c


	//----- nvinfo : EIATTR_KPARAM_INFO
	.align		4
.L_2403:
        /*0018*/ 	.byte	0x04, 0x17
        /*001a*/ 	.short	(.L_2405 - .L_2404)
.L_2404:
        /*001c*/ 	.word	0x00000000
        /*0020*/ 	.short	0x0000
        /*0022*/ 	.short	0x0000
        /*0024*/ 	.byte	0x00, 0xf0, 0x11, 0x00


	//----- nvinfo : EIATTR_SPARSE_MMA_MASK
	.align		4
.L_2405:
        /*0028*/ 	.byte	0x03, 0x50
        /*002a*/ 	.short	0x0000


	//----- nvinfo : EIATTR_MAXREG_COUNT
	.align		4
        /*002c*/ 	.byte	0x03, 0x1b
        /*002e*/ 	.short	0x0080


	//----- nvinfo : EIATTR_EXTERNS
	.align		4
        /*0030*/ 	.byte	0x04, 0x0f
        /*0032*/ 	.short	(.L_2407 - .L_2406)


	//   ....[0]....
	.align		4
.L_2406:
        /*0034*/ 	.word	index@(__assertfail)


	//----- nvinfo : EIATTR_MERCURY_ISA_VERSION
	.align		4
.L_2407:
        /*0038*/ 	.byte	0x03, 0x5f
        /*003a*/ 	.short	0x0101


	//----- nvinfo : EIATTR_SYSCALL_OFFSETS
	.align		4
        /*003c*/ 	.byte	0x04, 0x46
        /*003e*/ 	.short	(.L_2409 - .L_2408)


	//   ....[0]....
.L_2408:
        /*0040*/ 	.word	0x00002720


	//   ....[1]....
        /*0044*/ 	.word	0x00003760


	//   ....[2]....
        /*0048*/ 	.word	0x00004620


	//   ....[3]....
        /*004c*/ 	.word	0x000057b0


	//   ....[4]....
        /*0050*/ 	.word	0x00007f00


	//   ....[5]....
        /*0054*/ 	.word	0x00008f40


	//   ....[6]....
        /*0058*/ 	.word	0x00009e00


	//   ....[7]....
        /*005c*/ 	.word	0x0000af90


	//   ....[8]....
        /*0060*/ 	.word	0x0000d6d0


	//   ....[9]....
        /*0064*/ 	.word	0x0000e710


	//   ....[10]....
        /*0068*/ 	.word	0x0000f5d0


	//   ....[11]....
        /*006c*/ 	.word	0x00010760


	//   ....[12]....
        /*0070*/ 	.word	0x00012e90


	//   ....[13]....
        /*0074*/ 	.word	0x00013ed0


	//   ....[14]....
        /*0078*/ 	.word	0x00014d90


	//   ....[15]....
        /*007c*/ 	.word	0x00015f20


	//----- nvinfo : EIATTR_EXIT_INSTR_OFFSETS
	.align		4
.L_2409:
        /*0080*/ 	.byte	0x04, 0x1c
        /*0082*/ 	.short	(.L_2411 - .L_2410)


	//   ....[0]....
.L_2410:
        /*0084*/ 	.word	0x00010810


	//   ....[1]....
        /*0088*/ 	.word	0x00014f60


	//   ....[2]....
        /*008c*/ 	.word	0x00014fa0


	//   ....[3]....
        /*0090*/ 	.word	0x00015030


	//   ....[4]....
        /*0094*/ 	.word	0x00015060


	//   ....[5]....
        /*0098*/ 	.word	0x00015090


	//   ....[6]....
        /*009c*/ 	.word	0x00015160


	//   ....[7]....
        /*00a0*/ 	.word	0x000151e0


	//   ....[8]....
        /*00a4*/ 	.word	0x000152c0


	//   ....[9]....
        /*00a8*/ 	.word	0x00015350


	//   ....[10]....
        /*00ac*/ 	.word	0x00015370


	//   ....[11]....
        /*00b0*/ 	.word	0x00015430


	//   ....[12]....
        /*00b4*/ 	.word	0x00015460


	//   ....[13]....
        /*00b8*/ 	.word	0x00015630


	//   ....[14]....
        /*00bc*/ 	.word	0x000157d0


	//   ....[15]....
        /*00c0*/ 	.word	0x00015850


	//   ....[16]....
        /*00c4*/ 	.word	0x00015900


	//   ....[17]....
        /*00c8*/ 	.word	0x00015ac0


	//   ....[18]....
        /*00cc*/ 	.word	0x00015c80


	//   ....[19]....
        /*00d0*/ 	.word	0x00015e20


	//   ....[20]....
        /*00d4*/ 	.word	0x00015f30


	//   ....[21]....
        /*00d8*/ 	.word	0x00015f60


	//   ....[22]....
        /*00dc*/ 	.word	0x00015f90


	//----- nvinfo : EIATTR_MAX_THREADS
	.align		4
.L_2411:
        /*00e0*/ 	.byte	0x04, 0x05
        /*00e2*/ 	.short	(.L_2413 - .L_2412)
.L_2412:
        /*00e4*/ 	.word	0x00000080
        /*00e8*/ 	.word	0x00000001
        /*00ec*/ 	.word	0x00000001


	//----- nvinfo : EIATTR_CRS_STACK_SIZE
	.align		4
.L_2413:
        /*00f0*/ 	.byte	0x04, 0x1e
        /*00f2*/ 	.short	(.L_2415 - .L_2414)
.L_2414:
        /*00f4*/ 	.word	0x00000000


	//----- nvinfo : EIATTR_CBANK_PARAM_SIZE
	.align		4
.L_2415:
        /*00f8*/ 	.byte	0x03, 0x19
        /*00fa*/ 	.short	0x0308


	//----- nvinfo : EIATTR_PARAM_CBANK
	.align		4
        /*00fc*/ 	.byte	0x04, 0x0a
        /*00fe*/ 	.short	(.L_2417 - .L_2416)
	.align		4
.L_2416:
        /*0100*/ 	.word	index@(.nv.constant0._ZN2at6native18elementwise_kernelILi128ELi4EZNS0_15gpu_kernel_implIZZZNS0_28launch_masked_scatter_kernelERKNS_10TensorBaseES5_S5_S5_ENKUlvE_clEvENKUlvE4_clEvEUldblE_EEvRNS_18TensorIteratorBaseERKT_EUliE_EEviT1_)
        /*0104*/ 	.short	0x0210
        /*0106*/ 	.short	0x0308


	//----- nvinfo : EIATTR_SW_WAR
	.align		4
.L_2417:
        /*0108*/ 	.byte	0x04, 0x36
        /*010a*/ 	.short	(.L_2419 - .L_2418)
.L_2418:
        /*010c*/ 	.word	0x00000008
.L_2419:


//--------------------- .nv.info._ZN2at6native27unrolled_elementwise_kernelIZZZNS0_28launch_masked_scatter_kernelERKNS_10TensorBaseES4_S4_S4_ENKUlvE_clEvENKUlvE4_clEvEUldblE_St5arrayIPcLm4EELi4E23TrivialOffsetCalculatorILi3EjESB_ILi1EjENS0_6memory12LoadWithCastILi3EEENSE_13StoreWithCastILi1EEEEEviT_T0_T2_T3_T4_T5_ --------------------------
	.section	.nv.info._ZN2at6native27unrolled_elementwise_kernelIZZZNS0_28launch_masked_scatter_kernelERKNS_10TensorBaseES4_S4_S4_ENKUlvE_clEvENKUlvE4_clEvEUldblE_St5arrayIPcLm4EELi4E23TrivialOffsetCalculatorILi3EjESB_ILi1EjENS0_6memory12LoadWithCastILi3EEENSE_13StoreWithCastILi1EEEEEviT_T0_T2_T3_T4_T5_,"",@"SHT_CUDA_INFO"
	.sectionflags	@""
	.align	4


	//----- nvinfo : EIATTR_CUDA_API_VERSION
	.align		4
        /*0000*/ 	.byte	0x04, 0x37
        /*0002*/ 	.short	(.L_2421 - .L_2420)
.L_2420:
        /*0004*/ 	.word	0x00000082


	//----- nvinfo : EIATTR_KPARAM_INFO
	.align		4
.L_2421:
        /*0008*/ 	.byte	0x04, 0x17
        /*000a*/ 	.short	(.L_2423 - .L_2422)
.L_2422:
        /*000c*/ 	.word	0x00000000
        /*0010*/ 	.short	0x0006
        /*0012*/ 	.short	0x004c
        /*0014*/ 	.byte	0x00, 0xf0, 0x21, 0x00


	//----- nvinfo : EIATTR_KPARAM_INFO
	.align		4
.L_2423:
        /*0018*/ 	.byte	0x04, 0x17
        /*001a*/ 	.short	(.L_2425 - .L_2424)
.L_2424:
        /*001c*/ 	.word	0x00000000
        /*0020*/ 	.short	0x0005
        /*0022*/ 	.short	0x003c
        /*0024*/ 	.byte	0x00, 0xf0, 0x41, 0x00


	//----- nvinfo : EIATTR_KPARAM_INFO
	.align		4
.L_2425:
        /*0028*/ 	.byte	0x04, 0x17
        /*002a*/ 	.short	(.L_2427 - .L_2426)
.L_2426:
        /*002c*/ 	.word	0x00000000
        /*0030*/ 	.short	0x0004
        /*0032*/ 	.short	0x0039
        /*0034*/ 	.byte	0x00, 0xf0, 0x05, 0x00


	//----- nvinfo : EIATTR_KPARAM_INFO
	.align		4
.L_2427:
        /*0038*/ 	.byte	0x04, 0x17
        /*003a*/ 	.short	(.L_2429 - .L_2428)
.L_2428:
        /*003c*/ 	.word	0x00000000
        /*0040*/ 	.short	0x0003
        /*0042*/ 	.short	0x0038
        /*0044*/ 	.byte	0x00, 0xf0, 0x05, 0x00


	//----- nvinfo : EIATTR_KPARAM_INFO
	.align		4
.L_2429:
        /*0048*/ 	.byte	0x04, 0x17
        /*004a*/ 	.short	(.L_2431 - .L_2430)
.L_2430:
        /*004c*/ 	.word	0x00000000
        /*0050*/ 	.short	0x0002
        /*0052*/ 	.short	0x0018
        /*0054*/ 	.byte	0x00, 0xf0, 0x81, 0x00


	//----- nvinfo : EIATTR_KPARAM_INFO
	.align		4
.L_2431:
        /*0058*/ 	.byte	0x04, 0x17
        /*005a*/ 	.short	(.L_2433 - .L_2432)
.L_2432:
        /*005c*/ 	.word	0x00000000
        /*0060*/ 	.short	0x0001
        /*0062*/ 	.short	0x0008
        /*0064*/ 	.byte	0x00, 0xf0, 0x41, 0x00


	//----- nvinfo : EIATTR_KPARAM_INFO
	.align		4
.L_2433:
        /*0068*/ 	.byte	0x04, 0x17
        /*006a*/ 	.short	(.L_2435 - .L_2434)
.L_2434:
        /*006c*/ 	.word	0x00000000
        /*0070*/ 	.short	0x0000
        /*0072*/ 	.short	0x0000
        /*0074*/ 	.byte	0x00, 0xf0, 0x11, 0x00


	//----- nvinfo : EIATTR_SPARSE_MMA_MASK
	.align		4
.L_2435:
        /*0078*/ 	.byte	0x03, 0x50
        /*007a*/ 	.short	0x0000


	//----- nvinfo : EIATTR_MAXREG_COUNT
	.align		4
        /*007c*/ 	.byte	0x03, 0x1b
        /*007e*/ 	.short	0x00ff


	//----- nvinfo : EIATTR_EXTERNS
	.align		4
        /*0080*/ 	.byte	0x04, 0x0f
        /*0082*/ 	.short	(.L_2437 - .L_2436)


	//   ....[0]....
	.align		4
.L_2436:
        /*0084*/ 	.word	index@(__assertfail)


	//----- nvinfo : EIATTR_MERCURY_ISA_VERSION
	.align		4
.L_2437:
        /*0088*/ 	.byte	0x03, 0x5f
        /*008a*/ 	.short	0x0101


	//----- nvinfo : EIATTR_SYSCALL_OFFSETS
	.align		4
        /*008c*/ 	.byte	0x04, 0x46
        /*008e*/ 	.short	(.L_2439 - .L_2438)


	//   ....[0]....
.L_2438:
        /*0090*/ 	.word	0x00000fd0


	//   ....[1]....
        /*0094*/ 	.word	0x00002020


	//   ....[2]....
        /*0098*/ 	.word	0x00002ef0


	//   ....[3]....
        /*009c*/ 	.word	0x00003e80


	//   ....[4]....
        /*00a0*/ 	.word	0x00004ed0


	//   ....[5]....
        /*00a4*/ 	.word	0x00005da0


	//   ....[6]....
        /*00a8*/ 	.word	0x00006d90


	//   ....[7]....
        /*00ac*/ 	.word	0x00007df0


	//   ....[8]....
        /*00b0*/ 	.word	0x00008cd0


	//   ....[9]....
        /*00b4*/ 	.word	0x00009c70


	//   ....[10]....
        /*00b8*/ 	.word	0x0000aba0


	//   ....[11]....
        /*00bc*/ 	.word	0x0000ba60


	//   ....[12]....
        /*00c0*/ 	.word	0x0000cf20


	//   ....[13]....
        /*00c4*/ 	.word	0x0000e0e0


	//   ....[14]....
        /*00c8*/ 	.word	0x0000f260


	//   ....[15]....
        /*00cc*/ 	.word	0x00010400


	//----- nvinfo : EIATTR_EXIT_INSTR_OFFSETS
	.align		4
.L_2439:
        /*00d0*/ 	.byte	0x04, 0x1c
        /*00d2*/ 	.short	(.L_2441 - .L_2440)


	//   ....[0]....
.L_2440:
        /*00d4*/ 	.word	0x0000f300


	//   ....[1]....
        /*00d8*/ 	.word	0x0000f440


	//   ....[2]....
        /*00dc*/ 	.word	0x0000f480


	//   ....[3]....
        /*00e0*/ 	.word	0x0000f510


	//   ....[4]....
        /*00e4*/ 	.word	0x0000f540


	//   ....[5]....
        /*00e8*/ 	.word	0x0000f570


	//   ....[6]....
        /*00ec*/ 	.word	0x0000f640


	//   ....[7]....
        /*00f0*/ 	.word	0x0000f6c0


	//   ....[8]....
        /*00f4*/ 	.word	0x0000f7a0


	//   ....[9]....
        /*00f8*/ 	.word	0x0000f830


	//   ....[10]....
        /*00fc*/ 	.word	0x0000f850


	//   ....[11]....
        /*0100*/ 	.word	0x0000f910


	//   ....[12]....
        /*0104*/ 	.word	0x0000f940


	//   ....[13]....
        /*0108*/ 	.word	0x0000fb10


	//   ....[14]....
        /*010c*/ 	.word	0x0000fcb0


	//   ....[15]....
        /*0110*/ 	.word	0x0000fd30


	//   ....[16]....
        /*0114*/ 	.word	0x0000fde0


	//   ....[17]....
        /*0118*/ 	.word	0x0000ffa0


	//   ....[18]....
        /*011c*/ 	.word	0x00010160


	//   ....[19]....
        /*0120*/ 	.word	0x00010300


	//   ....[20]....
        /*0124*/ 	.word	0x00010410


	//   ....[21]....
        /*0128*/ 	.word	0x00010440


	//   ....[22]....
        /*012c*/ 	.word	0x00010470


	//----- nvinfo : EIATTR_MAX_THREADS
	.align		4
.L_2441:
        /*0130*/ 	.byte	0x04, 0x05
        /*0132*/ 	.short	(.L_2443 - .L_2442)
.L_2442:
        /*0134*/ 	.word	0x00000080
        /*0138*/ 	.word	0x00000001
        /*013c*/ 	.word	0x00000001


	//----- nvinfo : EIATTR_CRS_STACK_SIZE
	.align		4
.L_2443:
        /*0140*/ 	.byte	0x04, 0x1e
        /*0142*/ 	.short	(.L_2445 - .L_2444)
.L_2444:
        /*0144*/ 	.word	0x00000000


	//----- nvinfo : EIATTR_CBANK_PARAM_SIZE
	.align		4
.L_2445:
        /*0148*/ 	.byte	0x03, 0x19
        /*014a*/ 	.short	0x0054


	//----- nvinfo : EIATTR_PARAM_CBANK
	.align		4
        /*014c*/ 	.byte	0x04, 0x0a
        /*014e*/ 	.short	(.L_2447 - .L_2446)
	.align		4
.L_2446:
        /*0150*/ 	.word	index@(.nv.constant0._ZN2at6native27unrolled_elementwise_kernelIZZZNS0_28launch_masked_scatter_kernelERKNS_10TensorBaseES4_S4_S4_ENKUlvE_clEvENKUlvE4_clEvEUldblE_St5arrayIPcLm4EELi4E23TrivialOffsetCalculatorILi3EjESB_ILi1EjENS0_6memory12LoadWithCastILi3EEENSE_13StoreWithCastILi1EEEEEviT_T0_T2_T3_T4_T5_)
        /*0154*/ 	.short	0x0210
        /*0156*/ 	.short	0x0054


	//----- nvinfo : EIATTR_SW_WAR
	.align		4
.L_2447:
        /*0158*/ 	.byte	0x04, 0x36
        /*015a*/ 	.short	(.L_2449 - .L_2448)
.L_2448:
        /*015c*/ 	.word	0x00000008
.L_2449:


//--------------------- .nv.info._ZN2at6native18elementwise_kernelILi128ELi2EZNS0_22gpu_kernel_impl_nocastIZZZNS0_28launch_masked_scatter_kernelERKNS_10TensorBaseES5_S5_S5_ENKUlvE_clEvENKUlvE4_clEvEUldblE_EEvRNS_18TensorIteratorBaseERKT_EUliE_EEviT1_ --------------------------
	.section	.nv.info._ZN2at6native18elementwise_kernelILi128ELi2EZNS0_22gpu_kernel_impl_nocastIZZZNS0_28launch_masked_scatter_kernelERKNS_10TensorBaseES5_S5_S5_ENKUlvE_clEvENKUlvE4_clEvEUldblE_EEvRNS_18TensorIteratorBaseERKT_EUliE_EEviT1_,"",@"SHT_CUDA_INFO"
	.sectionflags	@""
	.align	4


	//----- nvinfo : EIATTR_CUDA_API_VERSION
	.align		4
        /*0000*/ 	.byte	0x04, 0x37
        /*0002*/ 	.short	(.L_2451 - .L_2450)
.L_2450:
        /*0004*/ 	.word	0x00000082


	//----- nvinfo : EIATTR_KPARAM_INFO
	.align		4
.L_2451:
        /*0008*/ 	.byte	0x04, 0x17
        /*000a*/ 	.short	(.L_2453 - .L_2452)
.L_2452:
        /*000c*/ 	.word	0x00000000
        /*0010*/ 	.short	0x0001
        /*0012*/ 	.short	0x0008
        /*0014*/ 	.byte	0x00, 0xf0, 0xe1, 0x0b


	//----- nvinfo : EIATTR_KPARAM_INFO
	.align		4
.L_2453:
        /*0018*/ 	.byte	0x04, 0x17
        /*001a*/ 	.short	(.L_2455 - .L_2454)
.L_2454:
        /*001c*/ 	.word	0x00000000
        /*0020*/ 	.short	0x0000
        /*0022*/ 	.short	0x0000
        /*0024*/ 	.byte	0x00, 0xf0, 0x11, 0x00


	//----- nvinfo : EIATTR_SPARSE_MMA_MASK
	.align		4
.L_2455:
        /*0028*/ 	.byte	0x03, 0x50
        /*002a*/ 	.short	0x0000


	//----- nvinfo : EIATTR_MAXREG_COUNT
	.align		4
        /*002c*/ 	.byte	0x03, 0x1b
        /*002e*/ 	.short	0x0080


	//----- nvinfo : EIATTR_MERCURY_ISA_VERSION
	.align		4
        /*0030*/ 	.byte	0x03, 0x5f
        /*0032*/ 	.short	0x0101


	//----- nvinfo : EIATTR_EXIT_INSTR_OFFSETS
	.align		4
        /*0034*/ 	.byte	0x04, 0x1c
        /*0036*/ 	.short	(.L_2457 - .L_2456)


	//   ....[0]....
.L_2456:
        /*0038*/ 	.word	0x000019d0


	//   ....[1]....
        /*003c*/ 	.word	0x000032f0


	//----- nvinfo : EIATTR_MAX_THREADS
	.align		4
.L_2457:
        /*0040*/ 	.byte	0x04, 0x05
        /*0042*/ 	.short	(.L_2459 - .L_2458)
.L_2458:
        /*0044*/ 	.word	0x00000080
        /*0048*/ 	.word	0x00000001
        /*004c*/ 	.word	0x00000001


	//----- nvinfo : EIATTR_CRS_STACK_SIZE
	.align		4
.L_2459:
        /*0050*/ 	.byte	0x04, 0x1e
        /*0052*/ 	.short	(.L_2461 - .L_2460)
.L_2460:
        /*0054*/ 	.word	0x00000000


	//----- nvinfo : EIATTR_CBANK_PARAM_SIZE
	.align		4
.L_2461:
        /*0058*/ 	.byte	0x03, 0x19
        /*005a*/ 	.short	0x0300


	//----- nvinfo : EIATTR_PARAM_CBANK
	.align		4
        /*005c*/ 	.byte	0x04, 0x0a
        /*005e*/ 	.short	(.L_2463 - .L_2462)
	.align		4
.L_2462:
        /*0060*/ 	.word	index@(.nv.constant0._ZN2at6native18elementwise_kernelILi128ELi2EZNS0_22gpu_kernel_impl_nocastIZZZNS0_28launch_masked_scatter_kernelERKNS_10TensorBaseES5_S5_S5_ENKUlvE_clEvENKUlvE4_clEvEUldblE_EEvRNS_18TensorIteratorBaseERKT_EUliE_EEviT1_)
        /*0064*/ 	.short	0x0210
        /*0066*/ 	.short	0x0300


	//----- nvinfo : EIATTR_SW_WAR
	.align		4
.L_2463:
        /*0068*/ 	.byte	0x04, 0x36
        /*006a*/ 	.short	(.L_2465 - .L_2464)
.L_2464:
        /*006c*/ 	.word	0x00000008
.L_2465:


//--------------------- .nv.info._ZN2at6native27unrolled_elementwise_kernelIZZZNS0_28launch_masked_scatter_kernelERKNS_10TensorBaseES4_S4_S4_ENKUlvE_clEvENKUlvE4_clEvEUldblE_St5arrayIPcLm4EELi4E23TrivialOffsetCalculatorILi3EjESB_ILi1EjENS0_6memory15LoadWithoutCastENSE_16StoreWithoutCastEEEviT_T0_T2_T3_T4_T5_ --------------------------
	.section	.nv.info._ZN2at6native27unrolled_elementwise_kernelIZZZNS0_28launch_masked_scatter_kernelERKNS_10TensorBaseES4_S4_S4_ENKUlvE_clEvENKUlvE4_clEvEUldblE_St5arrayIPcLm4EELi4E23TrivialOffsetCalculatorILi3EjESB_ILi1EjENS0_6memory15LoadWithoutCastENSE_16StoreWithoutCastEEEviT_T0_T2_T3_T4_T5_,"",@"SHT_CUDA_INFO"
	.sectionflags	@""
	.align	4


	//----- nvinfo : EIATTR_CUDA_API_VERSION
	.align		4
        /*0000*/ 	.byte	0x04, 0x37
        /*0002*/ 	.short	(.L_2467 - .L_2466)
.L_2466:
        /*0004*/ 	.word	0x00000082


	//----- nvinfo : EIATTR_KPARAM_INFO
	.align		4
.L_2467:
        /*0008*/ 	.byte	0x04, 0x17
        /*000a*/ 	.short	(.L_2469 - .L_2468)
.L_2468:
        /*000c*/ 	.word	0x00000000
        /*0010*/ 	.short	0x0006
        /*0012*/ 	.short	0x003b
        /*0014*/ 	.byte	0x00, 0xf0, 0x05, 0x00


	//----- nvinfo : EIATTR_KPARAM_INFO
	.align		4
.L_2469:
        /*0018*/ 	.byte	0x04, 0x17
        /*001a*/ 	.short	(.L_2471 - .L_2470)
.L_2470:
        /*001c*/ 	.word	0x00000000
        /*0020*/ 	.short	0x0005
        /*0022*/ 	.short	0x003a
        /*0024*/ 	.byte	0x00, 0xf0, 0x05, 0x00


	//----- nvinfo : EIATTR_KPARAM_INFO
	.align		4
.L_2471:
        /*0028*/ 	.byte	0x04, 0x17
        /*002a*/ 	.short	(.L_2473 - .L_2472)
.L_2472:
        /*002c*/ 	.word	0x00000000
        /*0030*/ 	.short	0x0004
        /*0032*/ 	.short	0x0039
        /*0034*/ 	.byte	0x00, 0xf0, 0x05, 0x00


	//----- nvinfo : EIATTR_KPARAM_INFO
	.align		4
.L_2473:
        /*0038*/ 	.byte	0x04, 0x17
        /*003a*/ 	.short	(.L_2475 - .L_2474)
.L_2474:
        /*003c*/ 	.word	0x00000000
        /*0040*/ 	.short	0x0003
        /*0042*/ 	.short	0x0038
        /*0044*/ 	.byte	0x00, 0xf0, 0x05, 0x00


	//----- nvinfo : EIATTR_KPARAM_INFO
	.align		4
.L_2475:
        /*0048*/ 	.byte	0x04, 0x17
        /*004a*/ 	.short	(.L_2477 - .L_2476)
.L_2476:
        /*004c*/ 	.word	0x00000000
        /*0050*/ 	.short	0x0002
        /*0052*/ 	.short	0x0018
        /*0054*/ 	.byte	0x00, 0xf0, 0x81, 0x00


	//----- nvinfo : EIATTR_KPARAM_INFO
	.align		4
.L_2477:
        /*0058*/ 	.byte	0x04, 0x17
        /*005a*/ 	.short	(.L_2479 - .L_2478)
.L_2478:
        /*005c*/ 	.word	0x00000000
        /*0060*/ 	.short	0x0001
        /*0062*/ 	.short	0x0008
        /*0064*/ 	.byte	0x00, 0xf0, 0x41, 0x00


	//----- nvinfo : EIATTR_KPARAM_INFO
	.align		4
.L_2479:
        /*0068*/ 	.byte	0x04, 0x17
        /*006a*/ 	.short	(.L_2481 - .L_2480)
.L_2480:
        /*006c*/ 	.word	0x00000000
        /*0070*/ 	.short	0x0000
        /*0072*/ 	.short	0x0000
        /*0074*/ 	.byte	0x00, 0xf0, 0x11, 0x00


	//----- nvinfo : EIATTR_SPARSE_MMA_MASK
	.align		4
.L_2481:
        /*0078*/ 	.byte	0x03, 0x50
        /*007a*/ 	.short	0x0000


	//----- nvinfo : EIATTR_MAXREG_COUNT
	.align		4
        /*007c*/ 	.byte	0x03, 0x1b
        /*007e*/ 	.short	0x00ff


	//----- nvinfo : EIATTR_MERCURY_ISA_VERSION
	.align		4
        /*0080*/ 	.byte	0x03, 0x5f
        /*0082*/ 	.short	0x0101


	//----- nvinfo : EIATTR_EXIT_INSTR_OFFSETS
	.align		4
        /*0084*/ 	.byte	0x04, 0x1c
        /*0086*/ 	.short	(.L_2483 - .L_2482)


	//   ....[0]....
.L_2482:
        /*0088*/ 	.word	0x00000810


	//   ....[1]....
        /*008c*/ 	.word	0x00000860


	//----- nvinfo : EIATTR_MAX_THREADS
	.align		4
.L_2483:
        /*0090*/ 	.byte	0x04, 0x05
        /*0092*/ 	.short	(.L_2485 - .L_2484)
.L_2484:
        /*0094*/ 	.word	0x00000080
        /*0098*/ 	.word	0x00000001
        /*009c*/ 	.word	0x00000001


	//----- nvinfo : EIATTR_CRS_STACK_SIZE
	.align		4
.L_2485:
        /*00a0*/ 	.byte	0x04, 0x1e
        /*00a2*/ 	.short	(.L_2487 - .L_2486)
.L_2486:
        /*00a4*/ 	.word	0x00000000


	//----- nvinfo : EIATTR_CBANK_PARAM_SIZE
	.align		4
.L_2487:
        /*00a8*/ 	.byte	0x03, 0x19
        /*00aa*/ 	.short	0x003c


	//----- nvinfo : EIATTR_PARAM_CBANK
	.align		4
        /*00ac*/ 	.byte	0x04, 0x0a
        /*00ae*/ 	.short	(.L_2489 - .L_2488)
	.align		4
.L_2488:
        /*00b0*/ 	.word	index@(.nv.constant0._ZN2at6native27unrolled_elementwise_kernelIZZZNS0_28launch_masked_scatter_kernelERKNS_10TensorBaseES4_S4_S4_ENKUlvE_clEvENKUlvE4_clEvEUldblE_St5arrayIPcLm4EELi4E23TrivialOffsetCalculatorILi3EjESB_ILi1EjENS0_6memory15LoadWithoutCastENSE_16StoreWithoutCastEEEviT_T0_T2_T3_T4_T5_)
        /*00b4*/ 	.short	0x0210
        /*00b6*/ 	.short	0x003c


	//----- nvinfo : EIATTR_SW_WAR
	.align		4
.L_2489:
        /*00b8*/ 	.byte	0x04, 0x36
        /*00ba*/ 	.short	(.L_2491 - .L_2490)
.L_2490:
        /*00bc*/ 	.word	0x00000008
.L_2491:


//--------------------- .nv.info._ZN2at6native29vectorized_elementwise_kernelILi2EZZZNS0_28launch_masked_scatter_kernelERKNS_10TensorBaseES4_S4_S4_ENKUlvE_clEvENKUlvE4_clEvEUldblE_St5arrayIPcLm4EEEEviT0_T1_ --------------------------
	.section	.nv.info._ZN2at6native29vectorized_elementwise_kernelILi2EZZZNS0_28launch_masked_scatter_kernelERKNS_10TensorBaseES4_S4_S4_ENKUlvE_clEvENKUlvE4_clEvEUldblE_St5arrayIPcLm4EEEEviT0_T1_,"",@"SHT_CUDA_INFO"
	.sectionflags	@""
	.align	4


	//----- nvinfo : EIATTR_CUDA_API_VERSION
	.align		4
        /*0000*/ 	.byte	0x04, 0x37
        /*0002*/ 	.short	(.L_2493 - .L_2492)
.L_2492:
        /*0004*/ 	.word	0x00000082


	//----- nvinfo : EIATTR_KPARAM_INFO
	.align		4
.L_2493:
        /*0008*/ 	.byte	0x04, 0x17
        /*000a*/ 	.short	(.L_2495 - .L_2494)
.L_2494:
        /*000c*/ 	.word	0x00000000
        /*0010*/ 	.short	0x0002
        /*0012*/ 	.short	0x0018
        /*0014*/ 	.byte	0x00, 0xf0, 0x81, 0x00


	//----- nvinfo : EIATTR_KPARAM_INFO
	.align		4
.L_2495:
        /*0018*/ 	.byte	0x04, 0x17
        /*001a*/ 	.short	(.L_2497 - .L_2496)
.L_2496:
        /*001c*/ 	.word	0x00000000
        /*0020*/ 	.short	0x0001
        /*0022*/ 	.short	0x0008
        /*0024*/ 	.byte	0x00, 0xf0, 0x41, 0x00


	//----- nvinfo : EIATTR_KPARAM_INFO
	.align		4
.L_2497:
        /*0028*/ 	.byte	0x04, 0x17
        /*002a*/ 	.short	(.L_2499 - .L_2498)
.L_2498:
        /*002c*/ 	.word	0x00000000
        /*0030*/ 	.short	0x0000
        /*0032*/ 	.short	0x0000
        /*0034*/ 	.byte	0x00, 0xf0, 0x11, 0x00


	//----- nvinfo : EIATTR_SPARSE_MMA_MASK
	.align		4
.L_2499:
        /*0038*/ 	.byte	0x03, 0x50
        /*003a*/ 	.short	0x0000


	//----- nvinfo : EIATTR_MAXREG_COUNT
	.align		4
        /*003c*/ 	.byte	0x03, 0x1b
        /*003e*/ 	.short	0x00ff


	//----- nvinfo : EIATTR_MERCURY_ISA_VERSION
	.align		4
        /*0040*/ 	.byte	0x03, 0x5f
        /*0042*/ 	.short	0x0101


	//----- nvinfo : EIATTR_EXIT_INSTR_OFFSETS
	.align		4
        /*0044*/ 	.byte	0x04, 0x1c
        /*0046*/ 	.short	(.L_2501 - .L_2500)


	//   ....[0]....
.L_2500:
        /*0048*/ 	.word	0x00000560


	//   ....[1]....
        /*004c*/ 	.word	0x00001610


	//   ....[2]....
        /*0050*/ 	.word	0x00001660


	//----- nvinfo : EIATTR_MAX_THREADS
	.align		4
.L_2501:
        /*0054*/ 	.byte	0x04, 0x05
        /*0056*/ 	.short	(.L_2503 - .L_2502)
.L_2502:
        /*0058*/ 	.word	0x00000080
        /*005c*/ 	.word	0x00000001
        /*0060*/ 	.word	0x00000001


	//----- nvinfo : EIATTR_CRS_STACK_SIZE
	.align		4
.L_2503:
        /*0064*/ 	.byte	0x04, 0x1e
        /*0066*/ 	.short	(.L_2505 - .L_2504)
.L_2504:
        /*0068*/ 	.word	0x00000000


	//----- nvinfo : EIATTR_CBANK_PARAM_SIZE
	.align		4
.L_2505:
        /*006c*/ 	.byte	0x03, 0x19
        /*006e*/ 	.short	0x0038


	//----- nvinfo : EIATTR_PARAM_CBANK
	.align		4
        /*0070*/ 	.byte	0x04, 0x0a
        /*0072*/ 	.short	(.L_2507 - .L_2506)
	.align		4
.L_2506:
        /*0074*/ 	.word	index@(.nv.constant0._ZN2at6native29vectorized_elementwise_kernelILi2EZZZNS0_28launch_masked_scatter_kernelERKNS_10TensorBaseES4_S4_S4_ENKUlvE_clEvENKUlvE4_clEvEUldblE_St5arrayIPcLm4EEEEviT0_T1_)
        /*0078*/ 	.short	0x0210
        /*007a*/ 	.short	0x0038


	//----- nvinfo : EIATTR_SW_WAR
	.align		4
.L_2507:
        /*007c*/ 	.byte	0x04, 0x36
        /*007e*/ 	.short	(.L_2509 - .L_2508)
.L_2508:
        /*0080*/ 	.word	0x00000008
.L_2509:


//--------------------- .nv.info._ZN2at6native29vectorized_elementwise_kernelILi4EZZZNS0_28launch_masked_scatter_kernelERKNS_10TensorBaseES4_S4_S4_ENKUlvE_clEvENKUlvE4_clEvEUldblE_St5arrayIPcLm4EEEEviT0_T1_ --------------------------
	.section	.nv.info._ZN2at6native29vectorized_elementwise_kernelILi4EZZZNS0_28launch_masked_scatter_kernelERKNS_10TensorBaseES4_S4_S4_ENKUlvE_clEvENKUlvE4_clEvEUldblE_St5arrayIPcLm4EEEEviT0_T1_,"",@"SHT_CUDA_INFO"
	.sectionflags	@""
	.align	4


	//----- nvinfo : EIATTR_CUDA_API_VERSION
	.align		4
        /*0000*/ 	.byte	0x04, 0x37
        /*0002*/ 	.short	(.L_2511 - .L_2510)
.L_2510:
        /*0004*/ 	.word	0x00000082


	//----- nvinfo : EIATTR_KPARAM_INFO
	.align		4
.L_2511:
        /*0008*/ 	.byte	0x04, 0x17
        /*000a*/ 	.short	(.L_2513 - .L_2512)
.L_2512:
        /*000c*/ 	.word	0x00000000
        /*0010*/ 	.short	0x0002
        /*0012*/ 	.short	0x0018
        /*0014*/ 	.byte	0x00, 0xf0, 0x81, 0x00


	//----- nvinfo : EIATTR_KPARAM_INFO
	.align		4
.L_2513:
        /*0018*/ 	.byte	0x04, 0x17
        /*001a*/ 	.short	(.L_2515 - .L_2514)
.L_2514:
        /*001c*/ 	.word	0x00000000
        /*0020*/ 	.short	0x0001
        /*0022*/ 	.short	0x0008
        /*0024*/ 	.byte	0x00, 0xf0, 0x41, 0x00


	//----- nvinfo : EIATTR_KPARAM_INFO
	.align		4
.L_2515:
        /*0028*/ 	.byte	0x04, 0x17
        /*002a*/ 	.short	(.L_2517 - .L_2516)
.L_2516:
        /*002c*/ 	.word	0x00000000
        /*0030*/ 	.short	0x0000
        /*0032*/ 	.short	0x0000
        /*0034*/ 	.byte	0x00, 0xf0, 0x11, 0x00


	//----- nvinfo : EIATTR_SPARSE_MMA_MASK
	.align		4
.L_2517:
        /*0038*/ 	.byte	0x03, 0x50
        /*003a*/ 	.short	0x0000


	//----- nvinfo : EIATTR_MAXREG_COUNT
	.align		4
        /*003c*/ 	.byte	0x03, 0x1b
        /*003e*/ 	.short	0x00ff


	//----- nvinfo : EIATTR_MERCURY_ISA_VERSION
	.align		4
        /*0040*/ 	.byte	0x03, 0x5f
        /*0042*/ 	.short	0x0101


	//----- nvinfo : EIATTR_EXIT_INSTR_OFFSETS
	.align		4
        /*0044*/ 	.byte	0x04, 0x1c
        /*0046*/ 	.short	(.L_2519 - .L_2518)


	//   ....[0]....
.L_2518:
        /*0048*/ 	.word	0x00000540


	//   ....[1]....
        /*004c*/ 	.word	0x000015f0


	//   ....[2]....
        /*0050*/ 	.word	0x00001640


	//----- nvinfo : EIATTR_MAX_THREADS
	.align		4
.L_2519:
        /*0054*/ 	.byte	0x04, 0x05
        /*0056*/ 	.short	(.L_2521 - .L_2520)
.L_2520:
        /*0058*/ 	.word	0x00000080
        /*005c*/ 	.word	0x00000001
        /*0060*/ 	.word	0x00000001


	//----- nvinfo : EIATTR_CRS_STACK_SIZE
	.align		4
.L_2521:
        /*0064*/ 	.byte	0x04, 0x1e
        /*0066*/ 	.short	(.L_2523 - .L_2522)
.L_2522:
        /*0068*/ 	.word	0x00000000


	//----- nvinfo : EIATTR_CBANK_PARAM_SIZE
	.align		4
.L_2523:
        /*006c*/ 	.byte	0x03, 0x19
        /*006e*/ 	.short	0x0038


	//----- nvinfo : EIATTR_PARAM_CBANK
	.align		4
        /*0070*/ 	.byte	0x04, 0x0a
        /*0072*/ 	.short	(.L_2525 - .L_2524)
	.align		4
.L_2524:
        /*0074*/ 	.word	index@(.nv.constant0._ZN2at6native29vectorized_elementwise_kernelILi4EZZZNS0_28launch_masked_scatter_kernelERKNS_10TensorBaseES4_S4_S4_ENKUlvE_clEvENKUlvE4_clEvEUldblE_St5arrayIPcLm4EEEEviT0_T1_)
        /*0078*/ 	.short	0x0210
        /*007a*/ 	.short	0x0038


	//----- nvinfo : EIATTR_SW_WAR
	.align		4
.L_2525:
        /*007c*/ 	.byte	0x04, 0x36
        /*007e*/ 	.short	(.L_2527 - .L_2526)
.L_2526:
        /*0080*/ 	.word	0x00000008
.L_2527:


//--------------------- .nv.info._ZN2at6native29vectorized_elementwise_kernelILi8EZZZNS0_28launch_masked_scatter_kernelERKNS_10TensorBaseES4_S4_S4_ENKUlvE_clEvENKUlvE4_clEvEUldblE_St5arrayIPcLm4EEEEviT0_T1_ --------------------------
	.section	.nv.info._ZN2at6native29vectorized_elementwise_kernelILi8EZZZNS0_28launch_masked_scatter_kernelERKNS_10TensorBaseES4_S4_S4_ENKUlvE_clEvENKUlvE4_clEvEUldblE_St5arrayIPcLm4EEEEviT0_T1_,"",@"SHT_CUDA_INFO"
	.sectionflags	@""
	.align	4


	//----- nvinfo : EIATTR_CUDA_API_VERSION
	.align		4
        /*0000*/ 	.byte	0x04, 0x37
        /*0002*/ 	.short	(.L_2529 - .L_2528)
.L_2528:
        /*0004*/ 	.word	0x00000082


	//----- nvinfo : EIATTR_KPARAM_INFO
	.align		4
.L_2529:
        /*0008*/ 	.byte	0x04, 0x17
        /*000a*/ 	.short	(.L_2531 - .L_2530)
.L_2530:
        /*000c*/ 	.word	0x00000000
        /*0010*/ 	.short	0x0002
        /*0012*/ 	.short	0x0018
        /*0014*/ 	.byte	0x00, 0xf0, 0x81, 0x00


	//----- nvinfo : EIATTR_KPARAM_INFO
	.align		4
.L_2531:
        /*0018*/ 	.byte	0x04, 0x17
        /*001a*/ 	.short	(.L_2533 - .L_2532)
.L_2532:
        /*001c*/ 	.word	0x00000000
        /*0020*/ 	.short	0x0001
        /*0022*/ 	.short	0x0008
        /*0024*/ 	.byte	0x00, 0xf0, 0x41, 0x00


	//----- nvinfo : EIATTR_KPARAM_INFO
	.align		4
.L_2533:
        /*0028*/ 	.byte	0x04, 0x17
        /*002a*/ 	.short	(.L_2535 - .L_2534)
.L_2534:
        /*002c*/ 	.word	0x00000000
        /*0030*/ 	.short	0x0000
        /*0032*/ 	.short	0x0000
        /*0034*/ 	.byte	0x00, 0xf0, 0x11, 0x00


	//----- nvinfo : EIATTR_SPARSE_MMA_MASK
	.align		4
.L_2535:
        /*0038*/ 	.byte	0x03, 0x50
        /*003a*/ 	.short	0x0000


	//----- nvinfo : EIATTR_MAXREG_COUNT
	.align		4
        /*003c*/ 	.byte	0x03, 0x1b
        /*003e*/ 	.short	0x00ff


	//----- nvinfo : EIATTR_MERCURY_ISA_VERSION
	.align		4
        /*0040*/ 	.byte	0x03, 0x5f
        /*0042*/ 	.short	0x0101


	//----- nvinfo : EIATTR_EXIT_INSTR_OFFSETS
	.align		4
        /*0044*/ 	.byte	0x04, 0x1c
        /*0046*/ 	.short	(.L_2537 - .L_2536)


	//   ....[0]....
.L_2536:
        /*0048*/ 	.word	0x000005a0


	//   ....[1]....
        /*004c*/ 	.word	0x00001650


	//   ....[2]....
        /*0050*/ 	.word	0x000016a0


	//----- nvinfo : EIATTR_MAX_THREADS
	.align		4
.L_2537:
        /*0054*/ 	.byte	0x04, 0x05
        /*0056*/ 	.short	(.L_2539 - .L_2538)
.L_2538:
        /*0058*/ 	.word	0x00000080
        /*005c*/ 	.word	0x00000001
        /*0060*/ 	.word	0x00000001


	//----- nvinfo : EIATTR_CRS_STACK_SIZE
	.align		4
.L_2539:
        /*0064*/ 	.byte	0x04, 0x1e
        /*0066*/ 	.short	(.L_2541 - .L_2540)
.L_2540:
        /*0068*/ 	.word	0x00000000


	//----- nvinfo : EIATTR_CBANK_PARAM_SIZE
	.align		4
.L_2541:
        /*006c*/ 	.byte	0x03, 0x19
        /*006e*/ 	.short	0x0038


	//----- nvinfo : EIATTR_PARAM_CBANK
	.align		4
        /*0070*/ 	.byte	0x04, 0x0a
        /*0072*/ 	.short	(.L_2543 - .L_2542)
	.align		4
.L_2542:
        /*0074*/ 	.word	index@(.nv.constant0._ZN2at6native29vectorized_elementwise_kernelILi8EZZZNS0_28launch_masked_scatter_kernelERKNS_10TensorBaseES4_S4_S4_ENKUlvE_clEvENKUlvE4_clEvEUldblE_St5arrayIPcLm4EEEEviT0_T1_)
        /*0078*/ 	.short	0x0210
        /*007a*/ 	.short	0x0038


	//----- nvinfo : EIATTR_SW_WAR
	.align		4
.L_2543:
        /*007c*/ 	.byte	0x04, 0x36
        /*007e*/ 	.short	(.L_2545 - .L_2544)
.L_2544:
        /*0080*/ 	.word	0x00000008
.L_2545:


//--------------------- .nv.info._ZN2at6native18elementwise_kernelILi128ELi4EZNS0_15gpu_kernel_implIZZZNS0_28launch_masked_scatter_kernelERKNS_10TensorBaseES5_S5_S5_ENKUlvE_clEvENKUlvE3_clEvEUlsblE_EEvRNS_18TensorIteratorBaseERKT_EUliE_EEviT1_ --------------------------
	.section	.nv.info._ZN2at6native18elementwise_kernelILi128ELi4EZNS0_15gpu_kernel_implIZZZNS0_28launch_masked_scatter_kernelERKNS_10TensorBaseES5_S5_S5_ENKUlvE_clEvENKUlvE3_clEvEUlsblE_EEvRNS_18TensorIteratorBaseERKT_EUliE_EEviT1_,"",@"SHT_CUDA_INFO"
	.sectionflags	@""
	.align	4


	//----- nvinfo : EIATTR_CUDA_API_VERSION
	.align		4
        /*0000*/ 	.byte	0x04, 0x37
        /*0002*/ 	.short	(.L_2547 - .L_2546)
.L_2546:
        /*0004*/ 	.word	0x00000082


	//----- nvinfo : EIATTR_KPARAM_INFO
	.align		4
.L_2547:
        /*0008*/ 	.byte	0x04, 0x17
        /*000a*/ 	.short	(.L_2549 - .L_2548)
.L_2548:
        /*000c*/ 	.word	0x00000000
        /*0010*/ 	.short	0x0001
        /*0012*/ 	.short	0x0008
        /*0014*/ 	.byte	0x00, 0xf0, 0x01, 0x0c


	//----- nvinfo : EIATTR_KPARAM_INFO
	.align		4
.L_2549:
        /*0018*/ 	.byte	0x04, 0x17
        /*001a*/ 	.short	(.L_2551 - .L_2550)
.L_2550:
        /*001c*/ 	.word	0x00000000
        /*0020*/ 	.short	0x0000
        /*0022*/ 	.short	0x0000
        /*0024*/ 	.byte	0x00, 0xf0, 0x11, 0x00


	//----- nvinfo : EIATTR_SPARSE_MMA_MASK
	.align		4
.L_2551:
        /*0028*/ 	.byte	0x03, 0x50
        /*002a*/ 	.short	0x0000


	//----- nvinfo : EIATTR_MAXREG_COUNT
	.align		4
        /*002c*/ 	.byte	0x03, 0x1b
        /*002e*/ 	.short	0x0080


	//----- nvinfo : EIATTR_EXTERNS
	.align		4
        /*0030*/ 	.byte	0x04, 0x0f
        /*0032*/ 	.short	(.L_2553 - .L_2552)


	//   ....[0]....
	.align		4
.L_2552:
        /*0034*/ 	.word	index@(__assertfail)


	//----- nvinfo : EIATTR_MERCURY_ISA_VERSION
	.align		4
.L_2553:
        /*0038*/ 	.byte	0x03, 0x5f
        /*003a*/ 	.short	0x0101


	//----- nvinfo : EIATTR_SYSCALL_OFFSETS
	.align		4
        /*003c*/ 	.byte	0x04, 0x46
        /*003e*/ 	.short	(.L_2555 - .L_2554)


	//   ....[0]....
.L_2554:
        /*0040*/ 	.word	0x000026c0


	//   ....[1]....
        /*0044*/ 	.word	0x000036e0


	//   ....[2]....
        /*0048*/ 	.word	0x000045a0


	//   ....[3]....
        /*004c*/ 	.word	0x000054a0


	//   ....[4]....
        /*0050*/ 	.word	0x00007ba0


	//   ....[5]....
        /*0054*/ 	.word	0x00008bc0


	//   ....[6]....
        /*0058*/ 	.word	0x00009a80


	//   ....[7]....
        /*005c*/ 	.word	0x0000a980


	//   ....[8]....
        /*0060*/ 	.word	0x0000d070


	//   ....[9]....
        /*0064*/ 	.word	0x0000e090


	//   ....[10]....
        /*0068*/ 	.word	0x0000ef50


	//   ....[11]....
        /*006c*/ 	.word	0x0000fe50


	//   ....[12]....
        /*0070*/ 	.word	0x00012530


	//   ....[13]....
        /*0074*/ 	.word	0x00013550


	//   ....[14]....
        /*0078*/ 	.word	0x00014410


	//   ....[15]....
        /*007c*/ 	.word	0x00015310


	//----- nvinfo : EIATTR_EXIT_INSTR_OFFSETS
	.align		4
.L_2555:
        /*0080*/ 	.byte	0x04, 0x1c
        /*0082*/ 	.short	(.L_2557 - .L_2556)


	//   ....[0]....
.L_2556:
        /*0084*/ 	.word	0x0000ff10


	//   ....[1]....
        /*0088*/ 	.word	0x000145d0


	//   ....[2]....
        /*008c*/ 	.word	0x000145f0


	//   ....[3]....
        /*0090*/ 	.word	0x00014690


	//   ....[4]....
        /*0094*/ 	.word	0x000146c0


	//   ....[5]....
        /*0098*/ 	.word	0x000146e0


	//   ....[6]....
        /*009c*/ 	.word	0x00014770


	//   ....[7]....
        /*00a0*/ 	.word	0x000147b0


	//   ....[8]....
        /*00a4*/ 	.word	0x00014850


	//   ....[9]....
        /*00a8*/ 	.word	0x000148a0


	//   ....[10]....
        /*00ac*/ 	.word	0x000148d0


	//   ....[11]....
        /*00b0*/ 	.word	0x000149a0


	//   ....[12]....
        /*00b4*/ 	.word	0x000149e0


	//   ....[13]....
        /*00b8*/ 	.word	0x00014b70


	//   ....[14]....
        /*00bc*/ 	.word	0x00014cd0


	//   ....[15]....
        /*00c0*/ 	.word	0x00014d10


	//   ....[16]....
        /*00c4*/ 	.word	0x00014db0


	//   ....[17]....
        /*00c8*/ 	.word	0x00014f30


	//   ....[18]....
        /*00cc*/ 	.word	0x000150b0


	//   ....[19]....
        /*00d0*/ 	.word	0x00015210


	//   ....[20]....
        /*00d4*/ 	.word	0x00015320


	//   ....[21]....
        /*00d8*/ 	.word	0x00015360


	//   ....[22]....
        /*00dc*/ 	.word	0x00015390


	//----- nvinfo : EIATTR_MAX_THREADS
	.align		4
.L_2557:
        /*00e0*/ 	.byte	0x04, 0x05
        /*00e2*/ 	.short	(.L_2559 - .L_2558)
.L_2558:
        /*00e4*/ 	.word	0x00000080
        /*00e8*/ 	.word	0x00000001
        /*00ec*/ 	.word	0x00000001


	//----- nvinfo : EIATTR_CRS_STACK_SIZE
	.align		4
.L_2559:
        /*00f0*/ 	.byte	0x04, 0x1e
        /*00f2*/ 	.short	(.L_2561 - .L_2560)
.L_2560:
        /*00f4*/ 	.word	0x00000000


	//----- nvinfo : EIATTR_CBANK_PARAM_SIZE
	.align		4
.L_2561:
        /*00f8*/ 	.byte	0x03, 0x19
        /*00fa*/ 	.short	0x0308


	//----- nvinfo : EIATTR_PARAM_CBANK
	.align		4
        /*00fc*/ 	.byte	0x04, 0x0a
        /*00fe*/ 	.short	(.L_2563 - .L_2562)
	.align		4
.L_2562:
        /*0100*/ 	.word	index@(.nv.constant0._ZN2at6native18elementwise_kernelILi128ELi4EZNS0_15gpu_kernel_implIZZZNS0_28launch_masked_scatter_kernelERKNS_10TensorBaseES5_S5_S5_ENKUlvE_clEvENKUlvE3_clEvEUlsblE_EEvRNS_18TensorIteratorBaseERKT_EUliE_EEviT1_)
        /*0104*/ 	.short	0x0210
        /*0106*/ 	.short	0x0308


	//----- nvinfo : EIATTR_SW_WAR
	.align		4
.L_2563:
        /*0108*/ 	.byte	0x04, 0x36
        /*010a*/ 	.short	(.L_2565 - .L_2564)
.L_2564:
        /*010c*/ 	.word	0x00000008
.L_2565:


//--------------------- .nv.info._ZN2at6native27unrolled_elementwise_kernelIZZZNS0_28launch_masked_scatter_kernelERKNS_10TensorBaseES4_S4_S4_ENKUlvE_clEvENKUlvE3_clEvEUlsblE_St5arrayIPcLm4EELi4E23TrivialOffsetCalculatorILi3EjESB_ILi1EjENS0_6memory12LoadWithCastILi3EEENSE_13StoreWithCastILi1EEEEEviT_T0_T2_T3_T4_T5_ --------------------------
	.section	.nv.info._ZN2at6native27unrolled_elementwise_kernelIZZZNS0_28launch_masked_scatter_kernelERKNS_10TensorBaseES4_S4_S4_ENKUlvE_clEvENKUlvE3_clEvEUlsblE_St5arrayIPcLm4EELi4E23TrivialOffsetCalculatorILi3EjESB_ILi1EjENS0_6memory12LoadWithCastILi3EEENSE_13StoreWithCastILi1EEEEEviT_T0_T2_T3_T4_T5_,"",@"SHT_CUDA_INFO"
	.sectionflags	@""
	.align	4


	//----- nvinfo : EIATTR_CUDA_API_VERSION
	.align		4
        /*0000*/ 	.byte	0x04, 0x37
        /*0002*/ 	.short	(.L_2567 - .L_2566)
.L_2566:
        /*0004*/ 	.word	0x00000082


	//----- nvinfo : EIATTR_KPARAM_INFO
	.align		4
.L_2567:
        /*0008*/ 	.byte	0x04, 0x17
        /*000a*/ 	.short	(.L_2569 - .L_2568)
.L_2568:
        /*000c*/ 	.word	0x00000000
        /*0010*/ 	.short	0x0006
        /*0012*/ 	.short	0x004c
        /*0014*/ 	.byte	0x00, 0xf0, 0x21, 0x00


	//----- nvinfo : EIATTR_KPARAM_INFO
	.align		4
.L_2569:
        /*0018*/ 	.byte	0x04, 0x17
        /*001a*/ 	.short	(.L_2571 - .L_2570)
.L_2570:
        /*001c*/ 	.word	0x00000000
        /*0020*/ 	.short	0x0005
        /*0022*/ 	.short	0x003c
        /*0024*/ 	.byte	0x00, 0xf0, 0x41, 0x00


	//----- nvinfo : EIATTR_KPARAM_INFO
	.align		4
.L_2571:
        /*0028*/ 	.byte	0x04, 0x17
        /*002a*/ 	.short	(.L_2573 - .L_2572)
.L_2572:
        /*002c*/ 	.word	0x00000000
        /*0030*/ 	.short	0x0004
        /*0032*/ 	.short	0x0039
        /*0034*/ 	.byte	0x00, 0xf0, 0x05, 0x00


	//----- nvinfo : EIATTR_KPARAM_INFO
	.align		4
.L_2573:
        /*0038*/ 	.byte	0x04, 0x17
        /*003a*/ 	.short	(.L_2575 - .L_2574)
.L_2574:
        /*003c*/ 	.word	0x00000000
        /*0040*/ 	.short	0x0003
        /*0042*/ 	.short	0x0038
        /*0044*/ 	.byte	0x00, 0xf0, 0x05, 0x00


	//----- nvinfo : EIATTR_KPARAM_INFO
	.align		4
.L_2575:
        /*0048*/ 	.byte	0x04, 0x17
        /*004a*/ 	.short	(.L_2577 - .L_2576)
.L_2576:
        /*004c*/ 	.word	0x00000000
        /*0050*/ 	.short	0x0002
        /*0052*/ 	.short	0x0018
        /*0054*/ 	.byte	0x00, 0xf0, 0x81, 0x00


	//----- nvinfo : EIATTR_KPARAM_INFO
	.align		4
.L_2577:
        /*0058*/ 	.byte	0x04, 0x17
        /*005a*/ 	.short	(.L_2579 - .L_2578)
.L_2578:
        /*005c*/ 	.word	0x00000000
        /*0060*/ 	.short	0x0001
        /*0062*/ 	.short	0x0008
        /*0064*/ 	.byte	0x00, 0xf0, 0x41, 0x00


	//----- nvinfo : EIATTR_KPARAM_INFO
	.align		4
.L_2579:
        /*0068*/ 	.byte	0x04, 0x17
        /*006a*/ 	.short	(.L_2581 - .L_2580)
.L_2580:
        /*006c*/ 	.word	0x00000000
        /*0070*/ 	.short	0x0000
        /*0072*/ 	.short	0x0000
        /*0074*/ 	.byte	0x00, 0xf0, 0x11, 0x00


	//----- nvinfo : EIATTR_SPARSE_MMA_MASK
	.align		4
.L_2581:
        /*0078*/ 	.byte	0x03, 0x50
        /*007a*/ 	.short	0x0000


	//----- nvinfo : EIATTR_MAXREG_COUNT
	.align		4
        /*007c*/ 	.byte	0x03, 0x1b
        /*007e*/ 	.short	0x00ff


	//----- nvinfo : EIATTR_EXTERNS
	.align		4
        /*0080*/ 	.byte	0x04, 0x0f
        /*0082*/ 	.short	(.L_2583 - .L_2582)


	//   ....[0]....
	.align		4
.L_2582:
        /*0084*/ 	.word	index@(__assertfail)


	//----- nvinfo : EIATTR_MERCURY_ISA_VERSION
	.align		4
.L_2583:
        /*0088*/ 	.byte	0x03, 0x5f
        /*008a*/ 	.short	0x0101


	//----- nvinfo : EIATTR_SYSCALL_OFFSETS
	.align		4
        /*008c*/ 	.byte	0x04, 0x46
        /*008e*/ 	.short	(.L_2585 - .L_2584)


	//   ....[0]....
.L_2584:
        /*0090*/ 	.word	0x00000f50


	//   ....[1]....
        /*0094*/ 	.word	0x00001f80


	//   ....[2]....
        /*0098*/ 	.word	0x00002e50


	//   ....[3]....
        /*009c*/ 	.word	0x00003d80


	//   ....[4]....
        /*00a0*/ 	.word	0x00004db0


	//   ....[5]....
        /*00a4*/ 	.word	0x00005c80


	//   ....[6]....
        /*00a8*/ 	.word	0x00006bf0


	//   ....[7]....
        /*00ac*/ 	.word	0x00007c20


	//   ....[8]....
        /*00b0*/ 	.word	0x00008af0


	//   ....[9]....
        /*00b4*/ 	.word	0x00009a20


	//   ....[10]....
        /*00b8*/ 	.word	0x0000a930


	//   ....[11]....
        /*00bc*/ 	.word	0x0000b7f0


	//   ....[12]....
        /*00c0*/ 	.word	0x0000ca20


	//   ....[13]....
        /*00c4*/ 	.word	0x0000d960


	//   ....[14]....
        /*00c8*/ 	.word	0x0000e860


	//   ....[15]....
        /*00cc*/ 	.word	0x0000f780


	//----- nvinfo : EIATTR_EXIT_INSTR_OFFSETS
	.align		4
.L_2585:
        /*00d0*/ 	.byte	0x04, 0x1c
        /*00d2*/ 	.short	(.L_2587 - .L_2586)


	//   ....[0]....
.L_2586:
        /*00d4*/ 	.word	0x0000e910


	//   ....[1]....
        /*00d8*/ 	.word	0x0000ea40


	//   ....[2]....
        /*00dc*/ 	.word	0x0000ea60


	//   ....[3]....
        /*00e0*/ 	.word	0x0000eb00


	//   ....[4]....
        /*00e4*/ 	.word	0x0000eb30


	//   ....[5]....
        /*00e8*/ 	.word	0x0000eb50


	//   ....[6]....
        /*00ec*/ 	.word	0x0000ebe0


	//   ....[7]....
        /*00f0*/ 	.word	0x0000ec20


	//   ....[8]....
        /*00f4*/ 	.word	0x0000ecc0


	//   ....[9]....
        /*00f8*/ 	.word	0x0000ed10


	//   ....[10]....
        /*00fc*/ 	.word	0x0000ed40


	//   ....[11]....
        /*0100*/ 	.word	0x0000ee10


	//   ....[12]....
        /*0104*/ 	.word	0x0000ee50


	//   ....[13]....
        /*0108*/ 	.word	0x0000efe0


	//   ....[14]....
        /*010c*/ 	.word	0x0000f140


	//   ....[15]....
        /*0110*/ 	.word	0x0000f180


	//   ....[16]....
        /*0114*/ 	.word	0x0000f220


	//   ....[17]....
        /*0118*/ 	.word	0x0000f3a0


	//   ....[18]....
        /*011c*/ 	.word	0x0000f520


	//   ....[19]....
        /*0120*/ 	.word	0x0000f680


	//   ....[20]....
        /*0124*/ 	.word	0x0000f790


	//   ....[21]....
        /*0128*/ 	.word	0x0000f7d0


	//   ....[22]....
        /*012c*/ 	.word	0x0000f800


	//----- nvinfo : EIATTR_MAX_THREADS
	.align		4
.L_2587:
        /*0130*/ 	.byte	0x04, 0x05
        /*0132*/ 	.short	(.L_2589 - .L_2588)
.L_2588:
        /*0134*/ 	.word	0x00000080
        /*0138*/ 	.word	0x00000001
        /*013c*/ 	.word	0x00000001


	//----- nvinfo : EIATTR_CRS_STACK_SIZE
	.align		4
.L_2589:
        /*0140*/ 	.byte	0x04, 0x1e
        /*0142*/ 	.short	(.L_2591 - .L_2590)
.L_2590:
        /*0144*/ 	.word	0x00000000


	//----- nvinfo : EIATTR_CBANK_PARAM_SIZE
	.align		4
.L_2591:
        /*0148*/ 	.byte	0x03, 0x19
        /*014a*/ 	.short	0x0054


	//----- nvinfo : EIATTR_PARAM_CBANK
	.align		4
        /*014c*/ 	.byte	0x04, 0x0a
        /*014e*/ 	.short	(.L_2593 - .L_2592)
	.align		4
.L_2592:
        /*0150*/ 	.word	index@(.nv.constant0._ZN2at6native27unrolled_elementwise_kernelIZZZNS0_28launch_masked_scatter_kernelERKNS_10TensorBaseES4_S4_S4_ENKUlvE_clEvENKUlvE3_clEvEUlsblE_St5arrayIPcLm4EELi4E23TrivialOffsetCalculatorILi3EjESB_ILi1EjENS0_6memory12LoadWithCastILi3EEENSE_13StoreWithCastILi1EEEEEviT_T0_T2_T3_T4_T5_)
        /*0154*/ 	.short	0x0210
        /*0156*/ 	.short	0x0054


	//----- nvinfo : EIATTR_SW_WAR
	.align		4
.L_2593:
        /*0158*/ 	.byte	0x04, 0x36
        /*015a*/ 	.short	(.L_2595 - .L_2594)
.L_2594:
        /*015c*/ 	.word	0x00000008
.L_2595:


//--------------------- .nv.info._ZN2at6native18elementwise_kernelILi128ELi4EZNS0_22gpu_kernel_impl_nocastIZZZNS0_28launch_masked_scatter_kernelERKNS_10TensorBaseES5_S5_S5_ENKUlvE_clEvENKUlvE3_clEvEUlsblE_EEvRNS_18TensorIteratorBaseERKT_EUliE_EEviT1_ --------------------------
	.section	.nv.info._ZN2at6native18elementwise_kernelILi128ELi4EZNS0_22gpu_kernel_impl_nocastIZZZNS0_28launch_masked_scatter_kernelERKNS_10TensorBaseES5_S5_S5_ENKUlvE_clEvENKUlvE3_clEvEUlsblE_EEvRNS_18TensorIteratorBaseERKT_EUliE_EEviT1_,"",@"SHT_CUDA_INFO"
	.sectionflags	@""
	.align	4


	//----- nvinfo : EIATTR_CUDA_API_VERSION
	.align		4
        /*0000*/ 	.byte	0x04, 0x37
        /*0002*/ 	.short	(.L_2597 - .L_2596)
.L_2596:
        /*0004*/ 	.word	0x00000082


	//----- nvinfo : EIATTR_KPARAM_INFO
	.align		4
.L_2597:
        /*0008*/ 	.byte	0x04, 0x17
        /*000a*/ 	.short	(.L_2599 - .L_2598)
.L_2598:
        /*000c*/ 	.word	0x00000000
        /*0010*/ 	.short	0x0001
        /*0012*/ 	.short	0x0008
        /*0014*/ 	.byte	0x00, 0xf0, 0xe1, 0x0b


	//----- nvinfo : EIATTR_KPARAM_INFO
	.align		4
.L_2599:
        /*0018*/ 	.byte	0x04, 0x17
        /*001a*/ 	.short	(.L_2601 - .L_2600)
.L_2600:
        /*001c*/ 	.word	0x00000000
        /*0020*/ 	.short	0x0000
        /*0022*/ 	.short	0x0000
        /*0024*/ 	.byte	0x00, 0xf0, 0x11, 0x00


	//----- nvinfo : EIATTR_SPARSE_MMA_MASK
	.align		4
.L_2601:
        /*0028*/ 	.byte	0x03, 0x50
        /*002a*/ 	.short	0x0000


	//----- nvinfo : EIATTR_MAXREG_COUNT
	.align		4
        /*002c*/ 	.byte	0x03, 0x1b
        /*002e*/ 	.short	0x0080


	//----- nvinfo : EIATTR_MERCURY_ISA_VERSION
	.align		4
        /*0030*/ 	.byte	0x03, 0x5f
        /*0032*/ 	.short	0x0101


	//----- nvinfo : EIATTR_EXIT_INSTR_OFFSETS
	.align		4
        /*0034*/ 	.byte	0x04, 0x1c
        /*0036*/ 	.short	(.L_2603 - .L_2602)


	//   ....[0]....
.L_2602:
        /*0038*/ 	.word	0x00004c80


	//   ....[1]....
        /*003c*/ 	.word	0x000065a0


	//----- nvinfo : EIATTR_MAX_THREADS
	.align		4
.L_2603:
        /*0040*/ 	.byte	0x04, 0x05
        /*0042*/ 	.short	(.L_2605 - .L_2604)
.L_2604:
        /*0044*/ 	.word	0x00000080
        /*0048*/ 	.word	0x00000001
        /*004c*/ 	.word	0x00000001


	//----- nvinfo : EIATTR_CRS_STACK_SIZE
	.align		4
.L_2605:
        /*0050*/ 	.byte	0x04, 0x1e
        /*0052*/ 	.short	(.L_2607 - .L_2606)
.L_2606:
        /*0054*/ 	.word	0x00000000


	//----- nvinfo : EIATTR_CBANK_PARAM_SIZE
	.align		4
.L_2607:
        /*0058*/ 	.byte	0x03, 0x19
        /*005a*/ 	.short	0x0300


	//----- nvinfo : EIATTR_PARAM_CBANK
	.align		4
        /*005c*/ 	.byte	0x04, 0x0a
        /*005e*/ 	.short	(.L_2609 - .L_2608)
	.align		4
.L_2608:
        /*0060*/ 	.word	index@(.nv.constant0._ZN2at6native18elementwise_kernelILi128ELi4EZNS0_22gpu_kernel_impl_nocastIZZZNS0_28launch_masked_scatter_kernelERKNS_10TensorBaseES5_S5_S5_ENKUlvE_clEvENKUlvE3_clEvEUlsblE_EEvRNS_18TensorIteratorBaseERKT_EUliE_EEviT1_)
        /*0064*/ 	.short	0x0210
        /*0066*/ 	.short	0x0300


	//----- nvinfo : EIATTR_SW_WAR
	.align		4
.L_2609:
        /*0068*/ 	.byte	0x04, 0x36
        /*006a*/ 	.short	(.L_2611 - .L_2610)
.L_2610:
        /*006c*/ 	.word	0x00000008
.L_2611:


//--------------------- .nv.info._ZN2at6native27unrolled_elementwise_kernelIZZZNS0_28launch_masked_scatter_kernelERKNS_10TensorBaseES4_S4_S4_ENKUlvE_clEvENKUlvE3_clEvEUlsblE_St5arrayIPcLm4EELi4E23TrivialOffsetCalculatorILi3EjESB_ILi1EjENS0_6memory15LoadWithoutCastENSE_16StoreWithoutCastEEEviT_T0_T2_T3_T4_T5_ --------------------------
	.section	.nv.info._ZN2at6native27unrolled_elementwise_kernelIZZZNS0_28launch_masked_scatter_kernelERKNS_10TensorBaseES4_S4_S4_ENKUlvE_clEvENKUlvE3_clEvEUlsblE_St5arrayIPcLm4EELi4E23TrivialOffsetCalculatorILi3EjESB_ILi1EjENS0_6memory15LoadWithoutCastENSE_16StoreWithoutCastEEEviT_T0_T2_T3_T4_T5_,"",@"SHT_CUDA_INFO"
	.sectionflags	@""
	.align	4


	//----- nvinfo : EIATTR_CUDA_API_VERSION
	.align		4
        /*0000*/ 	.byte	0x04, 0x37
        /*0002*/ 	.short	(.L_2613 - .L_2612)
.L_2612:
        /*0004*/ 	.word	0x00000082


	//----- nvinfo : EIATTR_KPARAM_INFO
	.align		4
.L_2613:
        /*0008*/ 	.byte	0x04, 0x17
        /*000a*/ 	.short	(.L_2615 - .L_2614)
.L_2614:
        /*000c*/ 	.word	0x00000000
        /*0010*/ 	.short	0x0006
        /*0012*/ 	.short	0x003b
        /*0014*/ 	.byte	0x00, 0xf0, 0x05, 0x00


	//----- nvinfo : EIATTR_KPARAM_INFO
	.align		4
.L_2615:
        /*0018*/ 	.byte	0x04, 0x17
        /*001a*/ 	.short	(.L_2617 - .L_2616)
.L_2616:
        /*001c*/ 	.word	0x00000000
        /*0020*/ 	.short	0x0005
        /*0022*/ 	.short	0x003a
        /*0024*/ 	.byte	0x00, 0xf0, 0x05, 0x00


	//----- nvinfo : EIATTR_KPARAM_INFO
	.align		4
.L_2617:
        /*0028*/ 	.byte	0x04, 0x17
        /*002a*/ 	.short	(.L_2619 - .L_2618)
.L_2618:
        /*002c*/ 	.word	0x00000000
        /*0030*/ 	.short	0x0004
        /*0032*/ 	.short	0x0039
        /*0034*/ 	.byte	0x00, 0xf0, 0x05, 0x00


	//----- nvinfo : EIATTR_KPARAM_INFO
	.align		4
.L_2619:
        /*0038*/ 	.byte	0x04, 0x17
        /*003a*/ 	.short	(.L_2621 - .L_2620)
.L_2620:
        /*003c*/ 	.word	0x00000000
        /*0040*/ 	.short	0x0003
        /*0042*/ 	.short	0x0038
        /*0044*/ 	.byte	0x00, 0xf0, 0x05, 0x00


	//----- nvinfo : EIATTR_KPARAM_INFO
	.align		4
.L_2621:
        /*0048*/ 	.byte	0x04, 0x17
        /*004a*/ 	.short	(.L_2623 - .L_2622)
.L_2622:
        /*004c*/ 	.word	0x00000000
        /*0050*/ 	.short	0x0002
        /*0052*/ 	.short	0x0018
        /*0054*/ 	.byte	0x00, 0xf0, 0x81, 0x00


	//----- nvinfo : EIATTR_KPARAM_INFO
	.align		4
.L_2623:
        /*0058*/ 	.byte	0x04, 0x17
        /*005a*/ 	.short	(.L_2625 - .L_2624)
.L_2624:
        /*005c*/ 	.word	0x00000000
        /*0060*/ 	.short	0x0001
        /*0062*/ 	.short	0x0008
        /*0064*/ 	.byte	0x00, 0xf0, 0x41, 0x00


	//----- nvinfo : EIATTR_KPARAM_INFO
	.align		4
.L_2625:
        /*0068*/ 	.byte	0x04, 0x17
        /*006a*/ 	.short	(.L_2627 - .L_2626)
.L_2626:
        /*006c*/ 	.word	0x00000000
        /*0070*/ 	.short	0x0000
        /*0072*/ 	.short	0x0000
        /*0074*/ 	.byte	0x00, 0xf0, 0x11, 0x00


	//----- nvinfo : EIATTR_SPARSE_MMA_MASK
	.align		4
.L_2627:
        /*0078*/ 	.byte	0x03, 0x50
        /*007a*/ 	.short	0x0000


	//----- nvinfo : EIATTR_MAXREG_COUNT
	.align		4
        /*007c*/ 	.byte	0x03, 0x1b
        /*007e*/ 	.short	0x00ff


	//----- nvinfo : EIATTR_MERCURY_ISA_VERSION
	.align		4
        /*0080*/ 	.byte	0x03, 0x5f
        /*0082*/ 	.short	0x0101


	//----- nvinfo : EIATTR_EXIT_INSTR_OFFSETS
	.align		4
        /*0084*/ 	.byte	0x04, 0x1c
        /*0086*/ 	.short	(.L_2629 - .L_2628)


	//   ....[0]....
.L_2628:
        /*0088*/ 	.word	0x00000830


	//   ....[1]....
        /*008c*/ 	.word	0x00000880


	//----- nvinfo : EIATTR_MAX_THREADS
	.align		4
.L_2629:
        /*0090*/ 	.byte	0x04, 0x05
        /*0092*/ 	.short	(.L_2631 - .L_2630)
.L_2630:
        /*0094*/ 	.word	0x00000080
        /*0098*/ 	.word	0x00000001
        /*009c*/ 	.word	0x00000001


	//----- nvinfo : EIATTR_CRS_STACK_SIZE
	.align		4
.L_2631:
        /*00a0*/ 	.byte	0x04, 0x1e
        /*00a2*/ 	.short	(.L_2633 - .L_2632)
.L_2632:
        /*00a4*/ 	.word	0x00000000


	//----- nvinfo : EIATTR_CBANK_PARAM_SIZE
	.align		4
.L_2633:
        /*00a8*/ 	.byte	0x03, 0x19
        /*00aa*/ 	.short	0x003c


	//----- nvinfo : EIATTR_PARAM_CBANK
	.align		4
        /*00ac*/ 	.byte	0x04, 0x0a
        /*00ae*/ 	.short	(.L_2635 - .L_2634)
	.align		4
.L_2634:
        /*00b0*/ 	.word	index@(.nv.constant0._ZN2at6native27unrolled_elementwise_kernelIZZZNS0_28launch_masked_scatter_kernelERKNS_10TensorBaseES4_S4_S4_ENKUlvE_clEvENKUlvE3_clEvEUlsblE_St5arrayIPcLm4EELi4E23TrivialOffsetCalculatorILi3EjESB_ILi1EjENS0_6memory15LoadWithoutCastENSE_16StoreWithoutCastEEEviT_T0_T2_T3_T4_T5_)
        /*00b4*/ 	.short	0x0210
        /*00b6*/ 	.short	0x003c


	//----- nvinfo : EIATTR_SW_WAR
	.align		4
.L_2635:
        /*00b8*/ 	.byte	0x04, 0x36
        /*00ba*/ 	.short	(.L_2637 - .L_2636)
.L_2636:
        /*00bc*/ 	.word	0x00000008
.L_2637:


//--------------------- .nv.info._ZN2at6native29vectorized_elementwise_kernelILi2EZZZNS0_28launch_masked_scatter_kernelERKNS_10TensorBaseES4_S4_S4_ENKUlvE_clEvENKUlvE3_clEvEUlsblE_St5arrayIPcLm4EEEEviT0_T1_ --------------------------
	.section	.nv.info._ZN2at6native29vectorized_elementwise_kernelILi2EZZZNS0_28launch_masked_scatter_kernelERKNS_10TensorBaseES4_S4_S4_ENKUlvE_clEvENKUlvE3_clEvEUlsblE_St5arrayIPcLm4EEEEviT0_T1_,"",@"SHT_CUDA_INFO"
	.sectionflags	@""
	.align	4


	//----- nvinfo : EIATTR_CUDA_API_VERSION
	.align		4
        /*0000*/ 	.byte	0x04, 0x37
        /*0002*/ 	.short	(.L_2639 - .L_2638)
.L_2638:
        /*0004*/ 	.word	0x00000082


	//----- nvinfo : EIATTR_KPARAM_INFO
	.align		4
.L_2639:
        /*0008*/ 	.byte	0x04, 0x17
        /*000a*/ 	.short	(.L_2641 - .L_2640)
.L_2640:
        /*000c*/ 	.word	0x00000000
        /*0010*/ 	.short	0x0002
        /*0012*/ 	.short	0x0018
        /*0014*/ 	.byte	0x00, 0xf0, 0x81, 0x00


	//----- nvinfo : EIATTR_KPARAM_INFO
	.align		4
.L_2641:
        /*0018*/ 	.byte	0x04, 0x17
        /*001a*/ 	.short	(.L_2643 - .L_2642)
.L_2642:
        /*001c*/ 	.word	0x00000000
        /*0020*/ 	.short	0x0001
        /*0022*/ 	.short	0x0008
        /*0024*/ 	.byte	0x00, 0xf0, 0x41, 0x00


	//----- nvinfo : EIATTR_KPARAM_INFO
	.align		4
.L_2643:
        /*0028*/ 	.byte	0x04, 0x17
        /*002a*/ 	.short	(.L_2645 - .L_2644)
.L_2644:
        /*002c*/ 	.word	0x00000000
        /*0030*/ 	.short	0x0000
        /*0032*/ 	.short	0x0000
        /*0034*/ 	.byte	0x00, 0xf0, 0x11, 0x00


	//----- nvinfo : EIATTR_SPARSE_MMA_MASK
	.align		4
.L_2645:
        /*0038*/ 	.byte	0x03, 0x50
        /*003a*/ 	.short	0x0000


	//----- nvinfo : EIATTR_MAXREG_COUNT
	.align		4
        /*003c*/ 	.byte	0x03, 0x1b
        /*003e*/ 	.short	0x00ff


	//----- nvinfo : EIATTR_MERCURY_ISA_VERSION
	.align		4
        /*0040*/ 	.byte	0x03, 0x5f
        /*0042*/ 	.short	0x0101


	//----- nvinfo : EIATTR_EXIT_INSTR_OFFSETS
	.align		4
        /*0044*/ 	.byte	0x04, 0x1c
        /*0046*/ 	.short	(.L_2647 - .L_2646)


	//   ....[0]....
.L_2646:
        /*0048*/ 	.word	0x00000610


	//   ....[1]....
        /*004c*/ 	.word	0x000016a0


	//   ....[2]....
        /*0050*/ 	.word	0x000016f0


	//----- nvinfo : EIATTR_MAX_THREADS
	.align		4
.L_2647:
        /*0054*/ 	.byte	0x04, 0x05
        /*0056*/ 	.short	(.L_2649 - .L_2648)
.L_2648:
        /*0058*/ 	.word	0x00000080
        /*005c*/ 	.word	0x00000001
        /*0060*/ 	.word	0x00000001


	//----- nvinfo : EIATTR_CRS_STACK_SIZE
	.align		4
.L_2649:
        /*0064*/ 	.byte	0x04, 0x1e
        /*0066*/ 	.short	(.L_2651 - .L_2650)
.L_2650:
        /*0068*/ 	.word	0x00000000


	//----- nvinfo : EIATTR_CBANK_PARAM_SIZE
	.align		4
.L_2651:
        /*006c*/ 	.byte	0x03, 0x19
        /*006e*/ 	.short	0x0038


	//----- nvinfo : EIATTR_PARAM_CBANK
	.align		4
        /*0070*/ 	.byte	0x04, 0x0a
        /*0072*/ 	.short	(.L_2653 - .L_2652)
	.align		4
.L_2652:
        /*0074*/ 	.word	index@(.nv.constant0._ZN2at6native29vectorized_elementwise_kernelILi2EZZZNS0_28launch_masked_scatter_kernelERKNS_10TensorBaseES4_S4_S4_ENKUlvE_clEvENKUlvE3_clEvEUlsblE_St5arrayIPcLm4EEEEviT0_T1_)
        /*0078*/ 	.short	0x0210
        /*007a*/ 	.short	0x0038


	//----- nvinfo : EIATTR_SW_WAR
	.align		4
.L_2653:
        /*007c*/ 	.byte	0x04, 0x36
        /*007e*/ 	.short	(.L_2655 - .L_2654)
.L_2654:
        /*0080*/ 	.word	0x00000008
.L_2655:


//--------------------- .nv.info._ZN2at6native29vectorized_elementwise_kernelILi4EZZZNS0_28launch_masked_scatter_kernelERKNS_10TensorBaseES4_S4_S4_ENKUlvE_clEvENKUlvE3_clEvEUlsblE_St5arrayIPcLm4EEEEviT0_T1_ --------------------------
	.section	.nv.info._ZN2at6native29vectorized_elementwise_kernelILi4EZZZNS0_28launch_masked_scatter_kernelERKNS_10TensorBaseES4_S4_S4_ENKUlvE_clEvENKUlvE3_clEvEUlsblE_St5arrayIPcLm4EEEEviT0_T1_,"",@"SHT_CUDA_INFO"
	.sectionflags	@""
	.align	4


	//----- nvinfo : EIATTR_CUDA_API_VERSION
	.align		4
        /*0000*/ 	.byte	0x04, 0x37
        /*0002*/ 	.short	(.L_2657 - .L_2656)
.L_2656:
        /*0004*/ 	.word	0x00000082


	//----- nvinfo : EIATTR_KPARAM_INFO
	.align		4
.L_2657:
        /*0008*/ 	.byte	0x04, 0x17
        /*000a*/ 	.short	(.L_2659 - .L_2658)
.L_2658:
        /*000c*/ 	.word	0x00000000
        /*0010*/ 	.short	0x0002
        /*0012*/ 	.short	0x0018
        /*0014*/ 	.byte	0x00, 0xf0, 0x81, 0x00


	//----- nvinfo : EIATTR_KPARAM_INFO
	.align		4
.L_2659:
        /*0018*/ 	.byte	0x04, 0x17
        /*001a*/ 	.short	(.L_2661 - .L_2660)
.L_2660:
        /*001c*/ 	.word	0x00000000
        /*0020*/ 	.short	0x0001
        /*0022*/ 	.short	0x0008
        /*0024*/ 	.byte	0x00, 0xf0, 0x41, 0x00


	//----- nvinfo : EIATTR_KPARAM_INFO
	.align		4
.L_2661:
        /*0028*/ 	.byte	0x04, 0x17
        /*002a*/ 	.short	(.L_2663 - .L_2662)
.L_2662:
        /*002c*/ 	.word	0x00000000
        /*0030*/ 	.short	0x0000
        /*0032*/ 	.short	0x0000
        /*0034*/ 	.byte	0x00, 0xf0, 0x11, 0x00


	//----- nvinfo : EIATTR_SPARSE_MMA_MASK
	.align		4
.L_2663:
        /*0038*/ 	.byte	0x03, 0x50
        /*003a*/ 	.short	0x0000


	//----- nvinfo : EIATTR_MAXREG_COUNT
	.align		4
        /*003c*/ 	.byte	0x03, 0x1b
        /*003e*/ 	.short	0x00ff


	//----- nvinfo : EIATTR_MERCURY_ISA_VERSION
	.align		4
        /*0040*/ 	.byte	0x03, 0x5f
        /*0042*/ 	.short	0x0101


	//----- nvinfo : EIATTR_EXIT_INSTR_OFFSETS
	.align		4
        /*0044*/ 	.byte	0x04, 0x1c
        /*0046*/ 	.short	(.L_2665 - .L_2664)


	//   ....[0]....
.L_2664:
        /*0048*/ 	.word	0x000005c0


	//   ....[1]....
        /*004c*/ 	.word	0x00001650


	//   ....[2]....
        /*0050*/ 	.word	0x000016a0


	//----- nvinfo : EIATTR_MAX_THREADS
	.align		4
.L_2665:
        /*0054*/ 	.byte	0x04, 0x05
        /*0056*/ 	.short	(.L_2667 - .L_2666)
.L_2666:
        /*0058*/ 	.word	0x00000080
        /*005c*/ 	.word	0x00000001
        /*0060*/ 	.word	0x00000001


	//----- nvinfo : EIATTR_CRS_STACK_SIZE
	.align		4
.L_2667:
        /*0064*/ 	.byte	0x04, 0x1e
        /*0066*/ 	.short	(.L_2669 - .L_2668)
.L_2668:
        /*0068*/ 	.word	0x00000000


	//----- nvinfo : EIATTR_CBANK_PARAM_SIZE
	.align		4
.L_2669:
        /*006c*/ 	.byte	0x03, 0x19
        /*006e*/ 	.short	0x0038


	//----- nvinfo : EIATTR_PARAM_CBANK
	.align		4
        /*0070*/ 	.byte	0x04, 0x0a
        /*0072*/ 	.short	(.L_2671 - .L_2670)
	.align		4
.L_2670:
        /*0074*/ 	.word	index@(.nv.constant0._ZN2at6native29vectorized_elementwise_kernelILi4EZZZNS0_28launch_masked_scatter_kernelERKNS_10TensorBaseES4_S4_S4_ENKUlvE_clEvENKUlvE3_clEvEUlsblE_St5arrayIPcLm4EEEEviT0_T1_)
        /*0078*/ 	.short	0x0210
        /*007a*/ 	.short	0x0038


	//----- nvinfo : EIATTR_SW_WAR
	.align		4
.L_2671:
        /*007c*/ 	.byte	0x04, 0x36
        /*007e*/ 	.short	(.L_2673 - .L_2672)
.L_2672:
        /*0080*/ 	.word	0x00000008
.L_2673:


//--------------------- .nv.info._ZN2at6native29vectorized_elementwise_kernelILi8EZZZNS0_28launch_masked_scatter_kernelERKNS_10TensorBaseES4_S4_S4_ENKUlvE_clEvENKUlvE3_clEvEUlsblE_St5arrayIPcLm4EEEEviT0_T1_ --------------------------
	.section	.nv.info._ZN2at6native29vectorized_elementwise_kernelILi8EZZZNS0_28launch_masked_scatter_kernelERKNS_10TensorBaseES4_S4_S4_ENKUlvE_clEvENKUlvE3_clEvEUlsblE_St5arrayIPcLm4EEEEviT0_T1_,"",@"SHT_CUDA_INFO"
	.sectionflags	@""
	.align	4


	//----- nvinfo : EIATTR_CUDA_API_VERSION
	.align		4
        /*0000*/ 	.byte	0x04, 0x37
        /*0002*/ 	.short	(.L_2675 - .L_2674)
.L_2674:
        /*0004*/ 	.word	0x00000082


	//----- nvinfo : EIATTR_KPARAM_INFO
	.align		4
.L_2675:
        /*0008*/ 	.byte	0x04, 0x17
        /*000a*/ 	.short	(.L_2677 - .L_2676)
.L_2676:
        /*000c*/ 	.word	0x00000000
        /*0010*/ 	.short	0x0002
        /*0012*/ 	.short	0x0018
        /*0014*/ 	.byte	0x00, 0xf0, 0x81, 0x00


	//----- nvinfo : EIATTR_KPARAM_INFO
	.align		4
.L_2677:
        /*0018*/ 	.byte	0x04, 0x17
        /*001a*/ 	.short	(.L_2679 - .L_2678)
.L_2678:
        /*001c*/ 	.word	0x00000000
        /*0020*/ 	.short	0x0001
        /*0022*/ 	.short	0x0008
        /*0024*/ 	.byte	0x00, 0xf0, 0x41, 0x00


	//----- nvinfo : EIATTR_KPARAM_INFO
	.align		4
.L_2679:
        /*0028*/ 	.byte	0x04, 0x17
        /*002a*/ 	.short	(.L_2681 - .L_2680)
.L_2680:
        /*002c*/ 	.word	0x00000000
        /*0030*/ 	.short	0x0000
        /*0032*/ 	.short	0x0000
        /*0034*/ 	.byte	0x00, 0xf0, 0x11, 0x00


	//----- nvinfo : EIATTR_SPARSE_MMA_MASK
	.align		4
.L_2681:
        /*0038*/ 	.byte	0x03, 0x50
        /*003a*/ 	.short	0x0000


	//----- nvinfo : EIATTR_MAXREG_COUNT
	.align		4
        /*003c*/ 	.byte	0x03, 0x1b
        /*003e*/ 	.short	0x00ff


	//----- nvinfo : EIATTR_MERCURY_ISA_VERSION
	.align		4
        /*0040*/ 	.byte	0x03, 0x5f
        /*0042*/ 	.short	0x0101


	//----- nvinfo : EIATTR_EXIT_INSTR_OFFSETS
	.align		4
        /*0044*/ 	.byte	0x04, 0x1c
        /*0046*/ 	.short	(.L_2683 - .L_2682)


	//   ....[0]....
.L_2682:
        /*0048*/ 	.word	0x00000610


	//   ....[1]....
        /*004c*/ 	.word	0x000016a0


	//   ....[2]....
        /*0050*/ 	.word	0x000016f0


	//----- nvinfo : EIATTR_MAX_THREADS
	.align		4
.L_2683:
        /*0054*/ 	.byte	0x04, 0x05
        /*0056*/ 	.short	(.L_2685 - .L_2684)
.L_2684:
        /*0058*/ 	.word	0x00000080
        /*005c*/ 	.word	0x00000001
        /*0060*/ 	.word	0x00000001


	//----- nvinfo : EIATTR_CRS_STACK_SIZE
	.align		4
.L_2685:
        /*0064*/ 	.byte	0x04, 0x1e
        /*0066*/ 	.short	(.L_2687 - .L_2686)
.L_2686:
        /*0068*/ 	.word	0x00000000


	//----- nvinfo : EIATTR_CBANK_PARAM_SIZE
	.align		4
.L_2687:
        /*006c*/ 	.byte	0x03, 0x19
        /*006e*/ 	.short	0x0038


	//----- nvinfo : EIATTR_PARAM_CBANK
	.align		4
        /*0070*/ 	.byte	0x04, 0x0a
        /*0072*/ 	.short	(.L_2689 - .L_2688)
	.align		4
.L_2688:
        /*0074*/ 	.word	index@(.nv.constant0._ZN2at6native29vectorized_elementwise_kernelILi8EZZZNS0_28launch_masked_scatter_kernelERKNS_10TensorBaseES4_S4_S4_ENKUlvE_clEvENKUlvE3_clEvEUlsblE_St5arrayIPcLm4EEEEviT0_T1_)
        /*0078*/ 	.short	0x0210
        /*007a*/ 	.short	0x0038


	//----- nvinfo : EIATTR_SW_WAR
	.align		4
.L_2689:
        /*007c*/ 	.byte	0x04, 0x36
        /*007e*/ 	.short	(.L_2691 - .L_2690)
.L_2690:
        /*0080*/ 	.word	0x00000008
.L_2691:


//--------------------- .nv.info._ZN2at6native18elementwise_kernelILi128ELi4EZNS0_15gpu_kernel_implIZZZNS0_28launch_masked_scatter_kernelERKNS_10TensorBaseES5_S5_S5_ENKUlvE_clEvENKUlvE2_clEvEUllblE_EEvRNS_18TensorIteratorBaseERKT_EUliE_EEviT1_ --------------------------
	.section	.nv.info._ZN2at6native18elementwise_kernelILi128ELi4EZNS0_15gpu_kernel_implIZZZNS0_28launch_masked_scatter_kernelERKNS_10TensorBaseES5_S5_S5_ENKUlvE_clEvENKUlvE2_clEvEUllblE_EEvRNS_18TensorIteratorBaseERKT_EUliE_EEviT1_,"",@"SHT_CUDA_INFO"
	.sectionflags	@""
	.align	4


	//----- nvinfo : EIATTR_CUDA_API_VERSION
	.align		4
        /*0000*/ 	.byte	0x04, 0x37
        /*0002*/ 	.short	(.L_2693 - .L_2692)
.L_2692:
        /*0004*/ 	.word	0x00000082


	//----- nvinfo : EIATTR_KPARAM_INFO
	.align		4
.L_2693:
        /*0008*/ 	.byte	0x04, 0x17
        /*000a*/ 	.short	(.L_2695 - .L_2694)
.L_2694:
        /*000c*/ 	.word	0x00000000
        /*0010*/ 	.short	0x0001
        /*0012*/ 	.short	0x0008
        /*0014*/ 	.byte	0x00, 0xf0, 0x01, 0x0c


	//----- nvinfo : EIATTR_KPARAM_INFO
	.align		4
.L_2695:
        /*0018*/ 	.byte	0x04, 0x17
        /*001a*/ 	.short	(.L_2697 - .L_2696)
.L_2696:
        /*001c*/ 	.word	0x00000000
        /*0020*/ 	.short	0x0000
        /*0022*/ 	.short	0x0000
        /*0024*/ 	.byte	0x00, 0xf0, 0x11, 0x00


	//----- nvinfo : EIATTR_SPARSE_MMA_MASK
	.align		4
.L_2697:
        /*0028*/ 	.byte	0x03, 0x50
        /*002a*/ 	.short	0x0000


	//----- nvinfo : EIATTR_MAXREG_COUNT
	.align		4
        /*002c*/ 	.byte	0x03, 0x1b
        /*002e*/ 	.short	0x0080


	//----- nvinfo : EIATTR_EXTERNS
	.align		4
        /*0030*/ 	.byte	0x04, 0x0f
        /*0032*/ 	.short	(.L_2699 - .L_2698)


	//   ....[0]....
	.align		4
.L_2698:
        /*0034*/ 	.word	index@(__assertfail)


	//----- nvinfo : EIATTR_MERCURY_ISA_VERSION
	.align		4
.L_2699:
        /*0038*/ 	.byte	0x03, 0x5f
        /*003a*/ 	.short	0x0101


	//----- nvinfo : EIATTR_SYSCALL_OFFSETS
	.align		4
        /*003c*/ 	.byte	0x04, 0x46
        /*003e*/ 	.short	(.L_2701 - .L_2700)


	//   ....[0]....
.L_2700:
        /*0040*/ 	.word	0x000026a0


	//   ....[1]....
        /*0044*/ 	.word	0x000036d0


	//   ....[2]....
        /*0048*/ 	.word	0x00004590


	//   ....[3]....
        /*004c*/ 	.word	0x00005460


	//   ....[4]....
        /*0050*/ 	.word	0x00007b10


	//   ....[5]....
        /*0054*/ 	.word	0x00008b40


	//   ....[6]....
        /*0058*/ 	.word	0x00009a00


	//   ....[7]....
        /*005c*/ 	.word	0x0000a8d0


	//   ....[8]....
        /*0060*/ 	.word	0x0000cf70


	//   ....[9]....
        /*0064*/ 	.word	0x0000dfa0


	//   ....[10]....
        /*0068*/ 	.word	0x0000ee60


	//   ....[11]....
        /*006c*/ 	.word	0x0000fd30


	//   ....[12]....
        /*0070*/ 	.word	0x000123c0


	//   ....[13]....
        /*0074*/ 	.word	0x000133f0


	//   ....[14]....
        /*0078*/ 	.word	0x000142b0


	//   ....[15]....
        /*007c*/ 	.word	0x00015180


	//----- nvinfo : EIATTR_EXIT_INSTR_OFFSETS
	.align		4
.L_2701:
        /*0080*/ 	.byte	0x04, 0x1c
        /*0082*/ 	.short	(.L_2703 - .L_2702)


	//   ....[0]....
.L_2702:
        /*0084*/ 	.word	0x0000fdc0


	//   ....[1]....
        /*0088*/ 	.word	0x00014470


	//   ....[2]....
        /*008c*/ 	.word	0x00014490


	//   ....[3]....
        /*0090*/ 	.word	0x00014510


	//   ....[4]....
        /*0094*/ 	.word	0x00014530


	//   ....[5]....
        /*0098*/ 	.word	0x00014550


	//   ....[6]....
        /*009c*/ 	.word	0x000145e0


	//   ....[7]....
        /*00a0*/ 	.word	0x00014620


	//   ....[8]....
        /*00a4*/ 	.word	0x000146c0


	//   ....[9]....
        /*00a8*/ 	.word	0x00014710


	//   ....[10]....
        /*00ac*/ 	.word	0x00014740


	//   ....[11]....
        /*00b0*/ 	.word	0x00014810


	//   ....[12]....
        /*00b4*/ 	.word	0x00014850


	//   ....[13]....
        /*00b8*/ 	.word	0x000149e0


	//   ....[14]....
        /*00bc*/ 	.word	0x00014b40


	//   ....[15]....
        /*00c0*/ 	.word	0x00014b80


	//   ....[16]....
        /*00c4*/ 	.word	0x00014c20


	//   ....[17]....
        /*00c8*/ 	.word	0x00014da0


	//   ....[18]....
        /*00cc*/ 	.word	0x00014f20


	//   ....[19]....
        /*00d0*/ 	.word	0x00015080


	//   ....[20]....
        /*00d4*/ 	.word	0x00015190


	//   ....[21]....
        /*00d8*/ 	.word	0x000151b0


	//   ....[22]....
        /*00dc*/ 	.word	0x000151d0


	//----- nvinfo : EIATTR_MAX_THREADS
	.align		4
.L_2703:
        /*00e0*/ 	.byte	0x04, 0x05
        /*00e2*/ 	.short	(.L_2705 - .L_2704)
.L_2704:
        /*00e4*/ 	.word	0x00000080
        /*00e8*/ 	.word	0x00000001
        /*00ec*/ 	.word	0x00000001


	//----- nvinfo : EIATTR_CRS_STACK_SIZE
	.align		4
.L_2705:
        /*00f0*/ 	.byte	0x04, 0x1e
        /*00f2*/ 	.short	(.L_2707 - .L_2706)
.L_2706:
        /*00f4*/ 	.word	0x00000000


	//----- nvinfo : EIATTR_CBANK_PARAM_SIZE
	.align		4
.L_2707:
        /*00f8*/ 	.byte	0x03, 0x19
        /*00fa*/ 	.short	0x0308


	//----- nvinfo : EIATTR_PARAM_CBANK
	.align		4
        /*00fc*/ 	.byte	0x04, 0x0a
        /*00fe*/ 	.short	(.L_2709 - .L_2708)
	.align		4
.L_2708:
        /*0100*/ 	.word	index@(.nv.constant0._ZN2at6native18elementwise_kernelILi128ELi4EZNS0_15gpu_kernel_implIZZZNS0_28launch_masked_scatter_kernelERKNS_10TensorBaseES5_S5_S5_ENKUlvE_clEvENKUlvE2_clEvEUllblE_EEvRNS_18TensorIteratorBaseERKT_EUliE_EEviT1_)
        /*0104*/ 	.short	0x0210
        /*0106*/ 	.short	0x0308


	//----- nvinfo : EIATTR_SW_WAR
	.align		4
.L_2709:
        /*0108*/ 	.byte	0x04, 0x36
        /*010a*/ 	.short	(.L_2711 - .L_2710)
.L_2710:
        /*010c*/ 	.word	0x00000008
.L_2711:


//--------------------- .nv.info._ZN2at6native27unrolled_elementwise_kernelIZZZNS0_28launch_masked_scatter_kernelERKNS_10TensorBaseES4_S4_S4_ENKUlvE_clEvENKUlvE2_clEvEUllblE_St5arrayIPcLm4EELi4E23TrivialOffsetCalculatorILi3EjESB_ILi1EjENS0_6memory12LoadWithCastILi3EEENSE_13StoreWithCastILi1EEEEEviT_T0_T2_T3_T4_T5_ --------------------------
	.section	.nv.info._ZN2at6native27unrolled_elementwise_kernelIZZZNS0_28launch_masked_scatter_kernelERKNS_10TensorBaseES4_S4_S4_ENKUlvE_clEvENKUlvE2_clEvEUllblE_St5arrayIPcLm4EELi4E23TrivialOffsetCalculatorILi3EjESB_ILi1EjENS0_6memory12LoadWithCastILi3EEENSE_13StoreWithCastILi1EEEEEviT_T0_T2_T3_T4_T5_,"",@"SHT_CUDA_INFO"
	.sectionflags	@""
	.align	4


	//----- nvinfo : EIATTR_CUDA_API_VERSION
	.align		4
        /*0000*/ 	.byte	0x04, 0x37
        /*0002*/ 	.short	(.L_2713 - .L_2712)
.L_2712:
        /*0004*/ 	.word	0x00000082


	//----- nvinfo : EIATTR_KPARAM_INFO
	.align		4
.L_2713:
        /*0008*/ 	.byte	0x04, 0x17
        /*000a*/ 	.short	(.L_2715 - .L_2714)
.L_2714:
        /*000c*/ 	.word	0x00000000
        /*0010*/ 	.short	0x0006
        /*0012*/ 	.short	0x004c
        /*0014*/ 	.byte	0x00, 0xf0, 0x21, 0x00


	//----- nvinfo : EIATTR_KPARAM_INFO
	.align		4
.L_2715:
        /*0018*/ 	.byte	0x04, 0x17
        /*001a*/ 	.short	(.L_2717 - .L_2716)
.L_2716:
        /*001c*/ 	.word	0x00000000
        /*0020*/ 	.short	0x0005
        /*0022*/ 	.short	0x003c
        /*0024*/ 	.byte	0x00, 0xf0, 0x41, 0x00


	//----- nvinfo : EIATTR_KPARAM_INFO
	.align		4
.L_2717:
        /*0028*/ 	.byte	0x04, 0x17
        /*002a*/ 	.short	(.L_2719 - .L_2718)
.L_2718:
        /*002c*/ 	.word	0x00000000
        /*0030*/ 	.short	0x0004
        /*0032*/ 	.short	0x0039
        /*0034*/ 	.byte	0x00, 0xf0, 0x05, 0x00


	//----- nvinfo : EIATTR_KPARAM_INFO
	.align		4
.L_2719:
        /*0038*/ 	.byte	0x04, 0x17
        /*003a*/ 	.short	(.L_2721 - .L_2720)
.L_2720:
        /*003c*/ 	.word	0x00000000
        /*0040*/ 	.short	0x0003
        /*0042*/ 	.short	0x0038
        /*0044*/ 	.byte	0x00, 0xf0, 0x05, 0x00


	//----- nvinfo : EIATTR_KPARAM_INFO
	.align		4
.L_2721:
        /*0048*/ 	.byte	0x04, 0x17
        /*004a*/ 	.short	(.L_2723 - .L_2722)
.L_2722:
        /*004c*/ 	.word	0x00000000
        /*0050*/ 	.short	0x0002
        /*0052*/ 	.short	0x0018
        /*0054*/ 	.byte	0x00, 0xf0, 0x81, 0x00


	//----- nvinfo : EIATTR_KPARAM_INFO
	.align		4
.L_2723:
        /*0058*/ 	.byte	0x04, 0x17
        /*005a*/ 	.short	(.L_2725 - .L_2724)
.L_2724:
        /*005c*/ 	.word	0x00000000
        /*0060*/ 	.short	0x0001
        /*0062*/ 	.short	0x0008
        /*0064*/ 	.byte	0x00, 0xf0, 0x41, 0x00


	//----- nvinfo : EIATTR_KPARAM_INFO
	.align		4
.L_2725:
        /*0068*/ 	.byte	0x04, 0x17
        /*006a*/ 	.short	(.L_2727 - .L_2726)
.L_2726:
        /*006c*/ 	.word	0x00000000
        /*0070*/ 	.short	0x0000
        /*0072*/ 	.short	0x0000
        /*0074*/ 	.byte	0x00, 0xf0, 0x11, 0x00


	//----- nvinfo : EIATTR_SPARSE_MMA_MASK
	.align		4
.L_2727:
        /*0078*/ 	.byte	0x03, 0x50
        /*007a*/ 	.short	0x0000


	//----- nvinfo : EIATTR_MAXREG_COUNT
	.align		4
        /*007c*/ 	.byte	0x03, 0x1b
        /*007e*/ 	.short	0x00ff


	//----- nvinfo : EIATTR_EXTERNS
	.align		4
        /*0080*/ 	.byte	0x04, 0x0f
        /*0082*/ 	.short	(.L_2729 - .L_2728)


	//   ....[0]....
	.align		4
.L_2728:
        /*0084*/ 	.word	index@(__assertfail)


	//----- nvinfo : EIATTR_ANNOTATIONS
	.align		4
.L_2729:
        /*0088*/ 	.byte	0x04, 0x55
        /*008a*/ 	.short	(.L_2731 - .L_2730)


	//   ....[0]....
.L_2730:
        /*008c*/ 	.word	0x00000001
        /*0090*/ 	.byte	0x10, 0x01, 0x00, 0x00, 0x01, 0x00, 0x00, 0x00, 0x20, 0x5d, 0x00, 0x00, 0x01, 0x00, 0x00, 0x00
        /*00a0*/ 	.byte	0xe0, 0xb8, 0x00, 0x00


	//----- nvinfo : EIATTR_MERCURY_ISA_VERSION
	.align		4
.L_2731:
        /*00a4*/ 	.byte	0x03, 0x5f
        /*00a6*/ 	.short	0x0101


	//----- nvinfo : EIATTR_SYSCALL_OFFSETS
	.align		4
        /*00a8*/ 	.byte	0x04, 0x46
        /*00aa*/ 	.short	(.L_2733 - .L_2732)


	//   ....[0]....
.L_2732:
        /*00ac*/ 	.word	0x00000f50


	//   ....[1]....
        /*00b0*/ 	.word	0x00001f90


	//   ....[2]....
        /*00b4*/ 	.word	0x00002e60


	//   ....[3]....
        /*00b8*/ 	.word	0x00003d70


	//   ....[4]....
        /*00bc*/ 	.word	0x00004db0


	//   ....[5]....
        /*00c0*/ 	.word	0x00005c80


	//   ....[6]....
        /*00c4*/ 	.word	0x00006c00


	//   ....[7]....
        /*00c8*/ 	.word	0x00007c50


	//   ....[8]....
        /*00cc*/ 	.word	0x00008b30


	//   ....[9]....
        /*00d0*/ 	.word	0x00009a90


	//   ....[10]....
        /*00d4*/ 	.word	0x0000a9b0


	//   ....[11]....
        /*00d8*/ 	.word	0x0000b870


	//   ....[12]....
        /*00dc*/ 	.word	0x0000cab0


	//   ....[13]....
        /*00e0*/ 	.word	0x0000d990


	//   ....[14]....
        /*00e4*/ 	.word	0x0000e830


	//   ....[15]....
        /*00e8*/ 	.word	0x0000f6f0


	//----- nvinfo : EIATTR_EXIT_INSTR_OFFSETS
	.align		4
.L_2733:
        /*00ec*/ 	.byte	0x04, 0x1c
        /*00ee*/ 	.short	(.L_2735 - .L_2734)


	//   ....[0]....
.L_2734:
        /*00f0*/ 	.word	0x0000e8b0


	//   ....[1]....
        /*00f4*/ 	.word	0x0000e9e0


	//   ....[2]....
        /*00f8*/ 	.word	0x0000ea00


	//   ....[3]....
        /*00fc*/ 	.word	0x0000ea80


	//   ....[4]....
        /*0100*/ 	.word	0x0000eaa0


	//   ....[5]....
        /*0104*/ 	.word	0x0000eac0


	//   ....[6]....
        /*0108*/ 	.word	0x0000eb50


	//   ....[7]....
        /*010c*/ 	.word	0x0000eb90


	//   ....[8]....
        /*0110*/ 	.word	0x0000ec30


	//   ....[9]....
        /*0114*/ 	.word	0x0000ec80


	//   ....[10]....
        /*0118*/ 	.word	0x0000ecb0


	//   ....[11]....
        /*011c*/ 	.word	0x0000ed80


	//   ....[12]....
        /*0120*/ 	.word	0x0000edc0


	//   ....[13]....
        /*0124*/ 	.word	0x0000ef50


	//   ....[14]....
        /*0128*/ 	.word	0x0000f0b0


	//   ....[15]....
        /*012c*/ 	.word	0x0000f0f0


	//   ....[16]....
        /*0130*/ 	.word	0x0000f190


	//   ....[17]....
        /*0134*/ 	.word	0x0000f310


	//   ....[18]....
        /*0138*/ 	.word	0x0000f490


	//   ....[19]....
        /*013c*/ 	.word	0x0000f5f0


	//   ....[20]....
        /*0140*/ 	.word	0x0000f700


	//   ....[21]....
        /*0144*/ 	.word	0x0000f720


	//   ....[22]....
        /*0148*/ 	.word	0x0000f740


	//----- nvinfo : EIATTR_MAX_THREADS
	.align		4
.L_2735:
        /*014c*/ 	.byte	0x04, 0x05
        /*014e*/ 	.short	(.L_2737 - .L_2736)
.L_2736:
        /*0150*/ 	.word	0x00000080
        /*0154*/ 	.word	0x00000001
        /*0158*/ 	.word	0x00000001


	//----- nvinfo : EIATTR_CRS_STACK_SIZE
	.align		4
.L_2737:
        /*015c*/ 	.byte	0x04, 0x1e
        /*015e*/ 	.short	(.L_2739 - .L_2738)
.L_2738:
        /*0160*/ 	.word	0x00000000


	//----- nvinfo : EIATTR_CBANK_PARAM_SIZE
	.align		4
.L_2739:
        /*0164*/ 	.byte	0x03, 0x19
        /*0166*/ 	.short	0x0054


	//----- nvinfo : EIATTR_PARAM_CBANK
	.align		4
        /*0168*/ 	.byte	0x04, 0x0a
        /*016a*/ 	.short	(.L_2741 - .L_2740)
	.align		4
.L_2740:
        /*016c*/ 	.word	index@(.nv.constant0._ZN2at6native27unrolled_elementwise_kernelIZZZNS0_28launch_masked_scatter_kernelERKNS_10TensorBaseES4_S4_S4_ENKUlvE_clEvENKUlvE2_clEvEUllblE_St5arrayIPcLm4EELi4E23TrivialOffsetCalculatorILi3EjESB_ILi1EjENS0_6memory12LoadWithCastILi3EEENSE_13StoreWithCastILi1EEEEEviT_T0_T2_T3_T4_T5_)
        /*0170*/ 	.short	0x0210
        /*0172*/ 	.short	0x0054


	//----- nvinfo : EIATTR_SW_WAR
	.align		4
.L_2741:
        /*0174*/ 	.byte	0x04, 0x36
        /*0176*/ 	.short	(.L_2743 - .L_2742)
.L_2742:
        /*0178*/ 	.word	0x00000008
.L_2743:


//--------------------- .nv.info._ZN2at6native18elementwise_kernelILi128ELi2EZNS0_22gpu_kernel_impl_nocastIZZZNS0_28launch_masked_scatter_kernelERKNS_10TensorBaseES5_S5_S5_ENKUlvE_clEvENKUlvE2_clEvEUllblE_EEvRNS_18TensorIteratorBaseERKT_EUliE_EEviT1_ --------------------------
	.section	.nv.info._ZN2at6native18elementwise_kernelILi128ELi2EZNS0_22gpu_kernel_impl_nocastIZZZNS0_28launch_masked_scatter_kernelERKNS_10TensorBaseES5_S5_S5_ENKUlvE_clEvENKUlvE2_clEvEUllblE_EEvRNS_18TensorIteratorBaseERKT_EUliE_EEviT1_,"",@"SHT_CUDA_INFO"
	.sectionflags	@""
	.align	4


	//----- nvinfo : EIATTR_CUDA_API_VERSION
	.align		4
        /*0000*/ 	.byte	0x04, 0x37
        /*0002*/ 	.short	(.L_2745 - .L_2744)
.L_2744:
        /*0004*/ 	.word	0x00000082


	//----- nvinfo : EIATTR_KPARAM_INFO
	.align		4
.L_2745:
        /*0008*/ 	.byte	0x04, 0x17
        /*000a*/ 	.short	(.L_2747 - .L_2746)
.L_2746:
        /*000c*/ 	.word	0x00000000
        /*0010*/ 	.short	0x0001
        /*0012*/ 	.short	0x0008
        /*0014*/ 	.byte	0x00, 0xf0, 0xe1, 0x0b


	//----- nvinfo : EIATTR_KPARAM_INFO
	.align		4
.L_2747:
        /*0018*/ 	.byte	0x04, 0x17
        /*001a*/ 	.short	(.L_2749 - .L_2748)
.L_2748:
        /*001c*/ 	.word	0x00000000
        /*0020*/ 	.short	0x0000
        /*0022*/ 	.short	0x0000
        /*0024*/ 	.byte	0x00, 0xf0, 0x11, 0x00


	//----- nvinfo : EIATTR_SPARSE_MMA_MASK
	.align		4
.L_2749:
        /*0028*/ 	.byte	0x03, 0x50
        /*002a*/ 	.short	0x0000


	//----- nvinfo : EIATTR_MAXREG_COUNT
	.align		4
        /*002c*/ 	.byte	0x03, 0x1b
        /*002e*/ 	.short	0x0080


	//----- nvinfo : EIATTR_MERCURY_ISA_VERSION
	.align		4
        /*0030*/ 	.byte	0x03, 0x5f
        /*0032*/ 	.short	0x0101


	//----- nvinfo : EIATTR_EXIT_INSTR_OFFSETS
	.align		4
        /*0034*/ 	.byte	0x04, 0x1c
        /*0036*/ 	.short	(.L_2751 - .L_2750)


	//   ....[0]....
.L_2750:
        /*0038*/ 	.word	0x000019d0


	//   ....[1]....
        /*003c*/ 	.word	0x000032f0


	//----- nvinfo : EIATTR_MAX_THREADS
	.align		4
.L_2751:
        /*0040*/ 	.byte	0x04, 0x05
        /*0042*/ 	.short	(.L_2753 - .L_2752)
.L_2752:
        /*0044*/ 	.word	0x00000080
        /*0048*/ 	.word	0x00000001
        /*004c*/ 	.word	0x00000001


	//----- nvinfo : EIATTR_CRS_STACK_SIZE
	.align		4
.L_2753:
        /*0050*/ 	.byte	0x04, 0x1e
        /*0052*/ 	.short	(.L_2755 - .L_2754)
.L_2754:
        /*0054*/ 	.word	0x00000000


	//----- nvinfo : EIATTR_CBANK_PARAM_SIZE
	.align		4
.L_2755:
        /*0058*/ 	.byte	0x03, 0x19
        /*005a*/ 	.short	0x0300


	//----- nvinfo : EIATTR_PARAM_CBANK
	.align		4
        /*005c*/ 	.byte	0x04, 0x0a
        /*005e*/ 	.short	(.L_2757 - .L_2756)
	.align		4
.L_2756:
        /*0060*/ 	.word	index@(.nv.constant0._ZN2at6native18elementwise_kernelILi128ELi2EZNS0_22gpu_kernel_impl_nocastIZZZNS0_28launch_masked_scatter_kernelERKNS_10TensorBaseES5_S5_S5_ENKUlvE_clEvENKUlvE2_clEvEUllblE_EEvRNS_18TensorIteratorBaseERKT_EUliE_EEviT1_)
        /*0064*/ 	.short	0x0210
        /*0066*/ 	.short	0x0300


	//----- nvinfo : EIATTR_SW_WAR
	.align		4
.L_2757:
        /*0068*/ 	.byte	0x04, 0x36
        /*006a*/ 	.short	(.L_2759 - .L_2758)
.L_2758:
        /*006c*/ 	.word	0x00000008
.L_2759:


//--------------------- .nv.info._ZN2at6native27unrolled_elementwise_kernelIZZZNS0_28launch_masked_scatter_kernelERKNS_10TensorBaseES4_S4_S4_ENKUlvE_clEvENKUlvE2_clEvEUllblE_St5arrayIPcLm4EELi4E23TrivialOffsetCalculatorILi3EjESB_ILi1EjENS0_6memory15LoadWithoutCastENSE_16StoreWithoutCastEEEviT_T0_T2_T3_T4_T5_ --------------------------
	.section	.nv.info._ZN2at6native27unrolled_elementwise_kernelIZZZNS0_28launch_masked_scatter_kernelERKNS_10TensorBaseES4_S4_S4_ENKUlvE_clEvENKUlvE2_clEvEUllblE_St5arrayIPcLm4EELi4E23TrivialOffsetCalculatorILi3EjESB_ILi1EjENS0_6memory15LoadWithoutCastENSE_16StoreWithoutCastEEEviT_T0_T2_T3_T4_T5_,"",@"SHT_CUDA_INFO"
	.sectionflags	@""
	.align	4


	//----- nvinfo : EIATTR_CUDA_API_VERSION
	.align		4
        /*0000*/ 	.byte	0x04, 0x37
        /*0002*/ 	.short	(.L_2761 - .L_2760)
.L_2760:
        /*0004*/ 	.word	0x00000082


	//----- nvinfo : EIATTR_KPARAM_INFO
	.align		4
.L_2761:
        /*0008*/ 	.byte	0x04, 0x17
        /*000a*/ 	.short	(.L_2763 - .L_2762)
.L_2762:
        /*000c*/ 	.word	0x00000000
        /*0010*/ 	.short	0x0006
        /*0012*/ 	.short	0x003b
        /*0014*/ 	.byte	0x00, 0xf0, 0x05, 0x00


	//----- nvinfo : EIATTR_KPARAM_INFO
	.align		4
.L_2763:
        /*0018*/ 	.byte	0x04, 0x17
        /*001a*/ 	.short	(.L_2765 - .L_2764)
.L_2764:
        /*001c*/ 	.word	0x00000000
        /*0020*/ 	.short	0x0005
        /*0022*/ 	.short	0x003a
        /*0024*/ 	.byte	0x00, 0xf0, 0x05, 0x00


	//----- nvinfo : EIATTR_KPARAM_INFO
	.align		4
.L_2765:
        /*0028*/ 	.byte	0x04, 0x17
        /*002a*/ 	.short	(.L_2767 - .L_2766)
.L_2766:
        /*002c*/ 	.word	0x00000000
        /*0030*/ 	.short	0x0004
        /*0032*/ 	.short	0x0039
        /*0034*/ 	.byte	0x00, 0xf0, 0x05, 0x00


	//----- nvinfo : EIATTR_KPARAM_INFO
	.align		4
.L_2767:
        /*0038*/ 	.byte	0x04, 0x17
        /*003a*/ 	.short	(.L_2769 - .L_2768)
.L_2768:
        /*003c*/ 	.word	0x00000000
        /*0040*/ 	.short	0x0003
        /*0042*/ 	.short	0x0038
        /*0044*/ 	.byte	0x00, 0xf0, 0x05, 0x00


	//----- nvinfo : EIATTR_KPARAM_INFO
	.align		4
.L_2769:
        /*0048*/ 	.byte	0x04, 0x17
        /*004a*/ 	.short	(.L_2771 - .L_2770)
.L_2770:
        /*004c*/ 	.word	0x00000000
        /*0050*/ 	.short	0x0002
        /*0052*/ 	.short	0x0018
        /*0054*/ 	.byte	0x00, 0xf0, 0x81, 0x00


	//----- nvinfo : EIATTR_KPARAM_INFO
	.align		4
.L_2771:
        /*0058*/ 	.byte	0x04, 0x17
        /*005a*/ 	.short	(.L_2773 - .L_2772)
.L_2772:
        /*005c*/ 	.word	0x00000000
        /*0060*/ 	.short	0x0001
        /*0062*/ 	.short	0x0008
        /*0064*/ 	.byte	0x00, 0xf0, 0x41, 0x00


	//----- nvinfo : EIATTR_KPARAM_INFO
	.align		4
.L_2773:
        /*0068*/ 	.byte	0x04, 0x17
        /*006a*/ 	.short	(.L_2775 - .L_2774)
.L_2774:
        /*006c*/ 	.word	0x00000000
        /*0070*/ 	.short	0x0000
        /*0072*/ 	.short	0x0000
        /*0074*/ 	.byte	0x00, 0xf0, 0x11, 0x00


	//----- nvinfo : EIATTR_SPARSE_MMA_MASK
	.align		4
.L_2775:
        /*0078*/ 	.byte	0x03, 0x50
        /*007a*/ 	.short	0x0000


	//----- nvinfo : EIATTR_MAXREG_COUNT
	.align		4
        /*007c*/ 	.byte	0x03, 0x1b
        /*007e*/ 	.short	0x00ff


	//----- nvinfo : EIATTR_MERCURY_ISA_VERSION
	.align		4
        /*0080*/ 	.byte	0x03, 0x5f
        /*0082*/ 	.short	0x0101


	//----- nvinfo : EIATTR_EXIT_INSTR_OFFSETS
	.align		4
        /*0084*/ 	.byte	0x04, 0x1c
        /*0086*/ 	.short	(.L_2777 - .L_2776)


	//   ....[0]....
.L_2776:
        /*0088*/ 	.word	0x00000810


	//   ....[1]....
        /*008c*/ 	.word	0x00000860


	//----- nvinfo : EIATTR_MAX_THREADS
	.align		4
.L_2777:
        /*0090*/ 	.byte	0x04, 0x05
        /*0092*/ 	.short	(.L_2779 - .L_2778)
.L_2778:
        /*0094*/ 	.word	0x00000080
        /*0098*/ 	.word	0x00000001
        /*009c*/ 	.word	0x00000001


	//----- nvinfo : EIATTR_CRS_STACK_SIZE
	.align		4
.L_2779:
        /*00a0*/ 	.byte	0x04, 0x1e
        /*00a2*/ 	.short	(.L_2781 - .L_2780)
.L_2780:
        /*00a4*/ 	.word	0x00000000


	//----- nvinfo : EIATTR_CBANK_PARAM_SIZE
	.align		4
.L_2781:
        /*00a8*/ 	.byte	0x03, 0x19
        /*00aa*/ 	.short	0x003c


	//----- nvinfo : EIATTR_PARAM_CBANK
	.align		4
        /*00ac*/ 	.byte	0x04, 0x0a
        /*00ae*/ 	.short	(.L_2783 - .L_2782)
	.align		4
.L_2782:
        /*00b0*/ 	.word	index@(.nv.constant0._ZN2at6native27unrolled_elementwise_kernelIZZZNS0_28launch_masked_scatter_kernelERKNS_10TensorBaseES4_S4_S4_ENKUlvE_clEvENKUlvE2_clEvEUllblE_St5arrayIPcLm4EELi4E23TrivialOffsetCalculatorILi3EjESB_ILi1EjENS0_6memory15LoadWithoutCastENSE_16StoreWithoutCastEEEviT_T0_T2_T3_T4_T5_)
        /*00b4*/ 	.short	0x0210
        /*00b6*/ 	.short	0x003c


	//----- nvinfo : EIATTR_SW_WAR
	.align		4
.L_2783:
        /*00b8*/ 	.byte	0x04, 0x36
        /*00ba*/ 	.short	(.L_2785 - .L_2784)
.L_2784:
        /*00bc*/ 	.word	0x00000008
.L_2785:


//--------------------- .nv.info._ZN2at6native29vectorized_elementwise_kernelILi2EZZZNS0_28launch_masked_scatter_kernelERKNS_10TensorBaseES4_S4_S4_ENKUlvE_clEvENKUlvE2_clEvEUllblE_St5arrayIPcLm4EEEEviT0_T1_ --------------------------
	.section	.nv.info._ZN2at6native29vectorized_elementwise_kernelILi2EZZZNS0_28launch_masked_scatter_kernelERKNS_10TensorBaseES4_S4_S4_ENKUlvE_clEvENKUlvE2_clEvEUllblE_St5arrayIPcLm4EEEEviT0_T1_,"",@"SHT_CUDA_INFO"
	.sectionflags	@""
	.align	4


	//----- nvinfo : EIATTR_CUDA_API_VERSION
	.align		4
        /*0000*/ 	.byte	0x04, 0x37
        /*0002*/ 	.short	(.L_2787 - .L_2786)
.L_2786:
        /*0004*/ 	.word	0x00000082


	//----- nvinfo : EIATTR_KPARAM_INFO
	.align		4
.L_2787:
        /*0008*/ 	.byte	0x04, 0x17
        /*000a*/ 	.short	(.L_2789 - .L_2788)
.L_2788:
        /*000c*/ 	.word	0x00000000
        /*0010*/ 	.short	0x0002
        /*0012*/ 	.short	0x0018
        /*0014*/ 	.byte	0x00, 0xf0, 0x81, 0x00


	//----- nvinfo : EIATTR_KPARAM_INFO
	.align		4
.L_2789:
        /*0018*/ 	.byte	0x04, 0x17
        /*001a*/ 	.short	(.L_2791 - .L_2790)
.L_2790:
        /*001c*/ 	.word	0x00000000
        /*0020*/ 	.short	0x0001
        /*0022*/ 	.short	0x0008
        /*0024*/ 	.byte	0x00, 0xf0, 0x41, 0x00


	//----- nvinfo : EIATTR_KPARAM_INFO
	.align		4
.L_2791:
        /*0028*/ 	.byte	0x04, 0x17
        /*002a*/ 	.short	(.L_2793 - .L_2792)
.L_2792:
        /*002c*/ 	.word	0x00000000
        /*0030*/ 	.short	0x0000
        /*0032*/ 	.short	0x0000
        /*0034*/ 	.byte	0x00, 0xf0, 0x11, 0x00


	//----- nvinfo : EIATTR_SPARSE_MMA_MASK
	.align		4
.L_2793:
        /*0038*/ 	.byte	0x03, 0x50
        /*003a*/ 	.short	0x0000


	//----- nvinfo : EIATTR_MAXREG_COUNT
	.align		4
        /*003c*/ 	.byte	0x03, 0x1b
        /*003e*/ 	.short	0x00ff


	//----- nvinfo : EIATTR_MERCURY_ISA_VERSION
	.align		4
        /*0040*/ 	.byte	0x03, 0x5f
        /*0042*/ 	.short	0x0101


	//----- nvinfo : EIATTR_EXIT_INSTR_OFFSETS
	.align		4
        /*0044*/ 	.byte	0x04, 0x1c
        /*0046*/ 	.short	(.L_2795 - .L_2794)


	//   ....[0]....
.L_2794:
        /*0048*/ 	.word	0x00000560


	//   ....[1]....
        /*004c*/ 	.word	0x00001610


	//   ....[2]....
        /*0050*/ 	.word	0x00001660


	//----- nvinfo : EIATTR_MAX_THREADS
	.align		4
.L_2795:
        /*0054*/ 	.byte	0x04, 0x05
        /*0056*/ 	.short	(.L_2797 - .L_2796)
.L_2796:
        /*0058*/ 	.word	0x00000080
        /*005c*/ 	.word	0x00000001
        /*0060*/ 	.word	0x00000001


	//----- nvinfo : EIATTR_CRS_STACK_SIZE
	.align		4
.L_2797:
        /*0064*/ 	.byte	0x04, 0x1e
        /*0066*/ 	.short	(.L_2799 - .L_2798)
.L_2798:
        /*0068*/ 	.word	0x00000000


	//----- nvinfo : EIATTR_CBANK_PARAM_SIZE
	.align		4
.L_2799:
        /*006c*/ 	.byte	0x03, 0x19
        /*006e*/ 	.short	0x0038


	//----- nvinfo : EIATTR_PARAM_CBANK
	.align		4
        /*0070*/ 	.byte	0x04, 0x0a
        /*0072*/ 	.short	(.L_2801 - .L_2800)
	.align		4
.L_2800:
        /*0074*/ 	.word	index@(.nv.constant0._ZN2at6native29vectorized_elementwise_kernelILi2EZZZNS0_28launch_masked_scatter_kernelERKNS_10TensorBaseES4_S4_S4_ENKUlvE_clEvENKUlvE2_clEvEUllblE_St5arrayIPcLm4EEEEviT0_T1_)
        /*0078*/ 	.short	0x0210
        /*007a*/ 	.short	0x0038


	//----- nvinfo : EIATTR_SW_WAR
	.align		4
.L_2801:
        /*007c*/ 	.byte	0x04, 0x36
        /*007e*/ 	.short	(.L_2803 - .L_2802)
.L_2802:
        /*0080*/ 	.word	0x00000008
.L_2803:


//--------------------- .nv.info._ZN2at6native29vectorized_elementwise_kernelILi4EZZZNS0_28launch_masked_scatter_kernelERKNS_10TensorBaseES4_S4_S4_ENKUlvE_clEvENKUlvE2_clEvEUllblE_St5arrayIPcLm4EEEEviT0_T1_ --------------------------
	.section	.nv.info._ZN2at6native29vectorized_elementwise_kernelILi4EZZZNS0_28launch_masked_scatter_kernelERKNS_10TensorBaseES4_S4_S4_ENKUlvE_clEvENKUlvE2_clEvEUllblE_St5arrayIPcLm4EEEEviT0_T1_,"",@"SHT_CUDA_INFO"
	.sectionflags	@""
	.align	4


	//----- nvinfo : EIATTR_CUDA_API_VERSION
	.align		4
        /*0000*/ 	.byte	0x04, 0x37
        /*0002*/ 	.short	(.L_2805 - .L_2804)
.L_2804:
        /*0004*/ 	.word	0x00000082


	//----- nvinfo : EIATTR_KPARAM_INFO
	.align		4
.L_2805:
        /*0008*/ 	.byte	0x04, 0x17
        /*000a*/ 	.short	(.L_2807 - .L_2806)
.L_2806:
        /*000c*/ 	.word	0x00000000
        /*0010*/ 	.short	0x0002
        /*0012*/ 	.short	0x0018
        /*0014*/ 	.byte	0x00, 0xf0, 0x81, 0x00


	//----- nvinfo : EIATTR_KPARAM_INFO
	.align		4
.L_2807:
        /*0018*/ 	.byte	0x04, 0x17
        /*001a*/ 	.short	(.L_2809 - .L_2808)
.L_2808:
        /*001c*/ 	.word	0x00000000
        /*0020*/ 	.short	0x0001
        /*0022*/ 	.short	0x0008
        /*0024*/ 	.byte	0x00, 0xf0, 0x41, 0x00


	//----- nvinfo : EIATTR_KPARAM_INFO
	.align		4
.L_2809:
        /*0028*/ 	.byte	0x04, 0x17
        /*002a*/ 	.short	(.L_2811 - .L_2810)
.L_2810:
        /*002c*/ 	.word	0x00000000
        /*0030*/ 	.short	0x0000
        /*0032*/ 	.short	0x0000
        /*0034*/ 	.byte	0x00, 0xf0, 0x11, 0x00


	//----- nvinfo : EIATTR_SPARSE_MMA_MASK
	.align		4
.L_2811:
        /*0038*/ 	.byte	0x03, 0x50
        /*003a*/ 	.short	0x0000


	//----- nvinfo : EIATTR_MAXREG_COUNT
	.align		4
        /*003c*/ 	.byte	0x03, 0x1b
        /*003e*/ 	.short	0x00ff


	//----- nvinfo : EIATTR_MERCURY_ISA_VERSION
	.align		4
        /*0040*/ 	.byte	0x03, 0x5f
        /*0042*/ 	.short	0x0101


	//----- nvinfo : EIATTR_EXIT_INSTR_OFFSETS
	.align		4
        /*0044*/ 	.byte	0x04, 0x1c
        /*0046*/ 	.short	(.L_2813 - .L_2812)


	//   ....[0]....
.L_2812:
        /*0048*/ 	.word	0x00000540


	//   ....[1]....
        /*004c*/ 	.word	0x000015f0


	//   ....[2]....
        /*0050*/ 	.word	0x00001640


	//----- nvinfo : EIATTR_MAX_THREADS
	.align		4
.L_2813:
        /*0054*/ 	.byte	0x04, 0x05
        /*0056*/ 	.short	(.L_2815 - .L_2814)
.L_2814:
        /*0058*/ 	.word	0x00000080
        /*005c*/ 	.word	0x00000001
        /*0060*/ 	.word	0x00000001


	//----- nvinfo : EIATTR_CRS_STACK_SIZE
	.align		4
.L_2815:
        /*0064*/ 	.byte	0x04, 0x1e
        /*0066*/ 	.short	(.L_2817 - .L_2816)
.L_2816:
        /*0068*/ 	.word	0x00000000


	//----- nvinfo : EIATTR_CBANK_PARAM_SIZE
	.align		4
.L_2817:
        /*006c*/ 	.byte	0x03, 0x19
        /*006e*/ 	.short	0x0038


	//----- nvinfo : EIATTR_PARAM_CBANK
	.align		4
        /*0070*/ 	.byte	0x04, 0x0a
        /*0072*/ 	.short	(.L_2819 - .L_2818)
	.align		4
.L_2818:
        /*0074*/ 	.word	index@(.nv.constant0._ZN2at6native29vectorized_elementwise_kernelILi4EZZZNS0_28launch_masked_scatter_kernelERKNS_10TensorBaseES4_S4_S4_ENKUlvE_clEvENKUlvE2_clEvEUllblE_St5arrayIPcLm4EEEEviT0_T1_)
        /*0078*/ 	.short	0x0210
        /*007a*/ 	.short	0x0038


	//----- nvinfo : EIATTR_SW_WAR
	.align		4
.L_2819:
        /*007c*/ 	.byte	0x04, 0x36
        /*007e*/ 	.short	(.L_2821 - .L_2820)
.L_2820:
        /*0080*/ 	.word	0x00000008
.L_2821:


//--------------------- .nv.info._ZN2at6native29vectorized_elementwise_kernelILi8EZZZNS0_28launch_masked_scatter_kernelERKNS_10TensorBaseES4_S4_S4_ENKUlvE_clEvENKUlvE2_clEvEUllblE_St5arrayIPcLm4EEEEviT0_T1_ --------------------------
	.section	.nv.info._ZN2at6native29vectorized_elementwise_kernelILi8EZZZNS0_28launch_masked_scatter_kernelERKNS_10TensorBaseES4_S4_S4_ENKUlvE_clEvENKUlvE2_clEvEUllblE_St5arrayIPcLm4EEEEviT0_T1_,"",@"SHT_CUDA_INFO"
	.sectionflags	@""
	.align	4


	//----- nvinfo : EIATTR_CUDA_API_VERSION
	.align		4
        /*0000*/ 	.byte	0x04, 0x37
        /*0002*/ 	.short	(.L_2823 - .L_2822)
.L_2822:
        /*0004*/ 	.word	0x00000082


	//----- nvinfo : EIATTR_KPARAM_INFO
	.align		4
.L_2823:
        /*0008*/ 	.byte	0x04, 0x17
        /*000a*/ 	.short	(.L_2825 - .L_2824)
.L_2824:
        /*000c*/ 	.word	0x00000000
        /*0010*/ 	.short	0x0002
        /*0012*/ 	.short	0x0018
        /*0014*/ 	.byte	0x00, 0xf0, 0x81, 0x00


	//----- nvinfo : EIATTR_KPARAM_INFO
	.align		4
.L_2825:
        /*0018*/ 	.byte	0x04, 0x17
        /*001a*/ 	.short	(.L_2827 - .L_2826)
.L_2826:
        /*001c*/ 	.word	0x00000000
        /*0020*/ 	.short	0x0001
        /*0022*/ 	.short	0x0008
        /*0024*/ 	.byte	0x00, 0xf0, 0x41, 0x00


	//----- nvinfo : EIATTR_KPARAM_INFO
	.align		4
.L_2827:
        /*0028*/ 	.byte	0x04, 0x17
        /*002a*/ 	.short	(.L_2829 - .L_2828)
.L_2828:
        /*002c*/ 	.word	0x00000000
        /*0030*/ 	.short	0x0000
        /*0032*/ 	.short	0x0000
        /*0034*/ 	.byte	0x00, 0xf0, 0x11, 0x00


	//----- nvinfo : EIATTR_SPARSE_MMA_MASK
	.align		4
.L_2829:
        /*0038*/ 	.byte	0x03, 0x50
        /*003a*/ 	.short	0x0000


	//----- nvinfo : EIATTR_MAXREG_COUNT
	.align		4
        /*003c*/ 	.byte	0x03, 0x1b
        /*003e*/ 	.short	0x00ff


	//----- nvinfo : EIATTR_MERCURY_ISA_VERSION
	.align		4
        /*0040*/ 	.byte	0x03, 0x5f
        /*0042*/ 	.short	0x0101


	//----- nvinfo : EIATTR_EXIT_INSTR_OFFSETS
	.align		4
        /*0044*/ 	.byte	0x04, 0x1c
        /*0046*/ 	.short	(.L_2831 - .L_2830)


	//   ....[0]....
.L_2830:
        /*0048*/ 	.word	0x000005a0


	//   ....[1]....
        /*004c*/ 	.word	0x00001650


	//   ....[2]....
        /*0050*/ 	.word	0x000016a0


	//----- nvinfo : EIATTR_MAX_THREADS
	.align		4
.L_2831:
        /*0054*/ 	.byte	0x04, 0x05
        /*0056*/ 	.short	(.L_2833 - .L_2832)
.L_2832:
        /*0058*/ 	.word	0x00000080
        /*005c*/ 	.word	0x00000001
        /*0060*/ 	.word	0x00000001


	//----- nvinfo : EIATTR_CRS_STACK_SIZE
	.align		4
.L_2833:
        /*0064*/ 	.byte	0x04, 0x1e
        /*0066*/ 	.short	(.L_2835 - .L_2834)
.L_2834:
        /*0068*/ 	.word	0x00000000


	//----- nvinfo : EIATTR_CBANK_PARAM_SIZE
	.align		4
.L_2835:
        /*006c*/ 	.byte	0x03, 0x19
        /*006e*/ 	.short	0x0038


	//----- nvinfo : EIATTR_PARAM_CBANK
	.align		4
        /*0070*/ 	.byte	0x04, 0x0a
        /*0072*/ 	.short	(.L_2837 - .L_2836)
	.align		4
.L_2836:
        /*0074*/ 	.word	index@(.nv.constant0._ZN2at6native29vectorized_elementwise_kernelILi8EZZZNS0_28launch_masked_scatter_kernelERKNS_10TensorBaseES4_S4_S4_ENKUlvE_clEvENKUlvE2_clEvEUllblE_St5arrayIPcLm4EEEEviT0_T1_)
        /*0078*/ 	.short	0x0210
        /*007a*/ 	.short	0x0038


	//----- nvinfo : EIATTR_SW_WAR
	.align		4
.L_2837:
        /*007c*/ 	.byte	0x04, 0x36
        /*007e*/ 	.short	(.L_2839 - .L_2838)
.L_2838:
        /*0080*/ 	.word	0x00000008
.L_2839:


//--------------------- .nv.info._ZN2at6native18elementwise_kernelILi128ELi4EZNS0_15gpu_kernel_implIZZZNS0_28launch_masked_scatter_kernelERKNS_10TensorBaseES5_S5_S5_ENKUlvE_clEvENKUlvE1_clEvEUliblE_EEvRNS_18TensorIteratorBaseERKT_EUliE_EEviT1_ --------------------------
	.section	.nv.info._ZN2at6native18elementwise_kernelILi128ELi4EZNS0_15gpu_kernel_implIZZZNS0_28launch_masked_scatter_kernelERKNS_10TensorBaseES5_S5_S5_ENKUlvE_clEvENKUlvE1_clEvEUliblE_EEvRNS_18TensorIteratorBaseERKT_EUliE_EEviT1_,"",@"SHT_CUDA_INFO"
	.sectionflags	@""
	.align	4


	//----- nvinfo : EIATTR_CUDA_API_VERSION
	.align		4
        /*0000*/ 	.byte	0x04, 0x37
        /*0002*/ 	.short	(.L_2841 - .L_2840)
.L_2840:
        /*0004*/ 	.word	0x00000082


	//----- nvinfo : EIATTR_KPARAM_INFO
	.align		4
.L_2841:
        /*0008*/ 	.byte	0x04, 0x17
        /*000a*/ 	.short	(.L_2843 - .L_2842)
.L_2842:
        /*000c*/ 	.word	0x00000000
        /*0010*/ 	.short	0x0001
        /*0012*/ 	.short	0x0008
        /*0014*/ 	.byte	0x00, 0xf0, 0x01, 0x0c


	//----- nvinfo : EIATTR_KPARAM_INFO
	.align		4
.L_2843:
        /*0018*/ 	.byte	0x04, 0x17
        /*001a*/ 	.short	(.L_2845 - .L_2844)
.L_2844:
        /*001c*/ 	.word	0x00000000
        /*0020*/ 	.short	0x0000
        /*0022*/ 	.short	0x0000
        /*0024*/ 	.byte	0x00, 0xf0, 0x11, 0x00


	//----- nvinfo : EIATTR_SPARSE_MMA_MASK
	.align		4
.L_2845:
        /*0028*/ 	.byte	0x03, 0x50
        /*002a*/ 	.short	0x0000


	//----- nvinfo : EIATTR_MAXREG_COUNT
	.align		4
        /*002c*/ 	.byte	0x03, 0x1b
        /*002e*/ 	.short	0x0080


	//----- nvinfo : EIATTR_EXTERNS
	.align		4
        /*0030*/ 	.byte	0x04, 0x0f
        /*0032*/ 	.short	(.L_2847 - .L_2846)


	//   ....[0]....
	.align		4
.L_2846:
        /*0034*/ 	.word	index@(__assertfail)


	//----- nvinfo : EIATTR_MERCURY_ISA_VERSION
	.align		4
.L_2847:
        /*0038*/ 	.byte	0x03, 0x5f
        /*003a*/ 	.short	0x0101


	//----- nvinfo : EIATTR_SYSCALL_OFFSETS
	.align		4
        /*003c*/ 	.byte	0x04, 0x46
        /*003e*/ 	.short	(.L_2849 - .L_2848)


	//   ....[0]....
.L_2848:
        /*0040*/ 	.word	0x00002650


	//   ....[1]....
        /*0044*/ 	.word	0x00003660


	//   ....[2]....
        /*0048*/ 	.word	0x00004520


	//   ....[3]....
        /*004c*/ 	.word	0x00005400


	//   ....[4]....
        /*0050*/ 	.word	0x00007a80


	//   ....[5]....
        /*0054*/ 	.word	0x00008a90


	//   ....[6]....
        /*0058*/ 	.word	0x00009950


	//   ....[7]....
        /*005c*/ 	.word	0x0000a830


	//   ....[8]....
        /*0060*/ 	.word	0x0000cea0


	//   ....[9]....
        /*0064*/ 	.word	0x0000deb0


	//   ....[10]....
        /*0068*/ 	.word	0x0000ed70


	//   ....[11]....
        /*006c*/ 	.word	0x0000fc50


	//   ....[12]....
        /*0070*/ 	.word	0x000122b0


	//   ....[13]....
        /*0074*/ 	.word	0x000132c0


	//   ....[14]....
        /*0078*/ 	.word	0x00014180


	//   ....[15]....
        /*007c*/ 	.word	0x00015060


	//----- nvinfo : EIATTR_EXIT_INSTR_OFFSETS
	.align		4
.L_2849:
        /*0080*/ 	.byte	0x04, 0x1c
        /*0082*/ 	.short	(.L_2851 - .L_2850)


	//   ....[0]....
.L_2850:
        /*0084*/ 	.word	0x0000fd00


	//   ....[1]....
        /*0088*/ 	.word	0x00014340


	//   ....[2]....
        /*008c*/ 	.word	0x00014360


	//   ....[3]....
        /*0090*/ 	.word	0x00014400


	//   ....[4]....
        /*0094*/ 	.word	0x00014420


	//   ....[5]....
        /*0098*/ 	.word	0x00014440


	//   ....[6]....
        /*009c*/ 	.word	0x000144d0


	//   ....[7]....
        /*00a0*/ 	.word	0x00014510


	//   ....[8]....
        /*00a4*/ 	.word	0x000145b0


	//   ....[9]....
        /*00a8*/ 	.word	0x00014600


	//   ....[10]....
        /*00ac*/ 	.word	0x00014630


	//   ....[11]....
        /*00b0*/ 	.word	0x000146f0


	//   ....[12]....
        /*00b4*/ 	.word	0x00014730


	//   ....[13]....
        /*00b8*/ 	.word	0x000148c0


	//   ....[14]....
        /*00bc*/ 	.word	0x00014a20


	//   ....[15]....
        /*00c0*/ 	.word	0x00014a60


	//   ....[16]....
        /*00c4*/ 	.word	0x00014b00


	//   ....[17]....
        /*00c8*/ 	.word	0x00014c80


	//   ....[18]....
        /*00cc*/ 	.word	0x00014e00


	//   ....[19]....
        /*00d0*/ 	.word	0x00014f60


	//   ....[20]....
        /*00d4*/ 	.word	0x00015070


	//   ....[21]....
        /*00d8*/ 	.word	0x000150b0


	//   ....[22]....
        /*00dc*/ 	.word	0x000150d0


	//----- nvinfo : EIATTR_MAX_THREADS
	.align		4
.L_2851:
        /*00e0*/ 	.byte	0x04, 0x05
        /*00e2*/ 	.short	(.L_2853 - .L_2852)
.L_2852:
        /*00e4*/ 	.word	0x00000080
        /*00e8*/ 	.word	0x00000001
        /*00ec*/ 	.word	0x00000001


	//----- nvinfo : EIATTR_CRS_STACK_SIZE
	.align		4
.L_2853:
        /*00f0*/ 	.byte	0x04, 0x1e
        /*00f2*/ 	.short	(.L_2855 - .L_2854)
.L_2854:
        /*00f4*/ 	.word	0x00000000


	//----- nvinfo : EIATTR_CBANK_PARAM_SIZE
	.align		4
.L_2855:
        /*00f8*/ 	.byte	0x03, 0x19
        /*00fa*/ 	.short	0x0308


	//----- nvinfo : EIATTR_PARAM_CBANK
	.align		4
        /*00fc*/ 	.byte	0x04, 0x0a
        /*00fe*/ 	.short	(.L_2857 - .L_2856)
	.align		4
.L_2856:
        /*0100*/ 	.word	index@(.nv.constant0._ZN2at6native18elementwise_kernelILi128ELi4EZNS0_15gpu_kernel_implIZZZNS0_28launch_masked_scatter_kernelERKNS_10TensorBaseES5_S5_S5_ENKUlvE_clEvENKUlvE1_clEvEUliblE_EEvRNS_18TensorIteratorBaseERKT_EUliE_EEviT1_)
        /*0104*/ 	.short	0x0210
        /*0106*/ 	.short	0x0308


	//----- nvinfo : EIATTR_SW_WAR
	.align		4
.L_2857:
        /*0108*/ 	.byte	0x04, 0x36
        /*010a*/ 	.short	(.L_2859 - .L_2858)
.L_2858:
        /*010c*/ 	.word	0x00000008
.L_2859:


//--------------------- .nv.info._ZN2at6native27unrolled_elementwise_kernelIZZZNS0_28launch_masked_scatter_kernelERKNS_10TensorBaseES4_S4_S4_ENKUlvE_clEvENKUlvE1_clEvEUliblE_St5arrayIPcLm4EELi4E23TrivialOffsetCalculatorILi3EjESB_ILi1EjENS0_6memory12LoadWithCastILi3EEENSE_13StoreWithCastILi1EEEEEviT_T0_T2_T3_T4_T5_ --------------------------
	.section	.nv.info._ZN2at6native27unrolled_elementwise_kernelIZZZNS0_28launch_masked_scatter_kernelERKNS_10TensorBaseES4_S4_S4_ENKUlvE_clEvENKUlvE1_clEvEUliblE_St5arrayIPcLm4EELi4E23TrivialOffsetCalculatorILi3EjESB_ILi1EjENS0_6memory12LoadWithCastILi3EEENSE_13StoreWithCastILi1EEEEEviT_T0_T2_T3_T4_T5_,"",@"SHT_CUDA_INFO"
	.sectionflags	@""
	.align	4


	//----- nvinfo : EIATTR_CUDA_API_VERSION
	.align		4
        /*0000*/ 	.byte	0x04, 0x37
        /*0002*/ 	.short	(.L_2861 - .L_2860)
.L_2860:
        /*0004*/ 	.word	0x00000082


	//----- nvinfo : EIATTR_KPARAM_INFO
	.align		4
.L_2861:
        /*0008*/ 	.byte	0x04, 0x17
        /*000a*/ 	.short	(.L_2863 - .L_2862)
.L_2862:
        /*000c*/ 	.word	0x00000000
        /*0010*/ 	.short	0x0006
        /*0012*/ 	.short	0x004c
        /*0014*/ 	.byte	0x00, 0xf0, 0x21, 0x00


	//----- nvinfo : EIATTR_KPARAM_INFO
	.align		4
.L_2863:
        /*0018*/ 	.byte	0x04, 0x17
        /*001a*/ 	.short	(.L_2865 - .L_2864)
.L_2864:
        /*001c*/ 	.word	0x00000000
        /*0020*/ 	.short	0x0005
        /*0022*/ 	.short	0x003c
        /*0024*/ 	.byte	0x00, 0xf0, 0x41, 0x00


	//----- nvinfo : EIATTR_KPARAM_INFO
	.align		4
.L_2865:
        /*0028*/ 	.byte	0x04, 0x17
        /*002a*/ 	.short	(.L_2867 - .L_2866)
.L_2866:
        /*002c*/ 	.word	0x00000000
        /*0030*/ 	.short	0x0004
        /*0032*/ 	.short	0x0039
        /*0034*/ 	.byte	0x00, 0xf0, 0x05, 0x00


	//----- nvinfo : EIATTR_KPARAM_INFO
	.align		4
.L_2867:
        /*0038*/ 	.byte	0x04, 0x17
        /*003a*/ 	.short	(.L_2869 - .L_2868)
.L_2868:
        /*003c*/ 	.word	0x00000000
        /*0040*/ 	.short	0x0003
        /*0042*/ 	.short	0x0038
        /*0044*/ 	.byte	0x00, 0xf0, 0x05, 0x00


	//----- nvinfo : EIATTR_KPARAM_INFO
	.align		4
.L_2869:
        /*0048*/ 	.byte	0x04, 0x17
        /*004a*/ 	.short	(.L_2871 - .L_2870)
.L_2870:
        /*004c*/ 	.word	0x00000000
        /*0050*/ 	.short	0x0002
        /*0052*/ 	.short	0x0018
        /*0054*/ 	.byte	0x00, 0xf0, 0x81, 0x00


	//----- nvinfo : EIATTR_KPARAM_INFO
	.align		4
.L_2871:
        /*0058*/ 	.byte	0x04, 0x17
        /*005a*/ 	.short	(.L_2873 - .L_2872)
.L_2872:
        /*005c*/ 	.word	0x00000000
        /*0060*/ 	.short	0x0001
        /*0062*/ 	.short	0x0008
        /*0064*/ 	.byte	0x00, 0xf0, 0x41, 0x00


	//----- nvinfo : EIATTR_KPARAM_INFO
	.align		4
.L_2873:
        /*0068*/ 	.byte	0x04, 0x17
        /*006a*/ 	.short	(.L_2875 - .L_2874)
.L_2874:
        /*006c*/ 	.word	0x00000000
        /*0070*/ 	.short	0x0000
        /*0072*/ 	.short	0x0000
        /*0074*/ 	.byte	0x00, 0xf0, 0x11, 0x00


	//----- nvinfo : EIATTR_SPARSE_MMA_MASK
	.align		4
.L_2875:
        /*0078*/ 	.byte	0x03, 0x50
        /*007a*/ 	.short	0x0000


	//----- nvinfo : EIATTR_MAXREG_COUNT
	.align		4
        /*007c*/ 	.byte	0x03, 0x1b
        /*007e*/ 	.short	0x00ff


	//----- nvinfo : EIATTR_EXTERNS
	.align		4
        /*0080*/ 	.byte	0x04, 0x0f
        /*0082*/ 	.short	(.L_2877 - .L_2876)


	//   ....[0]....
	.align		4
.L_2876:
        /*0084*/ 	.word	index@(__assertfail)


	//----- nvinfo : EIATTR_MERCURY_ISA_VERSION
	.align		4
.L_2877:
        /*0088*/ 	.byte	0x03, 0x5f
        /*008a*/ 	.short	0x0101


	//----- nvinfo : EIATTR_SYSCALL_OFFSETS
	.align		4
        /*008c*/ 	.byte	0x04, 0x46
        /*008e*/ 	.short	(.L_2879 - .L_2878)


	//   ....[0]....
.L_2878:
        /*0090*/ 	.word	0x00000ef0


	//   ....[1]....
        /*0094*/ 	.word	0x00001f10


	//   ....[2]....
        /*0098*/ 	.word	0x00002de0


	//   ....[3]....
        /*009c*/ 	.word	0x00003c90


	//   ....[4]....
        /*00a0*/ 	.word	0x00004cb0


	//   ....[5]....
        /*00a4*/ 	.word	0x00005b80


	//   ....[6]....
        /*00a8*/ 	.word	0x00006a90


	//   ....[7]....
        /*00ac*/ 	.word	0x00007ac0


	//   ....[8]....
        /*00b0*/ 	.word	0x000089a0


	//   ....[9]....
        /*00b4*/ 	.word	0x00009850


	//   ....[10]....
        /*00b8*/ 	.word	0x0000a750


	//   ....[11]....
        /*00bc*/ 	.word	0x0000b610


	//   ....[12]....
        /*00c0*/ 	.word	0x0000c830


	//   ....[13]....
        /*00c4*/ 	.word	0x0000d730


	//   ....[14]....
        /*00c8*/ 	.word	0x0000e5e0


	//   ....[15]....
        /*00cc*/ 	.word	0x0000f4b0


	//----- nvinfo : EIATTR_EXIT_INSTR_OFFSETS
	.align		4
.L_2879:
        /*00d0*/ 	.byte	0x04, 0x1c
        /*00d2*/ 	.short	(.L_2881 - .L_2880)


	//   ....[0]....
.L_2880:
        /*00d4*/ 	.word	0x0000e670


	//   ....[1]....
        /*00d8*/ 	.word	0x0000e7a0


	//   ....[2]....
        /*00dc*/ 	.word	0x0000e7c0


	//   ....[3]....
        /*00e0*/ 	.word	0x0000e850


	//   ....[4]....
        /*00e4*/ 	.word	0x0000e870


	//   ....[5]....
        /*00e8*/ 	.word	0x0000e890


	//   ....[6]....
        /*00ec*/ 	.word	0x0000e920


	//   ....[7]....
        /*00f0*/ 	.word	0x0000e960


	//   ....[8]....
        /*00f4*/ 	.word	0x0000ea00


	//   ....[9]....
        /*00f8*/ 	.word	0x0000ea50


	//   ....[10]....
        /*00fc*/ 	.word	0x0000ea80


	//   ....[11]....
        /*0100*/ 	.word	0x0000eb40


	//   ....[12]....
        /*0104*/ 	.word	0x0000eb80


	//   ....[13]....
        /*0108*/ 	.word	0x0000ed10


	//   ....[14]....
        /*010c*/ 	.word	0x0000ee70


	//   ....[15]....
        /*0110*/ 	.word	0x0000eeb0


	//   ....[16]....
        /*0114*/ 	.word	0x0000ef50


	//   ....[17]....
        /*0118*/ 	.word	0x0000f0d0


	//   ....[18]....
        /*011c*/ 	.word	0x0000f250


	//   ....[19]....
        /*0120*/ 	.word	0x0000f3b0


	//   ....[20]....
        /*0124*/ 	.word	0x0000f4c0


	//   ....[21]....
        /*0128*/ 	.word	0x0000f4f0


	//   ....[22]....
        /*012c*/ 	.word	0x0000f510


	//----- nvinfo : EIATTR_MAX_THREADS
	.align		4
.L_2881:
        /*0130*/ 	.byte	0x04, 0x05
        /*0132*/ 	.short	(.L_2883 - .L_2882)
.L_2882:
        /*0134*/ 	.word	0x00000080
        /*0138*/ 	.word	0x00000001
        /*013c*/ 	.word	0x00000001


	//----- nvinfo : EIATTR_CRS_STACK_SIZE
	.align		4
.L_2883:
        /*0140*/ 	.byte	0x04, 0x1e
        /*0142*/ 	.short	(.L_2885 - .L_2884)
.L_2884:
        /*0144*/ 	.word	0x00000000


	//----- nvinfo : EIATTR_CBANK_PARAM_SIZE
	.align		4
.L_2885:
        /*0148*/ 	.byte	0x03, 0x19
        /*014a*/ 	.short	0x0054


	//----- nvinfo : EIATTR_PARAM_CBANK
	.align		4
        /*014c*/ 	.byte	0x04, 0x0a
        /*014e*/ 	.short	(.L_2887 - .L_2886)
	.align		4
.L_2886:
        /*0150*/ 	.word	index@(.nv.constant0._ZN2at6native27unrolled_elementwise_kernelIZZZNS0_28launch_masked_scatter_kernelERKNS_10TensorBaseES4_S4_S4_ENKUlvE_clEvENKUlvE1_clEvEUliblE_St5arrayIPcLm4EELi4E23TrivialOffsetCalculatorILi3EjESB_ILi1EjENS0_6memory12LoadWithCastILi3EEENSE_13StoreWithCastILi1EEEEEviT_T0_T2_T3_T4_T5_)
        /*0154*/ 	.short	0x0210
        /*0156*/ 	.short	0x0054


	//----- nvinfo : EIATTR_SW_WAR
	.align		4
.L_2887:
        /*0158*/ 	.byte	0x04, 0x36
        /*015a*/ 	.short	(.L_2889 - .L_2888)
.L_2888:
        /*015c*/ 	.word	0x00000008
.L_2889:


//--------------------- .nv.info._ZN2at6native18elementwise_kernelILi128ELi2EZNS0_22gpu_kernel_impl_nocastIZZZNS0_28launch_masked_scatter_kernelERKNS_10TensorBaseES5_S5_S5_ENKUlvE_clEvENKUlvE1_clEvEUliblE_EEvRNS_18TensorIteratorBaseERKT_EUliE_EEviT1_ --------------------------
	.section	.nv.info._ZN2at6native18elementwise_kernelILi128ELi2EZNS0_22gpu_kernel_impl_nocastIZZZNS0_28launch_masked_scatter_kernelERKNS_10TensorBaseES5_S5_S5_ENKUlvE_clEvENKUlvE1_clEvEUliblE_EEvRNS_18TensorIteratorBaseERKT_EUliE_EEviT1_,"",@"SHT_CUDA_INFO"
	.sectionflags	@""
	.align	4


	//----- nvinfo : EIATTR_CUDA_API_VERSION
	.align		4
        /*0000*/ 	.byte	0x04, 0x37
        /*0002*/ 	.short	(.L_2891 - .L_2890)
.L_2890:
        /*0004*/ 	.word	0x00000082


	//----- nvinfo : EIATTR_KPARAM_INFO
	.align		4
.L_2891:
        /*0008*/ 	.byte	0x04, 0x17
        /*000a*/ 	.short	(.L_2893 - .L_2892)
.L_2892:
        /*000c*/ 	.word	0x00000000
        /*0010*/ 	.short	0x0001
        /*0012*/ 	.short	0x0008
        /*0014*/ 	.byte	0x00, 0xf0, 0xe1, 0x0b


	//----- nvinfo : EIATTR_KPARAM_INFO
	.align		4
.L_2893:
        /*0018*/ 	.byte	0x04, 0x17
        /*001a*/ 	.short	(.L_2895 - .L_2894)
.L_2894:
        /*001c*/ 	.word	0x00000000
        /*0020*/ 	.short	0x0000
        /*0022*/ 	.short	0x0000
        /*0024*/ 	.byte	0x00, 0xf0, 0x11, 0x00


	//----- nvinfo : EIATTR_SPARSE_MMA_MASK
	.align		4
.L_2895:
        /*0028*/ 	.byte	0x03, 0x50
        /*002a*/ 	.short	0x0000


	//----- nvinfo : EIATTR_MAXREG_COUNT
	.align		4
        /*002c*/ 	.byte	0x03, 0x1b
        /*002e*/ 	.short	0x0080


	//----- nvinfo : EIATTR_MERCURY_ISA_VERSION
	.align		4
        /*0030*/ 	.byte	0x03, 0x5f
        /*0032*/ 	.short	0x0101


	//----- nvinfo : EIATTR_EXIT_INSTR_OFFSETS
	.align		4
        /*0034*/ 	.byte	0x04, 0x1c
        /*0036*/ 	.short	(.L_2897 - .L_2896)


	//   ....[0]....
.L_2896:
        /*0038*/ 	.word	0x000019d0


	//   ....[1]....
        /*003c*/ 	.word	0x000032f0


	//----- nvinfo : EIATTR_MAX_THREADS
	.align		4
.L_2897:
        /*0040*/ 	.byte	0x04, 0x05
        /*0042*/ 	.short	(.L_2899 - .L_2898)
.L_2898:
        /*0044*/ 	.word	0x00000080
        /*0048*/ 	.word	0x00000001
        /*004c*/ 	.word	0x00000001


	//----- nvinfo : EIATTR_CRS_STACK_SIZE
	.align		4
.L_2899:
        /*0050*/ 	.byte	0x04, 0x1e
        /*0052*/ 	.short	(.L_2901 - .L_2900)
.L_2900:
        /*0054*/ 	.word	0x00000000


	//----- nvinfo : EIATTR_CBANK_PARAM_SIZE
	.align		4
.L_2901:
        /*0058*/ 	.byte	0x03, 0x19
        /*005a*/ 	.short	0x0300


	//----- nvinfo : EIATTR_PARAM_CBANK
	.align		4
        /*005c*/ 	.byte	0x04, 0x0a
        /*005e*/ 	.short	(.L_2903 - .L_2902)
	.align		4
.L_2902:
        /*0060*/ 	.word	index@(.nv.constant0._ZN2at6native18elementwise_kernelILi128ELi2EZNS0_22gpu_kernel_impl_nocastIZZZNS0_28launch_masked_scatter_kernelERKNS_10TensorBaseES5_S5_S5_ENKUlvE_clEvENKUlvE1_clEvEUliblE_EEvRNS_18TensorIteratorBaseERKT_EUliE_EEviT1_)
        /*0064*/ 	.short	0x0210
        /*0066*/ 	.short	0x0300


	//----- nvinfo : EIATTR_SW_WAR
	.align		4
.L_2903:
        /*0068*/ 	.byte	0x04, 0x36
        /*006a*/ 	.short	(.L_2905 - .L_2904)
.L_2904:
        /*006c*/ 	.word	0x00000008
.L_2905:


//--------------------- .nv.info._ZN2at6native27unrolled_elementwise_kernelIZZZNS0_28launch_masked_scatter_kernelERKNS_10TensorBaseES4_S4_S4_ENKUlvE_clEvENKUlvE1_clEvEUliblE_St5arrayIPcLm4EELi4E23TrivialOffsetCalculatorILi3EjESB_ILi1EjENS0_6memory15LoadWithoutCastENSE_16StoreWithoutCastEEEviT_T0_T2_T3_T4_T5_ --------------------------
	.section	.nv.info._ZN2at6native27unrolled_elementwise_kernelIZZZNS0_28launch_masked_scatter_kernelERKNS_10TensorBaseES4_S4_S4_ENKUlvE_clEvENKUlvE1_clEvEUliblE_St5arrayIPcLm4EELi4E23TrivialOffsetCalculatorILi3EjESB_ILi1EjENS0_6memory15LoadWithoutCastENSE_16StoreWithoutCastEEEviT_T0_T2_T3_T4_T5_,"",@"SHT_CUDA_INFO"
	.sectionflags	@""
	.align	4


	//----- nvinfo : EIATTR_CUDA_API_VERSION
	.align		4
        /*0000*/ 	.byte	0x04, 0x37
        /*0002*/ 	.short	(.L_2907 - .L_2906)
.L_2906:
        /*0004*/ 	.word	0x00000082


	//----- nvinfo : EIATTR_KPARAM_INFO
	.align		4
.L_2907:
        /*0008*/ 	.byte	0x04, 0x17
        /*000a*/ 	.short	(.L_2909 - .L_2908)
.L_2908:
        /*000c*/ 	.word	0x00000000
        /*0010*/ 	.short	0x0006
        /*0012*/ 	.short	0x003b
        /*0014*/ 	.byte	0x00, 0xf0, 0x05, 0x00


	//----- nvinfo : EIATTR_KPARAM_INFO
	.align		4
.L_2909:
        /*0018*/ 	.byte	0x04, 0x17
        /*001a*/ 	.short	(.L_2911 - .L_2910)
.L_2910:
        /*001c*/ 	.word	0x00000000
        /*0020*/ 	.short	0x0005
        /*0022*/ 	.short	0x003a
        /*0024*/ 	.byte	0x00, 0xf0, 0x05, 0x00


	//----- nvinfo : EIATTR_KPARAM_INFO
	.align		4
.L_2911:
        /*0028*/ 	.byte	0x04, 0x17
        /*002a*/ 	.short	(.L_2913 - .L_2912)
.L_2912:
        /*002c*/ 	.word	0x00000000
        /*0030*/ 	.short	0x0004
        /*0032*/ 	.short	0x0039
        /*0034*/ 	.byte	0x00, 0xf0, 0x05, 0x00


	//----- nvinfo : EIATTR_KPARAM_INFO
	.align		4
.L_2913:
        /*0038*/ 	.byte	0x04, 0x17
        /*003a*/ 	.short	(.L_2915 - .L_2914)
.L_2914:
        /*003c*/ 	.word	0x00000000
        /*0040*/ 	.short	0x0003
        /*0042*/ 	.short	0x0038
        /*0044*/ 	.byte	0x00, 0xf0, 0x05, 0x00


	//----- nvinfo : EIATTR_KPARAM_INFO
	.align		4
.L_2915:
        /*0048*/ 	.byte	0x04, 0x17
        /*004a*/ 	.short	(.L_2917 - .L_2916)
.L_2916:
        /*004c*/ 	.word	0x00000000
        /*0050*/ 	.short	0x0002
        /*0052*/ 	.short	0x0018
        /*0054*/ 	.byte	0x00, 0xf0, 0x81, 0x00


	//----- nvinfo : EIATTR_KPARAM_INFO
	.align		4
.L_2917:
        /*0058*/ 	.byte	0x04, 0x17
        /*005a*/ 	.short	(.L_2919 - .L_2918)
.L_2918:
        /*005c*/ 	.word	0x00000000
        /*0060*/ 	.short	0x0001
        /*0062*/ 	.short	0x0008
        /*0064*/ 	.byte	0x00, 0xf0, 0x41, 0x00


	//----- nvinfo : EIATTR_KPARAM_INFO
	.align		4
.L_2919:
        /*0068*/ 	.byte	0x04, 0x17
        /*006a*/ 	.short	(.L_2921 - .L_2920)
.L_2920:
        /*006c*/ 	.word	0x00000000
        /*0070*/ 	.short	0x0000
        /*0072*/ 	.short	0x0000
        /*0074*/ 	.byte	0x00, 0xf0, 0x11, 0x00


	//----- nvinfo : EIATTR_SPARSE_MMA_MASK
	.align		4
.L_2921:
        /*0078*/ 	.byte	0x03, 0x50
        /*007a*/ 	.short	0x0000


	//----- nvinfo : EIATTR_MAXREG_COUNT
	.align		4
        /*007c*/ 	.byte	0x03, 0x1b
        /*007e*/ 	.short	0x00ff


	//----- nvinfo : EIATTR_MERCURY_ISA_VERSION
	.align		4
        /*0080*/ 	.byte	0x03, 0x5f
        /*0082*/ 	.short	0x0101


	//----- nvinfo : EIATTR_EXIT_INSTR_OFFSETS
	.align		4
        /*0084*/ 	.byte	0x04, 0x1c
        /*0086*/ 	.short	(.L_2923 - .L_2922)


	//   ....[0]....
.L_2922:
        /*0088*/ 	.word	0x00000830


	//   ....[1]....
        /*008c*/ 	.word	0x00000880


	//----- nvinfo : EIATTR_MAX_THREADS
	.align		4
.L_2923:
        /*0090*/ 	.byte	0x04, 0x05
        /*0092*/ 	.short	(.L_2925 - .L_2924)
.L_2924:
        /*0094*/ 	.word	0x00000080
        /*0098*/ 	.word	0x00000001
        /*009c*/ 	.word	0x00000001


	//----- nvinfo : EIATTR_CRS_STACK_SIZE
	.align		4
.L_2925:
        /*00a0*/ 	.byte	0x04, 0x1e
        /*00a2*/ 	.short	(.L_2927 - .L_2926)
.L_2926:
        /*00a4*/ 	.word	0x00000000


	//----- nvinfo : EIATTR_CBANK_PARAM_SIZE
	.align		4
.L_2927:
        /*00a8*/ 	.byte	0x03, 0x19
        /*00aa*/ 	.short	0x003c


	//----- nvinfo : EIATTR_PARAM_CBANK
	.align		4
        /*00ac*/ 	.byte	0x04, 0x0a
        /*00ae*/ 	.short	(.L_2929 - .L_2928)
	.align		4
.L_2928:
        /*00b0*/ 	.word	index@(.nv.constant0._ZN2at6native27unrolled_elementwise_kernelIZZZNS0_28launch_masked_scatter_kernelERKNS_10TensorBaseES4_S4_S4_ENKUlvE_clEvENKUlvE1_clEvEUliblE_St5arrayIPcLm4EELi4E23TrivialOffsetCalculatorILi3EjESB_ILi1EjENS0_6memory15LoadWithoutCastENSE_16StoreWithoutCastEEEviT_T0_T2_T3_T4_T5_)
        /*00b4*/ 	.short	0x0210
        /*00b6*/ 	.short	0x003c


	//----- nvinfo : EIATTR_SW_WAR
	.align		4
.L_2929:
        /*00b8*/ 	.byte	0x04, 0x36
        /*00ba*/ 	.short	(.L_2931 - .L_2930)
.L_2930:
        /*00bc*/ 	.word	0x00000008
.L_2931:


//--------------------- .nv.info._ZN2at6native29vectorized_elementwise_kernelILi2EZZZNS0_28launch_masked_scatter_kernelERKNS_10TensorBaseES4_S4_S4_ENKUlvE_clEvENKUlvE1_clEvEUliblE_St5arrayIPcLm4EEEEviT0_T1_ --------------------------
	.section	.nv.info._ZN2at6native29vectorized_elementwise_kernelILi2EZZZNS0_28launch_masked_scatter_kernelERKNS_10TensorBaseES4_S4_S4_ENKUlvE_clEvENKUlvE1_clEvEUliblE_St5arrayIPcLm4EEEEviT0_T1_,"",@"SHT_CUDA_INFO"
	.sectionflags	@""
	.align	4


	//----- nvinfo : EIATTR_CUDA_API_VERSION
	.align		4
        /*0000*/ 	.byte	0x04, 0x37
        /*0002*/ 	.short	(.L_2933 - .L_2932)
.L_2932:
        /*0004*/ 	.word	0x00000082


	//----- nvinfo : EIATTR_KPARAM_INFO
	.align		4
.L_2933:
        /*0008*/ 	.byte	0x04, 0x17
        /*000a*/ 	.short	(.L_2935 - .L_2934)
.L_2934:
        /*000c*/ 	.word	0x00000000
        /*0010*/ 	.short	0x0002
        /*0012*/ 	.short	0x0018
        /*0014*/ 	.byte	0x00, 0xf0, 0x81, 0x00


	//----- nvinfo : EIATTR_KPARAM_INFO
	.align		4
.L_2935:
        /*0018*/ 	.byte	0x04, 0x17
        /*001a*/ 	.short	(.L_2937 - .L_2936)
.L_2936:
        /*001c*/ 	.word	0x00000000
        /*0020*/ 	.short	0x0001
        /*0022*/ 	.short	0x0008
        /*0024*/ 	.byte	0x00, 0xf0, 0x41, 0x00


	//----- nvinfo : EIATTR_KPARAM_INFO
	.align		4
.L_2937:
        /*0028*/ 	.byte	0x04, 0x17
        /*002a*/ 	.short	(.L_2939 - .L_2938)
.L_2938:
        /*002c*/ 	.word	0x00000000
        /*0030*/ 	.short	0x0000
        /*0032*/ 	.short	0x0000
        /*0034*/ 	.byte	0x00, 0xf0, 0x11, 0x00


	//----- nvinfo : EIATTR_SPARSE_MMA_MASK
	.align		4
.L_2939:
        /*0038*/ 	.byte	0x03, 0x50
        /*003a*/ 	.short	0x0000


	//----- nvinfo : EIATTR_MAXREG_COUNT
	.align		4
        /*003c*/ 	.byte	0x03, 0x1b
        /*003e*/ 	.short	0x00ff


	//----- nvinfo : EIATTR_MERCURY_ISA_VERSION
	.align		4
        /*0040*/ 	.byte	0x03, 0x5f
        /*0042*/ 	.short	0x0101


	//----- nvinfo : EIATTR_EXIT_INSTR_OFFSETS
	.align		4
        /*0044*/ 	.byte	0x04, 0x1c
        /*0046*/ 	.short	(.L_2941 - .L_2940)


	//   ....[0]....
.L_2940:
        /*0048*/ 	.word	0x00000560


	//   ....[1]....
        /*004c*/ 	.word	0x000015d0


	//   ....[2]....
        /*0050*/ 	.word	0x00001620


	//----- nvinfo : EIATTR_MAX_THREADS
	.align		4
.L_2941:
        /*0054*/ 	.byte	0x04, 0x05
        /*0056*/ 	.short	(.L_2943 - .L_2942)
.L_2942:
        /*0058*/ 	.word	0x00000080
        /*005c*/ 	.word	0x00000001
        /*0060*/ 	.word	0x00000001


	//----- nvinfo : EIATTR_CRS_STACK_SIZE
	.align		4
.L_2943:
        /*0064*/ 	.byte	0x04, 0x1e
        /*0066*/ 	.short	(.L_2945 - .L_2944)
.L_2944:
        /*0068*/ 	.word	0x00000000


	//----- nvinfo : EIATTR_CBANK_PARAM_SIZE
	.align		4
.L_2945:
        /*006c*/ 	.byte	0x03, 0x19
        /*006e*/ 	.short	0x0038


	//----- nvinfo : EIATTR_PARAM_CBANK
	.align		4
        /*0070*/ 	.byte	0x04, 0x0a
        /*0072*/ 	.short	(.L_2947 - .L_2946)
	.align		4
.L_2946:
        /*0074*/ 	.word	index@(.nv.constant0._ZN2at6native29vectorized_elementwise_kernelILi2EZZZNS0_28launch_masked_scatter_kernelERKNS_10TensorBaseES4_S4_S4_ENKUlvE_clEvENKUlvE1_clEvEUliblE_St5arrayIPcLm4EEEEviT0_T1_)
        /*0078*/ 	.short	0x0210
        /*007a*/ 	.short	0x0038


	//----- nvinfo : EIATTR_SW_WAR
	.align		4
.L_2947:
        /*007c*/ 	.byte	0x04, 0x36
        /*007e*/ 	.short	(.L_2949 - .L_2948)
.L_2948:
        /*0080*/ 	.word	0x00000008
.L_2949:


//--------------------- .nv.info._ZN2at6native29vectorized_elementwise_kernelILi4EZZZNS0_28launch_masked_scatter_kernelERKNS_10TensorBaseES4_S4_S4_ENKUlvE_clEvENKUlvE1_clEvEUliblE_St5arrayIPcLm4EEEEviT0_T1_ --------------------------
	.section	.nv.info._ZN2at6native29vectorized_elementwise_kernelILi4EZZZNS0_28launch_masked_scatter_kernelERKNS_10TensorBaseES4_S4_S4_ENKUlvE_clEvENKUlvE1_clEvEUliblE_St5arrayIPcLm4EEEEviT0_T1_,"",@"SHT_CUDA_INFO"
	.sectionflags	@""
	.align	4


	//----- nvinfo : EIATTR_CUDA_API_VERSION
	.align		4
        /*0000*/ 	.byte	0x04, 0x37
        /*0002*/ 	.short	(.L_2951 - .L_2950)
.L_2950:
        /*0004*/ 	.word	0x00000082


	//----- nvinfo : EIATTR_KPARAM_INFO
	.align		4
.L_2951:
        /*0008*/ 	.byte	0x04, 0x17
        /*000a*/ 	.short	(.L_2953 - .L_2952)
.L_2952:
        /*000c*/ 	.word	0x00000000
        /*0010*/ 	.short	0x0002
        /*0012*/ 	.short	0x0018
        /*0014*/ 	.byte	0x00, 0xf0, 0x81, 0x00


	//----- nvinfo : EIATTR_KPARAM_INFO
	.align		4
.L_2953:
        /*0018*/ 	.byte	0x04, 0x17
        /*001a*/ 	.short	(.L_2955 - .L_2954)
.L_2954:
        /*001c*/ 	.word	0x00000000
        /*0020*/ 	.short	0x0001
        /*0022*/ 	.short	0x0008
        /*0024*/ 	.byte	0x00, 0xf0, 0x41, 0x00


	//----- nvinfo : EIATTR_KPARAM_INFO
	.align		4
.L_2955:
        /*0028*/ 	.byte	0x04, 0x17
        /*002a*/ 	.short	(.L_2957 - .L_2956)
.L_2956:
        /*002c*/ 	.word	0x00000000
        /*0030*/ 	.short	0x0000
        /*0032*/ 	.short	0x0000
        /*0034*/ 	.byte	0x00, 0xf0, 0x11, 0x00


	//----- nvinfo : EIATTR_SPARSE_MMA_MASK
	.align		4
.L_2957:
        /*0038*/ 	.byte	0x03, 0x50
        /*003a*/ 	.short	0x0000


	//----- nvinfo : EIATTR_MAXREG_COUNT
	.align		4
        /*003c*/ 	.byte	0x03, 0x1b
        /*003e*/ 	.short	0x00ff


	//----- nvinfo : EIATTR_MERCURY_ISA_VERSION
	.align		4
        /*0040*/ 	.byte	0x03, 0x5f
        /*0042*/ 	.short	0x0101


	//----- nvinfo : EIATTR_EXIT_INSTR_OFFSETS
	.align		4
        /*0044*/ 	.byte	0x04, 0x1c
        /*0046*/ 	.short	(.L_2959 - .L_2958)


	//   ....[0]....
.L_2958:
        /*0048*/ 	.word	0x00000500


	//   ....[1]....
        /*004c*/ 	.word	0x00001570


	//   ....[2]....
        /*0050*/ 	.word	0x000015c0


	//----- nvinfo : EIATTR_MAX_THREADS
	.align		4
.L_2959:
        /*0054*/ 	.byte	0x04, 0x05
        /*0056*/ 	.short	(.L_2961 - .L_2960)
.L_2960:
        /*0058*/ 	.word	0x00000080
        /*005c*/ 	.word	0x00000001
        /*0060*/ 	.word	0x00000001


	//----- nvinfo : EIATTR_CRS_STACK_SIZE
	.align		4
.L_2961:
        /*0064*/ 	.byte	0x04, 0x1e
        /*0066*/ 	.short	(.L_2963 - .L_2962)
.L_2962:
        /*0068*/ 	.word	0x00000000


	//----- nvinfo : EIATTR_CBANK_PARAM_SIZE
	.align		4
.L_2963:
        /*006c*/ 	.byte	0x03, 0x19
        /*006e*/ 	.short	0x0038


	//----- nvinfo : EIATTR_PARAM_CBANK
	.align		4
        /*0070*/ 	.byte	0x04, 0x0a
        /*0072*/ 	.short	(.L_2965 - .L_2964)
	.align		4
.L_2964:
        /*0074*/ 	.word	index@(.nv.constant0._ZN2at6native29vectorized_elementwise_kernelILi4EZZZNS0_28launch_masked_scatter_kernelERKNS_10TensorBaseES4_S4_S4_ENKUlvE_clEvENKUlvE1_clEvEUliblE_St5arrayIPcLm4EEEEviT0_T1_)
        /*0078*/ 	.short	0x0210
        /*007a*/ 	.short	0x0038


	//----- nvinfo : EIATTR_SW_WAR
	.align		4
.L_2965:
        /*007c*/ 	.byte	0x04, 0x36
        /*007e*/ 	.short	(.L_2967 - .L_2966)
.L_2966:
        /*0080*/ 	.word	0x00000008
.L_2967:


//--------------------- .nv.info._ZN2at6native29vectorized_elementwise_kernelILi8EZZZNS0_28launch_masked_scatter_kernelERKNS_10TensorBaseES4_S4_S4_ENKUlvE_clEvENKUlvE1_clEvEUliblE_St5arrayIPcLm4EEEEviT0_T1_ --------------------------
	.section	.nv.info._ZN2at6native29vectorized_elementwise_kernelILi8EZZZNS0_28launch_masked_scatter_kernelERKNS_10TensorBaseES4_S4_S4_ENKUlvE_clEvENKUlvE1_clEvEUliblE_St5arrayIPcLm4EEEEviT0_T1_,"",@"SHT_CUDA_INFO"
	.sectionflags	@""
	.align	4


	//----- nvinfo : EIATTR_CUDA_API_VERSION
	.align		4
        /*0000*/ 	.byte	0x04, 0x37
        /*0002*/ 	.short	(.L_2969 - .L_2968)
.L_2968:
        /*0004*/ 	.word	0x00000082


	//----- nvinfo : EIATTR_KPARAM_INFO
	.align		4
.L_2969:
        /*0008*/ 	.byte	0x04, 0x17
        /*000a*/ 	.short	(.L_2971 - .L_2970)
.L_2970:
        /*000c*/ 	.word	0x00000000
        /*0010*/ 	.short	0x0002
        /*0012*/ 	.short	0x0018
        /*0014*/ 	.byte	0x00, 0xf0, 0x81, 0x00


	//----- nvinfo : EIATTR_KPARAM_INFO
	.align		4
.L_2971:
        /*0018*/ 	.byte	0x04, 0x17
        /*001a*/ 	.short	(.L_2973 - .L_2972)
.L_2972:
        /*001c*/ 	.word	0x00000000
        /*0020*/ 	.short	0x0001
        /*0022*/ 	.short	0x0008
        /*0024*/ 	.byte	0x00, 0xf0, 0x41, 0x00


	//----- nvinfo : EIATTR_KPARAM_INFO
	.align		4
.L_2973:
        /*0028*/ 	.byte	0x04, 0x17
        /*002a*/ 	.short	(.L_2975 - .L_2974)
.L_2974:
        /*002c*/ 	.word	0x00000000
        /*0030*/ 	.short	0x0000
        /*0032*/ 	.short	0x0000
        /*0034*/ 	.byte	0x00, 0xf0, 0x11, 0x00


	//----- nvinfo : EIATTR_SPARSE_MMA_MASK
	.align		4
.L_2975:
        /*0038*/ 	.byte	0x03, 0x50
        /*003a*/ 	.short	0x0000


	//----- nvinfo : EIATTR_MAXREG_COUNT
	.align		4
        /*003c*/ 	.byte	0x03, 0x1b
        /*003e*/ 	.short	0x00ff


	//----- nvinfo : EIATTR_MERCURY_ISA_VERSION
	.align		4
        /*0040*/ 	.byte	0x03, 0x5f
        /*0042*/ 	.short	0x0101


	//----- nvinfo : EIATTR_EXIT_INSTR_OFFSETS
	.align		4
        /*0044*/ 	.byte	0x04, 0x1c
        /*0046*/ 	.short	(.L_2977 - .L_2976)


	//   ....[0]....
.L_2976:
        /*0048*/ 	.word	0x00000560


	//   ....[1]....
        /*004c*/ 	.word	0x000015d0


	//   ....[2]....
        /*0050*/ 	.word	0x00001620


	//----- nvinfo : EIATTR_MAX_THREADS
	.align		4
.L_2977:
        /*0054*/ 	.byte	0x04, 0x05
        /*0056*/ 	.short	(.L_2979 - .L_2978)
.L_2978:
        /*0058*/ 	.word	0x00000080
        /*005c*/ 	.word	0x00000001
        /*0060*/ 	.word	0x00000001


	//----- nvinfo : EIATTR_CRS_STACK_SIZE
	.align		4
.L_2979:
        /*0064*/ 	.byte	0x04, 0x1e
        /*0066*/ 	.short	(.L_2981 - .L_2980)
.L_2980:
        /*0068*/ 	.word	0x00000000


	//----- nvinfo : EIATTR_CBANK_PARAM_SIZE
	.align		4
.L_2981:
        /*006c*/ 	.byte	0x03, 0x19
        /*006e*/ 	.short	0x0038


	//----- nvinfo : EIATTR_PARAM_CBANK
	.align		4
        /*0070*/ 	.byte	0x04, 0x0a
        /*0072*/ 	.short	(.L_2983 - .L_2982)
	.align		4
.L_2982:
        /*0074*/ 	.word	index@(.nv.constant0._ZN2at6native29vectorized_elementwise_kernelILi8EZZZNS0_28launch_masked_scatter_kernelERKNS_10TensorBaseES4_S4_S4_ENKUlvE_clEvENKUlvE1_clEvEUliblE_St5arrayIPcLm4EEEEviT0_T1_)
        /*0078*/ 	.short	0x0210
        /*007a*/ 	.short	0x0038


	//----- nvinfo : EIATTR_SW_WAR
	.align		4
.L_2983:
        /*007c*/ 	.byte	0x04, 0x36
        /*007e*/ 	.short	(.L_2985 - .L_2984)
.L_2984:
        /*0080*/ 	.word	0x00000008
.L_2985:


//--------------------- .nv.info._ZN2at6native18elementwise_kernelILi128ELi4EZNS0_15gpu_kernel_implIZZZNS0_28launch_masked_scatter_kernelERKNS_10TensorBaseES5_S5_S5_ENKUlvE_clEvENKUlvE0_clEvEUlablE_EEvRNS_18TensorIteratorBaseERKT_EUliE_EEviT1_ --------------------------
	.section	.nv.info._ZN2at6native18elementwise_kernelILi128ELi4EZNS0_15gpu_kernel_implIZZZNS0_28launch_masked_scatter_kernelERKNS_10TensorBaseES5_S5_S5_ENKUlvE_clEvENKUlvE0_clEvEUlablE_EEvRNS_18TensorIteratorBaseERKT_EUliE_EEviT1_,"",@"SHT_CUDA_INFO"
	.sectionflags	@""
	.align	4


	//----- nvinfo : EIATTR_CUDA_API_VERSION
	.align		4
        /*0000*/ 	.byte	0x04, 0x37
        /*0002*/ 	.short	(.L_2987 - .L_2986)
.L_2986:
        /*0004*/ 	.word	0x00000082


	//----- nvinfo : EIATTR_KPARAM_INFO
	.align		4
.L_2987:
        /*0008*/ 	.byte	0x04, 0x17
        /*000a*/ 	.short	(.L_2989 - .L_2988)
.L_2988:
        /*000c*/ 	.word	0x00000000
        /*0010*/ 	.short	0x0001
        /*0012*/ 	.short	0x0008
        /*0014*/ 	.byte	0x00, 0xf0, 0x01, 0x0c


	//----- nvinfo : EIATTR_KPARAM_INFO
	.align		4
.L_2989:
        /*0018*/ 	.byte	0x04, 0x17
        /*001a*/ 	.short	(.L_2991 - .L_2990)
.L_2990:
        /*001c*/ 	.word	0x00000000
        /*0020*/ 	.short	0x0000
        /*0022*/ 	.short	0x0000
        /*0024*/ 	.byte	0x00, 0xf0, 0x11, 0x00


	//----- nvinfo : EIATTR_SPARSE_MMA_MASK
	.align		4
.L_2991:
        /*0028*/ 	.byte	0x03, 0x50
        /*002a*/ 	.short	0x0000


	//----- nvinfo : EIATTR_MAXREG_COUNT
	.align		4
        /*002c*/ 	.byte	0x03, 0x1b
        /*002e*/ 	.short	0x0080


	//----- nvinfo : EIATTR_EXTERNS
	.align		4
        /*0030*/ 	.byte	0x04, 0x0f
        /*0032*/ 	.short	(.L_2993 - .L_2992)


	//   ....[0]....
	.align		4
.L_2992:
        /*0034*/ 	.word	index@(__assertfail)


	//----- nvinfo : EIATTR_MERCURY_ISA_VERSION
	.align		4
.L_2993:
        /*0038*/ 	.byte	0x03, 0x5f
        /*003a*/ 	.short	0x0101


	//----- nvinfo : EIATTR_SYSCALL_OFFSETS
	.align		4
        /*003c*/ 	.byte	0x04, 0x46
        /*003e*/ 	.short	(.L_2995 - .L_2994)


	//   ....[0]....
.L_2994:
        /*0040*/ 	.word	0x000026c0


	//   ....[1]....
        /*0044*/ 	.word	0x000036e0


	//   ....[2]....
        /*0048*/ 	.word	0x000045a0


	//   ....[3]....
        /*004c*/ 	.word	0x00005540


	//   ....[4]....
        /*0050*/ 	.word	0x00007c70


	//   ....[5]....
        /*0054*/ 	.word	0x00008c90


	//   ....[6]....
        /*0058*/ 	.word	0x00009b50


	//   ....[7]....
        /*005c*/ 	.word	0x0000aaf0


	//   ....[8]....
        /*0060*/ 	.word	0x0000d210


	//   ....[9]....
        /*0064*/ 	.word	0x0000e230


	//   ....[10]....
        /*0068*/ 	.word	0x0000f0f0


	//   ....[11]....
        /*006c*/ 	.word	0x00010090


	//   ....[12]....
        /*0070*/ 	.word	0x000127a0


	//   ....[13]....
        /*0074*/ 	.word	0x000137c0


	//   ....[14]....
        /*0078*/ 	.word	0x00014680


	//   ....[15]....
        /*007c*/ 	.word	0x00015620


	//----- nvinfo : EIATTR_EXIT_INSTR_OFFSETS
	.align		4
.L_2995:
        /*0080*/ 	.byte	0x04, 0x1c
        /*0082*/ 	.short	(.L_2997 - .L_2996)


	//   ....[0]....
.L_2996:
        /*0084*/ 	.word	0x00010180


	//   ....[1]....
        /*0088*/ 	.word	0x00014840


	//   ....[2]....
        /*008c*/ 	.word	0x00014860


	//   ....[3]....
        /*0090*/ 	.word	0x00014920


	//   ....[4]....
        /*0094*/ 	.word	0x00014960


	//   ....[5]....
        /*0098*/ 	.word	0x000149a0


	//   ....[6]....
        /*009c*/ 	.word	0x00014a30


	//   ....[7]....
        /*00a0*/ 	.word	0x00014a70


	//   ....[8]....
        /*00a4*/ 	.word	0x00014b10


	//   ....[9]....
        /*00a8*/ 	.word	0x00014b60


	//   ....[10]....
        /*00ac*/ 	.word	0x00014bb0


	//   ....[11]....
        /*00b0*/ 	.word	0x00014c70


	//   ....[12]....
        /*00b4*/ 	.word	0x00014cd0


	//   ....[13]....
        /*00b8*/ 	.word	0x00014e60


	//   ....[14]....
        /*00bc*/ 	.word	0x00014fc0


	//   ....[15]....
        /*00c0*/ 	.word	0x00015000


	//   ....[16]....
        /*00c4*/ 	.word	0x000150c0


	//   ....[17]....
        /*00c8*/ 	.word	0x00015240


	//   ....[18]....
        /*00cc*/ 	.word	0x000153c0


	//   ....[19]....
        /*00d0*/ 	.word	0x00015520


	//   ....[20]....
        /*00d4*/ 	.word	0x00015630


	//   ....[21]....
        /*00d8*/ 	.word	0x00015690


	//   ....[22]....
        /*00dc*/ 	.word	0x000156d0


	//----- nvinfo : EIATTR_MAX_THREADS
	.align		4
.L_2997:
        /*00e0*/ 	.byte	0x04, 0x05
        /*00e2*/ 	.short	(.L_2999 - .L_2998)
.L_2998:
        /*00e4*/ 	.word	0x00000080
        /*00e8*/ 	.word	0x00000001
        /*00ec*/ 	.word	0x00000001


	//----- nvinfo : EIATTR_CRS_STACK_SIZE
	.align		4
.L_2999:
        /*00f0*/ 	.byte	0x04, 0x1e
        /*00f2*/ 	.short	(.L_3001 - .L_3000)
.L_3000:
        /*00f4*/ 	.word	0x00000000


	//----- nvinfo : EIATTR_CBANK_PARAM_SIZE
	.align		4
.L_3001:
        /*00f8*/ 	.byte	0x03, 0x19
        /*00fa*/ 	.short	0x0308


	//----- nvinfo : EIATTR_PARAM_CBANK
	.align		4
        /*00fc*/ 	.byte	0x04, 0x0a
        /*00fe*/ 	.short	(.L_3003 - .L_3002)
	.align		4
.L_3002:
        /*0100*/ 	.word	index@(.nv.constant0._ZN2at6native18elementwise_kernelILi128ELi4EZNS0_15gpu_kernel_implIZZZNS0_28launch_masked_scatter_kernelERKNS_10TensorBaseES5_S5_S5_ENKUlvE_clEvENKUlvE0_clEvEUlablE_EEvRNS_18TensorIteratorBaseERKT_EUliE_EEviT1_)
        /*0104*/ 	.short	0x0210
        /*0106*/ 	.short	0x0308


	//----- nvinfo : EIATTR_SW_WAR
	.align		4
.L_3003:
        /*0108*/ 	.byte	0x04, 0x36
        /*010a*/ 	.short	(.L_3005 - .L_3004)
.L_3004:
        /*010c*/ 	.word	0x00000008
.L_3005:


//--------------------- .nv.info._ZN2at6native27unrolled_elementwise_kernelIZZZNS0_28launch_masked_scatter_kernelERKNS_10TensorBaseES4_S4_S4_ENKUlvE_clEvENKUlvE0_clEvEUlablE_St5arrayIPcLm4EELi4E23TrivialOffsetCalculatorILi3EjESB_ILi1EjENS0_6memory12LoadWithCastILi3EEENSE_13StoreWithCastILi1EEEEEviT_T0_T2_T3_T4_T5_ --------------------------
	.section	.nv.info._ZN2at6native27unrolled_elementwise_kernelIZZZNS0_28launch_masked_scatter_kernelERKNS_10TensorBaseES4_S4_S4_ENKUlvE_clEvENKUlvE0_clEvEUlablE_St5arrayIPcLm4EELi4E23TrivialOffsetCalculatorILi3EjESB_ILi1EjENS0_6memory12LoadWithCastILi3EEENSE_13StoreWithCastILi1EEEEEviT_T0_T2_T3_T4_T5_,"",@"SHT_CUDA_INFO"
	.sectionflags	@""
	.align	4


	//----- nvinfo : EIATTR_CUDA_API_VERSION
	.align		4
        /*0000*/ 	.byte	0x04, 0x37
        /*0002*/ 	.short	(.L_3007 - .L_3006)
.L_3006:
        /*0004*/ 	.word	0x00000082


	//----- nvinfo : EIATTR_KPARAM_INFO
	.align		4
.L_3007:
        /*0008*/ 	.byte	0x04, 0x17
        /*000a*/ 	.short	(.L_3009 - .L_3008)
.L_3008:
        /*000c*/ 	.word	0x00000000
        /*0010*/ 	.short	0x0006
        /*0012*/ 	.short	0x004c
        /*0014*/ 	.byte	0x00, 0xf0, 0x21, 0x00


	//----- nvinfo : EIATTR_KPARAM_INFO
	.align		4
.L_3009:
        /*0018*/ 	.byte	0x04, 0x17
        /*001a*/ 	.short	(.L_3011 - .L_3010)
.L_3010:
        /*001c*/ 	.word	0x00000000
        /*0020*/ 	.short	0x0005
        /*0022*/ 	.short	0x003c
        /*0024*/ 	.byte	0x00, 0xf0, 0x41, 0x00


	//----- nvinfo : EIATTR_KPARAM_INFO
	.align		4
.L_3011:
        /*0028*/ 	.byte	0x04, 0x17
        /*002a*/ 	.short	(.L_3013 - .L_3012)
.L_3012:
        /*002c*/ 	.word	0x00000000
        /*0030*/ 	.short	0x0004
        /*0032*/ 	.short	0x0039
        /*0034*/ 	.byte	0x00, 0xf0, 0x05, 0x00


	//----- nvinfo : EIATTR_KPARAM_INFO
	.align		4
.L_3013:
        /*0038*/ 	.byte	0x04, 0x17
        /*003a*/ 	.short	(.L_3015 - .L_3014)
.L_3014:
        /*003c*/ 	.word	0x00000000
        /*0040*/ 	.short	0x0003
        /*0042*/ 	.short	0x0038
        /*0044*/ 	.byte	0x00, 0xf0, 0x05, 0x00


	//----- nvinfo : EIATTR_KPARAM_INFO
	.align		4
.L_3015:
        /*0048*/ 	.byte	0x04, 0x17
        /*004a*/ 	.short	(.L_3017 - .L_3016)
.L_3016:
        /*004c*/ 	.word	0x00000000
        /*0050*/ 	.short	0x0002
        /*0052*/ 	.short	0x0018
        /*0054*/ 	.byte	0x00, 0xf0, 0x81, 0x00


	//----- nvinfo : EIATTR_KPARAM_INFO
	.align		4
.L_3017:
        /*0058*/ 	.byte	0x04, 0x17
        /*005a*/ 	.short	(.L_3019 - .L_3018)
.L_3018:
        /*005c*/ 	.word	0x00000000
        /*0060*/ 	.short	0x0001
        /*0062*/ 	.short	0x0008
        /*0064*/ 	.byte	0x00, 0xf0, 0x41, 0x00


	//----- nvinfo : EIATTR_KPARAM_INFO
	.align		4
.L_3019:
        /*0068*/ 	.byte	0x04, 0x17
        /*006a*/ 	.short	(.L_3021 - .L_3020)
.L_3020:
        /*006c*/ 	.word	0x00000000
        /*0070*/ 	.short	0x0000
        /*0072*/ 	.short	0x0000
        /*0074*/ 	.byte	0x00, 0xf0, 0x11, 0x00


	//----- nvinfo : EIATTR_SPARSE_MMA_MASK
	.align		4
.L_3021:
        /*0078*/ 	.byte	0x03, 0x50
        /*007a*/ 	.short	0x0000


	//----- nvinfo : EIATTR_MAXREG_COUNT
	.align		4
        /*007c*/ 	.byte	0x03, 0x1b
        /*007e*/ 	.short	0x00ff


	//----- nvinfo : EIATTR_EXTERNS
	.align		4
        /*0080*/ 	.byte	0x04, 0x0f
        /*0082*/ 	.short	(.L_3023 - .L_3022)


	//   ....[0]....
	.align		4
.L_3022:
        /*0084*/ 	.word	index@(__assertfail)


	//----- nvinfo : EIATTR_MERCURY_ISA_VERSION
	.align		4
.L_3023:
        /*0088*/ 	.byte	0x03, 0x5f
        /*008a*/ 	.short	0x0101


	//----- nvinfo : EIATTR_SYSCALL_OFFSETS
	.align		4
        /*008c*/ 	.byte	0x04, 0x46
        /*008e*/ 	.short	(.L_3025 - .L_3024)


	//   ....[0]....
.L_3024:
        /*0090*/ 	.word	0x00000f50


	//   ....[1]....
        /*0094*/ 	.word	0x00001f80


	//   ....[2]....
        /*0098*/ 	.word	0x00002e50


	//   ....[3]....
        /*009c*/ 	.word	0x00003d80


	//   ....[4]....
        /*00a0*/ 	.word	0x00004db0


	//   ....[5]....
        /*00a4*/ 	.word	0x00005c80


	//   ....[6]....
        /*00a8*/ 	.word	0x00006bf0


	//   ....[7]....
        /*00ac*/ 	.word	0x00007c20


	//   ....[8]....
        /*00b0*/ 	.word	0x00008af0


	//   ....[9]....
        /*00b4*/ 	.word	0x00009a20


	//   ....[10]....
        /*00b8*/ 	.word	0x0000a930


	//   ....[11]....
        /*00bc*/ 	.word	0x0000b7f0


	//   ....[12]....
        /*00c0*/ 	.word	0x0000cac0


	//   ....[13]....
        /*00c4*/ 	.word	0x0000dad0


	//   ....[14]....
        /*00c8*/ 	.word	0x0000eaa0


	//   ....[15]....
        /*00cc*/ 	.word	0x0000fa90


	//----- nvinfo : EIATTR_EXIT_INSTR_OFFSETS
	.align		4
.L_3025:
        /*00d0*/ 	.byte	0x04, 0x1c
        /*00d2*/ 	.short	(.L_3027 - .L_3026)


	//   ....[0]....
.L_3026:
        /*00d4*/ 	.word	0x0000eb80


	//   ....[1]....
        /*00d8*/ 	.word	0x0000ecb0


	//   ....[2]....
        /*00dc*/ 	.word	0x0000ecd0


	//   ....[3]....
        /*00e0*/ 	.word	0x0000ed90


	//   ....[4]....
        /*00e4*/ 	.word	0x0000edd0


	//   ....[5]....
        /*00e8*/ 	.word	0x0000ee10


	//   ....[6]....
        /*00ec*/ 	.word	0x0000eea0


	//   ....[7]....
        /*00f0*/ 	.word	0x0000eee0


	//   ....[8]....
        /*00f4*/ 	.word	0x0000ef80


	//   ....[9]....
        /*00f8*/ 	.word	0x0000efd0


	//   ....[10]....
        /*00fc*/ 	.word	0x0000f020


	//   ....[11]....
        /*0100*/ 	.word	0x0000f0e0


	//   ....[12]....
        /*0104*/ 	.word	0x0000f140


	//   ....[13]....
        /*0108*/ 	.word	0x0000f2d0


	//   ....[14]....
        /*010c*/ 	.word	0x0000f430


	//   ....[15]....
        /*0110*/ 	.word	0x0000f470


	//   ....[16]....
        /*0114*/ 	.word	0x0000f530


	//   ....[17]....
        /*0118*/ 	.word	0x0000f6b0


	//   ....[18]....
        /*011c*/ 	.word	0x0000f830


	//   ....[19]....
        /*0120*/ 	.word	0x0000f990


	//   ....[20]....
        /*0124*/ 	.word	0x0000faa0


	//   ....[21]....
        /*0128*/ 	.word	0x0000fb00


	//   ....[22]....
        /*012c*/ 	.word	0x0000fb40


	//----- nvinfo : EIATTR_MAX_THREADS
	.align		4
.L_3027:
        /*0130*/ 	.byte	0x04, 0x05
        /*0132*/ 	.short	(.L_3029 - .L_3028)
.L_3028:
        /*0134*/ 	.word	0x00000080
        /*0138*/ 	.word	0x00000001
        /*013c*/ 	.word	0x00000001


	//----- nvinfo : EIATTR_CRS_STACK_SIZE
	.align		4
.L_3029:
        /*0140*/ 	.byte	0x04, 0x1e
        /*0142*/ 	.short	(.L_3031 - .L_3030)
.L_3030:
        /*0144*/ 	.word	0x00000000


	//----- nvinfo : EIATTR_CBANK_PARAM_SIZE
	.align		4
.L_3031:
        /*0148*/ 	.byte	0x03, 0x19
        /*014a*/ 	.short	0x0054


	//----- nvinfo : EIATTR_PARAM_CBANK
	.align		4
        /*014c*/ 	.byte	0x04, 0x0a
        /*014e*/ 	.short	(.L_3033 - .L_3032)
	.align		4
.L_3032:
        /*0150*/ 	.word	index@(.nv.constant0._ZN2at6native27unrolled_elementwise_kernelIZZZNS0_28launch_masked_scatter_kernelERKNS_10TensorBaseES4_S4_S4_ENKUlvE_clEvENKUlvE0_clEvEUlablE_St5arrayIPcLm4EELi4E23TrivialOffsetCalculatorILi3EjESB_ILi1EjENS0_6memory12LoadWithCastILi3EEENSE_13StoreWithCastILi1EEEEEviT_T0_T2_T3_T4_T5_)
        /*0154*/ 	.short	0x0210
        /*0156*/ 	.short	0x0054


	//----- nvinfo : EIATTR_SW_WAR
	.align		4
.L_3033:
        /*0158*/ 	.byte	0x04, 0x36
        /*015a*/ 	.short	(.L_3035 - .L_3034)
.L_3034:
        /*015c*/ 	.word	0x00000008
.L_3035:


//--------------------- .nv.info._ZN2at6native18elementwise_kernelILi128ELi4EZNS0_22gpu_kernel_impl_nocastIZZZNS0_28launch_masked_scatter_kernelERKNS_10TensorBaseES5_S5_S5_ENKUlvE_clEvENKUlvE0_clEvEUlablE_EEvRNS_18TensorIteratorBaseERKT_EUliE_EEviT1_ --------------------------
	.section	.nv.info._ZN2at6native18elementwise_kernelILi128ELi4EZNS0_22gpu_kernel_impl_nocastIZZZNS0_28launch_masked_scatter_kernelERKNS_10TensorBaseES5_S5_S5_ENKUlvE_clEvENKUlvE0_clEvEUlablE_EEvRNS_18TensorIteratorBaseERKT_EUliE_EEviT1_,"",@"SHT_CUDA_INFO"
	.sectionflags	@""
	.align	4


	//----- nvinfo : EIATTR_CUDA_API_VERSION
	.align		4
        /*0000*/ 	.byte	0x04, 0x37
        /*0002*/ 	.short	(.L_3037 - .L_3036)
.L_3036:
        /*0004*/ 	.word	0x00000082


	//----- nvinfo : EIATTR_KPARAM_INFO
	.align		4
.L_3037:
        /*0008*/ 	.byte	0x04, 0x17
        /*000a*/ 	.short	(.L_3039 - .L_3038)
.L_3038:
        /*000c*/ 	.word	0x00000000
        /*0010*/ 	.short	0x0001
        /*0012*/ 	.short	0x0008
        /*0014*/ 	.byte	0x00, 0xf0, 0xe1, 0x0b


	//----- nvinfo : EIATTR_KPARAM_INFO
	.align		4
.L_3039:
        /*0018*/ 	.byte	0x04, 0x17
        /*001a*/ 	.short	(.L_3041 - .L_3040)
.L_3040:
        /*001c*/ 	.word	0x00000000
        /*0020*/ 	.short	0x0000
        /*0022*/ 	.short	0x0000
        /*0024*/ 	.byte	0x00, 0xf0, 0x11, 0x00


	//----- nvinfo : EIATTR_SPARSE_MMA_MASK
	.align		4
.L_3041:
        /*0028*/ 	.byte	0x03, 0x50
        /*002a*/ 	.short	0x0000


	//----- nvinfo : EIATTR_MAXREG_COUNT
	.align		4
        /*002c*/ 	.byte	0x03, 0x1b
        /*002e*/ 	.short	0x0080


	//----- nvinfo : EIATTR_MERCURY_ISA_VERSION
	.align		4
        /*0030*/ 	.byte	0x03, 0x5f
        /*0032*/ 	.short	0x0101


	//----- nvinfo : EIATTR_EXIT_INSTR_OFFSETS
	.align		4
        /*0034*/ 	.byte	0x04, 0x1c
        /*0036*/ 	.short	(.L_3043 - .L_3042)


	//   ....[0]....
.L_3042:
        /*0038*/ 	.word	0x00004c80


	//   ....[1]....
        /*003c*/ 	.word	0x000065a0


	//----- nvinfo : EIATTR_MAX_THREADS
	.align		4
.L_3043:
        /*0040*/ 	.byte	0x04, 0x05
        /*0042*/ 	.short	(.L_3045 - .L_3044)
.L_3044:
        /*0044*/ 	.word	0x00000080
        /*0048*/ 	.word	0x00000001
        /*004c*/ 	.word	0x00000001


	//----- nvinfo : EIATTR_CRS_STACK_SIZE
	.align		4
.L_3045:
        /*0050*/ 	.byte	0x04, 0x1e
        /*0052*/ 	.short	(.L_3047 - .L_3046)
.L_3046:
        /*0054*/ 	.word	0x00000000


	//----- nvinfo : EIATTR_CBANK_PARAM_SIZE
	.align		4
.L_3047:
        /*0058*/ 	.byte	0x03, 0x19
        /*005a*/ 	.short	0x0300


	//----- nvinfo : EIATTR_PARAM_CBANK
	.align		4
        /*005c*/ 	.byte	0x04, 0x0a
        /*005e*/ 	.short	(.L_3049 - .L_3048)
	.align		4
.L_3048:
        /*0060*/ 	.word	index@(.nv.constant0._ZN2at6native18elementwise_kernelILi128ELi4EZNS0_22gpu_kernel_impl_nocastIZZZNS0_28launch_masked_scatter_kernelERKNS_10TensorBaseES5_S5_S5_ENKUlvE_clEvENKUlvE0_clEvEUlablE_EEvRNS_18TensorIteratorBaseERKT_EUliE_EEviT1_)
        /*0064*/ 	.short	0x0210
        /*0066*/ 	.short	0x0300


	//----- nvinfo : EIATTR_SW_WAR
	.align		4
.L_3049:
        /*0068*/ 	.byte	0x04, 0x36
        /*006a*/ 	.short	(.L_3051 - .L_3050)
.L_3050:
        /*006c*/ 	.word	0x00000008
.L_3051:


//--------------------- .nv.info._ZN2at6native27unrolled_elementwise_kernelIZZZNS0_28launch_masked_scatter_kernelERKNS_10TensorBaseES4_S4_S4_ENKUlvE_clEvENKUlvE0_clEvEUlablE_St5arrayIPcLm4EELi4E23TrivialOffsetCalculatorILi3EjESB_ILi1EjENS0_6memory15LoadWithoutCastENSE_16StoreWithoutCastEEEviT_T0_T2_T3_T4_T5_ --------------------------
	.section	.nv.info._ZN2at6native27unrolled_elementwise_kernelIZZZNS0_28launch_masked_scatter_kernelERKNS_10TensorBaseES4_S4_S4_ENKUlvE_clEvENKUlvE0_clEvEUlablE_St5arrayIPcLm4EELi4E23TrivialOffsetCalculatorILi3EjESB_ILi1EjENS0_6memory15LoadWithoutCastENSE_16StoreWithoutCastEEEviT_T0_T2_T3_T4_T5_,"",@"SHT_CUDA_INFO"
	.sectionflags	@""
	.align	4


	//----- nvinfo : EIATTR_CUDA_API_VERSION
	.align		4
        /*0000*/ 	.byte	0x04, 0x37
        /*0002*/ 	.short	(.L_3053 - .L_3052)
.L_3052:
        /*0004*/ 	.word	0x00000082


	//----- nvinfo : EIATTR_KPARAM_INFO
	.align		4
.L_3053:
        /*0008*/ 	.byte	0x04, 0x17
        /*000a*/ 	.short	(.L_3055 - .L_3054)
.L_3054:
        /*000c*/ 	.word	0x00000000
        /*0010*/ 	.short	0x0006
        /*0012*/ 	.short	0x003b
        /*0014*/ 	.byte	0x00, 0xf0, 0x05, 0x00


	//----- nvinfo : EIATTR_KPARAM_INFO
	.align		4
.L_3055:
        /*0018*/ 	.byte	0x04, 0x17
        /*001a*/ 	.short	(.L_3057 - .L_3056)
.L_3056:
        /*001c*/ 	.word	0x00000000
        /*0020*/ 	.short	0x0005
        /*0022*/ 	.short	0x003a
        /*0024*/ 	.byte	0x00, 0xf0, 0x05, 0x00


	//----- nvinfo : EIATTR_KPARAM_INFO
	.align		4
.L_3057:
        /*0028*/ 	.byte	0x04, 0x17
        /*002a*/ 	.short	(.L_3059 - .L_3058)
.L_3058:
        /*002c*/ 	.word	0x00000000
        /*0030*/ 	.short	0x0004
        /*0032*/ 	.short	0x0039
        /*0034*/ 	.byte	0x00, 0xf0, 0x05, 0x00


	//----- nvinfo : EIATTR_KPARAM_INFO
	.align		4
.L_3059:
        /*0038*/ 	.byte	0x04, 0x17
        /*003a*/ 	.short	(.L_3061 - .L_3060)
.L_3060:
        /*003c*/ 	.word	0x00000000
        /*0040*/ 	.short	0x0003
        /*0042*/ 	.short	0x0038
        /*0044*/ 	.byte	0x00, 0xf0, 0x05, 0x00


	//----- nvinfo : EIATTR_KPARAM_INFO
	.align		4
.L_3061:
        /*0048*/ 	.byte	0x04, 0x17
        /*004a*/ 	.short	(.L_3063 - .L_3062)
.L_3062:
        /*004c*/ 	.word	0x00000000
        /*0050*/ 	.short	0x0002
        /*0052*/ 	.short	0x0018
        /*0054*/ 	.byte	0x00, 0xf0, 0x81, 0x00


	//----- nvinfo : EIATTR_KPARAM_INFO
	.align		4
.L_3063:
        /*0058*/ 	.byte	0x04, 0x17
        /*005a*/ 	.short	(.L_3065 - .L_3064)
.L_3064:
        /*005c*/ 	.word	0x00000000
        /*0060*/ 	.short	0x0001
        /*0062*/ 	.short	0x0008
        /*0064*/ 	.byte	0x00, 0xf0, 0x41, 0x00


	//----- nvinfo : EIATTR_KPARAM_INFO
	.align		4
.L_3065:
        /*0068*/ 	.byte	0x04, 0x17
        /*006a*/ 	.short	(.L_3067 - .L_3066)
.L_3066:
        /*006c*/ 	.word	0x00000000
        /*0070*/ 	.short	0x0000
        /*0072*/ 	.short	0x0000
        /*0074*/ 	.byte	0x00, 0xf0, 0x11, 0x00


	//----- nvinfo : EIATTR_SPARSE_MMA_MASK
	.align		4
.L_3067:
        /*0078*/ 	.byte	0x03, 0x50
        /*007a*/ 	.short	0x0000


	//----- nvinfo : EIATTR_MAXREG_COUNT
	.align		4
        /*007c*/ 	.byte	0x03, 0x1b
        /*007e*/ 	.short	0x00ff


	//----- nvinfo : EIATTR_MERCURY_ISA_VERSION
	.align		4
        /*0080*/ 	.byte	0x03, 0x5f
        /*0082*/ 	.short	0x0101


	//----- nvinfo : EIATTR_EXIT_INSTR_OFFSETS
	.align		4
        /*0084*/ 	.byte	0x04, 0x1c
        /*0086*/ 	.short	(.L_3069 - .L_3068)


	//   ....[0]....
.L_3068:
        /*0088*/ 	.word	0x00000870


	//   ....[1]....
        /*008c*/ 	.word	0x000008d0


	//----- nvinfo : EIATTR_MAX_THREADS
	.align		4
.L_3069:
        /*0090*/ 	.byte	0x04, 0x05
        /*0092*/ 	.short	(.L_3071 - .L_3070)
.L_3070:
        /*0094*/ 	.word	0x00000080
        /*0098*/ 	.word	0x00000001
        /*009c*/ 	.word	0x00000001


	//----- nvinfo : EIATTR_CRS_STACK_SIZE
	.align		4
.L_3071:
        /*00a0*/ 	.byte	0x04, 0x1e
        /*00a2*/ 	.short	(.L_3073 - .L_3072)
.L_3072:
        /*00a4*/ 	.word	0x00000000


	//----- nvinfo : EIATTR_CBANK_PARAM_SIZE
	.align		4
.L_3073:
        /*00a8*/ 	.byte	0x03, 0x19
        /*00aa*/ 	.short	0x003c


	//----- nvinfo : EIATTR_PARAM_CBANK
	.align		4
        /*00ac*/ 	.byte	0x04, 0x0a
        /*00ae*/ 	.short	(.L_3075 - .L_3074)
	.align		4
.L_3074:
        /*00b0*/ 	.word	index@(.nv.constant0._ZN2at6native27unrolled_elementwise_kernelIZZZNS0_28launch_masked_scatter_kernelERKNS_10TensorBaseES4_S4_S4_ENKUlvE_clEvENKUlvE0_clEvEUlablE_St5arrayIPcLm4EELi4E23TrivialOffsetCalculatorILi3EjESB_ILi1EjENS0_6memory15LoadWithoutCastENSE_16StoreWithoutCastEEEviT_T0_T2_T3_T4_T5_)
        /*00b4*/ 	.short	0x0210
        /*00b6*/ 	.short	0x003c


	//----- nvinfo : EIATTR_SW_WAR
	.align		4
.L_3075:
        /*00b8*/ 	.byte	0x04, 0x36
        /*00ba*/ 	.short	(.L_3077 - .L_3076)
.L_3076:
        /*00bc*/ 	.word	0x00000008
.L_3077:


//--------------------- .nv.info._ZN2at6native29vectorized_elementwise_kernelILi2EZZZNS0_28launch_masked_scatter_kernelERKNS_10TensorBaseES4_S4_S4_ENKUlvE_clEvENKUlvE0_clEvEUlablE_St5arrayIPcLm4EEEEviT0_T1_ --------------------------
	.section	.nv.info._ZN2at6native29vectorized_elementwise_kernelILi2EZZZNS0_28launch_masked_scatter_kernelERKNS_10TensorBaseES4_S4_S4_ENKUlvE_clEvENKUlvE0_clEvEUlablE_St5arrayIPcLm4EEEEviT0_T1_,"",@"SHT_CUDA_INFO"
	.sectionflags	@""
	.align	4


	//----- nvinfo : EIATTR_CUDA_API_VERSION
	.align		4
        /*0000*/ 	.byte	0x04, 0x37
        /*0002*/ 	.short	(.L_3079 - .L_3078)
.L_3078:
        /*0004*/ 	.word	0x00000082


	//----- nvinfo : EIATTR_KPARAM_INFO
	.align		4
.L_3079:
        /*0008*/ 	.byte	0x04, 0x17
        /*000a*/ 	.short	(.L_3081 - .L_3080)
.L_3080:
        /*000c*/ 	.word	0x00000000
        /*0010*/ 	.short	0x0002
        /*0012*/ 	.short	0x0018
        /*0014*/ 	.byte	0x00, 0xf0, 0x81, 0x00


	//----- nvinfo : EIATTR_KPARAM_INFO
	.align		4
.L_3081:
        /*0018*/ 	.byte	0x04, 0x17
        /*001a*/ 	.short	(.L_3083 - .L_3082)
.L_3082:
        /*001c*/ 	.word	0x00000000
        /*0020*/ 	.short	0x0001
        /*0022*/ 	.short	0x0008
        /*0024*/ 	.byte	0x00, 0xf0, 0x41, 0x00


	//----- nvinfo : EIATTR_KPARAM_INFO
	.align		4
.L_3083:
        /*0028*/ 	.byte	0x04, 0x17
        /*002a*/ 	.short	(.L_3085 - .L_3084)
.L_3084:
        /*002c*/ 	.word	0x00000000
        /*0030*/ 	.short	0x0000
        /*0032*/ 	.short	0x0000
        /*0034*/ 	.byte	0x00, 0xf0, 0x11, 0x00


	//----- nvinfo : EIATTR_SPARSE_MMA_MASK
	.align		4
.L_3085:
        /*0038*/ 	.byte	0x03, 0x50
        /*003a*/ 	.short	0x0000


	//----- nvinfo : EIATTR_MAXREG_COUNT
	.align		4
        /*003c*/ 	.byte	0x03, 0x1b
        /*003e*/ 	.short	0x00ff


	//----- nvinfo : EIATTR_MERCURY_ISA_VERSION
	.align		4
        /*0040*/ 	.byte	0x03, 0x5f
        /*0042*/ 	.short	0x0101


	//----- nvinfo : EIATTR_EXIT_INSTR_OFFSETS
	.align		4
        /*0044*/ 	.byte	0x04, 0x1c
        /*0046*/ 	.short	(.L_3087 - .L_3086)


	//   ....[0]....
.L_3086:
        /*0048*/ 	.word	0x00000650


	//   ....[1]....
        /*004c*/ 	.word	0x000017b0


	//   ....[2]....
        /*0050*/ 	.word	0x00001810


	//----- nvinfo : EIATTR_MAX_THREADS
	.align		4
.L_3087:
        /*0054*/ 	.byte	0x04, 0x05
        /*0056*/ 	.short	(.L_3089 - .L_3088)
.L_3088:
        /*0058*/ 	.word	0x00000080
        /*005c*/ 	.word	0x00000001
        /*0060*/ 	.word	0x00000001


	//----- nvinfo : EIATTR_CRS_STACK_SIZE
	.align		4
.L_3089:
        /*0064*/ 	.byte	0x04, 0x1e
        /*0066*/ 	.short	(.L_3091 - .L_3090)
.L_3090:
        /*0068*/ 	.word	0x00000000


	//----- nvinfo : EIATTR_CBANK_PARAM_SIZE
	.align		4
.L_3091:
        /*006c*/ 	.byte	0x03, 0x19
        /*006e*/ 	.short	0x0038


	//----- nvinfo : EIATTR_PARAM_CBANK
	.align		4
        /*0070*/ 	.byte	0x04, 0x0a
        /*0072*/ 	.short	(.L_3093 - .L_3092)
	.align		4
.L_3092:
        /*0074*/ 	.word	index@(.nv.constant0._ZN2at6native29vectorized_elementwise_kernelILi2EZZZNS0_28launch_masked_scatter_kernelERKNS_10TensorBaseES4_S4_S4_ENKUlvE_clEvENKUlvE0_clEvEUlablE_St5arrayIPcLm4EEEEviT0_T1_)
        /*0078*/ 	.short	0x0210
        /*007a*/ 	.short	0x0038


	//----- nvinfo : EIATTR_SW_WAR
	.align		4
.L_3093:
        /*007c*/ 	.byte	0x04, 0x36
        /*007e*/ 	.short	(.L_3095 - .L_3094)
.L_3094:
        /*0080*/ 	.word	0x00000008
.L_3095:


//--------------------- .nv.info._ZN2at6native29vectorized_elementwise_kernelILi4EZZZNS0_28launch_masked_scatter_kernelERKNS_10TensorBaseES4_S4_S4_ENKUlvE_clEvENKUlvE0_clEvEUlablE_St5arrayIPcLm4EEEEviT0_T1_ --------------------------
	.section	.nv.info._ZN2at6native29vectorized_elementwise_kernelILi4EZZZNS0_28launch_masked_scatter_kernelERKNS_10TensorBaseES4_S4_S4_ENKUlvE_clEvENKUlvE0_clEvEUlablE_St5arrayIPcLm4EEEEviT0_T1_,"",@"SHT_CUDA_INFO"
	.sectionflags	@""
	.align	4


	//----- nvinfo : EIATTR_CUDA_API_VERSION
	.align		4
        /*0000*/ 	.byte	0x04, 0x37
        /*0002*/ 	.short	(.L_3097 - .L_3096)
.L_3096:
        /*0004*/ 	.word	0x00000082


	//----- nvinfo : EIATTR_KPARAM_INFO
	.align		4
.L_3097:
        /*0008*/ 	.byte	0x04, 0x17
        /*000a*/ 	.short	(.L_3099 - .L_3098)
.L_3098:
        /*000c*/ 	.word	0x00000000
        /*0010*/ 	.short	0x0002
        /*0012*/ 	.short	0x0018
        /*0014*/ 	.byte	0x00, 0xf0, 0x81, 0x00


	//----- nvinfo : EIATTR_KPARAM_INFO
	.align		4
.L_3099:
        /*0018*/ 	.byte	0x04, 0x17
        /*001a*/ 	.short	(.L_3101 - .L_3100)
.L_3100:
        /*001c*/ 	.word	0x00000000
        /*0020*/ 	.short	0x0001
        /*0022*/ 	.short	0x0008
        /*0024*/ 	.byte	0x00, 0xf0, 0x41, 0x00


	//----- nvinfo : EIATTR_KPARAM_INFO
	.align		4
.L_3101:
        /*0028*/ 	.byte	0x04, 0x17
        /*002a*/ 	.short	(.L_3103 - .L_3102)
.L_3102:
        /*002c*/ 	.word	0x00000000
        /*0030*/ 	.short	0x0000
        /*0032*/ 	.short	0x0000
        /*0034*/ 	.byte	0x00, 0xf0, 0x11, 0x00


	//----- nvinfo : EIATTR_SPARSE_MMA_MASK
	.align		4
.L_3103:
        /*0038*/ 	.byte	0x03, 0x50
        /*003a*/ 	.short	0x0000


	//----- nvinfo : EIATTR_MAXREG_COUNT
	.align		4
        /*003c*/ 	.byte	0x03, 0x1b
        /*003e*/ 	.short	0x00ff


	//----- nvinfo : EIATTR_MERCURY_ISA_VERSION
	.align		4
        /*0040*/ 	.byte	0x03, 0x5f
        /*0042*/ 	.short	0x0101


	//----- nvinfo : EIATTR_EXIT_INSTR_OFFSETS
	.align		4
        /*0044*/ 	.byte	0x04, 0x1c
        /*0046*/ 	.short	(.L_3105 - .L_3104)


	//   ....[0]....
.L_3104:
        /*0048*/ 	.word	0x00000610


	//   ....[1]....
        /*004c*/ 	.word	0x00001760


	//   ....[2]....
        /*0050*/ 	.word	0x000017c0


	//----- nvinfo : EIATTR_MAX_THREADS
	.align		4
.L_3105:
        /*0054*/ 	.byte	0x04, 0x05
        /*0056*/ 	.short	(.L_3107 - .L_3106)
.L_3106:
        /*0058*/ 	.word	0x00000080
        /*005c*/ 	.word	0x00000001
        /*0060*/ 	.word	0x00000001


	//----- nvinfo : EIATTR_CRS_STACK_SIZE
	.align		4
.L_3107:
        /*0064*/ 	.byte	0x04, 0x1e
        /*0066*/ 	.short	(.L_3109 - .L_3108)
.L_3108:
        /*0068*/ 	.word	0x00000000


	//----- nvinfo : EIATTR_CBANK_PARAM_SIZE
	.align		4
.L_3109:
        /*006c*/ 	.byte	0x03, 0x19
        /*006e*/ 	.short	0x0038


	//----- nvinfo : EIATTR_PARAM_CBANK
	.align		4
        /*0070*/ 	.byte	0x04, 0x0a
        /*0072*/ 	.short	(.L_3111 - .L_3110)
	.align		4
.L_3110:
        /*0074*/ 	.word	index@(.nv.constant0._ZN2at6native29vectorized_elementwise_kernelILi4EZZZNS0_28launch_masked_scatter_kernelERKNS_10TensorBaseES4_S4_S4_ENKUlvE_clEvENKUlvE0_clEvEUlablE_St5arrayIPcLm4EEEEviT0_T1_)
        /*0078*/ 	.short	0x0210
        /*007a*/ 	.short	0x0038


	//----- nvinfo : EIATTR_SW_WAR
	.align		4
.L_3111:
        /*007c*/ 	.byte	0x04, 0x36
        /*007e*/ 	.short	(.L_3113 - .L_3112)
.L_3112:
        /*0080*/ 	.word	0x00000008
.L_3113:


//--------------------- .nv.info._ZN2at6native29vectorized_elementwise_kernelILi8EZZZNS0_28launch_masked_scatter_kernelERKNS_10TensorBaseES4_S4_S4_ENKUlvE_clEvENKUlvE0_clEvEUlablE_St5arrayIPcLm4EEEEviT0_T1_ --------------------------
	.section	.nv.info._ZN2at6native29vectorized_elementwise_kernelILi8EZZZNS0_28launch_masked_scatter_kernelERKNS_10TensorBaseES4_S4_S4_ENKUlvE_clEvENKUlvE0_clEvEUlablE_St5arrayIPcLm4EEEEviT0_T1_,"",@"SHT_CUDA_INFO"
	.sectionflags	@""
	.align	4


	//----- nvinfo : EIATTR_CUDA_API_VERSION
	.align		4
        /*0000*/ 	.byte	0x04, 0x37
        /*0002*/ 	.short	(.L_3115 - .L_3114)
.L_3114:
        /*0004*/ 	.word	0x00000082


	//----- nvinfo : EIATTR_KPARAM_INFO
	.align		4
.L_3115:
        /*0008*/ 	.byte	0x04, 0x17
        /*000a*/ 	.short	(.L_3117 - .L_3116)
.L_3116:
        /*000c*/ 	.word	0x00000000
        /*0010*/ 	.short	0x0002
        /*0012*/ 	.short	0x0018
        /*0014*/ 	.byte	0x00, 0xf0, 0x81, 0x00


	//----- nvinfo : EIATTR_KPARAM_INFO
	.align		4
.L_3117:
        /*0018*/ 	.byte	0x04, 0x17
        /*001a*/ 	.short	(.L_3119 - .L_3118)
.L_3118:
        /*001c*/ 	.word	0x00000000
        /*0020*/ 	.short	0x0001
        /*0022*/ 	.short	0x0008
        /*0024*/ 	.byte	0x00, 0xf0, 0x41, 0x00


	//----- nvinfo : EIATTR_KPARAM_INFO
	.align		4
.L_3119:
        /*0028*/ 	.byte	0x04, 0x17
        /*002a*/ 	.short	(.L_3121 - .L_3120)
.L_3120:
        /*002c*/ 	.word	0x00000000
        /*0030*/ 	.short	0x0000
        /*0032*/ 	.short	0x0000
        /*0034*/ 	.byte	0x00, 0xf0, 0x11, 0x00


	//----- nvinfo : EIATTR_SPARSE_MMA_MASK
	.align		4
.L_3121:
        /*0038*/ 	.byte	0x03, 0x50
        /*003a*/ 	.short	0x0000


	//----- nvinfo : EIATTR_MAXREG_COUNT
	.align		4
        /*003c*/ 	.byte	0x03, 0x1b
        /*003e*/ 	.short	0x00ff


	//----- nvinfo : EIATTR_MERCURY_ISA_VERSION
	.align		4
        /*0040*/ 	.byte	0x03, 0x5f
        /*0042*/ 	.short	0x0101


	//----- nvinfo : EIATTR_EXIT_INSTR_OFFSETS
	.align		4
        /*0044*/ 	.byte	0x04, 0x1c
        /*0046*/ 	.short	(.L_3123 - .L_3122)


	//   ....[0]....
.L_3122:
        /*0048*/ 	.word	0x00000700


	//   ....[1]....
        /*004c*/ 	.word	0x00001850


	//   ....[2]....
        /*0050*/ 	.word	0x000018b0


	//----- nvinfo : EIATTR_MAX_THREADS
	.align		4
.L_3123:
        /*0054*/ 	.byte	0x04, 0x05
        /*0056*/ 	.short	(.L_3125 - .L_3124)
.L_3124:
        /*0058*/ 	.word	0x00000080
        /*005c*/ 	.word	0x00000001
        /*0060*/ 	.word	0x00000001


	//----- nvinfo : EIATTR_CRS_STACK_SIZE
	.align		4
.L_3125:
        /*0064*/ 	.byte	0x04, 0x1e
        /*0066*/ 	.short	(.L_3127 - .L_3126)
.L_3126:
        /*0068*/ 	.word	0x00000000


	//----- nvinfo : EIATTR_CBANK_PARAM_SIZE
	.align		4
.L_3127:
        /*006c*/ 	.byte	0x03, 0x19
        /*006e*/ 	.short	0x0038


	//----- nvinfo : EIATTR_PARAM_CBANK
	.align		4
        /*0070*/ 	.byte	0x04, 0x0a
        /*0072*/ 	.short	(.L_3129 - .L_3128)
	.align		4
.L_3128:
        /*0074*/ 	.word	index@(.nv.constant0._ZN2at6native29vectorized_elementwise_kernelILi8EZZZNS0_28launch_masked_scatter_kernelERKNS_10TensorBaseES4_S4_S4_ENKUlvE_clEvENKUlvE0_clEvEUlablE_St5arrayIPcLm4EEEEviT0_T1_)
        /*0078*/ 	.short	0x0210
        /*007a*/ 	.short	0x0038


	//----- nvinfo : EIATTR_SW_WAR
	.align		4
.L_3129:
        /*007c*/ 	.byte	0x04, 0x36
        /*007e*/ 	.short	(.L_3131 - .L_3130)
.L_3130:
        /*0080*/ 	.word	0x00000008
.L_3131:


//--------------------- .nv.info._ZN2at6native18elementwise_kernelILi128ELi4EZNS0_15gpu_kernel_implIZZZNS0_28launch_masked_scatter_kernelERKNS_10TensorBaseES5_S5_S5_ENKUlvE_clEvENKUlvE_clEvEUlhblE_EEvRNS_18TensorIteratorBaseERKT_EUliE_EEviT1_ --------------------------
	.section	.nv.info._ZN2at6native18elementwise_kernelILi128ELi4EZNS0_15gpu_kernel_implIZZZNS0_28launch_masked_scatter_kernelERKNS_10TensorBaseES5_S5_S5_ENKUlvE_clEvENKUlvE_clEvEUlhblE_EEvRNS_18TensorIteratorBaseERKT_EUliE_EEviT1_,"",@"SHT_CUDA_INFO"
	.sectionflags	@""
	.align	4


	//----- nvinfo : EIATTR_CUDA_API_VERSION
	.align		4
        /*0000*/ 	.byte	0x04, 0x37
        /*0002*/ 	.short	(.L_3133 - .L_3132)
.L_3132:
        /*0004*/ 	.word	0x00000082


	//----- nvinfo : EIATTR_KPARAM_INFO
	.align		4
.L_3133:
        /*0008*/ 	.byte	0x04, 0x17
        /*000a*/ 	.short	(.L_3135 - .L_3134)
.L_3134:
        /*000c*/ 	.word	0x00000000
        /*0010*/ 	.short	0x0001
        /*0012*/ 	.short	0x0008
        /*0014*/ 	.byte	0x00, 0xf0, 0x01, 0x0c


	//----- nvinfo : EIATTR_KPARAM_INFO
	.align		4
.L_3135:
        /*0018*/ 	.byte	0x04, 0x17
        /*001a*/ 	.short	(.L_3137 - .L_3136)
.L_3136:
        /*001c*/ 	.word	0x00000000
        /*0020*/ 	.short	0x0000
        /*0022*/ 	.short	0x0000
        /*0024*/ 	.byte	0x00, 0xf0, 0x11, 0x00


	//----- nvinfo : EIATTR_SPARSE_MMA_MASK
	.align		4
.L_3137:
        /*0028*/ 	.byte	0x03, 0x50
        /*002a*/ 	.short	0x0000


	//----- nvinfo : EIATTR_MAXREG_COUNT
	.align		4
        /*002c*/ 	.byte	0x03, 0x1b
        /*002e*/ 	.short	0x0080


	//----- nvinfo : EIATTR_EXTERNS
	.align		4
        /*0030*/ 	.byte	0x04, 0x0f
        /*0032*/ 	.short	(.L_3139 - .L_3138)


	//   ....[0]....
	.align		4
.L_3138:
        /*0034*/ 	.word	index@(__assertfail)


	//----- nvinfo : EIATTR_MERCURY_ISA_VERSION
	.align		4
.L_3139:
        /*0038*/ 	.byte	0x03, 0x5f
        /*003a*/ 	.short	0x0101


	//----- nvinfo : EIATTR_SYSCALL_OFFSETS
	.align		4
        /*003c*/ 	.byte	0x04, 0x46
        /*003e*/ 	.short	(.L_3141 - .L_3140)


	//   ....[0]....
.L_3140:
        /*0040*/ 	.word	0x00002700


	//   ....[1]....
        /*0044*/ 	.word	0x00003720


	//   ....[2]....
        /*0048*/ 	.word	0x000045e0


	//   ....[3]....
        /*004c*/ 	.word	0x000055b0


	//   ....[4]....
        /*0050*/ 	.word	0x00007cf0


	//   ....[5]....
        /*0054*/ 	.word	0x00008d10


	//   ....[6]....
        /*0058*/ 	.word	0x00009bd0


	//   ....[7]....
        /*005c*/ 	.word	0x0000aba0


	//   ....[8]....
        /*0060*/ 	.word	0x0000d2d0


	//   ....[9]....
        /*0064*/ 	.word	0x0000e2f0


	//   ....[10]....
        /*0068*/ 	.word	0x0000f1b0


	//   ....[11]....
        /*006c*/ 	.word	0x00010180


	//   ....[12]....
        /*0070*/ 	.word	0x000128a0


	//   ....[13]....
        /*0074*/ 	.word	0x000138c0


	//   ....[14]....
        /*0078*/ 	.word	0x00014780


	//   ....[15]....
        /*007c*/ 	.word	0x00015750


	//----- nvinfo : EIATTR_EXIT_INSTR_OFFSETS
	.align		4
.L_3141:
        /*0080*/ 	.byte	0x04, 0x1c
        /*0082*/ 	.short	(.L_3143 - .L_3142)


	//   ....[0]....
.L_3142:
        /*0084*/ 	.word	0x00010240


	//   ....[1]....
        /*0088*/ 	.word	0x00014940


	//   ....[2]....
        /*008c*/ 	.word	0x00014960


	//   ....[3]....
        /*0090*/ 	.word	0x00014a00


	//   ....[4]....
        /*0094*/ 	.word	0x00014a30


	//   ....[5]....
        /*0098*/ 	.word	0x00014a60


	//   ....[6]....
        /*009c*/ 	.word	0x00014b00


	//   ....[7]....
        /*00a0*/ 	.word	0x00014b50


	//   ....[8]....
        /*00a4*/ 	.word	0x00014c00


	//   ....[9]....
        /*00a8*/ 	.word	0x00014c60


	//   ....[10]....
        /*00ac*/ 	.word	0x00014ca0


	//   ....[11]....
        /*00b0*/ 	.word	0x00014d60


	//   ....[12]....
        /*00b4*/ 	.word	0x00014db0


	//   ....[13]....
        /*00b8*/ 	.word	0x00014f50


	//   ....[14]....
        /*00bc*/ 	.word	0x000150c0


	//   ....[15]....
        /*00c0*/ 	.word	0x00015110


	//   ....[16]....
        /*00c4*/ 	.word	0x000151c0


	//   ....[17]....
        /*00c8*/ 	.word	0x00015350


	//   ....[18]....
        /*00cc*/ 	.word	0x000154e0


	//   ....[19]....
        /*00d0*/ 	.word	0x00015650


	//   ....[20]....
        /*00d4*/ 	.word	0x00015760


	//   ....[21]....
        /*00d8*/ 	.word	0x000157a0


	//   ....[22]....
        /*00dc*/ 	.word	0x000157d0


	//----- nvinfo : EIATTR_MAX_THREADS
	.align		4
.L_3143:
        /*00e0*/ 	.byte	0x04, 0x05
        /*00e2*/ 	.short	(.L_3145 - .L_3144)
.L_3144:
        /*00e4*/ 	.word	0x00000080
        /*00e8*/ 	.word	0x00000001
        /*00ec*/ 	.word	0x00000001


	//----- nvinfo : EIATTR_CRS_STACK_SIZE
	.align		4
.L_3145:
        /*00f0*/ 	.byte	0x04, 0x1e
        /*00f2*/ 	.short	(.L_3147 - .L_3146)
.L_3146:
        /*00f4*/ 	.word	0x00000000


	//----- nvinfo : EIATTR_CBANK_PARAM_SIZE
	.align		4
.L_3147:
        /*00f8*/ 	.byte	0x03, 0x19
        /*00fa*/ 	.short	0x0308


	//----- nvinfo : EIATTR_PARAM_CBANK
	.align		4
        /*00fc*/ 	.byte	0x04, 0x0a
        /*00fe*/ 	.short	(.L_3149 - .L_3148)
	.align		4
.L_3148:
        /*0100*/ 	.word	index@(.nv.constant0._ZN2at6native18elementwise_kernelILi128ELi4EZNS0_15gpu_kernel_implIZZZNS0_28launch_masked_scatter_kernelERKNS_10TensorBaseES5_S5_S5_ENKUlvE_clEvENKUlvE_clEvEUlhblE_EEvRNS_18TensorIteratorBaseERKT_EUliE_EEviT1_)
        /*0104*/ 	.short	0x0210
        /*0106*/ 	.short	0x0308


	//----- nvinfo : EIATTR_SW_WAR
	.align		4
.L_3149:
        /*0108*/ 	.byte	0x04, 0x36
        /*010a*/ 	.short	(.L_3151 - .L_3150)
.L_3150:
        /*010c*/ 	.word	0x00000008
.L_3151:


//--------------------- .nv.info._ZN2at6native27unrolled_elementwise_kernelIZZZNS0_28launch_masked_scatter_kernelERKNS_10TensorBaseES4_S4_S4_ENKUlvE_clEvENKUlvE_clEvEUlhblE_St5arrayIPcLm4EELi4E23TrivialOffsetCalculatorILi3EjESB_ILi1EjENS0_6memory12LoadWithCastILi3EEENSE_13StoreWithCastILi1EEEEEviT_T0_T2_T3_T4_T5_ --------------------------
	.section	.nv.info._ZN2at6native27unrolled_elementwise_kernelIZZZNS0_28launch_masked_scatter_kernelERKNS_10TensorBaseES4_S4_S4_ENKUlvE_clEvENKUlvE_clEvEUlhblE_St5arrayIPcLm4EELi4E23TrivialOffsetCalculatorILi3EjESB_ILi1EjENS0_6memory12LoadWithCastILi3EEENSE_13StoreWithCastILi1EEEEEviT_T0_T2_T3_T4_T5_,"",@"SHT_CUDA_INFO"
	.sectionflags	@""
	.align	4


	//----- nvinfo : EIATTR_CUDA_API_VERSION
	.align		4
        /*0000*/ 	.byte	0x04, 0x37
        /*0002*/ 	.short	(.L_3153 - .L_3152)
.L_3152:
        /*0004*/ 	.word	0x00000082


	//----- nvinfo : EIATTR_KPARAM_INFO
	.align		4
.L_3153:
        /*0008*/ 	.byte	0x04, 0x17
        /*000a*/ 	.short	(.L_3155 - .L_3154)
.L_3154:
        /*000c*/ 	.word	0x00000000
        /*0010*/ 	.short	0x0006
        /*0012*/ 	.short	0x004c
        /*0014*/ 	.byte	0x00, 0xf0, 0x21, 0x00


	//----- nvinfo : EIATTR_KPARAM_INFO
	.align		4
.L_3155:
        /*0018*/ 	.byte	0x04, 0x17
        /*001a*/ 	.short	(.L_3157 - .L_3156)
.L_3156:
        /*001c*/ 	.word	0x00000000
        /*0020*/ 	.short	0x0005
        /*0022*/ 	.short	0x003c
        /*0024*/ 	.byte	0x00, 0xf0, 0x41, 0x00


	//----- nvinfo : EIATTR_KPARAM_INFO
	.align		4
.L_3157:
        /*0028*/ 	.byte	0x04, 0x17
        /*002a*/ 	.short	(.L_3159 - .L_3158)
.L_3158:
        /*002c*/ 	.word	0x00000000
        /*0030*/ 	.short	0x0004
        /*0032*/ 	.short	0x0039
        /*0034*/ 	.byte	0x00, 0xf0, 0x05, 0x00


	//----- nvinfo : EIATTR_KPARAM_INFO
	.align		4
.L_3159:
        /*0038*/ 	.byte	0x04, 0x17
        /*003a*/ 	.short	(.L_3161 - .L_3160)
.L_3160:
        /*003c*/ 	.word	0x00000000
        /*0040*/ 	.short	0x0003
        /*0042*/ 	.short	0x0038
        /*0044*/ 	.byte	0x00, 0xf0, 0x05, 0x00


	//----- nvinfo : EIATTR_KPARAM_INFO
	.align		4
.L_3161:
        /*0048*/ 	.byte	0x04, 0x17
        /*004a*/ 	.short	(.L_3163 - .L_3162)
.L_3162:
        /*004c*/ 	.word	0x00000000
        /*0050*/ 	.short	0x0002
        /*0052*/ 	.short	0x0018
        /*0054*/ 	.byte	0x00, 0xf0, 0x81, 0x00


	//----- nvinfo : EIATTR_KPARAM_INFO
	.align		4
.L_3163:
        /*0058*/ 	.byte	0x04, 0x17
        /*005a*/ 	.short	(.L_3165 - .L_3164)
.L_3164:
        /*005c*/ 	.word	0x00000000
        /*0060*/ 	.short	0x0001
        /*0062*/ 	.short	0x0008
        /*0064*/ 	.byte	0x00, 0xf0, 0x41, 0x00


	//----- nvinfo : EIATTR_KPARAM_INFO
	.align		4
.L_3165:
        /*0068*/ 	.byte	0x04, 0x17
        /*006a*/ 	.short	(.L_3167 - .L_3166)
.L_3166:
        /*006c*/ 	.word	0x00000000
        /*0070*/ 	.short	0x0000
        /*0072*/ 	.short	0x0000
        /*0074*/ 	.byte	0x00, 0xf0, 0x11, 0x00


	//----- nvinfo : EIATTR_SPARSE_MMA_MASK
	.align		4
.L_3167:
        /*0078*/ 	.byte	0x03, 0x50
        /*007a*/ 	.short	0x0000


	//----- nvinfo : EIATTR_MAXREG_COUNT
	.align		4
        /*007c*/ 	.byte	0x03, 0x1b
        /*007e*/ 	.short	0x00ff


	//----- nvinfo : EIATTR_EXTERNS
	.align		4
        /*0080*/ 	.byte	0x04, 0x0f
        /*0082*/ 	.short	(.L_3169 - .L_3168)


	//   ....[0]....
	.align		4
.L_3168:
        /*0084*/ 	.word	index@(__assertfail)


	//----- nvinfo : EIATTR_MERCURY_ISA_VERSION
	.align		4
.L_3169:
        /*0088*/ 	.byte	0x03, 0x5f
        /*008a*/ 	.short	0x0101


	//----- nvinfo : EIATTR_SYSCALL_OFFSETS
	.align		4
        /*008c*/ 	.byte	0x04, 0x46
        /*008e*/ 	.short	(.L_3171 - .L_3170)


	//   ....[0]....
.L_3170:
        /*0090*/ 	.word	0x00000f90


	//   ....[1]....
        /*0094*/ 	.word	0x00001fc0


	//   ....[2]....
        /*0098*/ 	.word	0x00002e90


	//   ....[3]....
        /*009c*/ 	.word	0x00003e00


	//   ....[4]....
        /*00a0*/ 	.word	0x00004e30


	//   ....[5]....
        /*00a4*/ 	.word	0x00005d00


	//   ....[6]....
        /*00a8*/ 	.word	0x00006cb0


	//   ....[7]....
        /*00ac*/ 	.word	0x00007ce0


	//   ....[8]....
        /*00b0*/ 	.word	0x00008bb0


	//   ....[9]....
        /*00b4*/ 	.word	0x00009b20


	//   ....[10]....
        /*00b8*/ 	.word	0x0000aa30


	//   ....[11]....
        /*00bc*/ 	.word	0x0000b8f0


	//   ....[12]....
        /*00c0*/ 	.word	0x0000cbf0


	//   ....[13]....
        /*00c4*/ 	.word	0x0000dc00


	//   ....[14]....
        /*00c8*/ 	.word	0x0000ebd0


	//   ....[15]....
        /*00cc*/ 	.word	0x0000fbc0


	//----- nvinfo : EIATTR_EXIT_INSTR_OFFSETS
	.align		4
.L_3171:
        /*00d0*/ 	.byte	0x04, 0x1c
        /*00d2*/ 	.short	(.L_3173 - .L_3172)


	//   ....[0]....
.L_3172:
        /*00d4*/ 	.word	0x0000ec80


	//   ....[1]....
        /*00d8*/ 	.word	0x0000edb0


	//   ....[2]....
        /*00dc*/ 	.word	0x0000edd0


	//   ....[3]....
        /*00e0*/ 	.word	0x0000ee70


	//   ....[4]....
        /*00e4*/ 	.word	0x0000eea0


	//   ....[5]....
        /*00e8*/ 	.word	0x0000eed0


	//   ....[6]....
        /*00ec*/ 	.word	0x0000ef70


	//   ....[7]....
        /*00f0*/ 	.word	0x0000efc0


	//   ....[8]....
        /*00f4*/ 	.word	0x0000f070


	//   ....[9]....
        /*00f8*/ 	.word	0x0000f0d0


	//   ....[10]....
        /*00fc*/ 	.word	0x0000f110


	//   ....[11]....
        /*0100*/ 	.word	0x0000f1d0


	//   ....[12]....
        /*0104*/ 	.word	0x0000f220


	//   ....[13]....
        /*0108*/ 	.word	0x0000f3c0


	//   ....[14]....
        /*010c*/ 	.word	0x0000f530


	//   ....[15]....
        /*0110*/ 	.word	0x0000f580


	//   ....[16]....
        /*0114*/ 	.word	0x0000f630


	//   ....[17]....
        /*0118*/ 	.word	0x0000f7c0


	//   ....[18]....
        /*011c*/ 	.word	0x0000f950


	//   ....[19]....
        /*0120*/ 	.word	0x0000fac0


	//   ....[20]....
        /*0124*/ 	.word	0x0000fbd0


	//   ....[21]....
        /*0128*/ 	.word	0x0000fc10


	//   ....[22]....
        /*012c*/ 	.word	0x0000fc40


	//----- nvinfo : EIATTR_MAX_THREADS
	.align		4
.L_3173:
        /*0130*/ 	.byte	0x04, 0x05
        /*0132*/ 	.short	(.L_3175 - .L_3174)
.L_3174:
        /*0134*/ 	.word	0x00000080
        /*0138*/ 	.word	0x00000001
        /*013c*/ 	.word	0x00000001


	//----- nvinfo : EIATTR_CRS_STACK_SIZE
	.align		4
.L_3175:
        /*0140*/ 	.byte	0x04, 0x1e
        /*0142*/ 	.short	(.L_3177 - .L_3176)
.L_3176:
        /*0144*/ 	.word	0x00000000


	//----- nvinfo : EIATTR_CBANK_PARAM_SIZE
	.align		4
.L_3177:
        /*0148*/ 	.byte	0x03, 0x19
        /*014a*/ 	.short	0x0054


	//----- nvinfo : EIATTR_PARAM_CBANK
	.align		4
        /*014c*/ 	.byte	0x04, 0x0a
        /*014e*/ 	.short	(.L_3179 - .L_3178)
	.align		4
.L_3178:
        /*0150*/ 	.word	index@(.nv.constant0._ZN2at6native27unrolled_elementwise_kernelIZZZNS0_28launch_masked_scatter_kernelERKNS_10TensorBaseES4_S4_S4_ENKUlvE_clEvENKUlvE_clEvEUlhblE_St5arrayIPcLm4EELi4E23TrivialOffsetCalculatorILi3EjESB_ILi1EjENS0_6memory12LoadWithCastILi3EEENSE_13StoreWithCastILi1EEEEEviT_T0_T2_T3_T4_T5_)
        /*0154*/ 	.short	0x0210
        /*0156*/ 	.short	0x0054


	//----- nvinfo : EIATTR_SW_WAR
	.align		4
.L_3179:
        /*0158*/ 	.byte	0x04, 0x36
        /*015a*/ 	.short	(.L_3181 - .L_3180)
.L_3180:
        /*015c*/ 	.word	0x00000008
.L_3181:


//--------------------- .nv.info._ZN2at6native18elementwise_kernelILi128ELi4EZNS0_22gpu_kernel_impl_nocastIZZZNS0_28launch_masked_scatter_kernelERKNS_10TensorBaseES5_S5_S5_ENKUlvE_clEvENKUlvE_clEvEUlhblE_EEvRNS_18TensorIteratorBaseERKT_EUliE_EEviT1_ --------------------------
	.section	.nv.info._ZN2at6native18elementwise_kernelILi128ELi4EZNS0_22gpu_kernel_impl_nocastIZZZNS0_28launch_masked_scatter_kernelERKNS_10TensorBaseES5_S5_S5_ENKUlvE_clEvENKUlvE_clEvEUlhblE_EEvRNS_18TensorIteratorBaseERKT_EUliE_EEviT1_,"",@"SHT_CUDA_INFO"
	.sectionflags	@""
	.align	4


	//----- nvinfo : EIATTR_CUDA_API_VERSION
	.align		4
        /*0000*/ 	.byte	0x04, 0x37
        /*0002*/ 	.short	(.L_3183 - .L_3182)
.L_3182:
        /*0004*/ 	.word	0x00000082


	//----- nvinfo : EIATTR_KPARAM_INFO
	.align		4
.L_3183:
        /*0008*/ 	.byte	0x04, 0x17
        /*000a*/ 	.short	(.L_3185 - .L_3184)
.L_3184:
        /*000c*/ 	.word	0x00000000
        /*0010*/ 	.short	0x0001
        /*0012*/ 	.short	0x0008
        /*0014*/ 	.byte	0x00, 0xf0, 0xe1, 0x0b


	//----- nvinfo : EIATTR_KPARAM_INFO
	.align		4
.L_3185:
        /*0018*/ 	.byte	0x04, 0x17
        /*001a*/ 	.short	(.L_3187 - .L_3186)
.L_3186:
        /*001c*/ 	.word	0x00000000
        /*0020*/ 	.short	0x0000
        /*0022*/ 	.short	0x0000
        /*0024*/ 	.byte	0x00, 0xf0, 0x11, 0x00


	//----- nvinfo : EIATTR_SPARSE_MMA_MASK
	.align		4
.L_3187:
        /*0028*/ 	.byte	0x03, 0x50
        /*002a*/ 	.short	0x0000


	//----- nvinfo : EIATTR_MAXREG_COUNT
	.align		4
        /*002c*/ 	.byte	0x03, 0x1b
        /*002e*/ 	.short	0x0080


	//----- nvinfo : EIATTR_MERCURY_ISA_VERSION
	.align		4
        /*0030*/ 	.byte	0x03, 0x5f
        /*0032*/ 	.short	0x0101


	//----- nvinfo : EIATTR_EXIT_INSTR_OFFSETS
	.align		4
        /*0034*/ 	.byte	0x04, 0x1c
        /*0036*/ 	.short	(.L_3189 - .L_3188)


	//   ....[0]....
.L_3188:
        /*0038*/ 	.word	0x00004c80


	//   ....[1]....
        /*003c*/ 	.word	0x000065a0


	//----- nvinfo : EIATTR_MAX_THREADS
	.align		4
.L_3189:
        /*0040*/ 	.byte	0x04, 0x05
        /*0042*/ 	.short	(.L_3191 - .L_3190)
.L_3190:
        /*0044*/ 	.word	0x00000080
        /*0048*/ 	.word	0x00000001
        /*004c*/ 	.word	0x00000001


	//----- nvinfo : EIATTR_CRS_STACK_SIZE
	.align		4
.L_3191:
        /*0050*/ 	.byte	0x04, 0x1e
        /*0052*/ 	.short	(.L_3193 - .L_3192)
.L_3192:
        /*0054*/ 	.word	0x00000000


	//----- nvinfo : EIATTR_CBANK_PARAM_SIZE
	.align		4
.L_3193:
        /*0058*/ 	.byte	0x03, 0x19
        /*005a*/ 	.short	0x0300


	//----- nvinfo : EIATTR_PARAM_CBANK
	.align		4
        /*005c*/ 	.byte	0x04, 0x0a
        /*005e*/ 	.short	(.L_3195 - .L_3194)
	.align		4
.L_3194:
        /*0060*/ 	.word	index@(.nv.constant0._ZN2at6native18elementwise_kernelILi128ELi4EZNS0_22gpu_kernel_impl_nocastIZZZNS0_28launch_masked_scatter_kernelERKNS_10TensorBaseES5_S5_S5_ENKUlvE_clEvENKUlvE_clEvEUlhblE_EEvRNS_18TensorIteratorBaseERKT_EUliE_EEviT1_)
        /*0064*/ 	.short	0x0210
        /*0066*/ 	.short	0x0300


	//----- nvinfo : EIATTR_SW_WAR
	.align		4
.L_3195:
        /*0068*/ 	.byte	0x04, 0x36
        /*006a*/ 	.short	(.L_3197 - .L_3196)
.L_3196:
        /*006c*/ 	.word	0x00000008
.L_3197:


//--------------------- .nv.info._ZN2at6native27unrolled_elementwise_kernelIZZZNS0_28launch_masked_scatter_kernelERKNS_10TensorBaseES4_S4_S4_ENKUlvE_clEvENKUlvE_clEvEUlhblE_St5arrayIPcLm4EELi4E23TrivialOffsetCalculatorILi3EjESB_ILi1EjENS0_6memory15LoadWithoutCastENSE_16StoreWithoutCastEEEviT_T0_T2_T3_T4_T5_ --------------------------
	.section	.nv.info._ZN2at6native27unrolled_elementwise_kernelIZZZNS0_28launch_masked_scatter_kernelERKNS_10TensorBaseES4_S4_S4_ENKUlvE_clEvENKUlvE_clEvEUlhblE_St5arrayIPcLm4EELi4E23TrivialOffsetCalculatorILi3EjESB_ILi1EjENS0_6memory15LoadWithoutCastENSE_16StoreWithoutCastEEEviT_T0_T2_T3_T4_T5_,"",@"SHT_CUDA_INFO"
	.sectionflags	@""
	.align	4


	//----- nvinfo : EIATTR_CUDA_API_VERSION
	.align		4
        /*0000*/ 	.byte	0x04, 0x37
        /*0002*/ 	.short	(.L_3199 - .L_3198)
.L_3198:
        /*0004*/ 	.word	0x00000082


	//----- nvinfo : EIATTR_KPARAM_INFO
	.align		4
.L_3199:
        /*0008*/ 	.byte	0x04, 0x17
        /*000a*/ 	.short	(.L_3201 - .L_3200)
.L_3200:
        /*000c*/ 	.word	0x00000000
        /*0010*/ 	.short	0x0006
        /*0012*/ 	.short	0x003b
        /*0014*/ 	.byte	0x00, 0xf0, 0x05, 0x00


	//----- nvinfo : EIATTR_KPARAM_INFO
	.align		4
.L_3201:
        /*0018*/ 	.byte	0x04, 0x17
        /*001a*/ 	.short	(.L_3203 - .L_3202)
.L_3202:
        /*001c*/ 	.word	0x00000000
        /*0020*/ 	.short	0x0005
        /*0022*/ 	.short	0x003a
        /*0024*/ 	.byte	0x00, 0xf0, 0x05, 0x00


	//----- nvinfo : EIATTR_KPARAM_INFO
	.align		4
.L_3203:
        /*0028*/ 	.byte	0x04, 0x17
        /*002a*/ 	.short	(.L_3205 - .L_3204)
.L_3204:
        /*002c*/ 	.word	0x00000000
        /*0030*/ 	.short	0x0004
        /*0032*/ 	.short	0x0039
        /*0034*/ 	.byte	0x00, 0xf0, 0x05, 0x00


	//----- nvinfo : EIATTR_KPARAM_INFO
	.align		4
.L_3205:
        /*0038*/ 	.byte	0x04, 0x17
        /*003a*/ 	.short	(.L_3207 - .L_3206)
.L_3206:
        /*003c*/ 	.word	0x00000000
        /*0040*/ 	.short	0x0003
        /*0042*/ 	.short	0x0038
        /*0044*/ 	.byte	0x00, 0xf0, 0x05, 0x00


	//----- nvinfo : EIATTR_KPARAM_INFO
	.align		4
.L_3207:
        /*0048*/ 	.byte	0x04, 0x17
        /*004a*/ 	.short	(.L_3209 - .L_3208)
.L_3208:
        /*004c*/ 	.word	0x00000000
        /*0050*/ 	.short	0x0002
        /*0052*/ 	.short	0x0018
        /*0054*/ 	.byte	0x00, 0xf0, 0x81, 0x00


	//----- nvinfo : EIATTR_KPARAM_INFO
	.align		4
.L_3209:
        /*0058*/ 	.byte	0x04, 0x17
        /*005a*/ 	.short	(.L_3211 - .L_3210)
.L_3210:
        /*005c*/ 	.word	0x00000000
        /*0060*/ 	.short	0x0001
        /*0062*/ 	.short	0x0008
        /*0064*/ 	.byte	0x00, 0xf0, 0x41, 0x00


	//----- nvinfo : EIATTR_KPARAM_INFO
	.align		4
.L_3211:
        /*0068*/ 	.byte	0x04, 0x17
        /*006a*/ 	.short	(.L_3213 - .L_3212)
.L_3212:
        /*006c*/ 	.word	0x00000000
        /*0070*/ 	.short	0x0000
        /*0072*/ 	.short	0x0000
        /*0074*/ 	.byte	0x00, 0xf0, 0x11, 0x00


	//----- nvinfo : EIATTR_SPARSE_MMA_MASK
	.align		4
.L_3213:
        /*0078*/ 	.byte	0x03, 0x50
        /*007a*/ 	.short	0x0000


	//----- nvinfo : EIATTR_MAXREG_COUNT
	.align		4
        /*007c*/ 	.byte	0x03, 0x1b
        /*007e*/ 	.short	0x00ff


	//----- nvinfo : EIATTR_MERCURY_ISA_VERSION
	.align		4
        /*0080*/ 	.byte	0x03, 0x5f
        /*0082*/ 	.short	0x0101


	//----- nvinfo : EIATTR_EXIT_INSTR_OFFSETS
	.align		4
        /*0084*/ 	.byte	0x04, 0x1c
        /*0086*/ 	.short	(.L_3215 - .L_3214)


	//   ....[0]....
.L_3214:
        /*0088*/ 	.word	0x00000870


	//   ....[1]....
        /*008c*/ 	.word	0x000008d0


	//----- nvinfo : EIATTR_MAX_THREADS
	.align		4
.L_3215:
        /*0090*/ 	.byte	0x04, 0x05
        /*0092*/ 	.short	(.L_3217 - .L_3216)
.L_3216:
        /*0094*/ 	.word	0x00000080
        /*0098*/ 	.word	0x00000001
        /*009c*/ 	.word	0x00000001


	//----- nvinfo : EIATTR_CRS_STACK_SIZE
	.align		4
.L_3217:
        /*00a0*/ 	.byte	0x04, 0x1e
        /*00a2*/ 	.short	(.L_3219 - .L_3218)
.L_3218:
        /*00a4*/ 	.word	0x00000000


	//----- nvinfo : EIATTR_CBANK_PARAM_SIZE
	.align		4
.L_3219:
        /*00a8*/ 	.byte	0x03, 0x19
        /*00aa*/ 	.short	0x003c


	//----- nvinfo : EIATTR_PARAM_CBANK
	.align		4
        /*00ac*/ 	.byte	0x04, 0x0a
        /*00ae*/ 	.short	(.L_3221 - .L_3220)
	.align		4
.L_3220:
        /*00b0*/ 	.word	index@(.nv.constant0._ZN2at6native27unrolled_elementwise_kernelIZZZNS0_28launch_masked_scatter_kernelERKNS_10TensorBaseES4_S4_S4_ENKUlvE_clEvENKUlvE_clEvEUlhblE_St5arrayIPcLm4EELi4E23TrivialOffsetCalculatorILi3EjESB_ILi1EjENS0_6memory15LoadWithoutCastENSE_16StoreWithoutCastEEEviT_T0_T2_T3_T4_T5_)
        /*00b4*/ 	.short	0x0210
        /*00b6*/ 	.short	0x003c


	//----- nvinfo : EIATTR_SW_WAR
	.align		4
.L_3221:
        /*00b8*/ 	.byte	0x04, 0x36
        /*00ba*/ 	.short	(.L_3223 - .L_3222)
.L_3222:
        /*00bc*/ 	.word	0x00000008
.L_3223:


//--------------------- .nv.info._ZN2at6native29vectorized_elementwise_kernelILi2EZZZNS0_28launch_masked_scatter_kernelERKNS_10TensorBaseES4_S4_S4_ENKUlvE_clEvENKUlvE_clEvEUlhblE_St5arrayIPcLm4EEEEviT0_T1_ --------------------------
	.section	.nv.info._ZN2at6native29vectorized_elementwise_kernelILi2EZZZNS0_28launch_masked_scatter_kernelERKNS_10TensorBaseES4_S4_S4_ENKUlvE_clEvENKUlvE_clEvEUlhblE_St5arrayIPcLm4EEEEviT0_T1_,"",@"SHT_CUDA_INFO"
	.sectionflags	@""
	.align	4


	//----- nvinfo : EIATTR_CUDA_API_VERSION
	.align		4
        /*0000*/ 	.byte	0x04, 0x37
        /*0002*/ 	.short	(.L_3225 - .L_3224)
.L_3224:
        /*0004*/ 	.word	0x00000082


	//----- nvinfo : EIATTR_KPARAM_INFO
	.align		4
.L_3225:
        /*0008*/ 	.byte	0x04, 0x17
        /*000a*/ 	.short	(.L_3227 - .L_3226)
.L_3226:
        /*000c*/ 	.word	0x00000000
        /*0010*/ 	.short	0x0002
        /*0012*/ 	.short	0x0018
        /*0014*/ 	.byte	0x00, 0xf0, 0x81, 0x00


	//----- nvinfo : EIATTR_KPARAM_INFO
	.align		4
.L_3227:
        /*0018*/ 	.byte	0x04, 0x17
        /*001a*/ 	.short	(.L_3229 - .L_3228)
.L_3228:
        /*001c*/ 	.word	0x00000000
        /*0020*/ 	.short	0x0001
        /*0022*/ 	.short	0x0008
        /*0024*/ 	.byte	0x00, 0xf0, 0x41, 0x00


	//----- nvinfo : EIATTR_KPARAM_INFO
	.align		4
.L_3229:
        /*0028*/ 	.byte	0x04, 0x17
        /*002a*/ 	.short	(.L_3231 - .L_3230)
.L_3230:
        /*002c*/ 	.word	0x00000000
        /*0030*/ 	.short	0x0000
        /*0032*/ 	.short	0x0000
        /*0034*/ 	.byte	0x00, 0xf0, 0x11, 0x00


	//----- nvinfo : EIATTR_SPARSE_MMA_MASK
	.align		4
.L_3231:
        /*0038*/ 	.byte	0x03, 0x50
        /*003a*/ 	.short	0x0000


	//----- nvinfo : EIATTR_MAXREG_COUNT
	.align		4
        /*003c*/ 	.byte	0x03, 0x1b
        /*003e*/ 	.short	0x00ff


	//----- nvinfo : EIATTR_MERCURY_ISA_VERSION
	.align		4
        /*0040*/ 	.byte	0x03, 0x5f
        /*0042*/ 	.short	0x0101


	//----- nvinfo : EIATTR_EXIT_INSTR_OFFSETS
	.align		4
        /*0044*/ 	.byte	0x04, 0x1c
        /*0046*/ 	.short	(.L_3233 - .L_3232)


	//   ....[0]....
.L_3232:
        /*0048*/ 	.word	0x00000650


	//   ....[1]....
        /*004c*/ 	.word	0x000017b0


	//   ....[2]....
        /*0050*/ 	.word	0x00001810


	//----- nvinfo : EIATTR_MAX_THREADS
	.align		4
.L_3233:
        /*0054*/ 	.byte	0x04, 0x05
        /*0056*/ 	.short	(.L_3235 - .L_3234)
.L_3234:
        /*0058*/ 	.word	0x00000080
        /*005c*/ 	.word	0x00000001
        /*0060*/ 	.word	0x00000001


	//----- nvinfo : EIATTR_CRS_STACK_SIZE
	.align		4
.L_3235:
        /*0064*/ 	.byte	0x04, 0x1e
        /*0066*/ 	.short	(.L_3237 - .L_3236)
.L_3236:
        /*0068*/ 	.word	0x00000000


	//----- nvinfo : EIATTR_CBANK_PARAM_SIZE
	.align		4
.L_3237:
        /*006c*/ 	.byte	0x03, 0x19
        /*006e*/ 	.short	0x0038


	//----- nvinfo : EIATTR_PARAM_CBANK
	.align		4
        /*0070*/ 	.byte	0x04, 0x0a
        /*0072*/ 	.short	(.L_3239 - .L_3238)
	.align		4
.L_3238:
        /*0074*/ 	.word	index@(.nv.constant0._ZN2at6native29vectorized_elementwise_kernelILi2EZZZNS0_28launch_masked_scatter_kernelERKNS_10TensorBaseES4_S4_S4_ENKUlvE_clEvENKUlvE_clEvEUlhblE_St5arrayIPcLm4EEEEviT0_T1_)
        /*0078*/ 	.short	0x0210
        /*007a*/ 	.short	0x0038


	//----- nvinfo : EIATTR_SW_WAR
	.align		4
.L_3239:
        /*007c*/ 	.byte	0x04, 0x36
        /*007e*/ 	.short	(.L_3241 - .L_3240)
.L_3240:
        /*0080*/ 	.word	0x00000008
.L_3241:


//--------------------- .nv.info._ZN2at6native29vectorized_elementwise_kernelILi4EZZZNS0_28launch_masked_scatter_kernelERKNS_10TensorBaseES4_S4_S4_ENKUlvE_clEvENKUlvE_clEvEUlhblE_St5arrayIPcLm4EEEEviT0_T1_ --------------------------
	.section	.nv.info._ZN2at6native29vectorized_elementwise_kernelILi4EZZZNS0_28launch_masked_scatter_kernelERKNS_10TensorBaseES4_S4_S4_ENKUlvE_clEvENKUlvE_clEvEUlhblE_St5arrayIPcLm4EEEEviT0_T1_,"",@"SHT_CUDA_INFO"
	.sectionflags	@""
	.align	4


	//----- nvinfo : EIATTR_CUDA_API_VERSION
	.align		4
        /*0000*/ 	.byte	0x04, 0x37
        /*0002*/ 	.short	(.L_3243 - .L_3242)
.L_3242:
        /*0004*/ 	.word	0x00000082


	//----- nvinfo : EIATTR_KPARAM_INFO
	.align		4
.L_3243:
        /*0008*/ 	.byte	0x04, 0x17
        /*000a*/ 	.short	(.L_3245 - .L_3244)
.L_3244:
        /*000c*/ 	.word	0x00000000
        /*0010*/ 	.short	0x0002
        /*0012*/ 	.short	0x0018
        /*0014*/ 	.byte	0x00, 0xf0, 0x81, 0x00


	//----- nvinfo : EIATTR_KPARAM_INFO
	.align		4
.L_3245:
        /*0018*/ 	.byte	0x04, 0x17
        /*001a*/ 	.short	(.L_3247 - .L_3246)
.L_3246:
        /*001c*/ 	.word	0x00000000
        /*0020*/ 	.short	0x0001
        /*0022*/ 	.short	0x0008
        /*0024*/ 	.byte	0x00, 0xf0, 0x41, 0x00


	//----- nvinfo : EIATTR_KPARAM_INFO
	.align		4
.L_3247:
        /*0028*/ 	.byte	0x04, 0x17
        /*002a*/ 	.short	(.L_3249 - .L_3248)
.L_3248:
        /*002c*/ 	.word	0x00000000
        /*0030*/ 	.short	0x0000
        /*0032*/ 	.short	0x0000
        /*0034*/ 	.byte	0x00, 0xf0, 0x11, 0x00


	//----- nvinfo : EIATTR_SPARSE_MMA_MASK
	.align		4
.L_3249:
        /*0038*/ 	.byte	0x03, 0x50
        /*003a*/ 	.short	0x0000


	//----- nvinfo : EIATTR_MAXREG_COUNT
	.align		4
        /*003c*/ 	.byte	0x03, 0x1b
        /*003e*/ 	.short	0x00ff


	//----- nvinfo : EIATTR_MERCURY_ISA_VERSION
	.align		4
        /*0040*/ 	.byte	0x03, 0x5f
        /*0042*/ 	.short	0x0101


	//----- nvinfo : EIATTR_EXIT_INSTR_OFFSETS
	.align		4
        /*0044*/ 	.byte	0x04, 0x1c
        /*0046*/ 	.short	(.L_3251 - .L_3250)


	//   ....[0]....
.L_3250:
        /*0048*/ 	.word	0x00000610


	//   ....[1]....
        /*004c*/ 	.word	0x00001760


	//   ....[2]....
        /*0050*/ 	.word	0x000017c0


	//----- nvinfo : EIATTR_MAX_THREADS
	.align		4
.L_3251:
        /*0054*/ 	.byte	0x04, 0x05
        /*0056*/ 	.short	(.L_3253 - .L_3252)
.L_3252:
        /*0058*/ 	.word	0x00000080
        /*005c*/ 	.word	0x00000001
        /*0060*/ 	.word	0x00000001


	//----- nvinfo : EIATTR_CRS_STACK_SIZE
	.align		4
.L_3253:
        /*0064*/ 	.byte	0x04, 0x1e
        /*0066*/ 	.short	(.L_3255 - .L_3254)
.L_3254:
        /*0068*/ 	.word	0x00000000


	//----- nvinfo : EIATTR_CBANK_PARAM_SIZE
	.align		4
.L_3255:
        /*006c*/ 	.byte	0x03, 0x19
        /*006e*/ 	.short	0x0038


	//----- nvinfo : EIATTR_PARAM_CBANK
	.align		4
        /*0070*/ 	.byte	0x04, 0x0a
        /*0072*/ 	.short	(.L_3257 - .L_3256)
	.align		4
.L_3256:
        /*0074*/ 	.word	index@(.nv.constant0._ZN2at6native29vectorized_elementwise_kernelILi4EZZZNS0_28launch_masked_scatter_kernelERKNS_10TensorBaseES4_S4_S4_ENKUlvE_clEvENKUlvE_clEvEUlhblE_St5arrayIPcLm4EEEEviT0_T1_)
        /*0078*/ 	.short	0x0210
        /*007a*/ 	.short	0x0038


	//----- nvinfo : EIATTR_SW_WAR
	.align		4
.L_3257:
        /*007c*/ 	.byte	0x04, 0x36
        /*007e*/ 	.short	(.L_3259 - .L_3258)
.L_3258:
        /*0080*/ 	.word	0x00000008
.L_3259:


//--------------------- .nv.info._ZN2at6native29vectorized_elementwise_kernelILi8EZZZNS0_28launch_masked_scatter_kernelERKNS_10TensorBaseES4_S4_S4_ENKUlvE_clEvENKUlvE_clEvEUlhblE_St5arrayIPcLm4EEEEviT0_T1_ --------------------------
	.section	.nv.info._ZN2at6native29vectorized_elementwise_kernelILi8EZZZNS0_28launch_masked_scatter_kernelERKNS_10TensorBaseES4_S4_S4_ENKUlvE_clEvENKUlvE_clEvEUlhblE_St5arrayIPcLm4EEEEviT0_T1_,"",@"SHT_CUDA_INFO"
	.sectionflags	@""
	.align	4


	//----- nvinfo : EIATTR_CUDA_API_VERSION
	.align		4
        /*0000*/ 	.byte	0x04, 0x37
        /*0002*/ 	.short	(.L_3261 - .L_3260)
.L_3260:
        /*0004*/ 	.word	0x00000082


	//----- nvinfo : EIATTR_KPARAM_INFO
	.align		4
.L_3261:
        /*0008*/ 	.byte	0x04, 0x17
        /*000a*/ 	.short	(.L_3263 - .L_3262)
.L_3262:
        /*000c*/ 	.word	0x00000000
        /*0010*/ 	.short	0x0002
        /*0012*/ 	.short	0x0018
        /*0014*/ 	.byte	0x00, 0xf0, 0x81, 0x00


	//----- nvinfo : EIATTR_KPARAM_INFO
	.align		4
.L_3263:
        /*0018*/ 	.byte	0x04, 0x17
        /*001a*/ 	.short	(.L_3265 - .L_3264)
.L_3264:
        /*001c*/ 	.word	0x00000000
        /*0020*/ 	.short	0x0001
        /*0022*/ 	.short	0x0008
        /*0024*/ 	.byte	0x00, 0xf0, 0x41, 0x00


	//----- nvinfo : EIATTR_KPARAM_INFO
	.align		4
.L_3265:
        /*0028*/ 	.byte	0x04, 0x17
        /*002a*/ 	.short	(.L_3267 - .L_3266)
.L_3266:
        /*002c*/ 	.word	0x00000000
        /*0030*/ 	.short	0x0000
        /*0032*/ 	.short	0x0000
        /*0034*/ 	.byte	0x00, 0xf0, 0x11, 0x00


	//----- nvinfo : EIATTR_SPARSE_MMA_MASK
	.align		4
.L_3267:
        /*0038*/ 	.byte	0x03, 0x50
        /*003a*/ 	.short	0x0000


	//----- nvinfo : EIATTR_MAXREG_COUNT
	.align		4
        /*003c*/ 	.byte	0x03, 0x1b
        /*003e*/ 	.short	0x00ff


	//----- nvinfo : EIATTR_MERCURY_ISA_VERSION
	.align		4
        /*0040*/ 	.byte	0x03, 0x5f
        /*0042*/ 	.short	0x0101


	//----- nvinfo : EIATTR_EXIT_INSTR_OFFSETS
	.align		4
        /*0044*/ 	.byte	0x04, 0x1c
        /*0046*/ 	.short	(.L_3269 - .L_3268)


	//   ....[0]....
.L_3268:
        /*0048*/ 	.word	0x00000700


	//   ....[1]....
        /*004c*/ 	.word	0x00001850


	//   ....[2]....
        /*0050*/ 	.word	0x000018b0


	//----- nvinfo : EIATTR_MAX_THREADS
	.align		4
.L_3269:
        /*0054*/ 	.byte	0x04, 0x05
        /*0056*/ 	.short	(.L_3271 - .L_3270)
.L_3270:
        /*0058*/ 	.word	0x00000080
        /*005c*/ 	.word	0x00000001
        /*0060*/ 	.word	0x00000001


	//----- nvinfo : EIATTR_CRS_STACK_SIZE
	.align		4
.L_3271:
        /*0064*/ 	.byte	0x04, 0x1e
        /*0066*/ 	.short	(.L_3273 - .L_3272)
.L_3272:
        /*0068*/ 	.word	0x00000000


	//----- nvinfo : EIATTR_CBANK_PARAM_SIZE
	.align		4
.L_3273:
        /*006c*/ 	.byte	0x03, 0x19
        /*006e*/ 	.short	0x0038


	//----- nvinfo : EIATTR_PARAM_CBANK
	.align		4
        /*0070*/ 	.byte	0x04, 0x0a
        /*0072*/ 	.short	(.L_3275 - .L_3274)
	.align		4
.L_3274:
        /*0074*/ 	.word	index@(.nv.constant0._ZN2at6native29vectorized_elementwise_kernelILi8EZZZNS0_28launch_masked_scatter_kernelERKNS_10TensorBaseES4_S4_S4_ENKUlvE_clEvENKUlvE_clEvEUlhblE_St5arrayIPcLm4EEEEviT0_T1_)
        /*0078*/ 	.short	0x0210
        /*007a*/ 	.short	0x0038


	//----- nvinfo : EIATTR_SW_WAR
	.align		4
.L_3275:
        /*007c*/ 	.byte	0x04, 0x36
        /*007e*/ 	.short	(.L_3277 - .L_3276)
.L_3276:
        /*0080*/ 	.word	0x00000008
.L_3277:


//--------------------- .nv.info._ZN2at6native24index_elementwise_kernelILi128ELi4EZNS0_20cuda_take_put_kernelIN3c108BFloat16ElZZZZZNS0_11take_kernelERNS_14TensorIteratorERKNS_10TensorBaseEENKUlvE_clEvENKUlvE10_clEvENKUlvE_clEvENKUlvE0_clEvEUlRS4_lE_EEvS6_S9_RKT1_EUliE_EEvlSG_ --------------------------
	.section	.nv.info._ZN2at6native24index_elementwise_kernelILi128ELi4EZNS0_20cuda_take_put_kernelIN3c108BFloat16ElZZZZZNS0_11take_kernelERNS_14TensorIteratorERKNS_10TensorBaseEENKUlvE_clEvENKUlvE10_clEvENKUlvE_clEvENKUlvE0_clEvEUlRS4_lE_EEvS6_S9_RKT1_EUliE_EEvlSG_,"",@"SHT_CUDA_INFO"
	.sectionflags	@""
	.align	4


	//----- nvinfo : EIATTR_CUDA_API_VERSION
	.align		4
        /*0000*/ 	.byte	0x04, 0x37
        /*0002*/ 	.short	(.L_3279 - .L_3278)
.L_3278:
        /*0004*/ 	.word	0x00000082


	//----- nvinfo : EIATTR_KPARAM_INFO
	.align		4
.L_3279:
        /*0008*/ 	.byte	0x04, 0x17
        /*000a*/ 	.short	(.L_3281 - .L_3280)
.L_3280:
        /*000c*/ 	.word	0x00000000
        /*0010*/ 	.short	0x0001
        /*0012*/ 	.short	0x0008
        /*0014*/ 	.byte	0x00, 0xf0, 0xe1, 0x0e


	//----- nvinfo : EIATTR_KPARAM_INFO
	.align		4
.L_3281:
        /*0018*/ 	.byte	0x04, 0x17
        /*001a*/ 	.short	(.L_3283 - .L_3282)
.L_3282:
        /*001c*/ 	.word	0x00000000
        /*0020*/ 	.short	0x0000
        /*0022*/ 	.short	0x0000
        /*0024*/ 	.byte	0x00, 0xf0, 0x21, 0x00


	//----- nvinfo : EIATTR_SPARSE_MMA_MASK
	.align		4
.L_3283:
        /*0028*/ 	.byte	0x03, 0x50
        /*002a*/ 	.short	0x0000


	//----- nvinfo : EIATTR_MAXREG_COUNT
	.align		4
        /*002c*/ 	.byte	0x03, 0x1b
        /*002e*/ 	.short	0x0080


	//----- nvinfo : EIATTR_EXTERNS
	.align		4
        /*0030*/ 	.byte	0x04, 0x0f
        /*0032*/ 	.short	(.L_3285 - .L_3284)


	//   ....[0]....
	.align		4
.L_3284:
        /*0034*/ 	.word	index@(__assertfail)


	//----- nvinfo : EIATTR_MERCURY_ISA_VERSION
	.align		4
.L_3285:
        /*0038*/ 	.byte	0x03, 0x5f
        /*003a*/ 	.short	0x0101


	//----- nvinfo : EIATTR_SYSCALL_OFFSETS
	.align		4
        /*003c*/ 	.byte	0x04, 0x46
        /*003e*/ 	.short	(.L_3287 - .L_3286)


	//   ....[0]....
.L_3286:
        /*0040*/ 	.word	0x000015c0


	//   ....[1]....
        /*0044*/ 	.word	0x000085a0


	//   ....[2]....
        /*0048*/ 	.word	0x0000f3e0


	//   ....[3]....
        /*004c*/ 	.word	0x00016210


	//----- nvinfo : EIATTR_EXIT_INSTR_OFFSETS
	.align		4
.L_3287:
        /*0050*/ 	.byte	0x04, 0x1c
        /*0052*/ 	.short	(.L_3289 - .L_3288)


	//   ....[0]....
.L_3288:
        /*0054*/ 	.word	0x00014d20


	//   ....[1]....
        /*0058*/ 	.word	0x0001bc70


	//----- nvinfo : EIATTR_MAX_THREADS
	.align		4
.L_3289:
        /*005c*/ 	.byte	0x04, 0x05
        /*005e*/ 	.short	(.L_3291 - .L_3290)
.L_3290:
        /*0060*/ 	.word	0x00000080
        /*0064*/ 	.word	0x00000001
        /*0068*/ 	.word	0x00000001


	//----- nvinfo : EIATTR_CRS_STACK_SIZE
	.align		4
.L_3291:
        /*006c*/ 	.byte	0x04, 0x1e
        /*006e*/ 	.short	(.L_3293 - .L_3292)
.L_3292:
        /*0070*/ 	.word	0x00000000


	//----- nvinfo : EIATTR_CBANK_PARAM_SIZE
	.align		4
.L_3293:
        /*0074*/ 	.byte	0x03, 0x19
        /*0076*/ 	.short	0x03c0


	//----- nvinfo : EIATTR_PARAM_CBANK
	.align		4
        /*0078*/ 	.byte	0x04, 0x0a
        /*007a*/ 	.short	(.L_3295 - .L_3294)
	.align		4
.L_3294:
        /*007c*/ 	.word	index@(.nv.constant0._ZN2at6native24index_elementwise_kernelILi128ELi4EZNS0_20cuda_take_put_kernelIN3c108BFloat16ElZZZZZNS0_11take_kernelERNS_14TensorIteratorERKNS_10TensorBaseEENKUlvE_clEvENKUlvE10_clEvENKUlvE_clEvENKUlvE0_clEvEUlRS4_lE_EEvS6_S9_RKT1_EUliE_EEvlSG_)
        /*0080*/ 	.short	0x0210
        /*0082*/ 	.short	0x03c0


	//----- nvinfo : EIATTR_SW_WAR
	.align		4
.L_3295:
        /*0084*/ 	.byte	0x04, 0x36
        /*0086*/ 	.short	(.L_3297 - .L_3296)
.L_3296:
        /*0088*/ 	.word	0x00000008
.L_3297:


//--------------------- .nv.info._ZN2at6native24index_elementwise_kernelILi128ELi4EZNS0_20cuda_take_put_kernelIN3c108BFloat16EiZZZZZNS0_11take_kernelERNS_14TensorIteratorERKNS_10TensorBaseEENKUlvE_clEvENKUlvE10_clEvENKUlvE_clEvENKUlvE_clEvEUlRS4_iE_EEvS6_S9_RKT1_EUliE_EEvlSG_ --------------------------
	.section	.nv.info._ZN2at6native24index_elementwise_kernelILi128ELi4EZNS0_20cuda_take_put_kernelIN3c108BFloat16EiZZZZZNS0_11take_kernelERNS_14TensorIteratorERKNS_10TensorBaseEENKUlvE_clEvENKUlvE10_clEvENKUlvE_clEvENKUlvE_clEvEUlRS4_iE_EEvS6_S9_RKT1_EUliE_EEvlSG_,"",@"SHT_CUDA_INFO"
	.sectionflags	@""
	.align	4


	//----- nvinfo : EIATTR_CUDA_API_VERSION
	.align		4
        /*0000*/ 	.byte	0x04, 0x37
        /*0002*/ 	.short	(.L_3299 - .L_3298)
.L_3298:
        /*0004*/ 	.word	0x00000082


	//----- nvinfo : EIATTR_KPARAM_INFO
	.align		4
.L_3299:
        /*0008*/ 	.byte	0x04, 0x17
        /*000a*/ 	.short	(.L_3301 - .L_3300)
.L_3300:
        /*000c*/ 	.word	0x00000000
        /*0010*/ 	.short	0x0001
        /*0012*/ 	.short	0x0008
        /*0014*/ 	.byte	0x00, 0xf0, 0xc1, 0x0e


	//----- nvinfo : EIATTR_KPARAM_INFO
	.align		4
.L_3301:
        /*0018*/ 	.byte	0x04, 0x17
        /*001a*/ 	.short	(.L_3303 - .L_3302)
.L_3302:
        /*001c*/ 	.word	0x00000000
        /*0020*/ 	.short	0x0000
        /*0022*/ 	.short	0x0000
        /*0024*/ 	.byte	0x00, 0xf0, 0x21, 0x00


	//----- nvinfo : EIATTR_SPARSE_MMA_MASK
	.align		4
.L_3303:
        /*0028*/ 	.byte	0x03, 0x50
        /*002a*/ 	.short	0x0000


	//----- nvinfo : EIATTR_MAXREG_COUNT
	.align		4
        /*002c*/ 	.byte	0x03, 0x1b
        /*002e*/ 	.short	0x0080


	//----- nvinfo : EIATTR_EXTERNS
	.align		4
        /*0030*/ 	.byte	0x04, 0x0f
        /*0032*/ 	.short	(.L_3305 - .L_3304)


	//   ....[0]....
	.align		4
.L_3304:
        /*0034*/ 	.word	index@(__assertfail)


	//----- nvinfo : EIATTR_MERCURY_ISA_VERSION
	.align		4
.L_3305:
        /*0038*/ 	.byte	0x03, 0x5f
        /*003a*/ 	.short	0x0101


	//----- nvinfo : EIATTR_SYSCALL_OFFSETS
	.align		4
        /*003c*/ 	.byte	0x04, 0x46
        /*003e*/ 	.short	(.L_3307 - .L_3306)


	//   ....[0]....
.L_3306:
        /*0040*/ 	.word	0x000015a0


	//   ....[1]....
        /*0044*/ 	.word	0x00003d30


	//   ....[2]....
        /*0048*/ 	.word	0x000064b0


	//   ....[3]....
        /*004c*/ 	.word	0x00008c20


	//----- nvinfo : EIATTR_EXIT_INSTR_OFFSETS
	.align		4
.L_3307:
        /*0050*/ 	.byte	0x04, 0x1c
        /*0052*/ 	.short	(.L_3309 - .L_3308)


	//   ....[0]....
.L_3308:
        /*0054*/ 	.word	0x00007740


	//   ....[1]....
        /*0058*/ 	.word	0x00009e40


	//----- nvinfo : EIATTR_MAX_THREADS
	.align		4
.L_3309:
        /*005c*/ 	.byte	0x04, 0x05
        /*005e*/ 	.short	(.L_3311 - .L_3310)
.L_3310:
        /*0060*/ 	.word	0x00000080
        /*0064*/ 	.word	0x00000001
        /*0068*/ 	.word	0x00000001


	//----- nvinfo : EIATTR_CRS_STACK_SIZE
	.align		4
.L_3311:
        /*006c*/ 	.byte	0x04, 0x1e
        /*006e*/ 	.short	(.L_3313 - .L_3312)
.L_3312:
        /*0070*/ 	.word	0x00000000


	//----- nvinfo : EIATTR_CBANK_PARAM_SIZE
	.align		4
.L_3313:
        /*0074*/ 	.byte	0x03, 0x19
        /*0076*/ 	.short	0x03b8


	//----- nvinfo : EIATTR_PARAM_CBANK
	.align		4
        /*0078*/ 	.byte	0x04, 0x0a
        /*007a*/ 	.short	(.L_3315 - .L_3314)
	.align		4
.L_3314:
        /*007c*/ 	.word	index@(.nv.constant0._ZN2at6native24index_elementwise_kernelILi128ELi4EZNS0_20cuda_take_put_kernelIN3c108BFloat16EiZZZZZNS0_11take_kernelERNS_14TensorIteratorERKNS_10TensorBaseEENKUlvE_clEvENKUlvE10_clEvENKUlvE_clEvENKUlvE_clEvEUlRS4_iE_EEvS6_S9_RKT1_EUliE_EEvlSG_)
        /*0080*/ 	.short	0x0210
        /*0082*/ 	.short	0x03b8


	//----- nvinfo : EIATTR_SW_WAR
	.align		4
.L_3315:
        /*0084*/ 	.byte	0x04, 0x36
        /*0086*/ 	.short	(.L_3317 - .L_3316)
.L_3316:
        /*0088*/ 	.word	0x00000008
.L_3317:


//--------------------- .nv.info._ZN2at6native24index_elementwise_kernelILi128ELi4EZNS0_20cuda_take_put_kernelIblZZZZZNS0_11take_kernelERNS_14TensorIteratorERKNS_10TensorBaseEENKUlvE_clEvENKUlvE9_clEvENKUlvE_clEvENKUlvE0_clEvEUlRblE_EEvS4_S7_RKT1_EUliE_EEvlSE_ --------------------------
	.section	.nv.info._ZN2at6native24index_elementwise_kernelILi128ELi4EZNS0_20cuda_take_put_kernelIblZZZZZNS0_11take_kernelERNS_14TensorIteratorERKNS_10TensorBaseEENKUlvE_clEvENKUlvE9_clEvENKUlvE_clEvENKUlvE0_clEvEUlRblE_EEvS4_S7_RKT1_EUliE_EEvlSE_,"",@"SHT_CUDA_INFO"
	.sectionflags	@""
	.align	4


	//----- nvinfo : EIATTR_CUDA_API_VERSION
	.align		4
        /*0000*/ 	.byte	0x04, 0x37
        /*0002*/ 	.short	(.L_3319 - .L_3318)
.L_3318:
        /*0004*/ 	.word	0x00000082


	//----- nvinfo : EIATTR_KPARAM_INFO
	.align		4
.L_3319:
        /*0008*/ 	.byte	0x04, 0x17
        /*000a*/ 	.short	(.L_3321 - .L_3320)
.L_3320:
        /*000c*/ 	.word	0x00000000
        /*0010*/ 	.short	0x0001
        /*0012*/ 	.short	0x0008
        /*0014*/ 	.byte	0x00, 0xf0, 0xe1, 0x0e


	//----- nvinfo : EIATTR_KPARAM_INFO
	.align		4
.L_3321:
        /*0018*/ 	.byte	0x04, 0x17
        /*001a*/ 	.short	(.L_3323 - .L_3322)
.L_3322:
        /*001c*/ 	.word	0x00000000
        /*0020*/ 	.short	0x0000
        /*0022*/ 	.short	0x0000
        /*0024*/ 	.byte	0x00, 0xf0, 0x21, 0x00


	//----- nvinfo : EIATTR_SPARSE_MMA_MASK
	.align		4
.L_3323:
        /*0028*/ 	.byte	0x03, 0x50
        /*002a*/ 	.short	0x0000


	//----- nvinfo : EIATTR_MAXREG_COUNT
	.align		4
        /*002c*/ 	.byte	0x03, 0x1b
        /*002e*/ 	.short	0x0080


	//----- nvinfo : EIATTR_EXTERNS
	.align		4
        /*0030*/ 	.byte	0x04, 0x0f
        /*0032*/ 	.short	(.L_3325 - .L_3324)


	//   ....[0]....
	.align		4
.L_3324:
        /*0034*/ 	.word	index@(__assertfail)


	//----- nvinfo : EIATTR_MERCURY_ISA_VERSION
	.align		4
.L_3325:
        /*0038*/ 	.byte	0x03, 0x5f
        /*003a*/ 	.short	0x0101


	//----- nvinfo : EIATTR_SYSCALL_OFFSETS
	.align		4
        /*003c*/ 	.byte	0x04, 0x46
        /*003e*/ 	.short	(.L_3327 - .L_3326)


	//   ....[0]....
.L_3326:
        /*0040*/ 	.word	0x000015c0


	//   ....[1]....
        /*0044*/ 	.word	0x000085a0


	//   ....[2]....
        /*0048*/ 	.word	0x0000f3e0


	//   ....[3]....
        /*004c*/ 	.word	0x00016210


	//----- nvinfo : EIATTR_EXIT_INSTR_OFFSETS
	.align		4
.L_3327:
        /*0050*/ 	.byte	0x04, 0x1c
        /*0052*/ 	.short	(.L_3329 - .L_3328)


	//   ....[0]....
.L_3328:
        /*0054*/ 	.word	0x00014d20


	//   ....[1]....
        /*0058*/ 	.word	0x0001bc70


	//----- nvinfo : EIATTR_MAX_THREADS
	.align		4
.L_3329:
        /*005c*/ 	.byte	0x04, 0x05
        /*005e*/ 	.short	(.L_3331 - .L_3330)
.L_3330:
        /*0060*/ 	.word	0x00000080
        /*0064*/ 	.word	0x00000001
        /*0068*/ 	.word	0x00000001


	//----- nvinfo : EIATTR_CRS_STACK_SIZE
	.align		4
.L_3331:
        /*006c*/ 	.byte	0x04, 0x1e
        /*006e*/ 	.short	(.L_3333 - .L_3332)
.L_3332:
        /*0070*/ 	.word	0x00000000


	//----- nvinfo : EIATTR_CBANK_PARAM_SIZE
	.align		4
.L_3333:
        /*0074*/ 	.byte	0x03, 0x19
        /*0076*/ 	.short	0x03c0


	//----- nvinfo : EIATTR_PARAM_CBANK
	.align		4
        /*0078*/ 	.byte	0x04, 0x0a
        /*007a*/ 	.short	(.L_3335 - .L_3334)
	.align		4
.L_3334:
        /*007c*/ 	.word	index@(.nv.constant0._ZN2at6native24index_elementwise_kernelILi128ELi4EZNS0_20cuda_take_put_kernelIblZZZZZNS0_11take_kernelERNS_14TensorIteratorERKNS_10TensorBaseEENKUlvE_clEvENKUlvE9_clEvENKUlvE_clEvENKUlvE0_clEvEUlRblE_EEvS4_S7_RKT1_EUliE_EEvlSE_)
        /*0080*/ 	.short	0x0210
        /*0082*/ 	.short	0x03c0


	//----- nvinfo : EIATTR_SW_WAR
	.align		4
.L_3335:
        /*0084*/ 	.byte	0x04, 0x36
        /*0086*/ 	.short	(.L_3337 - .L_3336)
.L_3336:
        /*0088*/ 	.word	0x00000008
.L_3337:


//--------------------- .nv.info._ZN2at6native24index_elementwise_kernelILi128ELi4EZNS0_20cuda_take_put_kernelIbiZZZZZNS0_11take_kernelERNS_14TensorIteratorERKNS_10TensorBaseEENKUlvE_clEvENKUlvE9_clEvENKUlvE_clEvENKUlvE_clEvEUlRbiE_EEvS4_S7_RKT1_EUliE_EEvlSE_ --------------------------
	.section	.nv.info._ZN2at6native24index_elementwise_kernelILi128ELi4EZNS0_20cuda_take_put_kernelIbiZZZZZNS0_11take_kernelERNS_14TensorIteratorERKNS_10TensorBaseEENKUlvE_clEvENKUlvE9_clEvENKUlvE_clEvENKUlvE_clEvEUlRbiE_EEvS4_S7_RKT1_EUliE_EEvlSE_,"",@"SHT_CUDA_INFO"
	.sectionflags	@""
	.align	4


	//----- nvinfo : EIATTR_CUDA_API_VERSION
	.align		4
        /*0000*/ 	.byte	0x04, 0x37
        /*0002*/ 	.short	(.L_3339 - .L_3338)
.L_3338:
        /*0004*/ 	.word	0x00000082


	//----- nvinfo : EIATTR_KPARAM_INFO
	.align		4
.L_3339:
        /*0008*/ 	.byte	0x04, 0x17
        /*000a*/ 	.short	(.L_3341 - .L_3340)
.L_3340:
        /*000c*/ 	.word	0x00000000
        /*0010*/ 	.short	0x0001
        /*0012*/ 	.short	0x0008
        /*0014*/ 	.byte	0x00, 0xf0, 0xc1, 0x0e


	//----- nvinfo : EIATTR_KPARAM_INFO
	.align		4
.L_3341:
        /*0018*/ 	.byte	0x04, 0x17
        /*001a*/ 	.short	(.L_3343 - .L_3342)
.L_3342:
        /*001c*/ 	.word	0x00000000
        /*0020*/ 	.short	0x0000
        /*0022*/ 	.short	0x0000
        /*0024*/ 	.byte	0x00, 0xf0, 0x21, 0x00


	//----- nvinfo : EIATTR_SPARSE_MMA_MASK
	.align		4
.L_3343:
        /*0028*/ 	.byte	0x03, 0x50
        /*002a*/ 	.short	0x0000


	//----- nvinfo : EIATTR_MAXREG_COUNT
	.align		4
        /*002c*/ 	.byte	0x03, 0x1b
        /*002e*/ 	.short	0x0080


	//----- nvinfo : EIATTR_EXTERNS
	.align		4
        /*0030*/ 	.byte	0x04, 0x0f
        /*0032*/ 	.short	(.L_3345 - .L_3344)


	//   ....[0]....
	.align		4
.L_3344:
        /*0034*/ 	.word	index@(__assertfail)


	//----- nvinfo : EIATTR_MERCURY_ISA_VERSION
	.align		4
.L_3345:
        /*0038*/ 	.byte	0x03, 0x5f
        /*003a*/ 	.short	0x0101


	//----- nvinfo : EIATTR_SYSCALL_OFFSETS
	.align		4
        /*003c*/ 	.byte	0x04, 0x46
        /*003e*/ 	.short	(.L_3347 - .L_3346)


	//   ....[0]....
.L_3346:
        /*0040*/ 	.word	0x000015a0


	//   ....[1]....
        /*0044*/ 	.word	0x00003d40


	//   ....[2]....
        /*0048*/ 	.word	0x000064d0


	//   ....[3]....
        /*004c*/ 	.word	0x00008c50


	//----- nvinfo : EIATTR_EXIT_INSTR_OFFSETS
	.align		4
.L_3347:
        /*0050*/ 	.byte	0x04, 0x1c
        /*0052*/ 	.short	(.L_3349 - .L_3348)


	//   ....[0]....
.L_3348:
        /*0054*/ 	.word	0x00007770


	//   ....[1]....
        /*0058*/ 	.word	0x00009e80


	//----- nvinfo : EIATTR_MAX_THREADS
	.align		4
.L_3349:
        /*005c*/ 	.byte	0x04, 0x05
        /*005e*/ 	.short	(.L_3351 - .L_3350)
.L_3350:
        /*0060*/ 	.word	0x00000080
        /*0064*/ 	.word	0x00000001
        /*0068*/ 	.word	0x00000001


	//----- nvinfo : EIATTR_CRS_STACK_SIZE
	.align		4
.L_3351:
        /*006c*/ 	.byte	0x04, 0x1e
        /*006e*/ 	.short	(.L_3353 - .L_3352)
.L_3352:
        /*0070*/ 	.word	0x00000000


	//----- nvinfo : EIATTR_CBANK_PARAM_SIZE
	.align		4
.L_3353:
        /*0074*/ 	.byte	0x03, 0x19
        /*0076*/ 	.short	0x03b8


	//----- nvinfo : EIATTR_PARAM_CBANK
	.align		4
        /*0078*/ 	.byte	0x04, 0x0a
        /*007a*/ 	.short	(.L_3355 - .L_3354)
	.align		4
.L_3354:
        /*007c*/ 	.word	index@(.nv.constant0._ZN2at6native24index_elementwise_kernelILi128ELi4EZNS0_20cuda_take_put_kernelIbiZZZZZNS0_11take_kernelERNS_14TensorIteratorERKNS_10TensorBaseEENKUlvE_clEvENKUlvE9_clEvENKUlvE_clEvENKUlvE_clEvEUlRbiE_EEvS4_S7_RKT1_EUliE_EEvlSE_)
        /*0080*/ 	.short	0x0210
        /*0082*/ 	.short	0x03b8


	//----- nvinfo : EIATTR_SW_WAR
	.align		4
.L_3355:
        /*0084*/ 	.byte	0x04, 0x36
        /*0086*/ 	.short	(.L_3357 - .L_3356)
.L_3356:
        /*0088*/ 	.word	0x00000008
.L_3357:


//--------------------- .nv.info._ZN2at6native24index_elementwise_kernelILi128ELi4EZNS0_20cuda_take_put_kernelIN3c104HalfElZZZZZNS0_11take_kernelERNS_14TensorIteratorERKNS_10TensorBaseEENKUlvE_clEvENKUlvE8_clEvENKUlvE_clEvENKUlvE0_clEvEUlRS4_lE_EEvS6_S9_RKT1_EUliE_EEvlSG_ --------------------------
	.section	.nv.info._ZN2at6native24index_elementwise_kernelILi128ELi4EZNS0_20cuda_take_put_kernelIN3c104HalfElZZZZZNS0_11take_kernelERNS_14TensorIteratorERKNS_10TensorBaseEENKUlvE_clEvENKUlvE8_clEvENKUlvE_clEvENKUlvE0_clEvEUlRS4_lE_EEvS6_S9_RKT1_EUliE_EEvlSG_,"",@"SHT_CUDA_INFO"
	.sectionflags	@""
	.align	4


	//----- nvinfo : EIATTR_CUDA_API_VERSION
	.align		4
        /*0000*/ 	.byte	0x04, 0x37
        /*0002*/ 	.short	(.L_3359 - .L_3358)
.L_3358:
        /*0004*/ 	.word	0x00000082


	//----- nvinfo : EIATTR_KPARAM_INFO
	.align		4
.L_3359:
        /*0008*/ 	.byte	0x04, 0x17
        /*000a*/ 	.short	(.L_3361 - .L_3360)
.L_3360:
        /*000c*/ 	.word	0x00000000
        /*0010*/ 	.short	0x0001
        /*0012*/ 	.short	0x0008
        /*0014*/ 	.byte	0x00, 0xf0, 0xe1, 0x0e


	//----- nvinfo : EIATTR_KPARAM_INFO
	.align		4
.L_3361:
        /*0018*/ 	.byte	0x04, 0x17
        /*001a*/ 	.short	(.L_3363 - .L_3362)
.L_3362:
        /*001c*/ 	.word	0x00000000
        /*0020*/ 	.short	0x0000
        /*0022*/ 	.short	0x0000
        /*0024*/ 	.byte	0x00, 0xf0, 0x21, 0x00


	//----- nvinfo : EIATTR_SPARSE_MMA_MASK
	.align		4
.L_3363:
        /*0028*/ 	.byte	0x03, 0x50
        /*002a*/ 	.short	0x0000


	//----- nvinfo : EIATTR_MAXREG_COUNT
	.align		4
        /*002c*/ 	.byte	0x03, 0x1b
        /*002e*/ 	.short	0x0080


	//----- nvinfo : EIATTR_EXTERNS
	.align		4
        /*0030*/ 	.byte	0x04, 0x0f
        /*0032*/ 	.short	(.L_3365 - .L_3364)


	//   ....[0]....
	.align		4
.L_3364:
        /*0034*/ 	.word	index@(__assertfail)


	//----- nvinfo : EIATTR_MERCURY_ISA_VERSION
	.align		4
.L_3365:
        /*0038*/ 	.byte	0x03, 0x5f
        /*003a*/ 	.short	0x0101


	//----- nvinfo : EIATTR_SYSCALL_OFFSETS
	.align		4
        /*003c*/ 	.byte	0x04, 0x46
        /*003e*/ 	.short	(.L_3367 - .L_3366)


	//   ....[0]....
.L_3366:
        /*0040*/ 	.word	0x000015c0


	//   ....[1]....
        /*0044*/ 	.word	0x000085a0


	//   ....[2]....
        /*0048*/ 	.word	0x0000f3e0


	//   ....[3]....
        /*004c*/ 	.word	0x00016210


	//----- nvinfo : EIATTR_EXIT_INSTR_OFFSETS
	.align		4
.L_3367:
        /*0050*/ 	.byte	0x04, 0x1c
        /*0052*/ 	.short	(.L_3369 - .L_3368)


	//   ....[0]....
.L_3368:
        /*0054*/ 	.word	0x00014d20


	//   ....[1]....
        /*0058*/ 	.word	0x0001bc70


	//----- nvinfo : EIATTR_MAX_THREADS
	.align		4
.L_3369:
        /*005c*/ 	.byte	0x04, 0x05
        /*005e*/ 	.short	(.L_3371 - .L_3370)
.L_3370:
        /*0060*/ 	.word	0x00000080
        /*0064*/ 	.word	0x00000001
        /*0068*/ 	.word	0x00000001


	//----- nvinfo : EIATTR_CRS_STACK_SIZE
	.align		4
.L_3371:
        /*006c*/ 	.byte	0x04, 0x1e
        /*006e*/ 	.short	(.L_3373 - .L_3372)
.L_3372:
        /*0070*/ 	.word	0x00000000


	//----- nvinfo : EIATTR_CBANK_PARAM_SIZE
	.align		4
.L_3373:
        /*0074*/ 	.byte	0x03, 0x19
        /*0076*/ 	.short	0x03c0


	//----- nvinfo : EIATTR_PARAM_CBANK
	.align		4
        /*0078*/ 	.byte	0x04, 0x0a
        /*007a*/ 	.short	(.L_3375 - .L_3374)
	.align		4
.L_3374:
        /*007c*/ 	.word	index@(.nv.constant0._ZN2at6native24index_elementwise_kernelILi128ELi4EZNS0_20cuda_take_put_kernelIN3c104HalfElZZZZZNS0_11take_kernelERNS_14TensorIteratorERKNS_10TensorBaseEENKUlvE_clEvENKUlvE8_clEvENKUlvE_clEvENKUlvE0_clEvEUlRS4_lE_EEvS6_S9_RKT1_EUliE_EEvlSG_)
        /*0080*/ 	.short	0x0210
        /*0082*/ 	.short	0x03c0


	//----- nvinfo : EIATTR_SW_WAR
	.align		4
.L_3375:
        /*0084*/ 	.byte	0x04, 0x36
        /*0086*/ 	.short	(.L_3377 - .L_3376)
.L_3376:
        /*0088*/ 	.word	0x00000008
.L_3377:


//--------------------- .nv.info._ZN2at6native24index_elementwise_kernelILi128ELi4EZNS0_20cuda_take_put_kernelIN3c104HalfEiZZZZZNS0_11take_kernelERNS_14TensorIteratorERKNS_10TensorBaseEENKUlvE_clEvENKUlvE8_clEvENKUlvE_clEvENKUlvE_clEvEUlRS4_iE_EEvS6_S9_RKT1_EUliE_EEvlSG_ --------------------------
	.section	.nv.info._ZN2at6native24index_elementwise_kernelILi128ELi4EZNS0_20cuda_take_put_kernelIN3c104HalfEiZZZZZNS0_11take_kernelERNS_14TensorIteratorERKNS_10TensorBaseEENKUlvE_clEvENKUlvE8_clEvENKUlvE_clEvENKUlvE_clEvEUlRS4_iE_EEvS6_S9_RKT1_EUliE_EEvlSG_,"",@"SHT_CUDA_INFO"
	.sectionflags	@""
	.align	4


	//----- nvinfo : EIATTR_CUDA_API_VERSION
	.align		4
        /*0000*/ 	.byte	0x04, 0x37
        /*0002*/ 	.short	(.L_3379 - .L_3378)
.L_3378:
        /*0004*/ 	.word	0x00000082


	//----- nvinfo : EIATTR_KPARAM_INFO
	.align		4
.L_3379:
        /*0008*/ 	.byte	0x04, 0x17
        /*000a*/ 	.short	(.L_3381 - .L_3380)
.L_3380:
        /*000c*/ 	.word	0x00000000
        /*0010*/ 	.short	0x0001
        /*0012*/ 	.short	0x0008
        /*0014*/ 	.byte	0x00, 0xf0, 0xc1, 0x0e


	//----- nvinfo : EIATTR_KPARAM_INFO
	.align		4
.L_3381:
        /*0018*/ 	.byte	0x04, 0x17
        /*001a*/ 	.short	(.L_3383 - .L_3382)
.L_3382:
        /*001c*/ 	.word	0x00000000
        /*0020*/ 	.short	0x0000
        /*0022*/ 	.short	0x0000
        /*0024*/ 	.byte	0x00, 0xf0, 0x21, 0x00


	//----- nvinfo : EIATTR_SPARSE_MMA_MASK
	.align		4
.L_3383:
        /*0028*/ 	.byte	0x03, 0x50
        /*002a*/ 	.short	0x0000


	//----- nvinfo : EIATTR_MAXREG_COUNT
	.align		4
        /*002c*/ 	.byte	0x03, 0x1b
        /*002e*/ 	.short	0x0080


	//----- nvinfo : EIATTR_EXTERNS
	.align		4
        /*0030*/ 	.byte	0x04, 0x0f
        /*0032*/ 	.short	(.L_3385 - .L_3384)


	//   ....[0]....
	.align		4
.L_3384:
        /*0034*/ 	.word	index@(__assertfail)


	//----- nvinfo : EIATTR_MERCURY_ISA_VERSION
	.align		4
.L_3385:
        /*0038*/ 	.byte	0x03, 0x5f
        /*003a*/ 	.short	0x0101


	//----- nvinfo : EIATTR_SYSCALL_OFFSETS
	.align		4
        /*003c*/ 	.byte	0x04, 0x46
        /*003e*/ 	.short	(.L_3387 - .L_3386)


	//   ....[0]....
.L_3386:
        /*0040*/ 	.word	0x000015a0


	//   ....[1]....
        /*0044*/ 	.word	0x00003d30


	//   ....[2]....
        /*0048*/ 	.word	0x000064b0


	//   ....[3]....
        /*004c*/ 	.word	0x00008c20


	//----- nvinfo : EIATTR_EXIT_INSTR_OFFSETS
	.align		4
.L_3387:
        /*0050*/ 	.byte	0x04, 0x1c
        /*0052*/ 	.short	(.L_3389 - .L_3388)


	//   ....[0]....
.L_3388:
        /*0054*/ 	.word	0x00007740


	//   ....[1]....
        /*0058*/ 	.word	0x00009e40


	//----- nvinfo : EIATTR_MAX_THREADS
	.align		4
.L_3389:
        /*005c*/ 	.byte	0x04, 0x05
        /*005e*/ 	.short	(.L_3391 - .L_3390)
.L_3390:
        /*0060*/ 	.word	0x00000080
        /*0064*/ 	.word	0x00000001
        /*0068*/ 	.word	0x00000001


	//----- nvinfo : EIATTR_CRS_STACK_SIZE
	.align		4
.L_3391:
        /*006c*/ 	.byte	0x04, 0x1e
        /*006e*/ 	.short	(.L_3393 - .L_3392)
.L_3392:
        /*0070*/ 	.word	0x00000000


	//----- nvinfo : EIATTR_CBANK_PARAM_SIZE
	.align		4
.L_3393:
        /*0074*/ 	.byte	0x03, 0x19
        /*0076*/ 	.short	0x03b8


	//----- nvinfo : EIATTR_PARAM_CBANK
	.align		4
        /*0078*/ 	.byte	0x04, 0x0a
        /*007a*/ 	.short	(.L_3395 - .L_3394)
	.align		4
.L_3394:
        /*007c*/ 	.word	index@(.nv.constant0._ZN2at6native24index_elementwise_kernelILi128ELi4EZNS0_20cuda_take_put_kernelIN3c104HalfEiZZZZZNS0_11take_kernelERNS_14TensorIteratorERKNS_10TensorBaseEENKUlvE_clEvENKUlvE8_clEvENKUlvE_clEvENKUlvE_clEvEUlRS4_iE_EEvS6_S9_RKT1_EUliE_EEvlSG_)
        /*0080*/ 	.short	0x0210
        /*0082*/ 	.short	0x03b8


	//----- nvinfo : EIATTR_SW_WAR
	.align		4
.L_3395:
        /*0084*/ 	.byte	0x04, 0x36
        /*0086*/ 	.short	(.L_3397 - .L_3396)
.L_3396:
        /*0088*/ 	.word	0x00000008
.L_3397:


//--------------------- .nv.info._ZN2at6native24index_elementwise_kernelILi128ELi4EZNS0_20cuda_take_put_kernelIN3c107complexIfEElZZZZZNS0_11take_kernelERNS_14TensorIteratorERKNS_10TensorBaseEENKUlvE_clEvENKUlvE7_clEvENKUlvE_clEvENKUlvE0_clEvEUlRS5_lE_EEvS7_SA_RKT1_EUliE_EEvlSH_ --------------------------
	.section	.nv.info._ZN2at6native24index_elementwise_kernelILi128ELi4EZNS0_20cuda_take_put_kernelIN3c107complexIfEElZZZZZNS0_11take_kernelERNS_14TensorIteratorERKNS_10TensorBaseEENKUlvE_clEvENKUlvE7_clEvENKUlvE_clEvENKUlvE0_clEvEUlRS5_lE_EEvS7_SA_RKT1_EUliE_EEvlSH_,"",@"SHT_CUDA_INFO"
	.sectionflags	@""
	.align	4


	//----- nvinfo : EIATTR_CUDA_API_VERSION
	.align		4
        /*0000*/ 	.byte	0x04, 0x37
        /*0002*/ 	.short	(.L_3399 - .L_3398)
.L_3398:
        /*0004*/ 	.word	0x00000082


	//----- nvinfo : EIATTR_KPARAM_INFO
	.align		4
.L_3399:
        /*0008*/ 	.byte	0x04, 0x17
        /*000a*/ 	.short	(.L_3401 - .L_3400)
.L_3400:
        /*000c*/ 	.word	0x00000000
        /*0010*/ 	.short	0x0001
        /*0012*/ 	.short	0x0008
        /*0014*/ 	.byte	0x00, 0xf0, 0xe1, 0x0e


	//----- nvinfo : EIATTR_KPARAM_INFO
	.align		4
.L_3401:
        /*0018*/ 	.byte	0x04, 0x17
        /*001a*/ 	.short	(.L_3403 - .L_3402)
.L_3402:
        /*001c*/ 	.word	0x00000000
        /*0020*/ 	.short	0x0000
        /*0022*/ 	.short	0x0000
        /*0024*/ 	.byte	0x00, 0xf0, 0x21, 0x00


	//----- nvinfo : EIATTR_SPARSE_MMA_MASK
	.align		4
.L_3403:
        /*0028*/ 	.byte	0x03, 0x50
        /*002a*/ 	.short	0x0000


	//----- nvinfo : EIATTR_MAXREG_COUNT
	.align		4
        /*002c*/ 	.byte	0x03, 0x1b
        /*002e*/ 	.short	0x0080


	//----- nvinfo : EIATTR_EXTERNS
	.align		4
        /*0030*/ 	.byte	0x04, 0x0f
        /*0032*/ 	.short	(.L_3405 - .L_3404)


	//   ....[0]....
	.align		4
.L_3404:
        /*0034*/ 	.word	index@(__assertfail)


	//----- nvinfo : EIATTR_MERCURY_ISA_VERSION
	.align		4
.L_3405:
        /*0038*/ 	.byte	0x03, 0x5f
        /*003a*/ 	.short	0x0101


	//----- nvinfo : EIATTR_SYSCALL_OFFSETS
	.align		4
        /*003c*/ 	.byte	0x04, 0x46
        /*003e*/ 	.short	(.L_3407 - .L_3406)


	//   ....[0]....
.L_3406:
        /*0040*/ 	.word	0x000015c0


	//   ....[1]....
        /*0044*/ 	.word	0x000085a0


	//   ....[2]....
        /*0048*/ 	.word	0x0000f3e0


	//   ....[3]....
        /*004c*/ 	.word	0x00016210


	//----- nvinfo : EIATTR_EXIT_INSTR_OFFSETS
	.align		4
.L_3407:
        /*0050*/ 	.byte	0x04, 0x1c
        /*0052*/ 	.short	(.L_3409 - .L_3408)


	//   ....[0]....
.L_3408:
        /*0054*/ 	.word	0x00014d20


	//   ....[1]....
        /*0058*/ 	.word	0x0001bc70


	//----- nvinfo : EIATTR_MAX_THREADS
	.align		4
.L_3409:
        /*005c*/ 	.byte	0x04, 0x05
        /*005e*/ 	.short	(.L_3411 - .L_3410)
.L_3410:
        /*0060*/ 	.word	0x00000080
        /*0064*/ 	.word	0x00000001
        /*0068*/ 	.word	0x00000001


	//----- nvinfo : EIATTR_CRS_STACK_SIZE
	.align		4
.L_3411:
        /*006c*/ 	.byte	0x04, 0x1e
        /*006e*/ 	.short	(.L_3413 - .L_3412)
.L_3412:
        /*0070*/ 	.word	0x00000000


	//----- nvinfo : EIATTR_CBANK_PARAM_SIZE
	.align		4
.L_3413:
        /*0074*/ 	.byte	0x03, 0x19
        /*0076*/ 	.short	0x03c0


	//----- nvinfo : EIATTR_PARAM_CBANK
	.align		4
        /*0078*/ 	.byte	0x04, 0x0a
        /*007a*/ 	.short	(.L_3415 - .L_3414)
	.align		4
.L_3414:
        /*007c*/ 	.word	index@(.nv.constant0._ZN2at6native24index_elementwise_kernelILi128ELi4EZNS0_20cuda_take_put_kernelIN3c107complexIfEElZZZZZNS0_11take_kernelERNS_14TensorIteratorERKNS_10TensorBaseEENKUlvE_clEvENKUlvE7_clEvENKUlvE_clEvENKUlvE0_clEvEUlRS5_lE_EEvS7_SA_RKT1_EUliE_EEvlSH_)
        /*0080*/ 	.short	0x0210
        /*0082*/ 	.short	0x03c0


	//----- nvinfo : EIATTR_SW_WAR
	.align		4
.L_3415:
        /*0084*/ 	.byte	0x04, 0x36
        /*0086*/ 	.short	(.L_3417 - .L_3416)
.L_3416:
        /*0088*/ 	.word	0x00000008
.L_3417:


//--------------------- .nv.info._ZN2at6native24index_elementwise_kernelILi128ELi4EZNS0_20cuda_take_put_kernelIN3c107complexIfEEiZZZZZNS0_11take_kernelERNS_14TensorIteratorERKNS_10TensorBaseEENKUlvE_clEvENKUlvE7_clEvENKUlvE_clEvENKUlvE_clEvEUlRS5_iE_EEvS7_SA_RKT1_EUliE_EEvlSH_ --------------------------
	.section	.nv.info._ZN2at6native24index_elementwise_kernelILi128ELi4EZNS0_20cuda_take_put_kernelIN3c107complexIfEEiZZZZZNS0_11take_kernelERNS_14TensorIteratorERKNS_10TensorBaseEENKUlvE_clEvENKUlvE7_clEvENKUlvE_clEvENKUlvE_clEvEUlRS5_iE_EEvS7_SA_RKT1_EUliE_EEvlSH_,"",@"SHT_CUDA_INFO"
	.sectionflags	@""
	.align	4


	//----- nvinfo : EIATTR_CUDA_API_VERSION
	.align		4
        /*0000*/ 	.byte	0x04, 0x37
        /*0002*/ 	.short	(.L_3419 - .L_3418)
.L_3418:
        /*0004*/ 	.word	0x00000082


	//----- nvinfo : EIATTR_KPARAM_INFO
	.align		4
.L_3419:
        /*0008*/ 	.byte	0x04, 0x17
        /*000a*/ 	.short	(.L_3421 - .L_3420)
.L_3420:
        /*000c*/ 	.word	0x00000000
        /*0010*/ 	.short	0x0001
        /*0012*/ 	.short	0x0008
        /*0014*/ 	.byte	0x00, 0xf0, 0xc1, 0x0e


	//----- nvinfo : EIATTR_KPARAM_INFO
	.align		4
.L_3421:
        /*0018*/ 	.byte	0x04, 0x17
        /*001a*/ 	.short	(.L_3423 - .L_3422)
.L_3422:
        /*001c*/ 	.word	0x00000000
        /*0020*/ 	.short	0x0000
        /*0022*/ 	.short	0x0000
        /*0024*/ 	.byte	0x00, 0xf0, 0x21, 0x00


	//----- nvinfo : EIATTR_SPARSE_MMA_MASK
	.align		4
.L_3423:
        /*0028*/ 	.byte	0x03, 0x50
        /*002a*/ 	.short	0x0000


	//----- nvinfo : EIATTR_MAXREG_COUNT
	.align		4
        /*002c*/ 	.byte	0x03, 0x1b
        /*002e*/ 	.short	0x0080


	//----- nvinfo : EIATTR_EXTERNS
	.align		4
        /*0030*/ 	.byte	0x04, 0x0f
        /*0032*/ 	.short	(.L_3425 - .L_3424)


	//   ....[0]....
	.align		4
.L_3424:
        /*0034*/ 	.word	index@(__assertfail)


	//----- nvinfo : EIATTR_MERCURY_ISA_VERSION
	.align		4
.L_3425:
        /*0038*/ 	.byte	0x03, 0x5f
        /*003a*/ 	.short	0x0101


	//----- nvinfo : EIATTR_SYSCALL_OFFSETS
	.align		4
        /*003c*/ 	.byte	0x04, 0x46
        /*003e*/ 	.short	(.L_3427 - .L_3426)


	//   ....[0]....
.L_3426:
        /*0040*/ 	.word	0x000015a0


	//   ....[1]....
        /*0044*/ 	.word	0x00003d30


	//   ....[2]....
        /*0048*/ 	.word	0x000064b0


	//   ....[3]....
        /*004c*/ 	.word	0x00008c20


	//----- nvinfo : EIATTR_EXIT_INSTR_OFFSETS
	.align		4
.L_3427:
        /*0050*/ 	.byte	0x04, 0x1c
        /*0052*/ 	.short	(.L_3429 - .L_3428)


	//   ....[0]....
.L_3428:
        /*0054*/ 	.word	0x00007740


	//   ....[1]....
        /*0058*/ 	.word	0x00009e40


	//----- nvinfo : EIATTR_MAX_THREADS
	.align		4
.L_3429:
        /*005c*/ 	.byte	0x04, 0x05
        /*005e*/ 	.short	(.L_3431 - .L_3430)
.L_3430:
        /*0060*/ 	.word	0x00000080
        /*0064*/ 	.word	0x00000001
        /*0068*/ 	.word	0x00000001


	//----- nvinfo : EIATTR_CRS_STACK_SIZE
	.align		4
.L_3431:
        /*006c*/ 	.byte	0x04, 0x1e
        /*006e*/ 	.short	(.L_3433 - .L_3432)
.L_3432:
        /*0070*/ 	.word	0x00000000


	//----- nvinfo : EIATTR_CBANK_PARAM_SIZE
	.align		4
.L_3433:
        /*0074*/ 	.byte	0x03, 0x19
        /*0076*/ 	.short	0x03b8


	//----- nvinfo : EIATTR_PARAM_CBANK
	.align		4
        /*0078*/ 	.byte	0x04, 0x0a
        /*007a*/ 	.short	(.L_3435 - .L_3434)
	.align		4
.L_3434:
        /*007c*/ 	.word	index@(.nv.constant0._ZN2at6native24index_elementwise_kernelILi128ELi4EZNS0_20cuda_take_put_kernelIN3c107complexIfEEiZZZZZNS0_11take_kernelERNS_14TensorIteratorERKNS_10TensorBaseEENKUlvE_clEvENKUlvE7_clEvENKUlvE_clEvENKUlvE_clEvEUlRS5_iE_EEvS7_SA_RKT1_EUliE_EEvlSH_)
        /*0080*/ 	.short	0x0210
        /*0082*/ 	.short	0x03b8


	//----- nvinfo : EIATTR_SW_WAR
	.align		4
.L_3435:
        /*0084*/ 	.byte	0x04, 0x36
        /*0086*/ 	.short	(.L_3437 - .L_3436)
.L_3436:
        /*0088*/ 	.word	0x00000008
.L_3437:


//--------------------- .nv.info._ZN2at6native24index_elementwise_kernelILi128ELi4EZNS0_20cuda_take_put_kernelIN3c107complexIdEElZZZZZNS0_11take_kernelERNS_14TensorIteratorERKNS_10TensorBaseEENKUlvE_clEvENKUlvE6_clEvENKUlvE_clEvENKUlvE0_clEvEUlRS5_lE_EEvS7_SA_RKT1_EUliE_EEvlSH_ --------------------------
	.section	.nv.info._ZN2at6native24index_elementwise_kernelILi128ELi4EZNS0_20cuda_take_put_kernelIN3c107complexIdEElZZZZZNS0_11take_kernelERNS_14TensorIteratorERKNS_10TensorBaseEENKUlvE_clEvENKUlvE6_clEvENKUlvE_clEvENKUlvE0_clEvEUlRS5_lE_EEvS7_SA_RKT1_EUliE_EEvlSH_,"",@"SHT_CUDA_INFO"
	.sectionflags	@""
	.align	4


	//----- nvinfo : EIATTR_CUDA_API_VERSION
	.align		4
        /*0000*/ 	.byte	0x04, 0x37
        /*0002*/ 	.short	(.L_3439 - .L_3438)
.L_3438:
        /*0004*/ 	.word	0x00000082


	//----- nvinfo : EIATTR_KPARAM_INFO
	.align		4
.L_3439:
        /*0008*/ 	.byte	0x04, 0x17
        /*000a*/ 	.short	(.L_3441 - .L_3440)
.L_3440:
        /*000c*/ 	.word	0x00000000
        /*0010*/ 	.short	0x0001
        /*0012*/ 	.short	0x0008
        /*0014*/ 	.byte	0x00, 0xf0, 0xe1, 0x0e


	//----- nvinfo : EIATTR_KPARAM_INFO
	.align		4
.L_3441:
        /*0018*/ 	.byte	0x04, 0x17
        /*001a*/ 	.short	(.L_3443 - .L_3442)
.L_3442:
        /*001c*/ 	.word	0x00000000
        /*0020*/ 	.short	0x0000
        /*0022*/ 	.short	0x0000
        /*0024*/ 	.byte	0x00, 0xf0, 0x21, 0x00


	//----- nvinfo : EIATTR_SPARSE_MMA_MASK
	.align		4
.L_3443:
        /*0028*/ 	.byte	0x03, 0x50
        /*002a*/ 	.short	0x0000


	//----- nvinfo : EIATTR_MAXREG_COUNT
	.align		4
        /*002c*/ 	.byte	0x03, 0x1b
        /*002e*/ 	.short	0x0080


	//----- nvinfo : EIATTR_EXTERNS
	.align		4
        /*0030*/ 	.byte	0x04, 0x0f
        /*0032*/ 	.short	(.L_3445 - .L_3444)


	//   ....[0]....
	.align		4
.L_3444:
        /*0034*/ 	.word	index@(__assertfail)


	//----- nvinfo : EIATTR_MERCURY_ISA_VERSION
	.align		4
.L_3445:
        /*0038*/ 	.byte	0x03, 0x5f
        /*003a*/ 	.short	0x0101


	//----- nvinfo : EIATTR_SYSCALL_OFFSETS
	.align		4
        /*003c*/ 	.byte	0x04, 0x46
        /*003e*/ 	.short	(.L_3447 - .L_3446)


	//   ....[0]....
.L_3446:
        /*0040*/ 	.word	0x000015c0


	//   ....[1]....
        /*0044*/ 	.word	0x000085a0


	//   ....[2]....
        /*0048*/ 	.word	0x0000f3e0


	//   ....[3]....
        /*004c*/ 	.word	0x00016210


	//----- nvinfo : EIATTR_EXIT_INSTR_OFFSETS
	.align		4
.L_3447:
        /*0050*/ 	.byte	0x04, 0x1c
        /*0052*/ 	.short	(.L_3449 - .L_3448)


	//   ....[0]....
.L_3448:
        /*0054*/ 	.word	0x00014d20


	//   ....[1]....
        /*0058*/ 	.word	0x0001bc70


	//----- nvinfo : EIATTR_MAX_THREADS
	.align		4
.L_3449:
        /*005c*/ 	.byte	0x04, 0x05
        /*005e*/ 	.short	(.L_3451 - .L_3450)
.L_3450:
        /*0060*/ 	.word	0x00000080
        /*0064*/ 	.word	0x00000001
        /*0068*/ 	.word	0x00000001


	//----- nvinfo : EIATTR_CRS_STACK_SIZE
	.align		4
.L_3451:
        /*006c*/ 	.byte	0x04, 0x1e
        /*006e*/ 	.short	(.L_3453 - .L_3452)
.L_3452:
        /*0070*/ 	.word	0x00000000


	//----- nvinfo : EIATTR_CBANK_PARAM_SIZE
	.align		4
.L_3453:
        /*0074*/ 	.byte	0x03, 0x19
        /*0076*/ 	.short	0x03c0


	//----- nvinfo : EIATTR_PARAM_CBANK
	.align		4
        /*0078*/ 	.byte	0x04, 0x0a
        /*007a*/ 	.short	(.L_3455 - .L_3454)
	.align		4
.L_3454:
        /*007c*/ 	.word	index@(.nv.constant0._ZN2at6native24index_elementwise_kernelILi128ELi4EZNS0_20cuda_take_put_kernelIN3c107complexIdEElZZZZZNS0_11take_kernelERNS_14TensorIteratorERKNS_10TensorBaseEENKUlvE_clEvENKUlvE6_clEvENKUlvE_clEvENKUlvE0_clEvEUlRS5_lE_EEvS7_SA_RKT1_EUliE_EEvlSH_)
        /*0080*/ 	.short	0x0210
        /*0082*/ 	.short	0x03c0


	//----- nvinfo : EIATTR_SW_WAR
	.align		4
.L_3455:
        /*0084*/ 	.byte	0x04, 0x36
        /*0086*/ 	.short	(.L_3457 - .L_3456)
.L_3456:
        /*0088*/ 	.word	0x00000008
.L_3457:


//--------------------- .nv.info._ZN2at6native24index_elementwise_kernelILi128ELi4EZNS0_20cuda_take_put_kernelIN3c107complexIdEEiZZZZZNS0_11take_kernelERNS_14TensorIteratorERKNS_10TensorBaseEENKUlvE_clEvENKUlvE6_clEvENKUlvE_clEvENKUlvE_clEvEUlRS5_iE_EEvS7_SA_RKT1_EUliE_EEvlSH_ --------------------------
	.section	.nv.info._ZN2at6native24index_elementwise_kernelILi128ELi4EZNS0_20cuda_take_put_kernelIN3c107complexIdEEiZZZZZNS0_11take_kernelERNS_14TensorIteratorERKNS_10TensorBaseEENKUlvE_clEvENKUlvE6_clEvENKUlvE_clEvENKUlvE_clEvEUlRS5_iE_EEvS7_SA_RKT1_EUliE_EEvlSH_,"",@"SHT_CUDA_INFO"
	.sectionflags	@""
	.align	4


	//----- nvinfo : EIATTR_CUDA_API_VERSION
	.align		4
        /*0000*/ 	.byte	0x04, 0x37
        /*0002*/ 	.short	(.L_3459 - .L_3458)
.L_3458:
        /*0004*/ 	.word	0x00000082


	//----- nvinfo : EIATTR_KPARAM_INFO
	.align		4
.L_3459:
        /*0008*/ 	.byte	0x04, 0x17
        /*000a*/ 	.short	(.L_3461 - .L_3460)
.L_3460:
        /*000c*/ 	.word	0x00000000
        /*0010*/ 	.short	0x0001
        /*0012*/ 	.short	0x0008
        /*0014*/ 	.byte	0x00, 0xf0, 0xc1, 0x0e


	//----- nvinfo : EIATTR_KPARAM_INFO
	.align		4
.L_3461:
        /*0018*/ 	.byte	0x04, 0x17
        /*001a*/ 	.short	(.L_3463 - .L_3462)
.L_3462:
        /*001c*/ 	.word	0x00000000
        /*0020*/ 	.short	0x0000
        /*0022*/ 	.short	0x0000
        /*0024*/ 	.byte	0x00, 0xf0, 0x21, 0x00


	//----- nvinfo : EIATTR_SPARSE_MMA_MASK
	.align		4
.L_3463:
        /*0028*/ 	.byte	0x03, 0x50
        /*002a*/ 	.short	0x0000


	//----- nvinfo : EIATTR_MAXREG_COUNT
	.align		4
        /*002c*/ 	.byte	0x03, 0x1b
        /*002e*/ 	.short	0x0080


	//----- nvinfo : EIATTR_EXTERNS
	.align		4
        /*0030*/ 	.byte	0x04, 0x0f
        /*0032*/ 	.short	(.L_3465 - .L_3464)


	//   ....[0]....
	.align		4
.L_3464:
        /*0034*/ 	.word	index@(__assertfail)


	//----- nvinfo : EIATTR_MERCURY_ISA_VERSION
	.align		4
.L_3465:
        /*0038*/ 	.byte	0x03, 0x5f
        /*003a*/ 	.short	0x0101


	//----- nvinfo : EIATTR_SYSCALL_OFFSETS
	.align		4
        /*003c*/ 	.byte	0x04, 0x46
        /*003e*/ 	.short	(.L_3467 - .L_3466)


	//   ....[0]....
.L_3466:
        /*0040*/ 	.word	0x000015a0


	//   ....[1]....
        /*0044*/ 	.word	0x00003d30


	//   ....[2]....
        /*0048*/ 	.word	0x000064b0


	//   ....[3]....
        /*004c*/ 	.word	0x00008c20


	//----- nvinfo : EIATTR_EXIT_INSTR_OFFSETS
	.align		4
.L_3467:
        /*0050*/ 	.byte	0x04, 0x1c
        /*0052*/ 	.short	(.L_3469 - .L_3468)


	//   ....[0]....
.L_3468:
        /*0054*/ 	.word	0x00007740


	//   ....[1]....
        /*0058*/ 	.word	0x00009e40


	//----- nvinfo : EIATTR_MAX_THREADS
	.align		4
.L_3469:
        /*005c*/ 	.byte	0x04, 0x05
        /*005e*/ 	.short	(.L_3471 - .L_3470)
.L_3470:
        /*0060*/ 	.word	0x00000080
        /*0064*/ 	.word	0x00000001
        /*0068*/ 	.word	0x00000001


	//----- nvinfo : EIATTR_CRS_STACK_SIZE
	.align		4
.L_3471:
        /*006c*/ 	.byte	0x04, 0x1e
        /*006e*/ 	.short	(.L_3473 - .L_3472)
.L_3472:
        /*0070*/ 	.word	0x00000000


	//----- nvinfo : EIATTR_CBANK_PARAM_SIZE
	.align		4
.L_3473:
        /*0074*/ 	.byte	0x03, 0x19
        /*0076*/ 	.short	0x03b8


	//----- nvinfo : EIATTR_PARAM_CBANK
	.align		4
        /*0078*/ 	.byte	0x04, 0x0a
        /*007a*/ 	.short	(.L_3475 - .L_3474)
	.align		4
.L_3474:
        /*007c*/ 	.word	index@(.nv.constant0._ZN2at6native24index_elementwise_kernelILi128ELi4EZNS0_20cuda_take_put_kernelIN3c107complexIdEEiZZZZZNS0_11take_kernelERNS_14TensorIteratorERKNS_10TensorBaseEENKUlvE_clEvENKUlvE6_clEvENKUlvE_clEvENKUlvE_clEvEUlRS5_iE_EEvS7_SA_RKT1_EUliE_EEvlSH_)
        /*0080*/ 	.short	0x0210
        /*0082*/ 	.short	0x03b8


	//----- nvinfo : EIATTR_SW_WAR
	.align		4
.L_3475:
        /*0084*/ 	.byte	0x04, 0x36
        /*0086*/ 	.short	(.L_3477 - .L_3476)
.L_3476:
        /*0088*/ 	.word	0x00000008
.L_3477:


//--------------------- .nv.info._ZN2at6native24index_elementwise_kernelILi128ELi4EZNS0_20cuda_take_put_kernelIflZZZZZNS0_11take_kernelERNS_14TensorIteratorERKNS_10TensorBaseEENKUlvE_clEvENKUlvE5_clEvENKUlvE_clEvENKUlvE0_clEvEUlRflE_EEvS4_S7_RKT1_EUliE_EEvlSE_ --------------------------
	.section	.nv.info._ZN2at6native24index_elementwise_kernelILi128ELi4EZNS0_20cuda_take_put_kernelIflZZZZZNS0_11take_kernelERNS_14TensorIteratorERKNS_10TensorBaseEENKUlvE_clEvENKUlvE5_clEvENKUlvE_clEvENKUlvE0_clEvEUlRflE_EEvS4_S7_RKT1_EUliE_EEvlSE_,"",@"SHT_CUDA_INFO"
	.sectionflags	@""
	.align	4


	//----- nvinfo : EIATTR_CUDA_API_VERSION
	.align		4
        /*0000*/ 	.byte	0x04, 0x37
        /*0002*/ 	.short	(.L_3479 - .L_3478)
.L_3478:
        /*0004*/ 	.word	0x00000082


	//----- nvinfo : EIATTR_KPARAM_INFO
	.align		4
.L_3479:
        /*0008*/ 	.byte	0x04, 0x17
        /*000a*/ 	.short	(.L_3481 - .L_3480)
.L_3480:
        /*000c*/ 	.word	0x00000000
        /*0010*/ 	.short	0x0001
        /*0012*/ 	.short	0x0008
        /*0014*/ 	.byte	0x00, 0xf0, 0xe1, 0x0e


	//----- nvinfo : EIATTR_KPARAM_INFO
	.align		4
.L_3481:
        /*0018*/ 	.byte	0x04, 0x17
        /*001a*/ 	.short	(.L_3483 - .L_3482)
.L_3482:
        /*001c*/ 	.word	0x00000000
        /*0020*/ 	.short	0x0000
        /*0022*/ 	.short	0x0000
        /*0024*/ 	.byte	0x00, 0xf0, 0x21, 0x00


	//----- nvinfo : EIATTR_SPARSE_MMA_MASK
	.align		4
.L_3483:
        /*0028*/ 	.byte	0x03, 0x50
        /*002a*/ 	.short	0x0000


	//----- nvinfo : EIATTR_MAXREG_COUNT
	.align		4
        /*002c*/ 	.byte	0x03, 0x1b
        /*002e*/ 	.short	0x0080


	//----- nvinfo : EIATTR_EXTERNS
	.align		4
        /*0030*/ 	.byte	0x04, 0x0f
        /*0032*/ 	.short	(.L_3485 - .L_3484)


	//   ....[0]....
	.align		4
.L_3484:
        /*0034*/ 	.word	index@(__assertfail)


	//----- nvinfo : EIATTR_MERCURY_ISA_VERSION
	.align		4
.L_3485:
        /*0038*/ 	.byte	0x03, 0x5f
        /*003a*/ 	.short	0x0101


	//----- nvinfo : EIATTR_SYSCALL_OFFSETS
	.align		4
        /*003c*/ 	.byte	0x04, 0x46
        /*003e*/ 	.short	(.L_3487 - .L_3486)


	//   ....[0]....
.L_3486:
        /*0040*/ 	.word	0x000015c0


	//   ....[1]....
        /*0044*/ 	.word	0x000085a0


	//   ....[2]....
        /*0048*/ 	.word	0x0000f3e0


	//   ....[3]....
        /*004c*/ 	.word	0x00016210


	//----- nvinfo : EIATTR_EXIT_INSTR_OFFSETS
	.align		4
.L_3487:
        /*0050*/ 	.byte	0x04, 0x1c
        /*0052*/ 	.short	(.L_3489 - .L_3488)


	//   ....[0]....
.L_3488:
        /*0054*/ 	.word	0x00014d20


	//   ....[1]....
        /*0058*/ 	.word	0x0001bc70


	//----- nvinfo : EIATTR_MAX_THREADS
	.align		4
.L_3489:
        /*005c*/ 	.byte	0x04, 0x05
        /*005e*/ 	.short	(.L_3491 - .L_3490)
.L_3490:
        /*0060*/ 	.word	0x00000080
        /*0064*/ 	.word	0x00000001
        /*0068*/ 	.word	0x00000001


	//----- nvinfo : EIATTR_CRS_STACK_SIZE
	.align		4
.L_3491:
        /*006c*/ 	.byte	0x04, 0x1e
        /*006e*/ 	.short	(.L_3493 - .L_3492)
.L_3492:
        /*0070*/ 	.word	0x00000000


	//----- nvinfo : EIATTR_CBANK_PARAM_SIZE
	.align		4
.L_3493:
        /*0074*/ 	.byte	0x03, 0x19
        /*0076*/ 	.short	0x03c0


	//----- nvinfo : EIATTR_PARAM_CBANK
	.align		4
        /*0078*/ 	.byte	0x04, 0x0a
        /*007a*/ 	.short	(.L_3495 - .L_3494)
	.align		4
.L_3494:
        /*007c*/ 	.word	index@(.nv.constant0._ZN2at6native24index_elementwise_kernelILi128ELi4EZNS0_20cuda_take_put_kernelIflZZZZZNS0_11take_kernelERNS_14TensorIteratorERKNS_10TensorBaseEENKUlvE_clEvENKUlvE5_clEvENKUlvE_clEvENKUlvE0_clEvEUlRflE_EEvS4_S7_RKT1_EUliE_EEvlSE_)
        /*0080*/ 	.short	0x0210
        /*0082*/ 	.short	0x03c0


	//----- nvinfo : EIATTR_SW_WAR
	.align		4
.L_3495:
        /*0084*/ 	.byte	0x04, 0x36
        /*0086*/ 	.short	(.L_3497 - .L_3496)
.L_3496:
        /*0088*/ 	.word	0x00000008
.L_3497:


//--------------------- .nv.info._ZN2at6native24index_elementwise_kernelILi128ELi4EZNS0_20cuda_take_put_kernelIfiZZZZZNS0_11take_kernelERNS_14TensorIteratorERKNS_10TensorBaseEENKUlvE_clEvENKUlvE5_clEvENKUlvE_clEvENKUlvE_clEvEUlRfiE_EEvS4_S7_RKT1_EUliE_EEvlSE_ --------------------------
	.section	.nv.info._ZN2at6native24index_elementwise_kernelILi128ELi4EZNS0_20cuda_take_put_kernelIfiZZZZZNS0_11take_kernelERNS_14TensorIteratorERKNS_10TensorBaseEENKUlvE_clEvENKUlvE5_clEvENKUlvE_clEvENKUlvE_clEvEUlRfiE_EEvS4_S7_RKT1_EUliE_EEvlSE_,"",@"SHT_CUDA_INFO"
	.sectionflags	@""
	.align	4


	//----- nvinfo : EIATTR_CUDA_API_VERSION
	.align		4
        /*0000*/ 	.byte	0x04, 0x37
        /*0002*/ 	.short	(.L_3499 - .L_3498)
.L_3498:
        /*0004*/ 	.word	0x00000082


	//----- nvinfo : EIATTR_KPARAM_INFO
	.align		4
.L_3499:
        /*0008*/ 	.byte	0x04, 0x17
        /*000a*/ 	.short	(.L_3501 - .L_3500)
.L_3500:
        /*000c*/ 	.word	0x00000000
        /*0010*/ 	.short	0x0001
        /*0012*/ 	.short	0x0008
        /*0014*/ 	.byte	0x00, 0xf0, 0xc1, 0x0e


	//----- nvinfo : EIATTR_KPARAM_INFO
	.align		4
.L_3501:
        /*0018*/ 	.byte	0x04, 0x17
        /*001a*/ 	.short	(.L_3503 - .L_3502)
.L_3502:
        /*001c*/ 	.word	0x00000000
        /*0020*/ 	.short	0x0000
        /*0022*/ 	.short	0x0000
        /*0024*/ 	.byte	0x00, 0xf0, 0x21, 0x00


	//----- nvinfo : EIATTR_SPARSE_MMA_MASK
	.align		4
.L_3503:
        /*0028*/ 	.byte	0x03, 0x50
        /*002a*/ 	.short	0x0000


	//----- nvinfo : EIATTR_MAXREG_COUNT
	.align		4
        /*002c*/ 	.byte	0x03, 0x1b
        /*002e*/ 	.short	0x0080


	//----- nvinfo : EIATTR_EXTERNS
	.align		4
        /*0030*/ 	.byte	0x04, 0x0f
        /*0032*/ 	.short	(.L_3505 - .L_3504)


	//   ....[0]....
	.align		4
.L_3504:
        /*0034*/ 	.word	index@(__assertfail)


	//----- nvinfo : EIATTR_MERCURY_ISA_VERSION
	.align		4
.L_3505:
        /*0038*/ 	.byte	0x03, 0x5f
        /*003a*/ 	.short	0x0101


	//----- nvinfo : EIATTR_SYSCALL_OFFSETS
	.align		4
        /*003c*/ 	.byte	0x04, 0x46
        /*003e*/ 	.short	(.L_3507 - .L_3506)


	//   ....[0]....
.L_3506:
        /*0040*/ 	.word	0x000015a0


	//   ....[1]....
        /*0044*/ 	.word	0x00003d30


	//   ....[2]....
        /*0048*/ 	.word	0x000064b0


	//   ....[3]....
        /*004c*/ 	.word	0x00008c20


	//----- nvinfo : EIATTR_EXIT_INSTR_OFFSETS
	.align		4
.L_3507:
        /*0050*/ 	.byte	0x04, 0x1c
        /*0052*/ 	.short	(.L_3509 - .L_3508)


	//   ....[0]....
.L_3508:
        /*0054*/ 	.word	0x00007740


	//   ....[1]....
        /*0058*/ 	.word	0x00009e40


	//----- nvinfo : EIATTR_MAX_THREADS
	.align		4
.L_3509:
        /*005c*/ 	.byte	0x04, 0x05
        /*005e*/ 	.short	(.L_3511 - .L_3510)
.L_3510:
        /*0060*/ 	.word	0x00000080
        /*0064*/ 	.word	0x00000001
        /*0068*/ 	.word	0x00000001


	//----- nvinfo : EIATTR_CRS_STACK_SIZE
	.align		4
.L_3511:
        /*006c*/ 	.byte	0x04, 0x1e
        /*006e*/ 	.short	(.L_3513 - .L_3512)
.L_3512:
        /*0070*/ 	.word	0x00000000


	//----- nvinfo : EIATTR_CBANK_PARAM_SIZE
	.align		4
.L_3513:
        /*0074*/ 	.byte	0x03, 0x19
        /*0076*/ 	.short	0x03b8


	//----- nvinfo : EIATTR_PARAM_CBANK
	.align		4
        /*0078*/ 	.byte	0x04, 0x0a
        /*007a*/ 	.short	(.L_3515 - .L_3514)
	.align		4
.L_3514:
        /*007c*/ 	.word	index@(.nv.constant0._ZN2at6native24index_elementwise_kernelILi128ELi4EZNS0_20cuda_take_put_kernelIfiZZZZZNS0_11take_kernelERNS_14TensorIteratorERKNS_10TensorBaseEENKUlvE_clEvENKUlvE5_clEvENKUlvE_clEvENKUlvE_clEvEUlRfiE_EEvS4_S7_RKT1_EUliE_EEvlSE_)
        /*0080*/ 	.short	0x0210
        /*0082*/ 	.short	0x03b8


	//----- nvinfo : EIATTR_SW_WAR
	.align		4
.L_3515:
        /*0084*/ 	.byte	0x04, 0x36
        /*0086*/ 	.short	(.L_3517 - .L_3516)
.L_3516:
        /*0088*/ 	.word	0x00000008
.L_3517:


//--------------------- .nv.info._ZN2at6native24index_elementwise_kernelILi128ELi4EZNS0_20cuda_take_put_kernelIdlZZZZZNS0_11take_kernelERNS_14TensorIteratorERKNS_10TensorBaseEENKUlvE_clEvENKUlvE4_clEvENKUlvE_clEvENKUlvE0_clEvEUlRdlE_EEvS4_S7_RKT1_EUliE_EEvlSE_ --------------------------
	.section	.nv.info._ZN2at6native24index_elementwise_kernelILi128ELi4EZNS0_20cuda_take_put_kernelIdlZZZZZNS0_11take_kernelERNS_14TensorIteratorERKNS_10TensorBaseEENKUlvE_clEvENKUlvE4_clEvENKUlvE_clEvENKUlvE0_clEvEUlRdlE_EEvS4_S7_RKT1_EUliE_EEvlSE_,"",@"SHT_CUDA_INFO"
	.sectionflags	@""
	.align	4


	//----- nvinfo : EIATTR_CUDA_API_VERSION
	.align		4
        /*0000*/ 	.byte	0x04, 0x37
        /*0002*/ 	.short	(.L_3519 - .L_3518)
.L_3518:
        /*0004*/ 	.word	0x00000082


	//----- nvinfo : EIATTR_KPARAM_INFO
	.align		4
.L_3519:
        /*0008*/ 	.byte	0x04, 0x17
        /*000a*/ 	.short	(.L_3521 - .L_3520)
.L_3520:
        /*000c*/ 	.word	0x00000000
        /*0010*/ 	.short	0x0001
        /*0012*/ 	.short	0x0008
        /*0014*/ 	.byte	0x00, 0xf0, 0xe1, 0x0e


	//----- nvinfo : EIATTR_KPARAM_INFO
	.align		4
.L_3521:
        /*0018*/ 	.byte	0x04, 0x17
        /*001a*/ 	.short	(.L_3523 - .L_3522)
.L_3522:
        /*001c*/ 	.word	0x00000000
        /*0020*/ 	.short	0x0000
        /*0022*/ 	.short	0x0000
        /*0024*/ 	.byte	0x00, 0xf0, 0x21, 0x00


	//----- nvinfo : EIATTR_SPARSE_MMA_MASK
	.align		4
.L_3523:
        /*0028*/ 	.byte	0x03, 0x50
        /*002a*/ 	.short	0x0000


	//----- nvinfo : EIATTR_MAXREG_COUNT
	.align		4
        /*002c*/ 	.byte	0x03, 0x1b
        /*002e*/ 	.short	0x0080


	//----- nvinfo : EIATTR_EXTERNS
	.align		4
        /*0030*/ 	.byte	0x04, 0x0f
        /*0032*/ 	.short	(.L_3525 - .L_3524)


	//   ....[0]....
	.align		4
.L_3524:
        /*0034*/ 	.word	index@(__assertfail)


	//----- nvinfo : EIATTR_MERCURY_ISA_VERSION
	.align		4
.L_3525:
        /*0038*/ 	.byte	0x03, 0x5f
        /*003a*/ 	.short	0x0101


	//----- nvinfo : EIATTR_SYSCALL_OFFSETS
	.align		4
        /*003c*/ 	.byte	0x04, 0x46
        /*003e*/ 	.short	(.L_3527 - .L_3526)


	//   ....[0]....
.L_3526:
        /*0040*/ 	.word	0x000015c0


	//   ....[1]....
        /*0044*/ 	.word	0x000085a0


	//   ....[2]....
        /*0048*/ 	.word	0x0000f3e0


	//   ....[3]....
        /*004c*/ 	.word	0x00016210


	//----- nvinfo : EIATTR_EXIT_INSTR_OFFSETS
	.align		4
.L_3527:
        /*0050*/ 	.byte	0x04, 0x1c
        /*0052*/ 	.short	(.L_3529 - .L_3528)


	//   ....[0]....
.L_3528:
        /*0054*/ 	.word	0x00014d20


	//   ....[1]....
        /*0058*/ 	.word	0x0001bc70


	//----- nvinfo : EIATTR_MAX_THREADS
	.align		4
.L_3529:
        /*005c*/ 	.byte	0x04, 0x05
        /*005e*/ 	.short	(.L_3531 - .L_3530)
.L_3530:
        /*0060*/ 	.word	0x00000080
        /*0064*/ 	.word	0x00000001
        /*0068*/ 	.word	0x00000001


	//----- nvinfo : EIATTR_CRS_STACK_SIZE
	.align		4
.L_3531:
        /*006c*/ 	.byte	0x04, 0x1e
        /*006e*/ 	.short	(.L_3533 - .L_3532)
.L_3532:
        /*0070*/ 	.word	0x00000000


	//----- nvinfo : EIATTR_CBANK_PARAM_SIZE
	.align		4
.L_3533:
        /*0074*/ 	.byte	0x03, 0x19
        /*0076*/ 	.short	0x03c0


	//----- nvinfo : EIATTR_PARAM_CBANK
	.align		4
        /*0078*/ 	.byte	0x04, 0x0a
        /*007a*/ 	.short	(.L_3535 - .L_3534)
	.align		4
.L_3534:
        /*007c*/ 	.word	index@(.nv.constant0._ZN2at6native24index_elementwise_kernelILi128ELi4EZNS0_20cuda_take_put_kernelIdlZZZZZNS0_11take_kernelERNS_14TensorIteratorERKNS_10TensorBaseEENKUlvE_clEvENKUlvE4_clEvENKUlvE_clEvENKUlvE0_clEvEUlRdlE_EEvS4_S7_RKT1_EUliE_EEvlSE_)
        /*0080*/ 	.short	0x0210
        /*0082*/ 	.short	0x03c0


	//----- nvinfo : EIATTR_SW_WAR
	.align		4
.L_3535:
        /*0084*/ 	.byte	0x04, 0x36
        /*0086*/ 	.short	(.L_3537 - .L_3536)
.L_3536:
        /*0088*/ 	.word	0x00000008
.L_3537:


//--------------------- .nv.info._ZN2at6native24index_elementwise_kernelILi128ELi4EZNS0_20cuda_take_put_kernelIdiZZZZZNS0_11take_kernelERNS_14TensorIteratorERKNS_10TensorBaseEENKUlvE_clEvENKUlvE4_clEvENKUlvE_clEvENKUlvE_clEvEUlRdiE_EEvS4_S7_RKT1_EUliE_EEvlSE_ --------------------------
	.section	.nv.info._ZN2at6native24index_elementwise_kernelILi128ELi4EZNS0_20cuda_take_put_kernelIdiZZZZZNS0_11take_kernelERNS_14TensorIteratorERKNS_10TensorBaseEENKUlvE_clEvENKUlvE4_clEvENKUlvE_clEvENKUlvE_clEvEUlRdiE_EEvS4_S7_RKT1_EUliE_EEvlSE_,"",@"SHT_CUDA_INFO"
	.sectionflags	@""
	.align	4


	//----- nvinfo : EIATTR_CUDA_API_VERSION
	.align		4
        /*0000*/ 	.byte	0x04, 0x37
        /*0002*/ 	.short	(.L_3539 - .L_3538)
.L_3538:
        /*0004*/ 	.word	0x00000082


	//----- nvinfo : EIATTR_KPARAM_INFO
	.align		4
.L_3539:
        /*0008*/ 	.byte	0x04, 0x17
        /*000a*/ 	.short	(.L_3541 - .L_3540)
.L_3540:
        /*000c*/ 	.word	0x00000000
        /*0010*/ 	.short	0x0001
        /*0012*/ 	.short	0x0008
        /*0014*/ 	.byte	0x00, 0xf0, 0xc1, 0x0e


	//----- nvinfo : EIATTR_KPARAM_INFO
	.align		4
.L_3541:
        /*0018*/ 	.byte	0x04, 0x17
        /*001a*/ 	.short	(.L_3543 - .L_3542)
.L_3542:
        /*001c*/ 	.word	0x00000000
        /*0020*/ 	.short	0x0000
        /*0022*/ 	.short	0x0000
        /*0024*/ 	.byte	0x00, 0xf0, 0x21, 0x00


	//----- nvinfo : EIATTR_SPARSE_MMA_MASK
	.align		4
.L_3543:
        /*0028*/ 	.byte	0x03, 0x50
        /*002a*/ 	.short	0x0000


	//----- nvinfo : EIATTR_MAXREG_COUNT
	.align		4
        /*002c*/ 	.byte	0x03, 0x1b
        /*002e*/ 	.short	0x0080


	//----- nvinfo : EIATTR_EXTERNS
	.align		4
        /*0030*/ 	.byte	0x04, 0x0f
        /*0032*/ 	.short	(.L_3545 - .L_3544)


	//   ....[0]....
	.align		4
.L_3544:
        /*0034*/ 	.word	index@(__assertfail)


	//----- nvinfo : EIATTR_MERCURY_ISA_VERSION
	.align		4
.L_3545:
        /*0038*/ 	.byte	0x03, 0x5f
        /*003a*/ 	.short	0x0101


	//----- nvinfo : EIATTR_SYSCALL_OFFSETS
	.align		4
        /*003c*/ 	.byte	0x04, 0x46
        /*003e*/ 	.short	(.L_3547 - .L_3546)


	//   ....[0]....
.L_3546:
        /*0040*/ 	.word	0x000015a0


	//   ....[1]....
        /*0044*/ 	.word	0x00003d30


	//   ....[2]....
        /*0048*/ 	.word	0x000064b0


	//   ....[3]....
        /*004c*/ 	.word	0x00008c20


	//----- nvinfo : EIATTR_EXIT_INSTR_OFFSETS
	.align		4
.L_3547:
        /*0050*/ 	.byte	0x04, 0x1c
        /*0052*/ 	.short	(.L_3549 - .L_3548)


	//   ....[0]....
.L_3548:
        /*0054*/ 	.word	0x00007740


	//   ....[1]....
        /*0058*/ 	.word	0x00009e40


	//----- nvinfo : EIATTR_MAX_THREADS
	.align		4
.L_3549:
        /*005c*/ 	.byte	0x04, 0x05
        /*005e*/ 	.short	(.L_3551 - .L_3550)
.L_3550:
        /*0060*/ 	.word	0x00000080
        /*0064*/ 	.word	0x00000001
        /*0068*/ 	.word	0x00000001


	//----- nvinfo : EIATTR_CRS_STACK_SIZE
	.align		4
.L_3551:
        /*006c*/ 	.byte	0x04, 0x1e
        /*006e*/ 	.short	(.L_3553 - .L_3552)
.L_3552:
        /*0070*/ 	.word	0x00000000


	//----- nvinfo : EIATTR_CBANK_PARAM_SIZE
	.align		4
.L_3553:
        /*0074*/ 	.byte	0x03, 0x19
        /*0076*/ 	.short	0x03b8


	//----- nvinfo : EIATTR_PARAM_CBANK
	.align		4
        /*0078*/ 	.byte	0x04, 0x0a
        /*007a*/ 	.short	(.L_3555 - .L_3554)
	.align		4
.L_3554:
        /*007c*/ 	.word	index@(.nv.constant0._ZN2at6native24index_elementwise_kernelILi128ELi4EZNS0_20cuda_take_put_kernelIdiZZZZZNS0_11take_kernelERNS_14TensorIteratorERKNS_10TensorBaseEENKUlvE_clEvENKUlvE4_clEvENKUlvE_clEvENKUlvE_clEvEUlRdiE_EEvS4_S7_RKT1_EUliE_EEvlSE_)
        /*0080*/ 	.short	0x0210
        /*0082*/ 	.short	0x03b8


	//----- nvinfo : EIATTR_SW_WAR
	.align		4
.L_3555:
        /*0084*/ 	.byte	0x04, 0x36
        /*0086*/ 	.short	(.L_3557 - .L_3556)
.L_3556:
        /*0088*/ 	.word	0x00000008
.L_3557:


//--------------------- .nv.info._ZN2at6native24index_elementwise_kernelILi128ELi4EZNS0_20cuda_take_put_kernelIslZZZZZNS0_11take_kernelERNS_14TensorIteratorERKNS_10TensorBaseEENKUlvE_clEvENKUlvE3_clEvENKUlvE_clEvENKUlvE0_clEvEUlRslE_EEvS4_S7_RKT1_EUliE_EEvlSE_ --------------------------
	.section	.nv.info._ZN2at6native24index_elementwise_kernelILi128ELi4EZNS0_20cuda_take_put_kernelIslZZZZZNS0_11take_kernelERNS_14TensorIteratorERKNS_10TensorBaseEENKUlvE_clEvENKUlvE3_clEvENKUlvE_clEvENKUlvE0_clEvEUlRslE_EEvS4_S7_RKT1_EUliE_EEvlSE_,"",@"SHT_CUDA_INFO"
	.sectionflags	@""
	.align	4


	//----- nvinfo : EIATTR_CUDA_API_VERSION
	.align		4
        /*0000*/ 	.byte	0x04, 0x37
        /*0002*/ 	.short	(.L_3559 - .L_3558)
.L_3558:
        /*0004*/ 	.word	0x00000082


	//----- nvinfo : EIATTR_KPARAM_INFO
	.align		4
.L_3559:
        /*0008*/ 	.byte	0x04, 0x17
        /*000a*/ 	.short	(.L_3561 - .L_3560)
.L_3560:
        /*000c*/ 	.word	0x00000000
        /*0010*/ 	.short	0x0001
        /*0012*/ 	.short	0x0008
        /*0014*/ 	.byte	0x00, 0xf0, 0xe1, 0x0e


	//----- nvinfo : EIATTR_KPARAM_INFO
	.align		4
.L_3561:
        /*0018*/ 	.byte	0x04, 0x17
        /*001a*/ 	.short	(.L_3563 - .L_3562)
.L_3562:
        /*001c*/ 	.word	0x00000000
        /*0020*/ 	.short	0x0000
        /*0022*/ 	.short	0x0000
        /*0024*/ 	.byte	0x00, 0xf0, 0x21, 0x00


	//----- nvinfo : EIATTR_SPARSE_MMA_MASK
	.align		4
.L_3563:
        /*0028*/ 	.byte	0x03, 0x50
        /*002a*/ 	.short	0x0000


	//----- nvinfo : EIATTR_MAXREG_COUNT
	.align		4
        /*002c*/ 	.byte	0x03, 0x1b
        /*002e*/ 	.short	0x0080


	//----- nvinfo : EIATTR_EXTERNS
	.align		4
        /*0030*/ 	.byte	0x04, 0x0f
        /*0032*/ 	.short	(.L_3565 - .L_3564)


	//   ....[0]....
	.align		4
.L_3564:
        /*0034*/ 	.word	index@(__assertfail)


	//----- nvinfo : EIATTR_MERCURY_ISA_VERSION
	.align		4
.L_3565:
        /*0038*/ 	.byte	0x03, 0x5f
        /*003a*/ 	.short	0x0101


	//----- nvinfo : EIATTR_SYSCALL_OFFSETS
	.align		4
        /*003c*/ 	.byte	0x04, 0x46
        /*003e*/ 	.short	(.L_3567 - .L_3566)


	//   ....[0]....
.L_3566:
        /*0040*/ 	.word	0x000015c0


	//   ....[1]....
        /*0044*/ 	.word	0x000085a0


	//   ....[2]....
        /*0048*/ 	.word	0x0000f3e0


	//   ....[3]....
        /*004c*/ 	.word	0x00016210


	//----- nvinfo : EIATTR_EXIT_INSTR_OFFSETS
	.align		4
.L_3567:
        /*0050*/ 	.byte	0x04, 0x1c
        /*0052*/ 	.short	(.L_3569 - .L_3568)


	//   ....[0]....
.L_3568:
        /*0054*/ 	.word	0x00014d20


	//   ....[1]....
        /*0058*/ 	.word	0x0001bc70


	//----- nvinfo : EIATTR_MAX_THREADS
	.align		4
.L_3569:
        /*005c*/ 	.byte	0x04, 0x05
        /*005e*/ 	.short	(.L_3571 - .L_3570)
.L_3570:
        /*0060*/ 	.word	0x00000080
        /*0064*/ 	.word	0x00000001
        /*0068*/ 	.word	0x00000001


	//----- nvinfo : EIATTR_CRS_STACK_SIZE
	.align		4
.L_3571:
        /*006c*/ 	.byte	0x04, 0x1e
        /*006e*/ 	.short	(.L_3573 - .L_3572)
.L_3572:
        /*0070*/ 	.word	0x00000000


	//----- nvinfo : EIATTR_CBANK_PARAM_SIZE
	.align		4
.L_3573:
        /*0074*/ 	.byte	0x03, 0x19
        /*0076*/ 	.short	0x03c0


	//----- nvinfo : EIATTR_PARAM_CBANK
	.align		4
        /*0078*/ 	.byte	0x04, 0x0a
        /*007a*/ 	.short	(.L_3575 - .L_3574)
	.align		4
.L_3574:
        /*007c*/ 	.word	index@(.nv.constant0._ZN2at6native24index_elementwise_kernelILi128ELi4EZNS0_20cuda_take_put_kernelIslZZZZZNS0_11take_kernelERNS_14TensorIteratorERKNS_10TensorBaseEENKUlvE_clEvENKUlvE3_clEvENKUlvE_clEvENKUlvE0_clEvEUlRslE_EEvS4_S7_RKT1_EUliE_EEvlSE_)
        /*0080*/ 	.short	0x0210
        /*0082*/ 	.short	0x03c0


	//----- nvinfo : EIATTR_SW_WAR
	.align		4
.L_3575:
        /*0084*/ 	.byte	0x04, 0x36
        /*0086*/ 	.short	(.L_3577 - .L_3576)
.L_3576:
        /*0088*/ 	.word	0x00000008
.L_3577:


//--------------------- .nv.info._ZN2at6native24index_elementwise_kernelILi128ELi4EZNS0_20cuda_take_put_kernelIsiZZZZZNS0_11take_kernelERNS_14TensorIteratorERKNS_10TensorBaseEENKUlvE_clEvENKUlvE3_clEvENKUlvE_clEvENKUlvE_clEvEUlRsiE_EEvS4_S7_RKT1_EUliE_EEvlSE_ --------------------------
	.section	.nv.info._ZN2at6native24index_elementwise_kernelILi128ELi4EZNS0_20cuda_take_put_kernelIsiZZZZZNS0_11take_kernelERNS_14TensorIteratorERKNS_10TensorBaseEENKUlvE_clEvENKUlvE3_clEvENKUlvE_clEvENKUlvE_clEvEUlRsiE_EEvS4_S7_RKT1_EUliE_EEvlSE_,"",@"SHT_CUDA_INFO"
	.sectionflags	@""
	.align	4


	//----- nvinfo : EIATTR_CUDA_API_VERSION
	.align		4
        /*0000*/ 	.byte	0x04, 0x37
        /*0002*/ 	.short	(.L_3579 - .L_3578)
.L_3578:
        /*0004*/ 	.word	0x00000082


	//----- nvinfo : EIATTR_KPARAM_INFO
	.align		4
.L_3579:
        /*0008*/ 	.byte	0x04, 0x17
        /*000a*/ 	.short	(.L_3581 - .L_3580)
.L_3580:
        /*000c*/ 	.word	0x00000000
        /*0010*/ 	.short	0x0001
        /*0012*/ 	.short	0x0008
        /*0014*/ 	.byte	0x00, 0xf0, 0xc1, 0x0e


	//----- nvinfo : EIATTR_KPARAM_INFO
	.align		4
.L_3581:
        /*0018*/ 	.byte	0x04, 0x17
        /*001a*/ 	.short	(.L_3583 - .L_3582)
.L_3582:
        /*001c*/ 	.word	0x00000000
        /*0020*/ 	.short	0x0000
        /*0022*/ 	.short	0x0000
        /*0024*/ 	.byte	0x00, 0xf0, 0x21, 0x00


	//----- nvinfo : EIATTR_SPARSE_MMA_MASK
	.align		4
.L_3583:
        /*0028*/ 	.byte	0x03, 0x50
        /*002a*/ 	.short	0x0000


	//----- nvinfo : EIATTR_MAXREG_COUNT
	.align		4
        /*002c*/ 	.byte	0x03, 0x1b
        /*002e*/ 	.short	0x0080


	//----- nvinfo : EIATTR_EXTERNS
	.align		4
        /*0030*/ 	.byte	0x04, 0x0f
        /*0032*/ 	.short	(.L_3585 - .L_3584)


	//   ....[0]....
	.align		4
.L_3584:
        /*0034*/ 	.word	index@(__assertfail)


	//----- nvinfo : EIATTR_MERCURY_ISA_VERSION
	.align		4
.L_3585:
        /*0038*/ 	.byte	0x03, 0x5f
        /*003a*/ 	.short	0x0101


	//----- nvinfo : EIATTR_SYSCALL_OFFSETS
	.align		4
        /*003c*/ 	.byte	0x04, 0x46
        /*003e*/ 	.short	(.L_3587 - .L_3586)


	//   ....[0]....
.L_3586:
        /*0040*/ 	.word	0x000015a0


	//   ....[1]....
        /*0044*/ 	.word	0x00003d30


	//   ....[2]....
        /*0048*/ 	.word	0x000064b0


	//   ....[3]....
        /*004c*/ 	.word	0x00008c20


	//----- nvinfo : EIATTR_EXIT_INSTR_OFFSETS
	.align		4
.L_3587:
        /*0050*/ 	.byte	0x04, 0x1c
        /*0052*/ 	.short	(.L_3589 - .L_3588)


	//   ....[0]....
.L_3588:
        /*0054*/ 	.word	0x00007740


	//   ....[1]....
        /*0058*/ 	.word	0x00009e40


	//----- nvinfo : EIATTR_MAX_THREADS
	.align		4
.L_3589:
        /*005c*/ 	.byte	0x04, 0x05
        /*005e*/ 	.short	(.L_3591 - .L_3590)
.L_3590:
        /*0060*/ 	.word	0x00000080
        /*0064*/ 	.word	0x00000001
        /*0068*/ 	.word	0x00000001


	//----- nvinfo : EIATTR_CRS_STACK_SIZE
	.align		4
.L_3591:
        /*006c*/ 	.byte	0x04, 0x1e
        /*006e*/ 	.short	(.L_3593 - .L_3592)
.L_3592:
        /*0070*/ 	.word	0x00000000


	//----- nvinfo : EIATTR_CBANK_PARAM_SIZE
	.align		4
.L_3593:
        /*0074*/ 	.byte	0x03, 0x19
        /*0076*/ 	.short	0x03b8


	//----- nvinfo : EIATTR_PARAM_CBANK
	.align		4
        /*0078*/ 	.byte	0x04, 0x0a
        /*007a*/ 	.short	(.L_3595 - .L_3594)
	.align		4
.L_3594:
        /*007c*/ 	.word	index@(.nv.constant0._ZN2at6native24index_elementwise_kernelILi128ELi4EZNS0_20cuda_take_put_kernelIsiZZZZZNS0_11take_kernelERNS_14TensorIteratorERKNS_10TensorBaseEENKUlvE_clEvENKUlvE3_clEvENKUlvE_clEvENKUlvE_clEvEUlRsiE_EEvS4_S7_RKT1_EUliE_EEvlSE_)
        /*0080*/ 	.short	0x0210
        /*0082*/ 	.short	0x03b8


	//----- nvinfo : EIATTR_SW_WAR
	.align		4
.L_3595:
        /*0084*/ 	.byte	0x04, 0x36
        /*0086*/ 	.short	(.L_3597 - .L_3596)
.L_3596:
        /*0088*/ 	.word	0x00000008
.L_3597:


//--------------------- .nv.info._ZN2at6native24index_elementwise_kernelILi128ELi4EZNS0_20cuda_take_put_kernelIllZZZZZNS0_11take_kernelERNS_14TensorIteratorERKNS_10TensorBaseEENKUlvE_clEvENKUlvE2_clEvENKUlvE_clEvENKUlvE0_clEvEUlRllE_EEvS4_S7_RKT1_EUliE_EEvlSE_ --------------------------
	.section	.nv.info._ZN2at6native24index_elementwise_kernelILi128ELi4EZNS0_20cuda_take_put_kernelIllZZZZZNS0_11take_kernelERNS_14TensorIteratorERKNS_10TensorBaseEENKUlvE_clEvENKUlvE2_clEvENKUlvE_clEvENKUlvE0_clEvEUlRllE_EEvS4_S7_RKT1_EUliE_EEvlSE_,"",@"SHT_CUDA_INFO"
	.sectionflags	@""
	.align	4


	//----- nvinfo : EIATTR_CUDA_API_VERSION
	.align		4
        /*0000*/ 	.byte	0x04, 0x37
        /*0002*/ 	.short	(.L_3599 - .L_3598)
.L_3598:
        /*0004*/ 	.word	0x00000082


	//----- nvinfo : EIATTR_KPARAM_INFO
	.align		4
.L_3599:
        /*0008*/ 	.byte	0x04, 0x17
        /*000a*/ 	.short	(.L_3601 - .L_3600)
.L_3600:
        /*000c*/ 	.word	0x00000000
        /*0010*/ 	.short	0x0001
        /*0012*/ 	.short	0x0008
        /*0014*/ 	.byte	0x00, 0xf0, 0xe1, 0x0e


	//----- nvinfo : EIATTR_KPARAM_INFO
	.align		4
.L_3601:
        /*0018*/ 	.byte	0x04, 0x17
        /*001a*/ 	.short	(.L_3603 - .L_3602)
.L_3602:
        /*001c*/ 	.word	0x00000000
        /*0020*/ 	.short	0x0000
        /*0022*/ 	.short	0x0000
        /*0024*/ 	.byte	0x00, 0xf0, 0x21, 0x00


	//----- nvinfo : EIATTR_SPARSE_MMA_MASK
	.align		4
.L_3603:
        /*0028*/ 	.byte	0x03, 0x50
        /*002a*/ 	.short	0x0000


	//----- nvinfo : EIATTR_MAXREG_COUNT
	.align		4
        /*002c*/ 	.byte	0x03, 0x1b
        /*002e*/ 	.short	0x0080


	//----- nvinfo : EIATTR_EXTERNS
	.align		4
        /*0030*/ 	.byte	0x04, 0x0f
        /*0032*/ 	.short	(.L_3605 - .L_3604)


	//   ....[0]....
	.align		4
.L_3604:
        /*0034*/ 	.word	index@(__assertfail)


	//----- nvinfo : EIATTR_MERCURY_ISA_VERSION
	.align		4
.L_3605:
        /*0038*/ 	.byte	0x03, 0x5f
        /*003a*/ 	.short	0x0101


	//----- nvinfo : EIATTR_SYSCALL_OFFSETS
	.align		4
        /*003c*/ 	.byte	0x04, 0x46
        /*003e*/ 	.short	(.L_3607 - .L_3606)


	//   ....[0]....
.L_3606:
        /*0040*/ 	.word	0x000015c0


	//   ....[1]....
        /*0044*/ 	.word	0x000085a0


	//   ....[2]....
        /*0048*/ 	.word	0x0000f3e0


	//   ....[3]....
        /*004c*/ 	.word	0x00016210


	//----- nvinfo : EIATTR_EXIT_INSTR_OFFSETS
	.align		4
.L_3607:
        /*0050*/ 	.byte	0x04, 0x1c
        /*0052*/ 	.short	(.L_3609 - .L_3608)


	//   ....[0]....
.L_3608:
        /*0054*/ 	.word	0x00014d20


	//   ....[1]....
        /*0058*/ 	.word	0x0001bc70


	//----- nvinfo : EIATTR_MAX_THREADS
	.align		4
.L_3609:
        /*005c*/ 	.byte	0x04, 0x05
        /*005e*/ 	.short	(.L_3611 - .L_3610)
.L_3610:
        /*0060*/ 	.word	0x00000080
        /*0064*/ 	.word	0x00000001
        /*0068*/ 	.word	0x00000001


	//----- nvinfo : EIATTR_CRS_STACK_SIZE
	.align		4
.L_3611:
        /*006c*/ 	.byte	0x04, 0x1e
        /*006e*/ 	.short	(.L_3613 - .L_3612)
.L_3612:
        /*0070*/ 	.word	0x00000000


	//----- nvinfo : EIATTR_CBANK_PARAM_SIZE
	.align		4
.L_3613:
        /*0074*/ 	.byte	0x03, 0x19
        /*0076*/ 	.short	0x03c0


	//----- nvinfo : EIATTR_PARAM_CBANK
	.align		4
        /*0078*/ 	.byte	0x04, 0x0a
        /*007a*/ 	.short	(.L_3615 - .L_3614)
	.align		4
.L_3614:
        /*007c*/ 	.word	index@(.nv.constant0._ZN2at6native24index_elementwise_kernelILi128ELi4EZNS0_20cuda_take_put_kernelIllZZZZZNS0_11take_kernelERNS_14TensorIteratorERKNS_10TensorBaseEENKUlvE_clEvENKUlvE2_clEvENKUlvE_clEvENKUlvE0_clEvEUlRllE_EEvS4_S7_RKT1_EUliE_EEvlSE_)
        /*0080*/ 	.short	0x0210
        /*0082*/ 	.short	0x03c0


	//----- nvinfo : EIATTR_SW_WAR
	.align		4
.L_3615:
        /*0084*/ 	.byte	0x04, 0x36
        /*0086*/ 	.short	(.L_3617 - .L_3616)
.L_3616:
        /*0088*/ 	.word	0x00000008
.L_3617:


//--------------------- .nv.info._ZN2at6native24index_elementwise_kernelILi128ELi4EZNS0_20cuda_take_put_kernelIliZZZZZNS0_11take_kernelERNS_14TensorIteratorERKNS_10TensorBaseEENKUlvE_clEvENKUlvE2_clEvENKUlvE_clEvENKUlvE_clEvEUlRliE_EEvS4_S7_RKT1_EUliE_EEvlSE_ --------------------------
	.section	.nv.info._ZN2at6native24index_elementwise_kernelILi128ELi4EZNS0_20cuda_take_put_kernelIliZZZZZNS0_11take_kernelERNS_14TensorIteratorERKNS_10TensorBaseEENKUlvE_clEvENKUlvE2_clEvENKUlvE_clEvENKUlvE_clEvEUlRliE_EEvS4_S7_RKT1_EUliE_EEvlSE_,"",@"SHT_CUDA_INFO"
	.sectionflags	@""
	.align	4


	//----- nvinfo : EIATTR_CUDA_API_VERSION
	.align		4
        /*0000*/ 	.byte	0x04, 0x37
        /*0002*/ 	.short	(.L_3619 - .L_3618)
.L_3618:
        /*0004*/ 	.word	0x00000082


	//----- nvinfo : EIATTR_KPARAM_INFO
	.align		4
.L_3619:
        /*0008*/ 	.byte	0x04, 0x17
        /*000a*/ 	.short	(.L_3621 - .L_3620)
.L_3620:
        /*000c*/ 	.word	0x00000000
        /*0010*/ 	.short	0x0001
        /*0012*/ 	.short	0x0008
        /*0014*/ 	.byte	0x00, 0xf0, 0xc1, 0x0e


	//----- nvinfo : EIATTR_KPARAM_INFO
	.align		4
.L_3621:
        /*0018*/ 	.byte	0x04, 0x17
        /*001a*/ 	.short	(.L_3623 - .L_3622)
.L_3622:
        /*001c*/ 	.word	0x00000000
        /*0020*/ 	.short	0x0000
        /*0022*/ 	.short	0x0000
        /*0024*/ 	.byte	0x00, 0xf0, 0x21, 0x00


	//----- nvinfo : EIATTR_SPARSE_MMA_MASK
	.align		4
.L_3623:
        /*0028*/ 	.byte	0x03, 0x50
        /*002a*/ 	.short	0x0000


	//----- nvinfo : EIATTR_MAXREG_COUNT
	.align		4
        /*002c*/ 	.byte	0x03, 0x1b
        /*002e*/ 	.short	0x0080


	//----- nvinfo : EIATTR_EXTERNS
	.align		4
        /*0030*/ 	.byte	0x04, 0x0f
        /*0032*/ 	.short	(.L_3625 - .L_3624)


	//   ....[0]....
	.align		4
.L_3624:
        /*0034*/ 	.word	index@(__assertfail)


	//----- nvinfo : EIATTR_MERCURY_ISA_VERSION
	.align		4
.L_3625:
        /*0038*/ 	.byte	0x03, 0x5f
        /*003a*/ 	.short	0x0101


	//----- nvinfo : EIATTR_SYSCALL_OFFSETS
	.align		4
        /*003c*/ 	.byte	0x04, 0x46
        /*003e*/ 	.short	(.L_3627 - .L_3626)


	//   ....[0]....
.L_3626:
        /*0040*/ 	.word	0x000015a0


	//   ....[1]....
        /*0044*/ 	.word	0x00003d30


	//   ....[2]....
        /*0048*/ 	.word	0x000064b0


	//   ....[3]....
        /*004c*/ 	.word	0x00008c20


	//----- nvinfo : EIATTR_EXIT_INSTR_OFFSETS
	.align		4
.L_3627:
        /*0050*/ 	.byte	0x04, 0x1c
        /*0052*/ 	.short	(.L_3629 - .L_3628)


	//   ....[0]....
.L_3628:
        /*0054*/ 	.word	0x00007740


	//   ....[1]....
        /*0058*/ 	.word	0x00009e40


	//----- nvinfo : EIATTR_MAX_THREADS
	.align		4
.L_3629:
        /*005c*/ 	.byte	0x04, 0x05
        /*005e*/ 	.short	(.L_3631 - .L_3630)
.L_3630:
        /*0060*/ 	.word	0x00000080
        /*0064*/ 	.word	0x00000001
        /*0068*/ 	.word	0x00000001


	//----- nvinfo : EIATTR_CRS_STACK_SIZE
	.align		4
.L_3631:
        /*006c*/ 	.byte	0x04, 0x1e
        /*006e*/ 	.short	(.L_3633 - .L_3632)
.L_3632:
        /*0070*/ 	.word	0x00000000


	//----- nvinfo : EIATTR_CBANK_PARAM_SIZE
	.align		4
.L_3633:
        /*0074*/ 	.byte	0x03, 0x19
        /*0076*/ 	.short	0x03b8


	//----- nvinfo : EIATTR_PARAM_CBANK
	.align		4
        /*0078*/ 	.byte	0x04, 0x0a
        /*007a*/ 	.short	(.L_3635 - .L_3634)
	.align		4
.L_3634:
        /*007c*/ 	.word	index@(.nv.constant0._ZN2at6native24index_elementwise_kernelILi128ELi4EZNS0_20cuda_take_put_kernelIliZZZZZNS0_11take_kernelERNS_14TensorIteratorERKNS_10TensorBaseEENKUlvE_clEvENKUlvE2_clEvENKUlvE_clEvENKUlvE_clEvEUlRliE_EEvS4_S7_RKT1_EUliE_EEvlSE_)
        /*0080*/ 	.short	0x0210
        /*0082*/ 	.short	0x03b8


	//----- nvinfo : EIATTR_SW_WAR
	.align		4
.L_3635:
        /*0084*/ 	.byte	0x04, 0x36
        /*0086*/ 	.short	(.L_3637 - .L_3636)
.L_3636:
        /*0088*/ 	.word	0x00000008
.L_3637:


//--------------------- .nv.info._ZN2at6native24index_elementwise_kernelILi128ELi4EZNS0_20cuda_take_put_kernelIilZZZZZNS0_11take_kernelERNS_14TensorIteratorERKNS_10TensorBaseEENKUlvE_clEvENKUlvE1_clEvENKUlvE_clEvENKUlvE0_clEvEUlRilE_EEvS4_S7_RKT1_EUliE_EEvlSE_ --------------------------
	.section	.nv.info._ZN2at6native24index_elementwise_kernelILi128ELi4EZNS0_20cuda_take_put_kernelIilZZZZZNS0_11take_kernelERNS_14TensorIteratorERKNS_10TensorBaseEENKUlvE_clEvENKUlvE1_clEvENKUlvE_clEvENKUlvE0_clEvEUlRilE_EEvS4_S7_RKT1_EUliE_EEvlSE_,"",@"SHT_CUDA_INFO"
	.sectionflags	@""
	.align	4


	//----- nvinfo : EIATTR_CUDA_API_VERSION
	.align		4
        /*0000*/ 	.byte	0x04, 0x37
        /*0002*/ 	.short	(.L_3639 - .L_3638)
.L_3638:
        /*0004*/ 	.word	0x00000082


	//----- nvinfo : EIATTR_KPARAM_INFO
	.align		4
.L_3639:
        /*0008*/ 	.byte	0x04, 0x17
        /*000a*/ 	.short	(.L_3641 - .L_3640)
.L_3640:
        /*000c*/ 	.word	0x00000000
        /*0010*/ 	.short	0x0001
        /*0012*/ 	.short	0x0008
        /*0014*/ 	.byte	0x00, 0xf0, 0xe1, 0x0e


	//----- nvinfo : EIATTR_KPARAM_INFO
	.align		4
.L_3641:
        /*0018*/ 	.byte	0x04, 0x17
        /*001a*/ 	.short	(.L_3643 - .L_3642)
.L_3642:
        /*001c*/ 	.word	0x00000000
        /*0020*/ 	.short	0x0000
        /*0022*/ 	.short	0x0000
        /*0024*/ 	.byte	0x00, 0xf0, 0x21, 0x00


	//----- nvinfo : EIATTR_SPARSE_MMA_MASK
	.align		4
.L_3643:
        /*0028*/ 	.byte	0x03, 0x50
        /*002a*/ 	.short	0x0000


	//----- nvinfo : EIATTR_MAXREG_COUNT
	.align		4
        /*002c*/ 	.byte	0x03, 0x1b
        /*002e*/ 	.short	0x0080


	//----- nvinfo : EIATTR_EXTERNS
	.align		4
        /*0030*/ 	.byte	0x04, 0x0f
        /*0032*/ 	.short	(.L_3645 - .L_3644)


	//   ....[0]....
	.align		4
.L_3644:
        /*0034*/ 	.word	index@(__assertfail)


	//----- nvinfo : EIATTR_MERCURY_ISA_VERSION
	.align		4
.L_3645:
        /*0038*/ 	.byte	0x03, 0x5f
        /*003a*/ 	.short	0x0101


	//----- nvinfo : EIATTR_SYSCALL_OFFSETS
	.align		4
        /*003c*/ 	.byte	0x04, 0x46
        /*003e*/ 	.short	(.L_3647 - .L_3646)


	//   ....[0]....
.L_3646:
        /*0040*/ 	.word	0x000015c0


	//   ....[1]....
        /*0044*/ 	.word	0x000085a0


	//   ....[2]....
        /*0048*/ 	.word	0x0000f3e0


	//   ....[3]....
        /*004c*/ 	.word	0x00016210


	//----- nvinfo : EIATTR_EXIT_INSTR_OFFSETS
	.align		4
.L_3647:
        /*0050*/ 	.byte	0x04, 0x1c
        /*0052*/ 	.short	(.L_3649 - .L_3648)


	//   ....[0]....
.L_3648:
        /*0054*/ 	.word	0x00014d20


	//   ....[1]....
        /*0058*/ 	.word	0x0001bc70


	//----- nvinfo : EIATTR_MAX_THREADS
	.align		4
.L_3649:
        /*005c*/ 	.byte	0x04, 0x05
        /*005e*/ 	.short	(.L_3651 - .L_3650)
.L_3650:
        /*0060*/ 	.word	0x00000080
        /*0064*/ 	.word	0x00000001
        /*0068*/ 	.word	0x00000001


	//----- nvinfo : EIATTR_CRS_STACK_SIZE
	.align		4
.L_3651:
        /*006c*/ 	.byte	0x04, 0x1e
        /*006e*/ 	.short	(.L_3653 - .L_3652)
.L_3652:
        /*0070*/ 	.word	0x00000000


	//----- nvinfo : EIATTR_CBANK_PARAM_SIZE
	.align		4
.L_3653:
        /*0074*/ 	.byte	0x03, 0x19
        /*0076*/ 	.short	0x03c0


	//----- nvinfo : EIATTR_PARAM_CBANK
	.align		4
        /*0078*/ 	.byte	0x04, 0x0a
        /*007a*/ 	.short	(.L_3655 - .L_3654)
	.align		4
.L_3654:
        /*007c*/ 	.word	index@(.nv.constant0._ZN2at6native24index_elementwise_kernelILi128ELi4EZNS0_20cuda_take_put_kernelIilZZZZZNS0_11take_kernelERNS_14TensorIteratorERKNS_10TensorBaseEENKUlvE_clEvENKUlvE1_clEvENKUlvE_clEvENKUlvE0_clEvEUlRilE_EEvS4_S7_RKT1_EUliE_EEvlSE_)
        /*0080*/ 	.short	0x0210
        /*0082*/ 	.short	0x03c0


	//----- nvinfo : EIATTR_SW_WAR
	.align		4
.L_3655:
        /*0084*/ 	.byte	0x04, 0x36
        /*0086*/ 	.short	(.L_3657 - .L_3656)
.L_3656:
        /*0088*/ 	.word	0x00000008
.L_3657:


//--------------------- .nv.info._ZN2at6native24index_elementwise_kernelILi128ELi4EZNS0_20cuda_take_put_kernelIiiZZZZZNS0_11take_kernelERNS_14TensorIteratorERKNS_10TensorBaseEENKUlvE_clEvENKUlvE1_clEvENKUlvE_clEvENKUlvE_clEvEUlRiiE_EEvS4_S7_RKT1_EUliE_EEvlSE_ --------------------------
	.section	.nv.info._ZN2at6native24index_elementwise_kernelILi128ELi4EZNS0_20cuda_take_put_kernelIiiZZZZZNS0_11take_kernelERNS_14TensorIteratorERKNS_10TensorBaseEENKUlvE_clEvENKUlvE1_clEvENKUlvE_clEvENKUlvE_clEvEUlRiiE_EEvS4_S7_RKT1_EUliE_EEvlSE_,"",@"SHT_CUDA_INFO"
	.sectionflags	@""
	.align	4


	//----- nvinfo : EIATTR_CUDA_API_VERSION
	.align		4
        /*0000*/ 	.byte	0x04, 0x37
        /*0002*/ 	.short	(.L_3659 - .L_3658)
.L_3658:
        /*0004*/ 	.word	0x00000082


	//----- nvinfo : EIATTR_KPARAM_INFO
	.align		4
.L_3659:
        /*0008*/ 	.byte	0x04, 0x17
        /*000a*/ 	.short	(.L_3661 - .L_3660)
.L_3660:
        /*000c*/ 	.word	0x00000000
        /*0010*/ 	.short	0x0001
        /*0012*/ 	.short	0x0008
        /*0014*/ 	.byte	0x00, 0xf0, 0xc1, 0x0e


	//----- nvinfo : EIATTR_KPARAM_INFO
	.align		4
.L_3661:
        /*0018*/ 	.byte	0x04, 0x17
        /*001a*/ 	.short	(.L_3663 - .L_3662)
.L_3662:
        /*001c*/ 	.word	0x00000000
        /*0020*/ 	.short	0x0000
        /*0022*/ 	.short	0x0000
        /*0024*/ 	.byte	0x00, 0xf0, 0x21, 0x00


	//----- nvinfo : EIATTR_SPARSE_MMA_MASK
	.align		4
.L_3663:
        /*0028*/ 	.byte	0x03, 0x50
        /*002a*/ 	.short	0x0000


	//----- nvinfo : EIATTR_MAXREG_COUNT
	.align		4
        /*002c*/ 	.byte	0x03, 0x1b
        /*002e*/ 	.short	0x0080


	//----- nvinfo : EIATTR_EXTERNS
	.align		4
        /*0030*/ 	.byte	0x04, 0x0f
        /*0032*/ 	.short	(.L_3665 - .L_3664)


	//   ....[0]....
	.align		4
.L_3664:
        /*0034*/ 	.word	index@(__assertfail)


	//----- nvinfo : EIATTR_MERCURY_ISA_VERSION
	.align		4
.L_3665:
        /*0038*/ 	.byte	0x03, 0x5f
        /*003a*/ 	.short	0x0101


	//----- nvinfo : EIATTR_SYSCALL_OFFSETS
	.align		4
        /*003c*/ 	.byte	0x04, 0x46
        /*003e*/ 	.short	(.L_3667 - .L_3666)


	//   ....[0]....
.L_3666:
        /*0040*/ 	.word	0x000015a0


	//   ....[1]....
        /*0044*/ 	.word	0x00003d30


	//   ....[2]....
        /*0048*/ 	.word	0x000064b0


	//   ....[3]....
        /*004c*/ 	.word	0x00008c20


	//----- nvinfo : EIATTR_EXIT_INSTR_OFFSETS
	.align		4
.L_3667:
        /*0050*/ 	.byte	0x04, 0x1c
        /*0052*/ 	.short	(.L_3669 - .L_3668)


	//   ....[0]....
.L_3668:
        /*0054*/ 	.word	0x00007740


	//   ....[1]....
        /*0058*/ 	.word	0x00009e40


	//----- nvinfo : EIATTR_MAX_THREADS
	.align		4
.L_3669:
        /*005c*/ 	.byte	0x04, 0x05
        /*005e*/ 	.short	(.L_3671 - .L_3670)
.L_3670:
        /*0060*/ 	.word	0x00000080
        /*0064*/ 	.word	0x00000001
        /*0068*/ 	.word	0x00000001


	//----- nvinfo : EIATTR_CRS_STACK_SIZE
	.align		4
.L_3671:
        /*006c*/ 	.byte	0x04, 0x1e
        /*006e*/ 	.short	(.L_3673 - .L_3672)
.L_3672:
        /*0070*/ 	.word	0x00000000


	//----- nvinfo : EIATTR_CBANK_PARAM_SIZE
	.align		4
.L_3673:
        /*0074*/ 	.byte	0x03, 0x19
        /*0076*/ 	.short	0x03b8


	//----- nvinfo : EIATTR_PARAM_CBANK
	.align		4
        /*0078*/ 	.byte	0x04, 0x0a
        /*007a*/ 	.short	(.L_3675 - .L_3674)
	.align		4
.L_3674:
        /*007c*/ 	.word	index@(.nv.constant0._ZN2at6native24index_elementwise_kernelILi128ELi4EZNS0_20cuda_take_put_kernelIiiZZZZZNS0_11take_kernelERNS_14TensorIteratorERKNS_10TensorBaseEENKUlvE_clEvENKUlvE1_clEvENKUlvE_clEvENKUlvE_clEvEUlRiiE_EEvS4_S7_RKT1_EUliE_EEvlSE_)
        /*0080*/ 	.short	0x0210
        /*0082*/ 	.short	0x03b8


	//----- nvinfo : EIATTR_SW_WAR
	.align		4
.L_3675:
        /*0084*/ 	.byte	0x04, 0x36
        /*0086*/ 	.short	(.L_3677 - .L_3676)
.L_3676:
        /*0088*/ 	.word	0x00000008
.L_3677:


//--------------------- .nv.info._ZN2at6native24index_elementwise_kernelILi128ELi4EZNS0_20cuda_take_put_kernelIalZZZZZNS0_11take_kernelERNS_14TensorIteratorERKNS_10TensorBaseEENKUlvE_clEvENKUlvE0_clEvENKUlvE_clEvENKUlvE0_clEvEUlRalE_EEvS4_S7_RKT1_EUliE_EEvlSE_ --------------------------
	.section	.nv.info._ZN2at6native24index_elementwise_kernelILi128ELi4EZNS0_20cuda_take_put_kernelIalZZZZZNS0_11take_kernelERNS_14TensorIteratorERKNS_10TensorBaseEENKUlvE_clEvENKUlvE0_clEvENKUlvE_clEvENKUlvE0_clEvEUlRalE_EEvS4_S7_RKT1_EUliE_EEvlSE_,"",@"SHT_CUDA_INFO"
	.sectionflags	@""
	.align	4


	//----- nvinfo : EIATTR_CUDA_API_VERSION
	.align		4
        /*0000*/ 	.byte	0x04, 0x37
        /*0002*/ 	.short	(.L_3679 - .L_3678)
.L_3678:
        /*0004*/ 	.word	0x00000082


	//----- nvinfo : EIATTR_KPARAM_INFO
	.align		4
.L_3679:
        /*0008*/ 	.byte	0x04, 0x17
        /*000a*/ 	.short	(.L_3681 - .L_3680)
.L_3680:
        /*000c*/ 	.word	0x00000000
        /*0010*/ 	.short	0x0001
        /*0012*/ 	.short	0x0008
        /*0014*/ 	.byte	0x00, 0xf0, 0xe1, 0x0e


	//----- nvinfo : EIATTR_KPARAM_INFO
	.align		4
.L_3681:
        /*0018*/ 	.byte	0x04, 0x17
        /*001a*/ 	.short	(.L_3683 - .L_3682)
.L_3682:
        /*001c*/ 	.word	0x00000000
        /*0020*/ 	.short	0x0000
        /*0022*/ 	.short	0x0000
        /*0024*/ 	.byte	0x00, 0xf0, 0x21, 0x00


	//----- nvinfo : EIATTR_SPARSE_MMA_MASK
	.align		4
.L_3683:
        /*0028*/ 	.byte	0x03, 0x50
        /*002a*/ 	.short	0x0000


	//----- nvinfo : EIATTR_MAXREG_COUNT
	.align		4
        /*002c*/ 	.byte	0x03, 0x1b
        /*002e*/ 	.short	0x0080


	//----- nvinfo : EIATTR_EXTERNS
	.align		4
        /*0030*/ 	.byte	0x04, 0x0f
        /*0032*/ 	.short	(.L_3685 - .L_3684)


	//   ....[0]....
	.align		4
.L_3684:
        /*0034*/ 	.word	index@(__assertfail)


	//----- nvinfo : EIATTR_MERCURY_ISA_VERSION
	.align		4
.L_3685:
        /*0038*/ 	.byte	0x03, 0x5f
        /*003a*/ 	.short	0x0101


	//----- nvinfo : EIATTR_SYSCALL_OFFSETS
	.align		4
        /*003c*/ 	.byte	0x04, 0x46
        /*003e*/ 	.short	(.L_3687 - .L_3686)


	//   ....[0]....
.L_3686:
        /*0040*/ 	.word	0x000015c0


	//   ....[1]....
        /*0044*/ 	.word	0x000085a0


	//   ....[2]....
        /*0048*/ 	.word	0x0000f3e0


	//   ....[3]....
        /*004c*/ 	.word	0x00016210


	//----- nvinfo : EIATTR_EXIT_INSTR_OFFSETS
	.align		4
.L_3687:
        /*0050*/ 	.byte	0x04, 0x1c
        /*0052*/ 	.short	(.L_3689 - .L_3688)


	//   ....[0]....
.L_3688:
        /*0054*/ 	.word	0x00014d20


	//   ....[1]....
        /*0058*/ 	.word	0x0001bc70


	//----- nvinfo : EIATTR_MAX_THREADS
	.align		4
.L_3689:
        /*005c*/ 	.byte	0x04, 0x05
        /*005e*/ 	.short	(.L_3691 - .L_3690)
.L_3690:
        /*0060*/ 	.word	0x00000080
        /*0064*/ 	.word	0x00000001
        /*0068*/ 	.word	0x00000001


	//----- nvinfo : EIATTR_CRS_STACK_SIZE
	.align		4
.L_3691:
        /*006c*/ 	.byte	0x04, 0x1e
        /*006e*/ 	.short	(.L_3693 - .L_3692)
.L_3692:
        /*0070*/ 	.word	0x00000000


	//----- nvinfo : EIATTR_CBANK_PARAM_SIZE
	.align		4
.L_3693:
        /*0074*/ 	.byte	0x03, 0x19
        /*0076*/ 	.short	0x03c0


	//----- nvinfo : EIATTR_PARAM_CBANK
	.align		4
        /*0078*/ 	.byte	0x04, 0x0a
        /*007a*/ 	.short	(.L_3695 - .L_3694)
	.align		4
.L_3694:
        /*007c*/ 	.word	index@(.nv.constant0._ZN2at6native24index_elementwise_kernelILi128ELi4EZNS0_20cuda_take_put_kernelIalZZZZZNS0_11take_kernelERNS_14TensorIteratorERKNS_10TensorBaseEENKUlvE_clEvENKUlvE0_clEvENKUlvE_clEvENKUlvE0_clEvEUlRalE_EEvS4_S7_RKT1_EUliE_EEvlSE_)
        /*0080*/ 	.short	0x0210
        /*0082*/ 	.short	0x03c0


	//----- nvinfo : EIATTR_SW_WAR
	.align		4
.L_3695:
        /*0084*/ 	.byte	0x04, 0x36
        /*0086*/ 	.short	(.L_3697 - .L_3696)
.L_3696:
        /*0088*/ 	.word	0x00000008
.L_3697:


//--------------------- .nv.info._ZN2at6native24index_elementwise_kernelILi128ELi4EZNS0_20cuda_take_put_kernelIaiZZZZZNS0_11take_kernelERNS_14TensorIteratorERKNS_10TensorBaseEENKUlvE_clEvENKUlvE0_clEvENKUlvE_clEvENKUlvE_clEvEUlRaiE_EEvS4_S7_RKT1_EUliE_EEvlSE_ --------------------------
	.section	.nv.info._ZN2at6native24index_elementwise_kernelILi128ELi4EZNS0_20cuda_take_put_kernelIaiZZZZZNS0_11take_kernelERNS_14TensorIteratorERKNS_10TensorBaseEENKUlvE_clEvENKUlvE0_clEvENKUlvE_clEvENKUlvE_clEvEUlRaiE_EEvS4_S7_RKT1_EUliE_EEvlSE_,"",@"SHT_CUDA_INFO"
	.sectionflags	@""
	.align	4


	//----- nvinfo : EIATTR_CUDA_API_VERSION
	.align		4
        /*0000*/ 	.byte	0x04, 0x37
        /*0002*/ 	.short	(.L_3699 - .L_3698)
.L_3698:
        /*0004*/ 	.word	0x00000082


	//----- nvinfo : EIATTR_KPARAM_INFO
	.align		4
.L_3699:
        /*0008*/ 	.byte	0x04, 0x17
        /*000a*/ 	.short	(.L_3701 - .L_3700)
.L_3700:
        /*000c*/ 	.word	0x00000000
        /*0010*/ 	.short	0x0001
        /*0012*/ 	.short	0x0008
        /*0014*/ 	.byte	0x00, 0xf0, 0xc1, 0x0e


	//----- nvinfo : EIATTR_KPARAM_INFO
	.align		4
.L_3701:
        /*0018*/ 	.byte	0x04, 0x17
        /*001a*/ 	.short	(.L_3703 - .L_3702)
.L_3702:
        /*001c*/ 	.word	0x00000000
        /*0020*/ 	.short	0x0000
        /*0022*/ 	.short	0x0000
        /*0024*/ 	.byte	0x00, 0xf0, 0x21, 0x00


	//----- nvinfo : EIATTR_SPARSE_MMA_MASK
	.align		4
.L_3703:
        /*0028*/ 	.byte	0x03, 0x50
        /*002a*/ 	.short	0x0000


	//----- nvinfo : EIATTR_MAXREG_COUNT
	.align		4
        /*002c*/ 	.byte	0x03, 0x1b
        /*002e*/ 	.short	0x0080


	//----- nvinfo : EIATTR_EXTERNS
	.align		4
        /*0030*/ 	.byte	0x04, 0x0f
        /*0032*/ 	.short	(.L_3705 - .L_3704)


	//   ....[0]....
	.align		4
.L_3704:
        /*0034*/ 	.word	index@(__assertfail)


	//----- nvinfo : EIATTR_MERCURY_ISA_VERSION
	.align		4
.L_3705:
        /*0038*/ 	.byte	0x03, 0x5f
        /*003a*/ 	.short	0x0101


	//----- nvinfo : EIATTR_SYSCALL_OFFSETS
	.align		4
        /*003c*/ 	.byte	0x04, 0x46
        /*003e*/ 	.short	(.L_3707 - .L_3706)


	//   ....[0]....
.L_3706:
        /*0040*/ 	.word	0x000015a0


	//   ....[1]....
        /*0044*/ 	.word	0x00003d40


	//   ....[2]....
        /*0048*/ 	.word	0x000064d0


	//   ....[3]....
        /*004c*/ 	.word	0x00008c50


	//----- nvinfo : EIATTR_EXIT_INSTR_OFFSETS
	.align		4
.L_3707:
        /*0050*/ 	.byte	0x04, 0x1c
        /*0052*/ 	.short	(.L_3709 - .L_3708)


	//   ....[0]....
.L_3708:
        /*0054*/ 	.word	0x00007770


	//   ....[1]....
        /*0058*/ 	.word	0x00009e80


	//----- nvinfo : EIATTR_MAX_THREADS
	.align		4
.L_3709:
        /*005c*/ 	.byte	0x04, 0x05
        /*005e*/ 	.short	(.L_3711 - .L_3710)
.L_3710:
        /*0060*/ 	.word	0x00000080
        /*0064*/ 	.word	0x00000001
        /*0068*/ 	.word	0x00000001


	//----- nvinfo : EIATTR_CRS_STACK_SIZE
	.align		4
.L_3711:
        /*006c*/ 	.byte	0x04, 0x1e
        /*006e*/ 	.short	(.L_3713 - .L_3712)
.L_3712:
        /*0070*/ 	.word	0x00000000


	//----- nvinfo : EIATTR_CBANK_PARAM_SIZE
	.align		4
.L_3713:
        /*0074*/ 	.byte	0x03, 0x19
        /*0076*/ 	.short	0x03b8


	//----- nvinfo : EIATTR_PARAM_CBANK
	.align		4
        /*0078*/ 	.byte	0x04, 0x0a
        /*007a*/ 	.short	(.L_3715 - .L_3714)
	.align		4
.L_3714:
        /*007c*/ 	.word	index@(.nv.constant0._ZN2at6native24index_elementwise_kernelILi128ELi4EZNS0_20cuda_take_put_kernelIaiZZZZZNS0_11take_kernelERNS_14TensorIteratorERKNS_10TensorBaseEENKUlvE_clEvENKUlvE0_clEvENKUlvE_clEvENKUlvE_clEvEUlRaiE_EEvS4_S7_RKT1_EUliE_EEvlSE_)
        /*0080*/ 	.short	0x0210
        /*0082*/ 	.short	0x03b8


	//----- nvinfo : EIATTR_SW_WAR
	.align		4
.L_3715:
        /*0084*/ 	.byte	0x04, 0x36
        /*0086*/ 	.short	(.L_3717 - .L_3716)
.L_3716:
        /*0088*/ 	.word	0x00000008
.L_3717:


//--------------------- .nv.info._ZN2at6native24index_elementwise_kernelILi128ELi4EZNS0_20cuda_take_put_kernelIhlZZZZZNS0_11take_kernelERNS_14TensorIteratorERKNS_10TensorBaseEENKUlvE_clEvENKUlvE_clEvENKUlvE_clEvENKUlvE0_clEvEUlRhlE_EEvS4_S7_RKT1_EUliE_EEvlSE_ --------------------------
	.section	.nv.info._ZN2at6native24index_elementwise_kernelILi128ELi4EZNS0_20cuda_take_put_kernelIhlZZZZZNS0_11take_kernelERNS_14TensorIteratorERKNS_10TensorBaseEENKUlvE_clEvENKUlvE_clEvENKUlvE_clEvENKUlvE0_clEvEUlRhlE_EEvS4_S7_RKT1_EUliE_EEvlSE_,"",@"SHT_CUDA_INFO"
	.sectionflags	@""
	.align	4


	//----- nvinfo : EIATTR_CUDA_API_VERSION
	.align		4
        /*0000*/ 	.byte	0x04, 0x37
        /*0002*/ 	.short	(.L_3719 - .L_3718)
.L_3718:
        /*0004*/ 	.word	0x00000082


	//----- nvinfo : EIATTR_KPARAM_INFO
	.align		4
.L_3719:
        /*0008*/ 	.byte	0x04, 0x17
        /*000a*/ 	.short	(.L_3721 - .L_3720)
.L_3720:
        /*000c*/ 	.word	0x00000000
        /*0010*/ 	.short	0x0001
        /*0012*/ 	.short	0x0008
        /*0014*/ 	.byte	0x00, 0xf0, 0xe1, 0x0e


	//----- nvinfo : EIATTR_KPARAM_INFO
	.align		4
.L_3721:
        /*0018*/ 	.byte	0x04, 0x17
        /*001a*/ 	.short	(.L_3723 - .L_3722)
.L_3722:
        /*001c*/ 	.word	0x00000000
        /*0020*/ 	.short	0x0000
        /*0022*/ 	.short	0x0000
        /*0024*/ 	.byte	0x00, 0xf0, 0x21, 0x00


	//----- nvinfo : EIATTR_SPARSE_MMA_MASK
	.align		4
.L_3723:
        /*0028*/ 	.byte	0x03, 0x50
        /*002a*/ 	.short	0x0000


	//----- nvinfo : EIATTR_MAXREG_COUNT
	.align		4
        /*002c*/ 	.byte	0x03, 0x1b
        /*002e*/ 	.short	0x0080


	//----- nvinfo : EIATTR_EXTERNS
	.align		4
        /*0030*/ 	.byte	0x04, 0x0f
        /*0032*/ 	.short	(.L_3725 - .L_3724)


	//   ....[0]....
	.align		4
.L_3724:
        /*0034*/ 	.word	index@(__assertfail)


	//----- nvinfo : EIATTR_MERCURY_ISA_VERSION
	.align		4
.L_3725:
        /*0038*/ 	.byte	0x03, 0x5f
        /*003a*/ 	.short	0x0101


	//----- nvinfo : EIATTR_SYSCALL_OFFSETS
	.align		4
        /*003c*/ 	.byte	0x04, 0x46
        /*003e*/ 	.short	(.L_3727 - .L_3726)


	//   ....[0]....
.L_3726:
        /*0040*/ 	.word	0x000015c0


	//   ....[1]....
        /*0044*/ 	.word	0x000085a0


	//   ....[2]....
        /*0048*/ 	.word	0x0000f3e0


	//   ....[3]....
        /*004c*/ 	.word	0x00016210


	//----- nvinfo : EIATTR_EXIT_INSTR_OFFSETS
	.align		4
.L_3727:
        /*0050*/ 	.byte	0x04, 0x1c
        /*0052*/ 	.short	(.L_3729 - .L_3728)


	//   ....[0]....
.L_3728:
        /*0054*/ 	.word	0x00014d20


	//   ....[1]....
        /*0058*/ 	.word	0x0001bc70


	//----- nvinfo : EIATTR_MAX_THREADS
	.align		4
.L_3729:
        /*005c*/ 	.byte	0x04, 0x05
        /*005e*/ 	.short	(.L_3731 - .L_3730)
.L_3730:
        /*0060*/ 	.word	0x00000080
        /*0064*/ 	.word	0x00000001
        /*0068*/ 	.word	0x00000001


	//----- nvinfo : EIATTR_CRS_STACK_SIZE
	.align		4
.L_3731:
        /*006c*/ 	.byte	0x04, 0x1e
        /*006e*/ 	.short	(.L_3733 - .L_3732)
.L_3732:
        /*0070*/ 	.word	0x00000000


	//----- nvinfo : EIATTR_CBANK_PARAM_SIZE
	.align		4
.L_3733:
        /*0074*/ 	.byte	0x03, 0x19
        /*0076*/ 	.short	0x03c0


	//----- nvinfo : EIATTR_PARAM_CBANK
	.align		4
        /*0078*/ 	.byte	0x04, 0x0a
        /*007a*/ 	.short	(.L_3735 - .L_3734)
	.align		4
.L_3734:
        /*007c*/ 	.word	index@(.nv.constant0._ZN2at6native24index_elementwise_kernelILi128ELi4EZNS0_20cuda_take_put_kernelIhlZZZZZNS0_11take_kernelERNS_14TensorIteratorERKNS_10TensorBaseEENKUlvE_clEvENKUlvE_clEvENKUlvE_clEvENKUlvE0_clEvEUlRhlE_EEvS4_S7_RKT1_EUliE_EEvlSE_)
        /*0080*/ 	.short	0x0210
        /*0082*/ 	.short	0x03c0


	//----- nvinfo : EIATTR_SW_WAR
	.align		4
.L_3735:
        /*0084*/ 	.byte	0x04, 0x36
        /*0086*/ 	.short	(.L_3737 - .L_3736)
.L_3736:
        /*0088*/ 	.word	0x00000008
.L_3737:


//--------------------- .nv.info._ZN2at6native24index_elementwise_kernelILi128ELi4EZNS0_20cuda_take_put_kernelIhiZZZZZNS0_11take_kernelERNS_14TensorIteratorERKNS_10TensorBaseEENKUlvE_clEvENKUlvE_clEvENKUlvE_clEvENKUlvE_clEvEUlRhiE_EEvS4_S7_RKT1_EUliE_EEvlSE_ --------------------------
	.section	.nv.info._ZN2at6native24index_elementwise_kernelILi128ELi4EZNS0_20cuda_take_put_kernelIhiZZZZZNS0_11take_kernelERNS_14TensorIteratorERKNS_10TensorBaseEENKUlvE_clEvENKUlvE_clEvENKUlvE_clEvENKUlvE_clEvEUlRhiE_EEvS4_S7_RKT1_EUliE_EEvlSE_,"",@"SHT_CUDA_INFO"
	.sectionflags	@""
	.align	4


	//----- nvinfo : EIATTR_CUDA_API_VERSION
	.align		4
        /*0000*/ 	.byte	0x04, 0x37
        /*0002*/ 	.short	(.L_3739 - .L_3738)
.L_3738:
        /*0004*/ 	.word	0x00000082


	//----- nvinfo : EIATTR_KPARAM_INFO
	.align		4
.L_3739:
        /*0008*/ 	.byte	0x04, 0x17
        /*000a*/ 	.short	(.L_3741 - .L_3740)
.L_3740:
        /*000c*/ 	.word	0x00000000
        /*0010*/ 	.short	0x0001
        /*0012*/ 	.short	0x0008
        /*0014*/ 	.byte	0x00, 0xf0, 0xc1, 0x0e


	//----- nvinfo : EIATTR_KPARAM_INFO
	.align		4
.L_3741:
        /*0018*/ 	.byte	0x04, 0x17
        /*001a*/ 	.short	(.L_3743 - .L_3742)
.L_3742:
        /*001c*/ 	.word	0x00000000
        /*0020*/ 	.short	0x0000
        /*0022*/ 	.short	0x0000
        /*0024*/ 	.byte	0x00, 0xf0, 0x21, 0x00


	//----- nvinfo : EIATTR_SPARSE_MMA_MASK
	.align		4
.L_3743:
        /*0028*/ 	.byte	0x03, 0x50
        /*002a*/ 	.short	0x0000


	//----- nvinfo : EIATTR_MAXREG_COUNT
	.align		4
        /*002c*/ 	.byte	0x03, 0x1b
        /*002e*/ 	.short	0x0080


	//----- nvinfo : EIATTR_EXTERNS
	.align		4
        /*0030*/ 	.byte	0x04, 0x0f
        /*0032*/ 	.short	(.L_3745 - .L_3744)


	//   ....[0]....
	.align		4
.L_3744:
        /*0034*/ 	.word	index@(__assertfail)


	//----- nvinfo : EIATTR_MERCURY_ISA_VERSION
	.align		4
.L_3745:
        /*0038*/ 	.byte	0x03, 0x5f
        /*003a*/ 	.short	0x0101


	//----- nvinfo : EIATTR_SYSCALL_OFFSETS
	.align		4
        /*003c*/ 	.byte	0x04, 0x46
        /*003e*/ 	.short	(.L_3747 - .L_3746)


	//   ....[0]....
.L_3746:
        /*0040*/ 	.word	0x000015a0


	//   ....[1]....
        /*0044*/ 	.word	0x00003d40


	//   ....[2]....
        /*0048*/ 	.word	0x000064d0


	//   ....[3]....
        /*004c*/ 	.word	0x00008c50


	//----- nvinfo : EIATTR_EXIT_INSTR_OFFSETS
	.align		4
.L_3747:
        /*0050*/ 	.byte	0x04, 0x1c
        /*0052*/ 	.short	(.L_3749 - .L_3748)


	//   ....[0]....
.L_3748:
        /*0054*/ 	.word	0x00007770


	//   ....[1]....
        /*0058*/ 	.word	0x00009e80


	//----- nvinfo : EIATTR_MAX_THREADS
	.align		4
.L_3749:
        /*005c*/ 	.byte	0x04, 0x05
        /*005e*/ 	.short	(.L_3751 - .L_3750)
.L_3750:
        /*0060*/ 	.word	0x00000080
        /*0064*/ 	.word	0x00000001
        /*0068*/ 	.word	0x00000001


	//----- nvinfo : EIATTR_CRS_STACK_SIZE
	.align		4
.L_3751:
        /*006c*/ 	.byte	0x04, 0x1e
        /*006e*/ 	.short	(.L_3753 - .L_3752)
.L_3752:
        /*0070*/ 	.word	0x00000000


	//----- nvinfo : EIATTR_CBANK_PARAM_SIZE
	.align		4
.L_3753:
        /*0074*/ 	.byte	0x03, 0x19
        /*0076*/ 	.short	0x03b8


	//----- nvinfo : EIATTR_PARAM_CBANK
	.align		4
        /*0078*/ 	.byte	0x04, 0x0a
        /*007a*/ 	.short	(.L_3755 - .L_3754)
	.align		4
.L_3754:
        /*007c*/ 	.word	index@(.nv.constant0._ZN2at6native24index_elementwise_kernelILi128ELi4EZNS0_20cuda_take_put_kernelIhiZZZZZNS0_11take_kernelERNS_14TensorIteratorERKNS_10TensorBaseEENKUlvE_clEvENKUlvE_clEvENKUlvE_clEvENKUlvE_clEvEUlRhiE_EEvS4_S7_RKT1_EUliE_EEvlSE_)
        /*0080*/ 	.short	0x0210
        /*0082*/ 	.short	0x03b8


	//----- nvinfo : EIATTR_SW_WAR
	.align		4
.L_3755:
        /*0084*/ 	.byte	0x04, 0x36
        /*0086*/ 	.short	(.L_3757 - .L_3756)
.L_3756:
        /*0088*/ 	.word	0x00000008
.L_3757:


//--------------------- .nv.info._ZN2at6native24index_elementwise_kernelILi128ELi4EZNS0_20cuda_take_put_kernelIN3c108BFloat16ElZZZZZNS0_10put_kernelERNS_14TensorIteratorERKNS_10TensorBaseEbENKUlvE_clEvENKUlvE10_clEvENKUlvE_clEvENKUlvE0_clEvEUlRS4_lE0_EEvS6_S9_RKT1_EUliE_EEvlSG_ --------------------------
	.section	.nv.info._ZN2at6native24index_elementwise_kernelILi128ELi4EZNS0_20cuda_take_put_kernelIN3c108BFloat16ElZZZZZNS0_10put_kernelERNS_14TensorIteratorERKNS_10TensorBaseEbENKUlvE_clEvENKUlvE10_clEvENKUlvE_clEvENKUlvE0_clEvEUlRS4_lE0_EEvS6_S9_RKT1_EUliE_EEvlSG_,"",@"SHT_CUDA_INFO"
	.sectionflags	@""
	.align	4


	//----- nvinfo : EIATTR_CUDA_API_VERSION
	.align		4
        /*0000*/ 	.byte	0x04, 0x37
        /*0002*/ 	.short	(.L_3759 - .L_3758)
.L_3758:
        /*0004*/ 	.word	0x00000082


	//----- nvinfo : EIATTR_KPARAM_INFO
	.align		4
.L_3759:
        /*0008*/ 	.byte	0x04, 0x17
        /*000a*/ 	.short	(.L_3761 - .L_3760)
.L_3760:
        /*000c*/ 	.word	0x00000000
        /*0010*/ 	.short	0x0001
        /*0012*/ 	.short	0x0008
        /*0014*/ 	.byte	0x00, 0xf0, 0xe1, 0x0e


	//----- nvinfo : EIATTR_KPARAM_INFO
	.align		4
.L_3761:
        /*0018*/ 	.byte	0x04, 0x17
        /*001a*/ 	.short	(.L_3763 - .L_3762)
.L_3762:
        /*001c*/ 	.word	0x00000000
        /*0020*/ 	.short	0x0000
        /*0022*/ 	.short	0x0000
        /*0024*/ 	.byte	0x00, 0xf0, 0x21, 0x00


	//----- nvinfo : EIATTR_SPARSE_MMA_MASK
	.align		4
.L_3763:
        /*0028*/ 	.byte	0x03, 0x50
        /*002a*/ 	.short	0x0000


	//----- nvinfo : EIATTR_MAXREG_COUNT
	.align		4
        /*002c*/ 	.byte	0x03, 0x1b
        /*002e*/ 	.short	0x0080


	//----- nvinfo : EIATTR_EXTERNS
	.align		4
        /*0030*/ 	.byte	0x04, 0x0f
        /*0032*/ 	.short	(.L_3765 - .L_3764)


	//   ....[0]....
	.align		4
.L_3764:
        /*0034*/ 	.word	index@(__assertfail)


	//----- nvinfo : EIATTR_MERCURY_ISA_VERSION
	.align		4
.L_3765:
        /*0038*/ 	.byte	0x03, 0x5f
        /*003a*/ 	.short	0x0101


	//----- nvinfo : EIATTR_SYSCALL_OFFSETS
	.align		4
        /*003c*/ 	.byte	0x04, 0x46
        /*003e*/ 	.short	(.L_3767 - .L_3766)


	//   ....[0]....
.L_3766:
        /*0040*/ 	.word	0x00001590


	//   ....[1]....
        /*0044*/ 	.word	0x00008570


	//   ....[2]....
        /*0048*/ 	.word	0x0000f3b0


	//   ....[3]....
        /*004c*/ 	.word	0x00016210


	//----- nvinfo : EIATTR_EXIT_INSTR_OFFSETS
	.align		4
.L_3767:
        /*0050*/ 	.byte	0x04, 0x1c
        /*0052*/ 	.short	(.L_3769 - .L_3768)


	//   ....[0]....
.L_3768:
        /*0054*/ 	.word	0x00014d20


	//   ....[1]....
        /*0058*/ 	.word	0x0001bc70


	//----- nvinfo : EIATTR_MAX_THREADS
	.align		4
.L_3769:
        /*005c*/ 	.byte	0x04, 0x05
        /*005e*/ 	.short	(.L_3771 - .L_3770)
.L_3770:
        /*0060*/ 	.word	0x00000080
        /*0064*/ 	.word	0x00000001
        /*0068*/ 	.word	0x00000001


	//----- nvinfo : EIATTR_CRS_STACK_SIZE
	.align		4
.L_3771:
        /*006c*/ 	.byte	0x04, 0x1e
        /*006e*/ 	.short	(.L_3773 - .L_3772)
.L_3772:
        /*0070*/ 	.word	0x00000000


	//----- nvinfo : EIATTR_CBANK_PARAM_SIZE
	.align		4
.L_3773:
        /*0074*/ 	.byte	0x03, 0x19
        /*0076*/ 	.short	0x03c0


	//----- nvinfo : EIATTR_PARAM_CBANK
	.align		4
        /*0078*/ 	.byte	0x04, 0x0a
        /*007a*/ 	.short	(.L_3775 - .L_3774)
	.align		4
.L_3774:
        /*007c*/ 	.word	index@(.nv.constant0._ZN2at6native24index_elementwise_kernelILi128ELi4EZNS0_20cuda_take_put_kernelIN3c108BFloat16ElZZZZZNS0_10put_kernelERNS_14TensorIteratorERKNS_10TensorBaseEbENKUlvE_clEvENKUlvE10_clEvENKUlvE_clEvENKUlvE0_clEvEUlRS4_lE0_EEvS6_S9_RKT1_EUliE_EEvlSG_)
        /*0080*/ 	.short	0x0210
        /*0082*/ 	.short	0x03c0


	//----- nvinfo : EIATTR_SW_WAR
	.align		4
.L_3775:
        /*0084*/ 	.byte	0x04, 0x36
        /*0086*/ 	.short	(.L_3777 - .L_3776)
.L_3776:
        /*0088*/ 	.word	0x00000008
.L_3777:


//--------------------- .nv.info._ZN2at6native24index_elementwise_kernelILi128ELi4EZNS0_20cuda_take_put_kernelIN3c108BFloat16ElZZZZZNS0_10put_kernelERNS_14TensorIteratorERKNS_10TensorBaseEbENKUlvE_clEvENKUlvE10_clEvENKUlvE_clEvENKUlvE0_clEvEUlRS4_lE_EEvS6_S9_RKT1_EUliE_EEvlSG_ --------------------------
	.section	.nv.info._ZN2at6native24index_elementwise_kernelILi128ELi4EZNS0_20cuda_take_put_kernelIN3c108BFloat16ElZZZZZNS0_10put_kernelERNS_14TensorIteratorERKNS_10TensorBaseEbENKUlvE_clEvENKUlvE10_clEvENKUlvE_clEvENKUlvE0_clEvEUlRS4_lE_EEvS6_S9_RKT1_EUliE_EEvlSG_,"",@"SHT_CUDA_INFO"
	.sectionflags	@""
	.align	4


	//----- nvinfo : EIATTR_CUDA_API_VERSION
	.align		4
        /*0000*/ 	.byte	0x04, 0x37
        /*0002*/ 	.short	(.L_3779 - .L_3778)
.L_3778:
        /*0004*/ 	.word	0x00000082


	//----- nvinfo : EIATTR_KPARAM_INFO
	.align		4
.L_3779:
        /*0008*/ 	.byte	0x04, 0x17
        /*000a*/ 	.short	(.L_3781 - .L_3780)
.L_3780:
        /*000c*/ 	.word	0x00000000
        /*0010*/ 	.short	0x0001
        /*0012*/ 	.short	0x0008
        /*0014*/ 	.byte	0x00, 0xf0, 0x01, 0x0f


	//----- nvinfo : EIATTR_KPARAM_INFO
	.align		4
.L_3781:
        /*0018*/ 	.byte	0x04, 0x17
        /*001a*/ 	.short	(.L_3783 - .L_3782)
.L_3782:
        /*001c*/ 	.word	0x00000000
        /*0020*/ 	.short	0x0000
        /*0022*/ 	.short	0x0000
        /*0024*/ 	.byte	0x00, 0xf0, 0x21, 0x00


	//----- nvinfo : EIATTR_SPARSE_MMA_MASK
	.align		4
.L_3783:
        /*0028*/ 	.byte	0x03, 0x50
        /*002a*/ 	.short	0x0000


	//----- nvinfo : EIATTR_MAXREG_COUNT
	.align		4
        /*002c*/ 	.byte	0x03, 0x1b
        /*002e*/ 	.short	0x0080


	//----- nvinfo : EIATTR_EXTERNS
	.align		4
        /*0030*/ 	.byte	0x04, 0x0f
        /*0032*/ 	.short	(.L_3785 - .L_3784)


	//   ....[0]....
	.align		4
.L_3784:
        /*0034*/ 	.word	index@(__assertfail)


	//----- nvinfo : EIATTR_MERCURY_ISA_VERSION
	.align		4
.L_3785:
        /*0038*/ 	.byte	0x03, 0x5f
        /*003a*/ 	.short	0x0101


	//----- nvinfo : EIATTR_SYSCALL_OFFSETS
	.align		4
        /*003c*/ 	.byte	0x04, 0x46
        /*003e*/ 	.short	(.L_3787 - .L_3786)


	//   ....[0]....
.L_3786:
        /*0040*/ 	.word	0x000015a0


	//   ....[1]....
        /*0044*/ 	.word	0x00008d10


	//   ....[2]....
        /*0048*/ 	.word	0x00010150


	//   ....[3]....
        /*004c*/ 	.word	0x00017580


	//----- nvinfo : EIATTR_ATOM16_EMUL_INSTR_REG_MAP
	.align		4
.L_3787:
        /*0050*/ 	.byte	0x04, 0x2e
        /*0052*/ 	.short	(.L_3789 - .L_3788)


	//   ....[0]....
.L_3788:
        /*0054*/ 	.word	0x00007490
        /*0058*/ 	.short	0x0002
        /*005a*/ 	.short	0x0000


	//   ....[1]....
        /*005c*/ 	.word	0x000074f0
        /*0060*/ 	.short	0x0002
        /*0062*/ 	.short	0x0000


	//   ....[2]....
        /*0064*/ 	.word	0x0000e8f0
        /*0068*/ 	.short	0x0002
        /*006a*/ 	.short	0x0000


	//   ....[3]....
        /*006c*/ 	.word	0x0000e940
        /*0070*/ 	.short	0x0002
        /*0072*/ 	.short	0x0000


	//   ....[4]....
        /*0074*/ 	.word	0x00015d30
        /*0078*/ 	.short	0x0002
        /*007a*/ 	.short	0x0000


	//   ....[5]....
        /*007c*/ 	.word	0x00015d80
        /*0080*/ 	.short	0x0002
        /*0082*/ 	.short	0x0000


	//   ....[6]....
        /*0084*/ 	.word	0x0001d130
        /*0088*/ 	.short	0x0002
        /*008a*/ 	.short	0x0000


	//   ....[7]....
        /*008c*/ 	.word	0x0001d180
        /*0090*/ 	.short	0x0002
        /*0092*/ 	.short	0x0000


	//----- nvinfo : EIATTR_EXIT_INSTR_OFFSETS
	.align		4
.L_3789:
        /*0094*/ 	.byte	0x04, 0x1c
        /*0096*/ 	.short	(.L_3791 - .L_3790)


	//   ....[0]....
.L_3790:
        /*0098*/ 	.word	0x000160a0


	//   ....[1]....
        /*009c*/ 	.word	0x0001d1c0


	//   ....[2]....
        /*00a0*/ 	.word	0x0001d200


	//   ....[3]....
        /*00a4*/ 	.word	0x0001d2a0


	//   ....[4]....
        /*00a8*/ 	.word	0x0001d2e0


	//   ....[5]....
        /*00ac*/ 	.word	0x0001d320


	//   ....[6]....
        /*00b0*/ 	.word	0x0001d3c0


	//   ....[7]....
        /*00b4*/ 	.word	0x0001d400


	//----- nvinfo : EIATTR_MAX_THREADS
	.align		4
.L_3791:
        /*00b8*/ 	.byte	0x04, 0x05
        /*00ba*/ 	.short	(.L_3793 - .L_3792)
.L_3792:
        /*00bc*/ 	.word	0x00000080
        /*00c0*/ 	.word	0x00000001
        /*00c4*/ 	.word	0x00000001


	//----- nvinfo : EIATTR_CRS_STACK_SIZE
	.align		4
.L_3793:
        /*00c8*/ 	.byte	0x04, 0x1e
        /*00ca*/ 	.short	(.L_3795 - .L_3794)
.L_3794:
        /*00cc*/ 	.word	0x00000000


	//----- nvinfo : EIATTR_CBANK_PARAM_SIZE
	.align		4
.L_3795:
        /*00d0*/ 	.byte	0x03, 0x19
        /*00d2*/ 	.short	0x03c8


	//----- nvinfo : EIATTR_PARAM_CBANK
	.align		4
        /*00d4*/ 	.byte	0x04, 0x0a
        /*00d6*/ 	.short	(.L_3797 - .L_3796)
	.align		4
.L_3796:
        /*00d8*/ 	.word	index@(.nv.constant0._ZN2at6native24index_elementwise_kernelILi128ELi4EZNS0_20cuda_take_put_kernelIN3c108BFloat16ElZZZZZNS0_10put_kernelERNS_14TensorIteratorERKNS_10TensorBaseEbENKUlvE_clEvENKUlvE10_clEvENKUlvE_clEvENKUlvE0_clEvEUlRS4_lE_EEvS6_S9_RKT1_EUliE_EEvlSG_)
        /*00dc*/ 	.short	0x0210
        /*00de*/ 	.short	0x03c8


	//----- nvinfo : EIATTR_SW_WAR
	.align		4
.L_3797:
        /*00e0*/ 	.byte	0x04, 0x36
        /*00e2*/ 	.short	(.L_3799 - .L_3798)
.L_3798:
        /*00e4*/ 	.word	0x00000008
.L_3799:


//--------------------- .nv.info._ZN2at6native24index_elementwise_kernelILi128ELi4EZNS0_20cuda_take_put_kernelIN3c108BFloat16EiZZZZZNS0_10put_kernelERNS_14TensorIteratorERKNS_10TensorBaseEbENKUlvE_clEvENKUlvE10_clEvENKUlvE_clEvENKUlvE_clEvEUlRS4_iE0_EEvS6_S9_RKT1_EUliE_EEvlSG_ --------------------------
	.section	.nv.info._ZN2at6native24index_elementwise_kernelILi128ELi4EZNS0_20cuda_take_put_kernelIN3c108BFloat16EiZZZZZNS0_10put_kernelERNS_14TensorIteratorERKNS_10TensorBaseEbENKUlvE_clEvENKUlvE10_clEvENKUlvE_clEvENKUlvE_clEvEUlRS4_iE0_EEvS6_S9_RKT1_EUliE_EEvlSG_,"",@"SHT_CUDA_INFO"
	.sectionflags	@""
	.align	4


	//----- nvinfo : EIATTR_CUDA_API_VERSION
	.align		4
        /*0000*/ 	.byte	0x04, 0x37
        /*0002*/ 	.short	(.L_3801 - .L_3800)
.L_3800:
        /*0004*/ 	.word	0x00000082


	//----- nvinfo : EIATTR_KPARAM_INFO
	.align		4
.L_3801:
        /*0008*/ 	.byte	0x04, 0x17
        /*000a*/ 	.short	(.L_3803 - .L_3802)
.L_3802:
        /*000c*/ 	.word	0x00000000
        /*0010*/ 	.short	0x0001
        /*0012*/ 	.short	0x0008
        /*0014*/ 	.byte	0x00, 0xf0, 0xc1, 0x0e


	//----- nvinfo : EIATTR_KPARAM_INFO
	.align		4
.L_3803:
        /*0018*/ 	.byte	0x04, 0x17
        /*001a*/ 	.short	(.L_3805 - .L_3804)
.L_3804:
        /*001c*/ 	.word	0x00000000
        /*0020*/ 	.short	0x0000
        /*0022*/ 	.short	0x0000
        /*0024*/ 	.byte	0x00, 0xf0, 0x21, 0x00


	//----- nvinfo : EIATTR_SPARSE_MMA_MASK
	.align		4
.L_3805:
        /*0028*/ 	.byte	0x03, 0x50
        /*002a*/ 	.short	0x0000


	//----- nvinfo : EIATTR_MAXREG_COUNT
	.align		4
        /*002c*/ 	.byte	0x03, 0x1b
        /*002e*/ 	.short	0x0080


	//----- nvinfo : EIATTR_EXTERNS
	.align		4
        /*0030*/ 	.byte	0x04, 0x0f
        /*0032*/ 	.short	(.L_3807 - .L_3806)


	//   ....[0]....
	.align		4
.L_3806:
        /*0034*/ 	.word	index@(__assertfail)


	//----- nvinfo : EIATTR_MERCURY_ISA_VERSION
	.align		4
.L_3807:
        /*0038*/ 	.byte	0x03, 0x5f
        /*003a*/ 	.short	0x0101


	//----- nvinfo : EIATTR_SYSCALL_OFFSETS
	.align		4
        /*003c*/ 	.byte	0x04, 0x46
        /*003e*/ 	.short	(.L_3809 - .L_3808)


	//   ....[0]....
.L_3808:
        /*0040*/ 	.word	0x000015a0


	//   ....[1]....
        /*0044*/ 	.word	0x00003d30


	//   ....[2]....
        /*0048*/ 	.word	0x000064b0


	//   ....[3]....
        /*004c*/ 	.word	0x00008c20


	//----- nvinfo : EIATTR_EXIT_INSTR_OFFSETS
	.align		4
.L_3809:
        /*0050*/ 	.byte	0x04, 0x1c
        /*0052*/ 	.short	(.L_3811 - .L_3810)


	//   ....[0]....
.L_3810:
        /*0054*/ 	.word	0x00007740


	//   ....[1]....
        /*0058*/ 	.word	0x00009e40


	//----- nvinfo : EIATTR_MAX_THREADS
	.align		4
.L_3811:
        /*005c*/ 	.byte	0x04, 0x05
        /*005e*/ 	.short	(.L_3813 - .L_3812)
.L_3812:
        /*0060*/ 	.word	0x00000080
        /*0064*/ 	.word	0x00000001
        /*0068*/ 	.word	0x00000001


	//----- nvinfo : EIATTR_CRS_STACK_SIZE
	.align		4
.L_3813:
        /*006c*/ 	.byte	0x04, 0x1e
        /*006e*/ 	.short	(.L_3815 - .L_3814)
.L_3814:
        /*0070*/ 	.word	0x00000000


	//----- nvinfo : EIATTR_CBANK_PARAM_SIZE
	.align		4
.L_3815:
        /*0074*/ 	.byte	0x03, 0x19
        /*0076*/ 	.short	0x03b8


	//----- nvinfo : EIATTR_PARAM_CBANK
	.align		4
        /*0078*/ 	.byte	0x04, 0x0a
        /*007a*/ 	.short	(.L_3817 - .L_3816)
	.align		4
.L_3816:
        /*007c*/ 	.word	index@(.nv.constant0._ZN2at6native24index_elementwise_kernelILi128ELi4EZNS0_20cuda_take_put_kernelIN3c108BFloat16EiZZZZZNS0_10put_kernelERNS_14TensorIteratorERKNS_10TensorBaseEbENKUlvE_clEvENKUlvE10_clEvENKUlvE_clEvENKUlvE_clEvEUlRS4_iE0_EEvS6_S9_RKT1_EUliE_EEvlSG_)
        /*0080*/ 	.short	0x0210
        /*0082*/ 	.short	0x03b8


	//----- nvinfo : EIATTR_SW_WAR
	.align		4
.L_3817:
        /*0084*/ 	.byte	0x04, 0x36
        /*0086*/ 	.short	(.L_3819 - .L_3818)
.L_3818:
        /*0088*/ 	.word	0x00000008
.L_3819:


//--------------------- .nv.info._ZN2at6native24index_elementwise_kernelILi128ELi4EZNS0_20cuda_take_put_kernelIN3c108BFloat16EiZZZZZNS0_10put_kernelERNS_14TensorIteratorERKNS_10TensorBaseEbENKUlvE_clEvENKUlvE10_clEvENKUlvE_clEvENKUlvE_clEvEUlRS4_iE_EEvS6_S9_RKT1_EUliE_EEvlSG_ --------------------------
	.section	.nv.info._ZN2at6native24index_elementwise_kernelILi128ELi4EZNS0_20cuda_take_put_kernelIN3c108BFloat16EiZZZZZNS0_10put_kernelERNS_14TensorIteratorERKNS_10TensorBaseEbENKUlvE_clEvENKUlvE10_clEvENKUlvE_clEvENKUlvE_clEvEUlRS4_iE_EEvS6_S9_RKT1_EUliE_EEvlSG_,"",@"SHT_CUDA_INFO"
	.sectionflags	@""
	.align	4


	//----- nvinfo : EIATTR_CUDA_API_VERSION
	.align		4
        /*0000*/ 	.byte	0x04, 0x37
        /*0002*/ 	.short	(.L_3821 - .L_3820)
.L_3820:
        /*0004*/ 	.word	0x00000082


	//----- nvinfo : EIATTR_KPARAM_INFO
	.align		4
.L_3821:
        /*0008*/ 	.byte	0x04, 0x17
        /*000a*/ 	.short	(.L_3823 - .L_3822)
.L_3822:
        /*000c*/ 	.word	0x00000000
        /*0010*/ 	.short	0x0001
        /*0012*/ 	.short	0x0008
        /*0014*/ 	.byte	0x00, 0xf0, 0xe1, 0x0e


	//----- nvinfo : EIATTR_KPARAM_INFO
	.align		4
.L_3823:
        /*0018*/ 	.byte	0x04, 0x17
        /*001a*/ 	.short	(.L_3825 - .L_3824)
.L_3824:
        /*001c*/ 	.word	0x00000000
        /*0020*/ 	.short	0x0000
        /*0022*/ 	.short	0x0000
        /*0024*/ 	.byte	0x00, 0xf0, 0x21, 0x00


	//----- nvinfo : EIATTR_SPARSE_MMA_MASK
	.align		4
.L_3825:
        /*0028*/ 	.byte	0x03, 0x50
        /*002a*/ 	.short	0x0000


	//----- nvinfo : EIATTR_MAXREG_COUNT
	.align		4
        /*002c*/ 	.byte	0x03, 0x1b
        /*002e*/ 	.short	0x0080


	//----- nvinfo : EIATTR_EXTERNS
	.align		4
        /*0030*/ 	.byte	0x04, 0x0f
        /*0032*/ 	.short	(.L_3827 - .L_3826)


	//   ....[0]....
	.align		4
.L_3826:
        /*0034*/ 	.word	index@(__assertfail)


	//----- nvinfo : EIATTR_MERCURY_ISA_VERSION
	.align		4
.L_3827:
        /*0038*/ 	.byte	0x03, 0x5f
        /*003a*/ 	.short	0x0101


	//----- nvinfo : EIATTR_SYSCALL_OFFSETS
	.align		4
        /*003c*/ 	.byte	0x04, 0x46
        /*003e*/ 	.short	(.L_3829 - .L_3828)


	//   ....[0]....
.L_3828:
        /*0040*/ 	.word	0x000015a0


	//   ....[1]....
        /*0044*/ 	.word	0x00004140


	//   ....[2]....
        /*0048*/ 	.word	0x00006cd0


	//   ....[3]....
        /*004c*/ 	.word	0x00009850


	//----- nvinfo : EIATTR_ATOM16_EMUL_INSTR_REG_MAP
	.align		4
.L_3829:
        /*0050*/ 	.byte	0x04, 0x2e
        /*0052*/ 	.short	(.L_3831 - .L_3830)


	//   ....[0]....
.L_3830:
        /*0054*/ 	.word	0x000028c0
        /*0058*/ 	.short	0x0004
        /*005a*/ 	.short	0x0000


	//   ....[1]....
        /*005c*/ 	.word	0x00002920
        /*0060*/ 	.short	0x0004
        /*0062*/ 	.short	0x0000


	//   ....[2]....
        /*0064*/ 	.word	0x00005470
        /*0068*/ 	.short	0x0004
        /*006a*/ 	.short	0x0000


	//   ....[3]....
        /*006c*/ 	.word	0x000054c0
        /*0070*/ 	.short	0x0004
        /*0072*/ 	.short	0x0000


	//   ....[4]....
        /*0074*/ 	.word	0x00008000
        /*0078*/ 	.short	0x0004
        /*007a*/ 	.short	0x0000


	//   ....[5]....
        /*007c*/ 	.word	0x00008050
        /*0080*/ 	.short	0x0004
        /*0082*/ 	.short	0x0000


	//   ....[6]....
        /*0084*/ 	.word	0x0000ab50
        /*0088*/ 	.short	0x0004
        /*008a*/ 	.short	0x0000


	//   ....[7]....
        /*008c*/ 	.word	0x0000aba0
        /*0090*/ 	.short	0x0004
        /*0092*/ 	.short	0x0000


	//----- nvinfo : EIATTR_EXIT_INSTR_OFFSETS
	.align		4
.L_3831:
        /*0094*/ 	.byte	0x04, 0x1c
        /*0096*/ 	.short	(.L_3833 - .L_3832)


	//   ....[0]....
.L_3832:
        /*0098*/ 	.word	0x00008370


	//   ....[1]....
        /*009c*/ 	.word	0x0000abe0


	//   ....[2]....
        /*00a0*/ 	.word	0x0000ac20


	//   ....[3]....
        /*00a4*/ 	.word	0x0000acc0


	//   ....[4]....
        /*00a8*/ 	.word	0x0000ad00


	//   ....[5]....
        /*00ac*/ 	.word	0x0000ad40


	//   ....[6]....
        /*00b0*/ 	.word	0x0000ade0


	//   ....[7]....
        /*00b4*/ 	.word	0x0000ae20


	//----- nvinfo : EIATTR_MAX_THREADS
	.align		4
.L_3833:
        /*00b8*/ 	.byte	0x04, 0x05
        /*00ba*/ 	.short	(.L_3835 - .L_3834)
.L_3834:
        /*00bc*/ 	.word	0x00000080
        /*00c0*/ 	.word	0x00000001
        /*00c4*/ 	.word	0x00000001


	//----- nvinfo : EIATTR_CRS_STACK_SIZE
	.align		4
.L_3835:
        /*00c8*/ 	.byte	0x04, 0x1e
        /*00ca*/ 	.short	(.L_3837 - .L_3836)
.L_3836:
        /*00cc*/ 	.word	0x00000000


	//----- nvinfo : EIATTR_CBANK_PARAM_SIZE
	.align		4
.L_3837:
        /*00d0*/ 	.byte	0x03, 0x19
        /*00d2*/ 	.short	0x03c0


	//----- nvinfo : EIATTR_PARAM_CBANK
	.align		4
        /*00d4*/ 	.byte	0x04, 0x0a
        /*00d6*/ 	.short	(.L_3839 - .L_3838)
	.align		4
.L_3838:
        /*00d8*/ 	.word	index@(.nv.constant0._ZN2at6native24index_elementwise_kernelILi128ELi4EZNS0_20cuda_take_put_kernelIN3c108BFloat16EiZZZZZNS0_10put_kernelERNS_14TensorIteratorERKNS_10TensorBaseEbENKUlvE_clEvENKUlvE10_clEvENKUlvE_clEvENKUlvE_clEvEUlRS4_iE_EEvS6_S9_RKT1_EUliE_EEvlSG_)
        /*00dc*/ 	.short	0x0210
        /*00de*/ 	.short	0x03c0


	//----- nvinfo : EIATTR_SW_WAR
	.align		4
.L_3839:
        /*00e0*/ 	.byte	0x04, 0x36
        /*00e2*/ 	.short	(.L_3841 - .L_3840)
.L_3840:
        /*00e4*/ 	.word	0x00000008
.L_3841:


//--------------------- .nv.info._ZN2at6native24index_elementwise_kernelILi128ELi4EZNS0_20cuda_take_put_kernelIblZZZZZNS0_10put_kernelERNS_14TensorIteratorERKNS_10TensorBaseEbENKUlvE_clEvENKUlvE9_clEvENKUlvE_clEvENKUlvE0_clEvEUlRblE0_EEvS4_S7_RKT1_EUliE_EEvlSE_ --------------------------
	.section	.nv.info._ZN2at6native24index_elementwise_kernelILi128ELi4EZNS0_20cuda_take_put_kernelIblZZZZZNS0_10put_kernelERNS_14TensorIteratorERKNS_10TensorBaseEbENKUlvE_clEvENKUlvE9_clEvENKUlvE_clEvENKUlvE0_clEvEUlRblE0_EEvS4_S7_RKT1_EUliE_EEvlSE_,"",@"SHT_CUDA_INFO"
	.sectionflags	@""
	.align	4


	//----- nvinfo : EIATTR_CUDA_API_VERSION
	.align		4
        /*0000*/ 	.byte	0x04, 0x37
        /*0002*/ 	.short	(.L_3843 - .L_3842)
.L_3842:
        /*0004*/ 	.word	0x00000082


	//----- nvinfo : EIATTR_KPARAM_INFO
	.align		4
.L_3843:
        /*0008*/ 	.byte	0x04, 0x17
        /*000a*/ 	.short	(.L_3845 - .L_3844)
.L_3844:
        /*000c*/ 	.word	0x00000000
        /*0010*/ 	.short	0x0001
        /*0012*/ 	.short	0x0008
        /*0014*/ 	.byte	0x00, 0xf0, 0xe1, 0x0e


	//----- nvinfo : EIATTR_KPARAM_INFO
	.align		4
.L_3845:
        /*0018*/ 	.byte	0x04, 0x17
        /*001a*/ 	.short	(.L_3847 - .L_3846)
.L_3846:
        /*001c*/ 	.word	0x00000000
        /*0020*/ 	.short	0x0000
        /*0022*/ 	.short	0x0000
        /*0024*/ 	.byte	0x00, 0xf0, 0x21, 0x00


	//----- nvinfo : EIATTR_SPARSE_MMA_MASK
	.align		4
.L_3847:
        /*0028*/ 	.byte	0x03, 0x50
        /*002a*/ 	.short	0x0000


	//----- nvinfo : EIATTR_MAXREG_COUNT
	.align		4
        /*002c*/ 	.byte	0x03, 0x1b
        /*002e*/ 	.short	0x0080


	//----- nvinfo : EIATTR_EXTERNS
	.align		4
        /*0030*/ 	.byte	0x04, 0x0f
        /*0032*/ 	.short	(.L_3849 - .L_3848)


	//   ....[0]....
	.align		4
.L_3848:
        /*0034*/ 	.word	index@(__assertfail)


	//----- nvinfo : EIATTR_MERCURY_ISA_VERSION
	.align		4
.L_3849:
        /*0038*/ 	.byte	0x03, 0x5f
        /*003a*/ 	.short	0x0101


	//----- nvinfo : EIATTR_SYSCALL_OFFSETS
	.align		4
        /*003c*/ 	.byte	0x04, 0x46
        /*003e*/ 	.short	(.L_3851 - .L_3850)


	//   ....[0]....
.L_3850:
        /*0040*/ 	.word	0x00001590


	//   ....[1]....
        /*0044*/ 	.word	0x00008570


	//   ....[2]....
        /*0048*/ 	.word	0x0000f3b0


	//   ....[3]....
        /*004c*/ 	.word	0x00016210


	//----- nvinfo : EIATTR_EXIT_INSTR_OFFSETS
	.align		4
.L_3851:
        /*0050*/ 	.byte	0x04, 0x1c
        /*0052*/ 	.short	(.L_3853 - .L_3852)


	//   ....[0]....
.L_3852:
        /*0054*/ 	.word	0x00014d20


	//   ....[1]....
        /*0058*/ 	.word	0x0001bc70


	//----- nvinfo : EIATTR_MAX_THREADS
	.align		4
.L_3853:
        /*005c*/ 	.byte	0x04, 0x05
        /*005e*/ 	.short	(.L_3855 - .L_3854)
.L_3854:
        /*0060*/ 	.word	0x00000080
        /*0064*/ 	.word	0x00000001
        /*0068*/ 	.word	0x00000001


	//----- nvinfo : EIATTR_CRS_STACK_SIZE
	.align		4
.L_3855:
        /*006c*/ 	.byte	0x04, 0x1e
        /*006e*/ 	.short	(.L_3857 - .L_3856)
.L_3856:
        /*0070*/ 	.word	0x00000000


	//----- nvinfo : EIATTR_CBANK_PARAM_SIZE
	.align		4
.L_3857:
        /*0074*/ 	.byte	0x03, 0x19
        /*0076*/ 	.short	0x03c0


	//----- nvinfo : EIATTR_PARAM_CBANK
	.align		4
        /*0078*/ 	.byte	0x04, 0x0a
        /*007a*/ 	.short	(.L_3859 - .L_3858)
	.align		4
.L_3858:
        /*007c*/ 	.word	index@(.nv.constant0._ZN2at6native24index_elementwise_kernelILi128ELi4EZNS0_20cuda_take_put_kernelIblZZZZZNS0_10put_kernelERNS_14TensorIteratorERKNS_10TensorBaseEbENKUlvE_clEvENKUlvE9_clEvENKUlvE_clEvENKUlvE0_clEvEUlRblE0_EEvS4_S7_RKT1_EUliE_EEvlSE_)
        /*0080*/ 	.short	0x0210
        /*0082*/ 	.short	0x03c0


	//----- nvinfo : EIATTR_SW_WAR
	.align		4
.L_3859:
        /*0084*/ 	.byte	0x04, 0x36
        /*0086*/ 	.short	(.L_3861 - .L_3860)
.L_3860:
        /*0088*/ 	.word	0x00000008
.L_3861:


//--------------------- .nv.info._ZN2at6native24index_elementwise_kernelILi128ELi4EZNS0_20cuda_take_put_kernelIblZZZZZNS0_10put_kernelERNS_14TensorIteratorERKNS_10TensorBaseEbENKUlvE_clEvENKUlvE9_clEvENKUlvE_clEvENKUlvE0_clEvEUlRblE_EEvS4_S7_RKT1_EUliE_EEvlSE_ --------------------------
	.section	.nv.info._ZN2at6native24index_elementwise_kernelILi128ELi4EZNS0_20cuda_take_put_kernelIblZZZZZNS0_10put_kernelERNS_14TensorIteratorERKNS_10TensorBaseEbENKUlvE_clEvENKUlvE9_clEvENKUlvE_clEvENKUlvE0_clEvEUlRblE_EEvS4_S7_RKT1_EUliE_EEvlSE_,"",@"SHT_CUDA_INFO"
	.sectionflags	@""
	.align	4


	//----- nvinfo : EIATTR_CUDA_API_VERSION
	.align		4
        /*0000*/ 	.byte	0x04, 0x37
        /*0002*/ 	.short	(.L_3863 - .L_3862)
.L_3862:
        /*0004*/ 	.word	0x00000082


	//----- nvinfo : EIATTR_KPARAM_INFO
	.align		4
.L_3863:
        /*0008*/ 	.byte	0x04, 0x17
        /*000a*/ 	.short	(.L_3865 - .L_3864)
.L_3864:
        /*000c*/ 	.word	0x00000000
        /*0010*/ 	.short	0x0001
        /*0012*/ 	.short	0x0008
        /*0014*/ 	.byte	0x00, 0xf0, 0x01, 0x0f


	//----- nvinfo : EIATTR_KPARAM_INFO
	.align		4
.L_3865:
        /*0018*/ 	.byte	0x04, 0x17
        /*001a*/ 	.short	(.L_3867 - .L_3866)
.L_3866:
        /*001c*/ 	.word	0x00000000
        /*0020*/ 	.short	0x0000
        /*0022*/ 	.short	0x0000
        /*0024*/ 	.byte	0x00, 0xf0, 0x21, 0x00


	//----- nvinfo : EIATTR_SPARSE_MMA_MASK
	.align		4
.L_3867:
        /*0028*/ 	.byte	0x03, 0x50
        /*002a*/ 	.short	0x0000


	//----- nvinfo : EIATTR_MAXREG_COUNT
	.align		4
        /*002c*/ 	.byte	0x03, 0x1b
        /*002e*/ 	.short	0x0080


	//----- nvinfo : EIATTR_EXTERNS
	.align		4
        /*0030*/ 	.byte	0x04, 0x0f
        /*0032*/ 	.short	(.L_3869 - .L_3868)


	//   ....[0]....
	.align		4
.L_3868:
        /*0034*/ 	.word	index@(__assertfail)


	//----- nvinfo : EIATTR_MERCURY_ISA_VERSION
	.align		4
.L_3869:
        /*0038*/ 	.byte	0x03, 0x5f
        /*003a*/ 	.short	0x0101


	//----- nvinfo : EIATTR_SYSCALL_OFFSETS
	.align		4
        /*003c*/ 	.byte	0x04, 0x46
        /*003e*/ 	.short	(.L_3871 - .L_3870)


	//   ....[0]....
.L_3870:
        /*0040*/ 	.word	0x000015a0


	//   ....[1]....
        /*0044*/ 	.word	0x000089e0


	//   ....[2]....
        /*0048*/ 	.word	0x0000faf0


	//   ....[3]....
        /*004c*/ 	.word	0x00016bf0


	//----- nvinfo : EIATTR_EXIT_INSTR_OFFSETS
	.align		4
.L_3871:
        /*0050*/ 	.byte	0x04, 0x1c
        /*0052*/ 	.short	(.L_3873 - .L_3872)


	//   ....[0]....
.L_3872:
        /*0054*/ 	.word	0x00015710


	//   ....[1]....
        /*0058*/ 	.word	0x0001c780


	//----- nvinfo : EIATTR_MAX_THREADS
	.align		4
.L_3873:
        /*005c*/ 	.byte	0x04, 0x05
        /*005e*/ 	.short	(.L_3875 - .L_3874)
.L_3874:
        /*0060*/ 	.word	0x00000080
        /*0064*/ 	.word	0x00000001
        /*0068*/ 	.word	0x00000001


	//----- nvinfo : EIATTR_CRS_STACK_SIZE
	.align		4
.L_3875:
        /*006c*/ 	.byte	0x04, 0x1e
        /*006e*/ 	.short	(.L_3877 - .L_3876)
.L_3876:
        /*0070*/ 	.word	0x00000000


	//----- nvinfo : EIATTR_CBANK_PARAM_SIZE
	.align		4
.L_3877:
        /*0074*/ 	.byte	0x03, 0x19
        /*0076*/ 	.short	0x03c8


	//----- nvinfo : EIATTR_PARAM_CBANK
	.align		4
        /*0078*/ 	.byte	0x04, 0x0a
        /*007a*/ 	.short	(.L_3879 - .L_3878)
	.align		4
.L_3878:
        /*007c*/ 	.word	index@(.nv.constant0._ZN2at6native24index_elementwise_kernelILi128ELi4EZNS0_20cuda_take_put_kernelIblZZZZZNS0_10put_kernelERNS_14TensorIteratorERKNS_10TensorBaseEbENKUlvE_clEvENKUlvE9_clEvENKUlvE_clEvENKUlvE0_clEvEUlRblE_EEvS4_S7_RKT1_EUliE_EEvlSE_)
        /*0080*/ 	.short	0x0210
        /*0082*/ 	.short	0x03c8


	//----- nvinfo : EIATTR_SW_WAR
	.align		4
.L_3879:
        /*0084*/ 	.byte	0x04, 0x36
        /*0086*/ 	.short	(.L_3881 - .L_3880)
.L_3880:
        /*0088*/ 	.word	0x00000008
.L_3881:


//--------------------- .nv.info._ZN2at6native24index_elementwise_kernelILi128ELi4EZNS0_20cuda_take_put_kernelIbiZZZZZNS0_10put_kernelERNS_14TensorIteratorERKNS_10TensorBaseEbENKUlvE_clEvENKUlvE9_clEvENKUlvE_clEvENKUlvE_clEvEUlRbiE0_EEvS4_S7_RKT1_EUliE_EEvlSE_ --------------------------
	.section	.nv.info._ZN2at6native24index_elementwise_kernelILi128ELi4EZNS0_20cuda_take_put_kernelIbiZZZZZNS0_10put_kernelERNS_14TensorIteratorERKNS_10TensorBaseEbENKUlvE_clEvENKUlvE9_clEvENKUlvE_clEvENKUlvE_clEvEUlRbiE0_EEvS4_S7_RKT1_EUliE_EEvlSE_,"",@"SHT_CUDA_INFO"
	.sectionflags	@""
	.align	4


	//----- nvinfo : EIATTR_CUDA_API_VERSION
	.align		4
        /*0000*/ 	.byte	0x04, 0x37
        /*0002*/ 	.short	(.L_3883 - .L_3882)
.L_3882:
        /*0004*/ 	.word	0x00000082


	//----- nvinfo : EIATTR_KPARAM_INFO
	.align		4
.L_3883:
        /*0008*/ 	.byte	0x04, 0x17
        /*000a*/ 	.short	(.L_3885 - .L_3884)
.L_3884:
        /*000c*/ 	.word	0x00000000
        /*0010*/ 	.short	0x0001
        /*0012*/ 	.short	0x0008
        /*0014*/ 	.byte	0x00, 0xf0, 0xc1, 0x0e


	//----- nvinfo : EIATTR_KPARAM_INFO
	.align		4
.L_3885:
        /*0018*/ 	.byte	0x04, 0x17
        /*001a*/ 	.short	(.L_3887 - .L_3886)
.L_3886:
        /*001c*/ 	.word	0x00000000
        /*0020*/ 	.short	0x0000
        /*0022*/ 	.short	0x0000
        /*0024*/ 	.byte	0x00, 0xf0, 0x21, 0x00


	//----- nvinfo : EIATTR_SPARSE_MMA_MASK
	.align		4
.L_3887:
        /*0028*/ 	.byte	0x03, 0x50
        /*002a*/ 	.short	0x0000


	//----- nvinfo : EIATTR_MAXREG_COUNT
	.align		4
        /*002c*/ 	.byte	0x03, 0x1b
        /*002e*/ 	.short	0x0080


	//----- nvinfo : EIATTR_EXTERNS
	.align		4
        /*0030*/ 	.byte	0x04, 0x0f
        /*0032*/ 	.short	(.L_3889 - .L_3888)


	//   ....[0]....
	.align		4
.L_3888:
        /*0034*/ 	.word	index@(__assertfail)


	//----- nvinfo : EIATTR_MERCURY_ISA_VERSION
	.align		4
.L_3889:
        /*0038*/ 	.byte	0x03, 0x5f
        /*003a*/ 	.short	0x0101


	//----- nvinfo : EIATTR_SYSCALL_OFFSETS
	.align		4
        /*003c*/ 	.byte	0x04, 0x46
        /*003e*/ 	.short	(.L_3891 - .L_3890)


	//   ....[0]....
.L_3890:
        /*0040*/ 	.word	0x000015a0


	//   ....[1]....
        /*0044*/ 	.word	0x00003d40


	//   ....[2]....
        /*0048*/ 	.word	0x000064d0


	//   ....[3]....
        /*004c*/ 	.word	0x00008c50


	//----- nvinfo : EIATTR_EXIT_INSTR_OFFSETS
	.align		4
.L_3891:
        /*0050*/ 	.byte	0x04, 0x1c
        /*0052*/ 	.short	(.L_3893 - .L_3892)


	//   ....[0]....
.L_3892:
        /*0054*/ 	.word	0x00007770


	//   ....[1]....
        /*0058*/ 	.word	0x00009e80


	//----- nvinfo : EIATTR_MAX_THREADS
	.align		4
.L_3893:
        /*005c*/ 	.byte	0x04, 0x05
        /*005e*/ 	.short	(.L_3895 - .L_3894)
.L_3894:
        /*0060*/ 	.word	0x00000080
        /*0064*/ 	.word	0x00000001
        /*0068*/ 	.word	0x00000001


	//----- nvinfo : EIATTR_CRS_STACK_SIZE
	.align		4
.L_3895:
        /*006c*/ 	.byte	0x04, 0x1e
        /*006e*/ 	.short	(.L_3897 - .L_3896)
.L_3896:
        /*0070*/ 	.word	0x00000000


	//----- nvinfo : EIATTR_CBANK_PARAM_SIZE
	.align		4
.L_3897:
        /*0074*/ 	.byte	0x03, 0x19
        /*0076*/ 	.short	0x03b8


	//----- nvinfo : EIATTR_PARAM_CBANK
	.align		4
        /*0078*/ 	.byte	0x04, 0x0a
        /*007a*/ 	.short	(.L_3899 - .L_3898)
	.align		4
.L_3898:
        /*007c*/ 	.word	index@(.nv.constant0._ZN2at6native24index_elementwise_kernelILi128ELi4EZNS0_20cuda_take_put_kernelIbiZZZZZNS0_10put_kernelERNS_14TensorIteratorERKNS_10TensorBaseEbENKUlvE_clEvENKUlvE9_clEvENKUlvE_clEvENKUlvE_clEvEUlRbiE0_EEvS4_S7_RKT1_EUliE_EEvlSE_)
        /*0080*/ 	.short	0x0210
        /*0082*/ 	.short	0x03b8


	//----- nvinfo : EIATTR_SW_WAR
	.align		4
.L_3899:
        /*0084*/ 	.byte	0x04, 0x36
        /*0086*/ 	.short	(.L_3901 - .L_3900)
.L_3900:
        /*0088*/ 	.word	0x00000008
.L_3901:


//--------------------- .nv.info._ZN2at6native24index_elementwise_kernelILi128ELi4EZNS0_20cuda_take_put_kernelIbiZZZZZNS0_10put_kernelERNS_14TensorIteratorERKNS_10TensorBaseEbENKUlvE_clEvENKUlvE9_clEvENKUlvE_clEvENKUlvE_clEvEUlRbiE_EEvS4_S7_RKT1_EUliE_EEvlSE_ --------------------------
	.section	.nv.info._ZN2at6native24index_elementwise_kernelILi128ELi4EZNS0_20cuda_take_put_kernelIbiZZZZZNS0_10put_kernelERNS_14TensorIteratorERKNS_10TensorBaseEbENKUlvE_clEvENKUlvE9_clEvENKUlvE_clEvENKUlvE_clEvEUlRbiE_EEvS4_S7_RKT1_EUliE_EEvlSE_,"",@"SHT_CUDA_INFO"
	.sectionflags	@""
	.align	4


	//----- nvinfo : EIATTR_CUDA_API_VERSION
	.align		4
        /*0000*/ 	.byte	0x04, 0x37
        /*0002*/ 	.short	(.L_3903 - .L_3902)
.L_3902:
        /*0004*/ 	.word	0x00000082


	//----- nvinfo : EIATTR_KPARAM_INFO
	.align		4
.L_3903:
        /*0008*/ 	.byte	0x04, 0x17
        /*000a*/ 	.short	(.L_3905 - .L_3904)
.L_3904:
        /*000c*/ 	.word	0x00000000
        /*0010*/ 	.short	0x0001
        /*0012*/ 	.short	0x0008
        /*0014*/ 	.byte	0x00, 0xf0, 0xe1, 0x0e


	//----- nvinfo : EIATTR_KPARAM_INFO
	.align		4
.L_3905:
        /*0018*/ 	.byte	0x04, 0x17
        /*001a*/ 	.short	(.L_3907 - .L_3906)
.L_3906:
        /*001c*/ 	.word	0x00000000
        /*0020*/ 	.short	0x0000
        /*0022*/ 	.short	0x0000
        /*0024*/ 	.byte	0x00, 0xf0, 0x21, 0x00


	//----- nvinfo : EIATTR_SPARSE_MMA_MASK
	.align		4
.L_3907:
        /*0028*/ 	.byte	0x03, 0x50
        /*002a*/ 	.short	0x0000


	//----- nvinfo : EIATTR_MAXREG_COUNT
	.align		4
        /*002c*/ 	.byte	0x03, 0x1b
        /*002e*/ 	.short	0x0080


	//----- nvinfo : EIATTR_EXTERNS
	.align		4
        /*0030*/ 	.byte	0x04, 0x0f
        /*0032*/ 	.short	(.L_3909 - .L_3908)


	//   ....[0]....
	.align		4
.L_3908:
        /*0034*/ 	.word	index@(__assertfail)


	//----- nvinfo : EIATTR_MERCURY_ISA_VERSION
	.align		4
.L_3909:
        /*0038*/ 	.byte	0x03, 0x5f
        /*003a*/ 	.short	0x0101


	//----- nvinfo : EIATTR_SYSCALL_OFFSETS
	.align		4
        /*003c*/ 	.byte	0x04, 0x46
        /*003e*/ 	.short	(.L_3911 - .L_3910)


	//   ....[0]....
.L_3910:
        /*0040*/ 	.word	0x000015c0


	//   ....[1]....
        /*0044*/ 	.word	0x00003e90


	//   ....[2]....
        /*0048*/ 	.word	0x00006750


	//   ....[3]....
        /*004c*/ 	.word	0x00009000


	//----- nvinfo : EIATTR_EXIT_INSTR_OFFSETS
	.align		4
.L_3911:
        /*0050*/ 	.byte	0x04, 0x1c
        /*0052*/ 	.short	(.L_3913 - .L_3912)


	//   ....[0]....
.L_3912:
        /*0054*/ 	.word	0x00007b20


	//   ....[1]....
        /*0058*/ 	.word	0x0000a340


	//----- nvinfo : EIATTR_MAX_THREADS
	.align		4
.L_3913:
        /*005c*/ 	.byte	0x04, 0x05
        /*005e*/ 	.short	(.L_3915 - .L_3914)
.L_3914:
        /*0060*/ 	.word	0x00000080
        /*0064*/ 	.word	0x00000001
        /*0068*/ 	.word	0x00000001


	//----- nvinfo : EIATTR_CRS_STACK_SIZE
	.align		4
.L_3915:
        /*006c*/ 	.byte	0x04, 0x1e
        /*006e*/ 	.short	(.L_3917 - .L_3916)
.L_3916:
        /*0070*/ 	.word	0x00000000


	//----- nvinfo : EIATTR_CBANK_PARAM_SIZE
	.align		4
.L_3917:
        /*0074*/ 	.byte	0x03, 0x19
        /*0076*/ 	.short	0x03c0


	//----- nvinfo : EIATTR_PARAM_CBANK
	.align		4
        /*0078*/ 	.byte	0x04, 0x0a
        /*007a*/ 	.short	(.L_3919 - .L_3918)
	.align		4
.L_3918:
        /*007c*/ 	.word	index@(.nv.constant0._ZN2at6native24index_elementwise_kernelILi128ELi4EZNS0_20cuda_take_put_kernelIbiZZZZZNS0_10put_kernelERNS_14TensorIteratorERKNS_10TensorBaseEbENKUlvE_clEvENKUlvE9_clEvENKUlvE_clEvENKUlvE_clEvEUlRbiE_EEvS4_S7_RKT1_EUliE_EEvlSE_)
        /*0080*/ 	.short	0x0210
        /*0082*/ 	.short	0x03c0


	//----- nvinfo : EIATTR_SW_WAR
	.align		4
.L_3919:
        /*0084*/ 	.byte	0x04, 0x36
        /*0086*/ 	.short	(.L_3921 - .L_3920)
.L_3920:
        /*0088*/ 	.word	0x00000008
.L_3921:


//--------------------- .nv.info._ZN2at6native24index_elementwise_kernelILi128ELi4EZNS0_20cuda_take_put_kernelIN3c104HalfElZZZZZNS0_10put_kernelERNS_14TensorIteratorERKNS_10TensorBaseEbENKUlvE_clEvENKUlvE8_clEvENKUlvE_clEvENKUlvE0_clEvEUlRS4_lE0_EEvS6_S9_RKT1_EUliE_EEvlSG_ --------------------------
	.section	.nv.info._ZN2at6native24index_elementwise_kernelILi128ELi4EZNS0_20cuda_take_put_kernelIN3c104HalfElZZZZZNS0_10put_kernelERNS_14TensorIteratorERKNS_10TensorBaseEbENKUlvE_clEvENKUlvE8_clEvENKUlvE_clEvENKUlvE0_clEvEUlRS4_lE0_EEvS6_S9_RKT1_EUliE_EEvlSG_,"",@"SHT_CUDA_INFO"
	.sectionflags	@""
	.align	4


	//----- nvinfo : EIATTR_CUDA_API_VERSION
	.align		4
        /*0000*/ 	.byte	0x04, 0x37
        /*0002*/ 	.short	(.L_3923 - .L_3922)
.L_3922:
        /*0004*/ 	.word	0x00000082


	//----- nvinfo : EIATTR_KPARAM_INFO
	.align		4
.L_3923:
        /*0008*/ 	.byte	0x04, 0x17
        /*000a*/ 	.short	(.L_3925 - .L_3924)
.L_3924:
        /*000c*/ 	.word	0x00000000
        /*0010*/ 	.short	0x0001
        /*0012*/ 	.short	0x0008
        /*0014*/ 	.byte	0x00, 0xf0, 0xe1, 0x0e


	//----- nvinfo : EIATTR_KPARAM_INFO
	.align		4
.L_3925:
        /*0018*/ 	.byte	0x04, 0x17
        /*001a*/ 	.short	(.L_3927 - .L_3926)
.L_3926:
        /*001c*/ 	.word	0x00000000
        /*0020*/ 	.short	0x0000
        /*0022*/ 	.short	0x0000
        /*0024*/ 	.byte	0x00, 0xf0, 0x21, 0x00


	//----- nvinfo : EIATTR_SPARSE_MMA_MASK
	.align		4
.L_3927:
        /*0028*/ 	.byte	0x03, 0x50
        /*002a*/ 	.short	0x0000


	//----- nvinfo : EIATTR_MAXREG_COUNT
	.align		4
        /*002c*/ 	.byte	0x03, 0x1b
        /*002e*/ 	.short	0x0080


	//----- nvinfo : EIATTR_EXTERNS
	.align		4
        /*0030*/ 	.byte	0x04, 0x0f
        /*0032*/ 	.short	(.L_3929 - .L_3928)


	//   ....[0]....
	.align		4
.L_3928:
        /*0034*/ 	.word	index@(__assertfail)


	//----- nvinfo : EIATTR_MERCURY_ISA_VERSION
	.align		4
.L_3929:
        /*0038*/ 	.byte	0x03, 0x5f
        /*003a*/ 	.short	0x0101


	//----- nvinfo : EIATTR_SYSCALL_OFFSETS
	.align		4
        /*003c*/ 	.byte	0x04, 0x46
        /*003e*/ 	.short	(.L_3931 - .L_3930)


	//   ....[0]....
.L_3930:
        /*0040*/ 	.word	0x00001590


	//   ....[1]....
        /*0044*/ 	.word	0x00008570


	//   ....[2]....
        /*0048*/ 	.word	0x0000f3b0


	//   ....[3]....
        /*004c*/ 	.word	0x00016210


	//----- nvinfo : EIATTR_EXIT_INSTR_OFFSETS
	.align		4
.L_3931:
        /*0050*/ 	.byte	0x04, 0x1c
        /*0052*/ 	.short	(.L_3933 - .L_3932)


	//   ....[0]....
.L_3932:
        /*0054*/ 	.word	0x00014d20


	//   ....[1]....
        /*0058*/ 	.word	0x0001bc70


	//----- nvinfo : EIATTR_MAX_THREADS
	.align		4
.L_3933:
        /*005c*/ 	.byte	0x04, 0x05
        /*005e*/ 	.short	(.L_3935 - .L_3934)
.L_3934:
        /*0060*/ 	.word	0x00000080
        /*0064*/ 	.word	0x00000001
        /*0068*/ 	.word	0x00000001


	//----- nvinfo : EIATTR_CRS_STACK_SIZE
	.align		4
.L_3935:
        /*006c*/ 	.byte	0x04, 0x1e
        /*006e*/ 	.short	(.L_3937 - .L_3936)
.L_3936:
        /*0070*/ 	.word	0x00000000


	//----- nvinfo : EIATTR_CBANK_PARAM_SIZE
	.align		4
.L_3937:
        /*0074*/ 	.byte	0x03, 0x19
        /*0076*/ 	.short	0x03c0


	//----- nvinfo : EIATTR_PARAM_CBANK
	.align		4
        /*0078*/ 	.byte	0x04, 0x0a
        /*007a*/ 	.short	(.L_3939 - .L_3938)
	.align		4
.L_3938:
        /*007c*/ 	.word	index@(.nv.constant0._ZN2at6native24index_elementwise_kernelILi128ELi4EZNS0_20cuda_take_put_kernelIN3c104HalfElZZZZZNS0_10put_kernelERNS_14TensorIteratorERKNS_10TensorBaseEbENKUlvE_clEvENKUlvE8_clEvENKUlvE_clEvENKUlvE0_clEvEUlRS4_lE0_EEvS6_S9_RKT1_EUliE_EEvlSG_)
        /*0080*/ 	.short	0x0210
        /*0082*/ 	.short	0x03c0


	//----- nvinfo : EIATTR_SW_WAR
	.align		4
.L_3939:
        /*0084*/ 	.byte	0x04, 0x36
        /*0086*/ 	.short	(.L_3941 - .L_3940)
.L_3940:
        /*0088*/ 	.word	0x00000008
.L_3941:


//--------------------- .nv.info._ZN2at6native24index_elementwise_kernelILi128ELi4EZNS0_20cuda_take_put_kernelIN3c104HalfElZZZZZNS0_10put_kernelERNS_14TensorIteratorERKNS_10TensorBaseEbENKUlvE_clEvENKUlvE8_clEvENKUlvE_clEvENKUlvE0_clEvEUlRS4_lE_EEvS6_S9_RKT1_EUliE_EEvlSG_ --------------------------
	.section	.nv.info._ZN2at6native24index_elementwise_kernelILi128ELi4EZNS0_20cuda_take_put_kernelIN3c104HalfElZZZZZNS0_10put_kernelERNS_14TensorIteratorERKNS_10TensorBaseEbENKUlvE_clEvENKUlvE8_clEvENKUlvE_clEvENKUlvE0_clEvEUlRS4_lE_EEvS6_S9_RKT1_EUliE_EEvlSG_,"",@"SHT_CUDA_INFO"
	.sectionflags	@""
	.align	4


	//----- nvinfo : EIATTR_CUDA_API_VERSION
	.align		4
        /*0000*/ 	.byte	0x04, 0x37
        /*0002*/ 	.short	(.L_3943 - .L_3942)
.L_3942:
        /*0004*/ 	.word	0x00000082


	//----- nvinfo : EIATTR_KPARAM_INFO
	.align		4
.L_3943:
        /*0008*/ 	.byte	0x04, 0x17
        /*000a*/ 	.short	(.L_3945 - .L_3944)
.L_3944:
        /*000c*/ 	.word	0x00000000
        /*0010*/ 	.short	0x0001
        /*0012*/ 	.short	0x0008
        /*0014*/ 	.byte	0x00, 0xf0, 0x01, 0x0f


	//----- nvinfo : EIATTR_KPARAM_INFO
	.align		4
.L_3945:
        /*0018*/ 	.byte	0x04, 0x17
        /*001a*/ 	.short	(.L_3947 - .L_3946)
.L_3946:
        /*001c*/ 	.word	0x00000000
        /*0020*/ 	.short	0x0000
        /*0022*/ 	.short	0x0000
        /*0024*/ 	.byte	0x00, 0xf0, 0x21, 0x00


	//----- nvinfo : EIATTR_SPARSE_MMA_MASK
	.align		4
.L_3947:
        /*0028*/ 	.byte	0x03, 0x50
        /*002a*/ 	.short	0x0000


	//----- nvinfo : EIATTR_MAXREG_COUNT
	.align		4
        /*002c*/ 	.byte	0x03, 0x1b
        /*002e*/ 	.short	0x0080


	//----- nvinfo : EIATTR_EXTERNS
	.align		4
        /*0030*/ 	.byte	0x04, 0x0f
        /*0032*/ 	.short	(.L_3949 - .L_3948)


	//   ....[0]....
	.align		4
.L_3948:
        /*0034*/ 	.word	index@(__assertfail)


	//----- nvinfo : EIATTR_MERCURY_ISA_VERSION
	.align		4
.L_3949:
        /*0038*/ 	.byte	0x03, 0x5f
        /*003a*/ 	.short	0x0101


	//----- nvinfo : EIATTR_SYSCALL_OFFSETS
	.align		4
        /*003c*/ 	.byte	0x04, 0x46
        /*003e*/ 	.short	(.L_3951 - .L_3950)


	//   ....[0]....
.L_3950:
        /*0040*/ 	.word	0x000015a0


	//   ....[1]....
        /*0044*/ 	.word	0x00008d10


	//   ....[2]....
        /*0048*/ 	.word	0x00010150


	//   ....[3]....
        /*004c*/ 	.word	0x00017580


	//----- nvinfo : EIATTR_ATOM16_EMUL_INSTR_REG_MAP
	.align		4
.L_3951:
        /*0050*/ 	.byte	0x04, 0x2e
        /*0052*/ 	.short	(.L_3953 - .L_3952)


	//   ....[0]....
.L_3952:
        /*0054*/ 	.word	0x00007490
        /*0058*/ 	.short	0x0002
        /*005a*/ 	.short	0x0000


	//   ....[1]....
        /*005c*/ 	.word	0x000074f0
        /*0060*/ 	.short	0x0002
        /*0062*/ 	.short	0x0000


	//   ....[2]....
        /*0064*/ 	.word	0x0000e8f0
        /*0068*/ 	.short	0x0002
        /*006a*/ 	.short	0x0000


	//   ....[3]....
        /*006c*/ 	.word	0x0000e940
        /*0070*/ 	.short	0x0002
        /*0072*/ 	.short	0x0000


	//   ....[4]....
        /*0074*/ 	.word	0x00015d30
        /*0078*/ 	.short	0x0002
        /*007a*/ 	.short	0x0000


	//   ....[5]....
        /*007c*/ 	.word	0x00015d80
        /*0080*/ 	.short	0x0002
        /*0082*/ 	.short	0x0000


	//   ....[6]....
        /*0084*/ 	.word	0x0001d130
        /*0088*/ 	.short	0x0002
        /*008a*/ 	.short	0x0000


	//   ....[7]....
        /*008c*/ 	.word	0x0001d180
        /*0090*/ 	.short	0x0002
        /*0092*/ 	.short	0x0000


	//----- nvinfo : EIATTR_EXIT_INSTR_OFFSETS
	.align		4
.L_3953:
        /*0094*/ 	.byte	0x04, 0x1c
        /*0096*/ 	.short	(.L_3955 - .L_3954)


	//   ....[0]....
.L_3954:
        /*0098*/ 	.word	0x000160a0


	//   ....[1]....
        /*009c*/ 	.word	0x0001d1c0


	//   ....[2]....
        /*00a0*/ 	.word	0x0001d1f0


	//   ....[3]....
        /*00a4*/ 	.word	0x0001d2a0


	//   ....[4]....
        /*00a8*/ 	.word	0x0001d2e0


	//   ....[5]....
        /*00ac*/ 	.word	0x0001d310


	//   ....[6]....
        /*00b0*/ 	.word	0x0001d3c0


	//   ....[7]....
        /*00b4*/ 	.word	0x0001d400


	//----- nvinfo : EIATTR_MAX_THREADS
	.align		4
.L_3955:
        /*00b8*/ 	.byte	0x04, 0x05
        /*00ba*/ 	.short	(.L_3957 - .L_3956)
.L_3956:
        /*00bc*/ 	.word	0x00000080
        /*00c0*/ 	.word	0x00000001
        /*00c4*/ 	.word	0x00000001


	//----- nvinfo : EIATTR_CRS_STACK_SIZE
	.align		4
.L_3957:
        /*00c8*/ 	.byte	0x04, 0x1e
        /*00ca*/ 	.short	(.L_3959 - .L_3958)
.L_3958:
        /*00cc*/ 	.word	0x00000000


	//----- nvinfo : EIATTR_CBANK_PARAM_SIZE
	.align		4
.L_3959:
        /*00d0*/ 	.byte	0x03, 0x19
        /*00d2*/ 	.short	0x03c8


	//----- nvinfo : EIATTR_PARAM_CBANK
	.align		4
        /*00d4*/ 	.byte	0x04, 0x0a
        /*00d6*/ 	.short	(.L_3961 - .L_3960)
	.align		4
.L_3960:
        /*00d8*/ 	.word	index@(.nv.constant0._ZN2at6native24index_elementwise_kernelILi128ELi4EZNS0_20cuda_take_put_kernelIN3c104HalfElZZZZZNS0_10put_kernelERNS_14TensorIteratorERKNS_10TensorBaseEbENKUlvE_clEvENKUlvE8_clEvENKUlvE_clEvENKUlvE0_clEvEUlRS4_lE_EEvS6_S9_RKT1_EUliE_EEvlSG_)
        /*00dc*/ 	.short	0x0210
        /*00de*/ 	.short	0x03c8


	//----- nvinfo : EIATTR_SW_WAR
	.align		4
.L_3961:
        /*00e0*/ 	.byte	0x04, 0x36
        /*00e2*/ 	.short	(.L_3963 - .L_3962)
.L_3962:
        /*00e4*/ 	.word	0x00000008
.L_3963:


//--------------------- .nv.info._ZN2at6native24index_elementwise_kernelILi128ELi4EZNS0_20cuda_take_put_kernelIN3c104HalfEiZZZZZNS0_10put_kernelERNS_14TensorIteratorERKNS_10TensorBaseEbENKUlvE_clEvENKUlvE8_clEvENKUlvE_clEvENKUlvE_clEvEUlRS4_iE0_EEvS6_S9_RKT1_EUliE_EEvlSG_ --------------------------
	.section	.nv.info._ZN2at6native24index_elementwise_kernelILi128ELi4EZNS0_20cuda_take_put_kernelIN3c104HalfEiZZZZZNS0_10put_kernelERNS_14TensorIteratorERKNS_10TensorBaseEbENKUlvE_clEvENKUlvE8_clEvENKUlvE_clEvENKUlvE_clEvEUlRS4_iE0_EEvS6_S9_RKT1_EUliE_EEvlSG_,"",@"SHT_CUDA_INFO"
	.sectionflags	@""
	.align	4


	//----- nvinfo : EIATTR_CUDA_API_VERSION
	.align		4
        /*0000*/ 	.byte	0x04, 0x37
        /*0002*/ 	.short	(.L_3965 - .L_3964)
.L_3964:
        /*0004*/ 	.word	0x00000082


	//----- nvinfo : EIATTR_KPARAM_INFO
	.align		4
.L_3965:
        /*0008*/ 	.byte	0x04, 0x17
        /*000a*/ 	.short	(.L_3967 - .L_3966)
.L_3966:
        /*000c*/ 	.word	0x00000000
        /*0010*/ 	.short	0x0001
        /*0012*/ 	.short	0x0008
        /*0014*/ 	.byte	0x00, 0xf0, 0xc1, 0x0e


	//----- nvinfo : EIATTR_KPARAM_INFO
	.align		4
.L_3967:
        /*0018*/ 	.byte	0x04, 0x17
        /*001a*/ 	.short	(.L_3969 - .L_3968)
.L_3968:
        /*001c*/ 	.word	0x00000000
        /*0020*/ 	.short	0x0000
        /*0022*/ 	.short	0x0000
        /*0024*/ 	.byte	0x00, 0xf0, 0x21, 0x00


	//----- nvinfo : EIATTR_SPARSE_MMA_MASK
	.align		4
.L_3969:
        /*0028*/ 	.byte	0x03, 0x50
        /*002a*/ 	.short	0x0000


	//----- nvinfo : EIATTR_MAXREG_COUNT
	.align		4
        /*002c*/ 	.byte	0x03, 0x1b
        /*002e*/ 	.short	0x0080


	//----- nvinfo : EIATTR_EXTERNS
	.align		4
        /*0030*/ 	.byte	0x04, 0x0f
        /*0032*/ 	.short	(.L_3971 - .L_3970)


	//   ....[0]....
	.align		4
.L_3970:
        /*0034*/ 	.word	index@(__assertfail)


	//----- nvinfo : EIATTR_MERCURY_ISA_VERSION
	.align		4
.L_3971:
        /*0038*/ 	.byte	0x03, 0x5f
        /*003a*/ 	.short	0x0101


	//----- nvinfo : EIATTR_SYSCALL_OFFSETS
	.align		4
        /*003c*/ 	.byte	0x04, 0x46
        /*003e*/ 	.short	(.L_3973 - .L_3972)


	//   ....[0]....
.L_3972:
        /*0040*/ 	.word	0x000015a0


	//   ....[1]....
        /*0044*/ 	.word	0x00003d30


	//   ....[2]....
        /*0048*/ 	.word	0x000064b0


	//   ....[3]....
        /*004c*/ 	.word	0x00008c20


	//----- nvinfo : EIATTR_EXIT_INSTR_OFFSETS
	.align		4
.L_3973:
        /*0050*/ 	.byte	0x04, 0x1c
        /*0052*/ 	.short	(.L_3975 - .L_3974)


	//   ....[0]....
.L_3974:
        /*0054*/ 	.word	0x00007740


	//   ....[1]....
        /*0058*/ 	.word	0x00009e40


	//----- nvinfo : EIATTR_MAX_THREADS
	.align		4
.L_3975:
        /*005c*/ 	.byte	0x04, 0x05
        /*005e*/ 	.short	(.L_3977 - .L_3976)
.L_3976:
        /*0060*/ 	.word	0x00000080
        /*0064*/ 	.word	0x00000001
        /*0068*/ 	.word	0x00000001


	//----- nvinfo : EIATTR_CRS_STACK_SIZE
	.align		4
.L_3977:
        /*006c*/ 	.byte	0x04, 0x1e
        /*006e*/ 	.short	(.L_3979 - .L_3978)
.L_3978:
        /*0070*/ 	.word	0x00000000


	//----- nvinfo : EIATTR_CBANK_PARAM_SIZE
	.align		4
.L_3979:
        /*0074*/ 	.byte	0x03, 0x19
        /*0076*/ 	.short	0x03b8


	//----- nvinfo : EIATTR_PARAM_CBANK
	.align		4
        /*0078*/ 	.byte	0x04, 0x0a
        /*007a*/ 	.short	(.L_3981 - .L_3980)
	.align		4
.L_3980:
        /*007c*/ 	.word	index@(.nv.constant0._ZN2at6native24index_elementwise_kernelILi128ELi4EZNS0_20cuda_take_put_kernelIN3c104HalfEiZZZZZNS0_10put_kernelERNS_14TensorIteratorERKNS_10TensorBaseEbENKUlvE_clEvENKUlvE8_clEvENKUlvE_clEvENKUlvE_clEvEUlRS4_iE0_EEvS6_S9_RKT1_EUliE_EEvlSG_)
        /*0080*/ 	.short	0x0210
        /*0082*/ 	.short	0x03b8


	//----- nvinfo : EIATTR_SW_WAR
	.align		4
.L_3981:
        /*0084*/ 	.byte	0x04, 0x36
        /*0086*/ 	.short	(.L_3983 - .L_3982)
.L_3982:
        /*0088*/ 	.word	0x00000008
.L_3983:


//--------------------- .nv.info._ZN2at6native24index_elementwise_kernelILi128ELi4EZNS0_20cuda_take_put_kernelIN3c104HalfEiZZZZZNS0_10put_kernelERNS_14TensorIteratorERKNS_10TensorBaseEbENKUlvE_clEvENKUlvE8_clEvENKUlvE_clEvENKUlvE_clEvEUlRS4_iE_EEvS6_S9_RKT1_EUliE_EEvlSG_ --------------------------
	.section	.nv.info._ZN2at6native24index_elementwise_kernelILi128ELi4EZNS0_20cuda_take_put_kernelIN3c104HalfEiZZZZZNS0_10put_kernelERNS_14TensorIteratorERKNS_10TensorBaseEbENKUlvE_clEvENKUlvE8_clEvENKUlvE_clEvENKUlvE_clEvEUlRS4_iE_EEvS6_S9_RKT1_EUliE_EEvlSG_,"",@"SHT_CUDA_INFO"
	.sectionflags	@""
	.align	4


	//----- nvinfo : EIATTR_CUDA_API_VERSION
	.align		4
        /*0000*/ 	.byte	0x04, 0x37
        /*0002*/ 	.short	(.L_3985 - .L_3984)
.L_3984:
        /*0004*/ 	.word	0x00000082


	//----- nvinfo : EIATTR_KPARAM_INFO
	.align		4
.L_3985:
        /*0008*/ 	.byte	0x04, 0x17
        /*000a*/ 	.short	(.L_3987 - .L_3986)
.L_3986:
        /*000c*/ 	.word	0x00000000
        /*0010*/ 	.short	0x0001
        /*0012*/ 	.short	0x0008
        /*0014*/ 	.byte	0x00, 0xf0, 0xe1, 0x0e


	//----- nvinfo : EIATTR_KPARAM_INFO
	.align		4
.L_3987:
        /*0018*/ 	.byte	0x04, 0x17
        /*001a*/ 	.short	(.L_3989 - .L_3988)
.L_3988:
        /*001c*/ 	.word	0x00000000
        /*0020*/ 	.short	0x0000
        /*0022*/ 	.short	0x0000
        /*0024*/ 	.byte	0x00, 0xf0, 0x21, 0x00


	//----- nvinfo : EIATTR_SPARSE_MMA_MASK
	.align		4
.L_3989:
        /*0028*/ 	.byte	0x03, 0x50
        /*002a*/ 	.short	0x0000


	//----- nvinfo : EIATTR_MAXREG_COUNT
	.align		4
        /*002c*/ 	.byte	0x03, 0x1b
        /*002e*/ 	.short	0x0080


	//----- nvinfo : EIATTR_EXTERNS
	.align		4
        /*0030*/ 	.byte	0x04, 0x0f
        /*0032*/ 	.short	(.L_3991 - .L_3990)


	//   ....[0]....
	.align		4
.L_3990:
        /*0034*/ 	.word	index@(__assertfail)


	//----- nvinfo : EIATTR_MERCURY_ISA_VERSION
	.align		4
.L_3991:
        /*0038*/ 	.byte	0x03, 0x5f
        /*003a*/ 	.short	0x0101


	//----- nvinfo : EIATTR_SYSCALL_OFFSETS
	.align		4
        /*003c*/ 	.byte	0x04, 0x46
        /*003e*/ 	.short	(.L_3993 - .L_3992)


	//   ....[0]....
.L_3992:
        /*0040*/ 	.word	0x000015a0


	//   ....[1]....
        /*0044*/ 	.word	0x00004140


	//   ....[2]....
        /*0048*/ 	.word	0x00006cd0


	//   ....[3]....
        /*004c*/ 	.word	0x00009850


	//----- nvinfo : EIATTR_ATOM16_EMUL_INSTR_REG_MAP
	.align		4
.L_3993:
        /*0050*/ 	.byte	0x04, 0x2e
        /*0052*/ 	.short	(.L_3995 - .L_3994)


	//   ....[0]....
.L_3994:
        /*0054*/ 	.word	0x000028c0
        /*0058*/ 	.short	0x0004
        /*005a*/ 	.short	0x0000


	//   ....[1]....
        /*005c*/ 	.word	0x00002920
        /*0060*/ 	.short	0x0004
        /*0062*/ 	.short	0x0000


	//   ....[2]....
        /*0064*/ 	.word	0x00005470
        /*0068*/ 	.short	0x0004
        /*006a*/ 	.short	0x0000


	//   ....[3]....
        /*006c*/ 	.word	0x000054c0
        /*0070*/ 	.short	0x0004
        /*0072*/ 	.short	0x0000


	//   ....[4]....
        /*0074*/ 	.word	0x00008000
        /*0078*/ 	.short	0x0004
        /*007a*/ 	.short	0x0000


	//   ....[5]....
        /*007c*/ 	.word	0x00008050
        /*0080*/ 	.short	0x0004
        /*0082*/ 	.short	0x0000


	//   ....[6]....
        /*0084*/ 	.word	0x0000ab50
        /*0088*/ 	.short	0x0004
        /*008a*/ 	.short	0x0000


	//   ....[7]....
        /*008c*/ 	.word	0x0000aba0
        /*0090*/ 	.short	0x0004
        /*0092*/ 	.short	0x0000


	//----- nvinfo : EIATTR_EXIT_INSTR_OFFSETS
	.align		4
.L_3995:
        /*0094*/ 	.byte	0x04, 0x1c
        /*0096*/ 	.short	(.L_3997 - .L_3996)


	//   ....[0]....
.L_3996:
        /*0098*/ 	.word	0x00008370


	//   ....[1]....
        /*009c*/ 	.word	0x0000abe0


	//   ....[2]....
        /*00a0*/ 	.word	0x0000ac10


	//   ....[3]....
        /*00a4*/ 	.word	0x0000acc0


	//   ....[4]....
        /*00a8*/ 	.word	0x0000ad00


	//   ....[5]....
        /*00ac*/ 	.word	0x0000ad30


	//   ....[6]....
        /*00b0*/ 	.word	0x0000ade0


	//   ....[7]....
        /*00b4*/ 	.word	0x0000ae20


	//----- nvinfo : EIATTR_MAX_THREADS
	.align		4
.L_3997:
        /*00b8*/ 	.byte	0x04, 0x05
        /*00ba*/ 	.short	(.L_3999 - .L_3998)
.L_3998:
        /*00bc*/ 	.word	0x00000080
        /*00c0*/ 	.word	0x00000001
        /*00c4*/ 	.word	0x00000001


	//----- nvinfo : EIATTR_CRS_STACK_SIZE
	.align		4
.L_3999:
        /*00c8*/ 	.byte	0x04, 0x1e
        /*00ca*/ 	.short	(.L_4001 - .L_4000)
.L_4000:
        /*00cc*/ 	.word	0x00000000


	//----- nvinfo : EIATTR_CBANK_PARAM_SIZE
	.align		4
.L_4001:
        /*00d0*/ 	.byte	0x03, 0x19
        /*00d2*/ 	.short	0x03c0


	//----- nvinfo : EIATTR_PARAM_CBANK
	.align		4
        /*00d4*/ 	.byte	0x04, 0x0a
        /*00d6*/ 	.short	(.L_4003 - .L_4002)
	.align		4
.L_4002:
        /*00d8*/ 	.word	index@(.nv.constant0._ZN2at6native24index_elementwise_kernelILi128ELi4EZNS0_20cuda_take_put_kernelIN3c104HalfEiZZZZZNS0_10put_kernelERNS_14TensorIteratorERKNS_10TensorBaseEbENKUlvE_clEvENKUlvE8_clEvENKUlvE_clEvENKUlvE_clEvEUlRS4_iE_EEvS6_S9_RKT1_EUliE_EEvlSG_)
        /*00dc*/ 	.short	0x0210
        /*00de*/ 	.short	0x03c0


	//----- nvinfo : EIATTR_SW_WAR
	.align		4
.L_4003:
        /*00e0*/ 	.byte	0x04, 0x36
        /*00e2*/ 	.short	(.L_4005 - .L_4004)
.L_4004:
        /*00e4*/ 	.word	0x00000008
.L_4005:


//--------------------- .nv.info._ZN2at6native24index_elementwise_kernelILi128ELi4EZNS0_20cuda_take_put_kernelIN3c107complexIfEElZZZZZNS0_10put_kernelERNS_14TensorIteratorERKNS_10TensorBaseEbENKUlvE_clEvENKUlvE7_clEvENKUlvE_clEvENKUlvE0_clEvEUlRS5_lE0_EEvS7_SA_RKT1_EUliE_EEvlSH_ --------------------------
	.section	.nv.info._ZN2at6native24index_elementwise_kernelILi128ELi4EZNS0_20cuda_take_put_kernelIN3c107complexIfEElZZZZZNS0_10put_kernelERNS_14TensorIteratorERKNS_10TensorBaseEbENKUlvE_clEvENKUlvE7_clEvENKUlvE_clEvENKUlvE0_clEvEUlRS5_lE0_EEvS7_SA_RKT1_EUliE_EEvlSH_,"",@"SHT_CUDA_INFO"
	.sectionflags	@""
	.align	4


	//----- nvinfo : EIATTR_CUDA_API_VERSION
	.align		4
        /*0000*/ 	.byte	0x04, 0x37
        /*0002*/ 	.short	(.L_4007 - .L_4006)
.L_4006:
        /*0004*/ 	.word	0x00000082


	//----- nvinfo : EIATTR_KPARAM_INFO
	.align		4
.L_4007:
        /*0008*/ 	.byte	0x04, 0x17
        /*000a*/ 	.short	(.L_4009 - .L_4008)
.L_4008:
        /*000c*/ 	.word	0x00000000
        /*0010*/ 	.short	0x0001
        /*0012*/ 	.short	0x0008
        /*0014*/ 	.byte	0x00, 0xf0, 0xe1, 0x0e


	//----- nvinfo : EIATTR_KPARAM_INFO
	.align		4
.L_4009:
        /*0018*/ 	.byte	0x04, 0x17
        /*001a*/ 	.short	(.L_4011 - .L_4010)
.L_4010:
        /*001c*/ 	.word	0x00000000
        /*0020*/ 	.short	0x0000
        /*0022*/ 	.short	0x0000
        /*0024*/ 	.byte	0x00, 0xf0, 0x21, 0x00


	//----- nvinfo : EIATTR_SPARSE_MMA_MASK
	.align		4
.L_4011:
        /*0028*/ 	.byte	0x03, 0x50
        /*002a*/ 	.short	0x0000


	//----- nvinfo : EIATTR_MAXREG_COUNT
	.align		4
        /*002c*/ 	.byte	0x03, 0x1b
        /*002e*/ 	.short	0x0080


	//----- nvinfo : EIATTR_EXTERNS
	.align		4
        /*0030*/ 	.byte	0x04, 0x0f
        /*0032*/ 	.short	(.L_4013 - .L_4012)


	//   ....[0]....
	.align		4
.L_4012:
        /*0034*/ 	.word	index@(__assertfail)


	//----- nvinfo : EIATTR_MERCURY_ISA_VERSION
	.align		4
.L_4013:
        /*0038*/ 	.byte	0x03, 0x5f
        /*003a*/ 	.short	0x0101


	//----- nvinfo : EIATTR_SYSCALL_OFFSETS
	.align		4
        /*003c*/ 	.byte	0x04, 0x46
        /*003e*/ 	.short	(.L_4015 - .L_4014)


	//   ....[0]....
.L_4014:
        /*0040*/ 	.word	0x000015c0


	//   ....[1]....
        /*0044*/ 	.word	0x000085a0


	//   ....[2]....
        /*0048*/ 	.word	0x0000f3e0


	//   ....[3]....
        /*004c*/ 	.word	0x00016210


	//----- nvinfo : EIATTR_EXIT_INSTR_OFFSETS
	.align		4
.L_4015:
        /*0050*/ 	.byte	0x04, 0x1c
        /*0052*/ 	.short	(.L_4017 - .L_4016)


	//   ....[0]....
.L_4016:
        /*0054*/ 	.word	0x00014d20


	//   ....[1]....
        /*0058*/ 	.word	0x0001bc70


	//----- nvinfo : EIATTR_MAX_THREADS
	.align		4
.L_4017:
        /*005c*/ 	.byte	0x04, 0x05
        /*005e*/ 	.short	(.L_4019 - .L_4018)
.L_4018:
        /*0060*/ 	.word	0x00000080
        /*0064*/ 	.word	0x00000001
        /*0068*/ 	.word	0x00000001


	//----- nvinfo : EIATTR_CRS_STACK_SIZE
	.align		4
.L_4019:
        /*006c*/ 	.byte	0x04, 0x1e
        /*006e*/ 	.short	(.L_4021 - .L_4020)
.L_4020:
        /*0070*/ 	.word	0x00000000


	//----- nvinfo : EIATTR_CBANK_PARAM_SIZE
	.align		4
.L_4021:
        /*0074*/ 	.byte	0x03, 0x19
        /*0076*/ 	.short	0x03c0


	//----- nvinfo : EIATTR_PARAM_CBANK
	.align		4
        /*0078*/ 	.byte	0x04, 0x0a
        /*007a*/ 	.short	(.L_4023 - .L_4022)
	.align		4
.L_4022:
        /*007c*/ 	.word	index@(.nv.constant0._ZN2at6native24index_elementwise_kernelILi128ELi4EZNS0_20cuda_take_put_kernelIN3c107complexIfEElZZZZZNS0_10put_kernelERNS_14TensorIteratorERKNS_10TensorBaseEbENKUlvE_clEvENKUlvE7_clEvENKUlvE_clEvENKUlvE0_clEvEUlRS5_lE0_EEvS7_SA_RKT1_EUliE_EEvlSH_)
        /*0080*/ 	.short	0x0210
        /*0082*/ 	.short	0x03c0


	//----- nvinfo : EIATTR_SW_WAR
	.align		4
.L_4023:
        /*0084*/ 	.byte	0x04, 0x36
        /*0086*/ 	.short	(.L_4025 - .L_4024)
.L_4024:
        /*0088*/ 	.word	0x00000008
.L_4025:


//--------------------- .nv.info._ZN2at6native24index_elementwise_kernelILi128ELi4EZNS0_20cuda_take_put_kernelIN3c107complexIfEElZZZZZNS0_10put_kernelERNS_14TensorIteratorERKNS_10TensorBaseEbENKUlvE_clEvENKUlvE7_clEvENKUlvE_clEvENKUlvE0_clEvEUlRS5_lE_EEvS7_SA_RKT1_EUliE_EEvlSH_ --------------------------
	.section	.nv.info._ZN2at6native24index_elementwise_kernelILi128ELi4EZNS0_20cuda_take_put_kernelIN3c107complexIfEElZZZZZNS0_10put_kernelERNS_14TensorIteratorERKNS_10TensorBaseEbENKUlvE_clEvENKUlvE7_clEvENKUlvE_clEvENKUlvE0_clEvEUlRS5_lE_EEvS7_SA_RKT1_EUliE_EEvlSH_,"",@"SHT_CUDA_INFO"
	.sectionflags	@""
	.align	4


	//----- nvinfo : EIATTR_CUDA_API_VERSION
	.align		4
        /*0000*/ 	.byte	0x04, 0x37
        /*0002*/ 	.short	(.L_4027 - .L_4026)
.L_4026:
        /*0004*/ 	.word	0x00000082


	//----- nvinfo : EIATTR_KPARAM_INFO
	.align		4
.L_4027:
        /*0008*/ 	.byte	0x04, 0x17
        /*000a*/ 	.short	(.L_4029 - .L_4028)
.L_4028:
        /*000c*/ 	.word	0x00000000
        /*0010*/ 	.short	0x0001
        /*0012*/ 	.short	0x0008
        /*0014*/ 	.byte	0x00, 0xf0, 0x01, 0x0f


	//----- nvinfo : EIATTR_KPARAM_INFO
	.align		4
.L_4029:
        /*0018*/ 	.byte	0x04, 0x17
        /*001a*/ 	.short	(.L_4031 - .L_4030)
.L_4030:
        /*001c*/ 	.word	0x00000000
        /*0020*/ 	.short	0x0000
        /*0022*/ 	.short	0x0000
        /*0024*/ 	.byte	0x00, 0xf0, 0x21, 0x00


	//----- nvinfo : EIATTR_SPARSE_MMA_MASK
	.align		4
.L_4031:
        /*0028*/ 	.byte	0x03, 0x50
        /*002a*/ 	.short	0x0000


	//----- nvinfo : EIATTR_MAXREG_COUNT
	.align		4
        /*002c*/ 	.byte	0x03, 0x1b
        /*002e*/ 	.short	0x0080


	//----- nvinfo : EIATTR_EXTERNS
	.align		4
        /*0030*/ 	.byte	0x04, 0x0f
        /*0032*/ 	.short	(.L_4033 - .L_4032)


	//   ....[0]....
	.align		4
.L_4032:
        /*0034*/ 	.word	index@(__assertfail)


	//----- nvinfo : EIATTR_MERCURY_ISA_VERSION
	.align		4
.L_4033:
        /*0038*/ 	.byte	0x03, 0x5f
        /*003a*/ 	.short	0x0101


	//----- nvinfo : EIATTR_SYSCALL_OFFSETS
	.align		4
        /*003c*/ 	.byte	0x04, 0x46
        /*003e*/ 	.short	(.L_4035 - .L_4034)


	//   ....[0]....
.L_4034:
        /*0040*/ 	.word	0x000015a0


	//   ....[1]....
        /*0044*/ 	.word	0x000088d0


	//   ....[2]....
        /*0048*/ 	.word	0x0000f8d0


	//   ....[3]....
        /*004c*/ 	.word	0x000168c0


	//----- nvinfo : EIATTR_EXIT_INSTR_OFFSETS
	.align		4
.L_4035:
        /*0050*/ 	.byte	0x04, 0x1c
        /*0052*/ 	.short	(.L_4037 - .L_4036)


	//   ....[0]....
.L_4036:
        /*0054*/ 	.word	0x000153e0


	//   ....[1]....
        /*0058*/ 	.word	0x0001c360


	//----- nvinfo : EIATTR_MAX_THREADS
	.align		4
.L_4037:
        /*005c*/ 	.byte	0x04, 0x05
        /*005e*/ 	.short	(.L_4039 - .L_4038)
.L_4038:
        /*0060*/ 	.word	0x00000080
        /*0064*/ 	.word	0x00000001
        /*0068*/ 	.word	0x00000001


	//----- nvinfo : EIATTR_CRS_STACK_SIZE
	.align		4
.L_4039:
        /*006c*/ 	.byte	0x04, 0x1e
        /*006e*/ 	.short	(.L_4041 - .L_4040)
.L_4040:
        /*0070*/ 	.word	0x00000000


	//----- nvinfo : EIATTR_CBANK_PARAM_SIZE
	.align		4
.L_4041:
        /*0074*/ 	.byte	0x03, 0x19
        /*0076*/ 	.short	0x03c8


	//----- nvinfo : EIATTR_PARAM_CBANK
	.align		4
        /*0078*/ 	.byte	0x04, 0x0a
        /*007a*/ 	.short	(.L_4043 - .L_4042)
	.align		4
.L_4042:
        /*007c*/ 	.word	index@(.nv.constant0._ZN2at6native24index_elementwise_kernelILi128ELi4EZNS0_20cuda_take_put_kernelIN3c107complexIfEElZZZZZNS0_10put_kernelERNS_14TensorIteratorERKNS_10TensorBaseEbENKUlvE_clEvENKUlvE7_clEvENKUlvE_clEvENKUlvE0_clEvEUlRS5_lE_EEvS7_SA_RKT1_EUliE_EEvlSH_)
        /*0080*/ 	.short	0x0210
        /*0082*/ 	.short	0x03c8


	//----- nvinfo : EIATTR_SW_WAR
	.align		4
.L_4043:
        /*0084*/ 	.byte	0x04, 0x36
        /*0086*/ 	.short	(.L_4045 - .L_4044)
.L_4044:
        /*0088*/ 	.word	0x00000008
.L_4045:


//--------------------- .nv.info._ZN2at6native24index_elementwise_kernelILi128ELi4EZNS0_20cuda_take_put_kernelIN3c107complexIfEEiZZZZZNS0_10put_kernelERNS_14TensorIteratorERKNS_10TensorBaseEbENKUlvE_clEvENKUlvE7_clEvENKUlvE_clEvENKUlvE_clEvEUlRS5_iE0_EEvS7_SA_RKT1_EUliE_EEvlSH_ --------------------------
	.section	.nv.info._ZN2at6native24index_elementwise_kernelILi128ELi4EZNS0_20cuda_take_put_kernelIN3c107complexIfEEiZZZZZNS0_10put_kernelERNS_14TensorIteratorERKNS_10TensorBaseEbENKUlvE_clEvENKUlvE7_clEvENKUlvE_clEvENKUlvE_clEvEUlRS5_iE0_EEvS7_SA_RKT1_EUliE_EEvlSH_,"",@"SHT_CUDA_INFO"
	.sectionflags	@""
	.align	4


	//----- nvinfo : EIATTR_CUDA_API_VERSION
	.align		4
        /*0000*/ 	.byte	0x04, 0x37
        /*0002*/ 	.short	(.L_4047 - .L_4046)
.L_4046:
        /*0004*/ 	.word	0x00000082


	//----- nvinfo : EIATTR_KPARAM_INFO
	.align		4
.L_4047:
        /*0008*/ 	.byte	0x04, 0x17
        /*000a*/ 	.short	(.L_4049 - .L_4048)
.L_4048:
        /*000c*/ 	.word	0x00000000
        /*0010*/ 	.short	0x0001
        /*0012*/ 	.short	0x0008
        /*0014*/ 	.byte	0x00, 0xf0, 0xc1, 0x0e


	//----- nvinfo : EIATTR_KPARAM_INFO
	.align		4
.L_4049:
        /*0018*/ 	.byte	0x04, 0x17
        /*001a*/ 	.short	(.L_4051 - .L_4050)
.L_4050:
        /*001c*/ 	.word	0x00000000
        /*0020*/ 	.short	0x0000
        /*0022*/ 	.short	0x0000
        /*0024*/ 	.byte	0x00, 0xf0, 0x21, 0x00


	//----- nvinfo : EIATTR_SPARSE_MMA_MASK
	.align		4
.L_4051:
        /*0028*/ 	.byte	0x03, 0x50
        /*002a*/ 	.short	0x0000


	//----- nvinfo : EIATTR_MAXREG_COUNT
	.align		4
        /*002c*/ 	.byte	0x03, 0x1b
        /*002e*/ 	.short	0x0080


	//----- nvinfo : EIATTR_EXTERNS
	.align		4
        /*0030*/ 	.byte	0x04, 0x0f
        /*0032*/ 	.short	(.L_4053 - .L_4052)


	//   ....[0]....
	.align		4
.L_4052:
        /*0034*/ 	.word	index@(__assertfail)


	//----- nvinfo : EIATTR_MERCURY_ISA_VERSION
	.align		4
.L_4053:
        /*0038*/ 	.byte	0x03, 0x5f
        /*003a*/ 	.short	0x0101


	//----- nvinfo : EIATTR_SYSCALL_OFFSETS
	.align		4
        /*003c*/ 	.byte	0x04, 0x46
        /*003e*/ 	.short	(.L_4055 - .L_4054)


	//   ....[0]....
.L_4054:
        /*0040*/ 	.word	0x000015a0


	//   ....[1]....
        /*0044*/ 	.word	0x00003d30


	//   ....[2]....
        /*0048*/ 	.word	0x000064b0


	//   ....[3]....
        /*004c*/ 	.word	0x00008c20


	//----- nvinfo : EIATTR_EXIT_INSTR_OFFSETS
	.align		4
.L_4055:
        /*0050*/ 	.byte	0x04, 0x1c
        /*0052*/ 	.short	(.L_4057 - .L_4056)


	//   ....[0]....
.L_4056:
        /*0054*/ 	.word	0x00007740


	//   ....[1]....
        /*0058*/ 	.word	0x00009e40


	//----- nvinfo : EIATTR_MAX_THREADS
	.align		4
.L_4057:
        /*005c*/ 	.byte	0x04, 0x05
        /*005e*/ 	.short	(.L_4059 - .L_4058)
.L_4058:
        /*0060*/ 	.word	0x00000080
        /*0064*/ 	.word	0x00000001
        /*0068*/ 	.word	0x00000001


	//----- nvinfo : EIATTR_CRS_STACK_SIZE
	.align		4
.L_4059:
        /*006c*/ 	.byte	0x04, 0x1e
        /*006e*/ 	.short	(.L_4061 - .L_4060)
.L_4060:
        /*0070*/ 	.word	0x00000000


	//----- nvinfo : EIATTR_CBANK_PARAM_SIZE
	.align		4
.L_4061:
        /*0074*/ 	.byte	0x03, 0x19
        /*0076*/ 	.short	0x03b8


	//----- nvinfo : EIATTR_PARAM_CBANK
	.align		4
        /*0078*/ 	.byte	0x04, 0x0a
        /*007a*/ 	.short	(.L_4063 - .L_4062)
	.align		4
.L_4062:
        /*007c*/ 	.word	index@(.nv.constant0._ZN2at6native24index_elementwise_kernelILi128ELi4EZNS0_20cuda_take_put_kernelIN3c107complexIfEEiZZZZZNS0_10put_kernelERNS_14TensorIteratorERKNS_10TensorBaseEbENKUlvE_clEvENKUlvE7_clEvENKUlvE_clEvENKUlvE_clEvEUlRS5_iE0_EEvS7_SA_RKT1_EUliE_EEvlSH_)
        /*0080*/ 	.short	0x0210
        /*0082*/ 	.short	0x03b8


	//----- nvinfo : EIATTR_SW_WAR
	.align		4
.L_4063:
        /*0084*/ 	.byte	0x04, 0x36
        /*0086*/ 	.short	(.L_4065 - .L_4064)
.L_4064:
        /*0088*/ 	.word	0x00000008
.L_4065:


//--------------------- .nv.info._ZN2at6native24index_elementwise_kernelILi128ELi4EZNS0_20cuda_take_put_kernelIN3c107complexIfEEiZZZZZNS0_10put_kernelERNS_14TensorIteratorERKNS_10TensorBaseEbENKUlvE_clEvENKUlvE7_clEvENKUlvE_clEvENKUlvE_clEvEUlRS5_iE_EEvS7_SA_RKT1_EUliE_EEvlSH_ --------------------------
	.section	.nv.info._ZN2at6native24index_elementwise_kernelILi128ELi4EZNS0_20cuda_take_put_kernelIN3c107complexIfEEiZZZZZNS0_10put_kernelERNS_14TensorIteratorERKNS_10TensorBaseEbENKUlvE_clEvENKUlvE7_clEvENKUlvE_clEvENKUlvE_clEvEUlRS5_iE_EEvS7_SA_RKT1_EUliE_EEvlSH_,"",@"SHT_CUDA_INFO"
	.sectionflags	@""
	.align	4


	//----- nvinfo : EIATTR_CUDA_API_VERSION
	.align		4
        /*0000*/ 	.byte	0x04, 0x37
        /*0002*/ 	.short	(.L_4067 - .L_4066)
.L_4066:
        /*0004*/ 	.word	0x00000082


	//----- nvinfo : EIATTR_KPARAM_INFO
	.align		4
.L_4067:
        /*0008*/ 	.byte	0x04, 0x17
        /*000a*/ 	.short	(.L_4069 - .L_4068)
.L_4068:
        /*000c*/ 	.word	0x00000000
        /*0010*/ 	.short	0x0001
        /*0012*/ 	.short	0x0008
        /*0014*/ 	.byte	0x00, 0xf0, 0xe1, 0x0e


	//----- nvinfo : EIATTR_KPARAM_INFO
	.align		4
.L_4069:
        /*0018*/ 	.byte	0x04, 0x17
        /*001a*/ 	.short	(.L_4071 - .L_4070)
.L_4070:
        /*001c*/ 	.word	0x00000000
        /*0020*/ 	.short	0x0000
        /*0022*/ 	.short	0x0000
        /*0024*/ 	.byte	0x00, 0xf0, 0x21, 0x00


	//----- nvinfo : EIATTR_SPARSE_MMA_MASK
	.align		4
.L_4071:
        /*0028*/ 	.byte	0x03, 0x50
        /*002a*/ 	.short	0x0000


	//----- nvinfo : EIATTR_MAXREG_COUNT
	.align		4
        /*002c*/ 	.byte	0x03, 0x1b
        /*002e*/ 	.short	0x0080


	//----- nvinfo : EIATTR_EXTERNS
	.align		4
        /*0030*/ 	.byte	0x04, 0x0f
        /*0032*/ 	.short	(.L_4073 - .L_4072)


	//   ....[0]....
	.align		4
.L_4072:
        /*0034*/ 	.word	index@(__assertfail)


	//----- nvinfo : EIATTR_MERCURY_ISA_VERSION
	.align		4
.L_4073:
        /*0038*/ 	.byte	0x03, 0x5f
        /*003a*/ 	.short	0x0101


	//----- nvinfo : EIATTR_SYSCALL_OFFSETS
	.align		4
        /*003c*/ 	.byte	0x04, 0x46
        /*003e*/ 	.short	(.L_4075 - .L_4074)


	//   ....[0]....
.L_4074:
        /*0040*/ 	.word	0x000015a0


	//   ....[1]....
        /*0044*/ 	.word	0x00003d40


	//   ....[2]....
        /*0048*/ 	.word	0x000064d0


	//   ....[3]....
        /*004c*/ 	.word	0x00008c50


	//----- nvinfo : EIATTR_EXIT_INSTR_OFFSETS
	.align		4
.L_4075:
        /*0050*/ 	.byte	0x04, 0x1c
        /*0052*/ 	.short	(.L_4077 - .L_4076)


	//   ....[0]....
.L_4076:
        /*0054*/ 	.word	0x00007770


	//   ....[1]....
        /*0058*/ 	.word	0x00009e80


	//----- nvinfo : EIATTR_MAX_THREADS
	.align		4
.L_4077:
        /*005c*/ 	.byte	0x04, 0x05
        /*005e*/ 	.short	(.L_4079 - .L_4078)
.L_4078:
        /*0060*/ 	.word	0x00000080
        /*0064*/ 	.word	0x00000001
        /*0068*/ 	.word	0x00000001


	//----- nvinfo : EIATTR_CRS_STACK_SIZE
	.align		4
.L_4079:
        /*006c*/ 	.byte	0x04, 0x1e
        /*006e*/ 	.short	(.L_4081 - .L_4080)
.L_4080:
        /*0070*/ 	.word	0x00000000


	//----- nvinfo : EIATTR_CBANK_PARAM_SIZE
	.align		4
.L_4081:
        /*0074*/ 	.byte	0x03, 0x19
        /*0076*/ 	.short	0x03c0


	//----- nvinfo : EIATTR_PARAM_CBANK
	.align		4
        /*0078*/ 	.byte	0x04, 0x0a
        /*007a*/ 	.short	(.L_4083 - .L_4082)
	.align		4
.L_4082:
        /*007c*/ 	.word	index@(.nv.constant0._ZN2at6native24index_elementwise_kernelILi128ELi4EZNS0_20cuda_take_put_kernelIN3c107complexIfEEiZZZZZNS0_10put_kernelERNS_14TensorIteratorERKNS_10TensorBaseEbENKUlvE_clEvENKUlvE7_clEvENKUlvE_clEvENKUlvE_clEvEUlRS5_iE_EEvS7_SA_RKT1_EUliE_EEvlSH_)
        /*0080*/ 	.short	0x0210
        /*0082*/ 	.short	0x03c0


	//----- nvinfo : EIATTR_SW_WAR
	.align		4
.L_4083:
        /*0084*/ 	.byte	0x04, 0x36
        /*0086*/ 	.short	(.L_4085 - .L_4084)
.L_4084:
        /*0088*/ 	.word	0x00000008
.L_4085:


//--------------------- .nv.info._ZN2at6native24index_elementwise_kernelILi128ELi4EZNS0_20cuda_take_put_kernelIN3c107complexIdEElZZZZZNS0_10put_kernelERNS_14TensorIteratorERKNS_10TensorBaseEbENKUlvE_clEvENKUlvE6_clEvENKUlvE_clEvENKUlvE0_clEvEUlRS5_lE0_EEvS7_SA_RKT1_EUliE_EEvlSH_ --------------------------
	.section	.nv.info._ZN2at6native24index_elementwise_kernelILi128ELi4EZNS0_20cuda_take_put_kernelIN3c107complexIdEElZZZZZNS0_10put_kernelERNS_14TensorIteratorERKNS_10TensorBaseEbENKUlvE_clEvENKUlvE6_clEvENKUlvE_clEvENKUlvE0_clEvEUlRS5_lE0_EEvS7_SA_RKT1_EUliE_EEvlSH_,"",@"SHT_CUDA_INFO"
	.sectionflags	@""
	.align	4


	//----- nvinfo : EIATTR_CUDA_API_VERSION
	.align		4
        /*0000*/ 	.byte	0x04, 0x37
        /*0002*/ 	.short	(.L_4087 - .L_4086)
.L_4086:
        /*0004*/ 	.word	0x00000082


	//----- nvinfo : EIATTR_KPARAM_INFO
	.align		4
.L_4087:
        /*0008*/ 	.byte	0x04, 0x17
        /*000a*/ 	.short	(.L_4089 - .L_4088)
.L_4088:
        /*000c*/ 	.word	0x00000000
        /*0010*/ 	.short	0x0001
        /*0012*/ 	.short	0x0008
        /*0014*/ 	.byte	0x00, 0xf0, 0xe1, 0x0e


	//----- nvinfo : EIATTR_KPARAM_INFO
	.align		4
.L_4089:
        /*0018*/ 	.byte	0x04, 0x17
        /*001a*/ 	.short	(.L_4091 - .L_4090)
.L_4090:
        /*001c*/ 	.word	0x00000000
        /*0020*/ 	.short	0x0000
        /*0022*/ 	.short	0x0000
        /*0024*/ 	.byte	0x00, 0xf0, 0x21, 0x00


	//----- nvinfo : EIATTR_SPARSE_MMA_MASK
	.align		4
.L_4091:
        /*0028*/ 	.byte	0x03, 0x50
        /*002a*/ 	.short	0x0000


	//----- nvinfo : EIATTR_MAXREG_COUNT
	.align		4
        /*002c*/ 	.byte	0x03, 0x1b
        /*002e*/ 	.short	0x0080


	//----- nvinfo : EIATTR_EXTERNS
	.align		4
        /*0030*/ 	.byte	0x04, 0x0f
        /*0032*/ 	.short	(.L_4093 - .L_4092)


	//   ....[0]....
	.align		4
.L_4092:
        /*0034*/ 	.word	index@(__assertfail)


	//----- nvinfo : EIATTR_MERCURY_ISA_VERSION
	.align		4
.L_4093:
        /*0038*/ 	.byte	0x03, 0x5f
        /*003a*/ 	.short	0x0101


	//----- nvinfo : EIATTR_SYSCALL_OFFSETS
	.align		4
        /*003c*/ 	.byte	0x04, 0x46
        /*003e*/ 	.short	(.L_4095 - .L_4094)


	//   ....[0]....
.L_4094:
        /*0040*/ 	.word	0x000015c0


	//   ....[1]....
        /*0044*/ 	.word	0x000085a0


	//   ....[2]....
        /*0048*/ 	.word	0x0000f3e0


	//   ....[3]....
        /*004c*/ 	.word	0x00016210


	//----- nvinfo : EIATTR_EXIT_INSTR_OFFSETS
	.align		4
.L_4095:
        /*0050*/ 	.byte	0x04, 0x1c
        /*0052*/ 	.short	(.L_4097 - .L_4096)


	//   ....[0]....
.L_4096:
        /*0054*/ 	.word	0x00014d20


	//   ....[1]....
        /*0058*/ 	.word	0x0001bc70


	//----- nvinfo : EIATTR_MAX_THREADS
	.align		4
.L_4097:
        /*005c*/ 	.byte	0x04, 0x05
        /*005e*/ 	.short	(.L_4099 - .L_4098)
.L_4098:
        /*0060*/ 	.word	0x00000080
        /*0064*/ 	.word	0x00000001
        /*0068*/ 	.word	0x00000001


	//----- nvinfo : EIATTR_CRS_STACK_SIZE
	.align		4
.L_4099:
        /*006c*/ 	.byte	0x04, 0x1e
        /*006e*/ 	.short	(.L_4101 - .L_4100)
.L_4100:
        /*0070*/ 	.word	0x00000000


	//----- nvinfo : EIATTR_CBANK_PARAM_SIZE
	.align		4
.L_4101:
        /*0074*/ 	.byte	0x03, 0x19
        /*0076*/ 	.short	0x03c0


	//----- nvinfo : EIATTR_PARAM_CBANK
	.align		4
        /*0078*/ 	.byte	0x04, 0x0a
        /*007a*/ 	.short	(.L_4103 - .L_4102)
	.align		4
.L_4102:
        /*007c*/ 	.word	index@(.nv.constant0._ZN2at6native24index_elementwise_kernelILi128ELi4EZNS0_20cuda_take_put_kernelIN3c107complexIdEElZZZZZNS0_10put_kernelERNS_14TensorIteratorERKNS_10TensorBaseEbENKUlvE_clEvENKUlvE6_clEvENKUlvE_clEvENKUlvE0_clEvEUlRS5_lE0_EEvS7_SA_RKT1_EUliE_EEvlSH_)
        /*0080*/ 	.short	0x0210
        /*0082*/ 	.short	0x03c0


	//----- nvinfo : EIATTR_SW_WAR
	.align		4
.L_4103:
        /*0084*/ 	.byte	0x04, 0x36
        /*0086*/ 	.short	(.L_4105 - .L_4104)
.L_4104:
        /*0088*/ 	.word	0x00000008
.L_4105:


//--------------------- .nv.info._ZN2at6native24index_elementwise_kernelILi128ELi4EZNS0_20cuda_take_put_kernelIN3c107complexIdEElZZZZZNS0_10put_kernelERNS_14TensorIteratorERKNS_10TensorBaseEbENKUlvE_clEvENKUlvE6_clEvENKUlvE_clEvENKUlvE0_clEvEUlRS5_lE_EEvS7_SA_RKT1_EUliE_EEvlSH_ --------------------------
	.section	.nv.info._ZN2at6native24index_elementwise_kernelILi128ELi4EZNS0_20cuda_take_put_kernelIN3c107complexIdEElZZZZZNS0_10put_kernelERNS_14TensorIteratorERKNS_10TensorBaseEbENKUlvE_clEvENKUlvE6_clEvENKUlvE_clEvENKUlvE0_clEvEUlRS5_lE_EEvS7_SA_RKT1_EUliE_EEvlSH_,"",@"SHT_CUDA_INFO"
	.sectionflags	@""
	.align	4


	//----- nvinfo : EIATTR_CUDA_API_VERSION
	.align		4
        /*0000*/ 	.byte	0x04, 0x37
        /*0002*/ 	.short	(.L_4107 - .L_4106)
.L_4106:
        /*0004*/ 	.word	0x00000082


	//----- nvinfo : EIATTR_KPARAM_INFO
	.align		4
.L_4107:
        /*0008*/ 	.byte	0x04, 0x17
        /*000a*/ 	.short	(.L_4109 - .L_4108)
.L_4108:
        /*000c*/ 	.word	0x00000000
        /*0010*/ 	.short	0x0001
        /*0012*/ 	.short	0x0008
        /*0014*/ 	.byte	0x00, 0xf0, 0x01, 0x0f


	//----- nvinfo : EIATTR_KPARAM_INFO
	.align		4
.L_4109:
        /*0018*/ 	.byte	0x04, 0x17
        /*001a*/ 	.short	(.L_4111 - .L_4110)
.L_4110:
        /*001c*/ 	.word	0x00000000
        /*0020*/ 	.short	0x0000
        /*0022*/ 	.short	0x0000
        /*0024*/ 	.byte	0x00, 0xf0, 0x21, 0x00


	//----- nvinfo : EIATTR_SPARSE_MMA_MASK
	.align		4
.L_4111:
        /*0028*/ 	.byte	0x03, 0x50
        /*002a*/ 	.short	0x0000


	//----- nvinfo : EIATTR_MAXREG_COUNT
	.align		4
        /*002c*/ 	.byte	0x03, 0x1b
        /*002e*/ 	.short	0x0080


	//----- nvinfo : EIATTR_EXTERNS
	.align		4
        /*0030*/ 	.byte	0x04, 0x0f
        /*0032*/ 	.short	(.L_4113 - .L_4112)


	//   ....[0]....
	.align		4
.L_4112:
        /*0034*/ 	.word	index@(__assertfail)


	//----- nvinfo : EIATTR_MERCURY_ISA_VERSION
	.align		4
.L_4113:
        /*0038*/ 	.byte	0x03, 0x5f
        /*003a*/ 	.short	0x0101


	//----- nvinfo : EIATTR_SYSCALL_OFFSETS
	.align		4
        /*003c*/ 	.byte	0x04, 0x46
        /*003e*/ 	.short	(.L_4115 - .L_4114)


	//   ....[0]....
.L_4114:
        /*0040*/ 	.word	0x000015a0


	//   ....[1]....
        /*0044*/ 	.word	0x000088d0


	//   ....[2]....
        /*0048*/ 	.word	0x0000f8d0


	//   ....[3]....
        /*004c*/ 	.word	0x000168c0


	//----- nvinfo : EIATTR_EXIT_INSTR_OFFSETS
	.align		4
.L_4115:
        /*0050*/ 	.byte	0x04, 0x1c
        /*0052*/ 	.short	(.L_4117 - .L_4116)


	//   ....[0]....
.L_4116:
        /*0054*/ 	.word	0x000153e0


	//   ....[1]....
        /*0058*/ 	.word	0x0001c360


	//----- nvinfo : EIATTR_MAX_THREADS
	.align		4
.L_4117:
        /*005c*/ 	.byte	0x04, 0x05
        /*005e*/ 	.short	(.L_4119 - .L_4118)
.L_4118:
        /*0060*/ 	.word	0x00000080
        /*0064*/ 	.word	0x00000001
        /*0068*/ 	.word	0x00000001


	//----- nvinfo : EIATTR_CRS_STACK_SIZE
	.align		4
.L_4119:
        /*006c*/ 	.byte	0x04, 0x1e
        /*006e*/ 	.short	(.L_4121 - .L_4120)
.L_4120:
        /*0070*/ 	.word	0x00000000


	//----- nvinfo : EIATTR_CBANK_PARAM_SIZE
	.align		4
.L_4121:
        /*0074*/ 	.byte	0x03, 0x19
        /*0076*/ 	.short	0x03c8


	//----- nvinfo : EIATTR_PARAM_CBANK
	.align		4
        /*0078*/ 	.byte	0x04, 0x0a
        /*007a*/ 	.short	(.L_4123 - .L_4122)
	.align		4
.L_4122:
        /*007c*/ 	.word	index@(.nv.constant0._ZN2at6native24index_elementwise_kernelILi128ELi4EZNS0_20cuda_take_put_kernelIN3c107complexIdEElZZZZZNS0_10put_kernelERNS_14TensorIteratorERKNS_10TensorBaseEbENKUlvE_clEvENKUlvE6_clEvENKUlvE_clEvENKUlvE0_clEvEUlRS5_lE_EEvS7_SA_RKT1_EUliE_EEvlSH_)
        /*0080*/ 	.short	0x0210
        /*0082*/ 	.short	0x03c8


	//----- nvinfo : EIATTR_SW_WAR
	.align		4
.L_4123:
        /*0084*/ 	.byte	0x04, 0x36
        /*0086*/ 	.short	(.L_4125 - .L_4124)
.L_4124:
        /*0088*/ 	.word	0x00000008
.L_4125:


//--------------------- .nv.info._ZN2at6native24index_elementwise_kernelILi128ELi4EZNS0_20cuda_take_put_kernelIN3c107complexIdEEiZZZZZNS0_10put_kernelERNS_14TensorIteratorERKNS_10TensorBaseEbENKUlvE_clEvENKUlvE6_clEvENKUlvE_clEvENKUlvE_clEvEUlRS5_iE0_EEvS7_SA_RKT1_EUliE_EEvlSH_ --------------------------
	.section	.nv.info._ZN2at6native24index_elementwise_kernelILi128ELi4EZNS0_20cuda_take_put_kernelIN3c107complexIdEEiZZZZZNS0_10put_kernelERNS_14TensorIteratorERKNS_10TensorBaseEbENKUlvE_clEvENKUlvE6_clEvENKUlvE_clEvENKUlvE_clEvEUlRS5_iE0_EEvS7_SA_RKT1_EUliE_EEvlSH_,"",@"SHT_CUDA_INFO"
	.sectionflags	@""
	.align	4


	//----- nvinfo : EIATTR_CUDA_API_VERSION
	.align		4
        /*0000*/ 	.byte	0x04, 0x37
        /*0002*/ 	.short	(.L_4127 - .L_4126)
.L_4126:
        /*0004*/ 	.word	0x00000082


	//----- nvinfo : EIATTR_KPARAM_INFO
	.align		4
.L_4127:
        /*0008*/ 	.byte	0x04, 0x17
        /*000a*/ 	.short	(.L_4129 - .L_4128)
.L_4128:
        /*000c*/ 	.word	0x00000000
        /*0010*/ 	.short	0x0001
        /*0012*/ 	.short	0x0008
        /*0014*/ 	.byte	0x00, 0xf0, 0xc1, 0x0e


	//----- nvinfo : EIATTR_KPARAM_INFO
	.align		4
.L_4129:
        /*0018*/ 	.byte	0x04, 0x17
        /*001a*/ 	.short	(.L_4131 - .L_4130)
.L_4130:
        /*001c*/ 	.word	0x00000000
        /*0020*/ 	.short	0x0000
        /*0022*/ 	.short	0x0000
        /*0024*/ 	.byte	0x00, 0xf0, 0x21, 0x00


	//----- nvinfo : EIATTR_SPARSE_MMA_MASK
	.align		4
.L_4131:
        /*0028*/ 	.byte	0x03, 0x50
        /*002a*/ 	.short	0x0000


	//----- nvinfo : EIATTR_MAXREG_COUNT
	.align		4
        /*002c*/ 	.byte	0x03, 0x1b
        /*002e*/ 	.short	0x0080


	//----- nvinfo : EIATTR_EXTERNS
	.align		4
        /*0030*/ 	.byte	0x04, 0x0f
        /*0032*/ 	.short	(.L_4133 - .L_4132)


	//   ....[0]....
	.align		4
.L_4132:
        /*0034*/ 	.word	index@(__assertfail)


	//----- nvinfo : EIATTR_MERCURY_ISA_VERSION
	.align		4
.L_4133:
        /*0038*/ 	.byte	0x03, 0x5f
        /*003a*/ 	.short	0x0101


	//----- nvinfo : EIATTR_SYSCALL_OFFSETS
	.align		4
        /*003c*/ 	.byte	0x04, 0x46
        /*003e*/ 	.short	(.L_4135 - .L_4134)


	//   ....[0]....
.L_4134:
        /*0040*/ 	.word	0x000015a0


	//   ....[1]....
        /*0044*/ 	.word	0x00003d30


	//   ....[2]....
        /*0048*/ 	.word	0x000064b0


	//   ....[3]....
        /*004c*/ 	.word	0x00008c20


	//----- nvinfo : EIATTR_EXIT_INSTR_OFFSETS
	.align		4
.L_4135:
        /*0050*/ 	.byte	0x04, 0x1c
        /*0052*/ 	.short	(.L_4137 - .L_4136)


	//   ....[0]....
.L_4136:
        /*0054*/ 	.word	0x00007740


	//   ....[1]....
        /*0058*/ 	.word	0x00009e40


	//----- nvinfo : EIATTR_MAX_THREADS
	.align		4
.L_4137:
        /*005c*/ 	.byte	0x04, 0x05
        /*005e*/ 	.short	(.L_4139 - .L_4138)
.L_4138:
        /*0060*/ 	.word	0x00000080
        /*0064*/ 	.word	0x00000001
        /*0068*/ 	.word	0x00000001


	//----- nvinfo : EIATTR_CRS_STACK_SIZE
	.align		4
.L_4139:
        /*006c*/ 	.byte	0x04, 0x1e
        /*006e*/ 	.short	(.L_4141 - .L_4140)
.L_4140:
        /*0070*/ 	.word	0x00000000


	//----- nvinfo : EIATTR_CBANK_PARAM_SIZE
	.align		4
.L_4141:
        /*0074*/ 	.byte	0x03, 0x19
        /*0076*/ 	.short	0x03b8


	//----- nvinfo : EIATTR_PARAM_CBANK
	.align		4
        /*0078*/ 	.byte	0x04, 0x0a
        /*007a*/ 	.short	(.L_4143 - .L_4142)
	.align		4
.L_4142:
        /*007c*/ 	.word	index@(.nv.constant0._ZN2at6native24index_elementwise_kernelILi128ELi4EZNS0_20cuda_take_put_kernelIN3c107complexIdEEiZZZZZNS0_10put_kernelERNS_14TensorIteratorERKNS_10TensorBaseEbENKUlvE_clEvENKUlvE6_clEvENKUlvE_clEvENKUlvE_clEvEUlRS5_iE0_EEvS7_SA_RKT1_EUliE_EEvlSH_)
        /*0080*/ 	.short	0x0210
        /*0082*/ 	.short	0x03b8


	//----- nvinfo : EIATTR_SW_WAR
	.align		4
.L_4143:
        /*0084*/ 	.byte	0x04, 0x36
        /*0086*/ 	.short	(.L_4145 - .L_4144)
.L_4144:
        /*0088*/ 	.word	0x00000008
.L_4145:


//--------------------- .nv.info._ZN2at6native24index_elementwise_kernelILi128ELi4EZNS0_20cuda_take_put_kernelIN3c107complexIdEEiZZZZZNS0_10put_kernelERNS_14TensorIteratorERKNS_10TensorBaseEbENKUlvE_clEvENKUlvE6_clEvENKUlvE_clEvENKUlvE_clEvEUlRS5_iE_EEvS7_SA_RKT1_EUliE_EEvlSH_ --------------------------
	.section	.nv.info._ZN2at6native24index_elementwise_kernelILi128ELi4EZNS0_20cuda_take_put_kernelIN3c107complexIdEEiZZZZZNS0_10put_kernelERNS_14TensorIteratorERKNS_10TensorBaseEbENKUlvE_clEvENKUlvE6_clEvENKUlvE_clEvENKUlvE_clEvEUlRS5_iE_EEvS7_SA_RKT1_EUliE_EEvlSH_,"",@"SHT_CUDA_INFO"
	.sectionflags	@""
	.align	4


	//----- nvinfo : EIATTR_CUDA_API_VERSION
	.align		4
        /*0000*/ 	.byte	0x04, 0x37
        /*0002*/ 	.short	(.L_4147 - .L_4146)
.L_4146:
        /*0004*/ 	.word	0x00000082


	//----- nvinfo : EIATTR_KPARAM_INFO
	.align		4
.L_4147:
        /*0008*/ 	.byte	0x04, 0x17
        /*000a*/ 	.short	(.L_4149 - .L_4148)
.L_4148:
        /*000c*/ 	.word	0x00000000
        /*0010*/ 	.short	0x0001
        /*0012*/ 	.short	0x0008
        /*0014*/ 	.byte	0x00, 0xf0, 0xe1, 0x0e


	//----- nvinfo : EIATTR_KPARAM_INFO
	.align		4
.L_4149:
        /*0018*/ 	.byte	0x04, 0x17
        /*001a*/ 	.short	(.L_4151 - .L_4150)
.L_4150:
        /*001c*/ 	.word	0x00000000
        /*0020*/ 	.short	0x0000
        /*0022*/ 	.short	0x0000
        /*0024*/ 	.byte	0x00, 0xf0, 0x21, 0x00


	//----- nvinfo : EIATTR_SPARSE_MMA_MASK
	.align		4
.L_4151:
        /*0028*/ 	.byte	0x03, 0x50
        /*002a*/ 	.short	0x0000


	//----- nvinfo : EIATTR_MAXREG_COUNT
	.align		4
        /*002c*/ 	.byte	0x03, 0x1b
        /*002e*/ 	.short	0x0080


	//----- nvinfo : EIATTR_EXTERNS
	.align		4
        /*0030*/ 	.byte	0x04, 0x0f
        /*0032*/ 	.short	(.L_4153 - .L_4152)


	//   ....[0]....
	.align		4
.L_4152:
        /*0034*/ 	.word	index@(__assertfail)


	//----- nvinfo : EIATTR_MERCURY_ISA_VERSION
	.align		4
.L_4153:
        /*0038*/ 	.byte	0x03, 0x5f
        /*003a*/ 	.short	0x0101


	//----- nvinfo : EIATTR_SYSCALL_OFFSETS
	.align		4
        /*003c*/ 	.byte	0x04, 0x46
        /*003e*/ 	.short	(.L_4155 - .L_4154)


	//   ....[0]....
.L_4154:
        /*0040*/ 	.word	0x000015a0


	//   ....[1]....
        /*0044*/ 	.word	0x00003d40


	//   ....[2]....
        /*0048*/ 	.word	0x000064d0


	//   ....[3]....
        /*004c*/ 	.word	0x00008c50


	//----- nvinfo : EIATTR_EXIT_INSTR_OFFSETS
	.align		4
.L_4155:
        /*0050*/ 	.byte	0x04, 0x1c
        /*0052*/ 	.short	(.L_4157 - .L_4156)


	//   ....[0]....
.L_4156:
        /*0054*/ 	.word	0x00007770


	//   ....[1]....
        /*0058*/ 	.word	0x00009e80


	//----- nvinfo : EIATTR_MAX_THREADS
	.align		4
.L_4157:
        /*005c*/ 	.byte	0x04, 0x05
        /*005e*/ 	.short	(.L_4159 - .L_4158)
.L_4158:
        /*0060*/ 	.word	0x00000080
        /*0064*/ 	.word	0x00000001
        /*0068*/ 	.word	0x00000001


	//----- nvinfo : EIATTR_CRS_STACK_SIZE
	.align		4
.L_4159:
        /*006c*/ 	.byte	0x04, 0x1e
        /*006e*/ 	.short	(.L_4161 - .L_4160)
.L_4160:
        /*0070*/ 	.word	0x00000000


	//----- nvinfo : EIATTR_CBANK_PARAM_SIZE
	.align		4
.L_4161:
        /*0074*/ 	.byte	0x03, 0x19
        /*0076*/ 	.short	0x03c0


	//----- nvinfo : EIATTR_PARAM_CBANK
	.align		4
        /*0078*/ 	.byte	0x04, 0x0a
        /*007a*/ 	.short	(.L_4163 - .L_4162)
	.align		4
.L_4162:
        /*007c*/ 	.word	index@(.nv.constant0._ZN2at6native24index_elementwise_kernelILi128ELi4EZNS0_20cuda_take_put_kernelIN3c107complexIdEEiZZZZZNS0_10put_kernelERNS_14TensorIteratorERKNS_10TensorBaseEbENKUlvE_clEvENKUlvE6_clEvENKUlvE_clEvENKUlvE_clEvEUlRS5_iE_EEvS7_SA_RKT1_EUliE_EEvlSH_)
        /*0080*/ 	.short	0x0210
        /*0082*/ 	.short	0x03c0


	//----- nvinfo : EIATTR_SW_WAR
	.align		4
.L_4163:
        /*0084*/ 	.byte	0x04, 0x36
        /*0086*/ 	.short	(.L_4165 - .L_4164)
.L_4164:
        /*0088*/ 	.word	0x00000008
.L_4165:


//--------------------- .nv.info._ZN2at6native24index_elementwise_kernelILi128ELi4EZNS0_20cuda_take_put_kernelIflZZZZZNS0_10put_kernelERNS_14TensorIteratorERKNS_10TensorBaseEbENKUlvE_clEvENKUlvE5_clEvENKUlvE_clEvENKUlvE0_clEvEUlRflE0_EEvS4_S7_RKT1_EUliE_EEvlSE_ --------------------------
	.section	.nv.info._ZN2at6native24index_elementwise_kernelILi128ELi4EZNS0_20cuda_take_put_kernelIflZZZZZNS0_10put_kernelERNS_14TensorIteratorERKNS_10TensorBaseEbENKUlvE_clEvENKUlvE5_clEvENKUlvE_clEvENKUlvE0_clEvEUlRflE0_EEvS4_S7_RKT1_EUliE_EEvlSE_,"",@"SHT_CUDA_INFO"
	.sectionflags	@""
	.align	4


	//----- nvinfo : EIATTR_CUDA_API_VERSION
	.align		4
        /*0000*/ 	.byte	0x04, 0x37
        /*0002*/ 	.short	(.L_4167 - .L_4166)
.L_4166:
        /*0004*/ 	.word	0x00000082


	//----- nvinfo : EIATTR_KPARAM_INFO
	.align		4
.L_4167:
        /*0008*/ 	.byte	0x04, 0x17
        /*000a*/ 	.short	(.L_4169 - .L_4168)
.L_4168:
        /*000c*/ 	.word	0x00000000
        /*0010*/ 	.short	0x0001
        /*0012*/ 	.short	0x0008
        /*0014*/ 	.byte	0x00, 0xf0, 0xe1, 0x0e


	//----- nvinfo : EIATTR_KPARAM_INFO
	.align		4
.L_4169:
        /*0018*/ 	.byte	0x04, 0x17
        /*001a*/ 	.short	(.L_4171 - .L_4170)
.L_4170:
        /*001c*/ 	.word	0x00000000
        /*0020*/ 	.short	0x0000
        /*0022*/ 	.short	0x0000
        /*0024*/ 	.byte	0x00, 0xf0, 0x21, 0x00


	//----- nvinfo : EIATTR_SPARSE_MMA_MASK
	.align		4
.L_4171:
        /*0028*/ 	.byte	0x03, 0x50
        /*002a*/ 	.short	0x0000


	//----- nvinfo : EIATTR_MAXREG_COUNT
	.align		4
        /*002c*/ 	.byte	0x03, 0x1b
        /*002e*/ 	.short	0x0080


	//----- nvinfo : EIATTR_EXTERNS
	.align		4
        /*0030*/ 	.byte	0x04, 0x0f
        /*0032*/ 	.short	(.L_4173 - .L_4172)


	//   ....[0]....
	.align		4
.L_4172:
        /*0034*/ 	.word	index@(__assertfail)


	//----- nvinfo : EIATTR_MERCURY_ISA_VERSION
	.align		4
.L_4173:
        /*0038*/ 	.byte	0x03, 0x5f
        /*003a*/ 	.short	0x0101


	//----- nvinfo : EIATTR_SYSCALL_OFFSETS
	.align		4
        /*003c*/ 	.byte	0x04, 0x46
        /*003e*/ 	.short	(.L_4175 - .L_4174)


	//   ....[0]....
.L_4174:
        /*0040*/ 	.word	0x00001590


	//   ....[1]....
        /*0044*/ 	.word	0x00008570


	//   ....[2]....
        /*0048*/ 	.word	0x0000f3b0


	//   ....[3]....
        /*004c*/ 	.word	0x00016210


	//----- nvinfo : EIATTR_EXIT_INSTR_OFFSETS
	.align		4
.L_4175:
        /*0050*/ 	.byte	0x04, 0x1c
        /*0052*/ 	.short	(.L_4177 - .L_4176)


	//   ....[0]....
.L_4176:
        /*0054*/ 	.word	0x00014d20


	//   ....[1]....
        /*0058*/ 	.word	0x0001bc70


	//----- nvinfo : EIATTR_MAX_THREADS
	.align		4
.L_4177:
        /*005c*/ 	.byte	0x04, 0x05
        /*005e*/ 	.short	(.L_4179 - .L_4178)
.L_4178:
        /*0060*/ 	.word	0x00000080
        /*0064*/ 	.word	0x00000001
        /*0068*/ 	.word	0x00000001


	//----- nvinfo : EIATTR_CRS_STACK_SIZE
	.align		4
.L_4179:
        /*006c*/ 	.byte	0x04, 0x1e
        /*006e*/ 	.short	(.L_4181 - .L_4180)
.L_4180:
        /*0070*/ 	.word	0x00000000


	//----- nvinfo : EIATTR_CBANK_PARAM_SIZE
	.align		4
.L_4181:
        /*0074*/ 	.byte	0x03, 0x19
        /*0076*/ 	.short	0x03c0


	//----- nvinfo : EIATTR_PARAM_CBANK
	.align		4
        /*0078*/ 	.byte	0x04, 0x0a
        /*007a*/ 	.short	(.L_4183 - .L_4182)
	.align		4
.L_4182:
        /*007c*/ 	.word	index@(.nv.constant0._ZN2at6native24index_elementwise_kernelILi128ELi4EZNS0_20cuda_take_put_kernelIflZZZZZNS0_10put_kernelERNS_14TensorIteratorERKNS_10TensorBaseEbENKUlvE_clEvENKUlvE5_clEvENKUlvE_clEvENKUlvE0_clEvEUlRflE0_EEvS4_S7_RKT1_EUliE_EEvlSE_)
        /*0080*/ 	.short	0x0210
        /*0082*/ 	.short	0x03c0


	//----- nvinfo : EIATTR_SW_WAR
	.align		4
.L_4183:
        /*0084*/ 	.byte	0x04, 0x36
        /*0086*/ 	.short	(.L_4185 - .L_4184)
.L_4184:
        /*0088*/ 	.word	0x00000008
.L_4185:


//--------------------- .nv.info._ZN2at6native24index_elementwise_kernelILi128ELi4EZNS0_20cuda_take_put_kernelIflZZZZZNS0_10put_kernelERNS_14TensorIteratorERKNS_10TensorBaseEbENKUlvE_clEvENKUlvE5_clEvENKUlvE_clEvENKUlvE0_clEvEUlRflE_EEvS4_S7_RKT1_EUliE_EEvlSE_ --------------------------
	.section	.nv.info._ZN2at6native24index_elementwise_kernelILi128ELi4EZNS0_20cuda_take_put_kernelIflZZZZZNS0_10put_kernelERNS_14TensorIteratorERKNS_10TensorBaseEbENKUlvE_clEvENKUlvE5_clEvENKUlvE_clEvENKUlvE0_clEvEUlRflE_EEvS4_S7_RKT1_EUliE_EEvlSE_,"",@"SHT_CUDA_INFO"
	.sectionflags	@""
	.align	4


	//----- nvinfo : EIATTR_CUDA_API_VERSION
	.align		4
        /*0000*/ 	.byte	0x04, 0x37
        /*0002*/ 	.short	(.L_4187 - .L_4186)
.L_4186:
        /*0004*/ 	.word	0x00000082


	//----- nvinfo : EIATTR_KPARAM_INFO
	.align		4
.L_4187:
        /*0008*/ 	.byte	0x04, 0x17
        /*000a*/ 	.short	(.L_4189 - .L_4188)
.L_4188:
        /*000c*/ 	.word	0x00000000
        /*0010*/ 	.short	0x0001
        /*0012*/ 	.short	0x0008
        /*0014*/ 	.byte	0x00, 0xf0, 0x01, 0x0f


	//----- nvinfo : EIATTR_KPARAM_INFO
	.align		4
.L_4189:
        /*0018*/ 	.byte	0x04, 0x17
        /*001a*/ 	.short	(.L_4191 - .L_4190)
.L_4190:
        /*001c*/ 	.word	0x00000000
        /*0020*/ 	.short	0x0000
        /*0022*/ 	.short	0x0000
        /*0024*/ 	.byte	0x00, 0xf0, 0x21, 0x00


	//----- nvinfo : EIATTR_SPARSE_MMA_MASK
	.align		4
.L_4191:
        /*0028*/ 	.byte	0x03, 0x50
        /*002a*/ 	.short	0x0000


	//----- nvinfo : EIATTR_MAXREG_COUNT
	.align		4
        /*002c*/ 	.byte	0x03, 0x1b
        /*002e*/ 	.short	0x0080


	//----- nvinfo : EIATTR_EXTERNS
	.align		4
        /*0030*/ 	.byte	0x04, 0x0f
        /*0032*/ 	.short	(.L_4193 - .L_4192)


	//   ....[0]....
	.align		4
.L_4192:
        /*0034*/ 	.word	index@(__assertfail)


	//----- nvinfo : EIATTR_MERCURY_ISA_VERSION
	.align		4
.L_4193:
        /*0038*/ 	.byte	0x03, 0x5f
        /*003a*/ 	.short	0x0101


	//----- nvinfo : EIATTR_SYSCALL_OFFSETS
	.align		4
        /*003c*/ 	.byte	0x04, 0x46
        /*003e*/ 	.short	(.L_4195 - .L_4194)


	//   ....[0]....
.L_4194:
        /*0040*/ 	.word	0x00001590


	//   ....[1]....
        /*0044*/ 	.word	0x00008570


	//   ....[2]....
        /*0048*/ 	.word	0x0000f3b0


	//   ....[3]....
        /*004c*/ 	.word	0x00016210


	//----- nvinfo : EIATTR_EXIT_INSTR_OFFSETS
	.align		4
.L_4195:
        /*0050*/ 	.byte	0x04, 0x1c
        /*0052*/ 	.short	(.L_4197 - .L_4196)


	//   ....[0]....
.L_4196:
        /*0054*/ 	.word	0x00014d20


	//   ....[1]....
        /*0058*/ 	.word	0x0001bc70


	//----- nvinfo : EIATTR_MAX_THREADS
	.align		4
.L_4197:
        /*005c*/ 	.byte	0x04, 0x05
        /*005e*/ 	.short	(.L_4199 - .L_4198)
.L_4198:
        /*0060*/ 	.word	0x00000080
        /*0064*/ 	.word	0x00000001
        /*0068*/ 	.word	0x00000001


	//----- nvinfo : EIATTR_CRS_STACK_SIZE
	.align		4
.L_4199:
        /*006c*/ 	.byte	0x04, 0x1e
        /*006e*/ 	.short	(.L_4201 - .L_4200)
.L_4200:
        /*0070*/ 	.word	0x00000000


	//----- nvinfo : EIATTR_CBANK_PARAM_SIZE
	.align		4
.L_4201:
        /*0074*/ 	.byte	0x03, 0x19
        /*0076*/ 	.short	0x03c8


	//----- nvinfo : EIATTR_PARAM_CBANK
	.align		4
        /*0078*/ 	.byte	0x04, 0x0a
        /*007a*/ 	.short	(.L_4203 - .L_4202)
	.align		4
.L_4202:
        /*007c*/ 	.word	index@(.nv.constant0._ZN2at6native24index_elementwise_kernelILi128ELi4EZNS0_20cuda_take_put_kernelIflZZZZZNS0_10put_kernelERNS_14TensorIteratorERKNS_10TensorBaseEbENKUlvE_clEvENKUlvE5_clEvENKUlvE_clEvENKUlvE0_clEvEUlRflE_EEvS4_S7_RKT1_EUliE_EEvlSE_)
        /*0080*/ 	.short	0x0210
        /*0082*/ 	.short	0x03c8


	//----- nvinfo : EIATTR_SW_WAR
	.align		4
.L_4203:
        /*0084*/ 	.byte	0x04, 0x36
        /*0086*/ 	.short	(.L_4205 - .L_4204)
.L_4204:
        /*0088*/ 	.word	0x00000008
.L_4205:


//--------------------- .nv.info._ZN2at6native24index_elementwise_kernelILi128ELi4EZNS0_20cuda_take_put_kernelIfiZZZZZNS0_10put_kernelERNS_14TensorIteratorERKNS_10TensorBaseEbENKUlvE_clEvENKUlvE5_clEvENKUlvE_clEvENKUlvE_clEvEUlRfiE0_EEvS4_S7_RKT1_EUliE_EEvlSE_ --------------------------
	.section	.nv.info._ZN2at6native24index_elementwise_kernelILi128ELi4EZNS0_20cuda_take_put_kernelIfiZZZZZNS0_10put_kernelERNS_14TensorIteratorERKNS_10TensorBaseEbENKUlvE_clEvENKUlvE5_clEvENKUlvE_clEvENKUlvE_clEvEUlRfiE0_EEvS4_S7_RKT1_EUliE_EEvlSE_,"",@"SHT_CUDA_INFO"
	.sectionflags	@""
	.align	4


	//----- nvinfo : EIATTR_CUDA_API_VERSION
	.align		4
        /*0000*/ 	.byte	0x04, 0x37
        /*0002*/ 	.short	(.L_4207 - .L_4206)
.L_4206:
        /*0004*/ 	.word	0x00000082


	//----- nvinfo : EIATTR_KPARAM_INFO
	.align		4
.L_4207:
        /*0008*/ 	.byte	0x04, 0x17
        /*000a*/ 	.short	(.L_4209 - .L_4208)
.L_4208:
        /*000c*/ 	.word	0x00000000
        /*0010*/ 	.short	0x0001
        /*0012*/ 	.short	0x0008
        /*0014*/ 	.byte	0x00, 0xf0, 0xc1, 0x0e


	//----- nvinfo : EIATTR_KPARAM_INFO
	.align		4
.L_4209:
        /*0018*/ 	.byte	0x04, 0x17
        /*001a*/ 	.short	(.L_4211 - .L_4210)
.L_4210:
        /*001c*/ 	.word	0x00000000
        /*0020*/ 	.short	0x0000
        /*0022*/ 	.short	0x0000
        /*0024*/ 	.byte	0x00, 0xf0, 0x21, 0x00


	//----- nvinfo : EIATTR_SPARSE_MMA_MASK
	.align		4
.L_4211:
        /*0028*/ 	.byte	0x03, 0x50
        /*002a*/ 	.short	0x0000


	//----- nvinfo : EIATTR_MAXREG_COUNT
	.align		4
        /*002c*/ 	.byte	0x03, 0x1b
        /*002e*/ 	.short	0x0080


	//----- nvinfo : EIATTR_EXTERNS
	.align		4
        /*0030*/ 	.byte	0x04, 0x0f
        /*0032*/ 	.short	(.L_4213 - .L_4212)


	//   ....[0]....
	.align		4
.L_4212:
        /*0034*/ 	.word	index@(__assertfail)


	//----- nvinfo : EIATTR_MERCURY_ISA_VERSION
	.align		4
.L_4213:
        /*0038*/ 	.byte	0x03, 0x5f
        /*003a*/ 	.short	0x0101


	//----- nvinfo : EIATTR_SYSCALL_OFFSETS
	.align		4
        /*003c*/ 	.byte	0x04, 0x46
        /*003e*/ 	.short	(.L_4215 - .L_4214)


	//   ....[0]....
.L_4214:
        /*0040*/ 	.word	0x000015a0


	//   ....[1]....
        /*0044*/ 	.word	0x00003d30


	//   ....[2]....
        /*0048*/ 	.word	0x000064b0


	//   ....[3]....
        /*004c*/ 	.word	0x00008c20


	//----- nvinfo : EIATTR_EXIT_INSTR_OFFSETS
	.align		4
.L_4215:
        /*0050*/ 	.byte	0x04, 0x1c
        /*0052*/ 	.short	(.L_4217 - .L_4216)


	//   ....[0]....
.L_4216:
        /*0054*/ 	.word	0x00007740


	//   ....[1]....
        /*0058*/ 	.word	0x00009e40


	//----- nvinfo : EIATTR_MAX_THREADS
	.align		4
.L_4217:
        /*005c*/ 	.byte	0x04, 0x05
        /*005e*/ 	.short	(.L_4219 - .L_4218)
.L_4218:
        /*0060*/ 	.word	0x00000080
        /*0064*/ 	.word	0x00000001
        /*0068*/ 	.word	0x00000001


	//----- nvinfo : EIATTR_CRS_STACK_SIZE
	.align		4
.L_4219:
        /*006c*/ 	.byte	0x04, 0x1e
        /*006e*/ 	.short	(.L_4221 - .L_4220)
.L_4220:
        /*0070*/ 	.word	0x00000000


	//----- nvinfo : EIATTR_CBANK_PARAM_SIZE
	.align		4
.L_4221:
        /*0074*/ 	.byte	0x03, 0x19
        /*0076*/ 	.short	0x03b8


	//----- nvinfo : EIATTR_PARAM_CBANK
	.align		4
        /*0078*/ 	.byte	0x04, 0x0a
        /*007a*/ 	.short	(.L_4223 - .L_4222)
	.align		4
.L_4222:
        /*007c*/ 	.word	index@(.nv.constant0._ZN2at6native24index_elementwise_kernelILi128ELi4EZNS0_20cuda_take_put_kernelIfiZZZZZNS0_10put_kernelERNS_14TensorIteratorERKNS_10TensorBaseEbENKUlvE_clEvENKUlvE5_clEvENKUlvE_clEvENKUlvE_clEvEUlRfiE0_EEvS4_S7_RKT1_EUliE_EEvlSE_)
        /*0080*/ 	.short	0x0210
        /*0082*/ 	.short	0x03b8


	//----- nvinfo : EIATTR_SW_WAR
	.align		4
.L_4223:
        /*0084*/ 	.byte	0x04, 0x36
        /*0086*/ 	.short	(.L_4225 - .L_4224)
.L_4224:
        /*0088*/ 	.word	0x00000008
.L_4225:


//--------------------- .nv.info._ZN2at6native24index_elementwise_kernelILi128ELi4EZNS0_20cuda_take_put_kernelIfiZZZZZNS0_10put_kernelERNS_14TensorIteratorERKNS_10TensorBaseEbENKUlvE_clEvENKUlvE5_clEvENKUlvE_clEvENKUlvE_clEvEUlRfiE_EEvS4_S7_RKT1_EUliE_EEvlSE_ --------------------------
	.section	.nv.info._ZN2at6native24index_elementwise_kernelILi128ELi4EZNS0_20cuda_take_put_kernelIfiZZZZZNS0_10put_kernelERNS_14TensorIteratorERKNS_10TensorBaseEbENKUlvE_clEvENKUlvE5_clEvENKUlvE_clEvENKUlvE_clEvEUlRfiE_EEvS4_S7_RKT1_EUliE_EEvlSE_,"",@"SHT_CUDA_INFO"
	.sectionflags	@""
	.align	4


	//----- nvinfo : EIATTR_CUDA_API_VERSION
	.align		4
        /*0000*/ 	.byte	0x04, 0x37
        /*0002*/ 	.short	(.L_4227 - .L_4226)
.L_4226:
        /*0004*/ 	.word	0x00000082


	//----- nvinfo : EIATTR_KPARAM_INFO
	.align		4
.L_4227:
        /*0008*/ 	.byte	0x04, 0x17
        /*000a*/ 	.short	(.L_4229 - .L_4228)
.L_4228:
        /*000c*/ 	.word	0x00000000
        /*0010*/ 	.short	0x0001
        /*0012*/ 	.short	0x0008
        /*0014*/ 	.byte	0x00, 0xf0, 0xe1, 0x0e


	//----- nvinfo : EIATTR_KPARAM_INFO
	.align		4
.L_4229:
        /*0018*/ 	.byte	0x04, 0x17
        /*001a*/ 	.short	(.L_4231 - .L_4230)
.L_4230:
        /*001c*/ 	.word	0x00000000
        /*0020*/ 	.short	0x0000
        /*0022*/ 	.short	0x0000
        /*0024*/ 	.byte	0x00, 0xf0, 0x21, 0x00


	//----- nvinfo : EIATTR_SPARSE_MMA_MASK
	.align		4
.L_4231:
        /*0028*/ 	.byte	0x03, 0x50
        /*002a*/ 	.short	0x0000


	//----- nvinfo : EIATTR_MAXREG_COUNT
	.align		4
        /*002c*/ 	.byte	0x03, 0x1b
        /*002e*/ 	.short	0x0080


	//----- nvinfo : EIATTR_EXTERNS
	.align		4
        /*0030*/ 	.byte	0x04, 0x0f
        /*0032*/ 	.short	(.L_4233 - .L_4232)


	//   ....[0]....
	.align		4
.L_4232:
        /*0034*/ 	.word	index@(__assertfail)


	//----- nvinfo : EIATTR_MERCURY_ISA_VERSION
	.align		4
.L_4233:
        /*0038*/ 	.byte	0x03, 0x5f
        /*003a*/ 	.short	0x0101


	//----- nvinfo : EIATTR_SYSCALL_OFFSETS
	.align		4
        /*003c*/ 	.byte	0x04, 0x46
        /*003e*/ 	.short	(.L_4235 - .L_4234)


	//   ....[0]....
.L_4234:
        /*0040*/ 	.word	0x000015a0


	//   ....[1]....
        /*0044*/ 	.word	0x00003d30


	//   ....[2]....
        /*0048*/ 	.word	0x000064b0


	//   ....[3]....
        /*004c*/ 	.word	0x00008c20


	//----- nvinfo : EIATTR_EXIT_INSTR_OFFSETS
	.align		4
.L_4235:
        /*0050*/ 	.byte	0x04, 0x1c
        /*0052*/ 	.short	(.L_4237 - .L_4236)


	//   ....[0]....
.L_4236:
        /*0054*/ 	.word	0x00007740


	//   ....[1]....
        /*0058*/ 	.word	0x00009e40


	//----- nvinfo : EIATTR_MAX_THREADS
	.align		4
.L_4237:
        /*005c*/ 	.byte	0x04, 0x05
        /*005e*/ 	.short	(.L_4239 - .L_4238)
.L_4238:
        /*0060*/ 	.word	0x00000080
        /*0064*/ 	.word	0x00000001
        /*0068*/ 	.word	0x00000001


	//----- nvinfo : EIATTR_CRS_STACK_SIZE
	.align		4
.L_4239:
        /*006c*/ 	.byte	0x04, 0x1e
        /*006e*/ 	.short	(.L_4241 - .L_4240)
.L_4240:
        /*0070*/ 	.word	0x00000000


	//----- nvinfo : EIATTR_CBANK_PARAM_SIZE
	.align		4
.L_4241:
        /*0074*/ 	.byte	0x03, 0x19
        /*0076*/ 	.short	0x03c0


	//----- nvinfo : EIATTR_PARAM_CBANK
	.align		4
        /*0078*/ 	.byte	0x04, 0x0a
        /*007a*/ 	.short	(.L_4243 - .L_4242)
	.align		4
.L_4242:
        /*007c*/ 	.word	index@(.nv.constant0._ZN2at6native24index_elementwise_kernelILi128ELi4EZNS0_20cuda_take_put_kernelIfiZZZZZNS0_10put_kernelERNS_14TensorIteratorERKNS_10TensorBaseEbENKUlvE_clEvENKUlvE5_clEvENKUlvE_clEvENKUlvE_clEvEUlRfiE_EEvS4_S7_RKT1_EUliE_EEvlSE_)
        /*0080*/ 	.short	0x0210
        /*0082*/ 	.short	0x03c0


	//----- nvinfo : EIATTR_SW_WAR
	.align		4
.L_4243:
        /*0084*/ 	.byte	0x04, 0x36
        /*0086*/ 	.short	(.L_4245 - .L_4244)
.L_4244:
        /*0088*/ 	.word	0x00000008
.L_4245:


//--------------------- .nv.info._ZN2at6native24index_elementwise_kernelILi128ELi4EZNS0_20cuda_take_put_kernelIdlZZZZZNS0_10put_kernelERNS_14TensorIteratorERKNS_10TensorBaseEbENKUlvE_clEvENKUlvE4_clEvENKUlvE_clEvENKUlvE0_clEvEUlRdlE0_EEvS4_S7_RKT1_EUliE_EEvlSE_ --------------------------
	.section	.nv.info._ZN2at6native24index_elementwise_kernelILi128ELi4EZNS0_20cuda_take_put_kernelIdlZZZZZNS0_10put_kernelERNS_14TensorIteratorERKNS_10TensorBaseEbENKUlvE_clEvENKUlvE4_clEvENKUlvE_clEvENKUlvE0_clEvEUlRdlE0_EEvS4_S7_RKT1_EUliE_EEvlSE_,"",@"SHT_CUDA_INFO"
	.sectionflags	@""
	.align	4


	//----- nvinfo : EIATTR_CUDA_API_VERSION
	.align		4
        /*0000*/ 	.byte	0x04, 0x37
        /*0002*/ 	.short	(.L_4247 - .L_4246)
.L_4246:
        /*0004*/ 	.word	0x00000082


	//----- nvinfo : EIATTR_KPARAM_INFO
	.align		4
.L_4247:
        /*0008*/ 	.byte	0x04, 0x17
        /*000a*/ 	.short	(.L_4249 - .L_4248)
.L_4248:
        /*000c*/ 	.word	0x00000000
        /*0010*/ 	.short	0x0001
        /*0012*/ 	.short	0x0008
        /*0014*/ 	.byte	0x00, 0xf0, 0xe1, 0x0e


	//----- nvinfo : EIATTR_KPARAM_INFO
	.align		4
.L_4249:
        /*0018*/ 	.byte	0x04, 0x17
        /*001a*/ 	.short	(.L_4251 - .L_4250)
.L_4250:
        /*001c*/ 	.word	0x00000000
        /*0020*/ 	.short	0x0000
        /*0022*/ 	.short	0x0000
        /*0024*/ 	.byte	0x00, 0xf0, 0x21, 0x00


	//----- nvinfo : EIATTR_SPARSE_MMA_MASK
	.align		4
.L_4251:
        /*0028*/ 	.byte	0x03, 0x50
        /*002a*/ 	.short	0x0000


	//----- nvinfo : EIATTR_MAXREG_COUNT
	.align		4
        /*002c*/ 	.byte	0x03, 0x1b
        /*002e*/ 	.short	0x0080


	//----- nvinfo : EIATTR_EXTERNS
	.align		4
        /*0030*/ 	.byte	0x04, 0x0f
        /*0032*/ 	.short	(.L_4253 - .L_4252)


	//   ....[0]....
	.align		4
.L_4252:
        /*0034*/ 	.word	index@(__assertfail)


	//----- nvinfo : EIATTR_MERCURY_ISA_VERSION
	.align		4
.L_4253:
        /*0038*/ 	.byte	0x03, 0x5f
        /*003a*/ 	.short	0x0101


	//----- nvinfo : EIATTR_SYSCALL_OFFSETS
	.align		4
        /*003c*/ 	.byte	0x04, 0x46
        /*003e*/ 	.short	(.L_4255 - .L_4254)


	//   ....[0]....
.L_4254:
        /*0040*/ 	.word	0x00001590


	//   ....[1]....
        /*0044*/ 	.word	0x00008570


	//   ....[2]....
        /*0048*/ 	.word	0x0000f3b0


	//   ....[3]....
        /*004c*/ 	.word	0x00016210


	//----- nvinfo : EIATTR_EXIT_INSTR_OFFSETS
	.align		4
.L_4255:
        /*0050*/ 	.byte	0x04, 0x1c
        /*0052*/ 	.short	(.L_4257 - .L_4256)


	//   ....[0]....
.L_4256:
        /*0054*/ 	.word	0x00014d20


	//   ....[1]....
        /*0058*/ 	.word	0x0001bc70


	//----- nvinfo : EIATTR_MAX_THREADS
	.align		4
.L_4257:
        /*005c*/ 	.byte	0x04, 0x05
        /*005e*/ 	.short	(.L_4259 - .L_4258)
.L_4258:
        /*0060*/ 	.word	0x00000080
        /*0064*/ 	.word	0x00000001
        /*0068*/ 	.word	0x00000001


	//----- nvinfo : EIATTR_CRS_STACK_SIZE
	.align		4
.L_4259:
        /*006c*/ 	.byte	0x04, 0x1e
        /*006e*/ 	.short	(.L_4261 - .L_4260)
.L_4260:
        /*0070*/ 	.word	0x00000000


	//----- nvinfo : EIATTR_CBANK_PARAM_SIZE
	.align		4
.L_4261:
        /*0074*/ 	.byte	0x03, 0x19
        /*0076*/ 	.short	0x03c0


	//----- nvinfo : EIATTR_PARAM_CBANK
	.align		4
        /*0078*/ 	.byte	0x04, 0x0a
        /*007a*/ 	.short	(.L_4263 - .L_4262)
	.align		4
.L_4262:
        /*007c*/ 	.word	index@(.nv.constant0._ZN2at6native24index_elementwise_kernelILi128ELi4EZNS0_20cuda_take_put_kernelIdlZZZZZNS0_10put_kernelERNS_14TensorIteratorERKNS_10TensorBaseEbENKUlvE_clEvENKUlvE4_clEvENKUlvE_clEvENKUlvE0_clEvEUlRdlE0_EEvS4_S7_RKT1_EUliE_EEvlSE_)
        /*0080*/ 	.short	0x0210
        /*0082*/ 	.short	0x03c0


	//----- nvinfo : EIATTR_SW_WAR
	.align		4
.L_4263:
        /*0084*/ 	.byte	0x04, 0x36
        /*0086*/ 	.short	(.L_4265 - .L_4264)
.L_4264:
        /*0088*/ 	.word	0x00000008
.L_4265:


//--------------------- .nv.info._ZN2at6native24index_elementwise_kernelILi128ELi4EZNS0_20cuda_take_put_kernelIdlZZZZZNS0_10put_kernelERNS_14TensorIteratorERKNS_10TensorBaseEbENKUlvE_clEvENKUlvE4_clEvENKUlvE_clEvENKUlvE0_clEvEUlRdlE_EEvS4_S7_RKT1_EUliE_EEvlSE_ --------------------------
	.section	.nv.info._ZN2at6native24index_elementwise_kernelILi128ELi4EZNS0_20cuda_take_put_kernelIdlZZZZZNS0_10put_kernelERNS_14TensorIteratorERKNS_10TensorBaseEbENKUlvE_clEvENKUlvE4_clEvENKUlvE_clEvENKUlvE0_clEvEUlRdlE_EEvS4_S7_RKT1_EUliE_EEvlSE_,"",@"SHT_CUDA_INFO"
	.sectionflags	@""
	.align	4


	//----- nvinfo : EIATTR_CUDA_API_VERSION
	.align		4
        /*0000*/ 	.byte	0x04, 0x37
        /*0002*/ 	.short	(.L_4267 - .L_4266)
.L_4266:
        /*0004*/ 	.word	0x00000082


	//----- nvinfo : EIATTR_KPARAM_INFO
	.align		4
.L_4267:
        /*0008*/ 	.byte	0x04, 0x17
        /*000a*/ 	.short	(.L_4269 - .L_4268)
.L_4268:
        /*000c*/ 	.word	0x00000000
        /*0010*/ 	.short	0x0001
        /*0012*/ 	.short	0x0008
        /*0014*/ 	.byte	0x00, 0xf0, 0x01, 0x0f


	//----- nvinfo : EIATTR_KPARAM_INFO
	.align		4
.L_4269:
        /*0018*/ 	.byte	0x04, 0x17
        /*001a*/ 	.short	(.L_4271 - .L_4270)
.L_4270:
        /*001c*/ 	.word	0x00000000
        /*0020*/ 	.short	0x0000
        /*0022*/ 	.short	0x0000
        /*0024*/ 	.byte	0x00, 0xf0, 0x21, 0x00


	//----- nvinfo : EIATTR_SPARSE_MMA_MASK
	.align		4
.L_4271:
        /*0028*/ 	.byte	0x03, 0x50
        /*002a*/ 	.short	0x0000


	//----- nvinfo : EIATTR_MAXREG_COUNT
	.align		4
        /*002c*/ 	.byte	0x03, 0x1b
        /*002e*/ 	.short	0x0080


	//----- nvinfo : EIATTR_EXTERNS
	.align		4
        /*0030*/ 	.byte	0x04, 0x0f
        /*0032*/ 	.short	(.L_4273 - .L_4272)


	//   ....[0]....
	.align		4
.L_4272:
        /*0034*/ 	.word	index@(__assertfail)


	//----- nvinfo : EIATTR_MERCURY_ISA_VERSION
	.align		4
.L_4273:
        /*0038*/ 	.byte	0x03, 0x5f
        /*003a*/ 	.short	0x0101


	//----- nvinfo : EIATTR_SYSCALL_OFFSETS
	.align		4
        /*003c*/ 	.byte	0x04, 0x46
        /*003e*/ 	.short	(.L_4275 - .L_4274)


	//   ....[0]....
.L_4274:
        /*0040*/ 	.word	0x00001590


	//   ....[1]....
        /*0044*/ 	.word	0x00008570


	//   ....[2]....
        /*0048*/ 	.word	0x0000f3b0


	//   ....[3]....
        /*004c*/ 	.word	0x00016210


	//----- nvinfo : EIATTR_EXIT_INSTR_OFFSETS
	.align		4
.L_4275:
        /*0050*/ 	.byte	0x04, 0x1c
        /*0052*/ 	.short	(.L_4277 - .L_4276)


	//   ....[0]....
.L_4276:
        /*0054*/ 	.word	0x00014d20


	//   ....[1]....
        /*0058*/ 	.word	0x0001bc70


	//----- nvinfo : EIATTR_MAX_THREADS
	.align		4
.L_4277:
        /*005c*/ 	.byte	0x04, 0x05
        /*005e*/ 	.short	(.L_4279 - .L_4278)
.L_4278:
        /*0060*/ 	.word	0x00000080
        /*0064*/ 	.word	0x00000001
        /*0068*/ 	.word	0x00000001


	//----- nvinfo : EIATTR_CRS_STACK_SIZE
	.align		4
.L_4279:
        /*006c*/ 	.byte	0x04, 0x1e
        /*006e*/ 	.short	(.L_4281 - .L_4280)
.L_4280:
        /*0070*/ 	.word	0x00000000


	//----- nvinfo : EIATTR_CBANK_PARAM_SIZE
	.align		4
.L_4281:
        /*0074*/ 	.byte	0x03, 0x19
        /*0076*/ 	.short	0x03c8


	//----- nvinfo : EIATTR_PARAM_CBANK
	.align		4
        /*0078*/ 	.byte	0x04, 0x0a
        /*007a*/ 	.short	(.L_4283 - .L_4282)
	.align		4
.L_4282:
        /*007c*/ 	.word	index@(.nv.constant0._ZN2at6native24index_elementwise_kernelILi128ELi4EZNS0_20cuda_take_put_kernelIdlZZZZZNS0_10put_kernelERNS_14TensorIteratorERKNS_10TensorBaseEbENKUlvE_clEvENKUlvE4_clEvENKUlvE_clEvENKUlvE0_clEvEUlRdlE_EEvS4_S7_RKT1_EUliE_EEvlSE_)
        /*0080*/ 	.short	0x0210
        /*0082*/ 	.short	0x03c8


	//----- nvinfo : EIATTR_SW_WAR
	.align		4
.L_4283:
        /*0084*/ 	.byte	0x04, 0x36
        /*0086*/ 	.short	(.L_4285 - .L_4284)
.L_4284:
        /*0088*/ 	.word	0x00000008
.L_4285:


//--------------------- .nv.info._ZN2at6native24index_elementwise_kernelILi128ELi4EZNS0_20cuda_take_put_kernelIdiZZZZZNS0_10put_kernelERNS_14TensorIteratorERKNS_10TensorBaseEbENKUlvE_clEvENKUlvE4_clEvENKUlvE_clEvENKUlvE_clEvEUlRdiE0_EEvS4_S7_RKT1_EUliE_EEvlSE_ --------------------------
	.section	.nv.info._ZN2at6native24index_elementwise_kernelILi128ELi4EZNS0_20cuda_take_put_kernelIdiZZZZZNS0_10put_kernelERNS_14TensorIteratorERKNS_10TensorBaseEbENKUlvE_clEvENKUlvE4_clEvENKUlvE_clEvENKUlvE_clEvEUlRdiE0_EEvS4_S7_RKT1_EUliE_EEvlSE_,"",@"SHT_CUDA_INFO"
	.sectionflags	@""
	.align	4


	//----- nvinfo : EIATTR_CUDA_API_VERSION
	.align		4
        /*0000*/ 	.byte	0x04, 0x37
        /*0002*/ 	.short	(.L_4287 - .L_4286)
.L_4286:
        /*0004*/ 	.word	0x00000082


	//----- nvinfo : EIATTR_KPARAM_INFO
	.align		4
.L_4287:
        /*0008*/ 	.byte	0x04, 0x17
        /*000a*/ 	.short	(.L_4289 - .L_4288)
.L_4288:
        /*000c*/ 	.word	0x00000000
        /*0010*/ 	.short	0x0001
        /*0012*/ 	.short	0x0008
        /*0014*/ 	.byte	0x00, 0xf0, 0xc1, 0x0e


	//----- nvinfo : EIATTR_KPARAM_INFO
	.align		4
.L_4289:
        /*0018*/ 	.byte	0x04, 0x17
        /*001a*/ 	.short	(.L_4291 - .L_4290)
.L_4290:
        /*001c*/ 	.word	0x00000000
        /*0020*/ 	.short	0x0000
        /*0022*/ 	.short	0x0000
        /*0024*/ 	.byte	0x00, 0xf0, 0x21, 0x00


	//----- nvinfo : EIATTR_SPARSE_MMA_MASK
	.align		4
.L_4291:
        /*0028*/ 	.byte	0x03, 0x50
        /*002a*/ 	.short	0x0000


	//----- nvinfo : EIATTR_MAXREG_COUNT
	.align		4
        /*002c*/ 	.byte	0x03, 0x1b
        /*002e*/ 	.short	0x0080


	//----- nvinfo : EIATTR_EXTERNS
	.align		4
        /*0030*/ 	.byte	0x04, 0x0f
        /*0032*/ 	.short	(.L_4293 - .L_4292)


	//   ....[0]....
	.align		4
.L_4292:
        /*0034*/ 	.word	index@(__assertfail)


	//----- nvinfo : EIATTR_MERCURY_ISA_VERSION
	.align		4
.L_4293:
        /*0038*/ 	.byte	0x03, 0x5f
        /*003a*/ 	.short	0x0101


	//----- nvinfo : EIATTR_SYSCALL_OFFSETS
	.align		4
        /*003c*/ 	.byte	0x04, 0x46
        /*003e*/ 	.short	(.L_4295 - .L_4294)


	//   ....[0]....
.L_4294:
        /*0040*/ 	.word	0x000015a0


	//   ....[1]....
        /*0044*/ 	.word	0x00003d30


	//   ....[2]....
        /*0048*/ 	.word	0x000064b0


	//   ....[3]....
        /*004c*/ 	.word	0x00008c20


	//----- nvinfo : EIATTR_EXIT_INSTR_OFFSETS
	.align		4
.L_4295:
        /*0050*/ 	.byte	0x04, 0x1c
        /*0052*/ 	.short	(.L_4297 - .L_4296)


	//   ....[0]....
.L_4296:
        /*0054*/ 	.word	0x00007740


	//   ....[1]....
        /*0058*/ 	.word	0x00009e40


	//----- nvinfo : EIATTR_MAX_THREADS
	.align		4
.L_4297:
        /*005c*/ 	.byte	0x04, 0x05
        /*005e*/ 	.short	(.L_4299 - .L_4298)
.L_4298:
        /*0060*/ 	.word	0x00000080
        /*0064*/ 	.word	0x00000001
        /*0068*/ 	.word	0x00000001


	//----- nvinfo : EIATTR_CRS_STACK_SIZE
	.align		4
.L_4299:
        /*006c*/ 	.byte	0x04, 0x1e
        /*006e*/ 	.short	(.L_4301 - .L_4300)
.L_4300:
        /*0070*/ 	.word	0x00000000


	//----- nvinfo : EIATTR_CBANK_PARAM_SIZE
	.align		4
.L_4301:
        /*0074*/ 	.byte	0x03, 0x19
        /*0076*/ 	.short	0x03b8


	//----- nvinfo : EIATTR_PARAM_CBANK
	.align		4
        /*0078*/ 	.byte	0x04, 0x0a
        /*007a*/ 	.short	(.L_4303 - .L_4302)
	.align		4
.L_4302:
        /*007c*/ 	.word	index@(.nv.constant0._ZN2at6native24index_elementwise_kernelILi128ELi4EZNS0_20cuda_take_put_kernelIdiZZZZZNS0_10put_kernelERNS_14TensorIteratorERKNS_10TensorBaseEbENKUlvE_clEvENKUlvE4_clEvENKUlvE_clEvENKUlvE_clEvEUlRdiE0_EEvS4_S7_RKT1_EUliE_EEvlSE_)
        /*0080*/ 	.short	0x0210
        /*0082*/ 	.short	0x03b8


	//----- nvinfo : EIATTR_SW_WAR
	.align		4
.L_4303:
        /*0084*/ 	.byte	0x04, 0x36
        /*0086*/ 	.short	(.L_4305 - .L_4304)
.L_4304:
        /*0088*/ 	.word	0x00000008
.L_4305:


//--------------------- .nv.info._ZN2at6native24index_elementwise_kernelILi128ELi4EZNS0_20cuda_take_put_kernelIdiZZZZZNS0_10put_kernelERNS_14TensorIteratorERKNS_10TensorBaseEbENKUlvE_clEvENKUlvE4_clEvENKUlvE_clEvENKUlvE_clEvEUlRdiE_EEvS4_S7_RKT1_EUliE_EEvlSE_ --------------------------
	.section	.nv.info._ZN2at6native24index_elementwise_kernelILi128ELi4EZNS0_20cuda_take_put_kernelIdiZZZZZNS0_10put_kernelERNS_14TensorIteratorERKNS_10TensorBaseEbENKUlvE_clEvENKUlvE4_clEvENKUlvE_clEvENKUlvE_clEvEUlRdiE_EEvS4_S7_RKT1_EUliE_EEvlSE_,"",@"SHT_CUDA_INFO"
	.sectionflags	@""
	.align	4


	//----- nvinfo : EIATTR_CUDA_API_VERSION
	.align		4
        /*0000*/ 	.byte	0x04, 0x37
        /*0002*/ 	.short	(.L_4307 - .L_4306)
.L_4306:
        /*0004*/ 	.word	0x00000082


	//----- nvinfo : EIATTR_KPARAM_INFO
	.align		4
.L_4307:
        /*0008*/ 	.byte	0x04, 0x17
        /*000a*/ 	.short	(.L_4309 - .L_4308)
.L_4308:
        /*000c*/ 	.word	0x00000000
        /*0010*/ 	.short	0x0001
        /*0012*/ 	.short	0x0008
        /*0014*/ 	.byte	0x00, 0xf0, 0xe1, 0x0e


	//----- nvinfo : EIATTR_KPARAM_INFO
	.align		4
.L_4309:
        /*0018*/ 	.byte	0x04, 0x17
        /*001a*/ 	.short	(.L_4311 - .L_4310)
.L_4310:
        /*001c*/ 	.word	0x00000000
        /*0020*/ 	.short	0x0000
        /*0022*/ 	.short	0x0000
        /*0024*/ 	.byte	0x00, 0xf0, 0x21, 0x00


	//----- nvinfo : EIATTR_SPARSE_MMA_MASK
	.align		4
.L_4311:
        /*0028*/ 	.byte	0x03, 0x50
        /*002a*/ 	.short	0x0000


	//----- nvinfo : EIATTR_MAXREG_COUNT
	.align		4
        /*002c*/ 	.byte	0x03, 0x1b
        /*002e*/ 	.short	0x0080


	//----- nvinfo : EIATTR_EXTERNS
	.align		4
        /*0030*/ 	.byte	0x04, 0x0f
        /*0032*/ 	.short	(.L_4313 - .L_4312)


	//   ....[0]....
	.align		4
.L_4312:
        /*0034*/ 	.word	index@(__assertfail)


	//----- nvinfo : EIATTR_MERCURY_ISA_VERSION
	.align		4
.L_4313:
        /*0038*/ 	.byte	0x03, 0x5f
        /*003a*/ 	.short	0x0101


	//----- nvinfo : EIATTR_SYSCALL_OFFSETS
	.align		4
        /*003c*/ 	.byte	0x04, 0x46
        /*003e*/ 	.short	(.L_4315 - .L_4314)


	//   ....[0]....
.L_4314:
        /*0040*/ 	.word	0x000015a0


	//   ....[1]....
        /*0044*/ 	.word	0x00003d30


	//   ....[2]....
        /*0048*/ 	.word	0x000064b0


	//   ....[3]....
        /*004c*/ 	.word	0x00008c20


	//----- nvinfo : EIATTR_EXIT_INSTR_OFFSETS
	.align		4
.L_4315:
        /*0050*/ 	.byte	0x04, 0x1c
        /*0052*/ 	.short	(.L_4317 - .L_4316)


	//   ....[0]....
.L_4316:
        /*0054*/ 	.word	0x00007740


	//   ....[1]....
        /*0058*/ 	.word	0x00009e40


	//----- nvinfo : EIATTR_MAX_THREADS
	.align		4
.L_4317:
        /*005c*/ 	.byte	0x04, 0x05
        /*005e*/ 	.short	(.L_4319 - .L_4318)
.L_4318:
        /*0060*/ 	.word	0x00000080
        /*0064*/ 	.word	0x00000001
        /*0068*/ 	.word	0x00000001


	//----- nvinfo : EIATTR_CRS_STACK_SIZE
	.align		4
.L_4319:
        /*006c*/ 	.byte	0x04, 0x1e
        /*006e*/ 	.short	(.L_4321 - .L_4320)
.L_4320:
        /*0070*/ 	.word	0x00000000


	//----- nvinfo : EIATTR_CBANK_PARAM_SIZE
	.align		4
.L_4321:
        /*0074*/ 	.byte	0x03, 0x19
        /*0076*/ 	.short	0x03c0


	//----- nvinfo : EIATTR_PARAM_CBANK
	.align		4
        /*0078*/ 	.byte	0x04, 0x0a
        /*007a*/ 	.short	(.L_4323 - .L_4322)
	.align		4
.L_4322:
        /*007c*/ 	.word	index@(.nv.constant0._ZN2at6native24index_elementwise_kernelILi128ELi4EZNS0_20cuda_take_put_kernelIdiZZZZZNS0_10put_kernelERNS_14TensorIteratorERKNS_10TensorBaseEbENKUlvE_clEvENKUlvE4_clEvENKUlvE_clEvENKUlvE_clEvEUlRdiE_EEvS4_S7_RKT1_EUliE_EEvlSE_)
        /*0080*/ 	.short	0x0210
        /*0082*/ 	.short	0x03c0


	//----- nvinfo : EIATTR_SW_WAR
	.align		4
.L_4323:
        /*0084*/ 	.byte	0x04, 0x36
        /*0086*/ 	.short	(.L_4325 - .L_4324)
.L_4324:
        /*0088*/ 	.word	0x00000008
.L_4325:


//--------------------- .nv.info._ZN2at6native24index_elementwise_kernelILi128ELi4EZNS0_20cuda_take_put_kernelIslZZZZZNS0_10put_kernelERNS_14TensorIteratorERKNS_10TensorBaseEbENKUlvE_clEvENKUlvE3_clEvENKUlvE_clEvENKUlvE0_clEvEUlRslE0_EEvS4_S7_RKT1_EUliE_EEvlSE_ --------------------------
	.section	.nv.info._ZN2at6native24index_elementwise_kernelILi128ELi4EZNS0_20cuda_take_put_kernelIslZZZZZNS0_10put_kernelERNS_14TensorIteratorERKNS_10TensorBaseEbENKUlvE_clEvENKUlvE3_clEvENKUlvE_clEvENKUlvE0_clEvEUlRslE0_EEvS4_S7_RKT1_EUliE_EEvlSE_,"",@"SHT_CUDA_INFO"
	.sectionflags	@""
	.align	4


	//----- nvinfo : EIATTR_CUDA_API_VERSION
	.align		4
        /*0000*/ 	.byte	0x04, 0x37
        /*0002*/ 	.short	(.L_4327 - .L_4326)
.L_4326:
        /*0004*/ 	.word	0x00000082


	//----- nvinfo : EIATTR_KPARAM_INFO
	.align		4
.L_4327:
        /*0008*/ 	.byte	0x04, 0x17
        /*000a*/ 	.short	(.L_4329 - .L_4328)
.L_4328:
        /*000c*/ 	.word	0x00000000
        /*0010*/ 	.short	0x0001
        /*0012*/ 	.short	0x0008
        /*0014*/ 	.byte	0x00, 0xf0, 0xe1, 0x0e


	//----- nvinfo : EIATTR_KPARAM_INFO
	.align		4
.L_4329:
        /*0018*/ 	.byte	0x04, 0x17
        /*001a*/ 	.short	(.L_4331 - .L_4330)
.L_4330:
        /*001c*/ 	.word	0x00000000
        /*0020*/ 	.short	0x0000
        /*0022*/ 	.short	0x0000
        /*0024*/ 	.byte	0x00, 0xf0, 0x21, 0x00


	//----- nvinfo : EIATTR_SPARSE_MMA_MASK
	.align		4
.L_4331:
        /*0028*/ 	.byte	0x03, 0x50
        /*002a*/ 	.short	0x0000


	//----- nvinfo : EIATTR_MAXREG_COUNT
	.align		4
        /*002c*/ 	.byte	0x03, 0x1b
        /*002e*/ 	.short	0x0080


	//----- nvinfo : EIATTR_EXTERNS
	.align		4
        /*0030*/ 	.byte	0x04, 0x0f
        /*0032*/ 	.short	(.L_4333 - .L_4332)


	//   ....[0]....
	.align		4
.L_4332:
        /*0034*/ 	.word	index@(__assertfail)


	//----- nvinfo : EIATTR_MERCURY_ISA_VERSION
	.align		4
.L_4333:
        /*0038*/ 	.byte	0x03, 0x5f
        /*003a*/ 	.short	0x0101


	//----- nvinfo : EIATTR_SYSCALL_OFFSETS
	.align		4
        /*003c*/ 	.byte	0x04, 0x46
        /*003e*/ 	.short	(.L_4335 - .L_4334)


	//   ....[0]....
.L_4334:
        /*0040*/ 	.word	0x00001590


	//   ....[1]....
        /*0044*/ 	.word	0x00008570


	//   ....[2]....
        /*0048*/ 	.word	0x0000f3b0


	//   ....[3]....
        /*004c*/ 	.word	0x00016210


	//----- nvinfo : EIATTR_EXIT_INSTR_OFFSETS
	.align		4
.L_4335:
        /*0050*/ 	.byte	0x04, 0x1c
        /*0052*/ 	.short	(.L_4337 - .L_4336)


	//   ....[0]....
.L_4336:
        /*0054*/ 	.word	0x00014d20


	//   ....[1]....
        /*0058*/ 	.word	0x0001bc70


	//----- nvinfo : EIATTR_MAX_THREADS
	.align		4
.L_4337:
        /*005c*/ 	.byte	0x04, 0x05
        /*005e*/ 	.short	(.L_4339 - .L_4338)
.L_4338:
        /*0060*/ 	.word	0x00000080
        /*0064*/ 	.word	0x00000001
        /*0068*/ 	.word	0x00000001


	//----- nvinfo : EIATTR_CRS_STACK_SIZE
	.align		4
.L_4339:
        /*006c*/ 	.byte	0x04, 0x1e
        /*006e*/ 	.short	(.L_4341 - .L_4340)
.L_4340:
        /*0070*/ 	.word	0x00000000


	//----- nvinfo : EIATTR_CBANK_PARAM_SIZE
	.align		4
.L_4341:
        /*0074*/ 	.byte	0x03, 0x19
        /*0076*/ 	.short	0x03c0


	//----- nvinfo : EIATTR_PARAM_CBANK
	.align		4
        /*0078*/ 	.byte	0x04, 0x0a
        /*007a*/ 	.short	(.L_4343 - .L_4342)
	.align		4
.L_4342:
        /*007c*/ 	.word	index@(.nv.constant0._ZN2at6native24index_elementwise_kernelILi128ELi4EZNS0_20cuda_take_put_kernelIslZZZZZNS0_10put_kernelERNS_14TensorIteratorERKNS_10TensorBaseEbENKUlvE_clEvENKUlvE3_clEvENKUlvE_clEvENKUlvE0_clEvEUlRslE0_EEvS4_S7_RKT1_EUliE_EEvlSE_)
        /*0080*/ 	.short	0x0210
        /*0082*/ 	.short	0x03c0


	//----- nvinfo : EIATTR_SW_WAR
	.align		4
.L_4343:
        /*0084*/ 	.byte	0x04, 0x36
        /*0086*/ 	.short	(.L_4345 - .L_4344)
.L_4344:
        /*0088*/ 	.word	0x00000008
.L_4345:


//--------------------- .nv.info._ZN2at6native24index_elementwise_kernelILi128ELi4EZNS0_20cuda_take_put_kernelIslZZZZZNS0_10put_kernelERNS_14TensorIteratorERKNS_10TensorBaseEbENKUlvE_clEvENKUlvE3_clEvENKUlvE_clEvENKUlvE0_clEvEUlRslE_EEvS4_S7_RKT1_EUliE_EEvlSE_ --------------------------
	.section	.nv.info._ZN2at6native24index_elementwise_kernelILi128ELi4EZNS0_20cuda_take_put_kernelIslZZZZZNS0_10put_kernelERNS_14TensorIteratorERKNS_10TensorBaseEbENKUlvE_clEvENKUlvE3_clEvENKUlvE_clEvENKUlvE0_clEvEUlRslE_EEvS4_S7_RKT1_EUliE_EEvlSE_,"",@"SHT_CUDA_INFO"
	.sectionflags	@""
	.align	4


	//----- nvinfo : EIATTR_CUDA_API_VERSION
	.align		4
        /*0000*/ 	.byte	0x04, 0x37
        /*0002*/ 	.short	(.L_4347 - .L_4346)
.L_4346:
        /*0004*/ 	.word	0x00000082


	//----- nvinfo : EIATTR_KPARAM_INFO
	.align		4
.L_4347:
        /*0008*/ 	.byte	0x04, 0x17
        /*000a*/ 	.short	(.L_4349 - .L_4348)
.L_4348:
        /*000c*/ 	.word	0x00000000
        /*0010*/ 	.short	0x0001
        /*0012*/ 	.short	0x0008
        /*0014*/ 	.byte	0x00, 0xf0, 0x01, 0x0f


	//----- nvinfo : EIATTR_KPARAM_INFO
	.align		4
.L_4349:
        /*0018*/ 	.byte	0x04, 0x17
        /*001a*/ 	.short	(.L_4351 - .L_4350)
.L_4350:
        /*001c*/ 	.word	0x00000000
        /*0020*/ 	.short	0x0000
        /*0022*/ 	.short	0x0000
        /*0024*/ 	.byte	0x00, 0xf0, 0x21, 0x00


	//----- nvinfo : EIATTR_SPARSE_MMA_MASK
	.align		4
.L_4351:
        /*0028*/ 	.byte	0x03, 0x50
        /*002a*/ 	.short	0x0000


	//----- nvinfo : EIATTR_MAXREG_COUNT
	.align		4
        /*002c*/ 	.byte	0x03, 0x1b
        /*002e*/ 	.short	0x0080


	//----- nvinfo : EIATTR_EXTERNS
	.align		4
        /*0030*/ 	.byte	0x04, 0x0f
        /*0032*/ 	.short	(.L_4353 - .L_4352)


	//   ....[0]....
	.align		4
.L_4352:
        /*0034*/ 	.word	index@(__assertfail)


	//----- nvinfo : EIATTR_MERCURY_ISA_VERSION
	.align		4
.L_4353:
        /*0038*/ 	.byte	0x03, 0x5f
        /*003a*/ 	.short	0x0101


	//----- nvinfo : EIATTR_SYSCALL_OFFSETS
	.align		4
        /*003c*/ 	.byte	0x04, 0x46
        /*003e*/ 	.short	(.L_4355 - .L_4354)


	//   ....[0]....
.L_4354:
        /*0040*/ 	.word	0x000015b0


	//   ....[1]....
        /*0044*/ 	.word	0x00008a30


	//   ....[2]....
        /*0048*/ 	.word	0x0000fb80


	//   ....[3]....
        /*004c*/ 	.word	0x00016cc0


	//----- nvinfo : EIATTR_EXIT_INSTR_OFFSETS
	.align		4
.L_4355:
        /*0050*/ 	.byte	0x04, 0x1c
        /*0052*/ 	.short	(.L_4357 - .L_4356)


	//   ....[0]....
.L_4356:
        /*0054*/ 	.word	0x000157e0


	//   ....[1]....
        /*0058*/ 	.word	0x0001c890


	//----- nvinfo : EIATTR_MAX_THREADS
	.align		4
.L_4357:
        /*005c*/ 	.byte	0x04, 0x05
        /*005e*/ 	.short	(.L_4359 - .L_4358)
.L_4358:
        /*0060*/ 	.word	0x00000080
        /*0064*/ 	.word	0x00000001
        /*0068*/ 	.word	0x00000001


	//----- nvinfo : EIATTR_CRS_STACK_SIZE
	.align		4
.L_4359:
        /*006c*/ 	.byte	0x04, 0x1e
        /*006e*/ 	.short	(.L_4361 - .L_4360)
.L_4360:
        /*0070*/ 	.word	0x00000000


	//----- nvinfo : EIATTR_CBANK_PARAM_SIZE
	.align		4
.L_4361:
        /*0074*/ 	.byte	0x03, 0x19
        /*0076*/ 	.short	0x03c8


	//----- nvinfo : EIATTR_PARAM_CBANK
	.align		4
        /*0078*/ 	.byte	0x04, 0x0a
        /*007a*/ 	.short	(.L_4363 - .L_4362)
	.align		4
.L_4362:
        /*007c*/ 	.word	index@(.nv.constant0._ZN2at6native24index_elementwise_kernelILi128ELi4EZNS0_20cuda_take_put_kernelIslZZZZZNS0_10put_kernelERNS_14TensorIteratorERKNS_10TensorBaseEbENKUlvE_clEvENKUlvE3_clEvENKUlvE_clEvENKUlvE0_clEvEUlRslE_EEvS4_S7_RKT1_EUliE_EEvlSE_)
        /*0080*/ 	.short	0x0210
        /*0082*/ 	.short	0x03c8


	//----- nvinfo : EIATTR_SW_WAR
	.align		4
.L_4363:
        /*0084*/ 	.byte	0x04, 0x36
        /*0086*/ 	.short	(.L_4365 - .L_4364)
.L_4364:
        /*0088*/ 	.word	0x00000008
.L_4365:


//--------------------- .nv.info._ZN2at6native24index_elementwise_kernelILi128ELi4EZNS0_20cuda_take_put_kernelIsiZZZZZNS0_10put_kernelERNS_14TensorIteratorERKNS_10TensorBaseEbENKUlvE_clEvENKUlvE3_clEvENKUlvE_clEvENKUlvE_clEvEUlRsiE0_EEvS4_S7_RKT1_EUliE_EEvlSE_ --------------------------
	.section	.nv.info._ZN2at6native24index_elementwise_kernelILi128ELi4EZNS0_20cuda_take_put_kernelIsiZZZZZNS0_10put_kernelERNS_14TensorIteratorERKNS_10TensorBaseEbENKUlvE_clEvENKUlvE3_clEvENKUlvE_clEvENKUlvE_clEvEUlRsiE0_EEvS4_S7_RKT1_EUliE_EEvlSE_,"",@"SHT_CUDA_INFO"
	.sectionflags	@""
	.align	4


	//----- nvinfo : EIATTR_CUDA_API_VERSION
	.align		4
        /*0000*/ 	.byte	0x04, 0x37
        /*0002*/ 	.short	(.L_4367 - .L_4366)
.L_4366:
        /*0004*/ 	.word	0x00000082


	//----- nvinfo : EIATTR_KPARAM_INFO
	.align		4
.L_4367:
        /*0008*/ 	.byte	0x04, 0x17
        /*000a*/ 	.short	(.L_4369 - .L_4368)
.L_4368:
        /*000c*/ 	.word	0x00000000
        /*0010*/ 	.short	0x0001
        /*0012*/ 	.short	0x0008
        /*0014*/ 	.byte	0x00, 0xf0, 0xc1, 0x0e


	//----- nvinfo : EIATTR_KPARAM_INFO
	.align		4
.L_4369:
        /*0018*/ 	.byte	0x04, 0x17
        /*001a*/ 	.short	(.L_4371 - .L_4370)
.L_4370:
        /*001c*/ 	.word	0x00000000
        /*0020*/ 	.short	0x0000
        /*0022*/ 	.short	0x0000
        /*0024*/ 	.byte	0x00, 0xf0, 0x21, 0x00


	//----- nvinfo : EIATTR_SPARSE_MMA_MASK
	.align		4
.L_4371:
        /*0028*/ 	.byte	0x03, 0x50
        /*002a*/ 	.short	0x0000


	//----- nvinfo : EIATTR_MAXREG_COUNT
	.align		4
        /*002c*/ 	.byte	0x03, 0x1b
        /*002e*/ 	.short	0x0080


	//----- nvinfo : EIATTR_EXTERNS
	.align		4
        /*0030*/ 	.byte	0x04, 0x0f
        /*0032*/ 	.short	(.L_4373 - .L_4372)


	//   ....[0]....
	.align		4
.L_4372:
        /*0034*/ 	.word	index@(__assertfail)


	//----- nvinfo : EIATTR_MERCURY_ISA_VERSION
	.align		4
.L_4373:
        /*0038*/ 	.byte	0x03, 0x5f
        /*003a*/ 	.short	0x0101


	//----- nvinfo : EIATTR_SYSCALL_OFFSETS
	.align		4
        /*003c*/ 	.byte	0x04, 0x46
        /*003e*/ 	.short	(.L_4375 - .L_4374)


	//   ....[0]....
.L_4374:
        /*0040*/ 	.word	0x000015a0


	//   ....[1]....
        /*0044*/ 	.word	0x00003d30


	//   ....[2]....
        /*0048*/ 	.word	0x000064b0


	//   ....[3]....
        /*004c*/ 	.word	0x00008c20


	//----- nvinfo : EIATTR_EXIT_INSTR_OFFSETS
	.align		4
.L_4375:
        /*0050*/ 	.byte	0x04, 0x1c
        /*0052*/ 	.short	(.L_4377 - .L_4376)


	//   ....[0]....
.L_4376:
        /*0054*/ 	.word	0x00007740


	//   ....[1]....
        /*0058*/ 	.word	0x00009e40


	//----- nvinfo : EIATTR_MAX_THREADS
	.align		4
.L_4377:
        /*005c*/ 	.byte	0x04, 0x05
        /*005e*/ 	.short	(.L_4379 - .L_4378)
.L_4378:
        /*0060*/ 	.word	0x00000080
        /*0064*/ 	.word	0x00000001
        /*0068*/ 	.word	0x00000001


	//----- nvinfo : EIATTR_CRS_STACK_SIZE
	.align		4
.L_4379:
        /*006c*/ 	.byte	0x04, 0x1e
        /*006e*/ 	.short	(.L_4381 - .L_4380)
.L_4380:
        /*0070*/ 	.word	0x00000000


	//----- nvinfo : EIATTR_CBANK_PARAM_SIZE
	.align		4
.L_4381:
        /*0074*/ 	.byte	0x03, 0x19
        /*0076*/ 	.short	0x03b8


	//----- nvinfo : EIATTR_PARAM_CBANK
	.align		4
        /*0078*/ 	.byte	0x04, 0x0a
        /*007a*/ 	.short	(.L_4383 - .L_4382)
	.align		4
.L_4382:
        /*007c*/ 	.word	index@(.nv.constant0._ZN2at6native24index_elementwise_kernelILi128ELi4EZNS0_20cuda_take_put_kernelIsiZZZZZNS0_10put_kernelERNS_14TensorIteratorERKNS_10TensorBaseEbENKUlvE_clEvENKUlvE3_clEvENKUlvE_clEvENKUlvE_clEvEUlRsiE0_EEvS4_S7_RKT1_EUliE_EEvlSE_)
        /*0080*/ 	.short	0x0210
        /*0082*/ 	.short	0x03b8


	//----- nvinfo : EIATTR_SW_WAR
	.align		4
.L_4383:
        /*0084*/ 	.byte	0x04, 0x36
        /*0086*/ 	.short	(.L_4385 - .L_4384)
.L_4384:
        /*0088*/ 	.word	0x00000008
.L_4385:


//--------------------- .nv.info._ZN2at6native24index_elementwise_kernelILi128ELi4EZNS0_20cuda_take_put_kernelIsiZZZZZNS0_10put_kernelERNS_14TensorIteratorERKNS_10TensorBaseEbENKUlvE_clEvENKUlvE3_clEvENKUlvE_clEvENKUlvE_clEvEUlRsiE_EEvS4_S7_RKT1_EUliE_EEvlSE_ --------------------------
	.section	.nv.info._ZN2at6native24index_elementwise_kernelILi128ELi4EZNS0_20cuda_take_put_kernelIsiZZZZZNS0_10put_kernelERNS_14TensorIteratorERKNS_10TensorBaseEbENKUlvE_clEvENKUlvE3_clEvENKUlvE_clEvENKUlvE_clEvEUlRsiE_EEvS4_S7_RKT1_EUliE_EEvlSE_,"",@"SHT_CUDA_INFO"
	.sectionflags	@""
	.align	4


	//----- nvinfo : EIATTR_CUDA_API_VERSION
	.align		4
        /*0000*/ 	.byte	0x04, 0x37
        /*0002*/ 	.short	(.L_4387 - .L_4386)
.L_4386:
        /*0004*/ 	.word	0x00000082


	//----- nvinfo : EIATTR_KPARAM_INFO
	.align		4
.L_4387:
        /*0008*/ 	.byte	0x04, 0x17
        /*000a*/ 	.short	(.L_4389 - .L_4388)
.L_4388:
        /*000c*/ 	.word	0x00000000
        /*0010*/ 	.short	0x0001
        /*0012*/ 	.short	0x0008
        /*0014*/ 	.byte	0x00, 0xf0, 0xe1, 0x0e


	//----- nvinfo : EIATTR_KPARAM_INFO
	.align		4
.L_4389:
        /*0018*/ 	.byte	0x04, 0x17
        /*001a*/ 	.short	(.L_4391 - .L_4390)
.L_4390:
        /*001c*/ 	.word	0x00000000
        /*0020*/ 	.short	0x0000
        /*0022*/ 	.short	0x0000
        /*0024*/ 	.byte	0x00, 0xf0, 0x21, 0x00


	//----- nvinfo : EIATTR_SPARSE_MMA_MASK
	.align		4
.L_4391:
        /*0028*/ 	.byte	0x03, 0x50
        /*002a*/ 	.short	0x0000


	//----- nvinfo : EIATTR_MAXREG_COUNT
	.align		4
        /*002c*/ 	.byte	0x03, 0x1b
        /*002e*/ 	.short	0x0080


	//----- nvinfo : EIATTR_EXTERNS
	.align		4
        /*0030*/ 	.byte	0x04, 0x0f
        /*0032*/ 	.short	(.L_4393 - .L_4392)


	//   ....[0]....
	.align		4
.L_4392:
        /*0034*/ 	.word	index@(__assertfail)


	//----- nvinfo : EIATTR_MERCURY_ISA_VERSION
	.align		4
.L_4393:
        /*0038*/ 	.byte	0x03, 0x5f
        /*003a*/ 	.short	0x0101


	//----- nvinfo : EIATTR_SYSCALL_OFFSETS
	.align		4
        /*003c*/ 	.byte	0x04, 0x46
        /*003e*/ 	.short	(.L_4395 - .L_4394)


	//   ....[0]....
.L_4394:
        /*0040*/ 	.word	0x000015a0


	//   ....[1]....
        /*0044*/ 	.word	0x00003e80


	//   ....[2]....
        /*0048*/ 	.word	0x00006750


	//   ....[3]....
        /*004c*/ 	.word	0x00009010


	//----- nvinfo : EIATTR_EXIT_INSTR_OFFSETS
	.align		4
.L_4395:
        /*0050*/ 	.byte	0x04, 0x1c
        /*0052*/ 	.short	(.L_4397 - .L_4396)


	//   ....[0]....
.L_4396:
        /*0054*/ 	.word	0x00007b30


	//   ....[1]....
        /*0058*/ 	.word	0x0000a360


	//----- nvinfo : EIATTR_MAX_THREADS
	.align		4
.L_4397:
        /*005c*/ 	.byte	0x04, 0x05
        /*005e*/ 	.short	(.L_4399 - .L_4398)
.L_4398:
        /*0060*/ 	.word	0x00000080
        /*0064*/ 	.word	0x00000001
        /*0068*/ 	.word	0x00000001


	//----- nvinfo : EIATTR_CRS_STACK_SIZE
	.align		4
.L_4399:
        /*006c*/ 	.byte	0x04, 0x1e
        /*006e*/ 	.short	(.L_4401 - .L_4400)
.L_4400:
        /*0070*/ 	.word	0x00000000


	//----- nvinfo : EIATTR_CBANK_PARAM_SIZE
	.align		4
.L_4401:
        /*0074*/ 	.byte	0x03, 0x19
        /*0076*/ 	.short	0x03c0


	//----- nvinfo : EIATTR_PARAM_CBANK
	.align		4
        /*0078*/ 	.byte	0x04, 0x0a
        /*007a*/ 	.short	(.L_4403 - .L_4402)
	.align		4
.L_4402:
        /*007c*/ 	.word	index@(.nv.constant0._ZN2at6native24index_elementwise_kernelILi128ELi4EZNS0_20cuda_take_put_kernelIsiZZZZZNS0_10put_kernelERNS_14TensorIteratorERKNS_10TensorBaseEbENKUlvE_clEvENKUlvE3_clEvENKUlvE_clEvENKUlvE_clEvEUlRsiE_EEvS4_S7_RKT1_EUliE_EEvlSE_)
        /*0080*/ 	.short	0x0210
        /*0082*/ 	.short	0x03c0


	//----- nvinfo : EIATTR_SW_WAR
	.align		4
.L_4403:
        /*0084*/ 	.byte	0x04, 0x36
        /*0086*/ 	.short	(.L_4405 - .L_4404)
.L_4404:
        /*0088*/ 	.word	0x00000008
.L_4405:


//--------------------- .nv.info._ZN2at6native24index_elementwise_kernelILi128ELi4EZNS0_20cuda_take_put_kernelIllZZZZZNS0_10put_kernelERNS_14TensorIteratorERKNS_10TensorBaseEbENKUlvE_clEvENKUlvE2_clEvENKUlvE_clEvENKUlvE0_clEvEUlRllE0_EEvS4_S7_RKT1_EUliE_EEvlSE_ --------------------------
	.section	.nv.info._ZN2at6native24index_elementwise_kernelILi128ELi4EZNS0_20cuda_take_put_kernelIllZZZZZNS0_10put_kernelERNS_14TensorIteratorERKNS_10TensorBaseEbENKUlvE_clEvENKUlvE2_clEvENKUlvE_clEvENKUlvE0_clEvEUlRllE0_EEvS4_S7_RKT1_EUliE_EEvlSE_,"",@"SHT_CUDA_INFO"
	.sectionflags	@""
	.align	4


	//----- nvinfo : EIATTR_CUDA_API_VERSION
	.align		4
        /*0000*/ 	.byte	0x04, 0x37
        /*0002*/ 	.short	(.L_4407 - .L_4406)
.L_4406:
        /*0004*/ 	.word	0x00000082


	//----- nvinfo : EIATTR_KPARAM_INFO
	.align		4
.L_4407:
        /*0008*/ 	.byte	0x04, 0x17
        /*000a*/ 	.short	(.L_4409 - .L_4408)
.L_4408:
        /*000c*/ 	.word	0x00000000
        /*0010*/ 	.short	0x0001
        /*0012*/ 	.short	0x0008
        /*0014*/ 	.byte	0x00, 0xf0, 0xe1, 0x0e


	//----- nvinfo : EIATTR_KPARAM_INFO
	.align		4
.L_4409:
        /*0018*/ 	.byte	0x04, 0x17
        /*001a*/ 	.short	(.L_4411 - .L_4410)
.L_4410:
        /*001c*/ 	.word	0x00000000
        /*0020*/ 	.short	0x0000
        /*0022*/ 	.short	0x0000
        /*0024*/ 	.byte	0x00, 0xf0, 0x21, 0x00


	//----- nvinfo : EIATTR_SPARSE_MMA_MASK
	.align		4
.L_4411:
        /*0028*/ 	.byte	0x03, 0x50
        /*002a*/ 	.short	0x0000


	//----- nvinfo : EIATTR_MAXREG_COUNT
	.align		4
        /*002c*/ 	.byte	0x03, 0x1b
        /*002e*/ 	.short	0x0080


	//----- nvinfo : EIATTR_EXTERNS
	.align		4
        /*0030*/ 	.byte	0x04, 0x0f
        /*0032*/ 	.short	(.L_4413 - .L_4412)


	//   ....[0]....
	.align		4
.L_4412:
        /*0034*/ 	.word	index@(__assertfail)


	//----- nvinfo : EIATTR_MERCURY_ISA_VERSION
	.align		4
.L_4413:
        /*0038*/ 	.byte	0x03, 0x5f
        /*003a*/ 	.short	0x0101


	//----- nvinfo : EIATTR_SYSCALL_OFFSETS
	.align		4
        /*003c*/ 	.byte	0x04, 0x46
        /*003e*/ 	.short	(.L_4415 - .L_4414)


	//   ....[0]....
.L_4414:
        /*0040*/ 	.word	0x00001590


	//   ....[1]....
        /*0044*/ 	.word	0x00008570


	//   ....[2]....
        /*0048*/ 	.word	0x0000f3b0


	//   ....[3]....
        /*004c*/ 	.word	0x00016210


	//----- nvinfo : EIATTR_EXIT_INSTR_OFFSETS
	.align		4
.L_4415:
        /*0050*/ 	.byte	0x04, 0x1c
        /*0052*/ 	.short	(.L_4417 - .L_4416)


	//   ....[0]....
.L_4416:
        /*0054*/ 	.word	0x00014d20


	//   ....[1]....
        /*0058*/ 	.word	0x0001bc70


	//----- nvinfo : EIATTR_MAX_THREADS
	.align		4
.L_4417:
        /*005c*/ 	.byte	0x04, 0x05
        /*005e*/ 	.short	(.L_4419 - .L_4418)
.L_4418:
        /*0060*/ 	.word	0x00000080
        /*0064*/ 	.word	0x00000001
        /*0068*/ 	.word	0x00000001


	//----- nvinfo : EIATTR_CRS_STACK_SIZE
	.align		4
.L_4419:
        /*006c*/ 	.byte	0x04, 0x1e
        /*006e*/ 	.short	(.L_4421 - .L_4420)
.L_4420:
        /*0070*/ 	.word	0x00000000


	//----- nvinfo : EIATTR_CBANK_PARAM_SIZE
	.align		4
.L_4421:
        /*0074*/ 	.byte	0x03, 0x19
        /*0076*/ 	.short	0x03c0


	//----- nvinfo : EIATTR_PARAM_CBANK
	.align		4
        /*0078*/ 	.byte	0x04, 0x0a
        /*007a*/ 	.short	(.L_4423 - .L_4422)
	.align		4
.L_4422:
        /*007c*/ 	.word	index@(.nv.constant0._ZN2at6native24index_elementwise_kernelILi128ELi4EZNS0_20cuda_take_put_kernelIllZZZZZNS0_10put_kernelERNS_14TensorIteratorERKNS_10TensorBaseEbENKUlvE_clEvENKUlvE2_clEvENKUlvE_clEvENKUlvE0_clEvEUlRllE0_EEvS4_S7_RKT1_EUliE_EEvlSE_)
        /*0080*/ 	.short	0x0210
        /*0082*/ 	.short	0x03c0


	//----- nvinfo : EIATTR_SW_WAR
	.align		4
.L_4423:
        /*0084*/ 	.byte	0x04, 0x36
        /*0086*/ 	.short	(.L_4425 - .L_4424)
.L_4424:
        /*0088*/ 	.word	0x00000008
.L_4425:


//--------------------- .nv.info._ZN2at6native24index_elementwise_kernelILi128ELi4EZNS0_20cuda_take_put_kernelIllZZZZZNS0_10put_kernelERNS_14TensorIteratorERKNS_10TensorBaseEbENKUlvE_clEvENKUlvE2_clEvENKUlvE_clEvENKUlvE0_clEvEUlRllE_EEvS4_S7_RKT1_EUliE_EEvlSE_ --------------------------
	.section	.nv.info._ZN2at6native24index_elementwise_kernelILi128ELi4EZNS0_20cuda_take_put_kernelIllZZZZZNS0_10put_kernelERNS_14TensorIteratorERKNS_10TensorBaseEbENKUlvE_clEvENKUlvE2_clEvENKUlvE_clEvENKUlvE0_clEvEUlRllE_EEvS4_S7_RKT1_EUliE_EEvlSE_,"",@"SHT_CUDA_INFO"
	.sectionflags	@""
	.align	4


	//----- nvinfo : EIATTR_CUDA_API_VERSION
	.align		4
        /*0000*/ 	.byte	0x04, 0x37
        /*0002*/ 	.short	(.L_4427 - .L_4426)
.L_4426:
        /*0004*/ 	.word	0x00000082


	//----- nvinfo : EIATTR_KPARAM_INFO
	.align		4
.L_4427:
        /*0008*/ 	.byte	0x04, 0x17
        /*000a*/ 	.short	(.L_4429 - .L_4428)
.L_4428:
        /*000c*/ 	.word	0x00000000
        /*0010*/ 	.short	0x0001
        /*0012*/ 	.short	0x0008
        /*0014*/ 	.byte	0x00, 0xf0, 0x01, 0x0f


	//----- nvinfo : EIATTR_KPARAM_INFO
	.align		4
.L_4429:
        /*0018*/ 	.byte	0x04, 0x17
        /*001a*/ 	.short	(.L_4431 - .L_4430)
.L_4430:
        /*001c*/ 	.word	0x00000000
        /*0020*/ 	.short	0x0000
        /*0022*/ 	.short	0x0000
        /*0024*/ 	.byte	0x00, 0xf0, 0x21, 0x00


	//----- nvinfo : EIATTR_SPARSE_MMA_MASK
	.align		4
.L_4431:
        /*0028*/ 	.byte	0x03, 0x50
        /*002a*/ 	.short	0x0000


	//----- nvinfo : EIATTR_MAXREG_COUNT
	.align		4
        /*002c*/ 	.byte	0x03, 0x1b
        /*002e*/ 	.short	0x0080


	//----- nvinfo : EIATTR_EXTERNS
	.align		4
        /*0030*/ 	.byte	0x04, 0x0f
        /*0032*/ 	.short	(.L_4433 - .L_4432)


	//   ....[0]....
	.align		4
.L_4432:
        /*0034*/ 	.word	index@(__assertfail)


	//----- nvinfo : EIATTR_MERCURY_ISA_VERSION
	.align		4
.L_4433:
        /*0038*/ 	.byte	0x03, 0x5f
        /*003a*/ 	.short	0x0101


	//----- nvinfo : EIATTR_SYSCALL_OFFSETS
	.align		4
        /*003c*/ 	.byte	0x04, 0x46
        /*003e*/ 	.short	(.L_4435 - .L_4434)


	//   ....[0]....
.L_4434:
        /*0040*/ 	.word	0x00001590


	//   ....[1]....
        /*0044*/ 	.word	0x00008570


	//   ....[2]....
        /*0048*/ 	.word	0x0000f3b0


	//   ....[3]....
        /*004c*/ 	.word	0x00016210


	//----- nvinfo : EIATTR_EXIT_INSTR_OFFSETS
	.align		4
.L_4435:
        /*0050*/ 	.byte	0x04, 0x1c
        /*0052*/ 	.short	(.L_4437 - .L_4436)


	//   ....[0]....
.L_4436:
        /*0054*/ 	.word	0x00014d20


	//   ....[1]....
        /*0058*/ 	.word	0x0001bc70


	//----- nvinfo : EIATTR_MAX_THREADS
	.align		4
.L_4437:
        /*005c*/ 	.byte	0x04, 0x05
        /*005e*/ 	.short	(.L_4439 - .L_4438)
.L_4438:
        /*0060*/ 	.word	0x00000080
        /*0064*/ 	.word	0x00000001
        /*0068*/ 	.word	0x00000001


	//----- nvinfo : EIATTR_CRS_STACK_SIZE
	.align		4
.L_4439:
        /*006c*/ 	.byte	0x04, 0x1e
        /*006e*/ 	.short	(.L_4441 - .L_4440)
.L_4440:
        /*0070*/ 	.word	0x00000000


	//----- nvinfo : EIATTR_CBANK_PARAM_SIZE
	.align		4
.L_4441:
        /*0074*/ 	.byte	0x03, 0x19
        /*0076*/ 	.short	0x03c8


	//----- nvinfo : EIATTR_PARAM_CBANK
	.align		4
        /*0078*/ 	.byte	0x04, 0x0a
        /*007a*/ 	.short	(.L_4443 - .L_4442)
	.align		4
.L_4442:
        /*007c*/ 	.word	index@(.nv.constant0._ZN2at6native24index_elementwise_kernelILi128ELi4EZNS0_20cuda_take_put_kernelIllZZZZZNS0_10put_kernelERNS_14TensorIteratorERKNS_10TensorBaseEbENKUlvE_clEvENKUlvE2_clEvENKUlvE_clEvENKUlvE0_clEvEUlRllE_EEvS4_S7_RKT1_EUliE_EEvlSE_)
        /*0080*/ 	.short	0x0210
        /*0082*/ 	.short	0x03c8


	//----- nvinfo : EIATTR_SW_WAR
	.align		4
.L_4443:
        /*0084*/ 	.byte	0x04, 0x36
        /*0086*/ 	.short	(.L_4445 - .L_4444)
.L_4444:
        /*0088*/ 	.word	0x00000008
.L_4445:


//--------------------- .nv.info._ZN2at6native24index_elementwise_kernelILi128ELi4EZNS0_20cuda_take_put_kernelIliZZZZZNS0_10put_kernelERNS_14TensorIteratorERKNS_10TensorBaseEbENKUlvE_clEvENKUlvE2_clEvENKUlvE_clEvENKUlvE_clEvEUlRliE0_EEvS4_S7_RKT1_EUliE_EEvlSE_ --------------------------
	.section	.nv.info._ZN2at6native24index_elementwise_kernelILi128ELi4EZNS0_20cuda_take_put_kernelIliZZZZZNS0_10put_kernelERNS_14TensorIteratorERKNS_10TensorBaseEbENKUlvE_clEvENKUlvE2_clEvENKUlvE_clEvENKUlvE_clEvEUlRliE0_EEvS4_S7_RKT1_EUliE_EEvlSE_,"",@"SHT_CUDA_INFO"
	.sectionflags	@""
	.align	4


	//----- nvinfo : EIATTR_CUDA_API_VERSION
	.align		4
        /*0000*/ 	.byte	0x04, 0x37
        /*0002*/ 	.short	(.L_4447 - .L_4446)
.L_4446:
        /*0004*/ 	.word	0x00000082


	//----- nvinfo : EIATTR_KPARAM_INFO
	.align		4
.L_4447:
        /*0008*/ 	.byte	0x04, 0x17
        /*000a*/ 	.short	(.L_4449 - .L_4448)
.L_4448:
        /*000c*/ 	.word	0x00000000
        /*0010*/ 	.short	0x0001
        /*0012*/ 	.short	0x0008
        /*0014*/ 	.byte	0x00, 0xf0, 0xc1, 0x0e


	//----- nvinfo : EIATTR_KPARAM_INFO
	.align		4
.L_4449:
        /*0018*/ 	.byte	0x04, 0x17
        /*001a*/ 	.short	(.L_4451 - .L_4450)
.L_4450:
        /*001c*/ 	.word	0x00000000
        /*0020*/ 	.short	0x0000
        /*0022*/ 	.short	0x0000
        /*0024*/ 	.byte	0x00, 0xf0, 0x21, 0x00


	//----- nvinfo : EIATTR_SPARSE_MMA_MASK
	.align		4
.L_4451:
        /*0028*/ 	.byte	0x03, 0x50
        /*002a*/ 	.short	0x0000


	//----- nvinfo : EIATTR_MAXREG_COUNT
	.align		4
        /*002c*/ 	.byte	0x03, 0x1b
        /*002e*/ 	.short	0x0080


	//----- nvinfo : EIATTR_EXTERNS
	.align		4
        /*0030*/ 	.byte	0x04, 0x0f
        /*0032*/ 	.short	(.L_4453 - .L_4452)


	//   ....[0]....
	.align		4
.L_4452:
        /*0034*/ 	.word	index@(__assertfail)


	//----- nvinfo : EIATTR_MERCURY_ISA_VERSION
	.align		4
.L_4453:
        /*0038*/ 	.byte	0x03, 0x5f
        /*003a*/ 	.short	0x0101


	//----- nvinfo : EIATTR_SYSCALL_OFFSETS
	.align		4
        /*003c*/ 	.byte	0x04, 0x46
        /*003e*/ 	.short	(.L_4455 - .L_4454)


	//   ....[0]....
.L_4454:
        /*0040*/ 	.word	0x000015a0


	//   ....[1]....
        /*0044*/ 	.word	0x00003d30


	//   ....[2]....
        /*0048*/ 	.word	0x000064b0


	//   ....[3]....
        /*004c*/ 	.word	0x00008c20


	//----- nvinfo : EIATTR_EXIT_INSTR_OFFSETS
	.align		4
.L_4455:
        /*0050*/ 	.byte	0x04, 0x1c
        /*0052*/ 	.short	(.L_4457 - .L_4456)


	//   ....[0]....
.L_4456:
        /*0054*/ 	.word	0x00007740


	//   ....[1]....
        /*0058*/ 	.word	0x00009e40


	//----- nvinfo : EIATTR_MAX_THREADS
	.align		4
.L_4457:
        /*005c*/ 	.byte	0x04, 0x05
        /*005e*/ 	.short	(.L_4459 - .L_4458)
.L_4458:
        /*0060*/ 	.word	0x00000080
        /*0064*/ 	.word	0x00000001
        /*0068*/ 	.word	0x00000001


	//----- nvinfo : EIATTR_CRS_STACK_SIZE
	.align		4
.L_4459:
        /*006c*/ 	.byte	0x04, 0x1e
        /*006e*/ 	.short	(.L_4461 - .L_4460)
.L_4460:
        /*0070*/ 	.word	0x00000000


	//----- nvinfo : EIATTR_CBANK_PARAM_SIZE
	.align		4
.L_4461:
        /*0074*/ 	.byte	0x03, 0x19
        /*0076*/ 	.short	0x03b8


	//----- nvinfo : EIATTR_PARAM_CBANK
	.align		4
        /*0078*/ 	.byte	0x04, 0x0a
        /*007a*/ 	.short	(.L_4463 - .L_4462)
	.align		4
.L_4462:
        /*007c*/ 	.word	index@(.nv.constant0._ZN2at6native24index_elementwise_kernelILi128ELi4EZNS0_20cuda_take_put_kernelIliZZZZZNS0_10put_kernelERNS_14TensorIteratorERKNS_10TensorBaseEbENKUlvE_clEvENKUlvE2_clEvENKUlvE_clEvENKUlvE_clEvEUlRliE0_EEvS4_S7_RKT1_EUliE_EEvlSE_)
        /*0080*/ 	.short	0x0210
        /*0082*/ 	.short	0x03b8


	//----- nvinfo : EIATTR_SW_WAR
	.align		4
.L_4463:
        /*0084*/ 	.byte	0x04, 0x36
        /*0086*/ 	.short	(.L_4465 - .L_4464)
.L_4464:
        /*0088*/ 	.word	0x00000008
.L_4465:


//--------------------- .nv.info._ZN2at6native24index_elementwise_kernelILi128ELi4EZNS0_20cuda_take_put_kernelIliZZZZZNS0_10put_kernelERNS_14TensorIteratorERKNS_10TensorBaseEbENKUlvE_clEvENKUlvE2_clEvENKUlvE_clEvENKUlvE_clEvEUlRliE_EEvS4_S7_RKT1_EUliE_EEvlSE_ --------------------------
	.section	.nv.info._ZN2at6native24index_elementwise_kernelILi128ELi4EZNS0_20cuda_take_put_kernelIliZZZZZNS0_10put_kernelERNS_14TensorIteratorERKNS_10TensorBaseEbENKUlvE_clEvENKUlvE2_clEvENKUlvE_clEvENKUlvE_clEvEUlRliE_EEvS4_S7_RKT1_EUliE_EEvlSE_,"",@"SHT_CUDA_INFO"
	.sectionflags	@""
	.align	4


	//----- nvinfo : EIATTR_CUDA_API_VERSION
	.align		4
        /*0000*/ 	.byte	0x04, 0x37
        /*0002*/ 	.short	(.L_4467 - .L_4466)
.L_4466:
        /*0004*/ 	.word	0x00000082


	//----- nvinfo : EIATTR_KPARAM_INFO
	.align		4
.L_4467:
        /*0008*/ 	.byte	0x04, 0x17
        /*000a*/ 	.short	(.L_4469 - .L_4468)
.L_4468:
        /*000c*/ 	.word	0x00000000
        /*0010*/ 	.short	0x0001
        /*0012*/ 	.short	0x0008
        /*0014*/ 	.byte	0x00, 0xf0, 0xe1, 0x0e


	//----- nvinfo : EIATTR_KPARAM_INFO
	.align		4
.L_4469:
        /*0018*/ 	.byte	0x04, 0x17
        /*001a*/ 	.short	(.L_4471 - .L_4470)
.L_4470:
        /*001c*/ 	.word	0x00000000
        /*0020*/ 	.short	0x0000
        /*0022*/ 	.short	0x0000
        /*0024*/ 	.byte	0x00, 0xf0, 0x21, 0x00


	//----- nvinfo : EIATTR_SPARSE_MMA_MASK
	.align		4
.L_4471:
        /*0028*/ 	.byte	0x03, 0x50
        /*002a*/ 	.short	0x0000


	//----- nvinfo : EIATTR_MAXREG_COUNT
	.align		4
        /*002c*/ 	.byte	0x03, 0x1b
        /*002e*/ 	.short	0x0080


	//----- nvinfo : EIATTR_EXTERNS
	.align		4
        /*0030*/ 	.byte	0x04, 0x0f
        /*0032*/ 	.short	(.L_4473 - .L_4472)


	//   ....[0]....
	.align		4
.L_4472:
        /*0034*/ 	.word	index@(__assertfail)


	//----- nvinfo : EIATTR_MERCURY_ISA_VERSION
	.align		4
.L_4473:
        /*0038*/ 	.byte	0x03, 0x5f
        /*003a*/ 	.short	0x0101


	//----- nvinfo : EIATTR_SYSCALL_OFFSETS
	.align		4
        /*003c*/ 	.byte	0x04, 0x46
        /*003e*/ 	.short	(.L_4475 - .L_4474)


	//   ....[0]....
.L_4474:
        /*0040*/ 	.word	0x000015a0


	//   ....[1]....
        /*0044*/ 	.word	0x00003d30


	//   ....[2]....
        /*0048*/ 	.word	0x000064b0


	//   ....[3]....
        /*004c*/ 	.word	0x00008c20


	//----- nvinfo : EIATTR_EXIT_INSTR_OFFSETS
	.align		4
.L_4475:
        /*0050*/ 	.byte	0x04, 0x1c
        /*0052*/ 	.short	(.L_4477 - .L_4476)


	//   ....[0]....
.L_4476:
        /*0054*/ 	.word	0x00007740


	//   ....[1]....
        /*0058*/ 	.word	0x00009e40


	//----- nvinfo : EIATTR_MAX_THREADS
	.align		4
.L_4477:
        /*005c*/ 	.byte	0x04, 0x05
        /*005e*/ 	.short	(.L_4479 - .L_4478)
.L_4478:
        /*0060*/ 	.word	0x00000080
        /*0064*/ 	.word	0x00000001
        /*0068*/ 	.word	0x00000001


	//----- nvinfo : EIATTR_CRS_STACK_SIZE
	.align		4
.L_4479:
        /*006c*/ 	.byte	0x04, 0x1e
        /*006e*/ 	.short	(.L_4481 - .L_4480)
.L_4480:
        /*0070*/ 	.word	0x00000000


	//----- nvinfo : EIATTR_CBANK_PARAM_SIZE
	.align		4
.L_4481:
        /*0074*/ 	.byte	0x03, 0x19
        /*0076*/ 	.short	0x03c0


	//----- nvinfo : EIATTR_PARAM_CBANK
	.align		4
        /*0078*/ 	.byte	0x04, 0x0a
        /*007a*/ 	.short	(.L_4483 - .L_4482)
	.align		4
.L_4482:
        /*007c*/ 	.word	index@(.nv.constant0._ZN2at6native24index_elementwise_kernelILi128ELi4EZNS0_20cuda_take_put_kernelIliZZZZZNS0_10put_kernelERNS_14TensorIteratorERKNS_10TensorBaseEbENKUlvE_clEvENKUlvE2_clEvENKUlvE_clEvENKUlvE_clEvEUlRliE_EEvS4_S7_RKT1_EUliE_EEvlSE_)
        /*0080*/ 	.short	0x0210
        /*0082*/ 	.short	0x03c0


	//----- nvinfo : EIATTR_SW_WAR
	.align		4
.L_4483:
        /*0084*/ 	.byte	0x04, 0x36
        /*0086*/ 	.short	(.L_4485 - .L_4484)
.L_4484:
        /*0088*/ 	.word	0x00000008
.L_4485:


//--------------------- .nv.info._ZN2at6native24index_elementwise_kernelILi128ELi4EZNS0_20cuda_take_put_kernelIilZZZZZNS0_10put_kernelERNS_14TensorIteratorERKNS_10TensorBaseEbENKUlvE_clEvENKUlvE1_clEvENKUlvE_clEvENKUlvE0_clEvEUlRilE0_EEvS4_S7_RKT1_EUliE_EEvlSE_ --------------------------
	.section	.nv.info._ZN2at6native24index_elementwise_kernelILi128ELi4EZNS0_20cuda_take_put_kernelIilZZZZZNS0_10put_kernelERNS_14TensorIteratorERKNS_10TensorBaseEbENKUlvE_clEvENKUlvE1_clEvENKUlvE_clEvENKUlvE0_clEvEUlRilE0_EEvS4_S7_RKT1_EUliE_EEvlSE_,"",@"SHT_CUDA_INFO"
	.sectionflags	@""
	.align	4


	//----- nvinfo : EIATTR_CUDA_API_VERSION
	.align		4
        /*0000*/ 	.byte	0x04, 0x37
        /*0002*/ 	.short	(.L_4487 - .L_4486)
.L_4486:
        /*0004*/ 	.word	0x00000082


	//----- nvinfo : EIATTR_KPARAM_INFO
	.align		4
.L_4487:
        /*0008*/ 	.byte	0x04, 0x17
        /*000a*/ 	.short	(.L_4489 - .L_4488)
.L_4488:
        /*000c*/ 	.word	0x00000000
        /*0010*/ 	.short	0x0001
        /*0012*/ 	.short	0x0008
        /*0014*/ 	.byte	0x00, 0xf0, 0xe1, 0x0e


	//----- nvinfo : EIATTR_KPARAM_INFO
	.align		4
.L_4489:
        /*0018*/ 	.byte	0x04, 0x17
        /*001a*/ 	.short	(.L_4491 - .L_4490)
.L_4490:
        /*001c*/ 	.word	0x00000000
        /*0020*/ 	.short	0x0000
        /*0022*/ 	.short	0x0000
        /*0024*/ 	.byte	0x00, 0xf0, 0x21, 0x00


	//----- nvinfo : EIATTR_SPARSE_MMA_MASK
	.align		4
.L_4491:
        /*0028*/ 	.byte	0x03, 0x50
        /*002a*/ 	.short	0x0000


	//----- nvinfo : EIATTR_MAXREG_COUNT
	.align		4
        /*002c*/ 	.byte	0x03, 0x1b
        /*002e*/ 	.short	0x0080


	//----- nvinfo : EIATTR_EXTERNS
	.align		4
        /*0030*/ 	.byte	0x04, 0x0f
        /*0032*/ 	.short	(.L_4493 - .L_4492)


	//   ....[0]....
	.align		4
.L_4492:
        /*0034*/ 	.word	index@(__assertfail)


	//----- nvinfo : EIATTR_MERCURY_ISA_VERSION
	.align		4
.L_4493:
        /*0038*/ 	.byte	0x03, 0x5f
        /*003a*/ 	.short	0x0101


	//----- nvinfo : EIATTR_SYSCALL_OFFSETS
	.align		4
        /*003c*/ 	.byte	0x04, 0x46
        /*003e*/ 	.short	(.L_4495 - .L_4494)


	//   ....[0]....
.L_4494:
        /*0040*/ 	.word	0x00001590


	//   ....[1]....
        /*0044*/ 	.word	0x00008570


	//   ....[2]....
        /*0048*/ 	.word	0x0000f3b0


	//   ....[3]....
        /*004c*/ 	.word	0x00016210


	//----- nvinfo : EIATTR_EXIT_INSTR_OFFSETS
	.align		4
.L_4495:
        /*0050*/ 	.byte	0x04, 0x1c
        /*0052*/ 	.short	(.L_4497 - .L_4496)


	//   ....[0]....
.L_4496:
        /*0054*/ 	.word	0x00014d20


	//   ....[1]....
        /*0058*/ 	.word	0x0001bc70


	//----- nvinfo : EIATTR_MAX_THREADS
	.align		4
.L_4497:
        /*005c*/ 	.byte	0x04, 0x05
        /*005e*/ 	.short	(.L_4499 - .L_4498)
.L_4498:
        /*0060*/ 	.word	0x00000080
        /*0064*/ 	.word	0x00000001
        /*0068*/ 	.word	0x00000001


	//----- nvinfo : EIATTR_CRS_STACK_SIZE
	.align		4
.L_4499:
        /*006c*/ 	.byte	0x04, 0x1e
        /*006e*/ 	.short	(.L_4501 - .L_4500)
.L_4500:
        /*0070*/ 	.word	0x00000000


	//----- nvinfo : EIATTR_CBANK_PARAM_SIZE
	.align		4
.L_4501:
        /*0074*/ 	.byte	0x03, 0x19
        /*0076*/ 	.short	0x03c0


	//----- nvinfo : EIATTR_PARAM_CBANK
	.align		4
        /*0078*/ 	.byte	0x04, 0x0a
        /*007a*/ 	.short	(.L_4503 - .L_4502)
	.align		4
.L_4502:
        /*007c*/ 	.word	index@(.nv.constant0._ZN2at6native24index_elementwise_kernelILi128ELi4EZNS0_20cuda_take_put_kernelIilZZZZZNS0_10put_kernelERNS_14TensorIteratorERKNS_10TensorBaseEbENKUlvE_clEvENKUlvE1_clEvENKUlvE_clEvENKUlvE0_clEvEUlRilE0_EEvS4_S7_RKT1_EUliE_EEvlSE_)
        /*0080*/ 	.short	0x0210
        /*0082*/ 	.short	0x03c0


	//----- nvinfo : EIATTR_SW_WAR
	.align		4
.L_4503:
        /*0084*/ 	.byte	0x04, 0x36
        /*0086*/ 	.short	(.L_4505 - .L_4504)
.L_4504:
        /*0088*/ 	.word	0x00000008
.L_4505:


//--------------------- .nv.info._ZN2at6native24index_elementwise_kernelILi128ELi4EZNS0_20cuda_take_put_kernelIilZZZZZNS0_10put_kernelERNS_14TensorIteratorERKNS_10TensorBaseEbENKUlvE_clEvENKUlvE1_clEvENKUlvE_clEvENKUlvE0_clEvEUlRilE_EEvS4_S7_RKT1_EUliE_EEvlSE_ --------------------------
	.section	.nv.info._ZN2at6native24index_elementwise_kernelILi128ELi4EZNS0_20cuda_take_put_kernelIilZZZZZNS0_10put_kernelERNS_14TensorIteratorERKNS_10TensorBaseEbENKUlvE_clEvENKUlvE1_clEvENKUlvE_clEvENKUlvE0_clEvEUlRilE_EEvS4_S7_RKT1_EUliE_EEvlSE_,"",@"SHT_CUDA_INFO"
	.sectionflags	@""
	.align	4


	//----- nvinfo : EIATTR_CUDA_API_VERSION
	.align		4
        /*0000*/ 	.byte	0x04, 0x37
        /*0002*/ 	.short	(.L_4507 - .L_4506)
.L_4506:
        /*0004*/ 	.word	0x00000082


	//----- nvinfo : EIATTR_KPARAM_INFO
	.align		4
.L_4507:
        /*0008*/ 	.byte	0x04, 0x17
        /*000a*/ 	.short	(.L_4509 - .L_4508)
.L_4508:
        /*000c*/ 	.word	0x00000000
        /*0010*/ 	.short	0x0001
        /*0012*/ 	.short	0x0008
        /*0014*/ 	.byte	0x00, 0xf0, 0x01, 0x0f


	//----- nvinfo : EIATTR_KPARAM_INFO
	.align		4
.L_4509:
        /*0018*/ 	.byte	0x04, 0x17
        /*001a*/ 	.short	(.L_4511 - .L_4510)
.L_4510:
        /*001c*/ 	.word	0x00000000
        /*0020*/ 	.short	0x0000
        /*0022*/ 	.short	0x0000
        /*0024*/ 	.byte	0x00, 0xf0, 0x21, 0x00


	//----- nvinfo : EIATTR_SPARSE_MMA_MASK
	.align		4
.L_4511:
        /*0028*/ 	.byte	0x03, 0x50
        /*002a*/ 	.short	0x0000


	//----- nvinfo : EIATTR_MAXREG_COUNT
	.align		4
        /*002c*/ 	.byte	0x03, 0x1b
        /*002e*/ 	.short	0x0080


	//----- nvinfo : EIATTR_EXTERNS
	.align		4
        /*0030*/ 	.byte	0x04, 0x0f
        /*0032*/ 	.short	(.L_4513 - .L_4512)


	//   ....[0]....
	.align		4
.L_4512:
        /*0034*/ 	.word	index@(__assertfail)


	//----- nvinfo : EIATTR_MERCURY_ISA_VERSION
	.align		4
.L_4513:
        /*0038*/ 	.byte	0x03, 0x5f
        /*003a*/ 	.short	0x0101


	//----- nvinfo : EIATTR_SYSCALL_OFFSETS
	.align		4
        /*003c*/ 	.byte	0x04, 0x46
        /*003e*/ 	.short	(.L_4515 - .L_4514)


	//   ....[0]....
.L_4514:
        /*0040*/ 	.word	0x00001590


	//   ....[1]....
        /*0044*/ 	.word	0x00008570


	//   ....[2]....
        /*0048*/ 	.word	0x0000f3b0


	//   ....[3]....
        /*004c*/ 	.word	0x00016210


	//----- nvinfo : EIATTR_EXIT_INSTR_OFFSETS
	.align		4
.L_4515:
        /*0050*/ 	.byte	0x04, 0x1c
        /*0052*/ 	.short	(.L_4517 - .L_4516)


	//   ....[0]....
.L_4516:
        /*0054*/ 	.word	0x00014d20


	//   ....[1]....
        /*0058*/ 	.word	0x0001bc70


	//----- nvinfo : EIATTR_MAX_THREADS
	.align		4
.L_4517:
        /*005c*/ 	.byte	0x04, 0x05
        /*005e*/ 	.short	(.L_4519 - .L_4518)
.L_4518:
        /*0060*/ 	.word	0x00000080
        /*0064*/ 	.word	0x00000001
        /*0068*/ 	.word	0x00000001


	//----- nvinfo : EIATTR_CRS_STACK_SIZE
	.align		4
.L_4519:
        /*006c*/ 	.byte	0x04, 0x1e
        /*006e*/ 	.short	(.L_4521 - .L_4520)
.L_4520:
        /*0070*/ 	.word	0x00000000


	//----- nvinfo : EIATTR_CBANK_PARAM_SIZE
	.align		4
.L_4521:
        /*0074*/ 	.byte	0x03, 0x19
        /*0076*/ 	.short	0x03c8


	//----- nvinfo : EIATTR_PARAM_CBANK
	.align		4
        /*0078*/ 	.byte	0x04, 0x0a
        /*007a*/ 	.short	(.L_4523 - .L_4522)
	.align		4
.L_4522:
        /*007c*/ 	.word	index@(.nv.constant0._ZN2at6native24index_elementwise_kernelILi128ELi4EZNS0_20cuda_take_put_kernelIilZZZZZNS0_10put_kernelERNS_14TensorIteratorERKNS_10TensorBaseEbENKUlvE_clEvENKUlvE1_clEvENKUlvE_clEvENKUlvE0_clEvEUlRilE_EEvS4_S7_RKT1_EUliE_EEvlSE_)
        /*0080*/ 	.short	0x0210
        /*0082*/ 	.short	0x03c8


	//----- nvinfo : EIATTR_SW_WAR
	.align		4
.L_4523:
        /*0084*/ 	.byte	0x04, 0x36
        /*0086*/ 	.short	(.L_4525 - .L_4524)
.L_4524:
        /*0088*/ 	.word	0x00000008
.L_4525:


//--------------------- .nv.info._ZN2at6native24index_elementwise_kernelILi128ELi4EZNS0_20cuda_take_put_kernelIiiZZZZZNS0_10put_kernelERNS_14TensorIteratorERKNS_10TensorBaseEbENKUlvE_clEvENKUlvE1_clEvENKUlvE_clEvENKUlvE_clEvEUlRiiE0_EEvS4_S7_RKT1_EUliE_EEvlSE_ --------------------------
	.section	.nv.info._ZN2at6native24index_elementwise_kernelILi128ELi4EZNS0_20cuda_take_put_kernelIiiZZZZZNS0_10put_kernelERNS_14TensorIteratorERKNS_10TensorBaseEbENKUlvE_clEvENKUlvE1_clEvENKUlvE_clEvENKUlvE_clEvEUlRiiE0_EEvS4_S7_RKT1_EUliE_EEvlSE_,"",@"SHT_CUDA_INFO"
	.sectionflags	@""
	.align	4


	//----- nvinfo : EIATTR_CUDA_API_VERSION
	.align		4
        /*0000*/ 	.byte	0x04, 0x37
        /*0002*/ 	.short	(.L_4527 - .L_4526)
.L_4526:
        /*0004*/ 	.word	0x00000082


	//----- nvinfo : EIATTR_KPARAM_INFO
	.align		4
.L_4527:
        /*0008*/ 	.byte	0x04, 0x17
        /*000a*/ 	.short	(.L_4529 - .L_4528)
.L_4528:
        /*000c*/ 	.word	0x00000000
        /*0010*/ 	.short	0x0001
        /*0012*/ 	.short	0x0008
        /*0014*/ 	.byte	0x00, 0xf0, 0xc1, 0x0e


	//----- nvinfo : EIATTR_KPARAM_INFO
	.align		4
.L_4529:
        /*0018*/ 	.byte	0x04, 0x17
        /*001a*/ 	.short	(.L_4531 - .L_4530)
.L_4530:
        /*001c*/ 	.word	0x00000000
        /*0020*/ 	.short	0x0000
        /*0022*/ 	.short	0x0000
        /*0024*/ 	.byte	0x00, 0xf0, 0x21, 0x00


	//----- nvinfo : EIATTR_SPARSE_MMA_MASK
	.align		4
.L_4531:
        /*0028*/ 	.byte	0x03, 0x50
        /*002a*/ 	.short	0x0000


	//----- nvinfo : EIATTR_MAXREG_COUNT
	.align		4
        /*002c*/ 	.byte	0x03, 0x1b
        /*002e*/ 	.short	0x0080


	//----- nvinfo : EIATTR_EXTERNS
	.align		4
        /*0030*/ 	.byte	0x04, 0x0f
        /*0032*/ 	.short	(.L_4533 - .L_4532)


	//   ....[0]....
	.align		4
.L_4532:
        /*0034*/ 	.word	index@(__assertfail)


	//----- nvinfo : EIATTR_MERCURY_ISA_VERSION
	.align		4
.L_4533:
        /*0038*/ 	.byte	0x03, 0x5f
        /*003a*/ 	.short	0x0101


	//----- nvinfo : EIATTR_SYSCALL_OFFSETS
	.align		4
        /*003c*/ 	.byte	0x04, 0x46
        /*003e*/ 	.short	(.L_4535 - .L_4534)


	//   ....[0]....
.L_4534:
        /*0040*/ 	.word	0x000015a0


	//   ....[1]....
        /*0044*/ 	.word	0x00003d30


	//   ....[2]....
        /*0048*/ 	.word	0x000064b0


	//   ....[3]....
        /*004c*/ 	.word	0x00008c20


	//----- nvinfo : EIATTR_EXIT_INSTR_OFFSETS
	.align		4
.L_4535:
        /*0050*/ 	.byte	0x04, 0x1c
        /*0052*/ 	.short	(.L_4537 - .L_4536)


	//   ....[0]....
.L_4536:
        /*0054*/ 	.word	0x00007740


	//   ....[1]....
        /*0058*/ 	.word	0x00009e40


	//----- nvinfo : EIATTR_MAX_THREADS
	.align		4
.L_4537:
        /*005c*/ 	.byte	0x04, 0x05
        /*005e*/ 	.short	(.L_4539 - .L_4538)
.L_4538:
        /*0060*/ 	.word	0x00000080
        /*0064*/ 	.word	0x00000001
        /*0068*/ 	.word	0x00000001


	//----- nvinfo : EIATTR_CRS_STACK_SIZE
	.align		4
.L_4539:
        /*006c*/ 	.byte	0x04, 0x1e
        /*006e*/ 	.short	(.L_4541 - .L_4540)
.L_4540:
        /*0070*/ 	.word	0x00000000


	//----- nvinfo : EIATTR_CBANK_PARAM_SIZE
	.align		4
.L_4541:
        /*0074*/ 	.byte	0x03, 0x19
        /*0076*/ 	.short	0x03b8


	//----- nvinfo : EIATTR_PARAM_CBANK
	.align		4
        /*0078*/ 	.byte	0x04, 0x0a
        /*007a*/ 	.short	(.L_4543 - .L_4542)
	.align		4
.L_4542:
        /*007c*/ 	.word	index@(.nv.constant0._ZN2at6native24index_elementwise_kernelILi128ELi4EZNS0_20cuda_take_put_kernelIiiZZZZZNS0_10put_kernelERNS_14TensorIteratorERKNS_10TensorBaseEbENKUlvE_clEvENKUlvE1_clEvENKUlvE_clEvENKUlvE_clEvEUlRiiE0_EEvS4_S7_RKT1_EUliE_EEvlSE_)
        /*0080*/ 	.short	0x0210
        /*0082*/ 	.short	0x03b8


	//----- nvinfo : EIATTR_SW_WAR
	.align		4
.L_4543:
        /*0084*/ 	.byte	0x04, 0x36
        /*0086*/ 	.short	(.L_4545 - .L_4544)
.L_4544:
        /*0088*/ 	.word	0x00000008
.L_4545:


//--------------------- .nv.info._ZN2at6native24index_elementwise_kernelILi128ELi4EZNS0_20cuda_take_put_kernelIiiZZZZZNS0_10put_kernelERNS_14TensorIteratorERKNS_10TensorBaseEbENKUlvE_clEvENKUlvE1_clEvENKUlvE_clEvENKUlvE_clEvEUlRiiE_EEvS4_S7_RKT1_EUliE_EEvlSE_ --------------------------
	.section	.nv.info._ZN2at6native24index_elementwise_kernelILi128ELi4EZNS0_20cuda_take_put_kernelIiiZZZZZNS0_10put_kernelERNS_14TensorIteratorERKNS_10TensorBaseEbENKUlvE_clEvENKUlvE1_clEvENKUlvE_clEvENKUlvE_clEvEUlRiiE_EEvS4_S7_RKT1_EUliE_EEvlSE_,"",@"SHT_CUDA_INFO"
	.sectionflags	@""
	.align	4


	//----- nvinfo : EIATTR_CUDA_API_VERSION
	.align		4
        /*0000*/ 	.byte	0x04, 0x37
        /*0002*/ 	.short	(.L_4547 - .L_4546)
.L_4546:
        /*0004*/ 	.word	0x00000082


	//----- nvinfo : EIATTR_KPARAM_INFO
	.align		4
.L_4547:
        /*0008*/ 	.byte	0x04, 0x17
        /*000a*/ 	.short	(.L_4549 - .L_4548)
.L_4548:
        /*000c*/ 	.word	0x00000000
        /*0010*/ 	.short	0x0001
        /*0012*/ 	.short	0x0008
        /*0014*/ 	.byte	0x00, 0xf0, 0xe1, 0x0e


	//----- nvinfo : EIATTR_KPARAM_INFO
	.align		4
.L_4549:
        /*0018*/ 	.byte	0x04, 0x17
        /*001a*/ 	.short	(.L_4551 - .L_4550)
.L_4550:
        /*001c*/ 	.word	0x00000000
        /*0020*/ 	.short	0x0000
        /*0022*/ 	.short	0x0000
        /*0024*/ 	.byte	0x00, 0xf0, 0x21, 0x00


	//----- nvinfo : EIATTR_SPARSE_MMA_MASK
	.align		4
.L_4551:
        /*0028*/ 	.byte	0x03, 0x50
        /*002a*/ 	.short	0x0000


	//----- nvinfo : EIATTR_MAXREG_COUNT
	.align		4
        /*002c*/ 	.byte	0x03, 0x1b
        /*002e*/ 	.short	0x0080


	//----- nvinfo : EIATTR_EXTERNS
	.align		4
        /*0030*/ 	.byte	0x04, 0x0f
        /*0032*/ 	.short	(.L_4553 - .L_4552)


	//   ....[0]....
	.align		4
.L_4552:
        /*0034*/ 	.word	index@(__assertfail)


	//----- nvinfo : EIATTR_MERCURY_ISA_VERSION
	.align		4
.L_4553:
        /*0038*/ 	.byte	0x03, 0x5f
        /*003a*/ 	.short	0x0101


	//----- nvinfo : EIATTR_SYSCALL_OFFSETS
	.align		4
        /*003c*/ 	.byte	0x04, 0x46
        /*003e*/ 	.short	(.L_4555 - .L_4554)


	//   ....[0]....
.L_4554:
        /*0040*/ 	.word	0x000015a0


	//   ....[1]....
        /*0044*/ 	.word	0x00003d30


	//   ....[2]....
        /*0048*/ 	.word	0x000064b0


	//   ....[3]....
        /*004c*/ 	.word	0x00008c20


	//----- nvinfo : EIATTR_EXIT_INSTR_OFFSETS
	.align		4
.L_4555:
        /*0050*/ 	.byte	0x04, 0x1c
        /*0052*/ 	.short	(.L_4557 - .L_4556)


	//   ....[0]....
.L_4556:
        /*0054*/ 	.word	0x00007740


	//   ....[1]....
        /*0058*/ 	.word	0x00009e40


	//----- nvinfo : EIATTR_MAX_THREADS
	.align		4
.L_4557:
        /*005c*/ 	.byte	0x04, 0x05
        /*005e*/ 	.short	(.L_4559 - .L_4558)
.L_4558:
        /*0060*/ 	.word	0x00000080
        /*0064*/ 	.word	0x00000001
        /*0068*/ 	.word	0x00000001


	//----- nvinfo : EIATTR_CRS_STACK_SIZE
	.align		4
.L_4559:
        /*006c*/ 	.byte	0x04, 0x1e
        /*006e*/ 	.short	(.L_4561 - .L_4560)
.L_4560:
        /*0070*/ 	.word	0x00000000


	//----- nvinfo : EIATTR_CBANK_PARAM_SIZE
	.align		4
.L_4561:
        /*0074*/ 	.byte	0x03, 0x19
        /*0076*/ 	.short	0x03c0


	//----- nvinfo : EIATTR_PARAM_CBANK
	.align		4
        /*0078*/ 	.byte	0x04, 0x0a
        /*007a*/ 	.short	(.L_4563 - .L_4562)
	.align		4
.L_4562:
        /*007c*/ 	.word	index@(.nv.constant0._ZN2at6native24index_elementwise_kernelILi128ELi4EZNS0_20cuda_take_put_kernelIiiZZZZZNS0_10put_kernelERNS_14TensorIteratorERKNS_10TensorBaseEbENKUlvE_clEvENKUlvE1_clEvENKUlvE_clEvENKUlvE_clEvEUlRiiE_EEvS4_S7_RKT1_EUliE_EEvlSE_)
        /*0080*/ 	.short	0x0210
        /*0082*/ 	.short	0x03c0


	//----- nvinfo : EIATTR_SW_WAR
	.align		4
.L_4563:
        /*0084*/ 	.byte	0x04, 0x36
        /*0086*/ 	.short	(.L_4565 - .L_4564)
.L_4564:
        /*0088*/ 	.word	0x00000008
.L_4565:


//--------------------- .nv.info._ZN2at6native24index_elementwise_kernelILi128ELi4EZNS0_20cuda_take_put_kernelIalZZZZZNS0_10put_kernelERNS_14TensorIteratorERKNS_10TensorBaseEbENKUlvE_clEvENKUlvE0_clEvENKUlvE_clEvENKUlvE0_clEvEUlRalE0_EEvS4_S7_RKT1_EUliE_EEvlSE_ --------------------------
	.section	.nv.info._ZN2at6native24index_elementwise_kernelILi128ELi4EZNS0_20cuda_take_put_kernelIalZZZZZNS0_10put_kernelERNS_14TensorIteratorERKNS_10TensorBaseEbENKUlvE_clEvENKUlvE0_clEvENKUlvE_clEvENKUlvE0_clEvEUlRalE0_EEvS4_S7_RKT1_EUliE_EEvlSE_,"",@"SHT_CUDA_INFO"
	.sectionflags	@""
	.align	4


	//----- nvinfo : EIATTR_CUDA_API_VERSION
	.align		4
        /*0000*/ 	.byte	0x04, 0x37
        /*0002*/ 	.short	(.L_4567 - .L_4566)
.L_4566:
        /*0004*/ 	.word	0x00000082


	//----- nvinfo : EIATTR_KPARAM_INFO
	.align		4
.L_4567:
        /*0008*/ 	.byte	0x04, 0x17
        /*000a*/ 	.short	(.L_4569 - .L_4568)
.L_4568:
        /*000c*/ 	.word	0x00000000
        /*0010*/ 	.short	0x0001
        /*0012*/ 	.short	0x0008
        /*0014*/ 	.byte	0x00, 0xf0, 0xe1, 0x0e


	//----- nvinfo : EIATTR_KPARAM_INFO
	.align		4
.L_4569:
        /*0018*/ 	.byte	0x04, 0x17
        /*001a*/ 	.short	(.L_4571 - .L_4570)
.L_4570:
        /*001c*/ 	.word	0x00000000
        /*0020*/ 	.short	0x0000
        /*0022*/ 	.short	0x0000
        /*0024*/ 	.byte	0x00, 0xf0, 0x21, 0x00


	//----- nvinfo : EIATTR_SPARSE_MMA_MASK
	.align		4
.L_4571:
        /*0028*/ 	.byte	0x03, 0x50
        /*002a*/ 	.short	0x0000


	//----- nvinfo : EIATTR_MAXREG_COUNT
	.align		4
        /*002c*/ 	.byte	0x03, 0x1b
        /*002e*/ 	.short	0x0080


	//----- nvinfo : EIATTR_EXTERNS
	.align		4
        /*0030*/ 	.byte	0x04, 0x0f
        /*0032*/ 	.short	(.L_4573 - .L_4572)


	//   ....[0]....
	.align		4
.L_4572:
        /*0034*/ 	.word	index@(__assertfail)


	//----- nvinfo : EIATTR_MERCURY_ISA_VERSION
	.align		4
.L_4573:
        /*0038*/ 	.byte	0x03, 0x5f
        /*003a*/ 	.short	0x0101


	//----- nvinfo : EIATTR_SYSCALL_OFFSETS
	.align		4
        /*003c*/ 	.byte	0x04, 0x46
        /*003e*/ 	.short	(.L_4575 - .L_4574)


	//   ....[0]....
.L_4574:
        /*0040*/ 	.word	0x00001590


	//   ....[1]....
        /*0044*/ 	.word	0x00008570


	//   ....[2]....
        /*0048*/ 	.word	0x0000f3b0


	//   ....[3]....
        /*004c*/ 	.word	0x00016210


	//----- nvinfo : EIATTR_EXIT_INSTR_OFFSETS
	.align		4
.L_4575:
        /*0050*/ 	.byte	0x04, 0x1c
        /*0052*/ 	.short	(.L_4577 - .L_4576)


	//   ....[0]....
.L_4576:
        /*0054*/ 	.word	0x00014d20


	//   ....[1]....
        /*0058*/ 	.word	0x0001bc70


	//----- nvinfo : EIATTR_MAX_THREADS
	.align		4
.L_4577:
        /*005c*/ 	.byte	0x04, 0x05
        /*005e*/ 	.short	(.L_4579 - .L_4578)
.L_4578:
        /*0060*/ 	.word	0x00000080
        /*0064*/ 	.word	0x00000001
        /*0068*/ 	.word	0x00000001


	//----- nvinfo : EIATTR_CRS_STACK_SIZE
	.align		4
.L_4579:
        /*006c*/ 	.byte	0x04, 0x1e
        /*006e*/ 	.short	(.L_4581 - .L_4580)
.L_4580:
        /*0070*/ 	.word	0x00000000


	//----- nvinfo : EIATTR_CBANK_PARAM_SIZE
	.align		4
.L_4581:
        /*0074*/ 	.byte	0x03, 0x19
        /*0076*/ 	.short	0x03c0


	//----- nvinfo : EIATTR_PARAM_CBANK
	.align		4
        /*0078*/ 	.byte	0x04, 0x0a
        /*007a*/ 	.short	(.L_4583 - .L_4582)
	.align		4
.L_4582:
        /*007c*/ 	.word	index@(.nv.constant0._ZN2at6native24index_elementwise_kernelILi128ELi4EZNS0_20cuda_take_put_kernelIalZZZZZNS0_10put_kernelERNS_14TensorIteratorERKNS_10TensorBaseEbENKUlvE_clEvENKUlvE0_clEvENKUlvE_clEvENKUlvE0_clEvEUlRalE0_EEvS4_S7_RKT1_EUliE_EEvlSE_)
        /*0080*/ 	.short	0x0210
        /*0082*/ 	.short	0x03c0


	//----- nvinfo : EIATTR_SW_WAR
	.align		4
.L_4583:
        /*0084*/ 	.byte	0x04, 0x36
        /*0086*/ 	.short	(.L_4585 - .L_4584)
.L_4584:
        /*0088*/ 	.word	0x00000008
.L_4585:


//--------------------- .nv.info._ZN2at6native24index_elementwise_kernelILi128ELi4EZNS0_20cuda_take_put_kernelIalZZZZZNS0_10put_kernelERNS_14TensorIteratorERKNS_10TensorBaseEbENKUlvE_clEvENKUlvE0_clEvENKUlvE_clEvENKUlvE0_clEvEUlRalE_EEvS4_S7_RKT1_EUliE_EEvlSE_ --------------------------
	.section	.nv.info._ZN2at6native24index_elementwise_kernelILi128ELi4EZNS0_20cuda_take_put_kernelIalZZZZZNS0_10put_kernelERNS_14TensorIteratorERKNS_10TensorBaseEbENKUlvE_clEvENKUlvE0_clEvENKUlvE_clEvENKUlvE0_clEvEUlRalE_EEvS4_S7_RKT1_EUliE_EEvlSE_,"",@"SHT_CUDA_INFO"
	.sectionflags	@""
	.align	4


	//----- nvinfo : EIATTR_CUDA_API_VERSION
	.align		4
        /*0000*/ 	.byte	0x04, 0x37
        /*0002*/ 	.short	(.L_4587 - .L_4586)
.L_4586:
        /*0004*/ 	.word	0x00000082


	//----- nvinfo : EIATTR_KPARAM_INFO
	.align		4
.L_4587:
        /*0008*/ 	.byte	0x04, 0x17
        /*000a*/ 	.short	(.L_4589 - .L_4588)
.L_4588:
        /*000c*/ 	.word	0x00000000
        /*0010*/ 	.short	0x0001
        /*0012*/ 	.short	0x0008
        /*0014*/ 	.byte	0x00, 0xf0, 0x01, 0x0f


	//----- nvinfo : EIATTR_KPARAM_INFO
	.align		4
.L_4589:
        /*0018*/ 	.byte	0x04, 0x17
        /*001a*/ 	.short	(.L_4591 - .L_4590)
.L_4590:
        /*001c*/ 	.word	0x00000000
        /*0020*/ 	.short	0x0000
        /*0022*/ 	.short	0x0000
        /*0024*/ 	.byte	0x00, 0xf0, 0x21, 0x00


	//----- nvinfo : EIATTR_SPARSE_MMA_MASK
	.align		4
.L_4591:
        /*0028*/ 	.byte	0x03, 0x50
        /*002a*/ 	.short	0x0000


	//----- nvinfo : EIATTR_MAXREG_COUNT
	.align		4
        /*002c*/ 	.byte	0x03, 0x1b
        /*002e*/ 	.short	0x0080


	//----- nvinfo : EIATTR_EXTERNS
	.align		4
        /*0030*/ 	.byte	0x04, 0x0f
        /*0032*/ 	.short	(.L_4593 - .L_4592)


	//   ....[0]....
	.align		4
.L_4592:
        /*0034*/ 	.word	index@(__assertfail)


	//----- nvinfo : EIATTR_MERCURY_ISA_VERSION
	.align		4
.L_4593:
        /*0038*/ 	.byte	0x03, 0x5f
        /*003a*/ 	.short	0x0101


	//----- nvinfo : EIATTR_SYSCALL_OFFSETS
	.align		4
        /*003c*/ 	.byte	0x04, 0x46
        /*003e*/ 	.short	(.L_4595 - .L_4594)


	//   ....[0]....
.L_4594:
        /*0040*/ 	.word	0x000015a0


	//   ....[1]....
        /*0044*/ 	.word	0x000089d0


	//   ....[2]....
        /*0048*/ 	.word	0x0000fad0


	//   ....[3]....
        /*004c*/ 	.word	0x00016bc0


	//----- nvinfo : EIATTR_EXIT_INSTR_OFFSETS
	.align		4
.L_4595:
        /*0050*/ 	.byte	0x04, 0x1c
        /*0052*/ 	.short	(.L_4597 - .L_4596)


	//   ....[0]....
.L_4596:
        /*0054*/ 	.word	0x000156e0


	//   ....[1]....
        /*0058*/ 	.word	0x0001c740


	//----- nvinfo : EIATTR_MAX_THREADS
	.align		4
.L_4597:
        /*005c*/ 	.byte	0x04, 0x05
        /*005e*/ 	.short	(.L_4599 - .L_4598)
.L_4598:
        /*0060*/ 	.word	0x00000080
        /*0064*/ 	.word	0x00000001
        /*0068*/ 	.word	0x00000001


	//----- nvinfo : EIATTR_CRS_STACK_SIZE
	.align		4
.L_4599:
        /*006c*/ 	.byte	0x04, 0x1e
        /*006e*/ 	.short	(.L_4601 - .L_4600)
.L_4600:
        /*0070*/ 	.word	0x00000000


	//----- nvinfo : EIATTR_CBANK_PARAM_SIZE
	.align		4
.L_4601:
        /*0074*/ 	.byte	0x03, 0x19
        /*0076*/ 	.short	0x03c8


	//----- nvinfo : EIATTR_PARAM_CBANK
	.align		4
        /*0078*/ 	.byte	0x04, 0x0a
        /*007a*/ 	.short	(.L_4603 - .L_4602)
	.align		4
.L_4602:
        /*007c*/ 	.word	index@(.nv.constant0._ZN2at6native24index_elementwise_kernelILi128ELi4EZNS0_20cuda_take_put_kernelIalZZZZZNS0_10put_kernelERNS_14TensorIteratorERKNS_10TensorBaseEbENKUlvE_clEvENKUlvE0_clEvENKUlvE_clEvENKUlvE0_clEvEUlRalE_EEvS4_S7_RKT1_EUliE_EEvlSE_)
        /*0080*/ 	.short	0x0210
        /*0082*/ 	.short	0x03c8


	//----- nvinfo : EIATTR_SW_WAR
	.align		4
.L_4603:
        /*0084*/ 	.byte	0x04, 0x36
        /*0086*/ 	.short	(.L_4605 - .L_4604)
.L_4604:
        /*0088*/ 	.word	0x00000008
.L_4605:


//--------------------- .nv.info._ZN2at6native24index_elementwise_kernelILi128ELi4EZNS0_20cuda_take_put_kernelIaiZZZZZNS0_10put_kernelERNS_14TensorIteratorERKNS_10TensorBaseEbENKUlvE_clEvENKUlvE0_clEvENKUlvE_clEvENKUlvE_clEvEUlRaiE0_EEvS4_S7_RKT1_EUliE_EEvlSE_ --------------------------
	.section	.nv.info._ZN2at6native24index_elementwise_kernelILi128ELi4EZNS0_20cuda_take_put_kernelIaiZZZZZNS0_10put_kernelERNS_14TensorIteratorERKNS_10TensorBaseEbENKUlvE_clEvENKUlvE0_clEvENKUlvE_clEvENKUlvE_clEvEUlRaiE0_EEvS4_S7_RKT1_EUliE_EEvlSE_,"",@"SHT_CUDA_INFO"
	.sectionflags	@""
	.align	4


	//----- nvinfo : EIATTR_CUDA_API_VERSION
	.align		4
        /*0000*/ 	.byte	0x04, 0x37
        /*0002*/ 	.short	(.L_4607 - .L_4606)
.L_4606:
        /*0004*/ 	.word	0x00000082


	//----- nvinfo : EIATTR_KPARAM_INFO
	.align		4
.L_4607:
        /*0008*/ 	.byte	0x04, 0x17
        /*000a*/ 	.short	(.L_4609 - .L_4608)
.L_4608:
        /*000c*/ 	.word	0x00000000
        /*0010*/ 	.short	0x0001
        /*0012*/ 	.short	0x0008
        /*0014*/ 	.byte	0x00, 0xf0, 0xc1, 0x0e


	//----- nvinfo : EIATTR_KPARAM_INFO
	.align		4
.L_4609:
        /*0018*/ 	.byte	0x04, 0x17
        /*001a*/ 	.short	(.L_4611 - .L_4610)
.L_4610:
        /*001c*/ 	.word	0x00000000
        /*0020*/ 	.short	0x0000
        /*0022*/ 	.short	0x0000
        /*0024*/ 	.byte	0x00, 0xf0, 0x21, 0x00


	//----- nvinfo : EIATTR_SPARSE_MMA_MASK
	.align		4
.L_4611:
        /*0028*/ 	.byte	0x03, 0x50
        /*002a*/ 	.short	0x0000


	//----- nvinfo : EIATTR_MAXREG_COUNT
	.align		4
        /*002c*/ 	.byte	0x03, 0x1b
        /*002e*/ 	.short	0x0080


	//----- nvinfo : EIATTR_EXTERNS
	.align		4
        /*0030*/ 	.byte	0x04, 0x0f
        /*0032*/ 	.short	(.L_4613 - .L_4612)


	//   ....[0]....
	.align		4
.L_4612:
        /*0034*/ 	.word	index@(__assertfail)


	//----- nvinfo : EIATTR_MERCURY_ISA_VERSION
	.align		4
.L_4613:
        /*0038*/ 	.byte	0x03, 0x5f
        /*003a*/ 	.short	0x0101


	//----- nvinfo : EIATTR_SYSCALL_OFFSETS
	.align		4
        /*003c*/ 	.byte	0x04, 0x46
        /*003e*/ 	.short	(.L_4615 - .L_4614)


	//   ....[0]....
.L_4614:
        /*0040*/ 	.word	0x000015a0


	//   ....[1]....
        /*0044*/ 	.word	0x00003d40


	//   ....[2]....
        /*0048*/ 	.word	0x000064d0


	//   ....[3]....
        /*004c*/ 	.word	0x00008c50


	//----- nvinfo : EIATTR_EXIT_INSTR_OFFSETS
	.align		4
.L_4615:
        /*0050*/ 	.byte	0x04, 0x1c
        /*0052*/ 	.short	(.L_4617 - .L_4616)


	//   ....[0]....
.L_4616:
        /*0054*/ 	.word	0x00007770


	//   ....[1]....
        /*0058*/ 	.word	0x00009e80


	//----- nvinfo : EIATTR_MAX_THREADS
	.align		4
.L_4617:
        /*005c*/ 	.byte	0x04, 0x05
        /*005e*/ 	.short	(.L_4619 - .L_4618)
.L_4618:
        /*0060*/ 	.word	0x00000080
        /*0064*/ 	.word	0x00000001
        /*0068*/ 	.word	0x00000001


	//----- nvinfo : EIATTR_CRS_STACK_SIZE
	.align		4
.L_4619:
        /*006c*/ 	.byte	0x04, 0x1e
        /*006e*/ 	.short	(.L_4621 - .L_4620)
.L_4620:
        /*0070*/ 	.word	0x00000000


	//----- nvinfo : EIATTR_CBANK_PARAM_SIZE
	.align		4
.L_4621:
        /*0074*/ 	.byte	0x03, 0x19
        /*0076*/ 	.short	0x03b8


	//----- nvinfo : EIATTR_PARAM_CBANK
	.align		4
        /*0078*/ 	.byte	0x04, 0x0a
        /*007a*/ 	.short	(.L_4623 - .L_4622)
	.align		4
.L_4622:
        /*007c*/ 	.word	index@(.nv.constant0._ZN2at6native24index_elementwise_kernelILi128ELi4EZNS0_20cuda_take_put_kernelIaiZZZZZNS0_10put_kernelERNS_14TensorIteratorERKNS_10TensorBaseEbENKUlvE_clEvENKUlvE0_clEvENKUlvE_clEvENKUlvE_clEvEUlRaiE0_EEvS4_S7_RKT1_EUliE_EEvlSE_)
        /*0080*/ 	.short	0x0210
        /*0082*/ 	.short	0x03b8


	//----- nvinfo : EIATTR_SW_WAR
	.align		4
.L_4623:
        /*0084*/ 	.byte	0x04, 0x36
        /*0086*/ 	.short	(.L_4625 - .L_4624)
.L_4624:
        /*0088*/ 	.word	0x00000008
.L_4625:


//--------------------- .nv.info._ZN2at6native24index_elementwise_kernelILi128ELi4EZNS0_20cuda_take_put_kernelIaiZZZZZNS0_10put_kernelERNS_14TensorIteratorERKNS_10TensorBaseEbENKUlvE_clEvENKUlvE0_clEvENKUlvE_clEvENKUlvE_clEvEUlRaiE_EEvS4_S7_RKT1_EUliE_EEvlSE_ --------------------------
	.section	.nv.info._ZN2at6native24index_elementwise_kernelILi128ELi4EZNS0_20cuda_take_put_kernelIaiZZZZZNS0_10put_kernelERNS_14TensorIteratorERKNS_10TensorBaseEbENKUlvE_clEvENKUlvE0_clEvENKUlvE_clEvENKUlvE_clEvEUlRaiE_EEvS4_S7_RKT1_EUliE_EEvlSE_,"",@"SHT_CUDA_INFO"
	.sectionflags	@""
	.align	4


	//----- nvinfo : EIATTR_CUDA_API_VERSION
	.align		4
        /*0000*/ 	.byte	0x04, 0x37
        /*0002*/ 	.short	(.L_4627 - .L_4626)
.L_4626:
        /*0004*/ 	.word	0x00000082


	//----- nvinfo : EIATTR_KPARAM_INFO
	.align		4
.L_4627:
        /*0008*/ 	.byte	0x04, 0x17
        /*000a*/ 	.short	(.L_4629 - .L_4628)
.L_4628:
        /*000c*/ 	.word	0x00000000
        /*0010*/ 	.short	0x0001
        /*0012*/ 	.short	0x0008
        /*0014*/ 	.byte	0x00, 0xf0, 0xe1, 0x0e


	//----- nvinfo : EIATTR_KPARAM_INFO
	.align		4
.L_4629:
        /*0018*/ 	.byte	0x04, 0x17
        /*001a*/ 	.short	(.L_4631 - .L_4630)
.L_4630:
        /*001c*/ 	.word	0x00000000
        /*0020*/ 	.short	0x0000
        /*0022*/ 	.short	0x0000
        /*0024*/ 	.byte	0x00, 0xf0, 0x21, 0x00


	//----- nvinfo : EIATTR_SPARSE_MMA_MASK
	.align		4
.L_4631:
        /*0028*/ 	.byte	0x03, 0x50
        /*002a*/ 	.short	0x0000


	//----- nvinfo : EIATTR_MAXREG_COUNT
	.align		4
        /*002c*/ 	.byte	0x03, 0x1b
        /*002e*/ 	.short	0x0080


	//----- nvinfo : EIATTR_EXTERNS
	.align		4
        /*0030*/ 	.byte	0x04, 0x0f
        /*0032*/ 	.short	(.L_4633 - .L_4632)


	//   ....[0]....
	.align		4
.L_4632:
        /*0034*/ 	.word	index@(__assertfail)


	//----- nvinfo : EIATTR_MERCURY_ISA_VERSION
	.align		4
.L_4633:
        /*0038*/ 	.byte	0x03, 0x5f
        /*003a*/ 	.short	0x0101


	//----- nvinfo : EIATTR_SYSCALL_OFFSETS
	.align		4
        /*003c*/ 	.byte	0x04, 0x46
        /*003e*/ 	.short	(.L_4635 - .L_4634)


	//   ....[0]....
.L_4634:
        /*0040*/ 	.word	0x000015a0


	//   ....[1]....
        /*0044*/ 	.word	0x00003e60


	//   ....[2]....
        /*0048*/ 	.word	0x00006710


	//   ....[3]....
        /*004c*/ 	.word	0x00008fb0


	//----- nvinfo : EIATTR_EXIT_INSTR_OFFSETS
	.align		4
.L_4635:
        /*0050*/ 	.byte	0x04, 0x1c
        /*0052*/ 	.short	(.L_4637 - .L_4636)


	//   ....[0]....
.L_4636:
        /*0054*/ 	.word	0x00007ad0


	//   ....[1]....
        /*0058*/ 	.word	0x0000a2e0


	//----- nvinfo : EIATTR_MAX_THREADS
	.align		4
.L_4637:
        /*005c*/ 	.byte	0x04, 0x05
        /*005e*/ 	.short	(.L_4639 - .L_4638)
.L_4638:
        /*0060*/ 	.word	0x00000080
        /*0064*/ 	.word	0x00000001
        /*0068*/ 	.word	0x00000001


	//----- nvinfo : EIATTR_CRS_STACK_SIZE
	.align		4
.L_4639:
        /*006c*/ 	.byte	0x04, 0x1e
        /*006e*/ 	.short	(.L_4641 - .L_4640)
.L_4640:
        /*0070*/ 	.word	0x00000000


	//----- nvinfo : EIATTR_CBANK_PARAM_SIZE
	.align		4
.L_4641:
        /*0074*/ 	.byte	0x03, 0x19
        /*0076*/ 	.short	0x03c0


	//----- nvinfo : EIATTR_PARAM_CBANK
	.align		4
        /*0078*/ 	.byte	0x04, 0x0a
        /*007a*/ 	.short	(.L_4643 - .L_4642)
	.align		4
.L_4642:
        /*007c*/ 	.word	index@(.nv.constant0._ZN2at6native24index_elementwise_kernelILi128ELi4EZNS0_20cuda_take_put_kernelIaiZZZZZNS0_10put_kernelERNS_14TensorIteratorERKNS_10TensorBaseEbENKUlvE_clEvENKUlvE0_clEvENKUlvE_clEvENKUlvE_clEvEUlRaiE_EEvS4_S7_RKT1_EUliE_EEvlSE_)
        /*0080*/ 	.short	0x0210
        /*0082*/ 	.short	0x03c0


	//----- nvinfo : EIATTR_SW_WAR
	.align		4
.L_4643:
        /*0084*/ 	.byte	0x04, 0x36
        /*0086*/ 	.short	(.L_4645 - .L_4644)
.L_4644:
        /*0088*/ 	.word	0x00000008
.L_4645:


//--------------------- .nv.info._ZN2at6native24index_elementwise_kernelILi128ELi4EZNS0_20cuda_take_put_kernelIhlZZZZZNS0_10put_kernelERNS_14TensorIteratorERKNS_10TensorBaseEbENKUlvE_clEvENKUlvE_clEvENKUlvE_clEvENKUlvE0_clEvEUlRhlE0_EEvS4_S7_RKT1_EUliE_EEvlSE_ --------------------------
	.section	.nv.info._ZN2at6native24index_elementwise_kernelILi128ELi4EZNS0_20cuda_take_put_kernelIhlZZZZZNS0_10put_kernelERNS_14TensorIteratorERKNS_10TensorBaseEbENKUlvE_clEvENKUlvE_clEvENKUlvE_clEvENKUlvE0_clEvEUlRhlE0_EEvS4_S7_RKT1_EUliE_EEvlSE_,"",@"SHT_CUDA_INFO"
	.sectionflags	@""
	.align	4


	//----- nvinfo : EIATTR_CUDA_API_VERSION
	.align		4
        /*0000*/ 	.byte	0x04, 0x37
        /*0002*/ 	.short	(.L_4647 - .L_4646)
.L_4646:
        /*0004*/ 	.word	0x00000082


	//----- nvinfo : EIATTR_KPARAM_INFO
	.align		4
.L_4647:
        /*0008*/ 	.byte	0x04, 0x17
        /*000a*/ 	.short	(.L_4649 - .L_4648)
.L_4648:
        /*000c*/ 	.word	0x00000000
        /*0010*/ 	.short	0x0001
        /*0012*/ 	.short	0x0008
        /*0014*/ 	.byte	0x00, 0xf0, 0xe1, 0x0e


	//----- nvinfo : EIATTR_KPARAM_INFO
	.align		4
.L_4649:
        /*0018*/ 	.byte	0x04, 0x17
        /*001a*/ 	.short	(.L_4651 - .L_4650)
.L_4650:
        /*001c*/ 	.word	0x00000000
        /*0020*/ 	.short	0x0000
        /*0022*/ 	.short	0x0000
        /*0024*/ 	.byte	0x00, 0xf0, 0x21, 0x00


	//----- nvinfo : EIATTR_SPARSE_MMA_MASK
	.align		4
.L_4651:
        /*0028*/ 	.byte	0x03, 0x50
        /*002a*/ 	.short	0x0000


	//----- nvinfo : EIATTR_MAXREG_COUNT
	.align		4
        /*002c*/ 	.byte	0x03, 0x1b
        /*002e*/ 	.short	0x0080


	//----- nvinfo : EIATTR_EXTERNS
	.align		4
        /*0030*/ 	.byte	0x04, 0x0f
        /*0032*/ 	.short	(.L_4653 - .L_4652)


	//   ....[0]....
	.align		4
.L_4652:
        /*0034*/ 	.word	index@(__assertfail)


	//----- nvinfo : EIATTR_MERCURY_ISA_VERSION
	.align		4
.L_4653:
        /*0038*/ 	.byte	0x03, 0x5f
        /*003a*/ 	.short	0x0101


	//----- nvinfo : EIATTR_SYSCALL_OFFSETS
	.align		4
        /*003c*/ 	.byte	0x04, 0x46
        /*003e*/ 	.short	(.L_4655 - .L_4654)


	//   ....[0]....
.L_4654:
        /*0040*/ 	.word	0x00001590


	//   ....[1]....
        /*0044*/ 	.word	0x00008570


	//   ....[2]....
        /*0048*/ 	.word	0x0000f3b0


	//   ....[3]....
        /*004c*/ 	.word	0x00016210


	//----- nvinfo : EIATTR_EXIT_INSTR_OFFSETS
	.align		4
.L_4655:
        /*0050*/ 	.byte	0x04, 0x1c
        /*0052*/ 	.short	(.L_4657 - .L_4656)


	//   ....[0]....
.L_4656:
        /*0054*/ 	.word	0x00014d20


	//   ....[1]....
        /*0058*/ 	.word	0x0001bc70


	//----- nvinfo : EIATTR_MAX_THREADS
	.align		4
.L_4657:
        /*005c*/ 	.byte	0x04, 0x05
        /*005e*/ 	.short	(.L_4659 - .L_4658)
.L_4658:
        /*0060*/ 	.word	0x00000080
        /*0064*/ 	.word	0x00000001
        /*0068*/ 	.word	0x00000001


	//----- nvinfo : EIATTR_CRS_STACK_SIZE
	.align		4
.L_4659:
        /*006c*/ 	.byte	0x04, 0x1e
        /*006e*/ 	.short	(.L_4661 - .L_4660)
.L_4660:
        /*0070*/ 	.word	0x00000000


	//----- nvinfo : EIATTR_CBANK_PARAM_SIZE
	.align		4
.L_4661:
        /*0074*/ 	.byte	0x03, 0x19
        /*0076*/ 	.short	0x03c0


	//----- nvinfo : EIATTR_PARAM_CBANK
	.align		4
        /*0078*/ 	.byte	0x04, 0x0a
        /*007a*/ 	.short	(.L_4663 - .L_4662)
	.align		4
.L_4662:
        /*007c*/ 	.word	index@(.nv.constant0._ZN2at6native24index_elementwise_kernelILi128ELi4EZNS0_20cuda_take_put_kernelIhlZZZZZNS0_10put_kernelERNS_14TensorIteratorERKNS_10TensorBaseEbENKUlvE_clEvENKUlvE_clEvENKUlvE_clEvENKUlvE0_clEvEUlRhlE0_EEvS4_S7_RKT1_EUliE_EEvlSE_)
        /*0080*/ 	.short	0x0210
        /*0082*/ 	.short	0x03c0


	//----- nvinfo : EIATTR_SW_WAR
	.align		4
.L_4663:
        /*0084*/ 	.byte	0x04, 0x36
        /*0086*/ 	.short	(.L_4665 - .L_4664)
.L_4664:
        /*0088*/ 	.word	0x00000008
.L_4665:


//--------------------- .nv.info._ZN2at6native24index_elementwise_kernelILi128ELi4EZNS0_20cuda_take_put_kernelIhlZZZZZNS0_10put_kernelERNS_14TensorIteratorERKNS_10TensorBaseEbENKUlvE_clEvENKUlvE_clEvENKUlvE_clEvENKUlvE0_clEvEUlRhlE_EEvS4_S7_RKT1_EUliE_EEvlSE_ --------------------------
	.section	.nv.info._ZN2at6native24index_elementwise_kernelILi128ELi4EZNS0_20cuda_take_put_kernelIhlZZZZZNS0_10put_kernelERNS_14TensorIteratorERKNS_10TensorBaseEbENKUlvE_clEvENKUlvE_clEvENKUlvE_clEvENKUlvE0_clEvEUlRhlE_EEvS4_S7_RKT1_EUliE_EEvlSE_,"",@"SHT_CUDA_INFO"
	.sectionflags	@""
	.align	4


	//----- nvinfo : EIATTR_CUDA_API_VERSION
	.align		4
        /*0000*/ 	.byte	0x04, 0x37
        /*0002*/ 	.short	(.L_4667 - .L_4666)
.L_4666:
        /*0004*/ 	.word	0x00000082


	//----- nvinfo : EIATTR_KPARAM_INFO
	.align		4
.L_4667:
        /*0008*/ 	.byte	0x04, 0x17
        /*000a*/ 	.short	(.L_4669 - .L_4668)
.L_4668:
        /*000c*/ 	.word	0x00000000
        /*0010*/ 	.short	0x0001
        /*0012*/ 	.short	0x0008
        /*0014*/ 	.byte	0x00, 0xf0, 0x01, 0x0f


	//----- nvinfo : EIATTR_KPARAM_INFO
	.align		4
.L_4669:
        /*0018*/ 	.byte	0x04, 0x17
        /*001a*/ 	.short	(.L_4671 - .L_4670)
.L_4670:
        /*001c*/ 	.word	0x00000000
        /*0020*/ 	.short	0x0000
        /*0022*/ 	.short	0x0000
        /*0024*/ 	.byte	0x00, 0xf0, 0x21, 0x00


	//----- nvinfo : EIATTR_SPARSE_MMA_MASK
	.align		4
.L_4671:
        /*0028*/ 	.byte	0x03, 0x50
        /*002a*/ 	.short	0x0000


	//----- nvinfo : EIATTR_MAXREG_COUNT
	.align		4
        /*002c*/ 	.byte	0x03, 0x1b
        /*002e*/ 	.short	0x0080


	//----- nvinfo : EIATTR_EXTERNS
	.align		4
        /*0030*/ 	.byte	0x04, 0x0f
        /*0032*/ 	.short	(.L_4673 - .L_4672)


	//   ....[0]....
	.align		4
.L_4672:
        /*0034*/ 	.word	index@(__assertfail)


	//----- nvinfo : EIATTR_MERCURY_ISA_VERSION
	.align		4
.L_4673:
        /*0038*/ 	.byte	0x03, 0x5f
        /*003a*/ 	.short	0x0101


	//----- nvinfo : EIATTR_SYSCALL_OFFSETS
	.align		4
        /*003c*/ 	.byte	0x04, 0x46
        /*003e*/ 	.short	(.L_4675 - .L_4674)


	//   ....[0]....
.L_4674:
        /*0040*/ 	.word	0x000015a0


	//   ....[1]....
        /*0044*/ 	.word	0x000089d0


	//   ....[2]....
        /*0048*/ 	.word	0x0000fad0


	//   ....[3]....
        /*004c*/ 	.word	0x00016bc0


	//----- nvinfo : EIATTR_EXIT_INSTR_OFFSETS
	.align		4
.L_4675:
        /*0050*/ 	.byte	0x04, 0x1c
        /*0052*/ 	.short	(.L_4677 - .L_4676)


	//   ....[0]....
.L_4676:
        /*0054*/ 	.word	0x000156e0


	//   ....[1]....
        /*0058*/ 	.word	0x0001c740


	//----- nvinfo : EIATTR_MAX_THREADS
	.align		4
.L_4677:
        /*005c*/ 	.byte	0x04, 0x05
        /*005e*/ 	.short	(.L_4679 - .L_4678)
.L_4678:
        /*0060*/ 	.word	0x00000080
        /*0064*/ 	.word	0x00000001
        /*0068*/ 	.word	0x00000001


	//----- nvinfo : EIATTR_CRS_STACK_SIZE
	.align		4
.L_4679:
        /*006c*/ 	.byte	0x04, 0x1e
        /*006e*/ 	.short	(.L_4681 - .L_4680)
.L_4680:
        /*0070*/ 	.word	0x00000000


	//----- nvinfo : EIATTR_CBANK_PARAM_SIZE
	.align		4
.L_4681:
        /*0074*/ 	.byte	0x03, 0x19
        /*0076*/ 	.short	0x03c8


	//----- nvinfo : EIATTR_PARAM_CBANK
	.align		4
        /*0078*/ 	.byte	0x04, 0x0a
        /*007a*/ 	.short	(.L_4683 - .L_4682)
	.align		4
.L_4682:
        /*007c*/ 	.word	index@(.nv.constant0._ZN2at6native24index_elementwise_kernelILi128ELi4EZNS0_20cuda_take_put_kernelIhlZZZZZNS0_10put_kernelERNS_14TensorIteratorERKNS_10TensorBaseEbENKUlvE_clEvENKUlvE_clEvENKUlvE_clEvENKUlvE0_clEvEUlRhlE_EEvS4_S7_RKT1_EUliE_EEvlSE_)
        /*0080*/ 	.short	0x0210
        /*0082*/ 	.short	0x03c8


	//----- nvinfo : EIATTR_SW_WAR
	.align		4
.L_4683:
        /*0084*/ 	.byte	0x04, 0x36
        /*0086*/ 	.short	(.L_4685 - .L_4684)
.L_4684:
        /*0088*/ 	.word	0x00000008
.L_4685:


//--------------------- .nv.info._ZN2at6native24index_elementwise_kernelILi128ELi4EZNS0_20cuda_take_put_kernelIhiZZZZZNS0_10put_kernelERNS_14TensorIteratorERKNS_10TensorBaseEbENKUlvE_clEvENKUlvE_clEvENKUlvE_clEvENKUlvE_clEvEUlRhiE0_EEvS4_S7_RKT1_EUliE_EEvlSE_ --------------------------
	.section	.nv.info._ZN2at6native24index_elementwise_kernelILi128ELi4EZNS0_20cuda_take_put_kernelIhiZZZZZNS0_10put_kernelERNS_14TensorIteratorERKNS_10TensorBaseEbENKUlvE_clEvENKUlvE_clEvENKUlvE_clEvENKUlvE_clEvEUlRhiE0_EEvS4_S7_RKT1_EUliE_EEvlSE_,"",@"SHT_CUDA_INFO"
	.sectionflags	@""
	.align	4


	//----- nvinfo : EIATTR_CUDA_API_VERSION
	.align		4
        /*0000*/ 	.byte	0x04, 0x37
        /*0002*/ 	.short	(.L_4687 - .L_4686)
.L_4686:
        /*0004*/ 	.word	0x00000082


	//----- nvinfo : EIATTR_KPARAM_INFO
	.align		4
.L_4687:
        /*0008*/ 	.byte	0x04, 0x17
        /*000a*/ 	.short	(.L_4689 - .L_4688)
.L_4688:
        /*000c*/ 	.word	0x00000000
        /*0010*/ 	.short	0x0001
        /*0012*/ 	.short	0x0008
        /*0014*/ 	.byte	0x00, 0xf0, 0xc1, 0x0e


	//----- nvinfo : EIATTR_KPARAM_INFO
	.align		4
.L_4689:
        /*0018*/ 	.byte	0x04, 0x17
        /*001a*/ 	.short	(.L_4691 - .L_4690)
.L_4690:
        /*001c*/ 	.word	0x00000000
        /*0020*/ 	.short	0x0000
        /*0022*/ 	.short	0x0000
        /*0024*/ 	.byte	0x00, 0xf0, 0x21, 0x00


	//----- nvinfo : EIATTR_SPARSE_MMA_MASK
	.align		4
.L_4691:
        /*0028*/ 	.byte	0x03, 0x50
        /*002a*/ 	.short	0x0000


	//----- nvinfo : EIATTR_MAXREG_COUNT
	.align		4
        /*002c*/ 	.byte	0x03, 0x1b
        /*002e*/ 	.short	0x0080


	//----- nvinfo : EIATTR_EXTERNS
	.align		4
        /*0030*/ 	.byte	0x04, 0x0f
        /*0032*/ 	.short	(.L_4693 - .L_4692)


	//   ....[0]....
	.align		4
.L_4692:
        /*0034*/ 	.word	index@(__assertfail)


	//----- nvinfo : EIATTR_MERCURY_ISA_VERSION
	.align		4
.L_4693:
        /*0038*/ 	.byte	0x03, 0x5f
        /*003a*/ 	.short	0x0101


	//----- nvinfo : EIATTR_SYSCALL_OFFSETS
	.align		4
        /*003c*/ 	.byte	0x04, 0x46
        /*003e*/ 	.short	(.L_4695 - .L_4694)


	//   ....[0]....
.L_4694:
        /*0040*/ 	.word	0x000015a0


	//   ....[1]....
        /*0044*/ 	.word	0x00003d40


	//   ....[2]....
        /*0048*/ 	.word	0x000064d0


	//   ....[3]....
        /*004c*/ 	.word	0x00008c50


	//----- nvinfo : EIATTR_EXIT_INSTR_OFFSETS
	.align		4
.L_4695:
        /*0050*/ 	.byte	0x04, 0x1c
        /*0052*/ 	.short	(.L_4697 - .L_4696)


	//   ....[0]....
.L_4696:
        /*0054*/ 	.word	0x00007770


	//   ....[1]....
        /*0058*/ 	.word	0x00009e80


	//----- nvinfo : EIATTR_MAX_THREADS
	.align		4
.L_4697:
        /*005c*/ 	.byte	0x04, 0x05
        /*005e*/ 	.short	(.L_4699 - .L_4698)
.L_4698:
        /*0060*/ 	.word	0x00000080
        /*0064*/ 	.word	0x00000001
        /*0068*/ 	.word	0x00000001


	//----- nvinfo : EIATTR_CRS_STACK_SIZE
	.align		4
.L_4699:
        /*006c*/ 	.byte	0x04, 0x1e
        /*006e*/ 	.short	(.L_4701 - .L_4700)
.L_4700:
        /*0070*/ 	.word	0x00000000


	//----- nvinfo : EIATTR_CBANK_PARAM_SIZE
	.align		4
.L_4701:
        /*0074*/ 	.byte	0x03, 0x19
        /*0076*/ 	.short	0x03b8


	//----- nvinfo : EIATTR_PARAM_CBANK
	.align		4
        /*0078*/ 	.byte	0x04, 0x0a
        /*007a*/ 	.short	(.L_4703 - .L_4702)
	.align		4
.L_4702:
        /*007c*/ 	.word	index@(.nv.constant0._ZN2at6native24index_elementwise_kernelILi128ELi4EZNS0_20cuda_take_put_kernelIhiZZZZZNS0_10put_kernelERNS_14TensorIteratorERKNS_10TensorBaseEbENKUlvE_clEvENKUlvE_clEvENKUlvE_clEvENKUlvE_clEvEUlRhiE0_EEvS4_S7_RKT1_EUliE_EEvlSE_)
        /*0080*/ 	.short	0x0210
        /*0082*/ 	.short	0x03b8


	//----- nvinfo : EIATTR_SW_WAR
	.align		4
.L_4703:
        /*0084*/ 	.byte	0x04, 0x36
        /*0086*/ 	.short	(.L_4705 - .L_4704)
.L_4704:
        /*0088*/ 	.word	0x00000008
.L_4705:


//--------------------- .nv.info._ZN2at6native24index_elementwise_kernelILi128ELi4EZNS0_20cuda_take_put_kernelIhiZZZZZNS0_10put_kernelERNS_14TensorIteratorERKNS_10TensorBaseEbENKUlvE_clEvENKUlvE_clEvENKUlvE_clEvENKUlvE_clEvEUlRhiE_EEvS4_S7_RKT1_EUliE_EEvlSE_ --------------------------
	.section	.nv.info._ZN2at6native24index_elementwise_kernelILi128ELi4EZNS0_20cuda_take_put_kernelIhiZZZZZNS0_10put_kernelERNS_14TensorIteratorERKNS_10TensorBaseEbENKUlvE_clEvENKUlvE_clEvENKUlvE_clEvENKUlvE_clEvEUlRhiE_EEvS4_S7_RKT1_EUliE_EEvlSE_,"",@"SHT_CUDA_INFO"
	.sectionflags	@""
	.align	4


	//----- nvinfo : EIATTR_CUDA_API_VERSION
	.align		4
        /*0000*/ 	.byte	0x04, 0x37
        /*0002*/ 	.short	(.L_4707 - .L_4706)
.L_4706:
        /*0004*/ 	.word	0x00000082


	//----- nvinfo : EIATTR_KPARAM_INFO
	.align		4
.L_4707:
        /*0008*/ 	.byte	0x04, 0x17
        /*000a*/ 	.short	(.L_4709 - .L_4708)
.L_4708:
        /*000c*/ 	.word	0x00000000
        /*0010*/ 	.short	0x0001
        /*0012*/ 	.short	0x0008
        /*0014*/ 	.byte	0x00, 0xf0, 0xe1, 0x0e


	//----- nvinfo : EIATTR_KPARAM_INFO
	.align		4
.L_4709:
        /*0018*/ 	.byte	0x04, 0x17
        /*001a*/ 	.short	(.L_4711 - .L_4710)
.L_4710:
        /*001c*/ 	.word	0x00000000
        /*0020*/ 	.short	0x0000
        /*0022*/ 	.short	0x0000
        /*0024*/ 	.byte	0x00, 0xf0, 0x21, 0x00


	//----- nvinfo : EIATTR_SPARSE_MMA_MASK
	.align		4
.L_4711:
        /*0028*/ 	.byte	0x03, 0x50
        /*002a*/ 	.short	0x0000


	//----- nvinfo : EIATTR_MAXREG_COUNT
	.align		4
        /*002c*/ 	.byte	0x03, 0x1b
        /*002e*/ 	.short	0x0080


	//----- nvinfo : EIATTR_EXTERNS
	.align		4
        /*0030*/ 	.byte	0x04, 0x0f
        /*0032*/ 	.short	(.L_4713 - .L_4712)


	//   ....[0]....
	.align		4
.L_4712:
        /*0034*/ 	.word	index@(__assertfail)


	//----- nvinfo : EIATTR_MERCURY_ISA_VERSION
	.align		4
.L_4713:
        /*0038*/ 	.byte	0x03, 0x5f
        /*003a*/ 	.short	0x0101


	//----- nvinfo : EIATTR_SYSCALL_OFFSETS
	.align		4
        /*003c*/ 	.byte	0x04, 0x46
        /*003e*/ 	.short	(.L_4715 - .L_4714)


	//   ....[0]....
.L_4714:
        /*0040*/ 	.word	0x000015a0


	//   ....[1]....
        /*0044*/ 	.word	0x00003e60


	//   ....[2]....
        /*0048*/ 	.word	0x00006710


	//   ....[3]....
        /*004c*/ 	.word	0x00008fb0


	//----- nvinfo : EIATTR_EXIT_INSTR_OFFSETS
	.align		4
.L_4715:
        /*0050*/ 	.byte	0x04, 0x1c
        /*0052*/ 	.short	(.L_4717 - .L_4716)


	//   ....[0]....
.L_4716:
        /*0054*/ 	.word	0x00007ad0


	//   ....[1]....
        /*0058*/ 	.word	0x0000a2e0


	//----- nvinfo : EIATTR_MAX_THREADS
	.align		4
.L_4717:
        /*005c*/ 	.byte	0x04, 0x05
        /*005e*/ 	.short	(.L_4719 - .L_4718)
.L_4718:
        /*0060*/ 	.word	0x00000080
        /*0064*/ 	.word	0x00000001
        /*0068*/ 	.word	0x00000001


	//----- nvinfo : EIATTR_CRS_STACK_SIZE
	.align		4
.L_4719:
        /*006c*/ 	.byte	0x04, 0x1e
        /*006e*/ 	.short	(.L_4721 - .L_4720)
.L_4720:
        /*0070*/ 	.word	0x00000000


	//----- nvinfo : EIATTR_CBANK_PARAM_SIZE
	.align		4
.L_4721:
        /*0074*/ 	.byte	0x03, 0x19
        /*0076*/ 	.short	0x03c0


	//----- nvinfo : EIATTR_PARAM_CBANK
	.align		4
        /*0078*/ 	.byte	0x04, 0x0a
        /*007a*/ 	.short	(.L_4723 - .L_4722)
	.align		4
.L_4722:
        /*007c*/ 	.word	index@(.nv.constant0._ZN2at6native24index_elementwise_kernelILi128ELi4EZNS0_20cuda_take_put_kernelIhiZZZZZNS0_10put_kernelERNS_14TensorIteratorERKNS_10TensorBaseEbENKUlvE_clEvENKUlvE_clEvENKUlvE_clEvENKUlvE_clEvEUlRhiE_EEvS4_S7_RKT1_EUliE_EEvlSE_)
        /*0080*/ 	.short	0x0210
        /*0082*/ 	.short	0x03c0


	//----- nvinfo : EIATTR_SW_WAR
	.align		4
.L_4723:
        /*0084*/ 	.byte	0x04, 0x36
        /*0086*/ 	.short	(.L_4725 - .L_4724)
.L_4724:
        /*0088*/ 	.word	0x00000008
.L_4725:


//--------------------- .nv.info._ZN2at6native24index_elementwise_kernelILi128ELi4EZNS0_16gpu_index_kernelIZZZNS0_31index_put_kernel_quantized_cudaERNS_14TensorIteratorEN3c108ArrayRefIlEES7_bdiENKUlvE_clEvENKUlvE3_clEvEUlPcPKclE_EEvRNS_18TensorIteratorBaseES7_S7_RKT_bEUliE_EEvlT1_ --------------------------
	.section	.nv.info._ZN2at6native24index_elementwise_kernelILi128ELi4EZNS0_16gpu_index_kernelIZZZNS0_31index_put_kernel_quantized_cudaERNS_14TensorIteratorEN3c108ArrayRefIlEES7_bdiENKUlvE_clEvENKUlvE3_clEvEUlPcPKclE_EEvRNS_18TensorIteratorBaseES7_S7_RKT_bEUliE_EEvlT1_,"",@"SHT_CUDA_INFO"
	.sectionflags	@""
	.align	4


	//----- nvinfo : EIATTR_CUDA_API_VERSION
	.align		4
        /*0000*/ 	.byte	0x04, 0x37
        /*0002*/ 	.short	(.L_4727 - .L_4726)
.L_4726:
        /*0004*/ 	.word	0x00000082


	//----- nvinfo : EIATTR_KPARAM_INFO
	.align		4
.L_4727:
        /*0008*/ 	.byte	0x04, 0x17
        /*000a*/ 	.short	(.L_4729 - .L_4728)
.L_4728:
        /*000c*/ 	.word	0x00000000
        /*0010*/ 	.short	0x0001
        /*0012*/ 	.short	0x0008
        /*0014*/ 	.byte	0x00, 0xf0, 0xa1, 0x13


	//----- nvinfo : EIATTR_KPARAM_INFO
	.align		4
.L_4729:
        /*0018*/ 	.byte	0x04, 0x17
        /*001a*/ 	.short	(.L_4731 - .L_4730)
.L_4730:
        /*001c*/ 	.word	0x00000000
        /*0020*/ 	.short	0x0000
        /*0022*/ 	.short	0x0000
        /*0024*/ 	.byte	0x00, 0xf0, 0x21, 0x00


	//----- nvinfo : EIATTR_SPARSE_MMA_MASK
	.align		4
.L_4731:
        /*0028*/ 	.byte	0x03, 0x50
        /*002a*/ 	.short	0x0000


	//----- nvinfo : EIATTR_MAXREG_COUNT
	.align		4
        /*002c*/ 	.byte	0x03, 0x1b
        /*002e*/ 	.short	0x0080


	//----- nvinfo : EIATTR_EXTERNS
	.align		4
        /*0030*/ 	.byte	0x04, 0x0f
        /*0032*/ 	.short	(.L_4733 - .L_4732)


	//   ....[0]....
	.align		4
.L_4732:
        /*0034*/ 	.word	index@(__assertfail)


	//----- nvinfo : EIATTR_MERCURY_ISA_VERSION
	.align		4
.L_4733:
        /*0038*/ 	.byte	0x03, 0x5f
        /*003a*/ 	.short	0x0101


	//----- nvinfo : EIATTR_SYSCALL_OFFSETS
	.align		4
        /*003c*/ 	.byte	0x04, 0x46
        /*003e*/ 	.short	(.L_4735 - .L_4734)


	//   ....[0]....
.L_4734:
        /*0040*/ 	.word	0x00001a50


	//   ....[1]....
        /*0044*/ 	.word	0x00001cf0


	//   ....[2]....
        /*0048*/ 	.word	0x00001fa0


	//   ....[3]....
        /*004c*/ 	.word	0x00002250


	//   ....[4]....
        /*0050*/ 	.word	0x000025e0


	//   ....[5]....
        /*0054*/ 	.word	0x000028b0


	//   ....[6]....
        /*0058*/ 	.word	0x00002b80


	//   ....[7]....
        /*005c*/ 	.word	0x000047e0


	//   ....[8]....
        /*0060*/ 	.word	0x00004a80


	//   ....[9]....
        /*0064*/ 	.word	0x00004d30


	//   ....[10]....
        /*0068*/ 	.word	0x00004fe0


	//   ....[11]....
        /*006c*/ 	.word	0x00005350


	//   ....[12]....
        /*0070*/ 	.word	0x00005610


	//   ....[13]....
        /*0074*/ 	.word	0x000058d0


	//   ....[14]....
        /*0078*/ 	.word	0x00007520


	//   ....[15]....
        /*007c*/ 	.word	0x000077c0


	//   ....[16]....
        /*0080*/ 	.word	0x00007a70


	//   ....[17]....
        /*0084*/ 	.word	0x00007d20


	//   ....[18]....
        /*0088*/ 	.word	0x00008090


	//   ....[19]....
        /*008c*/ 	.word	0x00008350


	//   ....[20]....
        /*0090*/ 	.word	0x00008610


	//   ....[21]....
        /*0094*/ 	.word	0x0000a250


	//   ....[22]....
        /*0098*/ 	.word	0x0000a4f0


	//   ....[23]....
        /*009c*/ 	.word	0x0000a7a0


	//   ....[24]....
        /*00a0*/ 	.word	0x0000aa50


	//   ....[25]....
        /*00a4*/ 	.word	0x0000add0


	//   ....[26]....
        /*00a8*/ 	.word	0x0000b0a0


	//   ....[27]....
        /*00ac*/ 	.word	0x0000b370


	//----- nvinfo : EIATTR_EXIT_INSTR_OFFSETS
	.align		4
.L_4735:
        /*00b0*/ 	.byte	0x04, 0x1c
        /*00b2*/ 	.short	(.L_4737 - .L_4736)


	//   ....[0]....
.L_4736:
        /*00b4*/ 	.word	0x000088b0


	//   ....[1]....
        /*00b8*/ 	.word	0x0000b5a0


	//----- nvinfo : EIATTR_MAX_THREADS
	.align		4
.L_4737:
        /*00bc*/ 	.byte	0x04, 0x05
        /*00be*/ 	.short	(.L_4739 - .L_4738)
.L_4738:
        /*00c0*/ 	.word	0x00000080
        /*00c4*/ 	.word	0x00000001
        /*00c8*/ 	.word	0x00000001


	//----- nvinfo : EIATTR_CRS_STACK_SIZE
	.align		4
.L_4739:
        /*00cc*/ 	.byte	0x04, 0x1e
        /*00ce*/ 	.short	(.L_4741 - .L_4740)
.L_4740:
        /*00d0*/ 	.word	0x00000000


	//----- nvinfo : EIATTR_CBANK_PARAM_SIZE
	.align		4
.L_4741:
        /*00d4*/ 	.byte	0x03, 0x19
        /*00d6*/ 	.short	0x04f0


	//----- nvinfo : EIATTR_PARAM_CBANK
	.align		4
        /*00d8*/ 	.byte	0x04, 0x0a
        /*00da*/ 	.short	(.L_4743 - .L_4742)
	.align		4
.L_4742:
        /*00dc*/ 	.word	index@(.nv.constant0._ZN2at6native24index_elementwise_kernelILi128ELi4EZNS0_16gpu_index_kernelIZZZNS0_31index_put_kernel_quantized_cudaERNS_14TensorIteratorEN3c108ArrayRefIlEES7_bdiENKUlvE_clEvENKUlvE3_clEvEUlPcPKclE_EEvRNS_18TensorIteratorBaseES7_S7_RKT_bEUliE_EEvlT1_)
        /*00e0*/ 	.short	0x0210
        /*00e2*/ 	.short	0x04f0


	//----- nvinfo : EIATTR_SW_WAR
	.align		4
.L_4743:
        /*00e4*/ 	.byte	0x04, 0x36
        /*00e6*/ 	.short	(.L_4745 - .L_4744)
.L_4744:
        /*00e8*/ 	.word	0x00000008
.L_4745:


//--------------------- .nv.info._ZN2at6native24index_elementwise_kernelILi128ELi4EZNS0_16gpu_index_kernelIZZZNS0_31index_put_kernel_quantized_cudaERNS_14TensorIteratorEN3c108ArrayRefIlEES7_bdiENKUlvE_clEvENKUlvE2_clEvEUlPcPKclE_EEvRNS_18TensorIteratorBaseES7_S7_RKT_bEUliE_EEvlT1_ --------------------------
	.section	.nv.info._ZN2at6native24index_elementwise_kernelILi128ELi4EZNS0_16gpu_index_kernelIZZZNS0_31index_put_kernel_quantized_cudaERNS_14TensorIteratorEN3c108ArrayRefIlEES7_bdiENKUlvE_clEvENKUlvE2_clEvEUlPcPKclE_EEvRNS_18TensorIteratorBaseES7_S7_RKT_bEUliE_EEvlT1_,"",@"SHT_CUDA_INFO"
	.sectionflags	@""
	.align	4


	//----- nvinfo : EIATTR_CUDA_API_VERSION
	.align		4
        /*0000*/ 	.byte	0x04, 0x37
        /*0002*/ 	.short	(.L_4747 - .L_4746)
.L_4746:
        /*0004*/ 	.word	0x00000082


	//----- nvinfo : EIATTR_KPARAM_INFO
	.align		4
.L_4747:
        /*0008*/ 	.byte	0x04, 0x17
        /*000a*/ 	.short	(.L_4749 - .L_4748)
.L_4748:
        /*000c*/ 	.word	0x00000000
        /*0010*/ 	.short	0x0001
        /*0012*/ 	.short	0x0008
        /*0014*/ 	.byte	0x00, 0xf0, 0xa1, 0x13


	//----- nvinfo : EIATTR_KPARAM_INFO
	.align		4
.L_4749:
        /*0018*/ 	.byte	0x04, 0x17
        /*001a*/ 	.short	(.L_4751 - .L_4750)
.L_4750:
        /*001c*/ 	.word	0x00000000
        /*0020*/ 	.short	0x0000
        /*0022*/ 	.short	0x0000
        /*0024*/ 	.byte	0x00, 0xf0, 0x21, 0x00


	//----- nvinfo : EIATTR_SPARSE_MMA_MASK
	.align		4
.L_4751:
        /*0028*/ 	.byte	0x03, 0x50
        /*002a*/ 	.short	0x0000


	//----- nvinfo : EIATTR_MAXREG_COUNT
	.align		4
        /*002c*/ 	.byte	0x03, 0x1b
        /*002e*/ 	.short	0x0080


	//----- nvinfo : EIATTR_EXTERNS
	.align		4
        /*0030*/ 	.byte	0x04, 0x0f
        /*0032*/ 	.short	(.L_4753 - .L_4752)


	//   ....[0]....
	.align		4
.L_4752:
        /*0034*/ 	.word	index@(__assertfail)


	//----- nvinfo : EIATTR_MERCURY_ISA_VERSION
	.align		4
.L_4753:
        /*0038*/ 	.byte	0x03, 0x5f
        /*003a*/ 	.short	0x0101


	//----- nvinfo : EIATTR_SYSCALL_OFFSETS
	.align		4
        /*003c*/ 	.byte	0x04, 0x46
        /*003e*/ 	.short	(.L_4755 - .L_4754)


	//   ....[0]....
.L_4754:
        /*0040*/ 	.word	0x00001a50


	//   ....[1]....
        /*0044*/ 	.word	0x00001cf0


	//   ....[2]....
        /*0048*/ 	.word	0x00001fa0


	//   ....[3]....
        /*004c*/ 	.word	0x00002250


	//   ....[4]....
        /*0050*/ 	.word	0x000025e0


	//   ....[5]....
        /*0054*/ 	.word	0x000028b0


	//   ....[6]....
        /*0058*/ 	.word	0x00002b80


	//   ....[7]....
        /*005c*/ 	.word	0x000047e0


	//   ....[8]....
        /*0060*/ 	.word	0x00004a80


	//   ....[9]....
        /*0064*/ 	.word	0x00004d30


	//   ....[10]....
        /*0068*/ 	.word	0x00004fe0


	//   ....[11]....
        /*006c*/ 	.word	0x00005350


	//   ....[12]....
        /*0070*/ 	.word	0x00005610


	//   ....[13]....
        /*0074*/ 	.word	0x000058d0


	//   ....[14]....
        /*0078*/ 	.word	0x00007520


	//   ....[15]....
        /*007c*/ 	.word	0x000077c0


	//   ....[16]....
        /*0080*/ 	.word	0x00007a70


	//   ....[17]....
        /*0084*/ 	.word	0x00007d20


	//   ....[18]....
        /*0088*/ 	.word	0x00008090


	//   ....[19]....
        /*008c*/ 	.word	0x00008350


	//   ....[20]....
        /*0090*/ 	.word	0x00008610


	//   ....[21]....
        /*0094*/ 	.word	0x0000a250


	//   ....[22]....
        /*0098*/ 	.word	0x0000a4f0


	//   ....[23]....
        /*009c*/ 	.word	0x0000a7a0


	//   ....[24]....
        /*00a0*/ 	.word	0x0000aa50


	//   ....[25]....
        /*00a4*/ 	.word	0x0000add0


	//   ....[26]....
        /*00a8*/ 	.word	0x0000b0a0


	//   ....[27]....
        /*00ac*/ 	.word	0x0000b370


	//----- nvinfo : EIATTR_EXIT_INSTR_OFFSETS
	.align		4
.L_4755:
        /*00b0*/ 	.byte	0x04, 0x1c
        /*00b2*/ 	.short	(.L_4757 - .L_4756)


	//   ....[0]....
.L_4756:
        /*00b4*/ 	.word	0x000088b0


	//   ....[1]....
        /*00b8*/ 	.word	0x0000b5a0


	//----- nvinfo : EIATTR_MAX_THREADS
	.align		4
.L_4757:
        /*00bc*/ 	.byte	0x04, 0x05
        /*00be*/ 	.short	(.L_4759 - .L_4758)
.L_4758:
        /*00c0*/ 	.word	0x00000080
        /*00c4*/ 	.word	0x00000001
        /*00c8*/ 	.word	0x00000001


	//----- nvinfo : EIATTR_CRS_STACK_SIZE
	.align		4
.L_4759:
        /*00cc*/ 	.byte	0x04, 0x1e
        /*00ce*/ 	.short	(.L_4761 - .L_4760)
.L_4760:
        /*00d0*/ 	.word	0x00000000


	//----- nvinfo : EIATTR_CBANK_PARAM_SIZE
	.align		4
.L_4761:
        /*00d4*/ 	.byte	0x03, 0x19
        /*00d6*/ 	.short	0x04f0


	//----- nvinfo : EIATTR_PARAM_CBANK
	.align		4
        /*00d8*/ 	.byte	0x04, 0x0a
        /*00da*/ 	.short	(.L_4763 - .L_4762)
	.align		4
.L_4762:
        /*00dc*/ 	.word	index@(.nv.constant0._ZN2at6native24index_elementwise_kernelILi128ELi4EZNS0_16gpu_index_kernelIZZZNS0_31index_put_kernel_quantized_cudaERNS_14TensorIteratorEN3c108ArrayRefIlEES7_bdiENKUlvE_clEvENKUlvE2_clEvEUlPcPKclE_EEvRNS_18TensorIteratorBaseES7_S7_RKT_bEUliE_EEvlT1_)
        /*00e0*/ 	.short	0x0210
        /*00e2*/ 	.short	0x04f0


	//----- nvinfo : EIATTR_SW_WAR
	.align		4
.L_4763:
        /*00e4*/ 	.byte	0x04, 0x36
        /*00e6*/ 	.short	(.L_4765 - .L_4764)
.L_4764:
        /*00e8*/ 	.word	0x00000008
.L_4765:


//--------------------- .nv.info._ZN2at6native24index_elementwise_kernelILi128ELi4EZNS0_16gpu_index_kernelIZZZNS0_31index_put_kernel_quantized_cudaERNS_14TensorIteratorEN3c108ArrayRefIlEES7_bdiENKUlvE_clEvENKUlvE1_clEvEUlPcPKclE_EEvRNS_18TensorIteratorBaseES7_S7_RKT_bEUliE_EEvlT1_ --------------------------
	.section	.nv.info._ZN2at6native24index_elementwise_kernelILi128ELi4EZNS0_16gpu_index_kernelIZZZNS0_31index_put_kernel_quantized_cudaERNS_14TensorIteratorEN3c108ArrayRefIlEES7_bdiENKUlvE_clEvENKUlvE1_clEvEUlPcPKclE_EEvRNS_18TensorIteratorBaseES7_S7_RKT_bEUliE_EEvlT1_,"",@"SHT_CUDA_INFO"
	.sectionflags	@""
	.align	4


	//----- nvinfo : EIATTR_CUDA_API_VERSION
	.align		4
        /*0000*/ 	.byte	0x04, 0x37
        /*0002*/ 	.short	(.L_4767 - .L_4766)
.L_4766:
        /*0004*/ 	.word	0x00000082


	//----- nvinfo : EIATTR_KPARAM_INFO
	.align		4
.L_4767:
        /*0008*/ 	.byte	0x04, 0x17
        /*000a*/ 	.short	(.L_4769 - .L_4768)
.L_4768:
        /*000c*/ 	.word	0x00000000
        /*0010*/ 	.short	0x0001
        /*0012*/ 	.short	0x0008
        /*0014*/ 	.byte	0x00, 0xf0, 0xa1, 0x13


	//----- nvinfo : EIATTR_KPARAM_INFO
	.align		4
.L_4769:
        /*0018*/ 	.byte	0x04, 0x17
        /*001a*/ 	.short	(.L_4771 - .L_4770)
.L_4770:
        /*001c*/ 	.word	0x00000000
        /*0020*/ 	.short	0x0000
        /*0022*/ 	.short	0x0000
        /*0024*/ 	.byte	0x00, 0xf0, 0x21, 0x00


	//----- nvinfo : EIATTR_SPARSE_MMA_MASK
	.align		4
.L_4771:
        /*0028*/ 	.byte	0x03, 0x50
        /*002a*/ 	.short	0x0000


	//----- nvinfo : EIATTR_MAXREG_COUNT
	.align		4
        /*002c*/ 	.byte	0x03, 0x1b
        /*002e*/ 	.short	0x0080


	//----- nvinfo : EIATTR_EXTERNS
	.align		4
        /*0030*/ 	.byte	0x04, 0x0f
        /*0032*/ 	.short	(.L_4773 - .L_4772)


	//   ....[0]....
	.align		4
.L_4772:
        /*0034*/ 	.word	index@(__assertfail)


	//----- nvinfo : EIATTR_MERCURY_ISA_VERSION
	.align		4
.L_4773:
        /*0038*/ 	.byte	0x03, 0x5f
        /*003a*/ 	.short	0x0101


	//----- nvinfo : EIATTR_SYSCALL_OFFSETS
	.align		4
        /*003c*/ 	.byte	0x04, 0x46
        /*003e*/ 	.short	(.L_4775 - .L_4774)


	//   ....[0]....
.L_4774:
        /*0040*/ 	.word	0x00001a50


	//   ....[1]....
        /*0044*/ 	.word	0x00001cf0


	//   ....[2]....
        /*0048*/ 	.word	0x00001fa0


	//   ....[3]....
        /*004c*/ 	.word	0x00002250


	//   ....[4]....
        /*0050*/ 	.word	0x000025e0


	//   ....[5]....
        /*0054*/ 	.word	0x000028b0


	//   ....[6]....
        /*0058*/ 	.word	0x00002b80


	//   ....[7]....
        /*005c*/ 	.word	0x000047f0


	//   ....[8]....
        /*0060*/ 	.word	0x00004a90


	//   ....[9]....
        /*0064*/ 	.word	0x00004d40


	//   ....[10]....
        /*0068*/ 	.word	0x00004ff0


	//   ....[11]....
        /*006c*/ 	.word	0x00005360


	//   ....[12]....
        /*0070*/ 	.word	0x00005620


	//   ....[13]....
        /*0074*/ 	.word	0x000058e0


	//   ....[14]....
        /*0078*/ 	.word	0x00007540


	//   ....[15]....
        /*007c*/ 	.word	0x000077e0


	//   ....[16]....
        /*0080*/ 	.word	0x00007a90


	//   ....[17]....
        /*0084*/ 	.word	0x00007d40


	//   ....[18]....
        /*0088*/ 	.word	0x000080b0


	//   ....[19]....
        /*008c*/ 	.word	0x00008370


	//   ....[20]....
        /*0090*/ 	.word	0x00008630


	//   ....[21]....
        /*0094*/ 	.word	0x0000a280


	//   ....[22]....
        /*0098*/ 	.word	0x0000a520


	//   ....[23]....
        /*009c*/ 	.word	0x0000a7d0


	//   ....[24]....
        /*00a0*/ 	.word	0x0000aa80


	//   ....[25]....
        /*00a4*/ 	.word	0x0000ae00


	//   ....[26]....
        /*00a8*/ 	.word	0x0000b0d0


	//   ....[27]....
        /*00ac*/ 	.word	0x0000b3a0


	//----- nvinfo : EIATTR_EXIT_INSTR_OFFSETS
	.align		4
.L_4775:
        /*00b0*/ 	.byte	0x04, 0x1c
        /*00b2*/ 	.short	(.L_4777 - .L_4776)


	//   ....[0]....
.L_4776:
        /*00b4*/ 	.word	0x000088e0


	//   ....[1]....
        /*00b8*/ 	.word	0x0000b5e0


	//----- nvinfo : EIATTR_MAX_THREADS
	.align		4
.L_4777:
        /*00bc*/ 	.byte	0x04, 0x05
        /*00be*/ 	.short	(.L_4779 - .L_4778)
.L_4778:
        /*00c0*/ 	.word	0x00000080
        /*00c4*/ 	.word	0x00000001
        /*00c8*/ 	.word	0x00000001


	//----- nvinfo : EIATTR_CRS_STACK_SIZE
	.align		4
.L_4779:
        /*00cc*/ 	.byte	0x04, 0x1e
        /*00ce*/ 	.short	(.L_4781 - .L_4780)
.L_4780:
        /*00d0*/ 	.word	0x00000000


	//----- nvinfo : EIATTR_CBANK_PARAM_SIZE
	.align		4
.L_4781:
        /*00d4*/ 	.byte	0x03, 0x19
        /*00d6*/ 	.short	0x04f0


	//----- nvinfo : EIATTR_PARAM_CBANK
	.align		4
        /*00d8*/ 	.byte	0x04, 0x0a
        /*00da*/ 	.short	(.L_4783 - .L_4782)
	.align		4
.L_4782:
        /*00dc*/ 	.word	index@(.nv.constant0._ZN2at6native24index_elementwise_kernelILi128ELi4EZNS0_16gpu_index_kernelIZZZNS0_31index_put_kernel_quantized_cudaERNS_14TensorIteratorEN3c108ArrayRefIlEES7_bdiENKUlvE_clEvENKUlvE1_clEvEUlPcPKclE_EEvRNS_18TensorIteratorBaseES7_S7_RKT_bEUliE_EEvlT1_)
        /*00e0*/ 	.short	0x0210
        /*00e2*/ 	.short	0x04f0


	//----- nvinfo : EIATTR_SW_WAR
	.align		4
.L_4783:
        /*00e4*/ 	.byte	0x04, 0x36
        /*00e6*/ 	.short	(.L_4785 - .L_4784)
.L_4784:
        /*00e8*/ 	.word	0x00000008
.L_4785:


//--------------------- .nv.info._ZN2at6native24index_elementwise_kernelILi128ELi4EZNS0_16gpu_index_kernelIZZZNS0_31index_put_kernel_quantized_cudaERNS_14TensorIteratorEN3c108ArrayRefIlEES7_bdiENKUlvE_clEvENKUlvE0_clEvEUlPcPKclE_EEvRNS_18TensorIteratorBaseES7_S7_RKT_bEUliE_EEvlT1_ --------------------------
	.section	.nv.info._ZN2at6native24index_elementwise_kernelILi128ELi4EZNS0_16gpu_index_kernelIZZZNS0_31index_put_kernel_quantized_cudaERNS_14TensorIteratorEN3c108ArrayRefIlEES7_bdiENKUlvE_clEvENKUlvE0_clEvEUlPcPKclE_EEvRNS_18TensorIteratorBaseES7_S7_RKT_bEUliE_EEvlT1_,"",@"SHT_CUDA_INFO"
	.sectionflags	@""
	.align	4


	//----- nvinfo : EIATTR_CUDA_API_VERSION
	.align		4
        /*0000*/ 	.byte	0x04, 0x37
        /*0002*/ 	.short	(.L_4787 - .L_4786)
.L_4786:
        /*0004*/ 	.word	0x00000082


	//----- nvinfo : EIATTR_KPARAM_INFO
	.align		4
.L_4787:
        /*0008*/ 	.byte	0x04, 0x17
        /*000a*/ 	.short	(.L_4789 - .L_4788)
.L_4788:
        /*000c*/ 	.word	0x00000000
        /*0010*/ 	.short	0x0001
        /*0012*/ 	.short	0x0008
        /*0014*/ 	.byte	0x00, 0xf0, 0xa1, 0x13


	//----- nvinfo : EIATTR_KPARAM_INFO
	.align		4
.L_4789:
        /*0018*/ 	.byte	0x04, 0x17
        /*001a*/ 	.short	(.L_4791 - .L_4790)
.L_4790:
        /*001c*/ 	.word	0x00000000
        /*0020*/ 	.short	0x0000
        /*0022*/ 	.short	0x0000
        /*0024*/ 	.byte	0x00, 0xf0, 0x21, 0x00


	//----- nvinfo : EIATTR_SPARSE_MMA_MASK
	.align		4
.L_4791:
        /*0028*/ 	.byte	0x03, 0x50
        /*002a*/ 	.short	0x0000


	//----- nvinfo : EIATTR_MAXREG_COUNT
	.align		4
        /*002c*/ 	.byte	0x03, 0x1b
        /*002e*/ 	.short	0x0080


	//----- nvinfo : EIATTR_EXTERNS
	.align		4
        /*0030*/ 	.byte	0x04, 0x0f
        /*0032*/ 	.short	(.L_4793 - .L_4792)


	//   ....[0]....
	.align		4
.L_4792:
        /*0034*/ 	.word	index@(__assertfail)


	//----- nvinfo : EIATTR_MERCURY_ISA_VERSION
	.align		4
.L_4793:
        /*0038*/ 	.byte	0x03, 0x5f
        /*003a*/ 	.short	0x0101


	//----- nvinfo : EIATTR_SYSCALL_OFFSETS
	.align		4
        /*003c*/ 	.byte	0x04, 0x46
        /*003e*/ 	.short	(.L_4795 - .L_4794)


	//   ....[0]....
.L_4794:
        /*0040*/ 	.word	0x00001a50


	//   ....[1]....
        /*0044*/ 	.word	0x00001cf0


	//   ....[2]....
        /*0048*/ 	.word	0x00001fa0


	//   ....[3]....
        /*004c*/ 	.word	0x00002250


	//   ....[4]....
        /*0050*/ 	.word	0x000025e0


	//   ....[5]....
        /*0054*/ 	.word	0x000028b0


	//   ....[6]....
        /*0058*/ 	.word	0x00002b80


	//   ....[7]....
        /*005c*/ 	.word	0x000047e0


	//   ....[8]....
        /*0060*/ 	.word	0x00004a80


	//   ....[9]....
        /*0064*/ 	.word	0x00004d30


	//   ....[10]....
        /*0068*/ 	.word	0x00004fe0


	//   ....[11]....
        /*006c*/ 	.word	0x00005350


	//   ....[12]....
        /*0070*/ 	.word	0x00005610


	//   ....[13]....
        /*0074*/ 	.word	0x000058d0


	//   ....[14]....
        /*0078*/ 	.word	0x00007520


	//   ....[15]....
        /*007c*/ 	.word	0x000077c0


	//   ....[16]....
        /*0080*/ 	.word	0x00007a70


	//   ....[17]....
        /*0084*/ 	.word	0x00007d20


	//   ....[18]....
        /*0088*/ 	.word	0x00008090


	//   ....[19]....
        /*008c*/ 	.word	0x00008350


	//   ....[20]....
        /*0090*/ 	.word	0x00008610


	//   ....[21]....
        /*0094*/ 	.word	0x0000a250


	//   ....[22]....
        /*0098*/ 	.word	0x0000a4f0


	//   ....[23]....
        /*009c*/ 	.word	0x0000a7a0


	//   ....[24]....
        /*00a0*/ 	.word	0x0000aa50


	//   ....[25]....
        /*00a4*/ 	.word	0x0000add0


	//   ....[26]....
        /*00a8*/ 	.word	0x0000b0a0


	//   ....[27]....
        /*00ac*/ 	.word	0x0000b370


	//----- nvinfo : EIATTR_EXIT_INSTR_OFFSETS
	.align		4
.L_4795:
        /*00b0*/ 	.byte	0x04, 0x1c
        /*00b2*/ 	.short	(.L_4797 - .L_4796)


	//   ....[0]....
.L_4796:
        /*00b4*/ 	.word	0x000088b0


	//   ....[1]....
        /*00b8*/ 	.word	0x0000b5a0


	//----- nvinfo : EIATTR_MAX_THREADS
	.align		4
.L_4797:
        /*00bc*/ 	.byte	0x04, 0x05
        /*00be*/ 	.short	(.L_4799 - .L_4798)
.L_4798:
        /*00c0*/ 	.word	0x00000080
        /*00c4*/ 	.word	0x00000001
        /*00c8*/ 	.word	0x00000001


	//----- nvinfo : EIATTR_CRS_STACK_SIZE
	.align		4
.L_4799:
        /*00cc*/ 	.byte	0x04, 0x1e
        /*00ce*/ 	.short	(.L_4801 - .L_4800)
.L_4800:
        /*00d0*/ 	.word	0x00000000


	//----- nvinfo : EIATTR_CBANK_PARAM_SIZE
	.align		4
.L_4801:
        /*00d4*/ 	.byte	0x03, 0x19
        /*00d6*/ 	.short	0x04f0


	//----- nvinfo : EIATTR_PARAM_CBANK
	.align		4
        /*00d8*/ 	.byte	0x04, 0x0a
        /*00da*/ 	.short	(.L_4803 - .L_4802)
	.align		4
.L_4802:
        /*00dc*/ 	.word	index@(.nv.constant0._ZN2at6native24index_elementwise_kernelILi128ELi4EZNS0_16gpu_index_kernelIZZZNS0_31index_put_kernel_quantized_cudaERNS_14TensorIteratorEN3c108ArrayRefIlEES7_bdiENKUlvE_clEvENKUlvE0_clEvEUlPcPKclE_EEvRNS_18TensorIteratorBaseES7_S7_RKT_bEUliE_EEvlT1_)
        /*00e0*/ 	.short	0x0210
        /*00e2*/ 	.short	0x04f0


	//----- nvinfo : EIATTR_SW_WAR
	.align		4
.L_4803:
        /*00e4*/ 	.byte	0x04, 0x36
        /*00e6*/ 	.short	(.L_4805 - .L_4804)
.L_4804:
        /*00e8*/ 	.word	0x00000008
.L_4805:


//--------------------- .nv.info._ZN2at6native24index_elementwise_kernelILi128ELi4EZNS0_16gpu_index_kernelIZZZNS0_31index_put_kernel_quantized_cudaERNS_14TensorIteratorEN3c108ArrayRefIlEES7_bdiENKUlvE_clEvENKUlvE_clEvEUlPcPKclE_EEvRNS_18TensorIteratorBaseES7_S7_RKT_bEUliE_EEvlT1_ --------------------------
	.section	.nv.info._ZN2at6native24index_elementwise_kernelILi128ELi4EZNS0_16gpu_index_kernelIZZZNS0_31index_put_kernel_quantized_cudaERNS_14TensorIteratorEN3c108ArrayRefIlEES7_bdiENKUlvE_clEvENKUlvE_clEvEUlPcPKclE_EEvRNS_18TensorIteratorBaseES7_S7_RKT_bEUliE_EEvlT1_,"",@"SHT_CUDA_INFO"
	.sectionflags	@""
	.align	4


	//----- nvinfo : EIATTR_CUDA_API_VERSION
	.align		4
        /*0000*/ 	.byte	0x04, 0x37
        /*0002*/ 	.short	(.L_4807 - .L_4806)
.L_4806:
        /*0004*/ 	.word	0x00000082


	//----- nvinfo : EIATTR_KPARAM_INFO
	.align		4
.L_4807:
        /*0008*/ 	.byte	0x04, 0x17
        /*000a*/ 	.short	(.L_4809 - .L_4808)
.L_4808:
        /*000c*/ 	.word	0x00000000
        /*0010*/ 	.short	0x0001
        /*0012*/ 	.short	0x0008
        /*0014*/ 	.byte	0x00, 0xf0, 0xa1, 0x13


	//----- nvinfo : EIATTR_KPARAM_INFO
	.align		4
.L_4809:
        /*0018*/ 	.byte	0x04, 0x17
        /*001a*/ 	.short	(.L_4811 - .L_4810)
.L_4810:
        /*001c*/ 	.word	0x00000000
        /*0020*/ 	.short	0x0000
        /*0022*/ 	.short	0x0000
        /*0024*/ 	.byte	0x00, 0xf0, 0x21, 0x00


	//----- nvinfo : EIATTR_SPARSE_MMA_MASK
	.align		4
.L_4811:
        /*0028*/ 	.byte	0x03, 0x50
        /*002a*/ 	.short	0x0000


	//----- nvinfo : EIATTR_MAXREG_COUNT
	.align		4
        /*002c*/ 	.byte	0x03, 0x1b
        /*002e*/ 	.short	0x0080


	//----- nvinfo : EIATTR_EXTERNS
	.align		4
        /*0030*/ 	.byte	0x04, 0x0f
        /*0032*/ 	.short	(.L_4813 - .L_4812)


	//   ....[0]....
	.align		4
.L_4812:
        /*0034*/ 	.word	index@(__assertfail)


	//----- nvinfo : EIATTR_MERCURY_ISA_VERSION
	.align		4
.L_4813:
        /*0038*/ 	.byte	0x03, 0x5f
        /*003a*/ 	.short	0x0101


	//----- nvinfo : EIATTR_SYSCALL_OFFSETS
	.align		4
        /*003c*/ 	.byte	0x04, 0x46
        /*003e*/ 	.short	(.L_4815 - .L_4814)


	//   ....[0]....
.L_4814:
        /*0040*/ 	.word	0x00001a50


	//   ....[1]....
        /*0044*/ 	.word	0x00001cf0


	//   ....[2]....
        /*0048*/ 	.word	0x00001fa0


	//   ....[3]....
        /*004c*/ 	.word	0x00002250


	//   ....[4]....
        /*0050*/ 	.word	0x000025e0


	//   ....[5]....
        /*0054*/ 	.word	0x000028b0


	//   ....[6]....
        /*0058*/ 	.word	0x00002b80


	//   ....[7]....
        /*005c*/ 	.word	0x000047f0


	//   ....[8]....
        /*0060*/ 	.word	0x00004a90


	//   ....[9]....
        /*0064*/ 	.word	0x00004d40


	//   ....[10]....
        /*0068*/ 	.word	0x00004ff0


	//   ....[11]....
        /*006c*/ 	.word	0x00005360


	//   ....[12]....
        /*0070*/ 	.word	0x00005620


	//   ....[13]....
        /*0074*/ 	.word	0x000058e0


	//   ....[14]....
        /*0078*/ 	.word	0x00007540


	//   ....[15]....
        /*007c*/ 	.word	0x000077e0


	//   ....[16]....
        /*0080*/ 	.word	0x00007a90


	//   ....[17]....
        /*0084*/ 	.word	0x00007d40


	//   ....[18]....
        /*0088*/ 	.word	0x000080b0


	//   ....[19]....
        /*008c*/ 	.word	0x00008370


	//   ....[20]....
        /*0090*/ 	.word	0x00008630


	//   ....[21]....
        /*0094*/ 	.word	0x0000a280


	//   ....[22]....
        /*0098*/ 	.word	0x0000a520


	//   ....[23]....
        /*009c*/ 	.word	0x0000a7d0


	//   ....[24]....
        /*00a0*/ 	.word	0x0000aa80


	//   ....[25]....
        /*00a4*/ 	.word	0x0000ae00


	//   ....[26]....
        /*00a8*/ 	.word	0x0000b0d0


	//   ....[27]....
        /*00ac*/ 	.word	0x0000b3a0


	//----- nvinfo : EIATTR_EXIT_INSTR_OFFSETS
	.align		4
.L_4815:
        /*00b0*/ 	.byte	0x04, 0x1c
        /*00b2*/ 	.short	(.L_4817 - .L_4816)


	//   ....[0]....
.L_4816:
        /*00b4*/ 	.word	0x000088e0


	//   ....[1]....
        /*00b8*/ 	.word	0x0000b5e0


	//----- nvinfo : EIATTR_MAX_THREADS
	.align		4
.L_4817:
        /*00bc*/ 	.byte	0x04, 0x05
        /*00be*/ 	.short	(.L_4819 - .L_4818)
.L_4818:
        /*00c0*/ 	.word	0x00000080
        /*00c4*/ 	.word	0x00000001
        /*00c8*/ 	.word	0x00000001


	//----- nvinfo : EIATTR_CRS_STACK_SIZE
	.align		4
.L_4819:
        /*00cc*/ 	.byte	0x04, 0x1e
        /*00ce*/ 	.short	(.L_4821 - .L_4820)
.L_4820:
        /*00d0*/ 	.word	0x00000000


	//----- nvinfo : EIATTR_CBANK_PARAM_SIZE
	.align		4
.L_4821:
        /*00d4*/ 	.byte	0x03, 0x19
        /*00d6*/ 	.short	0x04f0


	//----- nvinfo : EIATTR_PARAM_CBANK
	.align		4
        /*00d8*/ 	.byte	0x04, 0x0a
        /*00da*/ 	.short	(.L_4823 - .L_4822)
	.align		4
.L_4822:
        /*00dc*/ 	.word	index@(.nv.constant0._ZN2at6native24index_elementwise_kernelILi128ELi4EZNS0_16gpu_index_kernelIZZZNS0_31index_put_kernel_quantized_cudaERNS_14TensorIteratorEN3c108ArrayRefIlEES7_bdiENKUlvE_clEvENKUlvE_clEvEUlPcPKclE_EEvRNS_18TensorIteratorBaseES7_S7_RKT_bEUliE_EEvlT1_)
        /*00e0*/ 	.short	0x0210
        /*00e2*/ 	.short	0x04f0


	//----- nvinfo : EIATTR_SW_WAR
	.align		4
.L_4823:
        /*00e4*/ 	.byte	0x04, 0x36
        /*00e6*/ 	.short	(.L_4825 - .L_4824)
.L_4824:
        /*00e8*/ 	.word	0x00000008
.L_4825:


//--------------------- .nv.info._ZN2at6native24index_elementwise_kernelILi128ELi4EZNS0_16gpu_index_kernelIZNS0_21index_put_kernel_implINS0_10OpaqueTypeILi16EEEEEvRNS_14TensorIteratorEN3c108ArrayRefIlEESA_EUlPcPKclE_EEvRNS_18TensorIteratorBaseESA_SA_RKT_bEUliE_EEvlT1_ --------------------------
	.section	.nv.info._ZN2at6native24index_elementwise_kernelILi128ELi4EZNS0_16gpu_index_kernelIZNS0_21index_put_kernel_implINS0_10OpaqueTypeILi16EEEEEvRNS_14TensorIteratorEN3c108ArrayRefIlEESA_EUlPcPKclE_EEvRNS_18TensorIteratorBaseESA_SA_RKT_bEUliE_EEvlT1_,"",@"SHT_CUDA_INFO"
	.sectionflags	@""
	.align	4


	//----- nvinfo : EIATTR_CUDA_API_VERSION
	.align		4
        /*0000*/ 	.byte	0x04, 0x37
        /*0002*/ 	.short	(.L_4827 - .L_4826)
.L_4826:
        /*0004*/ 	.word	0x00000082


	//----- nvinfo : EIATTR_KPARAM_INFO
	.align		4
.L_4827:
        /*0008*/ 	.byte	0x04, 0x17
        /*000a*/ 	.short	(.L_4829 - .L_4828)
.L_4828:
        /*000c*/ 	.word	0x00000000
        /*0010*/ 	.short	0x0001
        /*0012*/ 	.short	0x0008
        /*0014*/ 	.byte	0x00, 0xf0, 0x61, 0x13


	//----- nvinfo : EIATTR_KPARAM_INFO
	.align		4
.L_4829:
        /*0018*/ 	.byte	0x04, 0x17
        /*001a*/ 	.short	(.L_4831 - .L_4830)
.L_4830:
        /*001c*/ 	.word	0x00000000
        /*0020*/ 	.short	0x0000
        /*0022*/ 	.short	0x0000
        /*0024*/ 	.byte	0x00, 0xf0, 0x21, 0x00


	//----- nvinfo : EIATTR_SPARSE_MMA_MASK
	.align		4
.L_4831:
        /*0028*/ 	.byte	0x03, 0x50
        /*002a*/ 	.short	0x0000


	//----- nvinfo : EIATTR_MAXREG_COUNT
	.align		4
        /*002c*/ 	.byte	0x03, 0x1b
        /*002e*/ 	.short	0x0080


	//----- nvinfo : EIATTR_EXTERNS
	.align		4
        /*0030*/ 	.byte	0x04, 0x0f
        /*0032*/ 	.short	(.L_4833 - .L_4832)


	//   ....[0]....
	.align		4
.L_4832:
        /*0034*/ 	.word	index@(__assertfail)


	//----- nvinfo : EIATTR_MERCURY_ISA_VERSION
	.align		4
.L_4833:
        /*0038*/ 	.byte	0x03, 0x5f
        /*003a*/ 	.short	0x0101


	//----- nvinfo : EIATTR_SYSCALL_OFFSETS
	.align		4
        /*003c*/ 	.byte	0x04, 0x46
        /*003e*/ 	.short	(.L_4835 - .L_4834)


	//   ....[0]....
.L_4834:
        /*0040*/ 	.word	0x00001a30


	//   ....[1]....
        /*0044*/ 	.word	0x00001cf0


	//   ....[2]....
        /*0048*/ 	.word	0x00001fa0


	//   ....[3]....
        /*004c*/ 	.word	0x00002250


	//   ....[4]....
        /*0050*/ 	.word	0x000025e0


	//   ....[5]....
        /*0054*/ 	.word	0x000028e0


	//   ....[6]....
        /*0058*/ 	.word	0x00002bc0


	//   ....[7]....
        /*005c*/ 	.word	0x000046f0


	//   ....[8]....
        /*0060*/ 	.word	0x00004990


	//   ....[9]....
        /*0064*/ 	.word	0x00004c40


	//   ....[10]....
        /*0068*/ 	.word	0x00004ef0


	//   ....[11]....
        /*006c*/ 	.word	0x00005270


	//   ....[12]....
        /*0070*/ 	.word	0x00005540


	//   ....[13]....
        /*0074*/ 	.word	0x00005810


	//   ....[14]....
        /*0078*/ 	.word	0x000072f0


	//   ....[15]....
        /*007c*/ 	.word	0x00007590


	//   ....[16]....
        /*0080*/ 	.word	0x00007840


	//   ....[17]....
        /*0084*/ 	.word	0x00007af0


	//   ....[18]....
        /*0088*/ 	.word	0x00007e70


	//   ....[19]....
        /*008c*/ 	.word	0x00008140


	//   ....[20]....
        /*0090*/ 	.word	0x00008400


	//   ....[21]....
        /*0094*/ 	.word	0x00009ed0


	//   ....[22]....
        /*0098*/ 	.word	0x0000a170


	//   ....[23]....
        /*009c*/ 	.word	0x0000a420


	//   ....[24]....
        /*00a0*/ 	.word	0x0000a6d0


	//   ....[25]....
        /*00a4*/ 	.word	0x0000aa60


	//   ....[26]....
        /*00a8*/ 	.word	0x0000ad30


	//   ....[27]....
        /*00ac*/ 	.word	0x0000b000


	//----- nvinfo : EIATTR_EXIT_INSTR_OFFSETS
	.align		4
.L_4835:
        /*00b0*/ 	.byte	0x04, 0x1c
        /*00b2*/ 	.short	(.L_4837 - .L_4836)


	//   ....[0]....
.L_4836:
        /*00b4*/ 	.word	0x00008580


	//   ....[1]....
        /*00b8*/ 	.word	0x0000b110


	//----- nvinfo : EIATTR_MAX_THREADS
	.align		4
.L_4837:
        /*00bc*/ 	.byte	0x04, 0x05
        /*00be*/ 	.short	(.L_4839 - .L_4838)
.L_4838:
        /*00c0*/ 	.word	0x00000080
        /*00c4*/ 	.word	0x00000001
        /*00c8*/ 	.word	0x00000001


	//----- nvinfo : EIATTR_CRS_STACK_SIZE
	.align		4
.L_4839:
        /*00cc*/ 	.byte	0x04, 0x1e
        /*00ce*/ 	.short	(.L_4841 - .L_4840)
.L_4840:
        /*00d0*/ 	.word	0x00000000


	//----- nvinfo : EIATTR_CBANK_PARAM_SIZE
	.align		4
.L_4841:
        /*00d4*/ 	.byte	0x03, 0x19
        /*00d6*/ 	.short	0x04e0


	//----- nvinfo : EIATTR_PARAM_CBANK
	.align		4
        /*00d8*/ 	.byte	0x04, 0x0a
        /*00da*/ 	.short	(.L_4843 - .L_4842)
	.align		4
.L_4842:
        /*00dc*/ 	.word	index@(.nv.constant0._ZN2at6native24index_elementwise_kernelILi128ELi4EZNS0_16gpu_index_kernelIZNS0_21index_put_kernel_implINS0_10OpaqueTypeILi16EEEEEvRNS_14TensorIteratorEN3c108ArrayRefIlEESA_EUlPcPKclE_EEvRNS_18TensorIteratorBaseESA_SA_RKT_bEUliE_EEvlT1_)
        /*00e0*/ 	.short	0x0210
        /*00e2*/ 	.short	0x04e0


	//----- nvinfo : EIATTR_SW_WAR
	.align		4
.L_4843:
        /*00e4*/ 	.byte	0x04, 0x36
        /*00e6*/ 	.short	(.L_4845 - .L_4844)
.L_4844:
        /*00e8*/ 	.word	0x00000008
.L_4845:


//--------------------- .nv.info._ZN2at6native24index_elementwise_kernelILi128ELi4EZNS0_16gpu_index_kernelIZNS0_21index_put_kernel_implINS0_10OpaqueTypeILi2EEEEEvRNS_14TensorIteratorEN3c108ArrayRefIlEESA_EUlPcPKclE_EEvRNS_18TensorIteratorBaseESA_SA_RKT_bEUliE_EEvlT1_ --------------------------
	.section	.nv.info._ZN2at6native24index_elementwise_kernelILi128ELi4EZNS0_16gpu_index_kernelIZNS0_21index_put_kernel_implINS0_10OpaqueTypeILi2EEEEEvRNS_14TensorIteratorEN3c108ArrayRefIlEESA_EUlPcPKclE_EEvRNS_18TensorIteratorBaseESA_SA_RKT_bEUliE_EEvlT1_,"",@"SHT_CUDA_INFO"
	.sectionflags	@""
	.align	4


	//----- nvinfo : EIATTR_CUDA_API_VERSION
	.align		4
        /*0000*/ 	.byte	0x04, 0x37
        /*0002*/ 	.short	(.L_4847 - .L_4846)
.L_4846:
        /*0004*/ 	.word	0x00000082


	//----- nvinfo : EIATTR_KPARAM_INFO
	.align		4
.L_4847:
        /*0008*/ 	.byte	0x04, 0x17
        /*000a*/ 	.short	(.L_4849 - .L_4848)
.L_4848:
        /*000c*/ 	.word	0x00000000
        /*0010*/ 	.short	0x0001
        /*0012*/ 	.short	0x0008
        /*0014*/ 	.byte	0x00, 0xf0, 0x61, 0x13


	//----- nvinfo : EIATTR_KPARAM_INFO
	.align		4
.L_4849:
        /*0018*/ 	.byte	0x04, 0x17
        /*001a*/ 	.short	(.L_4851 - .L_4850)
.L_4850:
        /*001c*/ 	.word	0x00000000
        /*0020*/ 	.short	0x0000
        /*0022*/ 	.short	0x0000
        /*0024*/ 	.byte	0x00, 0xf0, 0x21, 0x00


	//----- nvinfo : EIATTR_SPARSE_MMA_MASK
	.align		4
.L_4851:
        /*0028*/ 	.byte	0x03, 0x50
        /*002a*/ 	.short	0x0000


	//----- nvinfo : EIATTR_MAXREG_COUNT
	.align		4
        /*002c*/ 	.byte	0x03, 0x1b
        /*002e*/ 	.short	0x0080


	//----- nvinfo : EIATTR_EXTERNS
	.align		4
        /*0030*/ 	.byte	0x04, 0x0f
        /*0032*/ 	.short	(.L_4853 - .L_4852)


	//   ....[0]....
	.align		4
.L_4852:
        /*0034*/ 	.word	index@(__assertfail)


	//----- nvinfo : EIATTR_MERCURY_ISA_VERSION
	.align		4
.L_4853:
        /*0038*/ 	.byte	0x03, 0x5f
        /*003a*/ 	.short	0x0101


	//----- nvinfo : EIATTR_SYSCALL_OFFSETS
	.align		4
        /*003c*/ 	.byte	0x04, 0x46
        /*003e*/ 	.short	(.L_4855 - .L_4854)


	//   ....[0]....
.L_4854:
        /*0040*/ 	.word	0x00001a30


	//   ....[1]....
        /*0044*/ 	.word	0x00001cf0


	//   ....[2]....
        /*0048*/ 	.word	0x00001fa0


	//   ....[3]....
        /*004c*/ 	.word	0x00002250


	//   ....[4]....
        /*0050*/ 	.word	0x000025e0


	//   ....[5]....
        /*0054*/ 	.word	0x000028e0


	//   ....[6]....
        /*0058*/ 	.word	0x00002bc0


	//   ....[7]....
        /*005c*/ 	.word	0x00004700


	//   ....[8]....
        /*0060*/ 	.word	0x000049a0


	//   ....[9]....
        /*0064*/ 	.word	0x00004c50


	//   ....[10]....
        /*0068*/ 	.word	0x00004f00


	//   ....[11]....
        /*006c*/ 	.word	0x00005280


	//   ....[12]....
        /*0070*/ 	.word	0x00005550


	//   ....[13]....
        /*0074*/ 	.word	0x00005820


	//   ....[14]....
        /*0078*/ 	.word	0x00007310


	//   ....[15]....
        /*007c*/ 	.word	0x000075b0


	//   ....[16]....
        /*0080*/ 	.word	0x00007860


	//   ....[17]....
        /*0084*/ 	.word	0x00007b10


	//   ....[18]....
        /*0088*/ 	.word	0x00007e90


	//   ....[19]....
        /*008c*/ 	.word	0x00008160


	//   ....[20]....
        /*0090*/ 	.word	0x00008420


	//   ....[21]....
        /*0094*/ 	.word	0x00009f00


	//   ....[22]....
        /*0098*/ 	.word	0x0000a1a0


	//   ....[23]....
        /*009c*/ 	.word	0x0000a450


	//   ....[24]....
        /*00a0*/ 	.word	0x0000a700


	//   ....[25]....
        /*00a4*/ 	.word	0x0000aa90


	//   ....[26]....
        /*00a8*/ 	.word	0x0000ad60


	//   ....[27]....
        /*00ac*/ 	.word	0x0000b030


	//----- nvinfo : EIATTR_EXIT_INSTR_OFFSETS
	.align		4
.L_4855:
        /*00b0*/ 	.byte	0x04, 0x1c
        /*00b2*/ 	.short	(.L_4857 - .L_4856)


	//   ....[0]....
.L_4856:
        /*00b4*/ 	.word	0x000085b0


	//   ....[1]....
        /*00b8*/ 	.word	0x0000b150


	//----- nvinfo : EIATTR_MAX_THREADS
	.align		4
.L_4857:
        /*00bc*/ 	.byte	0x04, 0x05
        /*00be*/ 	.short	(.L_4859 - .L_4858)
.L_4858:
        /*00c0*/ 	.word	0x00000080
        /*00c4*/ 	.word	0x00000001
        /*00c8*/ 	.word	0x00000001


	//----- nvinfo : EIATTR_CRS_STACK_SIZE
	.align		4
.L_4859:
        /*00cc*/ 	.byte	0x04, 0x1e
        /*00ce*/ 	.short	(.L_4861 - .L_4860)
.L_4860:
        /*00d0*/ 	.word	0x00000000


	//----- nvinfo : EIATTR_CBANK_PARAM_SIZE
	.align		4
.L_4861:
        /*00d4*/ 	.byte	0x03, 0x19
        /*00d6*/ 	.short	0x04e0


	//----- nvinfo : EIATTR_PARAM_CBANK
	.align		4
        /*00d8*/ 	.byte	0x04, 0x0a
        /*00da*/ 	.short	(.L_4863 - .L_4862)
	.align		4
.L_4862:
        /*00dc*/ 	.word	index@(.nv.constant0._ZN2at6native24index_elementwise_kernelILi128ELi4EZNS0_16gpu_index_kernelIZNS0_21index_put_kernel_implINS0_10OpaqueTypeILi2EEEEEvRNS_14TensorIteratorEN3c108ArrayRefIlEESA_EUlPcPKclE_EEvRNS_18TensorIteratorBaseESA_SA_RKT_bEUliE_EEvlT1_)
        /*00e0*/ 	.short	0x0210
        /*00e2*/ 	.short	0x04e0


	//----- nvinfo : EIATTR_SW_WAR
	.align		4
.L_4863:
        /*00e4*/ 	.byte	0x04, 0x36
        /*00e6*/ 	.short	(.L_4865 - .L_4864)
.L_4864:
        /*00e8*/ 	.word	0x00000008
.L_4865:


//--------------------- .nv.info._ZN2at6native24index_elementwise_kernelILi128ELi4EZNS0_16gpu_index_kernelIZNS0_21index_put_kernel_implINS0_10OpaqueTypeILi8EEEEEvRNS_14TensorIteratorEN3c108ArrayRefIlEESA_EUlPcPKclE_EEvRNS_18TensorIteratorBaseESA_SA_RKT_bEUliE_EEvlT1_ --------------------------
	.section	.nv.info._ZN2at6native24index_elementwise_kernelILi128ELi4EZNS0_16gpu_index_kernelIZNS0_21index_put_kernel_implINS0_10OpaqueTypeILi8EEEEEvRNS_14TensorIteratorEN3c108ArrayRefIlEESA_EUlPcPKclE_EEvRNS_18TensorIteratorBaseESA_SA_RKT_bEUliE_EEvlT1_,"",@"SHT_CUDA_INFO"
	.sectionflags	@""
	.align	4


	//----- nvinfo : EIATTR_CUDA_API_VERSION
	.align		4
        /*0000*/ 	.byte	0x04, 0x37
        /*0002*/ 	.short	(.L_4867 - .L_4866)
.L_4866:
        /*0004*/ 	.word	0x00000082


	//----- nvinfo : EIATTR_KPARAM_INFO
	.align		4
.L_4867:
        /*0008*/ 	.byte	0x04, 0x17
        /*000a*/ 	.short	(.L_4869 - .L_4868)
.L_4868:
        /*000c*/ 	.word	0x00000000
        /*0010*/ 	.short	0x0001
        /*0012*/ 	.short	0x0008
        /*0014*/ 	.byte	0x00, 0xf0, 0x61, 0x13


	//----- nvinfo : EIATTR_KPARAM_INFO
	.align		4
.L_4869:
        /*0018*/ 	.byte	0x04, 0x17
        /*001a*/ 	.short	(.L_4871 - .L_4870)
.L_4870:
        /*001c*/ 	.word	0x00000000
        /*0020*/ 	.short	0x0000
        /*0022*/ 	.short	0x0000
        /*0024*/ 	.byte	0x00, 0xf0, 0x21, 0x00


	//----- nvinfo : EIATTR_SPARSE_MMA_MASK
	.align		4
.L_4871:
        /*0028*/ 	.byte	0x03, 0x50
        /*002a*/ 	.short	0x0000


	//----- nvinfo : EIATTR_MAXREG_COUNT
	.align		4
        /*002c*/ 	.byte	0x03, 0x1b
        /*002e*/ 	.short	0x0080


	//----- nvinfo : EIATTR_EXTERNS
	.align		4
        /*0030*/ 	.byte	0x04, 0x0f
        /*0032*/ 	.short	(.L_4873 - .L_4872)


	//   ....[0]....
	.align		4
.L_4872:
        /*0034*/ 	.word	index@(__assertfail)


	//----- nvinfo : EIATTR_MERCURY_ISA_VERSION
	.align		4
.L_4873:
        /*0038*/ 	.byte	0x03, 0x5f
        /*003a*/ 	.short	0x0101


	//----- nvinfo : EIATTR_SYSCALL_OFFSETS
	.align		4
        /*003c*/ 	.byte	0x04, 0x46
        /*003e*/ 	.short	(.L_4875 - .L_4874)


	//   ....[0]....
.L_4874:
        /*0040*/ 	.word	0x00001a30


	//   ....[1]....
        /*0044*/ 	.word	0x00001cf0


	//   ....[2]....
        /*0048*/ 	.word	0x00001fa0


	//   ....[3]....
        /*004c*/ 	.word	0x00002250


	//   ....[4]....
        /*0050*/ 	.word	0x000025e0


	//   ....[5]....
        /*0054*/ 	.word	0x000028e0


	//   ....[6]....
        /*0058*/ 	.word	0x00002bc0


	//   ....[7]....
        /*005c*/ 	.word	0x00004710


	//   ....[8]....
        /*0060*/ 	.word	0x000049b0


	//   ....[9]....
        /*0064*/ 	.word	0x00004c60


	//   ....[10]....
        /*0068*/ 	.word	0x00004f10


	//   ....[11]....
        /*006c*/ 	.word	0x00005290


	//   ....[12]....
        /*0070*/ 	.word	0x00005560


	//   ....[13]....
        /*0074*/ 	.word	0x00005830


	//   ....[14]....
        /*0078*/ 	.word	0x00007330


	//   ....[15]....
        /*007c*/ 	.word	0x000075d0


	//   ....[16]....
        /*0080*/ 	.word	0x00007880


	//   ....[17]....
        /*0084*/ 	.word	0x00007b30


	//   ....[18]....
        /*0088*/ 	.word	0x00007eb0


	//   ....[19]....
        /*008c*/ 	.word	0x00008180


	//   ....[20]....
        /*0090*/ 	.word	0x00008440


	//   ....[21]....
        /*0094*/ 	.word	0x00009f30


	//   ....[22]....
        /*0098*/ 	.word	0x0000a1d0


	//   ....[23]....
        /*009c*/ 	.word	0x0000a480


	//   ....[24]....
        /*00a0*/ 	.word	0x0000a730


	//   ....[25]....
        /*00a4*/ 	.word	0x0000aac0


	//   ....[26]....
        /*00a8*/ 	.word	0x0000ad90


	//   ....[27]....
        /*00ac*/ 	.word	0x0000b060


	//----- nvinfo : EIATTR_EXIT_INSTR_OFFSETS
	.align		4
.L_4875:
        /*00b0*/ 	.byte	0x04, 0x1c
        /*00b2*/ 	.short	(.L_4877 - .L_4876)


	//   ....[0]....
.L_4876:
        /*00b4*/ 	.word	0x000085e0


	//   ....[1]....
        /*00b8*/ 	.word	0x0000b190


	//----- nvinfo : EIATTR_MAX_THREADS
	.align		4
.L_4877:
        /*00bc*/ 	.byte	0x04, 0x05
        /*00be*/ 	.short	(.L_4879 - .L_4878)
.L_4878:
        /*00c0*/ 	.word	0x00000080
        /*00c4*/ 	.word	0x00000001
        /*00c8*/ 	.word	0x00000001


	//----- nvinfo : EIATTR_CRS_STACK_SIZE
	.align		4
.L_4879:
        /*00cc*/ 	.byte	0x04, 0x1e
        /*00ce*/ 	.short	(.L_4881 - .L_4880)
.L_4880:
        /*00d0*/ 	.word	0x00000000


	//----- nvinfo : EIATTR_CBANK_PARAM_SIZE
	.align		4
.L_4881:
        /*00d4*/ 	.byte	0x03, 0x19
        /*00d6*/ 	.short	0x04e0


	//----- nvinfo : EIATTR_PARAM_CBANK
	.align		4
        /*00d8*/ 	.byte	0x04, 0x0a
        /*00da*/ 	.short	(.L_4883 - .L_4882)
	.align		4
.L_4882:
        /*00dc*/ 	.word	index@(.nv.constant0._ZN2at6native24index_elementwise_kernelILi128ELi4EZNS0_16gpu_index_kernelIZNS0_21index_put_kernel_implINS0_10OpaqueTypeILi8EEEEEvRNS_14TensorIteratorEN3c108ArrayRefIlEESA_EUlPcPKclE_EEvRNS_18TensorIteratorBaseESA_SA_RKT_bEUliE_EEvlT1_)
        /*00e0*/ 	.short	0x0210
        /*00e2*/ 	.short	0x04e0


	//----- nvinfo : EIATTR_SW_WAR
	.align		4
.L_4883:
        /*00e4*/ 	.byte	0x04, 0x36
        /*00e6*/ 	.short	(.L_4885 - .L_4884)
.L_4884:
        /*00e8*/ 	.word	0x00000008
.L_4885:


//--------------------- .nv.info._ZN2at6native24index_elementwise_kernelILi128ELi4EZNS0_16gpu_index_kernelIZNS0_21index_put_kernel_implINS0_10OpaqueTypeILi4EEEEEvRNS_14TensorIteratorEN3c108ArrayRefIlEESA_EUlPcPKclE_EEvRNS_18TensorIteratorBaseESA_SA_RKT_bEUliE_EEvlT1_ --------------------------
	.section	.nv.info._ZN2at6native24index_elementwise_kernelILi128ELi4EZNS0_16gpu_index_kernelIZNS0_21index_put_kernel_implINS0_10OpaqueTypeILi4EEEEEvRNS_14TensorIteratorEN3c108ArrayRefIlEESA_EUlPcPKclE_EEvRNS_18TensorIteratorBaseESA_SA_RKT_bEUliE_EEvlT1_,"",@"SHT_CUDA_INFO"
	.sectionflags	@""
	.align	4


	//----- nvinfo : EIATTR_CUDA_API_VERSION
	.align		4
        /*0000*/ 	.byte	0x04, 0x37
        /*0002*/ 	.short	(.L_4887 - .L_4886)
.L_4886:
        /*0004*/ 	.word	0x00000082


	//----- nvinfo : EIATTR_KPARAM_INFO
	.align		4
.L_4887:
        /*0008*/ 	.byte	0x04, 0x17
        /*000a*/ 	.short	(.L_4889 - .L_4888)
.L_4888:
        /*000c*/ 	.word	0x00000000
        /*0010*/ 	.short	0x0001
        /*0012*/ 	.short	0x0008
        /*0014*/ 	.byte	0x00, 0xf0, 0x61, 0x13


	//----- nvinfo : EIATTR_KPARAM_INFO
	.align		4
.L_4889:
        /*0018*/ 	.byte	0x04, 0x17
        /*001a*/ 	.short	(.L_4891 - .L_4890)
.L_4890:
        /*001c*/ 	.word	0x00000000
        /*0020*/ 	.short	0x0000
        /*0022*/ 	.short	0x0000
        /*0024*/ 	.byte	0x00, 0xf0, 0x21, 0x00


	//----- nvinfo : EIATTR_SPARSE_MMA_MASK
	.align		4
.L_4891:
        /*0028*/ 	.byte	0x03, 0x50
        /*002a*/ 	.short	0x0000


	//----- nvinfo : EIATTR_MAXREG_COUNT
	.align		4
        /*002c*/ 	.byte	0x03, 0x1b
        /*002e*/ 	.short	0x0080


	//----- nvinfo : EIATTR_EXTERNS
	.align		4
        /*0030*/ 	.byte	0x04, 0x0f
        /*0032*/ 	.short	(.L_4893 - .L_4892)


	//   ....[0]....
	.align		4
.L_4892:
        /*0034*/ 	.word	index@(__assertfail)


	//----- nvinfo : EIATTR_MERCURY_ISA_VERSION
	.align		4
.L_4893:
        /*0038*/ 	.byte	0x03, 0x5f
        /*003a*/ 	.short	0x0101


	//----- nvinfo : EIATTR_SYSCALL_OFFSETS
	.align		4
        /*003c*/ 	.byte	0x04, 0x46
        /*003e*/ 	.short	(.L_4895 - .L_4894)


	//   ....[0]....
.L_4894:
        /*0040*/ 	.word	0x00001a30


	//   ....[1]....
        /*0044*/ 	.word	0x00001cf0


	//   ....[2]....
        /*0048*/ 	.word	0x00001fa0


	//   ....[3]....
        /*004c*/ 	.word	0x00002250


	//   ....[4]....
        /*0050*/ 	.word	0x000025e0


	//   ....[5]....
        /*0054*/ 	.word	0x000028e0


	//   ....[6]....
        /*0058*/ 	.word	0x00002bc0


	//   ....[7]....
        /*005c*/ 	.word	0x000046f0


	//   ....[8]....
        /*0060*/ 	.word	0x00004990


	//   ....[9]....
        /*0064*/ 	.word	0x00004c40


	//   ....[10]....
        /*0068*/ 	.word	0x00004ef0


	//   ....[11]....
        /*006c*/ 	.word	0x00005270


	//   ....[12]....
        /*0070*/ 	.word	0x00005540


	//   ....[13]....
        /*0074*/ 	.word	0x00005810


	//   ....[14]....
        /*0078*/ 	.word	0x000072f0


	//   ....[15]....
        /*007c*/ 	.word	0x00007590


	//   ....[16]....
        /*0080*/ 	.word	0x00007840


	//   ....[17]....
        /*0084*/ 	.word	0x00007af0


	//   ....[18]....
        /*0088*/ 	.word	0x00007e70


	//   ....[19]....
        /*008c*/ 	.word	0x00008140


	//   ....[20]....
        /*0090*/ 	.word	0x00008400


	//   ....[21]....
        /*0094*/ 	.word	0x00009ed0


	//   ....[22]....
        /*0098*/ 	.word	0x0000a170


	//   ....[23]....
        /*009c*/ 	.word	0x0000a420


	//   ....[24]....
        /*00a0*/ 	.word	0x0000a6d0


	//   ....[25]....
        /*00a4*/ 	.word	0x0000aa60


	//   ....[26]....
        /*00a8*/ 	.word	0x0000ad30


	//   ....[27]....
        /*00ac*/ 	.word	0x0000b000


	//----- nvinfo : EIATTR_EXIT_INSTR_OFFSETS
	.align		4
.L_4895:
        /*00b0*/ 	.byte	0x04, 0x1c
        /*00b2*/ 	.short	(.L_4897 - .L_4896)


	//   ....[0]....
.L_4896:
        /*00b4*/ 	.word	0x00008580


	//   ....[1]....
        /*00b8*/ 	.word	0x0000b110


	//----- nvinfo : EIATTR_MAX_THREADS
	.align		4
.L_4897:
        /*00bc*/ 	.byte	0x04, 0x05
        /*00be*/ 	.short	(.L_4899 - .L_4898)
.L_4898:
        /*00c0*/ 	.word	0x00000080
        /*00c4*/ 	.word	0x00000001
        /*00c8*/ 	.word	0x00000001


	//----- nvinfo : EIATTR_CRS_STACK_SIZE
	.align		4
.L_4899:
        /*00cc*/ 	.byte	0x04, 0x1e
        /*00ce*/ 	.short	(.L_4901 - .L_4900)
.L_4900:
        /*00d0*/ 	.word	0x00000000


	//----- nvinfo : EIATTR_CBANK_PARAM_SIZE
	.align		4
.L_4901:
        /*00d4*/ 	.byte	0x03, 0x19
        /*00d6*/ 	.short	0x04e0


	//----- nvinfo : EIATTR_PARAM_CBANK
	.align		4
        /*00d8*/ 	.byte	0x04, 0x0a
        /*00da*/ 	.short	(.L_4903 - .L_4902)
	.align		4
.L_4902:
        /*00dc*/ 	.word	index@(.nv.constant0._ZN2at6native24index_elementwise_kernelILi128ELi4EZNS0_16gpu_index_kernelIZNS0_21index_put_kernel_implINS0_10OpaqueTypeILi4EEEEEvRNS_14TensorIteratorEN3c108ArrayRefIlEESA_EUlPcPKclE_EEvRNS_18TensorIteratorBaseESA_SA_RKT_bEUliE_EEvlT1_)
        /*00e0*/ 	.short	0x0210
        /*00e2*/ 	.short	0x04e0


	//----- nvinfo : EIATTR_SW_WAR
	.align		4
.L_4903:
        /*00e4*/ 	.byte	0x04, 0x36
        /*00e6*/ 	.short	(.L_4905 - .L_4904)
.L_4904:
        /*00e8*/ 	.word	0x00000008
.L_4905:


//--------------------- .nv.info._ZN2at6native24index_elementwise_kernelILi128ELi4EZNS0_16gpu_index_kernelIZNS0_21index_put_kernel_implINS0_10OpaqueTypeILi1EEEEEvRNS_14TensorIteratorEN3c108ArrayRefIlEESA_EUlPcPKclE_EEvRNS_18TensorIteratorBaseESA_SA_RKT_bEUliE_EEvlT1_ --------------------------
	.section	.nv.info._ZN2at6native24index_elementwise_kernelILi128ELi4EZNS0_16gpu_index_kernelIZNS0_21index_put_kernel_implINS0_10OpaqueTypeILi1EEEEEvRNS_14TensorIteratorEN3c108ArrayRefIlEESA_EUlPcPKclE_EEvRNS_18TensorIteratorBaseESA_SA_RKT_bEUliE_EEvlT1_,"",@"SHT_CUDA_INFO"
	.sectionflags	@""
	.align	4


	//----- nvinfo : EIATTR_CUDA_API_VERSION
	.align		4
        /*0000*/ 	.byte	0x04, 0x37
        /*0002*/ 	.short	(.L_4907 - .L_4906)
.L_4906:
        /*0004*/ 	.word	0x00000082


	//----- nvinfo : EIATTR_KPARAM_INFO
	.align		4
.L_4907:
        /*0008*/ 	.byte	0x04, 0x17
        /*000a*/ 	.short	(.L_4909 - .L_4908)
.L_4908:
        /*000c*/ 	.word	0x00000000
        /*0010*/ 	.short	0x0001
        /*0012*/ 	.short	0x0008
        /*0014*/ 	.byte	0x00, 0xf0, 0x61, 0x13


	//----- nvinfo : EIATTR_KPARAM_INFO
	.align		4
.L_4909:
        /*0018*/ 	.byte	0x04, 0x17
        /*001a*/ 	.short	(.L_4911 - .L_4910)
.L_4910:
        /*001c*/ 	.word	0x00000000
        /*0020*/ 	.short	0x0000
        /*0022*/ 	.short	0x0000
        /*0024*/ 	.byte	0x00, 0xf0, 0x21, 0x00


	//----- nvinfo : EIATTR_SPARSE_MMA_MASK
	.align		4
.L_4911:
        /*0028*/ 	.byte	0x03, 0x50
        /*002a*/ 	.short	0x0000


	//----- nvinfo : EIATTR_MAXREG_COUNT
	.align		4
        /*002c*/ 	.byte	0x03, 0x1b
        /*002e*/ 	.short	0x0080


	//----- nvinfo : EIATTR_EXTERNS
	.align		4
        /*0030*/ 	.byte	0x04, 0x0f
        /*0032*/ 	.short	(.L_4913 - .L_4912)


	//   ....[0]....
	.align		4
.L_4912:
        /*0034*/ 	.word	index@(__assertfail)


	//----- nvinfo : EIATTR_MERCURY_ISA_VERSION
	.align		4
.L_4913:
        /*0038*/ 	.byte	0x03, 0x5f
        /*003a*/ 	.short	0x0101


	//----- nvinfo : EIATTR_SYSCALL_OFFSETS
	.align		4
        /*003c*/ 	.byte	0x04, 0x46
        /*003e*/ 	.short	(.L_4915 - .L_4914)


	//   ....[0]....
.L_4914:
        /*0040*/ 	.word	0x00001a30


	//   ....[1]....
        /*0044*/ 	.word	0x00001cf0


	//   ....[2]....
        /*0048*/ 	.word	0x00001fa0


	//   ....[3]....
        /*004c*/ 	.word	0x00002250


	//   ....[4]....
        /*0050*/ 	.word	0x000025e0


	//   ....[5]....
        /*0054*/ 	.word	0x000028e0


	//   ....[6]....
        /*0058*/ 	.word	0x00002bc0


	//   ....[7]....
        /*005c*/ 	.word	0x000046f0


	//   ....[8]....
        /*0060*/ 	.word	0x00004990


	//   ....[9]....
        /*0064*/ 	.word	0x00004c40


	//   ....[10]....
        /*0068*/ 	.word	0x00004ef0


	//   ....[11]....
        /*006c*/ 	.word	0x00005270


	//   ....[12]....
        /*0070*/ 	.word	0x00005540


	//   ....[13]....
        /*0074*/ 	.word	0x00005810


	//   ....[14]....
        /*0078*/ 	.word	0x000072f0


	//   ....[15]....
        /*007c*/ 	.word	0x00007590


	//   ....[16]....
        /*0080*/ 	.word	0x00007840


	//   ....[17]....
        /*0084*/ 	.word	0x00007af0


	//   ....[18]....
        /*0088*/ 	.word	0x00007e70


	//   ....[19]....
        /*008c*/ 	.word	0x00008140


	//   ....[20]....
        /*0090*/ 	.word	0x00008400


	//   ....[21]....
        /*0094*/ 	.word	0x00009ed0


	//   ....[22]....
        /*0098*/ 	.word	0x0000a170


	//   ....[23]....
        /*009c*/ 	.word	0x0000a420


	//   ....[24]....
        /*00a0*/ 	.word	0x0000a6d0


	//   ....[25]....
        /*00a4*/ 	.word	0x0000aa60


	//   ....[26]....
        /*00a8*/ 	.word	0x0000ad30


	//   ....[27]....
        /*00ac*/ 	.word	0x0000b000


	//----- nvinfo : EIATTR_EXIT_INSTR_OFFSETS
	.align		4
.L_4915:
        /*00b0*/ 	.byte	0x04, 0x1c
        /*00b2*/ 	.short	(.L_4917 - .L_4916)


	//   ....[0]....
.L_4916:
        /*00b4*/ 	.word	0x00008580


	//   ....[1]....
        /*00b8*/ 	.word	0x0000b110


	//----- nvinfo : EIATTR_MAX_THREADS
	.align		4
.L_4917:
        /*00bc*/ 	.byte	0x04, 0x05
        /*00be*/ 	.short	(.L_4919 - .L_4918)
.L_4918:
        /*00c0*/ 	.word	0x00000080
        /*00c4*/ 	.word	0x00000001
        /*00c8*/ 	.word	0x00000001


	//----- nvinfo : EIATTR_CRS_STACK_SIZE
	.align		4
.L_4919:
        /*00cc*/ 	.byte	0x04, 0x1e
        /*00ce*/ 	.short	(.L_4921 - .L_4920)
.L_4920:
        /*00d0*/ 	.word	0x00000000


	//----- nvinfo : EIATTR_CBANK_PARAM_SIZE
	.align		4
.L_4921:
        /*00d4*/ 	.byte	0x03, 0x19
        /*00d6*/ 	.short	0x04e0


	//----- nvinfo : EIATTR_PARAM_CBANK
	.align		4
        /*00d8*/ 	.byte	0x04, 0x0a
        /*00da*/ 	.short	(.L_4923 - .L_4922)
	.align		4
.L_4922:
        /*00dc*/ 	.word	index@(.nv.constant0._ZN2at6native24index_elementwise_kernelILi128ELi4EZNS0_16gpu_index_kernelIZNS0_21index_put_kernel_implINS0_10OpaqueTypeILi1EEEEEvRNS_14TensorIteratorEN3c108ArrayRefIlEESA_EUlPcPKclE_EEvRNS_18TensorIteratorBaseESA_SA_RKT_bEUliE_EEvlT1_)
        /*00e0*/ 	.short	0x0210
        /*00e2*/ 	.short	0x04e0


	//----- nvinfo : EIATTR_SW_WAR
	.align		4
.L_4923:
        /*00e4*/ 	.byte	0x04, 0x36
        /*00e6*/ 	.short	(.L_4925 - .L_4924)
.L_4924:
        /*00e8*/ 	.word	0x00000008
.L_4925:


//--------------------- .nv.info._ZN2at6native24index_elementwise_kernelILi128ELi4EZNS0_22index_copy_kernel_implINS0_10OpaqueTypeILi16EEEEEvRNS_14TensorIteratorElllEUliE_EEvlT1_ --------------------------
	.section	.nv.info._ZN2at6native24index_elementwise_kernelILi128ELi4EZNS0_22index_copy_kernel_implINS0_10OpaqueTypeILi16EEEEEvRNS_14TensorIteratorElllEUliE_EEvlT1_,"",@"SHT_CUDA_INFO"
	.sectionflags	@""
	.align	4


	//----- nvinfo : EIATTR_CUDA_API_VERSION
	.align		4
        /*0000*/ 	.byte	0x04, 0x37
        /*0002*/ 	.short	(.L_4927 - .L_4926)
.L_4926:
        /*0004*/ 	.word	0x00000082


	//----- nvinfo : EIATTR_KPARAM_INFO
	.align		4
.L_4927:
        /*0008*/ 	.byte	0x04, 0x17
        /*000a*/ 	.short	(.L_4929 - .L_4928)
.L_4928:
        /*000c*/ 	.word	0x00000000
        /*0010*/ 	.short	0x0001
        /*0012*/ 	.short	0x0008
        /*0014*/ 	.byte	0x00, 0xf0, 0x21, 0x0a


	//----- nvinfo : EIATTR_KPARAM_INFO
	.align		4
.L_4929:
        /*0018*/ 	.byte	0x04, 0x17
        /*001a*/ 	.short	(.L_4931 - .L_4930)
.L_4930:
        /*001c*/ 	.word	0x00000000
        /*0020*/ 	.short	0x0000
        /*0022*/ 	.short	0x0000
        /*0024*/ 	.byte	0x00, 0xf0, 0x21, 0x00


	//----- nvinfo : EIATTR_SPARSE_MMA_MASK
	.align		4
.L_4931:
        /*0028*/ 	.byte	0x03, 0x50
        /*002a*/ 	.short	0x0000


	//----- nvinfo : EIATTR_MAXREG_COUNT
	.align		4
        /*002c*/ 	.byte	0x03, 0x1b
        /*002e*/ 	.short	0x0080


	//----- nvinfo : EIATTR_EXTERNS
	.align		4
        /*0030*/ 	.byte	0x04, 0x0f
        /*0032*/ 	.short	(.L_4933 - .L_4932)


	//   ....[0]....
	.align		4
.L_4932:
        /*0034*/ 	.word	index@(__assertfail)


	//----- nvinfo : EIATTR_MERCURY_ISA_VERSION
	.align		4
.L_4933:
        /*0038*/ 	.byte	0x03, 0x5f
        /*003a*/ 	.short	0x0101


	//----- nvinfo : EIATTR_SYSCALL_OFFSETS
	.align		4
        /*003c*/ 	.byte	0x04, 0x46
        /*003e*/ 	.short	(.L_4935 - .L_4934)


	//   ....[0]....
.L_4934:
        /*0040*/ 	.word	0x000018e0


	//   ....[1]....
        /*0044*/ 	.word	0x00003240


	//   ....[2]....
        /*0048*/ 	.word	0x00004b90


	//   ....[3]....
        /*004c*/ 	.word	0x000064d0


	//----- nvinfo : EIATTR_EXIT_INSTR_OFFSETS
	.align		4
.L_4935:
        /*0050*/ 	.byte	0x04, 0x1c
        /*0052*/ 	.short	(.L_4937 - .L_4936)


	//   ....[0]....
.L_4936:
        /*0054*/ 	.word	0x00004cb0


	//   ....[1]....
        /*0058*/ 	.word	0x00006580


	//----- nvinfo : EIATTR_MAX_THREADS
	.align		4
.L_4937:
        /*005c*/ 	.byte	0x04, 0x05
        /*005e*/ 	.short	(.L_4939 - .L_4938)
.L_4938:
        /*0060*/ 	.word	0x00000080
        /*0064*/ 	.word	0x00000001
        /*0068*/ 	.word	0x00000001


	//----- nvinfo : EIATTR_CRS_STACK_SIZE
	.align		4
.L_4939:
        /*006c*/ 	.byte	0x04, 0x1e
        /*006e*/ 	.short	(.L_4941 - .L_4940)
.L_4940:
        /*0070*/ 	.word	0x00000000


	//----- nvinfo : EIATTR_CBANK_PARAM_SIZE
	.align		4
.L_4941:
        /*0074*/ 	.byte	0x03, 0x19
        /*0076*/ 	.short	0x0290


	//----- nvinfo : EIATTR_PARAM_CBANK
	.align		4
        /*0078*/ 	.byte	0x04, 0x0a
        /*007a*/ 	.short	(.L_4943 - .L_4942)
	.align		4
.L_4942:
        /*007c*/ 	.word	index@(.nv.constant0._ZN2at6native24index_elementwise_kernelILi128ELi4EZNS0_22index_copy_kernel_implINS0_10OpaqueTypeILi16EEEEEvRNS_14TensorIteratorElllEUliE_EEvlT1_)
        /*0080*/ 	.short	0x0210
        /*0082*/ 	.short	0x0290


	//----- nvinfo : EIATTR_SW_WAR
	.align		4
.L_4943:
        /*0084*/ 	.byte	0x04, 0x36
        /*0086*/ 	.short	(.L_4945 - .L_4944)
.L_4944:
        /*0088*/ 	.word	0x00000008
.L_4945:


//--------------------- .nv.info._ZN2at6native24index_elementwise_kernelILi128ELi4EZNS0_22index_copy_kernel_implINS0_10OpaqueTypeILi2EEEEEvRNS_14TensorIteratorElllEUliE_EEvlT1_ --------------------------
	.section	.nv.info._ZN2at6native24index_elementwise_kernelILi128ELi4EZNS0_22index_copy_kernel_implINS0_10OpaqueTypeILi2EEEEEvRNS_14TensorIteratorElllEUliE_EEvlT1_,"",@"SHT_CUDA_INFO"
	.sectionflags	@""
	.align	4


	//----- nvinfo : EIATTR_CUDA_API_VERSION
	.align		4
        /*0000*/ 	.byte	0x04, 0x37
        /*0002*/ 	.short	(.L_4947 - .L_4946)
.L_4946:
        /*0004*/ 	.word	0x00000082


	//----- nvinfo : EIATTR_KPARAM_INFO
	.align		4
.L_4947:
        /*0008*/ 	.byte	0x04, 0x17
        /*000a*/ 	.short	(.L_4949 - .L_4948)
.L_4948:
        /*000c*/ 	.word	0x00000000
        /*0010*/ 	.short	0x0001
        /*0012*/ 	.short	0x0008
        /*0014*/ 	.byte	0x00, 0xf0, 0x21, 0x0a


	//----- nvinfo : EIATTR_KPARAM_INFO
	.align		4
.L_4949:
        /*0018*/ 	.byte	0x04, 0x17
        /*001a*/ 	.short	(.L_4951 - .L_4950)
.L_4950:
        /*001c*/ 	.word	0x00000000
        /*0020*/ 	.short	0x0000
        /*0022*/ 	.short	0x0000
        /*0024*/ 	.byte	0x00, 0xf0, 0x21, 0x00


	//----- nvinfo : EIATTR_SPARSE_MMA_MASK
	.align		4
.L_4951:
        /*0028*/ 	.byte	0x03, 0x50
        /*002a*/ 	.short	0x0000


	//----- nvinfo : EIATTR_MAXREG_COUNT
	.align		4
        /*002c*/ 	.byte	0x03, 0x1b
        /*002e*/ 	.short	0x0080


	//----- nvinfo : EIATTR_EXTERNS
	.align		4
        /*0030*/ 	.byte	0x04, 0x0f
        /*0032*/ 	.short	(.L_4953 - .L_4952)


	//   ....[0]....
	.align		4
.L_4952:
        /*0034*/ 	.word	index@(__assertfail)


	//----- nvinfo : EIATTR_MERCURY_ISA_VERSION
	.align		4
.L_4953:
        /*0038*/ 	.byte	0x03, 0x5f
        /*003a*/ 	.short	0x0101


	//----- nvinfo : EIATTR_SYSCALL_OFFSETS
	.align		4
        /*003c*/ 	.byte	0x04, 0x46
        /*003e*/ 	.short	(.L_4955 - .L_4954)


	//   ....[0]....
.L_4954:
        /*0040*/ 	.word	0x000018e0


	//   ....[1]....
        /*0044*/ 	.word	0x00003250


	//   ....[2]....
        /*0048*/ 	.word	0x00004bb0


	//   ....[3]....
        /*004c*/ 	.word	0x00006500


	//----- nvinfo : EIATTR_EXIT_INSTR_OFFSETS
	.align		4
.L_4955:
        /*0050*/ 	.byte	0x04, 0x1c
        /*0052*/ 	.short	(.L_4957 - .L_4956)


	//   ....[0]....
.L_4956:
        /*0054*/ 	.word	0x00004ce0


	//   ....[1]....
        /*0058*/ 	.word	0x000065c0


	//----- nvinfo : EIATTR_MAX_THREADS
	.align		4
.L_4957:
        /*005c*/ 	.byte	0x04, 0x05
        /*005e*/ 	.short	(.L_4959 - .L_4958)
.L_4958:
        /*0060*/ 	.word	0x00000080
        /*0064*/ 	.word	0x00000001
        /*0068*/ 	.word	0x00000001


	//----- nvinfo : EIATTR_CRS_STACK_SIZE
	.align		4
.L_4959:
        /*006c*/ 	.byte	0x04, 0x1e
        /*006e*/ 	.short	(.L_4961 - .L_4960)
.L_4960:
        /*0070*/ 	.word	0x00000000


	//----- nvinfo : EIATTR_CBANK_PARAM_SIZE
	.align		4
.L_4961:
        /*0074*/ 	.byte	0x03, 0x19
        /*0076*/ 	.short	0x0290


	//----- nvinfo : EIATTR_PARAM_CBANK
	.align		4
        /*0078*/ 	.byte	0x04, 0x0a
        /*007a*/ 	.short	(.L_4963 - .L_4962)
	.align		4
.L_4962:
        /*007c*/ 	.word	index@(.nv.constant0._ZN2at6native24index_elementwise_kernelILi128ELi4EZNS0_22index_copy_kernel_implINS0_10OpaqueTypeILi2EEEEEvRNS_14TensorIteratorElllEUliE_EEvlT1_)
        /*0080*/ 	.short	0x0210
        /*0082*/ 	.short	0x0290


	//----- nvinfo : EIATTR_SW_WAR
	.align		4
.L_4963:
        /*0084*/ 	.byte	0x04, 0x36
        /*0086*/ 	.short	(.L_4965 - .L_4964)
.L_4964:
        /*0088*/ 	.word	0x00000008
.L_4965:


//--------------------- .nv.info._ZN2at6native24index_elementwise_kernelILi128ELi4EZNS0_22index_copy_kernel_implINS0_10OpaqueTypeILi8EEEEEvRNS_14TensorIteratorElllEUliE_EEvlT1_ --------------------------
	.section	.nv.info._ZN2at6native24index_elementwise_kernelILi128ELi4EZNS0_22index_copy_kernel_implINS0_10OpaqueTypeILi8EEEEEvRNS_14TensorIteratorElllEUliE_EEvlT1_,"",@"SHT_CUDA_INFO"
	.sectionflags	@""
	.align	4


	//----- nvinfo : EIATTR_CUDA_API_VERSION
	.align		4
        /*0000*/ 	.byte	0x04, 0x37
        /*0002*/ 	.short	(.L_4967 - .L_4966)
.L_4966:
        /*0004*/ 	.word	0x00000082


	//----- nvinfo : EIATTR_KPARAM_INFO
	.align		4
.L_4967:
        /*0008*/ 	.byte	0x04, 0x17
        /*000a*/ 	.short	(.L_4969 - .L_4968)
.L_4968:
        /*000c*/ 	.word	0x00000000
        /*0010*/ 	.short	0x0001
        /*0012*/ 	.short	0x0008
        /*0014*/ 	.byte	0x00, 0xf0, 0x21, 0x0a


	//----- nvinfo : EIATTR_KPARAM_INFO
	.align		4
.L_4969:
        /*0018*/ 	.byte	0x04, 0x17
        /*001a*/ 	.short	(.L_4971 - .L_4970)
.L_4970:
        /*001c*/ 	.word	0x00000000
        /*0020*/ 	.short	0x0000
        /*0022*/ 	.short	0x0000
        /*0024*/ 	.byte	0x00, 0xf0, 0x21, 0x00


	//----- nvinfo : EIATTR_SPARSE_MMA_MASK
	.align		4
.L_4971:
        /*0028*/ 	.byte	0x03, 0x50
        /*002a*/ 	.short	0x0000


	//----- nvinfo : EIATTR_MAXREG_COUNT
	.align		4
        /*002c*/ 	.byte	0x03, 0x1b
        /*002e*/ 	.short	0x0080


	//----- nvinfo : EIATTR_EXTERNS
	.align		4
        /*0030*/ 	.byte	0x04, 0x0f
        /*0032*/ 	.short	(.L_4973 - .L_4972)


	//   ....[0]....
	.align		4
.L_4972:
        /*0034*/ 	.word	index@(__assertfail)


	//----- nvinfo : EIATTR_MERCURY_ISA_VERSION
	.align		4
.L_4973:
        /*0038*/ 	.byte	0x03, 0x5f
        /*003a*/ 	.short	0x0101


	//----- nvinfo : EIATTR_SYSCALL_OFFSETS
	.align		4
        /*003c*/ 	.byte	0x04, 0x46
        /*003e*/ 	.short	(.L_4975 - .L_4974)


	//   ....[0]....
.L_4974:
        /*0040*/ 	.word	0x000018e0


	//   ....[1]....
        /*0044*/ 	.word	0x00003260


	//   ....[2]....
        /*0048*/ 	.word	0x00004bd0


	//   ....[3]....
        /*004c*/ 	.word	0x00006530


	//----- nvinfo : EIATTR_EXIT_INSTR_OFFSETS
	.align		4
.L_4975:
        /*0050*/ 	.byte	0x04, 0x1c
        /*0052*/ 	.short	(.L_4977 - .L_4976)


	//   ....[0]....
.L_4976:
        /*0054*/ 	.word	0x00004d10


	//   ....[1]....
        /*0058*/ 	.word	0x00006600


	//----- nvinfo : EIATTR_MAX_THREADS
	.align		4
.L_4977:
        /*005c*/ 	.byte	0x04, 0x05
        /*005e*/ 	.short	(.L_4979 - .L_4978)
.L_4978:
        /*0060*/ 	.word	0x00000080
        /*0064*/ 	.word	0x00000001
        /*0068*/ 	.word	0x00000001


	//----- nvinfo : EIATTR_CRS_STACK_SIZE
	.align		4
.L_4979:
        /*006c*/ 	.byte	0x04, 0x1e
        /*006e*/ 	.short	(.L_4981 - .L_4980)
.L_4980:
        /*0070*/ 	.word	0x00000000


	//----- nvinfo : EIATTR_CBANK_PARAM_SIZE
	.align		4
.L_4981:
        /*0074*/ 	.byte	0x03, 0x19
        /*0076*/ 	.short	0x0290


	//----- nvinfo : EIATTR_PARAM_CBANK
	.align		4
        /*0078*/ 	.byte	0x04, 0x0a
        /*007a*/ 	.short	(.L_4983 - .L_4982)
	.align		4
.L_4982:
        /*007c*/ 	.word	index@(.nv.constant0._ZN2at6native24index_elementwise_kernelILi128ELi4EZNS0_22index_copy_kernel_implINS0_10OpaqueTypeILi8EEEEEvRNS_14TensorIteratorElllEUliE_EEvlT1_)
        /*0080*/ 	.short	0x0210
        /*0082*/ 	.short	0x0290


	//----- nvinfo : EIATTR_SW_WAR
	.align		4
.L_4983:
        /*0084*/ 	.byte	0x04, 0x36
        /*0086*/ 	.short	(.L_4985 - .L_4984)
.L_4984:
        /*0088*/ 	.word	0x00000008
.L_4985:


//--------------------- .nv.info._ZN2at6native24index_elementwise_kernelILi128ELi4EZNS0_22index_copy_kernel_implINS0_10OpaqueTypeILi4EEEEEvRNS_14TensorIteratorElllEUliE_EEvlT1_ --------------------------
	.section	.nv.info._ZN2at6native24index_elementwise_kernelILi128ELi4EZNS0_22index_copy_kernel_implINS0_10OpaqueTypeILi4EEEEEvRNS_14TensorIteratorElllEUliE_EEvlT1_,"",@"SHT_CUDA_INFO"
	.sectionflags	@""
	.align	4


	//----- nvinfo : EIATTR_CUDA_API_VERSION
	.align		4
        /*0000*/ 	.byte	0x04, 0x37
        /*0002*/ 	.short	(.L_4987 - .L_4986)
.L_4986:
        /*0004*/ 	.word	0x00000082


	//----- nvinfo : EIATTR_KPARAM_INFO
	.align		4
.L_4987:
        /*0008*/ 	.byte	0x04, 0x17
        /*000a*/ 	.short	(.L_4989 - .L_4988)
.L_4988:
        /*000c*/ 	.word	0x00000000
        /*0010*/ 	.short	0x0001
        /*0012*/ 	.short	0x0008
        /*0014*/ 	.byte	0x00, 0xf0, 0x21, 0x0a


	//----- nvinfo : EIATTR_KPARAM_INFO
	.align		4
.L_4989:
        /*0018*/ 	.byte	0x04, 0x17
        /*001a*/ 	.short	(.L_4991 - .L_4990)
.L_4990:
        /*001c*/ 	.word	0x00000000
        /*0020*/ 	.short	0x0000
        /*0022*/ 	.short	0x0000
        /*0024*/ 	.byte	0x00, 0xf0, 0x21, 0x00


	//----- nvinfo : EIATTR_SPARSE_MMA_MASK
	.align		4
.L_4991:
        /*0028*/ 	.byte	0x03, 0x50
        /*002a*/ 	.short	0x0000


	//----- nvinfo : EIATTR_MAXREG_COUNT
	.align		4
        /*002c*/ 	.byte	0x03, 0x1b
        /*002e*/ 	.short	0x0080


	//----- nvinfo : EIATTR_EXTERNS
	.align		4
        /*0030*/ 	.byte	0x04, 0x0f
        /*0032*/ 	.short	(.L_4993 - .L_4992)


	//   ....[0]....
	.align		4
.L_4992:
        /*0034*/ 	.word	index@(__assertfail)


	//----- nvinfo : EIATTR_MERCURY_ISA_VERSION
	.align		4
.L_4993:
        /*0038*/ 	.byte	0x03, 0x5f
        /*003a*/ 	.short	0x0101


	//----- nvinfo : EIATTR_SYSCALL_OFFSETS
	.align		4
        /*003c*/ 	.byte	0x04, 0x46
        /*003e*/ 	.short	(.L_4995 - .L_4994)


	//   ....[0]....
.L_4994:
        /*0040*/ 	.word	0x000018e0


	//   ....[1]....
        /*0044*/ 	.word	0x00003240


	//   ....[2]....
        /*0048*/ 	.word	0x00004b90


	//   ....[3]....
        /*004c*/ 	.word	0x000064d0


	//----- nvinfo : EIATTR_EXIT_INSTR_OFFSETS
	.align		4
.L_4995:
        /*0050*/ 	.byte	0x04, 0x1c
        /*0052*/ 	.short	(.L_4997 - .L_4996)


	//   ....[0]....
.L_4996:
        /*0054*/ 	.word	0x00004cb0


	//   ....[1]....
        /*0058*/ 	.word	0x00006580


	//----- nvinfo : EIATTR_MAX_THREADS
	.align		4
.L_4997:
        /*005c*/ 	.byte	0x04, 0x05
        /*005e*/ 	.short	(.L_4999 - .L_4998)
.L_4998:
        /*0060*/ 	.word	0x00000080
        /*0064*/ 	.word	0x00000001
        /*0068*/ 	.word	0x00000001


	//----- nvinfo : EIATTR_CRS_STACK_SIZE
	.align		4
.L_4999:
        /*006c*/ 	.byte	0x04, 0x1e
        /*006e*/ 	.short	(.L_5001 - .L_5000)
.L_5000:
        /*0070*/ 	.word	0x00000000


	//----- nvinfo : EIATTR_CBANK_PARAM_SIZE
	.align		4
.L_5001:
        /*0074*/ 	.byte	0x03, 0x19
        /*0076*/ 	.short	0x0290


	//----- nvinfo : EIATTR_PARAM_CBANK
	.align		4
        /*0078*/ 	.byte	0x04, 0x0a
        /*007a*/ 	.short	(.L_5003 - .L_5002)
	.align		4
.L_5002:
        /*007c*/ 	.word	index@(.nv.constant0._ZN2at6native24index_elementwise_kernelILi128ELi4EZNS0_22index_copy_kernel_implINS0_10OpaqueTypeILi4EEEEEvRNS_14TensorIteratorElllEUliE_EEvlT1_)
        /*0080*/ 	.short	0x0210
        /*0082*/ 	.short	0x0290


	//----- nvinfo : EIATTR_SW_WAR
	.align		4
.L_5003:
        /*0084*/ 	.byte	0x04, 0x36
        /*0086*/ 	.short	(.L_5005 - .L_5004)
.L_5004:
        /*0088*/ 	.word	0x00000008
.L_5005:


//--------------------- .nv.info._ZN2at6native24index_elementwise_kernelILi128ELi4EZNS0_22index_copy_kernel_implINS0_10OpaqueTypeILi1EEEEEvRNS_14TensorIteratorElllEUliE_EEvlT1_ --------------------------
	.section	.nv.info._ZN2at6native24index_elementwise_kernelILi128ELi4EZNS0_22index_copy_kernel_implINS0_10OpaqueTypeILi1EEEEEvRNS_14TensorIteratorElllEUliE_EEvlT1_,"",@"SHT_CUDA_INFO"
	.sectionflags	@""
	.align	4


	//----- nvinfo : EIATTR_CUDA_API_VERSION
	.align		4
        /*0000*/ 	.byte	0x04, 0x37
        /*0002*/ 	.short	(.L_5007 - .L_5006)
.L_5006:
        /*0004*/ 	.word	0x00000082


	//----- nvinfo : EIATTR_KPARAM_INFO
	.align		4
.L_5007:
        /*0008*/ 	.byte	0x04, 0x17
        /*000a*/ 	.short	(.L_5009 - .L_5008)
.L_5008:
        /*000c*/ 	.word	0x00000000
        /*0010*/ 	.short	0x0001
        /*0012*/ 	.short	0x0008
        /*0014*/ 	.byte	0x00, 0xf0, 0x21, 0x0a


	//----- nvinfo : EIATTR_KPARAM_INFO
	.align		4
.L_5009:
        /*0018*/ 	.byte	0x04, 0x17
        /*001a*/ 	.short	(.L_5011 - .L_5010)
.L_5010:
        /*001c*/ 	.word	0x00000000
        /*0020*/ 	.short	0x0000
        /*0022*/ 	.short	0x0000
        /*0024*/ 	.byte	0x00, 0xf0, 0x21, 0x00


	//----- nvinfo : EIATTR_SPARSE_MMA_MASK
	.align		4
.L_5011:
        /*0028*/ 	.byte	0x03, 0x50
        /*002a*/ 	.short	0x0000


	//----- nvinfo : EIATTR_MAXREG_COUNT
	.align		4
        /*002c*/ 	.byte	0x03, 0x1b
        /*002e*/ 	.short	0x0080


	//----- nvinfo : EIATTR_EXTERNS
	.align		4
        /*0030*/ 	.byte	0x04, 0x0f
        /*0032*/ 	.short	(.L_5013 - .L_5012)


	//   ....[0]....
	.align		4
.L_5012:
        /*0034*/ 	.word	index@(__assertfail)


	//----- nvinfo : EIATTR_MERCURY_ISA_VERSION
	.align		4
.L_5013:
        /*0038*/ 	.byte	0x03, 0x5f
        /*003a*/ 	.short	0x0101


	//----- nvinfo : EIATTR_SYSCALL_OFFSETS
	.align		4
        /*003c*/ 	.byte	0x04, 0x46
        /*003e*/ 	.short	(.L_5015 - .L_5014)


	//   ....[0]....
.L_5014:
        /*0040*/ 	.word	0x000018b0


	//   ....[1]....
        /*0044*/ 	.word	0x00003200


	//   ....[2]....
        /*0048*/ 	.word	0x00004b40


	//   ....[3]....
        /*004c*/ 	.word	0x00006470


	//----- nvinfo : EIATTR_EXIT_INSTR_OFFSETS
	.align		4
.L_5015:
        /*0050*/ 	.byte	0x04, 0x1c
        /*0052*/ 	.short	(.L_5017 - .L_5016)


	//   ....[0]....
.L_5016:
        /*0054*/ 	.word	0x00004c80


	//   ....[1]....
        /*0058*/ 	.word	0x00006530


	//----- nvinfo : EIATTR_MAX_THREADS
	.align		4
.L_5017:
        /*005c*/ 	.byte	0x04, 0x05
        /*005e*/ 	.short	(.L_5019 - .L_5018)
.L_5018:
        /*0060*/ 	.word	0x00000080
        /*0064*/ 	.word	0x00000001
        /*0068*/ 	.word	0x00000001


	//----- nvinfo : EIATTR_CRS_STACK_SIZE
	.align		4
.L_5019:
        /*006c*/ 	.byte	0x04, 0x1e
        /*006e*/ 	.short	(.L_5021 - .L_5020)
.L_5020:
        /*0070*/ 	.word	0x00000000


	//----- nvinfo : EIATTR_CBANK_PARAM_SIZE
	.align		4
.L_5021:
        /*0074*/ 	.byte	0x03, 0x19
        /*0076*/ 	.short	0x0290


	//----- nvinfo : EIATTR_PARAM_CBANK
	.align		4
        /*0078*/ 	.byte	0x04, 0x0a
        /*007a*/ 	.short	(.L_5023 - .L_5022)
	.align		4
.L_5022:
        /*007c*/ 	.word	index@(.nv.constant0._ZN2at6native24index_elementwise_kernelILi128ELi4EZNS0_22index_copy_kernel_implINS0_10OpaqueTypeILi1EEEEEvRNS_14TensorIteratorElllEUliE_EEvlT1_)
        /*0080*/ 	.short	0x0210
        /*0082*/ 	.short	0x0290


	//----- nvinfo : EIATTR_SW_WAR
	.align		4
.L_5023:
        /*0084*/ 	.byte	0x04, 0x36
        /*0086*/ 	.short	(.L_5025 - .L_5024)
.L_5024:
        /*0088*/ 	.word	0x00000008
.L_5025:


//--------------------- .nv.info._ZN2at6native24index_elementwise_kernelILi128ELi4EZNS0_22index_fill_kernel_implINS0_10OpaqueTypeILi16EEEEEvRNS_14TensorIteratorElllT_EUliE_EEvlT1_ --------------------------
	.section	.nv.info._ZN2at6native24index_elementwise_kernelILi128ELi4EZNS0_22index_fill_kernel_implINS0_10OpaqueTypeILi16EEEEEvRNS_14TensorIteratorElllT_EUliE_EEvlT1_,"",@"SHT_CUDA_INFO"
	.sectionflags	@""
	.align	4


	//----- nvinfo : EIATTR_CUDA_API_VERSION
	.align		4
        /*0000*/ 	.byte	0x04, 0x37
        /*0002*/ 	.short	(.L_5027 - .L_5026)
.L_5026:
        /*0004*/ 	.word	0x00000082


	//----- nvinfo : EIATTR_KPARAM_INFO
	.align		4
.L_5027:
        /*0008*/ 	.byte	0x04, 0x17
        /*000a*/ 	.short	(.L_5029 - .L_5028)
.L_5028:
        /*000c*/ 	.word	0x00000000
        /*0010*/ 	.short	0x0001
        /*0012*/ 	.short	0x0010
        /*0014*/ 	.byte	0x00, 0xf0, 0xc1, 0x08


	//----- nvinfo : EIATTR_KPARAM_INFO
	.align		4
.L_5029:
        /*0018*/ 	.byte	0x04, 0x17
        /*001a*/ 	.short	(.L_5031 - .L_5030)
.L_5030:
        /*001c*/ 	.word	0x00000000
        /*0020*/ 	.short	0x0000
        /*0022*/ 	.short	0x0000
        /*0024*/ 	.byte	0x00, 0xf0, 0x21, 0x00


	//----- nvinfo : EIATTR_SPARSE_MMA_MASK
	.align		4
.L_5031:
        /*0028*/ 	.byte	0x03, 0x50
        /*002a*/ 	.short	0x0000


	//----- nvinfo : EIATTR_MAXREG_COUNT
	.align		4
        /*002c*/ 	.byte	0x03, 0x1b
        /*002e*/ 	.short	0x0080


	//----- nvinfo : EIATTR_EXTERNS
	.align		4
        /*0030*/ 	.byte	0x04, 0x0f
        /*0032*/ 	.short	(.L_5033 - .L_5032)


	//   ....[0]....
	.align		4
.L_5032:
        /*0034*/ 	.word	index@(__assertfail)


	//----- nvinfo : EIATTR_MERCURY_ISA_VERSION
	.align		4
.L_5033:
        /*0038*/ 	.byte	0x03, 0x5f
        /*003a*/ 	.short	0x0101


	//----- nvinfo : EIATTR_SYSCALL_OFFSETS
	.align		4
        /*003c*/ 	.byte	0x04, 0x46
        /*003e*/ 	.short	(.L_5035 - .L_5034)


	//   ....[0]....
.L_5034:
        /*0040*/ 	.word	0x000015a0


	//   ....[1]....
        /*0044*/ 	.word	0x00002c40


	//   ....[2]....
        /*0048*/ 	.word	0x000042d0


	//   ....[3]....
        /*004c*/ 	.word	0x00005950


	//----- nvinfo : EIATTR_EXIT_INSTR_OFFSETS
	.align		4
.L_5035:
        /*0050*/ 	.byte	0x04, 0x1c
        /*0052*/ 	.short	(.L_5037 - .L_5036)


	//   ....[0]....
.L_5036:
        /*0054*/ 	.word	0x00004470


	//   ....[1]....
        /*0058*/ 	.word	0x00005a80


	//----- nvinfo : EIATTR_MAX_THREADS
	.align		4
.L_5037:
        /*005c*/ 	.byte	0x04, 0x05
        /*005e*/ 	.short	(.L_5039 - .L_5038)
.L_5038:
        /*0060*/ 	.word	0x00000080
        /*0064*/ 	.word	0x00000001
        /*0068*/ 	.word	0x00000001


	//----- nvinfo : EIATTR_CRS_STACK_SIZE
	.align		4
.L_5039:
        /*006c*/ 	.byte	0x04, 0x1e
        /*006e*/ 	.short	(.L_5041 - .L_5040)
.L_5040:
        /*0070*/ 	.word	0x00000000


	//----- nvinfo : EIATTR_CBANK_PARAM_SIZE
	.align		4
.L_5041:
        /*0074*/ 	.byte	0x03, 0x19
        /*0076*/ 	.short	0x0240


	//----- nvinfo : EIATTR_PARAM_CBANK
	.align		4
        /*0078*/ 	.byte	0x04, 0x0a
        /*007a*/ 	.short	(.L_5043 - .L_5042)
	.align		4
.L_5042:
        /*007c*/ 	.word	index@(.nv.constant0._ZN2at6native24index_elementwise_kernelILi128ELi4EZNS0_22index_fill_kernel_implINS0_10OpaqueTypeILi16EEEEEvRNS_14TensorIteratorElllT_EUliE_EEvlT1_)
        /*0080*/ 	.short	0x0210
        /*0082*/ 	.short	0x0240


	//----- nvinfo : EIATTR_SW_WAR
	.align		4
.L_5043:
        /*0084*/ 	.byte	0x04, 0x36
        /*0086*/ 	.short	(.L_5045 - .L_5044)
.L_5044:
        /*0088*/ 	.word	0x00000008
.L_5045:


//--------------------- .nv.info._ZN2at6native24index_elementwise_kernelILi128ELi4EZNS0_22index_fill_kernel_implINS0_10OpaqueTypeILi2EEEEEvRNS_14TensorIteratorElllT_EUliE_EEvlT1_ --------------------------
	.section	.nv.info._ZN2at6native24index_elementwise_kernelILi128ELi4EZNS0_22index_fill_kernel_implINS0_10OpaqueTypeILi2EEEEEvRNS_14TensorIteratorElllT_EUliE_EEvlT1_,"",@"SHT_CUDA_INFO"
	.sectionflags	@""
	.align	4


	//----- nvinfo : EIATTR_CUDA_API_VERSION
	.align		4
        /*0000*/ 	.byte	0x04, 0x37
        /*0002*/ 	.short	(.L_5047 - .L_5046)
.L_5046:
        /*0004*/ 	.word	0x00000082


	//----- nvinfo : EIATTR_KPARAM_INFO
	.align		4
.L_5047:
        /*0008*/ 	.byte	0x04, 0x17
        /*000a*/ 	.short	(.L_5049 - .L_5048)
.L_5048:
        /*000c*/ 	.word	0x00000000
        /*0010*/ 	.short	0x0001
        /*0012*/ 	.short	0x0008
        /*0014*/ 	.byte	0x00, 0xf0, 0x81, 0x08


	//----- nvinfo : EIATTR_KPARAM_INFO
	.align		4
.L_5049:
        /*0018*/ 	.byte	0x04, 0x17
        /*001a*/ 	.short	(.L_5051 - .L_5050)
.L_5050:
        /*001c*/ 	.word	0x00000000
        /*0020*/ 	.short	0x0000
        /*0022*/ 	.short	0x0000
        /*0024*/ 	.byte	0x00, 0xf0, 0x21, 0x00


	//----- nvinfo : EIATTR_SPARSE_MMA_MASK
	.align		4
.L_5051:
        /*0028*/ 	.byte	0x03, 0x50
        /*002a*/ 	.short	0x0000


	//----- nvinfo : EIATTR_MAXREG_COUNT
	.align		4
        /*002c*/ 	.byte	0x03, 0x1b
        /*002e*/ 	.short	0x0080


	//----- nvinfo : EIATTR_EXTERNS
	.align		4
        /*0030*/ 	.byte	0x04, 0x0f
        /*0032*/ 	.short	(.L_5053 - .L_5052)


	//   ....[0]....
	.align		4
.L_5052:
        /*0034*/ 	.word	index@(__assertfail)


	//----- nvinfo : EIATTR_MERCURY_ISA_VERSION
	.align		4
.L_5053:
        /*0038*/ 	.byte	0x03, 0x5f
        /*003a*/ 	.short	0x0101


	//----- nvinfo : EIATTR_SYSCALL_OFFSETS
	.align		4
        /*003c*/ 	.byte	0x04, 0x46
        /*003e*/ 	.short	(.L_5055 - .L_5054)


	//   ....[0]....
.L_5054:
        /*0040*/ 	.word	0x000015b0


	//   ....[1]....
        /*0044*/ 	.word	0x00002c40


	//   ....[2]....
        /*0048*/ 	.word	0x000042c0


	//   ....[3]....
        /*004c*/ 	.word	0x00005930


	//----- nvinfo : EIATTR_EXIT_INSTR_OFFSETS
	.align		4
.L_5055:
        /*0050*/ 	.byte	0x04, 0x1c
        /*0052*/ 	.short	(.L_5057 - .L_5056)


	//   ....[0]....
.L_5056:
        /*0054*/ 	.word	0x00004450


	//   ....[1]....
        /*0058*/ 	.word	0x00005a50


	//----- nvinfo : EIATTR_MAX_THREADS
	.align		4
.L_5057:
        /*005c*/ 	.byte	0x04, 0x05
        /*005e*/ 	.short	(.L_5059 - .L_5058)
.L_5058:
        /*0060*/ 	.word	0x00000080
        /*0064*/ 	.word	0x00000001
        /*0068*/ 	.word	0x00000001


	//----- nvinfo : EIATTR_CRS_STACK_SIZE
	.align		4
.L_5059:
        /*006c*/ 	.byte	0x04, 0x1e
        /*006e*/ 	.short	(.L_5061 - .L_5060)
.L_5060:
        /*0070*/ 	.word	0x00000000


	//----- nvinfo : EIATTR_CBANK_PARAM_SIZE
	.align		4
.L_5061:
        /*0074*/ 	.byte	0x03, 0x19
        /*0076*/ 	.short	0x0228


	//----- nvinfo : EIATTR_PARAM_CBANK
	.align		4
        /*0078*/ 	.byte	0x04, 0x0a
        /*007a*/ 	.short	(.L_5063 - .L_5062)
	.align		4
.L_5062:
        /*007c*/ 	.word	index@(.nv.constant0._ZN2at6native24index_elementwise_kernelILi128ELi4EZNS0_22index_fill_kernel_implINS0_10OpaqueTypeILi2EEEEEvRNS_14TensorIteratorElllT_EUliE_EEvlT1_)
        /*0080*/ 	.short	0x0210
        /*0082*/ 	.short	0x0228


	//----- nvinfo : EIATTR_SW_WAR
	.align		4
.L_5063:
        /*0084*/ 	.byte	0x04, 0x36
        /*0086*/ 	.short	(.L_5065 - .L_5064)
.L_5064:
        /*0088*/ 	.word	0x00000008
.L_5065:


//--------------------- .nv.info._ZN2at6native24index_elementwise_kernelILi128ELi4EZNS0_22index_fill_kernel_implINS0_10OpaqueTypeILi8EEEEEvRNS_14TensorIteratorElllT_EUliE_EEvlT1_ --------------------------
	.section	.nv.info._ZN2at6native24index_elementwise_kernelILi128ELi4EZNS0_22index_fill_kernel_implINS0_10OpaqueTypeILi8EEEEEvRNS_14TensorIteratorElllT_EUliE_EEvlT1_,"",@"SHT_CUDA_INFO"
	.sectionflags	@""
	.align	4


	//----- nvinfo : EIATTR_CUDA_API_VERSION
	.align		4
        /*0000*/ 	.byte	0x04, 0x37
        /*0002*/ 	.short	(.L_5067 - .L_5066)
.L_5066:
        /*0004*/ 	.word	0x00000082


	//----- nvinfo : EIATTR_KPARAM_INFO
	.align		4
.L_5067:
        /*0008*/ 	.byte	0x04, 0x17
        /*000a*/ 	.short	(.L_5069 - .L_5068)
.L_5068:
        /*000c*/ 	.word	0x00000000
        /*0010*/ 	.short	0x0001
        /*0012*/ 	.short	0x0008
        /*0014*/ 	.byte	0x00, 0xf0, 0x81, 0x08


	//----- nvinfo : EIATTR_KPARAM_INFO
	.align		4
.L_5069:
        /*0018*/ 	.byte	0x04, 0x17
        /*001a*/ 	.short	(.L_5071 - .L_5070)
.L_5070:
        /*001c*/ 	.word	0x00000000
        /*0020*/ 	.short	0x0000
        /*0022*/ 	.short	0x0000
        /*0024*/ 	.byte	0x00, 0xf0, 0x21, 0x00


	//----- nvinfo : EIATTR_SPARSE_MMA_MASK
	.align		4
.L_5071:
        /*0028*/ 	.byte	0x03, 0x50
        /*002a*/ 	.short	0x0000


	//----- nvinfo : EIATTR_MAXREG_COUNT
	.align		4
        /*002c*/ 	.byte	0x03, 0x1b
        /*002e*/ 	.short	0x0080


	//----- nvinfo : EIATTR_EXTERNS
	.align		4
        /*0030*/ 	.byte	0x04, 0x0f
        /*0032*/ 	.short	(.L_5073 - .L_5072)


	//   ....[0]....
	.align		4
.L_5072:
        /*0034*/ 	.word	index@(__assertfail)


	//----- nvinfo : EIATTR_MERCURY_ISA_VERSION
	.align		4
.L_5073:
        /*0038*/ 	.byte	0x03, 0x5f
        /*003a*/ 	.short	0x0101


	//----- nvinfo : EIATTR_SYSCALL_OFFSETS
	.align		4
        /*003c*/ 	.byte	0x04, 0x46
        /*003e*/ 	.short	(.L_5075 - .L_5074)


	//   ....[0]....
.L_5074:
        /*0040*/ 	.word	0x00001640


	//   ....[1]....
        /*0044*/ 	.word	0x00002d60


	//   ....[2]....
        /*0048*/ 	.word	0x00004470


	//   ....[3]....
        /*004c*/ 	.word	0x00005b70


	//----- nvinfo : EIATTR_EXIT_INSTR_OFFSETS
	.align		4
.L_5075:
        /*0050*/ 	.byte	0x04, 0x1c
        /*0052*/ 	.short	(.L_5077 - .L_5076)


	//   ....[0]....
.L_5076:
        /*0054*/ 	.word	0x00004690


	//   ....[1]....
        /*0058*/ 	.word	0x00005d20


	//----- nvinfo : EIATTR_MAX_THREADS
	.align		4
.L_5077:
        /*005c*/ 	.byte	0x04, 0x05
        /*005e*/ 	.short	(.L_5079 - .L_5078)
.L_5078:
        /*0060*/ 	.word	0x00000080
        /*0064*/ 	.word	0x00000001
        /*0068*/ 	.word	0x00000001


	//----- nvinfo : EIATTR_CRS_STACK_SIZE
	.align		4
.L_5079:
        /*006c*/ 	.byte	0x04, 0x1e
        /*006e*/ 	.short	(.L_5081 - .L_5080)
.L_5080:
        /*0070*/ 	.word	0x00000000


	//----- nvinfo : EIATTR_CBANK_PARAM_SIZE
	.align		4
.L_5081:
        /*0074*/ 	.byte	0x03, 0x19
        /*0076*/ 	.short	0x0228


	//----- nvinfo : EIATTR_PARAM_CBANK
	.align		4
        /*0078*/ 	.byte	0x04, 0x0a
        /*007a*/ 	.short	(.L_5083 - .L_5082)
	.align		4
.L_5082:
        /*007c*/ 	.word	index@(.nv.constant0._ZN2at6native24index_elementwise_kernelILi128ELi4EZNS0_22index_fill_kernel_implINS0_10OpaqueTypeILi8EEEEEvRNS_14TensorIteratorElllT_EUliE_EEvlT1_)
        /*0080*/ 	.short	0x0210
        /*0082*/ 	.short	0x0228


	//----- nvinfo : EIATTR_SW_WAR
	.align		4
.L_5083:
        /*0084*/ 	.byte	0x04, 0x36
        /*0086*/ 	.short	(.L_5085 - .L_5084)
.L_5084:
        /*0088*/ 	.word	0x00000008
.L_5085:


//--------------------- .nv.info._ZN2at6native24index_elementwise_kernelILi128ELi4EZNS0_22index_fill_kernel_implINS0_10OpaqueTypeILi4EEEEEvRNS_14TensorIteratorElllT_EUliE_EEvlT1_ --------------------------
	.section	.nv.info._ZN2at6native24index_elementwise_kernelILi128ELi4EZNS0_22index_fill_kernel_implINS0_10OpaqueTypeILi4EEEEEvRNS_14TensorIteratorElllT_EUliE_EEvlT1_,"",@"SHT_CUDA_INFO"
	.sectionflags	@""
	.align	4


	//----- nvinfo : EIATTR_CUDA_API_VERSION
	.align		4
        /*0000*/ 	.byte	0x04, 0x37
        /*0002*/ 	.short	(.L_5087 - .L_5086)
.L_5086:
        /*0004*/ 	.word	0x00000082


	//----- nvinfo : EIATTR_KPARAM_INFO
	.align		4
.L_5087:
        /*0008*/ 	.byte	0x04, 0x17
        /*000a*/ 	.short	(.L_5089 - .L_5088)
.L_5088:
        /*000c*/ 	.word	0x00000000
        /*0010*/ 	.short	0x0001
        /*0012*/ 	.short	0x0008
        /*0014*/ 	.byte	0x00, 0xf0, 0x81, 0x08


	//----- nvinfo : EIATTR_KPARAM_INFO
	.align		4
.L_5089:
        /*0018*/ 	.byte	0x04, 0x17
        /*001a*/ 	.short	(.L_5091 - .L_5090)
.L_5090:
        /*001c*/ 	.word	0x00000000
        /*0020*/ 	.short	0x0000
        /*0022*/ 	.short	0x0000
        /*0024*/ 	.byte	0x00, 0xf0, 0x21, 0x00


	//----- nvinfo : EIATTR_SPARSE_MMA_MASK
	.align		4
.L_5091:
        /*0028*/ 	.byte	0x03, 0x50
        /*002a*/ 	.short	0x0000


	//----- nvinfo : EIATTR_MAXREG_COUNT
	.align		4
        /*002c*/ 	.byte	0x03, 0x1b
        /*002e*/ 	.short	0x0080


	//----- nvinfo : EIATTR_EXTERNS
	.align		4
        /*0030*/ 	.byte	0x04, 0x0f
        /*0032*/ 	.short	(.L_5093 - .L_5092)


	//   ....[0]....
	.align		4
.L_5092:
        /*0034*/ 	.word	index@(__assertfail)


	//----- nvinfo : EIATTR_MERCURY_ISA_VERSION
	.align		4
.L_5093:
        /*0038*/ 	.byte	0x03, 0x5f
        /*003a*/ 	.short	0x0101


	//----- nvinfo : EIATTR_SYSCALL_OFFSETS
	.align		4
        /*003c*/ 	.byte	0x04, 0x46
        /*003e*/ 	.short	(.L_5095 - .L_5094)


	//   ....[0]....
.L_5094:
        /*0040*/ 	.word	0x000015e0


	//   ....[1]....
        /*0044*/ 	.word	0x00002ca0


	//   ....[2]....
        /*0048*/ 	.word	0x00004350


	//   ....[3]....
        /*004c*/ 	.word	0x000059f0


	//----- nvinfo : EIATTR_EXIT_INSTR_OFFSETS
	.align		4
.L_5095:
        /*0050*/ 	.byte	0x04, 0x1c
        /*0052*/ 	.short	(.L_5097 - .L_5096)


	//   ....[0]....
.L_5096:
        /*0054*/ 	.word	0x00004500


	//   ....[1]....
        /*0058*/ 	.word	0x00005b30


	//----- nvinfo : EIATTR_MAX_THREADS
	.align		4
.L_5097:
        /*005c*/ 	.byte	0x04, 0x05
        /*005e*/ 	.short	(.L_5099 - .L_5098)
.L_5098:
        /*0060*/ 	.word	0x00000080
        /*0064*/ 	.word	0x00000001
        /*0068*/ 	.word	0x00000001


	//----- nvinfo : EIATTR_CRS_STACK_SIZE
	.align		4
.L_5099:
        /*006c*/ 	.byte	0x04, 0x1e
        /*006e*/ 	.short	(.L_5101 - .L_5100)
.L_5100:
        /*0070*/ 	.word	0x00000000


	//----- nvinfo : EIATTR_CBANK_PARAM_SIZE
	.align		4
.L_5101:
        /*0074*/ 	.byte	0x03, 0x19
        /*0076*/ 	.short	0x0228


	//----- nvinfo : EIATTR_PARAM_CBANK
	.align		4
        /*0078*/ 	.byte	0x04, 0x0a
        /*007a*/ 	.short	(.L_5103 - .L_5102)
	.align		4
.L_5102:
        /*007c*/ 	.word	index@(.nv.constant0._ZN2at6native24index_elementwise_kernelILi128ELi4EZNS0_22index_fill_kernel_implINS0_10OpaqueTypeILi4EEEEEvRNS_14TensorIteratorElllT_EUliE_EEvlT1_)
        /*0080*/ 	.short	0x0210
        /*0082*/ 	.short	0x0228


	//----- nvinfo : EIATTR_SW_WAR
	.align		4
.L_5103:
        /*0084*/ 	.byte	0x04, 0x36
        /*0086*/ 	.short	(.L_5105 - .L_5104)
.L_5104:
        /*0088*/ 	.word	0x00000008
.L_5105:


//--------------------- .nv.info._ZN2at6native24index_elementwise_kernelILi128ELi4EZNS0_22index_fill_kernel_implINS0_10OpaqueTypeILi1EEEEEvRNS_14TensorIteratorElllT_EUliE_EEvlT1_ --------------------------
	.section	.nv.info._ZN2at6native24index_elementwise_kernelILi128ELi4EZNS0_22index_fill_kernel_implINS0_10OpaqueTypeILi1EEEEEvRNS_14TensorIteratorElllT_EUliE_EEvlT1_,"",@"SHT_CUDA_INFO"
	.sectionflags	@""
	.align	4


	//----- nvinfo : EIATTR_CUDA_API_VERSION
	.align		4
        /*0000*/ 	.byte	0x04, 0x37
        /*0002*/ 	.short	(.L_5107 - .L_5106)
.L_5106:
        /*0004*/ 	.word	0x00000082


	//----- nvinfo : EIATTR_KPARAM_INFO
	.align		4
.L_5107:
        /*0008*/ 	.byte	0x04, 0x17
        /*000a*/ 	.short	(.L_5109 - .L_5108)
.L_5108:
        /*000c*/ 	.word	0x00000000
        /*0010*/ 	.short	0x0001
        /*0012*/ 	.short	0x0008
        /*0014*/ 	.byte	0x00, 0xf0, 0x81, 0x08


	//----- nvinfo : EIATTR_KPARAM_INFO
	.align		4
.L_5109:
        /*0018*/ 	.byte	0x04, 0x17
        /*001a*/ 	.short	(.L_5111 - .L_5110)
.L_5110:
        /*001c*/ 	.word	0x00000000
        /*0020*/ 	.short	0x0000
        /*0022*/ 	.short	0x0000
        /*0024*/ 	.byte	0x00, 0xf0, 0x21, 0x00


	//----- nvinfo : EIATTR_SPARSE_MMA_MASK
	.align		4
.L_5111:
        /*0028*/ 	.byte	0x03, 0x50
        /*002a*/ 	.short	0x0000


	//----- nvinfo : EIATTR_MAXREG_COUNT
	.align		4
        /*002c*/ 	.byte	0x03, 0x1b
        /*002e*/ 	.short	0x0080


	//----- nvinfo : EIATTR_EXTERNS
	.align		4
        /*0030*/ 	.byte	0x04, 0x0f
        /*0032*/ 	.short	(.L_5113 - .L_5112)


	//   ....[0]....
	.align		4
.L_5112:
        /*0034*/ 	.word	index@(__assertfail)


	//----- nvinfo : EIATTR_MERCURY_ISA_VERSION
	.align		4
.L_5113:
        /*0038*/ 	.byte	0x03, 0x5f
        /*003a*/ 	.short	0x0101


	//----- nvinfo : EIATTR_SYSCALL_OFFSETS
	.align		4
        /*003c*/ 	.byte	0x04, 0x46
        /*003e*/ 	.short	(.L_5115 - .L_5114)


	//   ....[0]....
.L_5114:
        /*0040*/ 	.word	0x00001580


	//   ....[1]....
        /*0044*/ 	.word	0x00002c00


	//   ....[2]....
        /*0048*/ 	.word	0x00004260


	//   ....[3]....
        /*004c*/ 	.word	0x000058b0


	//----- nvinfo : EIATTR_EXIT_INSTR_OFFSETS
	.align		4
.L_5115:
        /*0050*/ 	.byte	0x04, 0x1c
        /*0052*/ 	.short	(.L_5117 - .L_5116)


	//   ....[0]....
.L_5116:
        /*0054*/ 	.word	0x000043f0


	//   ....[1]....
        /*0058*/ 	.word	0x000059d0


	//----- nvinfo : EIATTR_MAX_THREADS
	.align		4
.L_5117:
        /*005c*/ 	.byte	0x04, 0x05
        /*005e*/ 	.short	(.L_5119 - .L_5118)
.L_5118:
        /*0060*/ 	.word	0x00000080
        /*0064*/ 	.word	0x00000001
        /*0068*/ 	.word	0x00000001


	//----- nvinfo : EIATTR_CRS_STACK_SIZE
	.align		4
.L_5119:
        /*006c*/ 	.byte	0x04, 0x1e
        /*006e*/ 	.short	(.L_5121 - .L_5120)
.L_5120:
        /*0070*/ 	.word	0x00000000


	//----- nvinfo : EIATTR_CBANK_PARAM_SIZE
	.align		4
.L_5121:
        /*0074*/ 	.byte	0x03, 0x19
        /*0076*/ 	.short	0x0228


	//----- nvinfo : EIATTR_PARAM_CBANK
	.align		4
        /*0078*/ 	.byte	0x04, 0x0a
        /*007a*/ 	.short	(.L_5123 - .L_5122)
	.align		4
.L_5122:
        /*007c*/ 	.word	index@(.nv.constant0._ZN2at6native24index_elementwise_kernelILi128ELi4EZNS0_22index_fill_kernel_implINS0_10OpaqueTypeILi1EEEEEvRNS_14TensorIteratorElllT_EUliE_EEvlT1_)
        /*0080*/ 	.short	0x0210
        /*0082*/ 	.short	0x0228


	//----- nvinfo : EIATTR_SW_WAR
	.align		4
.L_5123:
        /*0084*/ 	.byte	0x04, 0x36
        /*0086*/ 	.short	(.L_5125 - .L_5124)
.L_5124:
        /*0088*/ 	.word	0x00000008
.L_5125:


//--------------------- .nv.info._ZN2at6native24index_elementwise_kernelILi128ELi4EZNS0_16gpu_index_kernelIZNS0_17index_kernel_implINS0_10OpaqueTypeILi16EEEEEvRNS_18TensorIteratorBaseEN3c108ArrayRefIlEESA_EUlPcPKclE_EEvS7_SA_SA_RKT_bEUliE_EEvlT1_ --------------------------
	.section	.nv.info._ZN2at6native24index_elementwise_kernelILi128ELi4EZNS0_16gpu_index_kernelIZNS0_17index_kernel_implINS0_10OpaqueTypeILi16EEEEEvRNS_18TensorIteratorBaseEN3c108ArrayRefIlEESA_EUlPcPKclE_EEvS7_SA_SA_RKT_bEUliE_EEvlT1_,"",@"SHT_CUDA_INFO"
	.sectionflags	@""
	.align	4


	//----- nvinfo : EIATTR_CUDA_API_VERSION
	.align		4
        /*0000*/ 	.byte	0x04, 0x37
        /*0002*/ 	.short	(.L_5127 - .L_5126)
.L_5126:
        /*0004*/ 	.word	0x00000082


	//----- nvinfo : EIATTR_KPARAM_INFO
	.align		4
.L_5127:
        /*0008*/ 	.byte	0x04, 0x17
        /*000a*/ 	.short	(.L_5129 - .L_5128)
.L_5128:
        /*000c*/ 	.word	0x00000000
        /*0010*/ 	.short	0x0001
        /*0012*/ 	.short	0x0008
        /*0014*/ 	.byte	0x00, 0xf0, 0x61, 0x13


	//----- nvinfo : EIATTR_KPARAM_INFO
	.align		4
.L_5129:
        /*0018*/ 	.byte	0x04, 0x17
        /*001a*/ 	.short	(.L_5131 - .L_5130)
.L_5130:
        /*001c*/ 	.word	0x00000000
        /*0020*/ 	.short	0x0000
        /*0022*/ 	.short	0x0000
        /*0024*/ 	.byte	0x00, 0xf0, 0x21, 0x00


	//----- nvinfo : EIATTR_SPARSE_MMA_MASK
	.align		4
.L_5131:
        /*0028*/ 	.byte	0x03, 0x50
        /*002a*/ 	.short	0x0000


	//----- nvinfo : EIATTR_MAXREG_COUNT
	.align		4
        /*002c*/ 	.byte	0x03, 0x1b
        /*002e*/ 	.short	0x0080


	//----- nvinfo : EIATTR_EXTERNS
	.align		4
        /*0030*/ 	.byte	0x04, 0x0f
        /*0032*/ 	.short	(.L_5133 - .L_5132)


	//   ....[0]....
	.align		4
.L_5132:
        /*0034*/ 	.word	index@(__assertfail)


	//----- nvinfo : EIATTR_MERCURY_ISA_VERSION
	.align		4
.L_5133:
        /*0038*/ 	.byte	0x03, 0x5f
        /*003a*/ 	.short	0x0101


	//----- nvinfo : EIATTR_SYSCALL_OFFSETS
	.align		4
        /*003c*/ 	.byte	0x04, 0x46
        /*003e*/ 	.short	(.L_5135 - .L_5134)


	//   ....[0]....
.L_5134:
        /*0040*/ 	.word	0x00001a30


	//   ....[1]....
        /*0044*/ 	.word	0x00001cf0


	//   ....[2]....
        /*0048*/ 	.word	0x00001fa0


	//   ....[3]....
        /*004c*/ 	.word	0x00002250


	//   ....[4]....
        /*0050*/ 	.word	0x000025e0


	//   ....[5]....
        /*0054*/ 	.word	0x000028e0


	//   ....[6]....
        /*0058*/ 	.word	0x00002bc0


	//   ....[7]....
        /*005c*/ 	.word	0x000046f0


	//   ....[8]....
        /*0060*/ 	.word	0x00004990


	//   ....[9]....
        /*0064*/ 	.word	0x00004c40


	//   ....[10]....
        /*0068*/ 	.word	0x00004ef0


	//   ....[11]....
        /*006c*/ 	.word	0x00005270


	//   ....[12]....
        /*0070*/ 	.word	0x00005540


	//   ....[13]....
        /*0074*/ 	.word	0x00005810


	//   ....[14]....
        /*0078*/ 	.word	0x000072f0


	//   ....[15]....
        /*007c*/ 	.word	0x00007590


	//   ....[16]....
        /*0080*/ 	.word	0x00007840


	//   ....[17]....
        /*0084*/ 	.word	0x00007af0


	//   ....[18]....
        /*0088*/ 	.word	0x00007e70


	//   ....[19]....
        /*008c*/ 	.word	0x00008140


	//   ....[20]....
        /*0090*/ 	.word	0x00008400


	//   ....[21]....
        /*0094*/ 	.word	0x00009ed0


	//   ....[22]....
        /*0098*/ 	.word	0x0000a170


	//   ....[23]....
        /*009c*/ 	.word	0x0000a420


	//   ....[24]....
        /*00a0*/ 	.word	0x0000a6d0


	//   ....[25]....
        /*00a4*/ 	.word	0x0000aa60


	//   ....[26]....
        /*00a8*/ 	.word	0x0000ad30


	//   ....[27]....
        /*00ac*/ 	.word	0x0000b000


	//----- nvinfo : EIATTR_EXIT_INSTR_OFFSETS
	.align		4
.L_5135:
        /*00b0*/ 	.byte	0x04, 0x1c
        /*00b2*/ 	.short	(.L_5137 - .L_5136)


	//   ....[0]....
.L_5136:
        /*00b4*/ 	.word	0x00008580


	//   ....[1]....
        /*00b8*/ 	.word	0x0000b110


	//----- nvinfo : EIATTR_MAX_THREADS
	.align		4
.L_5137:
        /*00bc*/ 	.byte	0x04, 0x05
        /*00be*/ 	.short	(.L_5139 - .L_5138)
.L_5138:
        /*00c0*/ 	.word	0x00000080
        /*00c4*/ 	.word	0x00000001
        /*00c8*/ 	.word	0x00000001


	//----- nvinfo : EIATTR_CRS_STACK_SIZE
	.align		4
.L_5139:
        /*00cc*/ 	.byte	0x04, 0x1e
        /*00ce*/ 	.short	(.L_5141 - .L_5140)
.L_5140:
        /*00d0*/ 	.word	0x00000000


	//----- nvinfo : EIATTR_CBANK_PARAM_SIZE
	.align		4
.L_5141:
        /*00d4*/ 	.byte	0x03, 0x19
        /*00d6*/ 	.short	0x04e0


	//----- nvinfo : EIATTR_PARAM_CBANK
	.align		4
        /*00d8*/ 	.byte	0x04, 0x0a
        /*00da*/ 	.short	(.L_5143 - .L_5142)
	.align		4
.L_5142:
        /*00dc*/ 	.word	index@(.nv.constant0._ZN2at6native24index_elementwise_kernelILi128ELi4EZNS0_16gpu_index_kernelIZNS0_17index_kernel_implINS0_10OpaqueTypeILi16EEEEEvRNS_18TensorIteratorBaseEN3c108ArrayRefIlEESA_EUlPcPKclE_EEvS7_SA_SA_RKT_bEUliE_EEvlT1_)
        /*00e0*/ 	.short	0x0210
        /*00e2*/ 	.short	0x04e0


	//----- nvinfo : EIATTR_SW_WAR
	.align		4
.L_5143:
        /*00e4*/ 	.byte	0x04, 0x36
        /*00e6*/ 	.short	(.L_5145 - .L_5144)
.L_5144:
        /*00e8*/ 	.word	0x00000008
.L_5145:


//--------------------- .nv.info._ZN2at6native24index_elementwise_kernelILi128ELi4EZNS0_16gpu_index_kernelIZNS0_17index_kernel_implINS0_10OpaqueTypeILi2EEEEEvRNS_18TensorIteratorBaseEN3c108ArrayRefIlEESA_EUlPcPKclE_EEvS7_SA_SA_RKT_bEUliE_EEvlT1_ --------------------------
	.section	.nv.info._ZN2at6native24index_elementwise_kernelILi128ELi4EZNS0_16gpu_index_kernelIZNS0_17index_kernel_implINS0_10OpaqueTypeILi2EEEEEvRNS_18TensorIteratorBaseEN3c108ArrayRefIlEESA_EUlPcPKclE_EEvS7_SA_SA_RKT_bEUliE_EEvlT1_,"",@"SHT_CUDA_INFO"
	.sectionflags	@""
	.align	4


	//----- nvinfo : EIATTR_CUDA_API_VERSION
	.align		4
        /*0000*/ 	.byte	0x04, 0x37
        /*0002*/ 	.short	(.L_5147 - .L_5146)
.L_5146:
        /*0004*/ 	.word	0x00000082


	//----- nvinfo : EIATTR_KPARAM_INFO
	.align		4
.L_5147:
        /*0008*/ 	.byte	0x04, 0x17
        /*000a*/ 	.short	(.L_5149 - .L_5148)
.L_5148:
        /*000c*/ 	.word	0x00000000
        /*0010*/ 	.short	0x0001
        /*0012*/ 	.short	0x0008
        /*0014*/ 	.byte	0x00, 0xf0, 0x61, 0x13


	//----- nvinfo : EIATTR_KPARAM_INFO
	.align		4
.L_5149:
        /*0018*/ 	.byte	0x04, 0x17
        /*001a*/ 	.short	(.L_5151 - .L_5150)
.L_5150:
        /*001c*/ 	.word	0x00000000
        /*0020*/ 	.short	0x0000
        /*0022*/ 	.short	0x0000
        /*0024*/ 	.byte	0x00, 0xf0, 0x21, 0x00


	//----- nvinfo : EIATTR_SPARSE_MMA_MASK
	.align		4
.L_5151:
        /*0028*/ 	.byte	0x03, 0x50
        /*002a*/ 	.short	0x0000


	//----- nvinfo : EIATTR_MAXREG_COUNT
	.align		4
        /*002c*/ 	.byte	0x03, 0x1b
        /*002e*/ 	.short	0x0080


	//----- nvinfo : EIATTR_EXTERNS
	.align		4
        /*0030*/ 	.byte	0x04, 0x0f
        /*0032*/ 	.short	(.L_5153 - .L_5152)


	//   ....[0]....
	.align		4
.L_5152:
        /*0034*/ 	.word	index@(__assertfail)


	//----- nvinfo : EIATTR_MERCURY_ISA_VERSION
	.align		4
.L_5153:
        /*0038*/ 	.byte	0x03, 0x5f
        /*003a*/ 	.short	0x0101


	//----- nvinfo : EIATTR_SYSCALL_OFFSETS
	.align		4
        /*003c*/ 	.byte	0x04, 0x46
        /*003e*/ 	.short	(.L_5155 - .L_5154)


	//   ....[0]....
.L_5154:
        /*0040*/ 	.word	0x00001a30


	//   ....[1]....
        /*0044*/ 	.word	0x00001cf0


	//   ....[2]....
        /*0048*/ 	.word	0x00001fa0


	//   ....[3]....
        /*004c*/ 	.word	0x00002250


	//   ....[4]....
        /*0050*/ 	.word	0x000025e0


	//   ....[5]....
        /*0054*/ 	.word	0x000028e0


	//   ....[6]....
        /*0058*/ 	.word	0x00002bc0


	//   ....[7]....
        /*005c*/ 	.word	0x00004700


	//   ....[8]....
        /*0060*/ 	.word	0x000049a0


	//   ....[9]....
        /*0064*/ 	.word	0x00004c50


	//   ....[10]....
        /*0068*/ 	.word	0x00004f00


	//   ....[11]....
        /*006c*/ 	.word	0x00005280


	//   ....[12]....
        /*0070*/ 	.word	0x00005550


	//   ....[13]....
        /*0074*/ 	.word	0x00005820


	//   ....[14]....
        /*0078*/ 	.word	0x00007310


	//   ....[15]....
        /*007c*/ 	.word	0x000075b0


	//   ....[16]....
        /*0080*/ 	.word	0x00007860


	//   ....[17]....
        /*0084*/ 	.word	0x00007b10


	//   ....[18]....
        /*0088*/ 	.word	0x00007e90


	//   ....[19]....
        /*008c*/ 	.word	0x00008160


	//   ....[20]....
        /*0090*/ 	.word	0x00008420


	//   ....[21]....
        /*0094*/ 	.word	0x00009f00


	//   ....[22]....
        /*0098*/ 	.word	0x0000a1a0


	//   ....[23]....
        /*009c*/ 	.word	0x0000a450


	//   ....[24]....
        /*00a0*/ 	.word	0x0000a700


	//   ....[25]....
        /*00a4*/ 	.word	0x0000aa90


	//   ....[26]....
        /*00a8*/ 	.word	0x0000ad60


	//   ....[27]....
        /*00ac*/ 	.word	0x0000b030


	//----- nvinfo : EIATTR_EXIT_INSTR_OFFSETS
	.align		4
.L_5155:
        /*00b0*/ 	.byte	0x04, 0x1c
        /*00b2*/ 	.short	(.L_5157 - .L_5156)


	//   ....[0]....
.L_5156:
        /*00b4*/ 	.word	0x000085b0


	//   ....[1]....
        /*00b8*/ 	.word	0x0000b150


	//----- nvinfo : EIATTR_MAX_THREADS
	.align		4
.L_5157:
        /*00bc*/ 	.byte	0x04, 0x05
        /*00be*/ 	.short	(.L_5159 - .L_5158)
.L_5158:
        /*00c0*/ 	.word	0x00000080
        /*00c4*/ 	.word	0x00000001
        /*00c8*/ 	.word	0x00000001


	//----- nvinfo : EIATTR_CRS_STACK_SIZE
	.align		4
.L_5159:
        /*00cc*/ 	.byte	0x04, 0x1e
        /*00ce*/ 	.short	(.L_5161 - .L_5160)
.L_5160:
        /*00d0*/ 	.word	0x00000000


	//----- nvinfo : EIATTR_CBANK_PARAM_SIZE
	.align		4
.L_5161:
        /*00d4*/ 	.byte	0x03, 0x19
        /*00d6*/ 	.short	0x04e0


	//----- nvinfo : EIATTR_PARAM_CBANK
	.align		4
        /*00d8*/ 	.byte	0x04, 0x0a
        /*00da*/ 	.short	(.L_5163 - .L_5162)
	.align		4
.L_5162:
        /*00dc*/ 	.word	index@(.nv.constant0._ZN2at6native24index_elementwise_kernelILi128ELi4EZNS0_16gpu_index_kernelIZNS0_17index_kernel_implINS0_10OpaqueTypeILi2EEEEEvRNS_18TensorIteratorBaseEN3c108ArrayRefIlEESA_EUlPcPKclE_EEvS7_SA_SA_RKT_bEUliE_EEvlT1_)
        /*00e0*/ 	.short	0x0210
        /*00e2*/ 	.short	0x04e0


	//----- nvinfo : EIATTR_SW_WAR
	.align		4
.L_5163:
        /*00e4*/ 	.byte	0x04, 0x36
        /*00e6*/ 	.short	(.L_5165 - .L_5164)
.L_5164:
        /*00e8*/ 	.word	0x00000008
.L_5165:


//--------------------- .nv.info._ZN2at6native24index_elementwise_kernelILi128ELi4EZNS0_16gpu_index_kernelIZNS0_17index_kernel_implINS0_10OpaqueTypeILi8EEEEEvRNS_18TensorIteratorBaseEN3c108ArrayRefIlEESA_EUlPcPKclE_EEvS7_SA_SA_RKT_bEUliE_EEvlT1_ --------------------------
	.section	.nv.info._ZN2at6native24index_elementwise_kernelILi128ELi4EZNS0_16gpu_index_kernelIZNS0_17index_kernel_implINS0_10OpaqueTypeILi8EEEEEvRNS_18TensorIteratorBaseEN3c108ArrayRefIlEESA_EUlPcPKclE_EEvS7_SA_SA_RKT_bEUliE_EEvlT1_,"",@"SHT_CUDA_INFO"
	.sectionflags	@""
	.align	4


	//----- nvinfo : EIATTR_CUDA_API_VERSION
	.align		4
        /*0000*/ 	.byte	0x04, 0x37
        /*0002*/ 	.short	(.L_5167 - .L_5166)
.L_5166:
        /*0004*/ 	.word	0x00000082


	//----- nvinfo : EIATTR_KPARAM_INFO
	.align		4
.L_5167:
        /*0008*/ 	.byte	0x04, 0x17
        /*000a*/ 	.short	(.L_5169 - .L_5168)
.L_5168:
        /*000c*/ 	.word	0x00000000
        /*0010*/ 	.short	0x0001
        /*0012*/ 	.short	0x0008
        /*0014*/ 	.byte	0x00, 0xf0, 0x61, 0x13


	//----- nvinfo : EIATTR_KPARAM_INFO
	.align		4
.L_5169:
        /*0018*/ 	.byte	0x04, 0x17
        /*001a*/ 	.short	(.L_5171 - .L_5170)
.L_5170:
        /*001c*/ 	.word	0x00000000
        /*0020*/ 	.short	0x0000
        /*0022*/ 	.short	0x0000
        /*0024*/ 	.byte	0x00, 0xf0, 0x21, 0x00


	//----- nvinfo : EIATTR_SPARSE_MMA_MASK
	.align		4
.L_5171:
        /*0028*/ 	.byte	0x03, 0x50
        /*002a*/ 	.short	0x0000


	//----- nvinfo : EIATTR_MAXREG_COUNT
	.align		4
        /*002c*/ 	.byte	0x03, 0x1b
        /*002e*/ 	.short	0x0080


	//----- nvinfo : EIATTR_EXTERNS
	.align		4
        /*0030*/ 	.byte	0x04, 0x0f
        /*0032*/ 	.short	(.L_5173 - .L_5172)


	//   ....[0]....
	.align		4
.L_5172:
        /*0034*/ 	.word	index@(__assertfail)


	//----- nvinfo : EIATTR_MERCURY_ISA_VERSION
	.align		4
.L_5173:
        /*0038*/ 	.byte	0x03, 0x5f
        /*003a*/ 	.short	0x0101


	//----- nvinfo : EIATTR_SYSCALL_OFFSETS
	.align		4
        /*003c*/ 	.byte	0x04, 0x46
        /*003e*/ 	.short	(.L_5175 - .L_5174)


	//   ....[0]....
.L_5174:
        /*0040*/ 	.word	0x00001a30


	//   ....[1]....
        /*0044*/ 	.word	0x00001cf0


	//   ....[2]....
        /*0048*/ 	.word	0x00001fa0


	//   ....[3]....
        /*004c*/ 	.word	0x00002250


	//   ....[4]....
        /*0050*/ 	.word	0x000025e0


	//   ....[5]....
        /*0054*/ 	.word	0x000028e0


	//   ....[6]....
        /*0058*/ 	.word	0x00002bc0


	//   ....[7]....
        /*005c*/ 	.word	0x000046f0


	//   ....[8]....
        /*0060*/ 	.word	0x00004990


	//   ....[9]....
        /*0064*/ 	.word	0x00004c40


	//   ....[10]....
        /*0068*/ 	.word	0x00004ef0


	//   ....[11]....
        /*006c*/ 	.word	0x00005270


	//   ....[12]....
        /*0070*/ 	.word	0x00005540


	//   ....[13]....
        /*0074*/ 	.word	0x00005810


	//   ....[14]....
        /*0078*/ 	.word	0x000072f0


	//   ....[15]....
        /*007c*/ 	.word	0x00007590


	//   ....[16]....
        /*0080*/ 	.word	0x00007840


	//   ....[17]....
        /*0084*/ 	.word	0x00007af0


	//   ....[18]....
        /*0088*/ 	.word	0x00007e70


	//   ....[19]....
        /*008c*/ 	.word	0x00008140


	//   ....[20]....
        /*0090*/ 	.word	0x00008400


	//   ....[21]....
        /*0094*/ 	.word	0x00009ef0


	//   ....[22]....
        /*0098*/ 	.word	0x0000a190


	//   ....[23]....
        /*009c*/ 	.word	0x0000a440


	//   ....[24]....
        /*00a0*/ 	.word	0x0000a6f0


	//   ....[25]....
        /*00a4*/ 	.word	0x0000aa80


	//   ....[26]....
        /*00a8*/ 	.word	0x0000ad50


	//   ....[27]....
        /*00ac*/ 	.word	0x0000b020


	//----- nvinfo : EIATTR_EXIT_INSTR_OFFSETS
	.align		4
.L_5175:
        /*00b0*/ 	.byte	0x04, 0x1c
        /*00b2*/ 	.short	(.L_5177 - .L_5176)


	//   ....[0]....
.L_5176:
        /*00b4*/ 	.word	0x000085a0


	//   ....[1]....
        /*00b8*/ 	.word	0x0000b130


	//----- nvinfo : EIATTR_MAX_THREADS
	.align		4
.L_5177:
        /*00bc*/ 	.byte	0x04, 0x05
        /*00be*/ 	.short	(.L_5179 - .L_5178)
.L_5178:
        /*00c0*/ 	.word	0x00000080
        /*00c4*/ 	.word	0x00000001
        /*00c8*/ 	.word	0x00000001


	//----- nvinfo : EIATTR_CRS_STACK_SIZE
	.align		4
.L_5179:
        /*00cc*/ 	.byte	0x04, 0x1e
        /*00ce*/ 	.short	(.L_5181 - .L_5180)
.L_5180:
        /*00d0*/ 	.word	0x00000000


	//----- nvinfo : EIATTR_CBANK_PARAM_SIZE
	.align		4
.L_5181:
        /*00d4*/ 	.byte	0x03, 0x19
        /*00d6*/ 	.short	0x04e0


	//----- nvinfo : EIATTR_PARAM_CBANK
	.align		4
        /*00d8*/ 	.byte	0x04, 0x0a
        /*00da*/ 	.short	(.L_5183 - .L_5182)
	.align		4
.L_5182:
        /*00dc*/ 	.word	index@(.nv.constant0._ZN2at6native24index_elementwise_kernelILi128ELi4EZNS0_16gpu_index_kernelIZNS0_17index_kernel_implINS0_10OpaqueTypeILi8EEEEEvRNS_18TensorIteratorBaseEN3c108ArrayRefIlEESA_EUlPcPKclE_EEvS7_SA_SA_RKT_bEUliE_EEvlT1_)
        /*00e0*/ 	.short	0x0210
        /*00e2*/ 	.short	0x04e0


	//----- nvinfo : EIATTR_SW_WAR
	.align		4
.L_5183:
        /*00e4*/ 	.byte	0x04, 0x36
        /*00e6*/ 	.short	(.L_5185 - .L_5184)
.L_5184:
        /*00e8*/ 	.word	0x00000008
.L_5185:


//--------------------- .nv.info._ZN2at6native24index_elementwise_kernelILi128ELi4EZNS0_16gpu_index_kernelIZNS0_17index_kernel_implINS0_10OpaqueTypeILi4EEEEEvRNS_18TensorIteratorBaseEN3c108ArrayRefIlEESA_EUlPcPKclE_EEvS7_SA_SA_RKT_bEUliE_EEvlT1_ --------------------------
	.section	.nv.info._ZN2at6native24index_elementwise_kernelILi128ELi4EZNS0_16gpu_index_kernelIZNS0_17index_kernel_implINS0_10OpaqueTypeILi4EEEEEvRNS_18TensorIteratorBaseEN3c108ArrayRefIlEESA_EUlPcPKclE_EEvS7_SA_SA_RKT_bEUliE_EEvlT1_,"",@"SHT_CUDA_INFO"
	.sectionflags	@""
	.align	4


	//----- nvinfo : EIATTR_CUDA_API_VERSION
	.align		4
        /*0000*/ 	.byte	0x04, 0x37
        /*0002*/ 	.short	(.L_5187 - .L_5186)
.L_5186:
        /*0004*/ 	.word	0x00000082


	//----- nvinfo : EIATTR_KPARAM_INFO
	.align		4
.L_5187:
        /*0008*/ 	.byte	0x04, 0x17
        /*000a*/ 	.short	(.L_5189 - .L_5188)
.L_5188:
        /*000c*/ 	.word	0x00000000
        /*0010*/ 	.short	0x0001
        /*0012*/ 	.short	0x0008
        /*0014*/ 	.byte	0x00, 0xf0, 0x61, 0x13


	//----- nvinfo : EIATTR_KPARAM_INFO
	.align		4
.L_5189:
        /*0018*/ 	.byte	0x04, 0x17
        /*001a*/ 	.short	(.L_5191 - .L_5190)
.L_5190:
        /*001c*/ 	.word	0x00000000
        /*0020*/ 	.short	0x0000
        /*0022*/ 	.short	0x0000
        /*0024*/ 	.byte	0x00, 0xf0, 0x21, 0x00


	//----- nvinfo : EIATTR_SPARSE_MMA_MASK
	.align		4
.L_5191:
        /*0028*/ 	.byte	0x03, 0x50
        /*002a*/ 	.short	0x0000


	//----- nvinfo : EIATTR_MAXREG_COUNT
	.align		4
        /*002c*/ 	.byte	0x03, 0x1b
        /*002e*/ 	.short	0x0080


	//----- nvinfo : EIATTR_EXTERNS
	.align		4
        /*0030*/ 	.byte	0x04, 0x0f
        /*0032*/ 	.short	(.L_5193 - .L_5192)


	//   ....[0]....
	.align		4
.L_5192:
        /*0034*/ 	.word	index@(__assertfail)


	//----- nvinfo : EIATTR_MERCURY_ISA_VERSION
	.align		4
.L_5193:
        /*0038*/ 	.byte	0x03, 0x5f
        /*003a*/ 	.short	0x0101


	//----- nvinfo : EIATTR_SYSCALL_OFFSETS
	.align		4
        /*003c*/ 	.byte	0x04, 0x46
        /*003e*/ 	.short	(.L_5195 - .L_5194)


	//   ....[0]....
.L_5194:
        /*0040*/ 	.word	0x00001a30


	//   ....[1]....
        /*0044*/ 	.word	0x00001cf0


	//   ....[2]....
        /*0048*/ 	.word	0x00001fa0


	//   ....[3]....
        /*004c*/ 	.word	0x00002250


	//   ....[4]....
        /*0050*/ 	.word	0x000025e0


	//   ....[5]....
        /*0054*/ 	.word	0x000028e0


	//   ....[6]....
        /*0058*/ 	.word	0x00002bc0


	//   ....[7]....
        /*005c*/ 	.word	0x000046f0


	//   ....[8]....
        /*0060*/ 	.word	0x00004990


	//   ....[9]....
        /*0064*/ 	.word	0x00004c40


	//   ....[10]....
        /*0068*/ 	.word	0x00004ef0


	//   ....[11]....
        /*006c*/ 	.word	0x00005270


	//   ....[12]....
        /*0070*/ 	.word	0x00005540


	//   ....[13]....
        /*0074*/ 	.word	0x00005810


	//   ....[14]....
        /*0078*/ 	.word	0x000072f0


	//   ....[15]....
        /*007c*/ 	.word	0x00007590


	//   ....[16]....
        /*0080*/ 	.word	0x00007840


	//   ....[17]....
        /*0084*/ 	.word	0x00007af0


	//   ....[18]....
        /*0088*/ 	.word	0x00007e70


	//   ....[19]....
        /*008c*/ 	.word	0x00008140


	//   ....[20]....
        /*0090*/ 	.word	0x00008400


	//   ....[21]....
        /*0094*/ 	.word	0x00009ed0


	//   ....[22]....
        /*0098*/ 	.word	0x0000a170


	//   ....[23]....
        /*009c*/ 	.word	0x0000a420


	//   ....[24]....
        /*00a0*/ 	.word	0x0000a6d0


	//   ....[25]....
        /*00a4*/ 	.word	0x0000aa60


	//   ....[26]....
        /*00a8*/ 	.word	0x0000ad30


	//   ....[27]....
        /*00ac*/ 	.word	0x0000b000


	//----- nvinfo : EIATTR_EXIT_INSTR_OFFSETS
	.align		4
.L_5195:
        /*00b0*/ 	.byte	0x04, 0x1c
        /*00b2*/ 	.short	(.L_5197 - .L_5196)


	//   ....[0]....
.L_5196:
        /*00b4*/ 	.word	0x00008580


	//   ....[1]....
        /*00b8*/ 	.word	0x0000b110


	//----- nvinfo : EIATTR_MAX_THREADS
	.align		4
.L_5197:
        /*00bc*/ 	.byte	0x04, 0x05
        /*00be*/ 	.short	(.L_5199 - .L_5198)
.L_5198:
        /*00c0*/ 	.word	0x00000080
        /*00c4*/ 	.word	0x00000001
        /*00c8*/ 	.word	0x00000001


	//----- nvinfo : EIATTR_CRS_STACK_SIZE
	.align		4
.L_5199:
        /*00cc*/ 	.byte	0x04, 0x1e
        /*00ce*/ 	.short	(.L_5201 - .L_5200)
.L_5200:
        /*00d0*/ 	.word	0x00000000


	//----- nvinfo : EIATTR_CBANK_PARAM_SIZE
	.align		4
.L_5201:
        /*00d4*/ 	.byte	0x03, 0x19
        /*00d6*/ 	.short	0x04e0


	//----- nvinfo : EIATTR_PARAM_CBANK
	.align		4
        /*00d8*/ 	.byte	0x04, 0x0a
        /*00da*/ 	.short	(.L_5203 - .L_5202)
	.align		4
.L_5202:
        /*00dc*/ 	.word	index@(.nv.constant0._ZN2at6native24index_elementwise_kernelILi128ELi4EZNS0_16gpu_index_kernelIZNS0_17index_kernel_implINS0_10OpaqueTypeILi4EEEEEvRNS_18TensorIteratorBaseEN3c108ArrayRefIlEESA_EUlPcPKclE_EEvS7_SA_SA_RKT_bEUliE_EEvlT1_)
        /*00e0*/ 	.short	0x0210
        /*00e2*/ 	.short	0x04e0


	//----- nvinfo : EIATTR_SW_WAR
	.align		4
.L_5203:
        /*00e4*/ 	.byte	0x04, 0x36
        /*00e6*/ 	.short	(.L_5205 - .L_5204)
.L_5204:
        /*00e8*/ 	.word	0x00000008
.L_5205:


//--------------------- .nv.info._ZN2at6native24index_elementwise_kernelILi128ELi4EZNS0_16gpu_index_kernelIZNS0_17index_kernel_implINS0_10OpaqueTypeILi1EEEEEvRNS_18TensorIteratorBaseEN3c108ArrayRefIlEESA_EUlPcPKclE_EEvS7_SA_SA_RKT_bEUliE_EEvlT1_ --------------------------
	.section	.nv.info._ZN2at6native24index_elementwise_kernelILi128ELi4EZNS0_16gpu_index_kernelIZNS0_17index_kernel_implINS0_10OpaqueTypeILi1EEEEEvRNS_18TensorIteratorBaseEN3c108ArrayRefIlEESA_EUlPcPKclE_EEvS7_SA_SA_RKT_bEUliE_EEvlT1_,"",@"SHT_CUDA_INFO"
	.sectionflags	@""
	.align	4


	//----- nvinfo : EIATTR_CUDA_API_VERSION
	.align		4
        /*0000*/ 	.byte	0x04, 0x37
        /*0002*/ 	.short	(.L_5207 - .L_5206)
.L_5206:
        /*0004*/ 	.word	0x00000082


	//----- nvinfo : EIATTR_KPARAM_INFO
	.align		4
.L_5207:
        /*0008*/ 	.byte	0x04, 0x17
        /*000a*/ 	.short	(.L_5209 - .L_5208)
.L_5208:
        /*000c*/ 	.word	0x00000000
        /*0010*/ 	.short	0x0001
        /*0012*/ 	.short	0x0008
        /*0014*/ 	.byte	0x00, 0xf0, 0x61, 0x13


	//----- nvinfo : EIATTR_KPARAM_INFO
	.align		4
.L_5209:
        /*0018*/ 	.byte	0x04, 0x17
        /*001a*/ 	.short	(.L_5211 - .L_5210)
.L_5210:
        /*001c*/ 	.word	0x00000000
        /*0020*/ 	.short	0x0000
        /*0022*/ 	.short	0x0000
        /*0024*/ 	.byte	0x00, 0xf0, 0x21, 0x00


	//----- nvinfo : EIATTR_SPARSE_MMA_MASK
	.align		4
.L_5211:
        /*0028*/ 	.byte	0x03, 0x50
        /*002a*/ 	.short	0x0000


	//----- nvinfo : EIATTR_MAXREG_COUNT
	.align		4
        /*002c*/ 	.byte	0x03, 0x1b
        /*002e*/ 	.short	0x0080


	//----- nvinfo : EIATTR_EXTERNS
	.align		4
        /*0030*/ 	.byte	0x04, 0x0f
        /*0032*/ 	.short	(.L_5213 - .L_5212)


	//   ....[0]....
	.align		4
.L_5212:
        /*0034*/ 	.word	index@(__assertfail)


	//----- nvinfo : EIATTR_MERCURY_ISA_VERSION
	.align		4
.L_5213:
        /*0038*/ 	.byte	0x03, 0x5f
        /*003a*/ 	.short	0x0101


	//----- nvinfo : EIATTR_SYSCALL_OFFSETS
	.align		4
        /*003c*/ 	.byte	0x04, 0x46
        /*003e*/ 	.short	(.L_5215 - .L_5214)


	//   ....[0]....
.L_5214:
        /*0040*/ 	.word	0x00001a30


	//   ....[1]....
        /*0044*/ 	.word	0x00001cf0


	//   ....[2]....
        /*0048*/ 	.word	0x00001fa0


	//   ....[3]....
        /*004c*/ 	.word	0x00002250


	//   ....[4]....
        /*0050*/ 	.word	0x000025e0


	//   ....[5]....
        /*0054*/ 	.word	0x000028e0


	//   ....[6]....
        /*0058*/ 	.word	0x00002bc0


	//   ....[7]....
        /*005c*/ 	.word	0x000046f0


	//   ....[8]....
        /*0060*/ 	.word	0x00004990


	//   ....[9]....
        /*0064*/ 	.word	0x00004c40


	//   ....[10]....
        /*0068*/ 	.word	0x00004ef0


	//   ....[11]....
        /*006c*/ 	.word	0x00005270


	//   ....[12]....
        /*0070*/ 	.word	0x00005540


	//   ....[13]....
        /*0074*/ 	.word	0x00005810


	//   ....[14]....
        /*0078*/ 	.word	0x000072f0


	//   ....[15]....
        /*007c*/ 	.word	0x00007590


	//   ....[16]....
        /*0080*/ 	.word	0x00007840


	//   ....[17]....
        /*0084*/ 	.word	0x00007af0


	//   ....[18]....
        /*0088*/ 	.word	0x00007e70


	//   ....[19]....
        /*008c*/ 	.word	0x00008140


	//   ....[20]....
        /*0090*/ 	.word	0x00008400


	//   ....[21]....
        /*0094*/ 	.word	0x00009ed0


	//   ....[22]....
        /*0098*/ 	.word	0x0000a170


	//   ....[23]....
        /*009c*/ 	.word	0x0000a420


	//   ....[24]....
        /*00a0*/ 	.word	0x0000a6d0


	//   ....[25]....
        /*00a4*/ 	.word	0x0000aa60


	//   ....[26]....
        /*00a8*/ 	.word	0x0000ad30


	//   ....[27]....
        /*00ac*/ 	.word	0x0000b000


	//----- nvinfo : EIATTR_EXIT_INSTR_OFFSETS
	.align		4
.L_5215:
        /*00b0*/ 	.byte	0x04, 0x1c
        /*00b2*/ 	.short	(.L_5217 - .L_5216)


	//   ....[0]....
.L_5216:
        /*00b4*/ 	.word	0x00008580


	//   ....[1]....
        /*00b8*/ 	.word	0x0000b110


	//----- nvinfo : EIATTR_MAX_THREADS
	.align		4
.L_5217:
        /*00bc*/ 	.byte	0x04, 0x05
        /*00be*/ 	.short	(.L_5219 - .L_5218)
.L_5218:
        /*00c0*/ 	.word	0x00000080
        /*00c4*/ 	.word	0x00000001
        /*00c8*/ 	.word	0x00000001


	//----- nvinfo : EIATTR_CRS_STACK_SIZE
	.align		4
.L_5219:
        /*00cc*/ 	.byte	0x04, 0x1e
        /*00ce*/ 	.short	(.L_5221 - .L_5220)
.L_5220:
        /*00d0*/ 	.word	0x00000000


	//----- nvinfo : EIATTR_CBANK_PARAM_SIZE
	.align		4
.L_5221:
        /*00d4*/ 	.byte	0x03, 0x19
        /*00d6*/ 	.short	0x04e0


	//----- nvinfo : EIATTR_PARAM_CBANK
	.align		4
        /*00d8*/ 	.byte	0x04, 0x0a
        /*00da*/ 	.short	(.L_5223 - .L_5222)
	.align		4
.L_5222:
        /*00dc*/ 	.word	index@(.nv.constant0._ZN2at6native24index_elementwise_kernelILi128ELi4EZNS0_16gpu_index_kernelIZNS0_17index_kernel_implINS0_10OpaqueTypeILi1EEEEEvRNS_18TensorIteratorBaseEN3c108ArrayRefIlEESA_EUlPcPKclE_EEvS7_SA_SA_RKT_bEUliE_EEvlT1_)
        /*00e0*/ 	.short	0x0210
        /*00e2*/ 	.short	0x04e0


	//----- nvinfo : EIATTR_SW_WAR
	.align		4
.L_5223:
        /*00e4*/ 	.byte	0x04, 0x36
        /*00e6*/ 	.short	(.L_5225 - .L_5224)
.L_5224:
        /*00e8*/ 	.word	0x00000008
.L_5225:


//--------------------- .nv.callgraph             --------------------------
	.section	.nv.callgraph,"",@"SHT_CUDA_CALLGRAPH"
	.align	4
	.sectionentsize	8
	.align		4
        /*0000*/ 	.word	0x00000000
	.align		4
        /*0004*/ 	.word	0xffffffff
	.align		4
        /*0008*/ 	.word	index@(_ZN2at6native47_GLOBAL__N__62f9f32f_14_IndexKernel_cu_3e7731d125masked_scatter_size_checkEPKlPKbl)
	.align		4
        /*000c*/ 	.word	index@(__assertfail)
	.align		4
        /*0010*/ 	.word	index@(_ZN2at6native18elementwise_kernelILi128ELi4EZNS0_15gpu_kernel_implIZZZNS0_28launch_masked_scatter_kernelERKNS_10TensorBaseES5_S5_S5_ENKUlvE_clEvENKUlvE10_clEvEUlN3c104HalfEblE_EEvRNS_18TensorIteratorBaseERKT_EUliE_EEviT1_)
	.align		4
        /*0014*/ 	.word	index@(__assertfail)
	.align		4
        /*0018*/ 	.word	index@(_ZN2at6native27unrolled_elementwise_kernelIZZZNS0_28launch_masked_scatter_kernelERKNS_10TensorBaseES4_S4_S4_ENKUlvE_clEvENKUlvE10_clEvEUlN3c104HalfEblE_St5arrayIPcLm4EELi4E23TrivialOffsetCalculatorILi3EjESD_ILi1EjENS0_6memory12LoadWithCastILi3EEENSG_13StoreWithCastILi1EEEEEviT_T0_T2_T3_T4_T5_)
	.align		4
        /*001c*/ 	.word	index@(__assertfail)
	.align		4
        /*0020*/ 	.word	index@(_ZN2at6native18elementwise_kernelILi128ELi4EZNS0_15gpu_kernel_implIZZZNS0_28launch_masked_scatter_kernelERKNS_10TensorBaseES5_S5_S5_ENKUlvE_clEvENKUlvE9_clEvEUlN3c108BFloat16EblE_EEvRNS_18TensorIteratorBaseERKT_EUliE_EEviT1_)
	.align		4
        /*0024*/ 	.word	index@(__assertfail)
	.align		4
        /*0028*/ 	.word	index@(_ZN2at6native27unrolled_elementwise_kernelIZZZNS0_28launch_masked_scatter_kernelERKNS_10TensorBaseES4_S4_S4_ENKUlvE_clEvENKUlvE9_clEvEUlN3c108BFloat16EblE_St5arrayIPcLm4EELi4E23TrivialOffsetCalculatorILi3EjESD_ILi1EjENS0_6memory12LoadWithCastILi3EEENSG_13StoreWithCastILi1EEEEEviT_T0_T2_T3_T4_T5_)
	.align		4
        /*002c*/ 	.word	index@(__assertfail)
	.align		4
        /*0030*/ 	.word	index@(_ZN2at6native18elementwise_kernelILi128ELi4EZNS0_15gpu_kernel_implIZZZNS0_28launch_masked_scatter_kernelERKNS_10TensorBaseES5_S5_S5_ENKUlvE_clEvENKUlvE8_clEvEUlbblE_EEvRNS_18TensorIteratorBaseERKT_EUliE_EEviT1_)
	.align		4
        /*0034*/ 	.word	index@(__assertfail)
	.align		4
        /*0038*/ 	.word	index@(_ZN2at6native27unrolled_elementwise_kernelIZZZNS0_28launch_masked_scatter_kernelERKNS_10TensorBaseES4_S4_S4_ENKUlvE_clEvENKUlvE8_clEvEUlbblE_St5arrayIPcLm4EELi4E23TrivialOffsetCalculatorILi3EjESB_ILi1EjENS0_6memory12LoadWithCastILi3EEENSE_13StoreWithCastILi1EEEEEviT_T0_T2_T3_T4_T5_)
	.align		4
        /*003c*/ 	.word	index@(__assertfail)
	.align		4
        /*0040*/ 	.word	index@(_ZN2at6native18elementwise_kernelILi128ELi4EZNS0_15gpu_kernel_implIZZZNS0_28launch_masked_scatter_kernelERKNS_10TensorBaseES5_S5_S5_ENKUlvE_clEvENKUlvE7_clEvEUlN3c107complexIfEEblE_EEvRNS_18TensorIteratorBaseERKT_EUliE_EEviT1_)
	.align		4
        /*0044*/ 	.word	index@(__assertfail)
	.align		4
        /*0048*/ 	.word	index@(_ZN2at6native27unrolled_elementwise_kernelIZZZNS0_28launch_masked_scatter_kernelERKNS_10TensorBaseES4_S4_S4_ENKUlvE_clEvENKUlvE7_clEvEUlN3c107complexIfEEblE_St5arrayIPcLm4EELi4E23TrivialOffsetCalculatorILi3EjESE_ILi1EjENS0_6memory12LoadWithCastILi3EEENSH_13StoreWithCastILi1EEEEEviT_T0_T2_T3_T4_T5_)
	.align		4
        /*004c*/ 	.word	index@(__assertfail)
	.align		4
        /*0050*/ 	.word	index@(_ZN2at6native18elementwise_kernelILi128ELi4EZNS0_15gpu_kernel_implIZZZNS0_28launch_masked_scatter_kernelERKNS_10TensorBaseES5_S5_S5_ENKUlvE_clEvENKUlvE6_clEvEUlN3c107complexIdEEblE_EEvRNS_18TensorIteratorBaseERKT_EUliE_EEviT1_)
	.align		4
        /*0054*/ 	.word	index@(__assertfail)
	.align		4
        /*0058*/ 	.word	index@(_ZN2at6native27unrolled_elementwise_kernelIZZZNS0_28launch_masked_scatter_kernelERKNS_10TensorBaseES4_S4_S4_ENKUlvE_clEvENKUlvE6_clEvEUlN3c107complexIdEEblE_St5arrayIPcLm4EELi4E23TrivialOffsetCalculatorILi3EjESE_ILi1EjENS0_6memory12LoadWithCastILi3EEENSH_13StoreWithCastILi1EEEEEviT_T0_T2_T3_T4_T5_)
	.align		4
        /*005c*/ 	.word	index@(__assertfail)
	.align		4
        /*0060*/ 	.word	index@(_ZN2at6native18elementwise_kernelILi128ELi4EZNS0_15gpu_kernel_implIZZZNS0_28launch_masked_scatter_kernelERKNS_10TensorBaseES5_S5_S5_ENKUlvE_clEvENKUlvE5_clEvEUlfblE_EEvRNS_18TensorIteratorBaseERKT_EUliE_EEviT1_)
	.align		4
        /*0064*/ 	.word	index@(__assertfail)
	.align		4
        /*0068*/ 	.word	index@(_ZN2at6native27unrolled_elementwise_kernelIZZZNS0_28launch_masked_scatter_kernelERKNS_10TensorBaseES4_S4_S4_ENKUlvE_clEvENKUlvE5_clEvEUlfblE_St5arrayIPcLm4EELi4E23TrivialOffsetCalculatorILi3EjESB_ILi1EjENS0_6memory12LoadWithCastILi3EEENSE_13StoreWithCastILi1EEEEEviT_T0_T2_T3_T4_T5_)
	.align		4
        /*006c*/ 	.word	index@(__assertfail)
	.align		4
        /*0070*/ 	.word	index@(_ZN2at6native18elementwise_kernelILi128ELi4EZNS0_15gpu_kernel_implIZZZNS0_28launch_masked_scatter_kernelERKNS_10TensorBaseES5_S5_S5_ENKUlvE_clEvENKUlvE4_clEvEUldblE_EEvRNS_18TensorIteratorBaseERKT_EUliE_EEviT1_)
	.align		4
        /*0074*/ 	.word	index@(__assertfail)
	.align		4
        /*0078*/ 	.word	index@(_ZN2at6native27unrolled_elementwise_kernelIZZZNS0_28launch_masked_scatter_kernelERKNS_10TensorBaseES4_S4_S4_ENKUlvE_clEvENKUlvE4_clEvEUldblE_St5arrayIPcLm4EELi4E23TrivialOffsetCalculatorILi3EjESB_ILi1EjENS0_6memory12LoadWithCastILi3EEENSE_13StoreWithCastILi1EEEEEviT_T0_T2_T3_T4_T5_)
	.align		4
        /*007c*/ 	.word	index@(__assertfail)
	.align		4
        /*0080*/ 	.word	index@(_ZN2at6native18elementwise_kernelILi128ELi4EZNS0_15gpu_kernel_implIZZZNS0_28launch_masked_scatter_kernelERKNS_10TensorBaseES5_S5_S5_ENKUlvE_clEvENKUlvE3_clEvEUlsblE_EEvRNS_18TensorIteratorBaseERKT_EUliE_EEviT1_)
	.align		4
        /*0084*/ 	.word	index@(__assertfail)
	.align		4
        /*0088*/ 	.word	index@(_ZN2at6native27unrolled_elementwise_kernelIZZZNS0_28launch_masked_scatter_kernelERKNS_10TensorBaseES4_S4_S4_ENKUlvE_clEvENKUlvE3_clEvEUlsblE_St5arrayIPcLm4EELi4E23TrivialOffsetCalculatorILi3EjESB_ILi1EjENS0_6memory12LoadWithCastILi3EEENSE_13StoreWithCastILi1EEEEEviT_T0_T2_T3_T4_T5_)
	.align		4
        /*008c*/ 	.word	index@(__assertfail)
	.align		4
        /*0090*/ 	.word	index@(_ZN2at6native18elementwise_kernelILi128ELi4EZNS0_15gpu_kernel_implIZZZNS0_28launch_masked_scatter_kernelERKNS_10TensorBaseES5_S5_S5_ENKUlvE_clEvENKUlvE2_clEvEUllblE_EEvRNS_18TensorIteratorBaseERKT_EUliE_EEviT1_)
	.align		4
        /*0094*/ 	.word	index@(__assertfail)
	.align		4
        /*0098*/ 	.word	index@(_ZN2at6native27unrolled_elementwise_kernelIZZZNS0_28launch_masked_scatter_kernelERKNS_10TensorBaseES4_S4_S4_ENKUlvE_clEvENKUlvE2_clEvEUllblE_St5arrayIPcLm4EELi4E23TrivialOffsetCalculatorILi3EjESB_ILi1EjENS0_6memory12LoadWithCastILi3EEENSE_13StoreWithCastILi1EEEEEviT_T0_T2_T3_T4_T5_)
	.align		4
        /*009c*/ 	.word	index@(__assertfail)
	.align		4
        /*00a0*/ 	.word	index@(_ZN2at6native18elementwise_kernelILi128ELi4EZNS0_15gpu_kernel_implIZZZNS0_28launch_masked_scatter_kernelERKNS_10TensorBaseES5_S5_S5_ENKUlvE_clEvENKUlvE1_clEvEUliblE_EEvRNS_18TensorIteratorBaseERKT_EUliE_EEviT1_)
	.align		4
        /*00a4*/ 	.word	index@(__assertfail)
	.align		4
        /*00a8*/ 	.word	index@(_ZN2at6native27unrolled_elementwise_kernelIZZZNS0_28launch_masked_scatter_kernelERKNS_10TensorBaseES4_S4_S4_ENKUlvE_clEvENKUlvE1_clEvEUliblE_St5arrayIPcLm4EELi4E23TrivialOffsetCalculatorILi3EjESB_ILi1EjENS0_6memory12LoadWithCastILi3EEENSE_13StoreWithCastILi1EEEEEviT_T0_T2_T3_T4_T5_)
	.align		4
        /*00ac*/ 	.word	index@(__assertfail)
	.align		4
        /*00b0*/ 	.word	index@(_ZN2at6native18elementwise_kernelILi128ELi4EZNS0_15gpu_kernel_implIZZZNS0_28launch_masked_scatter_kernelERKNS_10TensorBaseES5_S5_S5_ENKUlvE_clEvENKUlvE0_clEvEUlablE_EEvRNS_18TensorIteratorBaseERKT_EUliE_EEviT1_)
	.align		4
        /*00b4*/ 	.word	index@(__assertfail)
	.align		4
        /*00b8*/ 	.word	index@(_ZN2at6native27unrolled_elementwise_kernelIZZZNS0_28launch_masked_scatter_kernelERKNS_10TensorBaseES4_S4_S4_ENKUlvE_clEvENKUlvE0_clEvEUlablE_St5arrayIPcLm4EELi4E23TrivialOffsetCalculatorILi3EjESB_ILi1EjENS0_6memory12LoadWithCastILi3EEENSE_13StoreWithCastILi1EEEEEviT_T0_T2_T3_T4_T5_)
	.align		4
        /*00bc*/ 	.word	index@(__assertfail)
	.align		4
        /*00c0*/ 	.word	index@(_ZN2at6native18elementwise_kernelILi128ELi4EZNS0_15gpu_kernel_implIZZZNS0_28launch_masked_scatter_kernelERKNS_10TensorBaseES5_S5_S5_ENKUlvE_clEvENKUlvE_clEvEUlhblE_EEvRNS_18TensorIteratorBaseERKT_EUliE_EEviT1_)
	.align		4
        /*00c4*/ 	.word	index@(__assertfail)
	.align		4
        /*00c8*/ 	.word	index@(_ZN2at6native27unrolled_elementwise_kernelIZZZNS0_28launch_masked_scatter_kernelERKNS_10TensorBaseES4_S4_S4_ENKUlvE_clEvENKUlvE_clEvEUlhblE_St5arrayIPcLm4EELi4E23TrivialOffsetCalculatorILi3EjESB_ILi1EjENS0_6memory12LoadWithCastILi3EEENSE_13StoreWithCastILi1EEEEEviT_T0_T2_T3_T4_T5_)
	.align		4
        /*00cc*/ 	.word	index@(__assertfail)
	.align		4
        /*00d0*/ 	.word	index@(_ZN2at6native24index_elementwise_kernelILi128ELi4EZNS0_20cuda_take_put_kernelIN3c108BFloat16ElZZZZZNS0_11take_kernelERNS_14TensorIteratorERKNS_10TensorBaseEENKUlvE_clEvENKUlvE10_clEvENKUlvE_clEvENKUlvE0_clEvEUlRS4_lE_EEvS6_S9_RKT1_EUliE_EEvlSG_)
	.align		4
        /*00d4*/ 	.word	index@(__assertfail)
	.align		4
        /*00d8*/ 	.word	index@(_ZN2at6native24index_elementwise_kernelILi128ELi4EZNS0_20cuda_take_put_kernelIN3c108BFloat16EiZZZZZNS0_11take_kernelERNS_14TensorIteratorERKNS_10TensorBaseEENKUlvE_clEvENKUlvE10_clEvENKUlvE_clEvENKUlvE_clEvEUlRS4_iE_EEvS6_S9_RKT1_EUliE_EEvlSG_)
	.align		4
        /*00dc*/ 	.word	index@(__assertfail)
	.align		4
        /*00e0*/ 	.word	index@(_ZN2at6native24index_elementwise_kernelILi128ELi4EZNS0_20cuda_take_put_kernelIblZZZZZNS0_11take_kernelERNS_14TensorIteratorERKNS_10TensorBaseEENKUlvE_clEvENKUlvE9_clEvENKUlvE_clEvENKUlvE0_clEvEUlRblE_EEvS4_S7_RKT1_EUliE_EEvlSE_)
	.align		4
        /*00e4*/ 	.word	index@(__assertfail)
	.align		4
        /*00e8*/ 	.word	index@(_ZN2at6native24index_elementwise_kernelILi128ELi4EZNS0_20cuda_take_put_kernelIbiZZZZZNS0_11take_kernelERNS_14TensorIteratorERKNS_10TensorBaseEENKUlvE_clEvENKUlvE9_clEvENKUlvE_clEvENKUlvE_clEvEUlRbiE_EEvS4_S7_RKT1_EUliE_EEvlSE_)
	.align		4
        /*00ec*/ 	.word	index@(__assertfail)
	.align		4
        /*00f0*/ 	.word	index@(_ZN2at6native24index_elementwise_kernelILi128ELi4EZNS0_20cuda_take_put_kernelIN3c104HalfElZZZZZNS0_11take_kernelERNS_14TensorIteratorERKNS_10TensorBaseEENKUlvE_clEvENKUlvE8_clEvENKUlvE_clEvENKUlvE0_clEvEUlRS4_lE_EEvS6_S9_RKT1_EUliE_EEvlSG_)
	.align		4
        /*00f4*/ 	.word	index@(__assertfail)
	.align		4
        /*00f8*/ 	.word	index@(_ZN2at6native24index_elementwise_kernelILi128ELi4EZNS0_20cuda_take_put_kernelIN3c104HalfEiZZZZZNS0_11take_kernelERNS_14TensorIteratorERKNS_10TensorBaseEENKUlvE_clEvENKUlvE8_clEvENKUlvE_clEvENKUlvE_clEvEUlRS4_iE_EEvS6_S9_RKT1_EUliE_EEvlSG_)
	.align		4
        /*00fc*/ 	.word	index@(__assertfail)
	.align		4
        /*0100*/ 	.word	index@(_ZN2at6native24index_elementwise_kernelILi128ELi4EZNS0_20cuda_take_put_kernelIN3c107complexIfEElZZZZZNS0_11take_kernelERNS_14TensorIteratorERKNS_10TensorBaseEENKUlvE_clEvENKUlvE7_clEvENKUlvE_clEvENKUlvE0_clEvEUlRS5_lE_EEvS7_SA_RKT1_EUliE_EEvlSH_)
	.align		4
        /*0104*/ 	.word	index@(__assertfail)
	.align		4
        /*0108*/ 	.word	index@(_ZN2at6native24index_elementwise_kernelILi128ELi4EZNS0_20cuda_take_put_kernelIN3c107complexIfEEiZZZZZNS0_11take_kernelERNS_14TensorIteratorERKNS_10TensorBaseEENKUlvE_clEvENKUlvE7_clEvENKUlvE_clEvENKUlvE_clEvEUlRS5_iE_EEvS7_SA_RKT1_EUliE_EEvlSH_)
	.align		4
        /*010c*/ 	.word	index@(__assertfail)
	.align		4
        /*0110*/ 	.word	index@(_ZN2at6native24index_elementwise_kernelILi128ELi4EZNS0_20cuda_take_put_kernelIN3c107complexIdEElZZZZZNS0_11take_kernelERNS_14TensorIteratorERKNS_10TensorBaseEENKUlvE_clEvENKUlvE6_clEvENKUlvE_clEvENKUlvE0_clEvEUlRS5_lE_EEvS7_SA_RKT1_EUliE_EEvlSH_)
	.align		4
        /*0114*/ 	.word	index@(__assertfail)
	.align		4
        /*0118*/ 	.word	index@(_ZN2at6native24index_elementwise_kernelILi128ELi4EZNS0_20cuda_take_put_kernelIN3c107complexIdEEiZZZZZNS0_11take_kernelERNS_14TensorIteratorERKNS_10TensorBaseEENKUlvE_clEvENKUlvE6_clEvENKUlvE_clEvENKUlvE_clEvEUlRS5_iE_EEvS7_SA_RKT1_EUliE_EEvlSH_)
	.align		4
        /*011c*/ 	.word	index@(__assertfail)
	.align		4
        /*0120*/ 	.word	index@(_ZN2at6native24index_elementwise_kernelILi128ELi4EZNS0_20cuda_take_put_kernelIflZZZZZNS0_11take_kernelERNS_14TensorIteratorERKNS_10TensorBaseEENKUlvE_clEvENKUlvE5_clEvENKUlvE_clEvENKUlvE0_clEvEUlRflE_EEvS4_S7_RKT1_EUliE_EEvlSE_)
	.align		4
        /*0124*/ 	.word	index@(__assertfail)
	.align		4
        /*0128*/ 	.word	index@(_ZN2at6native24index_elementwise_kernelILi128ELi4EZNS0_20cuda_take_put_kernelIfiZZZZZNS0_11take_kernelERNS_14TensorIteratorERKNS_10TensorBaseEENKUlvE_clEvENKUlvE5_clEvENKUlvE_clEvENKUlvE_clEvEUlRfiE_EEvS4_S7_RKT1_EUliE_EEvlSE_)
	.align		4
        /*012c*/ 	.word	index@(__assertfail)
	.align		4
        /*0130*/ 	.word	index@(_ZN2at6native24index_elementwise_kernelILi128ELi4EZNS0_20cuda_take_put_kernelIdlZZZZZNS0_11take_kernelERNS_14TensorIteratorERKNS_10TensorBaseEENKUlvE_clEvENKUlvE4_clEvENKUlvE_clEvENKUlvE0_clEvEUlRdlE_EEvS4_S7_RKT1_EUliE_EEvlSE_)
	.align		4
        /*0134*/ 	.word	index@(__assertfail)
	.align		4
        /*0138*/ 	.word	index@(_ZN2at6native24index_elementwise_kernelILi128ELi4EZNS0_20cuda_take_put_kernelIdiZZZZZNS0_11take_kernelERNS_14TensorIteratorERKNS_10TensorBaseEENKUlvE_clEvENKUlvE4_clEvENKUlvE_clEvENKUlvE_clEvEUlRdiE_EEvS4_S7_RKT1_EUliE_EEvlSE_)
	.align		4
        /*013c*/ 	.word	index@(__assertfail)
	.align		4
        /*0140*/ 	.word	index@(_ZN2at6native24index_elementwise_kernelILi128ELi4EZNS0_20cuda_take_put_kernelIslZZZZZNS0_11take_kernelERNS_14TensorIteratorERKNS_10TensorBaseEENKUlvE_clEvENKUlvE3_clEvENKUlvE_clEvENKUlvE0_clEvEUlRslE_EEvS4_S7_RKT1_EUliE_EEvlSE_)
	.align		4
        /*0144*/ 	.word	index@(__assertfail)
	.align		4
        /*0148*/ 	.word	index@(_ZN2at6native24index_elementwise_kernelILi128ELi4EZNS0_20cuda_take_put_kernelIsiZZZZZNS0_11take_kernelERNS_14TensorIteratorERKNS_10TensorBaseEENKUlvE_clEvENKUlvE3_clEvENKUlvE_clEvENKUlvE_clEvEUlRsiE_EEvS4_S7_RKT1_EUliE_EEvlSE_)
	.align		4
        /*014c*/ 	.word	index@(__assertfail)
	.align		4
        /*0150*/ 	.word	index@(_ZN2at6native24index_elementwise_kernelILi128ELi4EZNS0_20cuda_take_put_kernelIllZZZZZNS0_11take_kernelERNS_14TensorIteratorERKNS_10TensorBaseEENKUlvE_clEvENKUlvE2_clEvENKUlvE_clEvENKUlvE0_clEvEUlRllE_EEvS4_S7_RKT1_EUliE_EEvlSE_)
	.align		4
        /*0154*/ 	.word	index@(__assertfail)
	.align		4
        /*0158*/ 	.word	index@(_ZN2at6native24index_elementwise_kernelILi128ELi4EZNS0_20cuda_take_put_kernelIliZZZZZNS0_11take_kernelERNS_14TensorIteratorERKNS_10TensorBaseEENKUlvE_clEvENKUlvE2_clEvENKUlvE_clEvENKUlvE_clEvEUlRliE_EEvS4_S7_RKT1_EUliE_EEvlSE_)
	.align		4
        /*015c*/ 	.word	index@(__assertfail)
	.align		4
        /*0160*/ 	.word	index@(_ZN2at6native24index_elementwise_kernelILi128ELi4EZNS0_20cuda_take_put_kernelIilZZZZZNS0_11take_kernelERNS_14TensorIteratorERKNS_10TensorBaseEENKUlvE_clEvENKUlvE1_clEvENKUlvE_clEvENKUlvE0_clEvEUlRilE_EEvS4_S7_RKT1_EUliE_EEvlSE_)
	.align		4
        /*0164*/ 	.word	index@(__assertfail)
	.align		4
        /*0168*/ 	.word	index@(_ZN2at6native24index_elementwise_kernelILi128ELi4EZNS0_20cuda_take_put_kernelIiiZZZZZNS0_11take_kernelERNS_14TensorIteratorERKNS_10TensorBaseEENKUlvE_clEvENKUlvE1_clEvENKUlvE_clEvENKUlvE_clEvEUlRiiE_EEvS4_S7_RKT1_EUliE_EEvlSE_)
	.align		4
        /*016c*/ 	.word	index@(__assertfail)
	.align		4
        /*0170*/ 	.word	index@(_ZN2at6native24index_elementwise_kernelILi128ELi4EZNS0_20cuda_take_put_kernelIalZZZZZNS0_11take_kernelERNS_14TensorIteratorERKNS_10TensorBaseEENKUlvE_clEvENKUlvE0_clEvENKUlvE_clEvENKUlvE0_clEvEUlRalE_EEvS4_S7_RKT1_EUliE_EEvlSE_)
	.align		4
        /*0174*/ 	.word	index@(__assertfail)
	.align		4
        /*0178*/ 	.word	index@(_ZN2at6native24index_elementwise_kernelILi128ELi4EZNS0_20cuda_take_put_kernelIaiZZZZZNS0_11take_kernelERNS_14TensorIteratorERKNS_10TensorBaseEENKUlvE_clEvENKUlvE0_clEvENKUlvE_clEvENKUlvE_clEvEUlRaiE_EEvS4_S7_RKT1_EUliE_EEvlSE_)
	.align		4
        /*017c*/ 	.word	index@(__assertfail)
	.align		4
        /*0180*/ 	.word	index@(_ZN2at6native24index_elementwise_kernelILi128ELi4EZNS0_20cuda_take_put_kernelIhlZZZZZNS0_11take_kernelERNS_14TensorIteratorERKNS_10TensorBaseEENKUlvE_clEvENKUlvE_clEvENKUlvE_clEvENKUlvE0_clEvEUlRhlE_EEvS4_S7_RKT1_EUliE_EEvlSE_)
	.align		4
        /*0184*/ 	.word	index@(__assertfail)
	.align		4
        /*0188*/ 	.word	index@(_ZN2at6native24index_elementwise_kernelILi128ELi4EZNS0_20cuda_take_put_kernelIhiZZZZZNS0_11take_kernelERNS_14TensorIteratorERKNS_10TensorBaseEENKUlvE_clEvENKUlvE_clEvENKUlvE_clEvENKUlvE_clEvEUlRhiE_EEvS4_S7_RKT1_EUliE_EEvlSE_)
	.align		4
        /*018c*/ 	.word	index@(__assertfail)
	.align		4
        /*0190*/ 	.word	index@(_ZN2at6native24index_elementwise_kernelILi128ELi4EZNS0_20cuda_take_put_kernelIN3c108BFloat16ElZZZZZNS0_10put_kernelERNS_14TensorIteratorERKNS_10TensorBaseEbENKUlvE_clEvENKUlvE10_clEvENKUlvE_clEvENKUlvE0_clEvEUlRS4_lE0_EEvS6_S9_RKT1_EUliE_EEvlSG_)
	.align		4
        /*0194*/ 	.word	index@(__assertfail)
	.align		4
        /*0198*/ 	.word	index@(_ZN2at6native24index_elementwise_kernelILi128ELi4EZNS0_20cuda_take_put_kernelIN3c108BFloat16ElZZZZZNS0_10put_kernelERNS_14TensorIteratorERKNS_10TensorBaseEbENKUlvE_clEvENKUlvE10_clEvENKUlvE_clEvENKUlvE0_clEvEUlRS4_lE_EEvS6_S9_RKT1_EUliE_EEvlSG_)
	.align		4
        /*019c*/ 	.word	index@(__assertfail)
	.align		4
        /*01a0*/ 	.word	index@(_ZN2at6native24index_elementwise_kernelILi128ELi4EZNS0_20cuda_take_put_kernelIN3c108BFloat16EiZZZZZNS0_10put_kernelERNS_14TensorIteratorERKNS_10TensorBaseEbENKUlvE_clEvENKUlvE10_clEvENKUlvE_clEvENKUlvE_clEvEUlRS4_iE0_EEvS6_S9_RKT1_EUliE_EEvlSG_)
	.align		4
        /*01a4*/ 	.word	index@(__assertfail)
	.align		4
        /*01a8*/ 	.word	index@(_ZN2at6native24index_elementwise_kernelILi128ELi4EZNS0_20cuda_take_put_kernelIN3c108BFloat16EiZZZZZNS0_10put_kernelERNS_14TensorIteratorERKNS_10TensorBaseEbENKUlvE_clEvENKUlvE10_clEvENKUlvE_clEvENKUlvE_clEvEUlRS4_iE_EEvS6_S9_RKT1_EUliE_EEvlSG_)
	.align		4
        /*01ac*/ 	.word	index@(__assertfail)
	.align		4
        /*01b0*/ 	.word	index@(_ZN2at6native24index_elementwise_kernelILi128ELi4EZNS0_20cuda_take_put_kernelIblZZZZZNS0_10put_kernelERNS_14TensorIteratorERKNS_10TensorBaseEbENKUlvE_clEvENKUlvE9_clEvENKUlvE_clEvENKUlvE0_clEvEUlRblE0_EEvS4_S7_RKT1_EUliE_EEvlSE_)
	.align		4
        /*01b4*/ 	.word	index@(__assertfail)
	.align		4
        /*01b8*/ 	.word	index@(_ZN2at6native24index_elementwise_kernelILi128ELi4EZNS0_20cuda_take_put_kernelIblZZZZZNS0_10put_kernelERNS_14TensorIteratorERKNS_10TensorBaseEbENKUlvE_clEvENKUlvE9_clEvENKUlvE_clEvENKUlvE0_clEvEUlRblE_EEvS4_S7_RKT1_EUliE_EEvlSE_)
	.align		4
        /*01bc*/ 	.word	index@(__assertfail)
	.align		4
        /*01c0*/ 	.word	index@(_ZN2at6native24index_elementwise_kernelILi128ELi4EZNS0_20cuda_take_put_kernelIbiZZZZZNS0_10put_kernelERNS_14TensorIteratorERKNS_10TensorBaseEbENKUlvE_clEvENKUlvE9_clEvENKUlvE_clEvENKUlvE_clEvEUlRbiE0_EEvS4_S7_RKT1_EUliE_EEvlSE_)
	.align		4
        /*01c4*/ 	.word	index@(__assertfail)
	.align		4
        /*01c8*/ 	.word	index@(_ZN2at6native24index_elementwise_kernelILi128ELi4EZNS0_20cuda_take_put_kernelIbiZZZZZNS0_10put_kernelERNS_14TensorIteratorERKNS_10TensorBaseEbENKUlvE_clEvENKUlvE9_clEvENKUlvE_clEvENKUlvE_clEvEUlRbiE_EEvS4_S7_RKT1_EUliE_EEvlSE_)
	.align		4
        /*01cc*/ 	.word	index@(__assertfail)
	.align		4
        /*01d0*/ 	.word	index@(_ZN2at6native24index_elementwise_kernelILi128ELi4EZNS0_20cuda_take_put_kernelIN3c104HalfElZZZZZNS0_10put_kernelERNS_14TensorIteratorERKNS_10TensorBaseEbENKUlvE_clEvENKUlvE8_clEvENKUlvE_clEvENKUlvE0_clEvEUlRS4_lE0_EEvS6_S9_RKT1_EUliE_EEvlSG_)
	.align		4
        /*01d4*/ 	.word	index@(__assertfail)
	.align		4
        /*01d8*/ 	.word	index@(_ZN2at6native24index_elementwise_kernelILi128ELi4EZNS0_20cuda_take_put_kernelIN3c104HalfElZZZZZNS0_10put_kernelERNS_14TensorIteratorERKNS_10TensorBaseEbENKUlvE_clEvENKUlvE8_clEvENKUlvE_clEvENKUlvE0_clEvEUlRS4_lE_EEvS6_S9_RKT1_EUliE_EEvlSG_)
	.align		4
        /*01dc*/ 	.word	index@(__assertfail)
	.align		4
        /*01e0*/ 	.word	index@(_ZN2at6native24index_elementwise_kernelILi128ELi4EZNS0_20cuda_take_put_kernelIN3c104HalfEiZZZZZNS0_10put_kernelERNS_14TensorIteratorERKNS_10TensorBaseEbENKUlvE_clEvENKUlvE8_clEvENKUlvE_clEvENKUlvE_clEvEUlRS4_iE0_EEvS6_S9_RKT1_EUliE_EEvlSG_)
	.align		4
        /*01e4*/ 	.word	index@(__assertfail)
	.align		4
        /*01e8*/ 	.word	index@(_ZN2at6native24index_elementwise_kernelILi128ELi4EZNS0_20cuda_take_put_kernelIN3c104HalfEiZZZZZNS0_10put_kernelERNS_14TensorIteratorERKNS_10TensorBaseEbENKUlvE_clEvENKUlvE8_clEvENKUlvE_clEvENKUlvE_clEvEUlRS4_iE_EEvS6_S9_RKT1_EUliE_EEvlSG_)
	.align		4
        /*01ec*/ 	.word	index@(__assertfail)
	.align		4
        /*01f0*/ 	.word	index@(_ZN2at6native24index_elementwise_kernelILi128ELi4EZNS0_20cuda_take_put_kernelIN3c107complexIfEElZZZZZNS0_10put_kernelERNS_14TensorIteratorERKNS_10TensorBaseEbENKUlvE_clEvENKUlvE7_clEvENKUlvE_clEvENKUlvE0_clEvEUlRS5_lE0_EEvS7_SA_RKT1_EUliE_EEvlSH_)
	.align		4
        /*01f4*/ 	.word	index@(__assertfail)
	.align		4
        /*01f8*/ 	.word	index@(_ZN2at6native24index_elementwise_kernelILi128ELi4EZNS0_20cuda_take_put_kernelIN3c107complexIfEElZZZZZNS0_10put_kernelERNS_14TensorIteratorERKNS_10TensorBaseEbENKUlvE_clEvENKUlvE7_clEvENKUlvE_clEvENKUlvE0_clEvEUlRS5_lE_EEvS7_SA_RKT1_EUliE_EEvlSH_)
	.align		4
        /*01fc*/ 	.word	index@(__assertfail)
	.align		4
        /*0200*/ 	.word	index@(_ZN2at6native24index_elementwise_kernelILi128ELi4EZNS0_20cuda_take_put_kernelIN3c107complexIfEEiZZZZZNS0_10put_kernelERNS_14TensorIteratorERKNS_10TensorBaseEbENKUlvE_clEvENKUlvE7_clEvENKUlvE_clEvENKUlvE_clEvEUlRS5_iE0_EEvS7_SA_RKT1_EUliE_EEvlSH_)
	.align		4
        /*0204*/ 	.word	index@(__assertfail)
	.align		4
        /*0208*/ 	.word	index@(_ZN2at6native24index_elementwise_kernelILi128ELi4EZNS0_20cuda_take_put_kernelIN3c107complexIfEEiZZZZZNS0_10put_kernelERNS_14TensorIteratorERKNS_10TensorBaseEbENKUlvE_clEvENKUlvE7_clEvENKUlvE_clEvENKUlvE_clEvEUlRS5_iE_EEvS7_SA_RKT1_EUliE_EEvlSH_)
	.align		4
        /*020c*/ 	.word	index@(__assertfail)
	.align		4
        /*0210*/ 	.word	index@(_ZN2at6native24index_elementwise_kernelILi128ELi4EZNS0_20cuda_take_put_kernelIN3c107complexIdEElZZZZZNS0_10put_kernelERNS_14TensorIteratorERKNS_10TensorBaseEbENKUlvE_clEvENKUlvE6_clEvENKUlvE_clEvENKUlvE0_clEvEUlRS5_lE0_EEvS7_SA_RKT1_EUliE_EEvlSH_)
	.align		4
        /*0214*/ 	.word	index@(__assertfail)
	.align		4
        /*0218*/ 	.word	index@(_ZN2at6native24index_elementwise_kernelILi128ELi4EZNS0_20cuda_take_put_kernelIN3c107complexIdEElZZZZZNS0_10put_kernelERNS_14TensorIteratorERKNS_10TensorBaseEbENKUlvE_clEvENKUlvE6_clEvENKUlvE_clEvENKUlvE0_clEvEUlRS5_lE_EEvS7_SA_RKT1_EUliE_EEvlSH_)
	.align		4
        /*021c*/ 	.word	index@(__assertfail)
	.align		4
        /*0220*/ 	.word	index@(_ZN2at6native24index_elementwise_kernelILi128ELi4EZNS0_20cuda_take_put_kernelIN3c107complexIdEEiZZZZZNS0_10put_kernelERNS_14TensorIteratorERKNS_10TensorBaseEbENKUlvE_clEvENKUlvE6_clEvENKUlvE_clEvENKUlvE_clEvEUlRS5_iE0_EEvS7_SA_RKT1_EUliE_EEvlSH_)
	.align		4
        /*0224*/ 	.word	index@(__assertfail)
	.align		4
        /*0228*/ 	.word	index@(_ZN2at6native24index_elementwise_kernelILi128ELi4EZNS0_20cuda_take_put_kernelIN3c107complexIdEEiZZZZZNS0_10put_kernelERNS_14TensorIteratorERKNS_10TensorBaseEbENKUlvE_clEvENKUlvE6_clEvENKUlvE_clEvENKUlvE_clEvEUlRS5_iE_EEvS7_SA_RKT1_EUliE_EEvlSH_)
	.align		4
        /*022c*/ 	.word	index@(__assertfail)
	.align		4
        /*0230*/ 	.word	index@(_ZN2at6native24index_elementwise_kernelILi128ELi4EZNS0_20cuda_take_put_kernelIflZZZZZNS0_10put_kernelERNS_14TensorIteratorERKNS_10TensorBaseEbENKUlvE_clEvENKUlvE5_clEvENKUlvE_clEvENKUlvE0_clEvEUlRflE0_EEvS4_S7_RKT1_EUliE_EEvlSE_)
	.align		4
        /*0234*/ 	.word	index@(__assertfail)
	.align		4
        /*0238*/ 	.word	index@(_ZN2at6native24index_elementwise_kernelILi128ELi4EZNS0_20cuda_take_put_kernelIflZZZZZNS0_10put_kernelERNS_14TensorIteratorERKNS_10TensorBaseEbENKUlvE_clEvENKUlvE5_clEvENKUlvE_clEvENKUlvE0_clEvEUlRflE_EEvS4_S7_RKT1_EUliE_EEvlSE_)
	.align		4
        /*023c*/ 	.word	index@(__assertfail)
	.align		4
        /*0240*/ 	.word	index@(_ZN2at6native24index_elementwise_kernelILi128ELi4EZNS0_20cuda_take_put_kernelIfiZZZZZNS0_10put_kernelERNS_14TensorIteratorERKNS_10TensorBaseEbENKUlvE_clEvENKUlvE5_clEvENKUlvE_clEvENKUlvE_clEvEUlRfiE0_EEvS4_S7_RKT1_EUliE_EEvlSE_)
	.align		4
        /*0244*/ 	.word	index@(__assertfail)
	.align		4
        /*0248*/ 	.word	index@(_ZN2at6native24index_elementwise_kernelILi128ELi4EZNS0_20cuda_take_put_kernelIfiZZZZZNS0_10put_kernelERNS_14TensorIteratorERKNS_10TensorBaseEbENKUlvE_clEvENKUlvE5_clEvENKUlvE_clEvENKUlvE_clEvEUlRfiE_EEvS4_S7_RKT1_EUliE_EEvlSE_)
	.align		4
        /*024c*/ 	.word	index@(__assertfail)
	.align		4
        /*0250*/ 	.word	index@(_ZN2at6native24index_elementwise_kernelILi128ELi4EZNS0_20cuda_take_put_kernelIdlZZZZZNS0_10put_kernelERNS_14TensorIteratorERKNS_10TensorBaseEbENKUlvE_clEvENKUlvE4_clEvENKUlvE_clEvENKUlvE0_clEvEUlRdlE0_EEvS4_S7_RKT1_EUliE_EEvlSE_)
	.align		4
        /*0254*/ 	.word	index@(__assertfail)
	.align		4
        /*0258*/ 	.word	index@(_ZN2at6native24index_elementwise_kernelILi128ELi4EZNS0_20cuda_take_put_kernelIdlZZZZZNS0_10put_kernelERNS_14TensorIteratorERKNS_10TensorBaseEbENKUlvE_clEvENKUlvE4_clEvENKUlvE_clEvENKUlvE0_clEvEUlRdlE_EEvS4_S7_RKT1_EUliE_EEvlSE_)
	.align		4
        /*025c*/ 	.word	index@(__assertfail)
	.align		4
        /*0260*/ 	.word	index@(_ZN2at6native24index_elementwise_kernelILi128ELi4EZNS0_20cuda_take_put_kernelIdiZZZZZNS0_10put_kernelERNS_14TensorIteratorERKNS_10TensorBaseEbENKUlvE_clEvENKUlvE4_clEvENKUlvE_clEvENKUlvE_clEvEUlRdiE0_EEvS4_S7_RKT1_EUliE_EEvlSE_)
	.align		4
        /*0264*/ 	.word	index@(__assertfail)
	.align		4
        /*0268*/ 	.word	index@(_ZN2at6native24index_elementwise_kernelILi128ELi4EZNS0_20cuda_take_put_kernelIdiZZZZZNS0_10put_kernelERNS_14TensorIteratorERKNS_10TensorBaseEbENKUlvE_clEvENKUlvE4_clEvENKUlvE_clEvENKUlvE_clEvEUlRdiE_EEvS4_S7_RKT1_EUliE_EEvlSE_)
	.align		4
        /*026c*/ 	.word	index@(__assertfail)
	.align		4
        /*0270*/ 	.word	index@(_ZN2at6native24index_elementwise_kernelILi128ELi4EZNS0_20cuda_take_put_kernelIslZZZZZNS0_10put_kernelERNS_14TensorIteratorERKNS_10TensorBaseEbENKUlvE_clEvENKUlvE3_clEvENKUlvE_clEvENKUlvE0_clEvEUlRslE0_EEvS4_S7_RKT1_EUliE_EEvlSE_)
	.align		4
        /*0274*/ 	.word	index@(__assertfail)
	.align		4
        /*0278*/ 	.word	index@(_ZN2at6native24index_elementwise_kernelILi128ELi4EZNS0_20cuda_take_put_kernelIslZZZZZNS0_10put_kernelERNS_14TensorIteratorERKNS_10TensorBaseEbENKUlvE_clEvENKUlvE3_clEvENKUlvE_clEvENKUlvE0_clEvEUlRslE_EEvS4_S7_RKT1_EUliE_EEvlSE_)
	.align		4
        /*027c*/ 	.word	index@(__assertfail)
	.align		4
        /*0280*/ 	.word	index@(_ZN2at6native24index_elementwise_kernelILi128ELi4EZNS0_20cuda_take_put_kernelIsiZZZZZNS0_10put_kernelERNS_14TensorIteratorERKNS_10TensorBaseEbENKUlvE_clEvENKUlvE3_clEvENKUlvE_clEvENKUlvE_clEvEUlRsiE0_EEvS4_S7_RKT1_EUliE_EEvlSE_)
	.align		4
        /*0284*/ 	.word	index@(__assertfail)
	.align		4
        /*0288*/ 	.word	index@(_ZN2at6native24index_elementwise_kernelILi128ELi4EZNS0_20cuda_take_put_kernelIsiZZZZZNS0_10put_kernelERNS_14TensorIteratorERKNS_10TensorBaseEbENKUlvE_clEvENKUlvE3_clEvENKUlvE_clEvENKUlvE_clEvEUlRsiE_EEvS4_S7_RKT1_EUliE_EEvlSE_)
	.align		4
        /*028c*/ 	.word	index@(__assertfail)
	.align		4
        /*0290*/ 	.word	index@(_ZN2at6native24index_elementwise_kernelILi128ELi4EZNS0_20cuda_take_put_kernelIllZZZZZNS0_10put_kernelERNS_14TensorIteratorERKNS_10TensorBaseEbENKUlvE_clEvENKUlvE2_clEvENKUlvE_clEvENKUlvE0_clEvEUlRllE0_EEvS4_S7_RKT1_EUliE_EEvlSE_)
	.align		4
        /*0294*/ 	.word	index@(__assertfail)
	.align		4
        /*0298*/ 	.word	index@(_ZN2at6native24index_elementwise_kernelILi128ELi4EZNS0_20cuda_take_put_kernelIllZZZZZNS0_10put_kernelERNS_14TensorIteratorERKNS_10TensorBaseEbENKUlvE_clEvENKUlvE2_clEvENKUlvE_clEvENKUlvE0_clEvEUlRllE_EEvS4_S7_RKT1_EUliE_EEvlSE_)
	.align		4
        /*029c*/ 	.word	index@(__assertfail)
	.align		4
        /*02a0*/ 	.word	index@(_ZN2at6native24index_elementwise_kernelILi128ELi4EZNS0_20cuda_take_put_kernelIliZZZZZNS0_10put_kernelERNS_14TensorIteratorERKNS_10TensorBaseEbENKUlvE_clEvENKUlvE2_clEvENKUlvE_clEvENKUlvE_clEvEUlRliE0_EEvS4_S7_RKT1_EUliE_EEvlSE_)
	.align		4
        /*02a4*/ 	.word	index@(__assertfail)
	.align		4
        /*02a8*/ 	.word	index@(_ZN2at6native24index_elementwise_kernelILi128ELi4EZNS0_20cuda_take_put_kernelIliZZZZZNS0_10put_kernelERNS_14TensorIteratorERKNS_10TensorBaseEbENKUlvE_clEvENKUlvE2_clEvENKUlvE_clEvENKUlvE_clEvEUlRliE_EEvS4_S7_RKT1_EUliE_EEvlSE_)
	.align		4
        /*02ac*/ 	.word	index@(__assertfail)
	.align		4
        /*02b0*/ 	.word	index@(_ZN2at6native24index_elementwise_kernelILi128ELi4EZNS0_20cuda_take_put_kernelIilZZZZZNS0_10put_kernelERNS_14TensorIteratorERKNS_10TensorBaseEbENKUlvE_clEvENKUlvE1_clEvENKUlvE_clEvENKUlvE0_clEvEUlRilE0_EEvS4_S7_RKT1_EUliE_EEvlSE_)
	.align		4
        /*02b4*/ 	.word	index@(__assertfail)
	.align		4
        /*02b8*/ 	.word	index@(_ZN2at6native24index_elementwise_kernelILi128ELi4EZNS0_20cuda_take_put_kernelIilZZZZZNS0_10put_kernelERNS_14TensorIteratorERKNS_10TensorBaseEbENKUlvE_clEvENKUlvE1_clEvENKUlvE_clEvENKUlvE0_clEvEUlRilE_EEvS4_S7_RKT1_EUliE_EEvlSE_)
	.align		4
        /*02bc*/ 	.word	index@(__assertfail)
	.align		4
        /*02c0*/ 	.word	index@(_ZN2at6native24index_elementwise_kernelILi128ELi4EZNS0_20cuda_take_put_kernelIiiZZZZZNS0_10put_kernelERNS_14TensorIteratorERKNS_10TensorBaseEbENKUlvE_clEvENKUlvE1_clEvENKUlvE_clEvENKUlvE_clEvEUlRiiE0_EEvS4_S7_RKT1_EUliE_EEvlSE_)
	.align		4
        /*02c4*/ 	.word	index@(__assertfail)
	.align		4
        /*02c8*/ 	.word	index@(_ZN2at6native24index_elementwise_kernelILi128ELi4EZNS0_20cuda_take_put_kernelIiiZZZZZNS0_10put_kernelERNS_14TensorIteratorERKNS_10TensorBaseEbENKUlvE_clEvENKUlvE1_clEvENKUlvE_clEvENKUlvE_clEvEUlRiiE_EEvS4_S7_RKT1_EUliE_EEvlSE_)
	.align		4
        /*02cc*/ 	.word	index@(__assertfail)
	.align		4
        /*02d0*/ 	.word	index@(_ZN2at6native24index_elementwise_kernelILi128ELi4EZNS0_20cuda_take_put_kernelIalZZZZZNS0_10put_kernelERNS_14TensorIteratorERKNS_10TensorBaseEbENKUlvE_clEvENKUlvE0_clEvENKUlvE_clEvENKUlvE0_clEvEUlRalE0_EEvS4_S7_RKT1_EUliE_EEvlSE_)
	.align		4
        /*02d4*/ 	.word	index@(__assertfail)
	.align		4
        /*02d8*/ 	.word	index@(_ZN2at6native24index_elementwise_kernelILi128ELi4EZNS0_20cuda_take_put_kernelIalZZZZZNS0_10put_kernelERNS_14TensorIteratorERKNS_10TensorBaseEbENKUlvE_clEvENKUlvE0_clEvENKUlvE_clEvENKUlvE0_clEvEUlRalE_EEvS4_S7_RKT1_EUliE_EEvlSE_)
	.align		4
        /*02dc*/ 	.word	index@(__assertfail)
	.align		4
        /*02e0*/ 	.word	index@(_ZN2at6native24index_elementwise_kernelILi128ELi4EZNS0_20cuda_take_put_kernelIaiZZZZZNS0_10put_kernelERNS_14TensorIteratorERKNS_10TensorBaseEbENKUlvE_clEvENKUlvE0_clEvENKUlvE_clEvENKUlvE_clEvEUlRaiE0_EEvS4_S7_RKT1_EUliE_EEvlSE_)
	.align		4
        /*02e4*/ 	.word	index@(__assertfail)
	.align		4
        /*02e8*/ 	.word	index@(_ZN2at6native24index_elementwise_kernelILi128ELi4EZNS0_20cuda_take_put_kernelIaiZZZZZNS0_10put_kernelERNS_14TensorIteratorERKNS_10TensorBaseEbENKUlvE_clEvENKUlvE0_clEvENKUlvE_clEvENKUlvE_clEvEUlRaiE_EEvS4_S7_RKT1_EUliE_EEvlSE_)
	.align		4
        /*02ec*/ 	.word	index@(__assertfail)
	.align		4
        /*02f0*/ 	.word	index@(_ZN2at6native24index_elementwise_kernelILi128ELi4EZNS0_20cuda_take_put_kernelIhlZZZZZNS0_10put_kernelERNS_14TensorIteratorERKNS_10TensorBaseEbENKUlvE_clEvENKUlvE_clEvENKUlvE_clEvENKUlvE0_clEvEUlRhlE0_EEvS4_S7_RKT1_EUliE_EEvlSE_)
	.align		4
        /*02f4*/ 	.word	index@(__assertfail)
	.align		4
        /*02f8*/ 	.word	index@(_ZN2at6native24index_elementwise_kernelILi128ELi4EZNS0_20cuda_take_put_kernelIhlZZZZZNS0_10put_kernelERNS_14TensorIteratorERKNS_10TensorBaseEbENKUlvE_clEvENKUlvE_clEvENKUlvE_clEvENKUlvE0_clEvEUlRhlE_EEvS4_S7_RKT1_EUliE_EEvlSE_)
	.align		4
        /*02fc*/ 	.word	index@(__assertfail)
	.align		4
        /*0300*/ 	.word	index@(_ZN2at6native24index_elementwise_kernelILi128ELi4EZNS0_20cuda_take_put_kernelIhiZZZZZNS0_10put_kernelERNS_14TensorIteratorERKNS_10TensorBaseEbENKUlvE_clEvENKUlvE_clEvENKUlvE_clEvENKUlvE_clEvEUlRhiE0_EEvS4_S7_RKT1_EUliE_EEvlSE_)
	.align		4
        /*0304*/ 	.word	index@(__assertfail)
	.align		4
        /*0308*/ 	.word	index@(_ZN2at6native24index_elementwise_kernelILi128ELi4EZNS0_20cuda_take_put_kernelIhiZZZZZNS0_10put_kernelERNS_14TensorIteratorERKNS_10TensorBaseEbENKUlvE_clEvENKUlvE_clEvENKUlvE_clEvENKUlvE_clEvEUlRhiE_EEvS4_S7_RKT1_EUliE_EEvlSE_)
	.align		4
        /*030c*/ 	.word	index@(__assertfail)
	.align		4
        /*0310*/ 	.word	index@(_ZN2at6native24index_elementwise_kernelILi128ELi4EZNS0_16gpu_index_kernelIZZZNS0_31index_put_kernel_quantized_cudaERNS_14TensorIteratorEN3c108ArrayRefIlEES7_bdiENKUlvE_clEvENKUlvE3_clEvEUlPcPKclE_EEvRNS_18TensorIteratorBaseES7_S7_RKT_bEUliE_EEvlT1_)
	.align		4
        /*0314*/ 	.word	index@(__assertfail)
	.align		4
        /*0318*/ 	.word	index@(_ZN2at6native24index_elementwise_kernelILi128ELi4EZNS0_16gpu_index_kernelIZZZNS0_31index_put_kernel_quantized_cudaERNS_14TensorIteratorEN3c108ArrayRefIlEES7_bdiENKUlvE_clEvENKUlvE2_clEvEUlPcPKclE_EEvRNS_18TensorIteratorBaseES7_S7_RKT_bEUliE_EEvlT1_)
	.align		4
        /*031c*/ 	.word	index@(__assertfail)
	.align		4
        /*0320*/ 	.word	index@(_ZN2at6native24index_elementwise_kernelILi128ELi4EZNS0_16gpu_index_kernelIZZZNS0_31index_put_kernel_quantized_cudaERNS_14TensorIteratorEN3c108ArrayRefIlEES7_bdiENKUlvE_clEvENKUlvE1_clEvEUlPcPKclE_EEvRNS_18TensorIteratorBaseES7_S7_RKT_bEUliE_EEvlT1_)
	.align		4
        /*0324*/ 	.word	index@(__assertfail)
	.align		4
        /*0328*/ 	.word	index@(_ZN2at6native24index_elementwise_kernelILi128ELi4EZNS0_16gpu_index_kernelIZZZNS0_31index_put_kernel_quantized_cudaERNS_14TensorIteratorEN3c108ArrayRefIlEES7_bdiENKUlvE_clEvENKUlvE0_clEvEUlPcPKclE_EEvRNS_18TensorIteratorBaseES7_S7_RKT_bEUliE_EEvlT1_)
	.align		4
        /*032c*/ 	.word	index@(__assertfail)
	.align		4
        /*0330*/ 	.word	index@(_ZN2at6native24index_elementwise_kernelILi128ELi4EZNS0_16gpu_index_kernelIZZZNS0_31index_put_kernel_quantized_cudaERNS_14TensorIteratorEN3c108ArrayRefIlEES7_bdiENKUlvE_clEvENKUlvE_clEvEUlPcPKclE_EEvRNS_18TensorIteratorBaseES7_S7_RKT_bEUliE_EEvlT1_)
	.align		4
        /*0334*/ 	.word	index@(__assertfail)
	.align		4
        /*0338*/ 	.word	index@(_ZN2at6native24index_elementwise_kernelILi128ELi4EZNS0_16gpu_index_kernelIZNS0_21index_put_kernel_implINS0_10OpaqueTypeILi16EEEEEvRNS_14TensorIteratorEN3c108ArrayRefIlEESA_EUlPcPKclE_EEvRNS_18TensorIteratorBaseESA_SA_RKT_bEUliE_EEvlT1_)
	.align		4
        /*033c*/ 	.word	index@(__assertfail)
	.align		4
        /*0340*/ 	.word	index@(_ZN2at6native24index_elementwise_kernelILi128ELi4EZNS0_16gpu_index_kernelIZNS0_21index_put_kernel_implINS0_10OpaqueTypeILi2EEEEEvRNS_14TensorIteratorEN3c108ArrayRefIlEESA_EUlPcPKclE_EEvRNS_18TensorIteratorBaseESA_SA_RKT_bEUliE_EEvlT1_)
	.align		4
        /*0344*/ 	.word	index@(__assertfail)
	.align		4
        /*0348*/ 	.word	index@(_ZN2at6native24index_elementwise_kernelILi128ELi4EZNS0_16gpu_index_kernelIZNS0_21index_put_kernel_implINS0_10OpaqueTypeILi8EEEEEvRNS_14TensorIteratorEN3c108ArrayRefIlEESA_EUlPcPKclE_EEvRNS_18TensorIteratorBaseESA_SA_RKT_bEUliE_EEvlT1_)
	.align		4
        /*034c*/ 	.word	index@(__assertfail)
	.align		4
        /*0350*/ 	.word	index@(_ZN2at6native24index_elementwise_kernelILi128ELi4EZNS0_16gpu_index_kernelIZNS0_21index_put_kernel_implINS0_10OpaqueTypeILi4EEEEEvRNS_14TensorIteratorEN3c108ArrayRefIlEESA_EUlPcPKclE_EEvRNS_18TensorIteratorBaseESA_SA_RKT_bEUliE_EEvlT1_)
	.align		4
        /*0354*/ 	.word	index@(__assertfail)
	.align		4
        /*0358*/ 	.word	index@(_ZN2at6native24index_elementwise_kernelILi128ELi4EZNS0_16gpu_index_kernelIZNS0_21index_put_kernel_implINS0_10OpaqueTypeILi1EEEEEvRNS_14TensorIteratorEN3c108ArrayRefIlEESA_EUlPcPKclE_EEvRNS_18TensorIteratorBaseESA_SA_RKT_bEUliE_EEvlT1_)
	.align		4
        /*035c*/ 	.word	index@(__assertfail)
	.align		4
        /*0360*/ 	.word	index@(_ZN2at6native24index_elementwise_kernelILi128ELi4EZNS0_22index_copy_kernel_implINS0_10OpaqueTypeILi16EEEEEvRNS_14TensorIteratorElllEUliE_EEvlT1_)
	.align		4
        /*0364*/ 	.word	index@(__assertfail)
	.align		4
        /*0368*/ 	.word	index@(_ZN2at6native24index_elementwise_kernelILi128ELi4EZNS0_22index_copy_kernel_implINS0_10OpaqueTypeILi2EEEEEvRNS_14TensorIteratorElllEUliE_EEvlT1_)
	.align		4
        /*036c*/ 	.word	index@(__assertfail)
	.align		4
        /*0370*/ 	.word	index@(_ZN2at6native24index_elementwise_kernelILi128ELi4EZNS0_22index_copy_kernel_implINS0_10OpaqueTypeILi8EEEEEvRNS_14TensorIteratorElllEUliE_EEvlT1_)
	.align		4
        /*0374*/ 	.word	index@(__assertfail)
	.align		4
        /*0378*/ 	.word	index@(_ZN2at6native24index_elementwise_kernelILi128ELi4EZNS0_22index_copy_kernel_implINS0_10OpaqueTypeILi4EEEEEvRNS_14TensorIteratorElllEUliE_EEvlT1_)
	.align		4
        /*037c*/ 	.word	index@(__assertfail)
	.align		4
        /*0380*/ 	.word	index@(_ZN2at6native24index_elementwise_kernelILi128ELi4EZNS0_22index_copy_kernel_implINS0_10OpaqueTypeILi1EEEEEvRNS_14TensorIteratorElllEUliE_EEvlT1_)
	.align		4
        /*0384*/ 	.word	index@(__assertfail)
	.align		4
        /*0388*/ 	.word	index@(_ZN2at6native24index_elementwise_kernelILi128ELi4EZNS0_22index_fill_kernel_implINS0_10OpaqueTypeILi16EEEEEvRNS_14TensorIteratorElllT_EUliE_EEvlT1_)
	.align		4
        /*038c*/ 	.word	index@(__assertfail)
	.align		4
        /*0390*/ 	.word	index@(_ZN2at6native24index_elementwise_kernelILi128ELi4EZNS0_22index_fill_kernel_implINS0_10OpaqueTypeILi2EEEEEvRNS_14TensorIteratorElllT_EUliE_EEvlT1_)
	.align		4
        /*0394*/ 	.word	index@(__assertfail)
	.align		4
        /*0398*/ 	.word	index@(_ZN2at6native24index_elementwise_kernelILi128ELi4EZNS0_22index_fill_kernel_implINS0_10OpaqueTypeILi8EEEEEvRNS_14TensorIteratorElllT_EUliE_EEvlT1_)
	.align		4
        /*039c*/ 	.word	index@(__assertfail)
	.align		4
        /*03a0*/ 	.word	index@(_ZN2at6native24index_elementwise_kernelILi128ELi4EZNS0_22index_fill_kernel_implINS0_10OpaqueTypeILi4EEEEEvRNS_14TensorIteratorElllT_EUliE_EEvlT1_)
	.align		4
        /*03a4*/ 	.word	index@(__assertfail)
	.align		4
        /*03a8*/ 	.word	index@(_ZN2at6native24index_elementwise_kernelILi128ELi4EZNS0_22index_fill_kernel_implINS0_10OpaqueTypeILi1EEEEEvRNS_14TensorIteratorElllT_EUliE_EEvlT1_)
	.align		4
        /*03ac*/ 	.word	index@(__assertfail)
	.align		4
        /*03b0*/ 	.word	index@(_ZN2at6native24index_elementwise_kernelILi128ELi4EZNS0_16gpu_index_kernelIZNS0_17index_kernel_implINS0_10OpaqueTypeILi16EEEEEvRNS_18TensorIteratorBaseEN3c108ArrayRefIlEESA_EUlPcPKclE_EEvS7_SA_SA_RKT_bEUliE_EEvlT1_)
	.align		4
        /*03b4*/ 	.word	index@(__assertfail)
	.align		4
        /*03b8*/ 	.word	index@(_ZN2at6native24index_elementwise_kernelILi128ELi4EZNS0_16gpu_index_kernelIZNS0_17index_kernel_implINS0_10OpaqueTypeILi2EEEEEvRNS_18TensorIteratorBaseEN3c108ArrayRefIlEESA_EUlPcPKclE_EEvS7_SA_SA_RKT_bEUliE_EEvlT1_)
	.align		4
        /*03bc*/ 	.word	index@(__assertfail)
	.align		4
        /*03c0*/ 	.word	index@(_ZN2at6native24index_elementwise_kernelILi128ELi4EZNS0_16gpu_index_kernelIZNS0_17index_kernel_implINS0_10OpaqueTypeILi8EEEEEvRNS_18TensorIteratorBaseEN3c108ArrayRefIlEESA_EUlPcPKclE_EEvS7_SA_SA_RKT_bEUliE_EEvlT1_)
	.align		4
        /*03c4*/ 	.word	index@(__assertfail)
	.align		4
        /*03c8*/ 	.word	index@(_ZN2at6native24index_elementwise_kernelILi128ELi4EZNS0_16gpu_index_kernelIZNS0_17index_kernel_implINS0_10OpaqueTypeILi4EEEEEvRNS_18TensorIteratorBaseEN3c108ArrayRefIlEESA_EUlPcPKclE_EEvS7_SA_SA_RKT_bEUliE_EEvlT1_)
	.align		4
        /*03cc*/ 	.word	index@(__assertfail)
	.align		4
        /*03d0*/ 	.word	index@(_ZN2at6native24index_elementwise_kernelILi128ELi4EZNS0_16gpu_index_kernelIZNS0_17index_kernel_implINS0_10OpaqueTypeILi1EEEEEvRNS_18TensorIteratorBaseEN3c108ArrayRefIlEESA_EUlPcPKclE_EEvS7_SA_SA_RKT_bEUliE_EEvlT1_)
	.align		4
        /*03d4*/ 	.word	index@(__assertfail)
	.align		4
        /*03d8*/ 	.word	0x00000000
	.align		4
        /*03dc*/ 	.word	0xfffffffe
	.align		4
        /*03e0*/ 	.word	0x00000000
	.align		4
        /*03e4*/ 	.word	0xfffffffd
	.align		4
        /*03e8*/ 	.word	0x00000000
	.align		4
        /*03ec*/ 	.word	0xfffffffc


//--------------------- .nv.constant4             --------------------------
	.section	.nv.constant4,"a",@progbits
	.align	8
	.align		8
.nv.constant4:
        /*0000*/ 	.dword	__assertfail
	.align		8
        /*0008*/ 	.dword	__unnamed_1
	.align		8
        /*0010*/ 	.dword	__unnamed_2
	.align		8
        /*0018*/ 	.dword	__unnamed_3
	.align		8
        /*0020*/ 	.dword	__unnamed_4
	.align		8
        /*0028*/ 	.dword	__unnamed_5
	.align		8
        /*0030*/ 	.dword	__unnamed_6
	.align		8
        /*0038*/ 	.dword	__unnamed_7
	.align		8
        /*0040*/ 	.dword	__unnamed_8
	.align		8
        /*0048*/ 	.dword	__unnamed_9
	.align		8
        /*0050*/ 	.dword	__unnamed_10
	.align		8
        /*0058*/ 	.dword	__unnamed_11
	.align		8
        /*0060*/ 	.dword	__unnamed_12
	.align		8
        /*0068*/ 	.dword	__unnamed_13
	.align		8
        /*0070*/ 	.dword	__unnamed_14
	.align		8
        /*0078*/ 	.dword	__unnamed_15
	.align		8
        /*0080*/ 	.dword	__unnamed_16
	.align		8
        /*0088*/ 	.dword	__unnamed_17
	.align		8
        /*0090*/ 	.dword	__unnamed_18
	.align		8
        /*0098*/ 	.dword	__unnamed_19
	.align		8
        /*00a0*/ 	.dword	__unnamed_20
	.align		8
        /*00a8*/ 	.dword	__unnamed_21
	.align		8
        /*00b0*/ 	.dword	__unnamed_22
	.align		8
        /*00b8*/ 	.dword	__unnamed_23
	.align		8
        /*00c0*/ 	.dword	__unnamed_24
	.align		8
        /*00c8*/ 	.dword	__unnamed_25
	.align		8
        /*00d0*/ 	.dword	__unnamed_26
	.align		8
        /*00d8*/ 	.dword	__unnamed_27
	.align		8
        /*00e0*/ 	.dword	__unnamed_28
	.align		8
        /*00e8*/ 	.dword	__unnamed_29
	.align		8
        /*00f0*/ 	.dword	__unnamed_30
	.align		8
        /*00f8*/ 	.dword	__unnamed_31
	.align		8
        /*0100*/ 	.dword	__unnamed_32
	.align		8
        /*0108*/ 	.dword	__unnamed_33
	.align		8
        /*0110*/ 	.dword	__unnamed_34
	.align		8
        /*0118*/ 	.dword	__unnamed_35
	.align		8
        /*0120*/ 	.dword	__unnamed_36
	.align		8
        /*0128*/ 	.dword	__unnamed_37
	.align		8
        /*0130*/ 	.dword	__unnamed_38
	.align		8
        /*0138*/ 	.dword	__unnamed_39
	.align		8
        /*0140*/ 	.dword	__unnamed_40
	.align		8
        /*0148*/ 	.dword	__unnamed_41
	.align		8
        /*0150*/ 	.dword	__unnamed_42
	.align		8
        /*0158*/ 	.dword	__unnamed_43
	.align		8
        /*0160*/ 	.dword	__unnamed_44
	.align		8
        /*0168*/ 	.dword	__unnamed_45
	.align		8
        /*0170*/ 	.dword	__unnamed_46
	.align		8
        /*0178*/ 	.dword	__unnamed_47
	.align		8
        /*0180*/ 	.dword	__unnamed_48
	.align		8
        /*0188*/ 	.dword	__unnamed_49
	.align		8
        /*0190*/ 	.dword	__unnamed_50
	.align		8
        /*0198*/ 	.dword	__unnamed_51
	.align		8
        /*01a0*/ 	.dword	__unnamed_52
	.align		8
        /*01a8*/ 	.dword	__unnamed_53
	.align		8
        /*01b0*/ 	.dword	__unnamed_54
	.align		8
        /*01b8*/ 	.dword	__unnamed_55
	.align		8
        /*01c0*/ 	.dword	__unnamed_56
	.align		8
        /*01c8*/ 	.dword	__unnamed_57
	.align		8
        /*01d0*/ 	.dword	__unnamed_58
	.align		8
        /*01d8*/ 	.dword	__unnamed_59
	.align		8
        /*01e0*/ 	.dword	__unnamed_60
	.align		8
        /*01e8*/ 	.dword	__unnamed_61
	.align		8
        /*01f0*/ 	.dword	__unnamed_62
	.align		8
        /*01f8*/ 	.dword	__unnamed_63
	.align		8
        /*0200*/ 	.dword	__unnamed_64
	.align		8
        /*0208*/ 	.dword	__unnamed_65
	.align		8
        /*0210*/ 	.dword	__unnamed_66
	.align		8
        /*0218*/ 	.dword	__unnamed_67
	.align		8
        /*0220*/ 	.dword	__unnamed_68
	.align		8
        /*0228*/ 	.dword	__unnamed_69
	.align		8
        /*0230*/ 	.dword	__unnamed_70
	.align		8
        /*0238*/ 	.dword	__unnamed_71
	.align		8
        /*0240*/ 	.dword	__unnamed_72
	.align		8
        /*0248*/ 	.dword	__unnamed_73
	.align		8
        /*0250*/ 	.dword	__unnamed_74
	.align		8
        /*0258*/ 	.dword	__unnamed_75
	.align		8
        /*0260*/ 	.dword	__unnamed_76
	.align		8
        /*0268*/ 	.dword	__unnamed_77
	.align		8
        /*0270*/ 	.dword	__unnamed_78
	.align		8
        /*0278*/ 	.dword	__unnamed_79
	.align		8
        /*0280*/ 	.dword	__unnamed_80
	.align		8
        /*0288*/ 	.dword	__unnamed_81
	.align		8
        /*0290*/ 	.dword	__unnamed_82
	.align		8
        /*0298*/ 	.dword	__unnamed_83
	.align		8
        /*02a0*/ 	.dword	__unnamed_84
	.align		8
        /*02a8*/ 	.dword	__unnamed_85
	.align		8
        /*02b0*/ 	.dword	__unnamed_86
	.align		8
        /*02b8*/ 	.dword	__unnamed_87
	.align		8
        /*02c0*/ 	.dword	__unnamed_88
	.align		8
        /*02c8*/ 	.dword	__unnamed_89
	.align		8
        /*02d0*/ 	.dword	__unnamed_90
	.align		8
        /*02d8*/ 	.dword	__unnamed_91
	.align		8
        /*02e0*/ 	.dword	__unnamed_92
	.align		8
        /*02e8*/ 	.dword	__unnamed_93
	.align		8
        /*02f0*/ 	.dword	__unnamed_94
	.align		8
        /*02f8*/ 	.dword	__unnamed_95
	.align		8
        /*0300*/ 	.dword	__unnamed_96
	.align		8
        /*0308*/ 	.dword	__unnamed_97
	.align		8
        /*0310*/ 	.dword	__unnamed_98
	.align		8
        /*0318*/ 	.dword	__unnamed_99
	.align		8
        /*0320*/ 	.dword	__unnamed_100
	.align		8
        /*0328*/ 	.dword	__unnamed_101
	.align		8
        /*0330*/ 	.dword	__unnamed_102
	.align		8
        /*0338*/ 	.dword	__unnamed_103
	.align		8
        /*0340*/ 	.dword	__unnamed_104
	.align		8
        /*0348*/ 	.dword	__unnamed_105
	.align		8
        /*0350*/ 	.dword	__unnamed_106
	.align		8
        /*0358*/ 	.dword	__unnamed_107
	.align		8
        /*0360*/ 	.dword	__unnamed_108
	.align		8
        /*0368*/ 	.dword	__unnamed_109
	.align		8
        /*0370*/ 	.dword	__unnamed_110
	.align		8
        /*0378*/ 	.dword	__unnamed_111
	.align		8
        /*0380*/ 	.dword	__unnamed_112
	.align		8
        /*0388*/ 	.dword	__unnamed_113
	.align		8
        /*0390*/ 	.dword	__unnamed_114
	.align		8
        /*0398*/ 	.dword	__unnamed_115
	.align		8
        /*03a0*/ 	.dword	__unnamed_116
	.align		8
        /*03a8*/ 	.dword	__unnamed_117
	.align		8
        /*03b0*/ 	.dword	__unnamed_118
	.align		8
        /*03b8*/ 	.dword	__unnamed_119
	.align		8
        /*03c0*/ 	.dword	__unnamed_120
	.align		8
        /*03c8*/ 	.dword	__unnamed_121
	.align		8
        /*03d0*/ 	.dword	__unnamed_122
	.align		8
        /*03d8*/ 	.dword	_ZN45_INTERNAL_62f9f32f_14_IndexKernel_cu_3e7731d14cuda3std3__45__cpo5beginE
	.align		8
        /*03e0*/ 	.dword	_ZN45_INTERNAL_62f9f32f_14_IndexKernel_cu_3e7731d14cuda3std3__45__cpo3endE
	.align		8
        /*03e8*/ 	.dword	_ZN45_INTERNAL_62f9f32f_14_IndexKernel_cu_3e7731d14cuda3std3__45__cpo6cbeginE
	.align		8
        /*03f0*/ 	.dword	_ZN45_INTERNAL_62f9f32f_14_IndexKernel_cu_3e7731d14cuda3std3__45__cpo4cendE
	.align		8
        /*03f8*/ 	.dword	_ZN45_INTERNAL_62f9f32f_14_IndexKernel_cu_3e7731d14cuda3std3__45__cpo6rbeginE
	.align		8
        /*0400*/ 	.dword	_ZN45_INTERNAL_62f9f32f_14_IndexKernel_cu_3e7731d14cuda3std3__45__cpo4rendE
	.align		8
        /*0408*/ 	.dword	_ZN45_INTERNAL_62f9f32f_14_IndexKernel_cu_3e7731d14cuda3std3__45__cpo7crbeginE
	.align		8
        /*0410*/ 	.dword	_ZN45_INTERNAL_62f9f32f_14_IndexKernel_cu_3e7731d14cuda3std3__45__cpo5crendE
	.align		8
        /*0418*/ 	.dword	_ZN45_INTERNAL_62f9f32f_14_IndexKernel_cu_3e7731d14cuda3std3__447_GLOBAL__N__62f9f32f_14_IndexKernel_cu_3e7731d16ignoreE
	.align		8
        /*0420*/ 	.dword	_ZN45_INTERNAL_62f9f32f_14_IndexKernel_cu_3e7731d14cuda3std3__419piecewise_constructE
	.align		8
        /*0428*/ 	.dword	_ZN45_INTERNAL_62f9f32f_14_IndexKernel_cu_3e7731d14cuda3std3__48in_placeE
	.align		8
        /*0430*/ 	.dword	_ZN45_INTERNAL_62f9f32f_14_IndexKernel_cu_3e7731d14cuda3std3__420unreachable_sentinelE
	.align		8
        /*0438*/ 	.dword	_ZN45_INTERNAL_62f9f32f_14_IndexKernel_cu_3e7731d14cuda3std6ranges3__45__cpo4swapE
	.align		8
        /*0440*/ 	.dword	_ZN45_INTERNAL_62f9f32f_14_IndexKernel_cu_3e7731d14cuda3std6ranges3__45__cpo9iter_moveE
	.align		8
        /*0448*/ 	.dword	_ZN45_INTERNAL_62f9f32f_14_IndexKernel_cu_3e7731d14cuda3std6ranges3__45__cpo5beginE
	.align		8
        /*0450*/ 	.dword	_ZN45_INTERNAL_62f9f32f_14_IndexKernel_cu_3e7731d14cuda3std6ranges3__45__cpo3endE
	.align		8
        /*0458*/ 	.dword	_ZN45_INTERNAL_62f9f32f_14_IndexKernel_cu_3e7731d14cuda3std6ranges3__45__cpo6cbeginE
	.align		8
        /*0460*/ 	.dword	_ZN45_INTERNAL_62f9f32f_14_IndexKernel_cu_3e7731d14cuda3std6ranges3__45__cpo4cendE
	.align		8
        /*0468*/ 	.dword	_ZN45_INTERNAL_62f9f32f_14_IndexKernel_cu_3e7731d14cuda3std6ranges3__45__cpo7advanceE
	.align		8
        /*0470*/ 	.dword	_ZN45_INTERNAL_62f9f32f_14_IndexKernel_cu_3e7731d14cuda3std6ranges3__45__cpo9iter_swapE
	.align		8
        /*0478*/ 	.dword	_ZN45_INTERNAL_62f9f32f_14_IndexKernel_cu_3e7731d14cuda3std6ranges3__45__cpo4nextE
	.align		8
        /*0480*/ 	.dword	_ZN45_INTERNAL_62f9f32f_14_IndexKernel_cu_3e7731d14cuda3std6ranges3__45__cpo4prevE
	.align		8
        /*0488*/ 	.dword	_ZN45_INTERNAL_62f9f32f_14_IndexKernel_cu_3e7731d14cuda3std6ranges3__45__cpo4dataE
	.align		8
        /*0490*/ 	.dword	_ZN45_INTERNAL_62f9f32f_14_IndexKernel_cu_3e7731d14cuda3std6ranges3__45__cpo5cdataE
	.align		8
        /*0498*/ 	.dword	_ZN45_INTERNAL_62f9f32f_14_IndexKernel_cu_3e7731d14cuda3std6ranges3__45__cpo4sizeE
	.align		8
        /*04a0*/ 	.dword	_ZN45_INTERNAL_62f9f32f_14_IndexKernel_cu_3e7731d14cuda3std6ranges3__45__cpo5ssizeE
	.align		8
        /*04a8*/ 	.dword	_ZN45_INTERNAL_62f9f32f_14_IndexKernel_cu_3e7731d14cuda3std6ranges3__45__cpo8distanceE
	.align		8
        /*04b0*/ 	.dword	_ZN45_INTERNAL_62f9f32f_14_IndexKernel_cu_3e7731d16thrust23THRUST_300001_SM_900_NS6system6detail10sequential3seqE
	.align		8
        /*04b8*/ 	.dword	$str
	.align		8
        /*04c0*/ 	.dword	$str$1
	.align		8
        /*04c8*/ 	.dword	$str$14
	.align		8
        /*04d0*/ 	.dword	$str$15
	.align		8
        /*04d8*/ 	.dword	$str$16
	.align		8
        /*04e0*/ 	.dword	$str$17
	.align		8
        /*04e8*/ 	.dword	$str$20
	.align		8
        /*04f0*/ 	.dword	$str$21


//--------------------- .text._ZN2at6native47_GLOBAL__N__62f9f32f_14_IndexKernel_cu_3e7731d125masked_scatter_size_checkEPKlPKbl --------------------------
	.section	.text._ZN2at6native47_GLOBAL__N__62f9f32f_14_IndexKernel_cu_3e7731d125masked_scatter_size_checkEPKlPKbl,"ax",@progbits
	.align	128
.text._ZN2at6native47_GLOBAL__N__62f9f32f_14_IndexKernel_cu_3e7731d125masked_scatter_size_checkEPKlPKbl:
        .type           _ZN2at6native47_GLOBAL__N__62f9f32f_14_IndexKernel_cu_3e7731d125masked_scatter_size_checkEPKlPKbl,@function
        .size           _ZN2at6native47_GLOBAL__N__62f9f32f_14_IndexKernel_cu_3e7731d125masked_scatter_size_checkEPKlPKbl,(.L_x_27916 - _ZN2at6native47_GLOBAL__N__62f9f32f_14_IndexKernel_cu_3e7731d125masked_scatter_size_checkEPKlPKbl)
        .other          _ZN2at6native47_GLOBAL__N__62f9f32f_14_IndexKernel_cu_3e7731d125masked_scatter_size_checkEPKlPKbl,@"STO_CUDA_ENTRY STV_DEFAULT"
_ZN2at6native47_GLOBAL__N__62f9f32f_14_IndexKernel_cu_3e7731d125masked_scatter_size_checkEPKlPKbl:
[----:B------:R-:W0:Y:S08]  /*0000*/  LDC R1, c[0x0][0x28] ;  /* 0x00000a00ff017b82 */ /* 0x000e300000000800 */
[----:B------:R-:W1:Y:S01]  /*0010*/  LDC.64 R2, c[0x0][0x218] ;  /* 0x00008600ff027b82 */ /* 0x000e620000000a00 */
[----:B------:R-:W-:-:S07]  /*0020*/  ULDC.64 UR4, c[0x0][0x208] ;  /* 0x0000820000047ab9 */ /* 0x000fce0000000a00 */
[----:B------:R-:W2:Y:S01]  /*0030*/  LDC.64 R4, c[0x0][0x210] ;  /* 0x00008400ff047b82 */ /* 0x000ea20000000a00 */
[----:B-1----:R-:W3:Y:S04]  /*0040*/  LDG.E.S8 R3, desc[UR4][R2.64] ;  /* 0x0000000402037981 */ /* 0x002ee8000c1e1300 */
[----:B--2---:R-:W3:Y:S01]  /*0050*/  LDG.E.64 R4, desc[UR4][R4.64] ;  /* 0x0000000404047981 */ /* 0x004ee2000c1e1b00 */
[----:B------:R-:W-:Y:S01]  /*0060*/  ULDC.64 UR4, c[0x0][0x220] ;  /* 0x0000880000047ab9 */ /* 0x000fe20000000a00 */
[----:B---3--:R-:W-:-:S04]  /*0070*/  IADD3 R0, P0, R3, R4, RZ ;  /* 0x0000000403007210 */ /* 0x008fc80007f1e0ff */
[----:B------:R-:W-:Y:S02]  /*0080*/  LEA.HI.X.SX32 R6, R3, R5, 0x1, P0 ;  /* 0x0000000503067211 */ /* 0x000fe400000f0eff */
[----:B------:R-:W-:-:S04]  /*0090*/  ISETP.GT.U32.AND P0, PT, R0, UR4, PT ;  /* 0x0000000400007c0c */ /* 0x000fc8000bf04070 */
[----:B------:R-:W-:-:S13]  /*00a0*/  ISETP.GT.AND.EX P0, PT, R6, UR5, PT, P0 ;  /* 0x0000000506007c0c */ /* 0x000fda000bf04300 */
[----:B0-----:R-:W-:Y:S05]  /*00b0*/  @!P0 EXIT ;  /* 0x000000000000894d */ /* 0x001fea0003800000 */
[----:B------:R-:W-:Y:S01]  /*00c0*/  MOV R0, 0x0 ;  /* 0x0000000000007802 */ /* 0x000fe20000000f00 */
[----:B------:R-:W-:Y:S01]  /*00d0*/  ULDC.64 UR4, c[0x4][0x4b8] ;  /* 0x01012e0000047ab9 */ /* 0x000fe20000000a00 */
[----:B------:R-:W-:Y:S01]  /*00e0*/  ULDC.64 UR6, c[0x4][0x8] ;  /* 0x0100020000067ab9 */ /* 0x000fe20000000a00 */
[----:B------:R-:W-:Y:S01]  /*00f0*/  IMAD.U32 R4, RZ, RZ, UR4 ;  /* 0x00000004ff047e24 */ /* 0x000fe2000f8e00ff */
[----:B------:R0:W1:Y:S01]  /*0100*/  LDC.64 R2, c[0x4][R0] ;  /* 0x0100000000027b82 */ /* 0x0000620000000a00 */
[----:B------:R-:W-:Y:S01]  /*0110*/  IMAD.U32 R5, RZ, RZ, UR5 ;  /* 0x00000005ff057e24 */ /* 0x000fe2000f8e00ff */
[----:B------:R-:W-:Y:S01]  /*0120*/  ULDC.64 UR4, c[0x4][0x4c0] ;  /* 0x0101300000047ab9 */ /* 0x000fe20000000a00 */
[----:B------:R-:W-:Y:S01]  /*0130*/  HFMA2.MMA R8, -RZ, RZ, 0, 2.384185791015625e-05 ;  /* 0x00000190ff087435 */ /* 0x000fe200000001ff */
[----:B------:R-:W-:Y:S01]  /*0140*/  IMAD.U32 R6, RZ, RZ, UR4 ;  /* 0x00000004ff067e24 */ /* 0x000fe2000f8e00ff */
[----:B------:R-:W-:Y:S01]  /*0150*/  MOV R7, UR5 ;  /* 0x0000000500077c02 */ /* 0x000fe20008000f00 */
[----:B------:R-:W-:Y:S01]  /*0160*/  IMAD.U32 R10, RZ, RZ, UR6 ;  /* 0x00000006ff0a7e24 */ /* 0x000fe2000f8e00ff */
[----:B------:R-:W-:Y:S01]  /*0170*/  MOV R13, RZ ;  /* 0x000000ff000d7202 */ /* 0x000fe20000000f00 */
[----:B------:R-:W-:-:S02]  /*0180*/  IMAD.U32 R11, RZ, RZ, UR7 ;  /* 0x00000007ff0b7e24 */ /* 0x000fc4000f8e00ff */
[----:B0-----:R-:W-:-:S07]  /*0190*/  IMAD.MOV.U32 R12, RZ, RZ, 0x1 ;  /* 0x00000001ff0c7424 */ /* 0x001fce00078e00ff */
[----:B------:R-:W-:-:S07]  /*01a0*/  LEPC R20, `(.L_x_0) ;  /* 0x000000001014794e */ /* 0x000fce0000000000 */
[----:B-1----:R-:W-:Y:S05]  /*01b0*/  CALL.ABS.NOINC R2 ;  /* 0x0000000002007343 */ /* 0x002fea0003c00000 */
.L_x_0:
[----:B------:R-:W-:Y:S05]  /*01c0*/  EXIT ;  /* 0x000000000000794d */ /* 0x000fea0003800000 */
.L_x_1:
[----:B------:R-:W-:-:S00]  /*01d0*/  BRA `(.L_x_1) ;  /* 0xfffffffc00fc7947 */ /* 0x000fc0000383ffff */
[----:B------:R-:W-:-:S00]  /*01e0*/  NOP ;  /* 0x0000000000007918 */ /* 0x000fc00000000000 */
        /* <DEDUP_REMOVED lines=9> */
.L_x_27916:


//--------------------- .text._ZN2at6native24index_elementwise_kernelILi128ELi4EZNS0_16flip_kernel_implINS0_10OpaqueTypeILi16EEEEEvRNS_14TensorIteratorEEUliE_EEvlT1_ --------------------------
	.section	.text._ZN2at6native24index_elementwise_kernelILi128ELi4EZNS0_16flip_kernel_implINS0_10OpaqueTypeILi16EEEEEvRNS_14TensorIteratorEEUliE_EEvlT1_,"ax",@progbits
	.align	128
        .global         _ZN2at6native24index_elementwise_kernelILi128ELi4EZNS0_16flip_kernel_implINS0_10OpaqueTypeILi16EEEEEvRNS_14TensorIteratorEEUliE_EEvlT1_
        .type           _ZN2at6native24index_elementwise_kernelILi128ELi4EZNS0_16flip_kernel_implINS0_10OpaqueTypeILi16EEEEEvRNS_14TensorIteratorEEUliE_EEvlT1_,@function
        .size           _ZN2at6native24index_elementwise_kernelILi128ELi4EZNS0_16flip_kernel_implINS0_10OpaqueTypeILi16EEEEEvRNS_14TensorIteratorEEUliE_EEvlT1_,(.L_x_27989 - _ZN2at6native24index_elementwise_kernelILi128ELi4EZNS0_16flip_kernel_implINS0_10OpaqueTypeILi16EEEEEvRNS_14TensorIteratorEEUliE_EEvlT1_)
        .other          _ZN2at6native24index_elementwise_kernelILi128ELi4EZNS0_16flip_kernel_implINS0_10OpaqueTypeILi16EEEEEvRNS_14TensorIteratorEEUliE_EEvlT1_,@"STO_CUDA_ENTRY STV_DEFAULT"
_ZN2at6native24index_elementwise_kernelILi128ELi4EZNS0_16flip_kernel_implINS0_10OpaqueTypeILi16EEEEEvRNS_14TensorIteratorEEUliE_EEvlT1_:
.text._ZN2at6native24index_elementwise_kernelILi128ELi4EZNS0_16flip_kernel_implINS0_10OpaqueTypeILi16EEEEEvRNS_14TensorIteratorEEUliE_EEvlT1_:
[----:B------:R-:W-:Y:S01]  /*0000*/  LDC R1, c[0x0][0x28] ;  /* 0x00000a00ff017b82 */ /* 0x000fe20000000800 */
[----:B------:R-:W0:Y:S01]  /*0010*/  S2R R3, SR_CTAID.X ;  /* 0x0000000000037919 */ /* 0x000e220000002500 */
[----:B------:R-:W-:Y:S01]  /*0020*/  ULDC.64 UR4, c[0x0][0x210] ;  /* 0x0000840000047ab9 */ /* 0x000fe20000000a00 */
[----:B------:R-:W-:Y:S01]  /*0030*/  ULDC.64 UR6, c[0x0][0x208] ;  /* 0x0000820000067ab9 */ /* 0x000fe20000000a00 */
[----:B------:R-:W-:Y:S01]  /*0040*/  BSSY B0, `(.L_x_2) ;  /* 0x0000142000007945 */ /* 0x000fe20003800000 */
[----:B------:R-:W0:Y:S01]  /*0050*/  S2R R0, SR_TID.X ;  /* 0x0000000000007919 */ /* 0x000e220000002100 */
[----:B------:R-:W-:Y:S01]  /*0060*/  HFMA2.MMA R5, -RZ, RZ, 0, 0 ;  /* 0x00000000ff057435 */ /* 0x000fe200000001ff */
[----:B0-----:R-:W-:-:S04]  /*0070*/  LEA R3, R3, R0, 0x9 ;  /* 0x0000000003037211 */ /* 0x001fc800078e48ff */
[----:B------:R-:W-:Y:S02]  /*0080*/  ISETP.GE.U32.AND P0, PT, R3, UR4, PT ;  /* 0x0000000403007c0c */ /* 0x000fe4000bf06070 */
[----:B------:R-:W-:Y:S02]  /*0090*/  MOV R4, R3 ;  /* 0x0000000300047202 */ /* 0x000fe40000000f00 */
[----:B------:R-:W-:-:S13]  /*00a0*/  ISETP.GE.AND.EX P0, PT, RZ, UR5, PT, P0 ;  /* 0x00000005ff007c0c */ /* 0x000fda000bf06300 */
[----:B------:R-:W-:Y:S05]  /*00b0*/  @P0 BRA `(.L_x_3) ;  /* 0x0000001000e80947 */ /* 0x000fea0003800000 */
[----:B------:R-:W0:Y:S01]  /*00c0*/  LDC R2, c[0x0][0x218] ;  /* 0x00008600ff027b82 */ /* 0x000e220000000800 */
[----:B------:R-:W-:Y:S02]  /*00d0*/  MOV R0, RZ ;  /* 0x000000ff00007202 */ /* 0x000fe40000000f00 */
[----:B------:R-:W-:Y:S02]  /*00e0*/  MOV R5, RZ ;  /* 0x000000ff00057202 */ /* 0x000fe40000000f00 */
[----:B0-----:R-:W-:-:S13]  /*00f0*/  ISETP.NE.AND P0, PT, R2, RZ, PT ;  /* 0x000000ff0200720c */ /* 0x001fda0003f05270 */
[----:B------:R-:W-:Y:S05]  /*0100*/  @!P0 BRA `(.L_x_4) ;  /* 0x0000001000a88947 */ /* 0x000fea0003800000 */
[----:B------:R-:W-:Y:S01]  /*0110*/  MOV R4, RZ ;  /* 0x000000ff00047202 */ /* 0x000fe20000000f00 */
[----:B------:R-:W-:Y:S01]  /*0120*/  ULDC.64 UR8, c[0x0][0x220] ;  /* 0x0000880000087ab9 */ /* 0x000fe20000000a00 */
[----:B------:R-:W-:Y:S02]  /*0130*/  MOV R5, R3 ;  /* 0x0000000300057202 */ /* 0x000fe40000000f00 */
[----:B------:R-:W-:Y:S01]  /*0140*/  ISETP.NE.AND P0, PT, R2, 0x1, PT ;  /* 0x000000010200780c */ /* 0x000fe20003f05270 */
[----:B------:R-:W-:Y:S01]  /*0150*/  IMAD.HI.U32 R6, R3, UR8, R4 ;  /* 0x0000000803067c27 */ /* 0x000fe2000f8e0004 */
[----:B------:R-:W-:-:S04]  /*0160*/  ULDC UR8, c[0x0][0x21c] ;  /* 0x0000870000087ab9 */ /* 0x000fc80000000800 */
[----:B------:R-:W-:-:S04]  /*0170*/  SHF.R.U32.HI R7, RZ, UR9, R6 ;  /* 0x00000009ff077c19 */ /* 0x000fc80008011606 */
[----:B------:R-:W-:-:S05]  /*0180*/  IADD3 R0, -R7, RZ, RZ ;  /* 0x000000ff07007210 */ /* 0x000fca0007ffe1ff */
[----:B------:R-:W-:Y:S01]  /*0190*/  IMAD R0, R0, UR8, R3 ;  /* 0x0000000800007c24 */ /* 0x000fe2000f8e0203 */
[----:B------:R-:W-:-:S03]  /*01a0*/  ULDC.64 UR8, c[0x0][0x348] ;  /* 0x0000d20000087ab9 */ /* 0x000fc60000000a00 */
[C---:B------:R-:W-:Y:S02]  /*01b0*/  IMAD R5, R0.reuse, UR8, RZ ;  /* 0x0000000800057c24 */ /* 0x040fe4000f8e02ff */
[----:B------:R-:W-:Y:S01]  /*01c0*/  IMAD R0, R0, UR9, RZ ;  /* 0x0000000900007c24 */ /* 0x000fe2000f8e02ff */
[----:B------:R-:W-:Y:S06]  /*01d0*/  @!P0 BRA `(.L_x_4) ;  /* 0x0000001000748947 */ /* 0x000fec0003800000 */
[----:B------:R-:W-:Y:S01]  /*01e0*/  HFMA2.MMA R6, -RZ, RZ, 0, 0 ;  /* 0x00000000ff067435 */ /* 0x000fe200000001ff */
[----:B------:R-:W-:Y:S01]  /*01f0*/  ULDC.64 UR10, c[0x0][0x228] ;  /* 0x00008a00000a7ab9 */ /* 0x000fe20000000a00 */
[----:B------:R-:W-:Y:S01]  /*0200*/  ULDC UR8, c[0x0][0x230] ;  /* 0x00008c0000087ab9 */ /* 0x000fe20000000800 */
[----:B------:R-:W-:-:S07]  /*0210*/  ISETP.NE.AND P0, PT, R2, 0x2, PT ;  /* 0x000000020200780c */ /* 0x000fce0003f05270 */
[----:B------:R-:W-:-:S05]  /*0220*/  IMAD.HI.U32 R8, R7, UR11, R6 ;  /* 0x0000000b07087c27 */ /* 0x000fca000f8e0006 */
[----:B------:R-:W-:Y:S01]  /*0230*/  SHF.R.U32.HI R9, RZ, UR8, R8 ;  /* 0x00000008ff097c19 */ /* 0x000fe20008011608 */
[----:B------:R-:W-:-:S04]  /*0240*/  ULDC.64 UR8, c[0x0][0x350] ;  /* 0x0000d40000087ab9 */ /* 0x000fc80000000a00 */
[----:B------:R-:W-:-:S04]  /*0250*/  IMAD.MOV R6, RZ, RZ, -R9 ;  /* 0x000000ffff067224 */ /* 0x000fc800078e0a09 */
[----:B------:R-:W-:-:S04]  /*0260*/  IMAD R6, R6, UR10, R7 ;  /* 0x0000000a06067c24 */ /* 0x000fc8000f8e0207 */
[C---:B------:R-:W-:Y:S02]  /*0270*/  IMAD R5, R6.reuse, UR8, R5 ;  /* 0x0000000806057c24 */ /* 0x040fe4000f8e0205 */
[----:B------:R-:W-:Y:S01]  /*0280*/  IMAD R0, R6, UR9, R0 ;  /* 0x0000000906007c24 */ /* 0x000fe2000f8e0200 */
[----:B------:R-:W-:Y:S06]  /*0290*/  @!P0 BRA `(.L_x_4) ;  /* 0x0000001000448947 */ /* 0x000fec0003800000 */
[----:B------:R-:W-:Y:S01]  /*02a0*/  MOV R8, RZ ;  /* 0x000000ff00087202 */ /* 0x000fe20000000f00 */
[----:B------:R-:W-:Y:S01]  /*02b0*/  ULDC.64 UR8, c[0x0][0x238] ;  /* 0x00008e0000087ab9 */ /* 0x000fe20000000a00 */
[----:B------:R-:W-:-:S03]  /*02c0*/  ISETP.NE.AND P0, PT, R2, 0x3, PT ;  /* 0x000000030200780c */ /* 0x000fc60003f05270 */
[----:B------:R-:W-:Y:S01]  /*02d0*/  IMAD.HI.U32 R6, R9, UR8, R8 ;  /* 0x0000000809067c27 */ /* 0x000fe2000f8e0008 */
[----:B------:R-:W-:-:S04]  /*02e0*/  ULDC UR8, c[0x0][0x234] ;  /* 0x00008d0000087ab9 */ /* 0x000fc80000000800 */
[----:B------:R-:W-:-:S04]  /*02f0*/  SHF.R.U32.HI R7, RZ, UR9, R6 ;  /* 0x00000009ff077c19 */ /* 0x000fc80008011606 */
[----:B------:R-:W-:-:S05]  /*0300*/  IADD3 R8, -R7, RZ, RZ ;  /* 0x000000ff07087210 */ /* 0x000fca0007ffe1ff */
[----:B------:R-:W-:Y:S01]  /*0310*/  IMAD R8, R8, UR8, R9 ;  /* 0x0000000808087c24 */ /* 0x000fe2000f8e0209 */
[----:B------:R-:W-:-:S03]  /*0320*/  ULDC.64 UR8, c[0x0][0x358] ;  /* 0x0000d60000087ab9 */ /* 0x000fc60000000a00 */
[C---:B------:R-:W-:Y:S02]  /*0330*/  IMAD R5, R8.reuse, UR8, R5 ;  /* 0x0000000808057c24 */ /* 0x040fe4000f8e0205 */
[----:B------:R-:W-:Y:S01]  /*0340*/  IMAD R0, R8, UR9, R0 ;  /* 0x0000000908007c24 */ /* 0x000fe2000f8e0200 */
[----:B------:R-:W-:Y:S06]  /*0350*/  @!P0 BRA `(.L_x_4) ;  /* 0x0000001000148947 */ /* 0x000fec0003800000 */
[----:B------:R-:W-:Y:S01]  /*0360*/  MOV R6, RZ ;  /* 0x000000ff00067202 */ /* 0x000fe20000000f00 */
[----:B------:R-:W-:Y:S01]  /*0370*/  ULDC.64 UR10, c[0x0][0x240] ;  /* 0x00009000000a7ab9 */ /* 0x000fe20000000a00 */
[----:B------:R-:W-:Y:S01]  /*0380*/  ULDC UR8, c[0x0][0x248] ;  /* 0x0000920000087ab9 */ /* 0x000fe20000000800 */
[----:B------:R-:W-:Y:S02]  /*0390*/  ISETP.NE.AND P0, PT, R2, 0x4, PT ;  /* 0x000000040200780c */ /* 0x000fe40003f05270 */
[----:B------:R-:W-:-:S05]  /*03a0*/  IMAD.HI.U32 R8, R7, UR11, R6 ;  /* 0x0000000b07087c27 */ /* 0x000fca000f8e0006 */
[----:B------:R-:W-:Y:S01]  /*03b0*/  SHF.R.U32.HI R9, RZ, UR8, R8 ;  /* 0x00000008ff097c19 */ /* 0x000fe20008011608 */
[----:B------:R-:W-:-:S03]  /*03c0*/  ULDC.64 UR8, c[0x0][0x360] ;  /* 0x0000d80000087ab9 */ /* 0x000fc60000000a00 */
[----:B------:R-:W-:-:S05]  /*03d0*/  IADD3 R6, -R9, RZ, RZ ;  /* 0x000000ff09067210 */ /* 0x000fca0007ffe1ff */
[----:B------:R-:W-:-:S04]  /*03e0*/  IMAD R6, R6, UR10, R7 ;  /* 0x0000000a06067c24 */ /* 0x000fc8000f8e0207 */
[C---:B------:R-:W-:Y:S02]  /*03f0*/  IMAD R5, R6.reuse, UR8, R5 ;  /* 0x0000000806057c24 */ /* 0x040fe4000f8e0205 */
[----:B------:R-:W-:Y:S01]  /*0400*/  IMAD R0, R6, UR9, R0 ;  /* 0x0000000906007c24 */ /* 0x000fe2000f8e0200 */
[----:B------:R-:W-:Y:S06]  /*0410*/  @!P0 BRA `(.L_x_4) ;  /* 0x0000000c00e48947 */ /* 0x000fec0003800000 */
[----:B------:R-:W-:Y:S01]  /*0420*/  HFMA2.MMA R8, -RZ, RZ, 0, 0 ;  /* 0x00000000ff087435 */ /* 0x000fe200000001ff */
[----:B------:R-:W-:Y:S01]  /*0430*/  ULDC.64 UR8, c[0x0][0x250] ;  /* 0x0000940000087ab9 */ /* 0x000fe20000000a00 */
[----:B------:R-:W-:-:S08]  /*0440*/  ISETP.NE.AND P0, PT, R2, 0x5, PT ;  /* 0x000000050200780c */ /* 0x000fd00003f05270 */
        /* <DEDUP_REMOVED lines=21> */
[----:B------:R-:W-:Y:S01]  /*05a0*/  IMAD.MOV.U32 R8, RZ, RZ, RZ ;  /* 0x000000ffff087224 */ /* 0x000fe200078e00ff */
[----:B------:R-:W-:Y:S01]  /*05b0*/  ULDC.64 UR8, c[0x0][0x268] ;  /* 0x00009a0000087ab9 */ /* 0x000fe20000000a00 */
[----:B------:R-:W-:Y:S02]  /*05c0*/  ISETP.NE.AND P0, PT, R2, 0x7, PT ;  /* 0x000000070200780c */ /* 0x000fe40003f05270 */
        /* <DEDUP_REMOVED lines=50> */
[----:B------:R-:W-:-:S05]  /*08f0*/  SHF.R.U32.HI R7, RZ, UR9, R6 ;  /* 0x00000009ff077c19 */ /* 0x000fca0008011606 */
[----:B------:R-:W-:-:S04]  /*0900*/  IMAD.MOV R8, RZ, RZ, -R7 ;  /* 0x000000ffff087224 */ /* 0x000fc800078e0a07 */
[----:B------:R-:W-:Y:S01]  /*0910*/  IMAD R8, R8, UR8, R9 ;  /* 0x0000000808087c24 */ /* 0x000fe2000f8e0209 */
[----:B------:R-:W-:-:S03]  /*0920*/  ULDC.64 UR8, c[0x0][0x398] ;  /* 0x0000e60000087ab9 */ /* 0x000fc60000000a00 */
[C---:B------:R-:W-:Y:S02]  /*0930*/  IMAD R5, R8.reuse, UR8, R5 ;  /* 0x0000000808057c24 */ /* 0x040fe4000f8e0205 */
[----:B------:R-:W-:Y:S01]  /*0940*/  IMAD R0, R8, UR9, R0 ;  /* 0x0000000908007c24 */ /* 0x000fe2000f8e0200 */
[----:B------:R-:W-:Y:S06]  /*0950*/  @!P0 BRA `(.L_x_4) ;  /* 0x0000000800948947 */ /* 0x000fec0003800000 */
[----:B------:R-:W-:Y:S01]  /*0960*/  HFMA2.MMA R6, -RZ, RZ, 0, 0 ;  /* 0x00000000ff067435 */ /* 0x000fe200000001ff */
[----:B------:R-:W-:Y:S01]  /*0970*/  ULDC.64 UR10, c[0x0][0x2a0] ;  /* 0x0000a800000a7ab9 */ /* 0x000fe20000000a00 */
[----:B------:R-:W-:Y:S01]  /*0980*/  ULDC UR8, c[0x0][0x2a8] ;  /* 0x0000aa0000087ab9 */ /* 0x000fe20000000800 */
[----:B------:R-:W-:-:S07]  /*0990*/  ISETP.NE.AND P0, PT, R2, 0xc, PT ;  /* 0x0000000c0200780c */ /* 0x000fce0003f05270 */
        /* <DEDUP_REMOVED lines=44> */
[----:B------:R-:W-:Y:S01]  /*0c60*/  IMAD.MOV.U32 R6, RZ, RZ, RZ ;  /* 0x000000ffff067224 */ /* 0x000fe200078e00ff */
[----:B------:R-:W-:Y:S01]  /*0c70*/  ULDC.64 UR10, c[0x0][0x2d0] ;  /* 0x0000b400000a7ab9 */ /* 0x000fe20000000a00 */
[----:B------:R-:W-:Y:S01]  /*0c80*/  ULDC UR8, c[0x0][0x2d8] ;  /* 0x0000b60000087ab9 */ /* 0x000fe20000000800 */
[----:B------:R-:W-:Y:S01]  /*0c90*/  ISETP.NE.AND P0, PT, R2, 0x10, PT ;  /* 0x000000100200780c */ /* 0x000fe20003f05270 */
        /* <DEDUP_REMOVED lines=92> */
[----:B------:R-:W-:Y:S01]  /*1260*/  ISETP.NE.AND P0, PT, R2, 0x18, PT ;  /* 0x000000180200780c */ /* 0x000fe20003f05270 */
[----:B------:R-:W-:Y:S01]  /*1270*/  HFMA2.MMA R6, -RZ, RZ, 0, 0 ;  /* 0x00000000ff067435 */ /* 0x000fe200000001ff */
[----:B------:R-:W-:Y:S01]  /*1280*/  ULDC.64 UR10, c[0x0][0x330] ;  /* 0x0000cc00000a7ab9 */ /* 0x000fe20000000a00 */
[----:B------:R-:W-:-:S08]  /*1290*/  ULDC UR8, c[0x0][0x338] ;  /* 0x0000ce0000087ab9 */ /* 0x000fd00000000800 */
[----:B------:R-:W-:Y:S02]  /*12a0*/  IMAD.HI.U32 R10, R7, UR11, R6 ;  /* 0x0000000b070a7c27 */ /* 0x000fe4000f8e0006 */
[----:B------:R-:W0:Y:S03]  /*12b0*/  @P0 LDC.64 R12, c[0x0][0x340] ;  /* 0x0000d000ff0c0b82 */ /* 0x000e260000000a00 */
[----:B------:R-:W-:Y:S01]  /*12c0*/  SHF.R.U32.HI R11, RZ, UR8, R10 ;  /* 0x00000008ff0b7c19 */ /* 0x000fe2000801160a */
[----:B------:R-:W-:Y:S01]  /*12d0*/  ULDC.64 UR8, c[0x0][0x400] ;  /* 0x0001000000087ab9 */ /* 0x000fe20000000a00 */
[----:B------:R-:W-:-:S03]  /*12e0*/  @P0 MOV R10, RZ ;  /* 0x000000ff000a0202 */ /* 0x000fc60000000f00 */
[----:B------:R-:W1:Y:S01]  /*12f0*/  @P0 LDC R15, c[0x0][0x33c] ;  /* 0x0000cf00ff0f0b82 */ /* 0x000e620000000800 */
[----:B------:R-:W-:-:S04]  /*1300*/  IMAD.MOV R6, RZ, RZ, -R11 ;  /* 0x000000ffff067224 */ /* 0x000fc800078e0a0b */
[----:B------:R-:W-:-:S03]  /*1310*/  IMAD R6, R6, UR10, R7 ;  /* 0x0000000a06067c24 */ /* 0x000fc6000f8e0207 */
[----:B------:R-:W2:Y:S01]  /*1320*/  @P0 LDC.64 R8, c[0x0][0x408] ;  /* 0x00010200ff080b82 */ /* 0x000ea20000000a00 */
[C---:B------:R-:W-:Y:S02]  /*1330*/  IMAD R5, R6.reuse, UR8, R5 ;  /* 0x0000000806057c24 */ /* 0x040fe4000f8e0205 */
[----:B------:R-:W-:Y:S02]  /*1340*/  IMAD R0, R6, UR9, R0 ;  /* 0x0000000906007c24 */ /* 0x000fe4000f8e0200 */
[----:B0-----:R-:W-:-:S05]  /*1350*/  @P0 IMAD.HI.U32 R2, R11, R12, R10 ;  /* 0x0000000c0b020227 */ /* 0x001fca00078e000a */
[----:B------:R-:W-:-:S04]  /*1360*/  @P0 SHF.R.U32.HI R2, RZ, R13, R2 ;  /* 0x0000000dff020219 */ /* 0x000fc80000011602 */
[----:B------:R-:W-:-:S05]  /*1370*/  @P0 IADD3 R10, -R2, RZ, RZ ;  /* 0x000000ff020a0210 */ /* 0x000fca0007ffe1ff */
[----:B-1----:R-:W-:-:S04]  /*1380*/  @P0 IMAD R10, R10, R15, R11 ;  /* 0x0000000f0a0a0224 */ /* 0x002fc800078e020b */
[C---:B--2---:R-:W-:Y:S02]  /*1390*/  @P0 IMAD R5, R10.reuse, R8, R5 ;  /* 0x000000080a050224 */ /* 0x044fe400078e0205 */
[----:B------:R-:W-:-:S07]  /*13a0*/  @P0 IMAD R0, R10, R9, R0 ;  /* 0x000000090a000224 */ /* 0x000fce00078e0200 */
.L_x_4:
[----:B------:R-:W-:Y:S02]  /*13b0*/  ULDC.64 UR8, c[0x0][0x418] ;  /* 0x0001060000087ab9 */ /* 0x000fe40000000a00 */
[----:B------:R-:W-:-:S04]  /*13c0*/  IADD3 R6, P0, R0, UR8, RZ ;  /* 0x0000000800067c10 */ /* 0x000fc8000ff1e0ff */
[----:B------:R-:W-:Y:S01]  /*13d0*/  LEA.HI.X.SX32 R7, R0, UR9, 0x1, P0 ;  /* 0x0000000900077c11 */ /* 0x000fe200080f0eff */
[----:B------:R-:W-:-:S04]  /*13e0*/  ULDC.64 UR8, c[0x0][0x410] ;  /* 0x0001040000087ab9 */ /* 0x000fc80000000a00 */
[----:B------:R-:W2:Y:S01]  /*13f0*/  LDG.E.128.CONSTANT R8, desc[UR6][R6.64] ;  /* 0x0000000606087981 */ /* 0x000ea2000c1e9d00 */
[----:B------:R-:W-:Y:S02]  /*1400*/  IADD3 R4, P0, R5, UR8, RZ ;  /* 0x0000000805047c10 */ /* 0x000fe4000ff1e0ff */
[----:B------:R-:W-:Y:S02]  /*1410*/  IADD3 R3, R3, 0x80, RZ ;  /* 0x0000008003037810 */ /* 0x000fe40007ffe0ff */
[----:B------:R-:W-:-:S05]  /*1420*/  LEA.HI.X.SX32 R5, R5, UR9, 0x1, P0 ;  /* 0x0000000905057c11 */ /* 0x000fca00080f0eff */
[----:B--2---:R0:W-:Y:S02]  /*1430*/  STG.E.128 desc[UR6][R4.64], R8 ;  /* 0x0000000804007986 */ /* 0x0041e4000c101d06 */
[----:B0-----:R-:W-:Y:S02]  /*1440*/  MOV R4, R3 ;  /* 0x0000000300047202 */ /* 0x001fe40000000f00 */
[----:B------:R-:W-:-:S07]  /*1450*/  MOV R5, RZ ;  /* 0x000000ff00057202 */ /* 0x000fce0000000f00 */
.L_x_3:
[----:B------:R-:W-:Y:S05]  /*1460*/  BSYNC B0 ;  /* 0x0000000000007941 */ /* 0x000fea0003800000 */
.L_x_2:
[----:B------:R-:W-:Y:S01]  /*1470*/  ISETP.GE.U32.AND P0, PT, R4, UR4, PT ;  /* 0x0000000404007c0c */ /* 0x000fe2000bf06070 */
[----:B------:R-:W-:Y:S03]  /*1480*/  BSSY B0, `(.L_x_5) ;  /* 0x000013c000007945 */ /* 0x000fe60003800000 */
[----:B------:R-:W-:-:S13]  /*1490*/  ISETP.GE.AND.EX P0, PT, R5, UR5, PT, P0 ;  /* 0x0000000505007c0c */ /* 0x000fda000bf06300 */
[----:B------:R-:W-:Y:S05]  /*14a0*/  @P0 BRA `(.L_x_6) ;  /* 0x0000001000e40947 */ /* 0x000fea0003800000 */
[----:B------:R-:W0:Y:S01]  /*14b0*/  LDC R4, c[0x0][0x218] ;  /* 0x00008600ff047b82 */ /* 0x000e220000000800 */
[----:B------:R-:W-:Y:S01]  /*14c0*/  HFMA2.MMA R0, -RZ, RZ, 0, 0 ;  /* 0x00000000ff007435 */ /* 0x000fe200000001ff */
[----:B------:R-:W-:Y:S02]  /*14d0*/  MOV R5, RZ ;  /* 0x000000ff00057202 */ /* 0x000fe40000000f00 */
[----:B0-----:R-:W-:-:S13]  /*14e0*/  ISETP.NE.AND P0, PT, R4, RZ, PT ;  /* 0x000000ff0400720c */ /* 0x001fda0003f05270 */
[----:B------:R-:W-:Y:S05]  /*14f0*/  @!P0 BRA `(.L_x_7) ;  /* 0x0000001000a48947 */ /* 0x000fea0003800000 */
        /* <DEDUP_REMOVED lines=277> */
[----:B------:R-:W-:Y:S01]  /*2650*/  ULDC.64 UR10, c[0x0][0x330] ;  /* 0x0000cc00000a7ab9 */ /* 0x000fe20000000a00 */
[----:B------:R-:W-:Y:S01]  /*2660*/  MOV R6, RZ ;  /* 0x000000ff00067202 */ /* 0x000fe20000000f00 */
[----:B------:R-:W-:-:S04]  /*2670*/  ULDC UR8, c[0x0][0x338] ;  /* 0x0000ce0000087ab9 */ /* 0x000fc80000000800 */
[----:B------:R-:W-:-:S05]  /*2680*/  IMAD.HI.U32 R10, R7, UR11, R6 ;  /* 0x0000000b070a7c27 */ /* 0x000fca000f8e0006 */
[----:B------:R-:W-:Y:S01]  /*2690*/  SHF.R.U32.HI R11, RZ, UR8, R10 ;  /* 0x00000008ff0b7c19 */ /* 0x000fe2000801160a */
[----:B------:R-:W0:Y:S01]  /*26a0*/  @P0 LDC.64 R12, c[0x0][0x340] ;  /* 0x0000d000ff0c0b82 */ /* 0x000e220000000a00 */
[----:B------:R-:W-:Y:S01]  /*26b0*/  @P0 MOV R10, RZ ;  /* 0x000000ff000a0202 */ /* 0x000fe20000000f00 */
[----:B------:R-:W-:Y:S01]  /*26c0*/  ULDC.64 UR8, c[0x0][0x400] ;  /* 0x0001000000087ab9 */ /* 0x000fe20000000a00 */
[----:B------:R-:W-:-:S05]  /*26d0*/  IADD3 R6, -R11, RZ, RZ ;  /* 0x000000ff0b067210 */ /* 0x000fca0007ffe1ff */
[----:B------:R-:W1:Y:S01]  /*26e0*/  @P0 LDC R15, c[0x0][0x33c] ;  /* 0x0000cf00ff0f0b82 */ /* 0x000e620000000800 */
[----:B------:R-:W-:-:S04]  /*26f0*/  IMAD R6, R6, UR10, R7 ;  /* 0x0000000a06067c24 */ /* 0x000fc8000f8e0207 */
[C---:B------:R-:W-:Y:S02]  /*2700*/  IMAD R5, R6.reuse, UR8, R5 ;  /* 0x0000000806057c24 */ /* 0x040fe4000f8e0205 */
[----:B------:R-:W-:Y:S01]  /*2710*/  IMAD R0, R6, UR9, R0 ;  /* 0x0000000906007c24 */ /* 0x000fe2000f8e0200 */
[----:B------:R-:W2:Y:S01]  /*2720*/  @P0 LDC.64 R8, c[0x0][0x408] ;  /* 0x00010200ff080b82 */ /* 0x000ea20000000a00 */
[----:B0-----:R-:W-:-:S05]  /*2730*/  @P0 IMAD.HI.U32 R2, R11, R12, R10 ;  /* 0x0000000c0b020227 */ /* 0x001fca00078e000a */
[----:B------:R-:W-:-:S04]  /*2740*/  @P0 SHF.R.U32.HI R2, RZ, R13, R2 ;  /* 0x0000000dff020219 */ /* 0x000fc80000011602 */
[----:B------:R-:W-:-:S05]  /*2750*/  @P0 IADD3 R10, -R2, RZ, RZ ;  /* 0x000000ff020a0210 */ /* 0x000fca0007ffe1ff */
[----:B-1----:R-:W-:-:S04]  /*2760*/  @P0 IMAD R10, R15, R10, R11 ;  /* 0x0000000a0f0a0224 */ /* 0x002fc800078e020b */
[C---:B--2---:R-:W-:Y:S02]  /*2770*/  @P0 IMAD R5, R10.reuse, R8, R5 ;  /* 0x000000080a050224 */ /* 0x044fe400078e0205 */
[----:B------:R-:W-:-:S07]  /*2780*/  @P0 IMAD R0, R10, R9, R0 ;  /* 0x000000090a000224 */ /* 0x000fce00078e0200 */
.L_x_7:
[----:B------:R-:W-:Y:S02]  /*2790*/  ULDC.64 UR8, c[0x0][0x418] ;  /* 0x0001060000087ab9 */ /* 0x000fe40000000a00 */
[----:B------:R-:W-:-:S04]  /*27a0*/  IADD3 R6, P0, R0, UR8, RZ ;  /* 0x0000000800067c10 */ /* 0x000fc8000ff1e0ff */
[----:B------:R-:W-:Y:S01]  /*27b0*/  LEA.HI.X.SX32 R7, R0, UR9, 0x1, P0 ;  /* 0x0000000900077c11 */ /* 0x000fe200080f0eff */
[----:B------:R-:W-:-:S04]  /*27c0*/  ULDC.64 UR8, c[0x0][0x410] ;  /* 0x0001040000087ab9 */ /* 0x000fc80000000a00 */
[----:B------:R-:W2:Y:S01]  /*27d0*/  LDG.E.128.CONSTANT R8, desc[UR6][R6.64] ;  /* 0x0000000606087981 */ /* 0x000ea2000c1e9d00 */
[----:B------:R-:W-:Y:S01]  /*27e0*/  IADD3 R4, P0, R5, UR8, RZ ;  /* 0x0000000805047c10 */ /* 0x000fe2000ff1e0ff */
[----:B------:R-:W-:-:S03]  /*27f0*/  VIADD R3, R3, 0x80 ;  /* 0x0000008003037836 */ /* 0x000fc60000000000 */
[----:B------:R-:W-:-:S05]  /*2800*/  LEA.HI.X.SX32 R5, R5, UR9, 0x1, P0 ;  /* 0x0000000905057c11 */ /* 0x000fca00080f0eff */
[----:B--2---:R0:W-:Y:S02]  /*2810*/  STG.E.128 desc[UR6][R4.64], R8 ;  /* 0x0000000804007986 */ /* 0x0041e4000c101d06 */
[----:B0-----:R-:W-:Y:S02]  /*2820*/  MOV R4, R3 ;  /* 0x0000000300047202 */ /* 0x001fe40000000f00 */
[----:B------:R-:W-:-:S07]  /*2830*/  MOV R5, RZ ;  /* 0x000000ff00057202 */ /* 0x000fce0000000f00 */
.L_x_6:
[----:B------:R-:W-:Y:S05]  /*2840*/  BSYNC B0 ;  /* 0x0000000000007941 */ /* 0x000fea0003800000 */
.L_x_5:
        /* <DEDUP_REMOVED lines=293> */
[----:B------:R-:W-:Y:S02]  /*3aa0*/  @P0 MOV R10, RZ ;  /* 0x000000ff000a0202 */ /* 0x000fe40000000f00 */
[----:B------:R-:W-:Y:S01]  /*3ab0*/  IADD3 R6, -R11, RZ, RZ ;  /* 0x000000ff0b067210 */ /* 0x000fe20007ffe1ff */
[----:B------:R-:W1:Y:S04]  /*3ac0*/  @P0 LDC R15, c[0x0][0x33c] ;  /* 0x0000cf00ff0f0b82 */ /* 0x000e680000000800 */
[----:B------:R-:W-:-:S04]  /*3ad0*/  IMAD R6, R6, UR10, R7 ;  /* 0x0000000a06067c24 */ /* 0x000fc8000f8e0207 */
        /* <DEDUP_REMOVED lines=9> */
.L_x_10:
        /* <DEDUP_REMOVED lines=11> */
.L_x_9:
[----:B------:R-:W-:Y:S05]  /*3c20*/  BSYNC B0 ;  /* 0x0000000000007941 */ /* 0x000fea0003800000 */
.L_x_8:
[----:B------:R-:W-:-:S04]  /*3c30*/  ISETP.GE.U32.AND P0, PT, R4, UR4, PT ;  /* 0x0000000404007c0c */ /* 0x000fc8000bf06070 */
[----:B------:R-:W-:-:S13]  /*3c40*/  ISETP.GE.AND.EX P0, PT, R5, UR5, PT, P0 ;  /* 0x0000000505007c0c */ /* 0x000fda000bf06300 */
[----:B------:R-:W-:Y:S05]  /*3c50*/  @P0 EXIT ;  /* 0x000000000000094d */ /* 0x000fea0003800000 */
[----:B------:R-:W0:Y:S01]  /*3c60*/  LDC R4, c[0x0][0x218] ;  /* 0x00008600ff047b82 */ /* 0x000e220000000800 */
[----:B------:R-:W-:Y:S01]  /*3c70*/  HFMA2.MMA R0, -RZ, RZ, 0, 0 ;  /* 0x00000000ff007435 */ /* 0x000fe200000001ff */
[----:B------:R-:W-:Y:S02]  /*3c80*/  MOV R5, RZ ;  /* 0x000000ff00057202 */ /* 0x000fe40000000f00 */
[----:B0-----:R-:W-:-:S13]  /*3c90*/  ISETP.NE.AND P0, PT, R4, RZ, PT ;  /* 0x000000ff0400720c */ /* 0x001fda0003f05270 */
[----:B------:R-:W-:Y:S05]  /*3ca0*/  @!P0 BRA `(.L_x_11) ;  /* 0x0000001000a48947 */ /* 0x000fea0003800000 */
        /* <DEDUP_REMOVED lines=286> */
[----:B------:R-:W1:Y:S08]  /*4e90*/  @P0 LDC R13, c[0x0][0x33c] ;  /* 0x0000cf00ff0d0b82 */ /* 0x000e700000000800 */
[----:B------:R-:W2:Y:S01]  /*4ea0*/  @P0 LDC.64 R14, c[0x0][0x408] ;  /* 0x00010200ff0e0b82 */ /* 0x000ea20000000a00 */
[----:B0-----:R-:W-:-:S05]  /*4eb0*/  @P0 IMAD.HI.U32 R2, R7, R10, R6 ;  /* 0x0000000a07020227 */ /* 0x001fca00078e0006 */
[----:B------:R-:W-:Y:S01]  /*4ec0*/  @P0 SHF.R.U32.HI R4, RZ, R11, R2 ;  /* 0x0000000bff040219 */ /* 0x000fe20000011602 */
[----:B------:R-:W-:-:S03]  /*4ed0*/  IMAD R2, R9, UR8, R3 ;  /* 0x0000000809027c24 */ /* 0x000fc6000f8e0203 */
[----:B------:R-:W-:Y:S01]  /*4ee0*/  @P0 IADD3 R6, -R4, RZ, RZ ;  /* 0x000000ff04060210 */ /* 0x000fe20007ffe1ff */
[C---:B------:R-:W-:Y:S02]  /*4ef0*/  IMAD R5, R2.reuse, UR4, R5 ;  /* 0x0000000402057c24 */ /* 0x040fe4000f8e0205 */
[----:B------:R-:W-:Y:S02]  /*4f00*/  IMAD R0, R2, UR5, R0 ;  /* 0x0000000502007c24 */ /* 0x000fe4000f8e0200 */
[----:B-1----:R-:W-:-:S04]  /*4f10*/  @P0 IMAD R6, R13, R6, R7 ;  /* 0x000000060d060224 */ /* 0x002fc800078e0207 */
[C---:B--2---:R-:W-:Y:S02]  /*4f20*/  @P0 IMAD R5, R6.reuse, R14, R5 ;  /* 0x0000000e06050224 */ /* 0x044fe400078e0205 */
[----:B------:R-:W-:-:S07]  /*4f30*/  @P0 IMAD R0, R6, R15, R0 ;  /* 0x0000000f06000224 */ /* 0x000fce00078e0200 */
.L_x_11:
[----:B------:R-:W-:Y:S02]  /*4f40*/  ULDC.64 UR4, c[0x0][0x418] ;  /* 0x0001060000047ab9 */ /* 0x000fe40000000a00 */
[----:B------:R-:W-:-:S04]  /*4f50*/  IADD3 R2, P0, R0, UR4, RZ ;  /* 0x0000000400027c10 */ /* 0x000fc8000ff1e0ff */
[----:B------:R-:W-:Y:S01]  /*4f60*/  LEA.HI.X.SX32 R3, R0, UR5, 0x1, P0 ;  /* 0x0000000500037c11 */ /* 0x000fe200080f0eff */
[----:B------:R-:W-:-:S04]  /*4f70*/  ULDC.64 UR4, c[0x0][0x410] ;  /* 0x0001040000047ab9 */ /* 0x000fc80000000a00 */
[----:B------:R-:W2:Y:S01]  /*4f80*/  LDG.E.128.CONSTANT R8, desc[UR6][R2.64] ;  /* 0x0000000602087981 */ /* 0x000ea2000c1e9d00 */
[----:B------:R-:W-:-:S04]  /*4f90*/  IADD3 R4, P0, R5, UR4, RZ ;  /* 0x0000000405047c10 */ /* 0x000fc8000ff1e0ff */
[----:B------:R-:W-:-:S05]  /*4fa0*/  LEA.HI.X.SX32 R5, R5, UR5, 0x1, P0 ;  /* 0x0000000505057c11 */ /* 0x000fca00080f0eff */
[----:B--2---:R-:W-:Y:S01]  /*4fb0*/  STG.E.128 desc[UR6][R4.64], R8 ;  /* 0x0000000804007986 */ /* 0x004fe2000c101d06 */
[----:B------:R-:W-:Y:S05]  /*4fc0*/  EXIT ;  /* 0x000000000000794d */ /* 0x000fea0003800000 */
.L_x_12:
        /* <DEDUP_REMOVED lines=11> */
.L_x_27989:


//--------------------- .text._ZN2at6native24index_elementwise_kernelILi128ELi4EZNS0_16flip_kernel_implINS0_10OpaqueTypeILi2EEEEEvRNS_14TensorIteratorEEUliE_EEvlT1_ --------------------------
	.section	.text._ZN2at6native24index_elementwise_kernelILi128ELi4EZNS0_16flip_kernel_implINS0_10OpaqueTypeILi2EEEEEvRNS_14TensorIteratorEEUliE_EEvlT1_,"ax",@progbits
	.align	128
        .global         _ZN2at6native24index_elementwise_kernelILi128ELi4EZNS0_16flip_kernel_implINS0_10OpaqueTypeILi2EEEEEvRNS_14TensorIteratorEEUliE_EEvlT1_
        .type           _ZN2at6native24index_elementwise_kernelILi128ELi4EZNS0_16flip_kernel_implINS0_10OpaqueTypeILi2EEEEEvRNS_14TensorIteratorEEUliE_EEvlT1_,@function
        .size           _ZN2at6native24index_elementwise_kernelILi128ELi4EZNS0_16flip_kernel_implINS0_10OpaqueTypeILi2EEEEEvRNS_14TensorIteratorEEUliE_EEvlT1_,(.L_x_27990 - _ZN2at6native24index_elementwise_kernelILi128ELi4EZNS0_16flip_kernel_implINS0_10OpaqueTypeILi2EEEEEvRNS_14TensorIteratorEEUliE_EEvlT1_)
        .other          _ZN2at6native24index_elementwise_kernelILi128ELi4EZNS0_16flip_kernel_implINS0_10OpaqueTypeILi2EEEEEvRNS_14TensorIteratorEEUliE_EEvlT1_,@"STO_CUDA_ENTRY STV_DEFAULT"
_ZN2at6native24index_elementwise_kernelILi128ELi4EZNS0_16flip_kernel_implINS0_10OpaqueTypeILi2EEEEEvRNS_14TensorIteratorEEUliE_EEvlT1_:
.text._ZN2at6native24index_elementwise_kernelILi128ELi4EZNS0_16flip_kernel_implINS0_10OpaqueTypeILi2EEEEEvRNS_14TensorIteratorEEUliE_EEvlT1_:
        /* <DEDUP_REMOVED lines=315> */
.L_x_15:
[----:B------:R-:W-:Y:S02]  /*13b0*/  ULDC.64 UR8, c[0x0][0x418] ;  /* 0x0001060000087ab9 */ /* 0x000fe40000000a00 */
[----:B------:R-:W-:-:S04]  /*13c0*/  IADD3 R6, P0, R0, UR8, RZ ;  /* 0x0000000800067c10 */ /* 0x000fc8000ff1e0ff */
[----:B------:R-:W-:Y:S01]  /*13d0*/  LEA.HI.X.SX32 R7, R0, UR9, 0x1, P0 ;  /* 0x0000000900077c11 */ /* 0x000fe200080f0eff */
[----:B------:R-:W-:-:S04]  /*13e0*/  ULDC.64 UR8, c[0x0][0x410] ;  /* 0x0001040000087ab9 */ /* 0x000fc80000000a00 */
[----:B------:R-:W2:Y:S01]  /*13f0*/  LDG.E.U16.CONSTANT R6, desc[UR6][R6.64] ;  /* 0x0000000606067981 */ /* 0x000ea2000c1e9500 */
[----:B------:R-:W-:Y:S02]  /*1400*/  IADD3 R4, P0, R5, UR8, RZ ;  /* 0x0000000805047c10 */ /* 0x000fe4000ff1e0ff */
[----:B------:R-:W-:Y:S02]  /*1410*/  IADD3 R3, R3, 0x80, RZ ;  /* 0x0000008003037810 */ /* 0x000fe40007ffe0ff */
[----:B------:R-:W-:Y:S02]  /*1420*/  LEA.HI.X.SX32 R5, R5, UR9, 0x1, P0 ;  /* 0x0000000905057c11 */ /* 0x000fe400080f0eff */
[----:B--2---:R-:W-:-:S05]  /*1430*/  PRMT R9, R6, 0x7710, RZ ;  /* 0x0000771006097816 */ /* 0x004fca00000000ff */
[----:B------:R0:W-:Y:S02]  /*1440*/  STG.E.U16 desc[UR6][R4.64], R9 ;  /* 0x0000000904007986 */ /* 0x0001e4000c101506 */
[----:B0-----:R-:W-:Y:S02]  /*1450*/  MOV R4, R3 ;  /* 0x0000000300047202 */ /* 0x001fe40000000f00 */
[----:B------:R-:W-:-:S07]  /*1460*/  MOV R5, RZ ;  /* 0x000000ff00057202 */ /* 0x000fce0000000f00 */
.L_x_14:
[----:B------:R-:W-:Y:S05]  /*1470*/  BSYNC B0 ;  /* 0x0000000000007941 */ /* 0x000fea0003800000 */
.L_x_13:
[----:B------:R-:W-:Y:S01]  /*1480*/  ISETP.GE.U32.AND P0, PT, R4, UR4, PT ;  /* 0x0000000404007c0c */ /* 0x000fe2000bf06070 */
[----:B------:R-:W-:Y:S03]  /*1490*/  BSSY B0, `(.L_x_16) ;  /* 0x000013d000007945 */ /* 0x000fe60003800000 */
[----:B------:R-:W-:-:S13]  /*14a0*/  ISETP.GE.AND.EX P0, PT, R5, UR5, PT, P0 ;  /* 0x0000000505007c0c */ /* 0x000fda000bf06300 */
[----:B------:R-:W-:Y:S05]  /*14b0*/  @P0 BRA `(.L_x_17) ;  /* 0x0000001000e80947 */ /* 0x000fea0003800000 */
[----:B------:R-:W0:Y:S01]  /*14c0*/  LDC R4, c[0x0][0x218] ;  /* 0x00008600ff047b82 */ /* 0x000e220000000800 */
[----:B------:R-:W-:Y:S01]  /*14d0*/  HFMA2.MMA R5, -RZ, RZ, 0, 0 ;  /* 0x00000000ff057435 */ /* 0x000fe200000001ff */
[----:B------:R-:W-:Y:S01]  /*14e0*/  IMAD.MOV.U32 R0, RZ, RZ, RZ ;  /* 0x000000ffff007224 */ /* 0x000fe200078e00ff */
        /* <DEDUP_REMOVED lines=299> */
.L_x_18:
        /* <DEDUP_REMOVED lines=10> */
[----:B0-----:R-:W-:Y:S01]  /*2840*/  MOV R4, R3 ;  /* 0x0000000300047202 */ /* 0x001fe20000000f00 */
[----:B------:R-:W-:-:S07]  /*2850*/  IMAD.MOV.U32 R5, RZ, RZ, RZ ;  /* 0x000000ffff057224 */ /* 0x000fce00078e00ff */
.L_x_17:
[----:B------:R-:W-:Y:S05]  /*2860*/  BSYNC B0 ;  /* 0x0000000000007941 */ /* 0x000fea0003800000 */
.L_x_16:
        /* <DEDUP_REMOVED lines=306> */
.L_x_21:
        /* <DEDUP_REMOVED lines=10> */
[----:B0-----:R-:W-:Y:S01]  /*3c30*/  IMAD.MOV.U32 R4, RZ, RZ, R3 ;  /* 0x000000ffff047224 */ /* 0x001fe200078e0003 */
[----:B------:R-:W-:-:S07]  /*3c40*/  MOV R5, RZ ;  /* 0x000000ff00057202 */ /* 0x000fce0000000f00 */
.L_x_20:
[----:B------:R-:W-:Y:S05]  /*3c50*/  BSYNC B0 ;  /* 0x0000000000007941 */ /* 0x000fea0003800000 */
.L_x_19:
        /* <DEDUP_REMOVED lines=305> */
.L_x_22:
[----:B------:R-:W-:Y:S02]  /*4f70*/  ULDC.64 UR4, c[0x0][0x418] ;  /* 0x0001060000047ab9 */ /* 0x000fe40000000a00 */
[----:B------:R-:W-:-:S04]  /*4f80*/  IADD3 R2, P0, R0, UR4, RZ ;  /* 0x0000000400027c10 */ /* 0x000fc8000ff1e0ff */
[----:B------:R-:W-:Y:S01]  /*4f90*/  LEA.HI.X.SX32 R3, R0, UR5, 0x1, P0 ;  /* 0x0000000500037c11 */ /* 0x000fe200080f0eff */
[----:B------:R-:W-:-:S04]  /*4fa0*/  ULDC.64 UR4, c[0x0][0x410] ;  /* 0x0001040000047ab9 */ /* 0x000fc80000000a00 */
[----:B------:R-:W2:Y:S01]  /*4fb0*/  LDG.E.U16.CONSTANT R2, desc[UR6][R2.64] ;  /* 0x0000000602027981 */ /* 0x000ea2000c1e9500 */
[----:B------:R-:W-:-:S04]  /*4fc0*/  IADD3 R4, P0, R5, UR4, RZ ;  /* 0x0000000405047c10 */ /* 0x000fc8000ff1e0ff */
[----:B------:R-:W-:Y:S02]  /*4fd0*/  LEA.HI.X.SX32 R5, R5, UR5, 0x1, P0 ;  /* 0x0000000505057c11 */ /* 0x000fe400080f0eff */
[----:B--2---:R-:W-:-:S05]  /*4fe0*/  PRMT R7, R2, 0x7710, RZ ;  /* 0x0000771002077816 */ /* 0x004fca00000000ff */
[----:B------:R-:W-:Y:S01]  /*4ff0*/  STG.E.U16 desc[UR6][R4.64], R7 ;  /* 0x0000000704007986 */ /* 0x000fe2000c101506 */
[----:B------:R-:W-:Y:S05]  /*5000*/  EXIT ;  /* 0x000000000000794d */ /* 0x000fea0003800000 */
.L_x_23:
        /* <DEDUP_REMOVED lines=15> */
.L_x_27990:


//--------------------- .text._ZN2at6native24index_elementwise_kernelILi128ELi4EZNS0_16flip_kernel_implINS0_10OpaqueTypeILi8EEEEEvRNS_14TensorIteratorEEUliE_EEvlT1_ --------------------------
	.section	.text._ZN2at6native24index_elementwise_kernelILi128ELi4EZNS0_16flip_kernel_implINS0_10OpaqueTypeILi8EEEEEvRNS_14TensorIteratorEEUliE_EEvlT1_,"ax",@progbits
	.align	128
        .global         _ZN2at6native24index_elementwise_kernelILi128ELi4EZNS0_16flip_kernel_implINS0_10OpaqueTypeILi8EEEEEvRNS_14TensorIteratorEEUliE_EEvlT1_
        .type           _ZN2at6native24index_elementwise_kernelILi128ELi4EZNS0_16flip_kernel_implINS0_10OpaqueTypeILi8EEEEEvRNS_14TensorIteratorEEUliE_EEvlT1_,@function
        .size           _ZN2at6native24index_elementwise_kernelILi128ELi4EZNS0_16flip_kernel_implINS0_10OpaqueTypeILi8EEEEEvRNS_14TensorIteratorEEUliE_EEvlT1_,(.L_x_27991 - _ZN2at6native24index_elementwise_kernelILi128ELi4EZNS0_16flip_kernel_implINS0_10OpaqueTypeILi8EEEEEvRNS_14TensorIteratorEEUliE_EEvlT1_)
        .other          _ZN2at6native24index_elementwise_kernelILi128ELi4EZNS0_16flip_kernel_implINS0_10OpaqueTypeILi8EEEEEvRNS_14TensorIteratorEEUliE_EEvlT1_,@"STO_CUDA_ENTRY STV_DEFAULT"
_ZN2at6native24index_elementwise_kernelILi128ELi4EZNS0_16flip_kernel_implINS0_10OpaqueTypeILi8EEEEEvRNS_14TensorIteratorEEUliE_EEvlT1_:
.text._ZN2at6native24index_elementwise_kernelILi128ELi4EZNS0_16flip_kernel_implINS0_10OpaqueTypeILi8EEEEEvRNS_14TensorIteratorEEUliE_EEvlT1_:
        /* <DEDUP_REMOVED lines=315> */
.L_x_26:
[----:B------:R-:W-:Y:S02]  /*13b0*/  ULDC.64 UR8, c[0x0][0x418] ;  /* 0x0001060000087ab9 */ /* 0x000fe40000000a00 */
[----:B------:R-:W-:-:S04]  /*13c0*/  IADD3 R6, P0, R0, UR8, RZ ;  /* 0x0000000800067c10 */ /* 0x000fc8000ff1e0ff */
[----:B------:R-:W-:Y:S01]  /*13d0*/  LEA.HI.X.SX32 R7, R0, UR9, 0x1, P0 ;  /* 0x0000000900077c11 */ /* 0x000fe200080f0eff */
[----:B------:R-:W-:-:S05]  /*13e0*/  ULDC.64 UR8, c[0x0][0x410] ;  /* 0x0001040000087ab9 */ /* 0x000fca0000000a00 */
[----:B------:R-:W2:Y:S01]  /*13f0*/  LDG.E.64.CONSTANT R6, desc[UR6][R6.64] ;  /* 0x0000000606067981 */ /* 0x000ea2000c1e9b00 */
[----:B------:R-:W-:Y:S02]  /*1400*/  IADD3 R4, P0, R5, UR8, RZ ;  /* 0x0000000805047c10 */ /* 0x000fe4000ff1e0ff */
[----:B------:R-:W-:Y:S02]  /*1410*/  IADD3 R3, R3, 0x80, RZ ;  /* 0x0000008003037810 */ /* 0x000fe40007ffe0ff */
[----:B------:R-:W-:-:S05]  /*1420*/  LEA.HI.X.SX32 R5, R5, UR9, 0x1, P0 ;  /* 0x0000000905057c11 */ /* 0x000fca00080f0eff */
[----:B--2---:R0:W-:Y:S02]  /*1430*/  STG.E.64 desc[UR6][R4.64], R6 ;  /* 0x0000000604007986 */ /* 0x0041e4000c101b06 */
[----:B0-----:R-:W-:Y:S02]  /*1440*/  MOV R4, R3 ;  /* 0x0000000300047202 */ /* 0x001fe40000000f00 */
[----:B------:R-:W-:-:S07]  /*1450*/  MOV R5, RZ ;  /* 0x000000ff00057202 */ /* 0x000fce0000000f00 */
.L_x_25:
[----:B------:R-:W-:Y:S05]  /*1460*/  BSYNC B0 ;  /* 0x0000000000007941 */ /* 0x000fea0003800000 */
.L_x_24:
        /* <DEDUP_REMOVED lines=306> */
.L_x_29:
[----:B------:R-:W-:Y:S02]  /*2790*/  ULDC.64 UR8, c[0x0][0x418] ;  /* 0x0001060000087ab9 */ /* 0x000fe40000000a00 */
[----:B------:R-:W-:-:S04]  /*27a0*/  IADD3 R6, P0, R0, UR8, RZ ;  /* 0x0000000800067c10 */ /* 0x000fc8000ff1e0ff */
[----:B------:R-:W-:Y:S01]  /*27b0*/  LEA.HI.X.SX32 R7, R0, UR9, 0x1, P0 ;  /* 0x0000000900077c11 */ /* 0x000fe200080f0eff */
[----:B------:R-:W-:-:S05]  /*27c0*/  ULDC.64 UR8, c[0x0][0x410] ;  /* 0x0001040000087ab9 */ /* 0x000fca0000000a00 */
[----:B------:R-:W2:Y:S01]  /*27d0*/  LDG.E.64.CONSTANT R6, desc[UR6][R6.64] ;  /* 0x0000000606067981 */ /* 0x000ea2000c1e9b00 */
[----:B------:R-:W-:Y:S01]  /*27e0*/  IADD3 R4, P0, R5, UR8, RZ ;  /* 0x0000000805047c10 */ /* 0x000fe2000ff1e0ff */
[----:B------:R-:W-:-:S03]  /*27f0*/  VIADD R3, R3, 0x80 ;  /* 0x0000008003037836 */ /* 0x000fc60000000000 */
[----:B------:R-:W-:-:S05]  /*2800*/  LEA.HI.X.SX32 R5, R5, UR9, 0x1, P0 ;  /* 0x0000000905057c11 */ /* 0x000fca00080f0eff */
[----:B--2---:R0:W-:Y:S02]  /*2810*/  STG.E.64 desc[UR6][R4.64], R6 ;  /* 0x0000000604007986 */ /* 0x0041e4000c101b06 */
[----:B0-----:R-:W-:Y:S02]  /*2820*/  MOV R4, R3 ;  /* 0x0000000300047202 */ /* 0x001fe40000000f00 */
[----:B------:R-:W-:-:S07]  /*2830*/  MOV R5, RZ ;  /* 0x000000ff00057202 */ /* 0x000fce0000000f00 */
.L_x_28:
[----:B------:R-:W-:Y:S05]  /*2840*/  BSYNC B0 ;  /* 0x0000000000007941 */ /* 0x000fea0003800000 */
.L_x_27:
        /* <DEDUP_REMOVED lines=306> */
.L_x_32:
        /* <DEDUP_REMOVED lines=11> */
.L_x_31:
[----:B------:R-:W-:Y:S05]  /*3c20*/  BSYNC B0 ;  /* 0x0000000000007941 */ /* 0x000fea0003800000 */
.L_x_30:
        /* <DEDUP_REMOVED lines=305> */
.L_x_33:
[----:B------:R-:W-:Y:S02]  /*4f40*/  ULDC.64 UR4, c[0x0][0x418] ;  /* 0x0001060000047ab9 */ /* 0x000fe40000000a00 */
[----:B------:R-:W-:-:S04]  /*4f50*/  IADD3 R2, P0, R0, UR4, RZ ;  /* 0x0000000400027c10 */ /* 0x000fc8000ff1e0ff */
[----:B------:R-:W-:Y:S01]  /*4f60*/  LEA.HI.X.SX32 R3, R0, UR5, 0x1, P0 ;  /* 0x0000000500037c11 */ /* 0x000fe200080f0eff */
[----:B------:R-:W-:-:S05]  /*4f70*/  ULDC.64 UR4, c[0x0][0x410] ;  /* 0x0001040000047ab9 */ /* 0x000fca0000000a00 */
[----:B------:R-:W2:Y:S01]  /*4f80*/  LDG.E.64.CONSTANT R2, desc[UR6][R2.64] ;  /* 0x0000000602027981 */ /* 0x000ea2000c1e9b00 */
[----:B------:R-:W-:-:S04]  /*4f90*/  IADD3 R4, P0, R5, UR4, RZ ;  /* 0x0000000405047c10 */ /* 0x000fc8000ff1e0ff */
[----:B------:R-:W-:-:S05]  /*4fa0*/  LEA.HI.X.SX32 R5, R5, UR5, 0x1, P0 ;  /* 0x0000000505057c11 */ /* 0x000fca00080f0eff */
[----:B--2---:R-:W-:Y:S01]  /*4fb0*/  STG.E.64 desc[UR6][R4.64], R2 ;  /* 0x0000000204007986 */ /* 0x004fe2000c101b06 */
[----:B------:R-:W-:Y:S05]  /*4fc0*/  EXIT ;  /* 0x000000000000794d */ /* 0x000fea0003800000 */
.L_x_34:
        /* <DEDUP_REMOVED lines=11> */
.L_x_27991:


//--------------------- .text._ZN2at6native24index_elementwise_kernelILi128ELi4EZNS0_16flip_kernel_implINS0_10OpaqueTypeILi4EEEEEvRNS_14TensorIteratorEEUliE_EEvlT1_ --------------------------
	.section	.text._ZN2at6native24index_elementwise_kernelILi128ELi4EZNS0_16flip_kernel_implINS0_10OpaqueTypeILi4EEEEEvRNS_14TensorIteratorEEUliE_EEvlT1_,"ax",@progbits
	.align	128
        .global         _ZN2at6native24index_elementwise_kernelILi128ELi4EZNS0_16flip_kernel_implINS0_10OpaqueTypeILi4EEEEEvRNS_14TensorIteratorEEUliE_EEvlT1_
        .type           _ZN2at6native24index_elementwise_kernelILi128ELi4EZNS0_16flip_kernel_implINS0_10OpaqueTypeILi4EEEEEvRNS_14TensorIteratorEEUliE_EEvlT1_,@function
        .size           _ZN2at6native24index_elementwise_kernelILi128ELi4EZNS0_16flip_kernel_implINS0_10OpaqueTypeILi4EEEEEvRNS_14TensorIteratorEEUliE_EEvlT1_,(.L_x_27992 - _ZN2at6native24index_elementwise_kernelILi128ELi4EZNS0_16flip_kernel_implINS0_10OpaqueTypeILi4EEEEEvRNS_14TensorIteratorEEUliE_EEvlT1_)
        .other          _ZN2at6native24index_elementwise_kernelILi128ELi4EZNS0_16flip_kernel_implINS0_10OpaqueTypeILi4EEEEEvRNS_14TensorIteratorEEUliE_EEvlT1_,@"STO_CUDA_ENTRY STV_DEFAULT"
_ZN2at6native24index_elementwise_kernelILi128ELi4EZNS0_16flip_kernel_implINS0_10OpaqueTypeILi4EEEEEvRNS_14TensorIteratorEEUliE_EEvlT1_:
.text._ZN2at6native24index_elementwise_kernelILi128ELi4EZNS0_16flip_kernel_implINS0_10OpaqueTypeILi4EEEEEvRNS_14TensorIteratorEEUliE_EEvlT1_:
        /* <DEDUP_REMOVED lines=315> */
.L_x_37:
[----:B------:R-:W-:Y:S02]  /*13b0*/  ULDC.64 UR8, c[0x0][0x418] ;  /* 0x0001060000087ab9 */ /* 0x000fe40000000a00 */
[----:B------:R-:W-:-:S04]  /*13c0*/  IADD3 R6, P0, R0, UR8, RZ ;  /* 0x0000000800067c10 */ /* 0x000fc8000ff1e0ff */
[----:B------:R-:W-:Y:S01]  /*13d0*/  LEA.HI.X.SX32 R7, R0, UR9, 0x1, P0 ;  /* 0x0000000900077c11 */ /* 0x000fe200080f0eff */
[----:B------:R-:W-:-:S05]  /*13e0*/  ULDC.64 UR8, c[0x0][0x410] ;  /* 0x0001040000087ab9 */ /* 0x000fca0000000a00 */
[----:B------:R-:W2:Y:S01]  /*13f0*/  LDG.E.CONSTANT R7, desc[UR6][R6.64] ;  /* 0x0000000606077981 */ /* 0x000ea2000c1e9900 */
[----:B------:R-:W-:Y:S02]  /*1400*/  IADD3 R4, P0, R5, UR8, RZ ;  /* 0x0000000805047c10 */ /* 0x000fe4000ff1e0ff */
[----:B------:R-:W-:Y:S02]  /*1410*/  IADD3 R3, R3, 0x80, RZ ;  /* 0x0000008003037810 */ /* 0x000fe40007ffe0ff */
[----:B------:R-:W-:-:S05]  /*1420*/  LEA.HI.X.SX32 R5, R5, UR9, 0x1, P0 ;  /* 0x0000000905057c11 */ /* 0x000fca00080f0eff */
[----:B--2---:R0:W-:Y:S02]  /*1430*/  STG.E desc[UR6][R4.64], R7 ;  /* 0x0000000704007986 */ /* 0x0041e4000c101906 */
[----:B0-----:R-:W-:Y:S02]  /*1440*/  MOV R4, R3 ;  /* 0x0000000300047202 */ /* 0x001fe40000000f00 */
[----:B------:R-:W-:-:S07]  /*1450*/  MOV R5, RZ ;  /* 0x000000ff00057202 */ /* 0x000fce0000000f00 */
.L_x_36:
[----:B------:R-:W-:Y:S05]  /*1460*/  BSYNC B0 ;  /* 0x0000000000007941 */ /* 0x000fea0003800000 */
.L_x_35:
        /* <DEDUP_REMOVED lines=306> */
.L_x_40:
[----:B------:R-:W-:Y:S02]  /*2790*/  ULDC.64 UR8, c[0x0][0x418] ;  /* 0x0001060000087ab9 */ /* 0x000fe40000000a00 */
[----:B------:R-:W-:-:S04]  /*27a0*/  IADD3 R6, P0, R0, UR8, RZ ;  /* 0x0000000800067c10 */ /* 0x000fc8000ff1e0ff */
[----:B------:R-:W-:Y:S01]  /*27b0*/  LEA.HI.X.SX32 R7, R0, UR9, 0x1, P0 ;  /* 0x0000000900077c11 */ /* 0x000fe200080f0eff */
[----:B------:R-:W-:-:S05]  /*27c0*/  ULDC.64 UR8, c[0x0][0x410] ;  /* 0x0001040000087ab9 */ /* 0x000fca0000000a00 */
[----:B------:R-:W2:Y:S01]  /*27d0*/  LDG.E.CONSTANT R7, desc[UR6][R6.64] ;  /* 0x0000000606077981 */ /* 0x000ea2000c1e9900 */
[----:B------:R-:W-:Y:S01]  /*27e0*/  IADD3 R4, P0, R5, UR8, RZ ;  /* 0x0000000805047c10 */ /* 0x000fe2000ff1e0ff */
[----:B------:R-:W-:-:S03]  /*27f0*/  VIADD R3, R3, 0x80 ;  /* 0x0000008003037836 */ /* 0x000fc60000000000 */
[----:B------:R-:W-:-:S05]  /*2800*/  LEA.HI.X.SX32 R5, R5, UR9, 0x1, P0 ;  /* 0x0000000905057c11 */ /* 0x000fca00080f0eff */
[----:B--2---:R0:W-:Y:S02]  /*2810*/  STG.E desc[UR6][R4.64], R7 ;  /* 0x0000000704007986 */ /* 0x0041e4000c101906 */
[----:B0-----:R-:W-:Y:S02]  /*2820*/  MOV R4, R3 ;  /* 0x0000000300047202 */ /* 0x001fe40000000f00 */
[----:B------:R-:W-:-:S07]  /*2830*/  MOV R5, RZ ;  /* 0x000000ff00057202 */ /* 0x000fce0000000f00 */
.L_x_39:
[----:B------:R-:W-:Y:S05]  /*2840*/  BSYNC B0 ;  /* 0x0000000000007941 */ /* 0x000fea0003800000 */
.L_x_38:
        /* <DEDUP_REMOVED lines=306> */
.L_x_43:
        /* <DEDUP_REMOVED lines=11> */
.L_x_42:
[----:B------:R-:W-:Y:S05]  /*3c20*/  BSYNC B0 ;  /* 0x0000000000007941 */ /* 0x000fea0003800000 */
.L_x_41:
        /* <DEDUP_REMOVED lines=305> */
.L_x_44:
[----:B------:R-:W-:Y:S02]  /*4f40*/  ULDC.64 UR4, c[0x0][0x418] ;  /* 0x0001060000047ab9 */ /* 0x000fe40000000a00 */
[----:B------:R-:W-:-:S04]  /*4f50*/  IADD3 R2, P0, R0, UR4, RZ ;  /* 0x0000000400027c10 */ /* 0x000fc8000ff1e0ff */
[----:B------:R-:W-:Y:S01]  /*4f60*/  LEA.HI.X.SX32 R3, R0, UR5, 0x1, P0 ;  /* 0x0000000500037c11 */ /* 0x000fe200080f0eff */
[----:B------:R-:W-:-:S05]  /*4f70*/  ULDC.64 UR4, c[0x0][0x410] ;  /* 0x0001040000047ab9 */ /* 0x000fca0000000a00 */
[----:B------:R-:W2:Y:S01]  /*4f80*/  LDG.E.CONSTANT R3, desc[UR6][R2.64] ;  /* 0x0000000602037981 */ /* 0x000ea2000c1e9900 */
[----:B------:R-:W-:-:S04]  /*4f90*/  IADD3 R4, P0, R5, UR4, RZ ;  /* 0x0000000405047c10 */ /* 0x000fc8000ff1e0ff */
[----:B------:R-:W-:-:S05]  /*4fa0*/  LEA.HI.X.SX32 R5, R5, UR5, 0x1, P0 ;  /* 0x0000000505057c11 */ /* 0x000fca00080f0eff */
[----:B--2---:R-:W-:Y:S01]  /*4fb0*/  STG.E desc[UR6][R4.64], R3 ;  /* 0x0000000304007986 */ /* 0x004fe2000c101906 */
[----:B------:R-:W-:Y:S05]  /*4fc0*/  EXIT ;  /* 0x000000000000794d */ /* 0x000fea0003800000 */
.L_x_45:
        /* <DEDUP_REMOVED lines=11> */
.L_x_27992:


//--------------------- .text._ZN2at6native24index_elementwise_kernelILi128ELi4EZNS0_16flip_kernel_implINS0_10OpaqueTypeILi1EEEEEvRNS_14TensorIteratorEEUliE_EEvlT1_ --------------------------
	.section	.text._ZN2at6native24index_elementwise_kernelILi128ELi4EZNS0_16flip_kernel_implINS0_10OpaqueTypeILi1EEEEEvRNS_14TensorIteratorEEUliE_EEvlT1_,"ax",@progbits
	.align	128
        .global         _ZN2at6native24index_elementwise_kernelILi128ELi4EZNS0_16flip_kernel_implINS0_10OpaqueTypeILi1EEEEEvRNS_14TensorIteratorEEUliE_EEvlT1_
        .type           _ZN2at6native24index_elementwise_kernelILi128ELi4EZNS0_16flip_kernel_implINS0_10OpaqueTypeILi1EEEEEvRNS_14TensorIteratorEEUliE_EEvlT1_,@function
        .size           _ZN2at6native24index_elementwise_kernelILi128ELi4EZNS0_16flip_kernel_implINS0_10OpaqueTypeILi1EEEEEvRNS_14TensorIteratorEEUliE_EEvlT1_,(.L_x_27993 - _ZN2at6native24index_elementwise_kernelILi128ELi4EZNS0_16flip_kernel_implINS0_10OpaqueTypeILi1EEEEEvRNS_14TensorIteratorEEUliE_EEvlT1_)
        .other          _ZN2at6native24index_elementwise_kernelILi128ELi4EZNS0_16flip_kernel_implINS0_10OpaqueTypeILi1EEEEEvRNS_14TensorIteratorEEUliE_EEvlT1_,@"STO_CUDA_ENTRY STV_DEFAULT"
_ZN2at6native24index_elementwise_kernelILi128ELi4EZNS0_16flip_kernel_implINS0_10OpaqueTypeILi1EEEEEvRNS_14TensorIteratorEEUliE_EEvlT1_:
.text._ZN2at6native24index_elementwise_kernelILi128ELi4EZNS0_16flip_kernel_implINS0_10OpaqueTypeILi1EEEEEvRNS_14TensorIteratorEEUliE_EEvlT1_:
        /* <DEDUP_REMOVED lines=315> */
.L_x_48:
[----:B------:R-:W-:Y:S02]  /*13b0*/  ULDC.64 UR8, c[0x0][0x418] ;  /* 0x0001060000087ab9 */ /* 0x000fe40000000a00 */
[----:B------:R-:W-:-:S04]  /*13c0*/  IADD3 R6, P0, R0, UR8, RZ ;  /* 0x0000000800067c10 */ /* 0x000fc8000ff1e0ff */
[----:B------:R-:W-:Y:S01]  /*13d0*/  LEA.HI.X.SX32 R7, R0, UR9, 0x1, P0 ;  /* 0x0000000900077c11 */ /* 0x000fe200080f0eff */
[----:B------:R-:W-:-:S05]  /*13e0*/  ULDC.64 UR8, c[0x0][0x410] ;  /* 0x0001040000087ab9 */ /* 0x000fca0000000a00 */
[----:B------:R-:W2:Y:S01]  /*13f0*/  LDG.E.U8.CONSTANT R7, desc[UR6][R6.64] ;  /* 0x0000000606077981 */ /* 0x000ea2000c1e9100 */
[----:B------:R-:W-:Y:S02]  /*1400*/  IADD3 R4, P0, R5, UR8, RZ ;  /* 0x0000000805047c10 */ /* 0x000fe4000ff1e0ff */
[----:B------:R-:W-:Y:S02]  /*1410*/  IADD3 R3, R3, 0x80, RZ ;  /* 0x0000008003037810 */ /* 0x000fe40007ffe0ff */
[----:B------:R-:W-:-:S05]  /*1420*/  LEA.HI.X.SX32 R5, R5, UR9, 0x1, P0 ;  /* 0x0000000905057c11 */ /* 0x000fca00080f0eff */
[----:B--2---:R0:W-:Y:S02]  /*1430*/  STG.E.U8 desc[UR6][R4.64], R7 ;  /* 0x0000000704007986 */ /* 0x0041e4000c101106 */
[----:B0-----:R-:W-:Y:S02]  /*1440*/  MOV R4, R3 ;  /* 0x0000000300047202 */ /* 0x001fe40000000f00 */
[----:B------:R-:W-:-:S07]  /*1450*/  MOV R5, RZ ;  /* 0x000000ff00057202 */ /* 0x000fce0000000f00 */
.L_x_47:
[----:B------:R-:W-:Y:S05]  /*1460*/  BSYNC B0 ;  /* 0x0000000000007941 */ /* 0x000fea0003800000 */
.L_x_46:
        /* <DEDUP_REMOVED lines=306> */
.L_x_51:
[----:B------:R-:W-:Y:S02]  /*2790*/  ULDC.64 UR8, c[0x0][0x418] ;  /* 0x0001060000087ab9 */ /* 0x000fe40000000a00 */
[----:B------:R-:W-:-:S04]  /*27a0*/  IADD3 R6, P0, R0, UR8, RZ ;  /* 0x0000000800067c10 */ /* 0x000fc8000ff1e0ff */
[----:B------:R-:W-:Y:S01]  /*27b0*/  LEA.HI.X.SX32 R7, R0, UR9, 0x1, P0 ;  /* 0x0000000900077c11 */ /* 0x000fe200080f0eff */
[----:B------:R-:W-:-:S05]  /*27c0*/  ULDC.64 UR8, c[0x0][0x410] ;  /* 0x0001040000087ab9 */ /* 0x000fca0000000a00 */
[----:B------:R-:W2:Y:S01]  /*27d0*/  LDG.E.U8.CONSTANT R7, desc[UR6][R6.64] ;  /* 0x0000000606077981 */ /* 0x000ea2000c1e9100 */
[----:B------:R-:W-:Y:S01]  /*27e0*/  IADD3 R4, P0, R5, UR8, RZ ;  /* 0x0000000805047c10 */ /* 0x000fe2000ff1e0ff */
[----:B------:R-:W-:-:S03]  /*27f0*/  VIADD R3, R3, 0x80 ;  /* 0x0000008003037836 */ /* 0x000fc60000000000 */
[----:B------:R-:W-:-:S05]  /*2800*/  LEA.HI.X.SX32 R5, R5, UR9, 0x1, P0 ;  /* 0x0000000905057c11 */ /* 0x000fca00080f0eff */
[----:B--2---:R0:W-:Y:S02]  /*2810*/  STG.E.U8 desc[UR6][R4.64], R7 ;  /* 0x0000000704007986 */ /* 0x0041e4000c101106 */
[----:B0-----:R-:W-:Y:S02]  /*2820*/  MOV R4, R3 ;  /* 0x0000000300047202 */ /* 0x001fe40000000f00 */
[----:B------:R-:W-:-:S07]  /*2830*/  MOV R5, RZ ;  /* 0x000000ff00057202 */ /* 0x000fce0000000f00 */
.L_x_50:
[----:B------:R-:W-:Y:S05]  /*2840*/  BSYNC B0 ;  /* 0x0000000000007941 */ /* 0x000fea0003800000 */
.L_x_49:
        /* <DEDUP_REMOVED lines=306> */
.L_x_54:
        /* <DEDUP_REMOVED lines=11> */
.L_x_53:
[----:B------:R-:W-:Y:S05]  /*3c20*/  BSYNC B0 ;  /* 0x0000000000007941 */ /* 0x000fea0003800000 */
.L_x_52:
        /* <DEDUP_REMOVED lines=305> */
.L_x_55:
[----:B------:R-:W-:Y:S02]  /*4f40*/  ULDC.64 UR4, c[0x0][0x418] ;  /* 0x0001060000047ab9 */ /* 0x000fe40000000a00 */
[----:B------:R-:W-:-:S04]  /*4f50*/  IADD3 R2, P0, R0, UR4, RZ ;  /* 0x0000000400027c10 */ /* 0x000fc8000ff1e0ff */
[----:B------:R-:W-:Y:S01]  /*4f60*/  LEA.HI.X.SX32 R3, R0, UR5, 0x1, P0 ;  /* 0x0000000500037c11 */ /* 0x000fe200080f0eff */
[----:B------:R-:W-:-:S05]  /*4f70*/  ULDC.64 UR4, c[0x0][0x410] ;  /* 0x0001040000047ab9 */ /* 0x000fca0000000a00 */
[----:B------:R-:W2:Y:S01]  /*4f80*/  LDG.E.U8.CONSTANT R3, desc[UR6][R2.64] ;  /* 0x0000000602037981 */ /* 0x000ea2000c1e9100 */
[----:B------:R-:W-:-:S04]  /*4f90*/  IADD3 R4, P0, R5, UR4, RZ ;  /* 0x0000000405047c10 */ /* 0x000fc8000ff1e0ff */
[----:B------:R-:W-:-:S05]  /*4fa0*/  LEA.HI.X.SX32 R5, R5, UR5, 0x1, P0 ;  /* 0x0000000505057c11 */ /* 0x000fca00080f0eff */
[----:B--2---:R-:W-:Y:S01]  /*4fb0*/  STG.E.U8 desc[UR6][R4.64], R3 ;  /* 0x0000000304007986 */ /* 0x004fe2000c101106 */
[----:B------:R-:W-:Y:S05]  /*4fc0*/  EXIT ;  /* 0x000000000000794d */ /* 0x000fea0003800000 */
.L_x_56:
        /* <DEDUP_REMOVED lines=11> */
.L_x_27993:


//--------------------- .text._ZN2at6native18elementwise_kernelILi128ELi4EZNS0_15gpu_kernel_implIZZZNS0_28launch_masked_scatter_kernelERKNS_10TensorBaseES5_S5_S5_ENKUlvE_clEvENKUlvE10_clEvEUlN3c104HalfEblE_EEvRNS_18TensorIteratorBaseERKT_EUliE_EEviT1_ --------------------------
	.section	.text._ZN2at6native18elementwise_kernelILi128ELi4EZNS0_15gpu_kernel_implIZZZNS0_28launch_masked_scatter_kernelERKNS_10TensorBaseES5_S5_S5_ENKUlvE_clEvENKUlvE10_clEvEUlN3c104HalfEblE_EEvRNS_18TensorIteratorBaseERKT_EUliE_EEviT1_,"ax",@progbits
	.align	128
        .global         _ZN2at6native18elementwise_kernelILi128ELi4EZNS0_15gpu_kernel_implIZZZNS0_28launch_masked_scatter_kernelERKNS_10TensorBaseES5_S5_S5_ENKUlvE_clEvENKUlvE10_clEvEUlN3c104HalfEblE_EEvRNS_18TensorIteratorBaseERKT_EUliE_EEviT1_
        .type           _ZN2at6native18elementwise_kernelILi128ELi4EZNS0_15gpu_kernel_implIZZZNS0_28launch_masked_scatter_kernelERKNS_10TensorBaseES5_S5_S5_ENKUlvE_clEvENKUlvE10_clEvEUlN3c104HalfEblE_EEvRNS_18TensorIteratorBaseERKT_EUliE_EEviT1_,@function
        .size           _ZN2at6native18elementwise_kernelILi128ELi4EZNS0_15gpu_kernel_implIZZZNS0_28launch_masked_scatter_kernelERKNS_10TensorBaseES5_S5_S5_ENKUlvE_clEvENKUlvE10_clEvEUlN3c104HalfEblE_EEvRNS_18TensorIteratorBaseERKT_EUliE_EEviT1_,(.L_x_27994 - _ZN2at6native18elementwise_kernelILi128ELi4EZNS0_15gpu_kernel_implIZZZNS0_28launch_masked_scatter_kernelERKNS_10TensorBaseES5_S5_S5_ENKUlvE_clEvENKUlvE10_clEvEUlN3c104HalfEblE_EEvRNS_18TensorIteratorBaseERKT_EUliE_EEviT1_)
        .other          _ZN2at6native18elementwise_kernelILi128ELi4EZNS0_15gpu_kernel_implIZZZNS0_28launch_masked_scatter_kernelERKNS_10TensorBaseES5_S5_S5_ENKUlvE_clEvENKUlvE10_clEvEUlN3c104HalfEblE_EEvRNS_18TensorIteratorBaseERKT_EUliE_EEviT1_,@"STO_CUDA_ENTRY STV_DEFAULT"
_ZN2at6native18elementwise_kernelILi128ELi4EZNS0_15gpu_kernel_implIZZZNS0_28launch_masked_scatter_kernelERKNS_10TensorBaseES5_S5_S5_ENKUlvE_clEvENKUlvE10_clEvEUlN3c104HalfEblE_EEvRNS_18TensorIteratorBaseERKT_EUliE_EEviT1_:
.text._ZN2at6native18elementwise_kernelILi128ELi4EZNS0_15gpu_kernel_implIZZZNS0_28launch_masked_scatter_kernelERKNS_10TensorBaseES5_S5_S5_ENKUlvE_clEvENKUlvE10_clEvEUlN3c104HalfEblE_EEvRNS_18TensorIteratorBaseERKT_EUliE_EEviT1_:
[----:B------:R-:W0:Y:S01]  /*0000*/  LDC R1, c[0x0][0x28] ;  /* 0x00000a00ff017b82 */ /* 0x000e220000000800 */
[----:B------:R-:W1:Y:S01]  /*0010*/  S2R R23, SR_CTAID.X ;  /* 0x0000000000177919 */ /* 0x000e620000002500 */
[----:B------:R-:W-:Y:S01]  /*0020*/  ULDC UR4, c[0x0][0x210] ;  /* 0x0000840000047ab9 */ /* 0x000fe20000000800 */
[----:B------:R-:W-:Y:S01]  /*0030*/  ULDC.64 UR36, c[0x0][0x208] ;  /* 0x0000820000247ab9 */ /* 0x000fe20000000a00 */
[----:B------:R-:W-:Y:S01]  /*0040*/  BSSY B6, `(.L_x_57) ;  /* 0x000057c000067945 */ /* 0x000fe20003800000 */
[----:B------:R-:W1:Y:S02]  /*0050*/  S2R R18, SR_TID.X ;  /* 0x0000000000127919 */ /* 0x000e640000002100 */
[----:B-1----:R-:W-:-:S05]  /*0060*/  IMAD R19, R23, 0x200, R18 ;  /* 0x0000020017137824 */ /* 0x002fca00078e0212 */
[----:B------:R-:W-:-:S13]  /*0070*/  ISETP.GE.AND P0, PT, R19, UR4, PT ;  /* 0x0000000413007c0c */ /* 0x000fda000bf06270 */
[----:B0-----:R-:W-:Y:S05]  /*0080*/  @P0 BRA `(.L_x_58) ;  /* 0x0000005400dc0947 */ /* 0x001fea0003800000 */
[----:B------:R-:W0:Y:S01]  /*0090*/  LDC R6, c[0x0][0x218] ;  /* 0x00008600ff067b82 */ /* 0x000e220000000800 */
[----:B------:R-:W-:Y:S02]  /*00a0*/  IMAD.MOV.U32 R22, RZ, RZ, RZ ;  /* 0x000000ffff167224 */ /* 0x000fe400078e00ff */
[----:B------:R-:W-:Y:S02]  /*00b0*/  IMAD.MOV.U32 R24, RZ, RZ, RZ ;  /* 0x000000ffff187224 */ /* 0x000fe400078e00ff */
[----:B------:R-:W-:Y:S02]  /*00c0*/  IMAD.MOV.U32 R0, RZ, RZ, RZ ;  /* 0x000000ffff007224 */ /* 0x000fe400078e00ff */
[----:B------:R-:W-:Y:S01]  /*00d0*/  IMAD.MOV.U32 R16, RZ, RZ, RZ ;  /* 0x000000ffff107224 */ /* 0x000fe200078e00ff */
[----:B0-----:R-:W-:-:S13]  /*00e0*/  ISETP.NE.AND P0, PT, R6, RZ, PT ;  /* 0x000000ff0600720c */ /* 0x001fda0003f05270 */
[----:B------:R-:W-:Y:S05]  /*00f0*/  @!P0 BRA `(.L_x_59) ;  /* 0x0000001400dc8947 */ /* 0x000fea0003800000 */
[----:B------:R-:W-:Y:S01]  /*0100*/  IMAD.MOV.U32 R2, RZ, RZ, RZ ;  /* 0x000000ffff027224 */ /* 0x000fe200078e00ff */
[----:B------:R-:W-:Y:S01]  /*0110*/  ULDC.64 UR4, c[0x0][0x220] ;  /* 0x0000880000047ab9 */ /* 0x000fe20000000a00 */
[----:B------:R-:W-:Y:S01]  /*0120*/  IMAD.MOV.U32 R3, RZ, RZ, R19 ;  /* 0x000000ffff037224 */ /* 0x000fe200078e0013 */
[----:B------:R-:W-:Y:S01]  /*0130*/  ISETP.NE.AND P0, PT, R6, 0x1, PT ;  /* 0x000000010600780c */ /* 0x000fe20003f05270 */
[----:B------:R-:W-:Y:S01]  /*0140*/  ULDC.64 UR6, c[0x0][0x350] ;  /* 0x0000d40000067ab9 */ /* 0x000fe20000000a00 */
[----:B------:R-:W-:Y:S01]  /*0150*/  IMAD.HI.U32 R4, R19, UR4, R2 ;  /* 0x0000000413047c27 */ /* 0x000fe2000f8e0002 */
[----:B------:R-:W-:-:S04]  /*0160*/  ULDC UR4, c[0x0][0x21c] ;  /* 0x0000870000047ab9 */ /* 0x000fc80000000800 */
[----:B------:R-:W-:-:S05]  /*0170*/  SHF.R.U32.HI R5, RZ, UR5, R4 ;  /* 0x00000005ff057c19 */ /* 0x000fca0008011604 */
[----:B------:R-:W-:-:S04]  /*0180*/  IMAD.MOV R0, RZ, RZ, -R5 ;  /* 0x000000ffff007224 */ /* 0x000fc800078e0a05 */
[----:B------:R-:W-:Y:S01]  /*0190*/  IMAD R19, R0, UR4, R19 ;  /* 0x0000000400137c24 */ /* 0x000fe2000f8e0213 */
[----:B------:R-:W-:-:S03]  /*01a0*/  ULDC.64 UR4, c[0x0][0x348] ;  /* 0x0000d20000047ab9 */ /* 0x000fc60000000a00 */
[C---:B------:R-:W-:Y:S02]  /*01b0*/  IMAD R24, R19.reuse, UR6, RZ ;  /* 0x0000000613187c24 */ /* 0x040fe4000f8e02ff */
[C---:B------:R-:W-:Y:S02]  /*01c0*/  IMAD R22, R19.reuse, UR7, RZ ;  /* 0x0000000713167c24 */ /* 0x040fe4000f8e02ff */
[C---:B------:R-:W-:Y:S02]  /*01d0*/  IMAD R16, R19.reuse, UR4, RZ ;  /* 0x0000000413107c24 */ /* 0x040fe4000f8e02ff */
[----:B------:R-:W-:Y:S01]  /*01e0*/  IMAD R0, R19, UR5, RZ ;  /* 0x0000000513007c24 */ /* 0x000fe2000f8e02ff */
[----:B------:R-:W-:Y:S06]  /*01f0*/  @!P0 BRA `(.L_x_59) ;  /* 0x00000014009c8947 */ /* 0x000fec0003800000 */
[----:B------:R-:W-:Y:S01]  /*0200*/  IMAD.MOV.U32 R4, RZ, RZ, RZ ;  /* 0x000000ffff047224 */ /* 0x000fe200078e00ff */
[----:B------:R-:W-:Y:S01]  /*0210*/  ULDC.64 UR6, c[0x0][0x228] ;  /* 0x00008a0000067ab9 */ /* 0x000fe20000000a00 */
[----:B------:R-:W-:Y:S01]  /*0220*/  ULDC UR5, c[0x0][0x230] ;  /* 0x00008c0000057ab9 */ /* 0x000fe20000000800 */
[----:B------:R-:W-:Y:S01]  /*0230*/  ISETP.NE.AND P0, PT, R6, 0x2, PT ;  /* 0x000000020600780c */ /* 0x000fe20003f05270 */
[----:B------:R-:W-:Y:S01]  /*0240*/  IMAD.HI.U32 R2, R5, UR7, R4 ;  /* 0x0000000705027c27 */ /* 0x000fe2000f8e0004 */
[----:B------:R-:W-:-:S04]  /*0250*/  ULDC.64 UR8, c[0x0][0x360] ;  /* 0x0000d80000087ab9 */ /* 0x000fc80000000a00 */
[----:B------:R-:W-:-:S05]  /*0260*/  SHF.R.U32.HI R3, RZ, UR5, R2 ;  /* 0x00000005ff037c19 */ /* 0x000fca0008011602 */
[----:B------:R-:W-:-:S04]  /*0270*/  IMAD.MOV R4, RZ, RZ, -R3 ;  /* 0x000000ffff047224 */ /* 0x000fc800078e0a03 */
[----:B------:R-:W-:Y:S01]  /*0280*/  IMAD R5, R4, UR6, R5 ;  /* 0x0000000604057c24 */ /* 0x000fe2000f8e0205 */
[----:B------:R-:W-:-:S03]  /*0290*/  ULDC.64 UR6, c[0x0][0x358] ;  /* 0x0000d60000067ab9 */ /* 0x000fc60000000a00 */
[C---:B------:R-:W-:Y:S02]  /*02a0*/  IMAD R16, R5.reuse, UR6, RZ ;  /* 0x0000000605107c24 */ /* 0x040fe4000f8e02ff */
[C---:B------:R-:W-:Y:S02]  /*02b0*/  IMAD R0, R5.reuse, UR7, R0 ;  /* 0x0000000705007c24 */ /* 0x040fe4000f8e0200 */
[C---:B------:R-:W-:Y:S02]  /*02c0*/  IMAD R24, R5.reuse, UR8, R24 ;  /* 0x0000000805187c24 */ /* 0x040fe4000f8e0218 */
[----:B------:R-:W-:Y:S02]  /*02d0*/  IMAD R22, R5, UR9, R22 ;  /* 0x0000000905167c24 */ /* 0x000fe4000f8e0216 */
[----:B------:R-:W-:Y:S01]  /*02e0*/  IMAD R16, R19, UR4, R16 ;  /* 0x0000000413107c24 */ /* 0x000fe2000f8e0210 */
[----:B------:R-:W-:Y:S06]  /*02f0*/  @!P0 BRA `(.L_x_59) ;  /* 0x00000014005c8947 */ /* 0x000fec0003800000 */
[----:B------:R-:W-:Y:S01]  /*0300*/  IMAD.MOV.U32 R2, RZ, RZ, RZ ;  /* 0x000000ffff027224 */ /* 0x000fe200078e00ff */
[----:B------:R-:W-:Y:S01]  /*0310*/  ULDC.64 UR4, c[0x0][0x238] ;  /* 0x00008e0000047ab9 */ /* 0x000fe20000000a00 */
        /* <DEDUP_REMOVED lines=8> */
[C---:B------:R-:W-:Y:S02]  /*03a0*/  IMAD R16, R3.reuse, UR4, R16 ;  /* 0x0000000403107c24 */ /* 0x040fe4000f8e0210 */
[C---:B------:R-:W-:Y:S02]  /*03b0*/  IMAD R0, R3.reuse, UR5, R0 ;  /* 0x0000000503007c24 */ /* 0x040fe4000f8e0200 */
        /* <DEDUP_REMOVED lines=9> */
[----:B------:R-:W-:-:S04]  /*0450*/  ULDC.64 UR4, c[0x0][0x378] ;  /* 0x0000de0000047ab9 */ /* 0x000fc80000000a00 */
        /* <DEDUP_REMOVED lines=310> */
[----:B------:R-:W-:Y:S02]  /*17c0*/  ULDC.64 UR6, c[0x0][0x4d0] ;  /* 0x0001340000067ab9 */ /* 0x000fe40000000a00 */
        /* <DEDUP_REMOVED lines=9> */
[----:B------:R-:W-:-:S07]  /*1860*/  IMAD R22, R3, UR7, R22 ;  /* 0x0000000703167c24 */ /* 0x000fce000f8e0216 */
.L_x_59:
[----:B------:R-:W0:Y:S01]  /*1870*/  LDC.U8 R5, c[0x0][0x509] ;  /* 0x00014240ff057b82 */ /* 0x000e220000000000 */
[----:B------:R-:W-:Y:S01]  /*1880*/  ULDC.64 UR4, c[0x0][0x4d8] ;  /* 0x0001360000047ab9 */ /* 0x000fe20000000a00 */
[----:B------:R-:W-:Y:S01]  /*1890*/  ULDC.64 UR6, c[0x0][0x4e0] ;  /* 0x0001380000067ab9 */ /* 0x000fe20000000a00 */
[----:B------:R-:W-:Y:S02]  /*18a0*/  IADD3 R16, P1, R16, UR4, RZ ;  /* 0x0000000410107c10 */ /* 0x000fe4000ff3e0ff */
[----:B------:R-:W-:-:S03]  /*18b0*/  IADD3 R2, P2, R0, UR6, RZ ;  /* 0x0000000600027c10 */ /* 0x000fc6000ff5e0ff */
[----:B------:R-:W-:Y:S02]  /*18c0*/  IMAD.X R17, RZ, RZ, UR5, P1 ;  /* 0x00000005ff117e24 */ /* 0x000fe400088e06ff */
[----:B------:R-:W-:Y:S01]  /*18d0*/  IMAD.X R3, RZ, RZ, UR7, P2 ;  /* 0x00000007ff037e24 */ /* 0x000fe200090e06ff */
[----:B0-----:R-:W-:-:S04]  /*18e0*/  PRMT R4, R5, 0x9910, RZ ;  /* 0x0000991005047816 */ /* 0x001fc800000000ff */
[----:B------:R-:W-:-:S13]  /*18f0*/  ISETP.GT.AND P0, PT, R4, 0x9, PT ;  /* 0x000000090400780c */ /* 0x000fda0003f04270 */
[----:B------:R-:W-:Y:S05]  /*1900*/  @P0 BRA `(.L_x_60) ;  /* 0x0000000400180947 */ /* 0x000fea0003800000 */
[----:B------:R-:W-:-:S13]  /*1910*/  ISETP.GT.AND P0, PT, R4, 0x4, PT ;  /* 0x000000040400780c */ /* 0x000fda0003f04270 */
[----:B------:R-:W-:Y:S05]  /*1920*/  @P0 BRA `(.L_x_61) ;  /* 0x0000000000940947 */ /* 0x000fea0003800000 */
[----:B------:R-:W-:-:S13]  /*1930*/  ISETP.GT.AND P0, PT, R4, 0x1, PT ;  /* 0x000000010400780c */ /* 0x000fda0003f04270 */
[----:B------:R-:W-:Y:S05]  /*1940*/  @P0 BRA `(.L_x_62) ;  /* 0x0000000000380947 */ /* 0x000fea0003800000 */
[----:B------:R-:W-:-:S13]  /*1950*/  ISETP.NE.AND P0, PT, R5, RZ, PT ;  /* 0x000000ff0500720c */ /* 0x000fda0003f05270 */
[----:B------:R-:W-:Y:S05]  /*1960*/  @!P0 BRA `(.L_x_63) ;  /* 0x00000000001c8947 */ /* 0x000fea0003800000 */
[----:B------:R-:W-:-:S13]  /*1970*/  ISETP.NE.AND P0, PT, R4, 0x1, PT ;  /* 0x000000010400780c */ /* 0x000fda0003f05270 */
[----:B------:R-:W-:Y:S05]  /*1980*/  @P0 BRA `(.L_x_64) ;  /* 0x0000000c00780947 */ /* 0x000fea0003800000 */
[----:B------:R-:W2:Y:S02]  /*1990*/  LDG.E.S8 R2, desc[UR36][R2.64] ;  /* 0x0000002402027981 */ /* 0x000ea4000c1e1300 */
[----:B--2---:R-:W0:Y:S02]  /*19a0*/  I2F.S16 R0, R2 ;  /* 0x0000000200007306 */ /* 0x004e240000101400 */
[----:B0-----:R-:W-:-:S04]  /*19b0*/  F2FP.F16.F32.PACK_AB R0, RZ, R0 ;  /* 0x00000000ff00723e */ /* 0x001fc800000000ff */
[----:B------:R-:W-:Y:S01]  /*19c0*/  PRMT R19, R0, 0x7610, R19 ;  /* 0x0000761000137816 */ /* 0x000fe20000000013 */
[----:B------:R-:W-:Y:S06]  /*19d0*/  BRA `(.L_x_65) ;  /* 0x0000000c00d07947 */ /* 0x000fec0003800000 */
.L_x_63:
[----:B------:R-:W2:Y:S02]  /*19e0*/  LDG.E.U8 R2, desc[UR36][R2.64] ;  /* 0x0000002402027981 */ /* 0x000ea4000c1e1100 */
[----:B--2---:R-:W-:-:S04]  /*19f0*/  I2FP.F32.U32 R0, R2 ;  /* 0x0000000200007245 */ /* 0x004fc80000201000 */
[----:B------:R-:W-:-:S04]  /*1a00*/  F2FP.F16.F32.PACK_AB R0, RZ, R0 ;  /* 0x00000000ff00723e */ /* 0x000fc800000000ff */
[----:B------:R-:W-:Y:S01]  /*1a10*/  PRMT R19, R0, 0x7610, R19 ;  /* 0x0000761000137816 */ /* 0x000fe20000000013 */
[----:B------:R-:W-:Y:S06]  /*1a20*/  BRA `(.L_x_65) ;  /* 0x0000000c00bc7947 */ /* 0x000fec0003800000 */
.L_x_62:
[----:B------:R-:W-:-:S13]  /*1a30*/  ISETP.NE.AND P0, PT, R4, 0x2, PT ;  /* 0x000000020400780c */ /* 0x000fda0003f05270 */
[----:B------:R-:W-:Y:S05]  /*1a40*/  @!P0 BRA `(.L_x_66) ;  /* 0x0000000000388947 */ /* 0x000fea0003800000 */
[----:B------:R-:W-:-:S13]  /*1a50*/  ISETP.NE.AND P0, PT, R4, 0x3, PT ;  /* 0x000000030400780c */ /* 0x000fda0003f05270 */
[----:B------:R-:W-:Y:S05]  /*1a60*/  @!P0 BRA `(.L_x_67) ;  /* 0x00000000001c8947 */ /* 0x000fea0003800000 */
[----:B------:R-:W-:-:S13]  /*1a70*/  ISETP.NE.AND P0, PT, R4, 0x4, PT ;  /* 0x000000040400780c */ /* 0x000fda0003f05270 */
[----:B------:R-:W-:Y:S05]  /*1a80*/  @P0 BRA `(.L_x_64) ;  /* 0x0000000c00380947 */ /* 0x000fea0003800000 */
[----:B------:R-:W2:Y:S02]  /*1a90*/  LDG.E.64 R2, desc[UR36][R2.64] ;  /* 0x0000002402027981 */ /* 0x000ea4000c1e1b00 */
[----:B--2---:R-:W0:Y:S02]  /*1aa0*/  I2F.S64 R0, R2 ;  /* 0x0000000200007312 */ /* 0x004e240000301400 */
[----:B0-----:R-:W-:-:S04]  /*1ab0*/  F2FP.F16.F32.PACK_AB R0, RZ, R0 ;  /* 0x00000000ff00723e */ /* 0x001fc800000000ff */
[----:B------:R-:W-:Y:S01]  /*1ac0*/  PRMT R19, R0, 0x7610, R19 ;  /* 0x0000761000137816 */ /* 0x000fe20000000013 */
[----:B------:R-:W-:Y:S06]  /*1ad0*/  BRA `(.L_x_65) ;  /* 0x0000000c00907947 */ /* 0x000fec0003800000 */
.L_x_67:
[----:B------:R-:W2:Y:S02]  /*1ae0*/  LDG.E R2, desc[UR36][R2.64] ;  /* 0x0000002402027981 */ /* 0x000ea4000c1e1900 */
[----:B--2---:R-:W-:-:S04]  /*1af0*/  I2FP.F32.S32 R0, R2 ;  /* 0x0000000200007245 */ /* 0x004fc80000201400 */
[----:B------:R-:W-:-:S04]  /*1b00*/  F2FP.F16.F32.PACK_AB R0, RZ, R0 ;  /* 0x00000000ff00723e */ /* 0x000fc800000000ff */
[----:B------:R-:W-:Y:S01]  /*1b10*/  PRMT R19, R0, 0x7610, R19 ;  /* 0x0000761000137816 */ /* 0x000fe20000000013 */
[----:B------:R-:W-:Y:S06]  /*1b20*/  BRA `(.L_x_65) ;  /* 0x0000000c007c7947 */ /* 0x000fec0003800000 */
.L_x_66:
[----:B------:R-:W2:Y:S02]  /*1b30*/  LDG.E.U16 R2, desc[UR36][R2.64] ;  /* 0x0000002402027981 */ /* 0x000ea4000c1e1500 */
[----:B--2---:R-:W0:Y:S02]  /*1b40*/  I2F.S16 R0, R2 ;  /* 0x0000000200007306 */ /* 0x004e240000101400 */
[----:B0-----:R-:W-:-:S04]  /*1b50*/  F2FP.F16.F32.PACK_AB R0, RZ, R0 ;  /* 0x00000000ff00723e */ /* 0x001fc800000000ff */
[----:B------:R-:W-:Y:S01]  /*1b60*/  PRMT R19, R0, 0x7610, R19 ;  /* 0x0000761000137816 */ /* 0x000fe20000000013 */
[----:B------:R-:W-:Y:S06]  /*1b70*/  BRA `(.L_x_65) ;  /* 0x0000000c00687947 */ /* 0x000fec0003800000 */
.L_x_61:
[----:B------:R-:W-:-:S13]  /*1b80*/  ISETP.GT.AND P0, PT, R4, 0x6, PT ;  /* 0x000000060400780c */ /* 0x000fda0003f04270 */
[----:B------:R-:W-:Y:S05]  /*1b90*/  @P0 BRA `(.L_x_68) ;  /* 0x0000000000240947 */ /* 0x000fea0003800000 */
[----:B------:R-:W-:-:S13]  /*1ba0*/  ISETP.NE.AND P0, PT, R4, 0x5, PT ;  /* 0x000000050400780c */ /* 0x000fda0003f05270 */
[----:B------:R-:W-:Y:S05]  /*1bb0*/  @!P0 BRA `(.L_x_69) ;  /* 0x0000000000148947 */ /* 0x000fea0003800000 */
[----:B------:R-:W-:-:S13]  /*1bc0*/  ISETP.NE.AND P0, PT, R4, 0x6, PT ;  /* 0x000000060400780c */ /* 0x000fda0003f05270 */
[----:B------:R-:W-:Y:S05]  /*1bd0*/  @P0 BRA `(.L_x_64) ;  /* 0x0000000800e40947 */ /* 0x000fea0003800000 */
[----:B------:R-:W2:Y:S02]  /*1be0*/  LDG.E R2, desc[UR36][R2.64] ;  /* 0x0000002402027981 */ /* 0x000ea4000c1e1900 */
[----:B--2---:R-:W-:Y:S01]  /*1bf0*/  F2FP.F16.F32.PACK_AB R19, RZ, R2 ;  /* 0x00000002ff13723e */ /* 0x004fe200000000ff */
[----:B------:R-:W-:Y:S06]  /*1c00*/  BRA `(.L_x_65) ;  /* 0x0000000c00447947 */ /* 0x000fec0003800000 */
.L_x_69:
[----:B------:R0:W5:Y:S01]  /*1c10*/  LDG.E.U16 R19, desc[UR36][R2.64] ;  /* 0x0000002402137981 */ /* 0x000162000c1e1500 */
[----:B------:R-:W-:Y:S05]  /*1c20*/  BRA `(.L_x_65) ;  /* 0x0000000c003c7947 */ /* 0x000fea0003800000 */
.L_x_68:
[----:B------:R-:W-:-:S13]  /*1c30*/  ISETP.NE.AND P0, PT, R4, 0x7, PT ;  /* 0x000000070400780c */ /* 0x000fda0003f05270 */
[----:B------:R-:W-:Y:S05]  /*1c40*/  @!P0 BRA `(.L_x_70) ;  /* 0x0000000000248947 */ /* 0x000fea0003800000 */
[----:B------:R-:W-:-:S13]  /*1c50*/  ISETP.NE.AND P0, PT, R4, 0x8, PT ;  /* 0x000000080400780c */ /* 0x000fda0003f05270 */
[----:B------:R-:W-:Y:S05]  /*1c60*/  @!P0 BRA `(.L_x_71) ;  /* 0x0000000000148947 */ /* 0x000fea0003800000 */
[----:B------:R-:W-:-:S13]  /*1c70*/  ISETP.NE.AND P0, PT, R4, 0x9, PT ;  /* 0x000000090400780c */ /* 0x000fda0003f05270 */
[----:B------:R-:W-:Y:S05]  /*1c80*/  @P0 BRA `(.L_x_64) ;  /* 0x0000000800b80947 */ /* 0x000fea0003800000 */
[----:B------:R-:W2:Y:S02]  /*1c90*/  LDG.E R2, desc[UR36][R2.64] ;  /* 0x0000002402027981 */ /* 0x000ea4000c1e1900 */
[----:B--2---:R-:W-:Y:S01]  /*1ca0*/  F2FP.F16.F32.PACK_AB R19, RZ, R2 ;  /* 0x00000002ff13723e */ /* 0x004fe200000000ff */
[----:B------:R-:W-:Y:S06]  /*1cb0*/  BRA `(.L_x_65) ;  /* 0x0000000c00187947 */ /* 0x000fec0003800000 */
.L_x_71:
[----:B------:R1:W5:Y:S01]  /*1cc0*/  LDG.E.U16 R19, desc[UR36][R2.64] ;  /* 0x0000002402137981 */ /* 0x000362000c1e1500 */
[----:B------:R-:W-:Y:S05]  /*1cd0*/  BRA `(.L_x_65) ;  /* 0x0000000c00107947 */ /* 0x000fea0003800000 */
.L_x_70:
[----:B------:R-:W2:Y:S01]  /*1ce0*/  LDG.E.64 R2, desc[UR36][R2.64] ;  /* 0x0000002402027981 */ /* 0x000ea2000c1e1b00 */
[----:B------:R-:W-:Y:S01]  /*1cf0*/  UMOV UR4, 0xf0000000 ;  /* 0xf000000000047882 */ /* 0x000fe20000000000 */
[----:B------:R-:W-:Y:S01]  /*1d00*/  UMOV UR5, 0x380fffff ;  /* 0x380fffff00057882 */ /* 0x000fe20000000000 */
[----:B--2---:R-:W0:Y:S01]  /*1d10*/  F2F.F32.F64 R0, R2 ;  /* 0x0000000200007310 */ /* 0x004e220000301000 */
[----:B------:R-:W-:-:S14]  /*1d20*/  DSETP.GEU.AND P0, PT, |R2|, UR4, PT ;  /* 0x0000000402007e2a */ /* 0x000fdc000bf0e200 */
[----:B0-----:R-:W-:-:S05]  /*1d30*/  @!P0 FMUL R0, R0, 1.175494350822287508e-38 ;  /* 0x0080000000008820 */ /* 0x001fca0000400000 */
[----:B------:R-:W-:-:S04]  /*1d40*/  F2FP.F16.F32.PACK_AB R0, RZ, R0 ;  /* 0x00000000ff00723e */ /* 0x000fc800000000ff */
[----:B------:R-:W-:Y:S01]  /*1d50*/  PRMT R19, R0, 0x7610, R19 ;  /* 0x0000761000137816 */ /* 0x000fe20000000013 */
[----:B------:R-:W-:Y:S06]  /*1d60*/  BRA `(.L_x_65) ;  /* 0x0000000800ec7947 */ /* 0x000fec0003800000 */
.L_x_60:
[----:B------:R-:W-:-:S13]  /*1d70*/  ISETP.GT.AND P0, PT, R4, 0x18, PT ;  /* 0x000000180400780c */ /* 0x000fda0003f04270 */
[----:B------:R-:W-:Y:S05]  /*1d80*/  @P0 BRA `(.L_x_72) ;  /* 0x0000000400140947 */ /* 0x000fea0003800000 */
[----:B------:R-:W-:-:S13]  /*1d90*/  ISETP.GT.AND P0, PT, R4, 0xe, PT ;  /* 0x0000000e0400780c */ /* 0x000fda0003f04270 */
[----:B------:R-:W-:Y:S05]  /*1da0*/  @P0 BRA `(.L_x_73) ;  /* 0x00000000004c0947 */ /* 0x000fea0003800000 */
[----:B------:R-:W-:-:S13]  /*1db0*/  ISETP.NE.AND P0, PT, R4, 0xa, PT ;  /* 0x0000000a0400780c */ /* 0x000fda0003f05270 */
[----:B------:R-:W-:Y:S05]  /*1dc0*/  @!P0 BRA `(.L_x_74) ;  /* 0x0000000000208947 */ /* 0x000fea0003800000 */
[----:B------:R-:W-:-:S13]  /*1dd0*/  ISETP.NE.AND P0, PT, R4, 0xb, PT ;  /* 0x0000000b0400780c */ /* 0x000fda0003f05270 */
[----:B------:R-:W-:Y:S05]  /*1de0*/  @P0 BRA `(.L_x_64) ;  /* 0x0000000800600947 */ /* 0x000fea0003800000 */
[----:B------:R-:W2:Y:S02]  /*1df0*/  LDG.E.U8 R2, desc[UR36][R2.64] ;  /* 0x0000002402027981 */ /* 0x000ea4000c1e1100 */
[----:B--2---:R-:W-:-:S04]  /*1e00*/  ISETP.NE.AND P0, PT, R2, RZ, PT ;  /* 0x000000ff0200720c */ /* 0x004fc80003f05270 */
[----:B------:R-:W-:-:S04]  /*1e10*/  FSEL R0, RZ, 1, !P0 ;  /* 0x3f800000ff007808 */ /* 0x000fc80004000000 */
[----:B------:R-:W-:-:S04]  /*1e20*/  F2FP.F16.F32.PACK_AB R0, RZ, R0 ;  /* 0x00000000ff00723e */ /* 0x000fc800000000ff */
[----:B------:R-:W-:Y:S01]  /*1e30*/  PRMT R19, R0, 0x7610, R19 ;  /* 0x0000761000137816 */ /* 0x000fe20000000013 */
[----:B------:R-:W-:Y:S06]  /*1e40*/  BRA `(.L_x_65) ;  /* 0x0000000800b47947 */ /* 0x000fec0003800000 */
.L_x_74:
        /* <DEDUP_REMOVED lines=9> */
.L_x_73:
[----:B------:R-:W-:-:S13]  /*1ee0*/  ISETP.NE.AND P0, PT, R4, 0xf, PT ;  /* 0x0000000f0400780c */ /* 0x000fda0003f05270 */
[----:B------:R-:W-:Y:S05]  /*1ef0*/  @!P0 BRA `(.L_x_75) ;  /* 0x0000000000a48947 */ /* 0x000fea0003800000 */
[----:B------:R-:W-:-:S13]  /*1f00*/  ISETP.NE.AND P0, PT, R4, 0x17, PT ;  /* 0x000000170400780c */ /* 0x000fda0003f05270 */
[----:B------:R-:W-:Y:S05]  /*1f10*/  @!P0 BRA `(.L_x_76) ;  /* 0x0000000000608947 */ /* 0x000fea0003800000 */
[----:B------:R-:W-:-:S13]  /*1f20*/  ISETP.NE.AND P0, PT, R4, 0x18, PT ;  /* 0x000000180400780c */ /* 0x000fda0003f05270 */
[----:B------:R-:W-:Y:S05]  /*1f30*/  @P0 BRA `(.L_x_64) ;  /* 0x00000008000c0947 */ /* 0x000fea0003800000 */
[----:B------:R-:W2:Y:S01]  /*1f40*/  LDG.E.U8 R0, desc[UR36][R2.64] ;  /* 0x0000002402007981 */ /* 0x000ea2000c1e1100 */
[----:B------:R-:W-:Y:S02]  /*1f50*/  IMAD.MOV.U32 R8, RZ, RZ, -0x800000 ;  /* 0xff800000ff087424 */ /* 0x000fe400078e00ff */
[----:B--2---:R-:W-:-:S05]  /*1f60*/  IMAD.SHL.U32 R0, R0, 0x1000000, RZ ;  /* 0x0100000000007824 */ /* 0x004fca00078e00ff */
[----:B------:R-:W-:-:S04]  /*1f70*/  LOP3.LUT R4, R0, 0x7f000000, RZ, 0xc0, !PT ;  /* 0x7f00000000047812 */ /* 0x000fc800078ec0ff */
[----:B------:R-:W0:Y:S01]  /*1f80*/  FLO.U32 R5, R4 ;  /* 0x0000000400057300 */ /* 0x000e2200000e0000 */
[C---:B------:R-:W-:Y:S02]  /*1f90*/  VIADD R6, R4.reuse, 0x1000000 ;  /* 0x0100000004067836 */ /* 0x040fe40000000000 */
[----:B------:R-:W-:-:S03]  /*1fa0*/  VIADD R2, R4, 0xffffffff ;  /* 0xffffffff04027836 */ /* 0x000fc60000000000 */
[----:B------:R-:W-:Y:S02]  /*1fb0*/  SHF.R.S32.HI R6, RZ, 0x8, R6 ;  /* 0x00000008ff067819 */ /* 0x000fe40000011406 */
[----:B------:R-:W-:Y:S02]  /*1fc0*/  SHF.R.S32.HI R2, RZ, 0x1f, R2 ;  /* 0x0000001fff027819 */ /* 0x000fe40000011402 */
[----:B0-----:R-:W-:-:S04]  /*1fd0*/  IADD3 R5, -R5, 0x1f, RZ ;  /* 0x0000001f05057810 */ /* 0x001fc80007ffe1ff */
[C---:B------:R-:W-:Y:S01]  /*1fe0*/  ISETP.GT.U32.AND P0, PT, R5.reuse, 0x4, PT ;  /* 0x000000040500780c */ /* 0x040fe20003f04070 */
[----:B------:R-:W-:-:S05]  /*1ff0*/  VIADD R5, R5, 0xfffffffc ;  /* 0xfffffffc05057836 */ /* 0x000fca0000000000 */
[----:B------:R-:W-:-:S05]  /*2000*/  SEL R5, R5, RZ, P0 ;  /* 0x000000ff05057207 */ /* 0x000fca0000000000 */
[----:B------:R-:W-:Y:S01]  /*2010*/  IMAD R8, R5, R8, 0x3c000000 ;  /* 0x3c00000005087424 */ /* 0x000fe200078e0208 */
[----:B------:R-:W-:-:S04]  /*2020*/  SHF.L.U32 R5, R4, R5, RZ ;  /* 0x0000000504057219 */ /* 0x000fc800000006ff */
[----:B------:R-:W-:-:S04]  /*2030*/  LEA.HI R5, R5, R8, RZ, 0x1c ;  /* 0x0000000805057211 */ /* 0x000fc800078fe0ff */
[----:B------:R-:W-:-:S04]  /*2040*/  LOP3.LUT R5, R5, 0x7f800000, R6, 0xf8, !PT ;  /* 0x7f80000005057812 */ /* 0x000fc800078ef806 */
[----:B------:R-:W-:-:S04]  /*2050*/  LOP3.LUT R5, R5, R2, RZ, 0x30, !PT ;  /* 0x0000000205057212 */ /* 0x000fc800078e30ff */
[----:B------:R-:W-:-:S04]  /*2060*/  LOP3.LUT R5, R5, 0x80000000, R0, 0xf8, !PT ;  /* 0x8000000005057812 */ /* 0x000fc800078ef800 */
[----:B------:R-:W-:-:S04]  /*2070*/  F2FP.F16.F32.PACK_AB R5, RZ, R5 ;  /* 0x00000005ff05723e */ /* 0x000fc800000000ff */
[----:B------:R-:W-:Y:S01]  /*2080*/  PRMT R19, R5, 0x7610, R19 ;  /* 0x0000761005137816 */ /* 0x000fe20000000013 */
[----:B------:R-:W-:Y:S06]  /*2090*/  BRA `(.L_x_65) ;  /* 0x0000000800207947 */ /* 0x000fec0003800000 */
.L_x_76:
[----:B------:R-:W2:Y:S02]  /*20a0*/  LDG.E.U8 R2, desc[UR36][R2.64] ;  /* 0x0000002402027981 */ /* 0x000ea4000c1e1100 */
[C---:B--2---:R-:W-:Y:S02]  /*20b0*/  IMAD.SHL.U32 R0, R2.reuse, 0x2000000, RZ ;  /* 0x0200000002007824 */ /* 0x044fe400078e00ff */
[----:B------:R-:W-:-:S03]  /*20c0*/  IMAD.SHL.U32 R5, R2, 0x1000000, RZ ;  /* 0x0100000002057824 */ /* 0x000fc600078e00ff */
[----:B------:R-:W-:-:S13]  /*20d0*/  ISETP.GE.U32.AND P0, PT, R0, 0x8000000, PT ;  /* 0x080000000000780c */ /* 0x000fda0003f06070 */
[C---:B------:R-:W-:Y:S02]  /*20e0*/  @!P0 IMAD.SHL.U32 R0, R2.reuse, 0x100, RZ ;  /* 0x0000010002008824 */ /* 0x040fe400078e00ff */
[----:B------:R-:W-:-:S03]  /*20f0*/  @P0 IMAD.SHL.U32 R4, R2, 0x200000, RZ ;  /* 0x0020000002040824 */ /* 0x000fc600078e00ff */
[----:B------:R-:W-:Y:S02]  /*2100*/  @!P0 LOP3.LUT R0, R0, 0x7f00, RZ, 0xc0, !PT ;  /* 0x00007f0000008812 */ /* 0x000fe400078ec0ff */
[----:B------:R-:W-:Y:S02]  /*2110*/  @P0 LOP3.LUT R4, R4, 0x70000000, RZ, 0xfc, !PT ;  /* 0x7000000004040812 */ /* 0x000fe400078efcff */
[----:B------:R-:W-:-:S03]  /*2120*/  @!P0 LOP3.LUT R0, R0, 0x3f000000, RZ, 0xfc, !PT ;  /* 0x3f00000000008812 */ /* 0x000fc600078efcff */
[----:B------:R-:W-:Y:S02]  /*2130*/  @P0 FMUL.FTZ R4, R4, 1.9259299443872358531e-34 ;  /* 0x0780000004040820 */ /* 0x000fe40000410000 */
[----:B------:R-:W-:-:S05]  /*2140*/  @!P0 FADD.FTZ R4, R0, -0.5 ;  /* 0xbf00000000048421 */ /* 0x000fca0000010000 */
[----:B------:R-:W-:-:S04]  /*2150*/  LOP3.LUT R4, R4, 0x80000000, R5, 0xf8, !PT ;  /* 0x8000000004047812 */ /* 0x000fc800078ef805 */
[----:B------:R-:W-:-:S04]  /*2160*/  F2FP.F16.F32.PACK_AB R4, RZ, R4 ;  /* 0x00000004ff04723e */ /* 0x000fc800000000ff */
[----:B------:R-:W-:Y:S01]  /*2170*/  PRMT R19, R4, 0x7610, R19 ;  /* 0x0000761004137816 */ /* 0x000fe20000000013 */
[----:B------:R-:W-:Y:S06]  /*2180*/  BRA `(.L_x_65) ;  /* 0x0000000400e47947 */ /* 0x000fec0003800000 */
.L_x_75:
[----:B------:R-:W2:Y:S02]  /*2190*/  LDG.E.U16 R0, desc[UR36][R2.64] ;  /* 0x0000002402007981 */ /* 0x000ea4000c1e1500 */
[----:B--2---:R-:W-:-:S05]  /*21a0*/  IMAD.U32 R0, R0, 0x10000, RZ ;  /* 0x0001000000007824 */ /* 0x004fca00078e00ff */
[----:B------:R-:W-:-:S04]  /*21b0*/  F2FP.F16.F32.PACK_AB R0, RZ, R0 ;  /* 0x00000000ff00723e */ /* 0x000fc800000000ff */
[----:B------:R-:W-:Y:S01]  /*21c0*/  PRMT R19, R0, 0x7610, R19 ;  /* 0x0000761000137816 */ /* 0x000fe20000000013 */
[----:B------:R-:W-:Y:S06]  /*21d0*/  BRA `(.L_x_65) ;  /* 0x0000000400d07947 */ /* 0x000fec0003800000 */
.L_x_72:
[----:B------:R-:W-:-:S13]  /*21e0*/  ISETP.GT.AND P0, PT, R4, 0x1b, PT ;  /* 0x0000001b0400780c */ /* 0x000fda0003f04270 */
[----:B------:R-:W-:Y:S05]  /*21f0*/  @P0 BRA `(.L_x_77) ;  /* 0x0000000400140947 */ /* 0x000fea0003800000 */
[----:B------:R-:W-:-:S13]  /*2200*/  ISETP.NE.AND P0, PT, R4, 0x19, PT ;  /* 0x000000190400780c */ /* 0x000fda0003f05270 */
[----:B------:R-:W-:Y:S05]  /*2210*/  @!P0 BRA `(.L_x_78) ;  /* 0x0000000000988947 */ /* 0x000fea0003800000 */
[----:B------:R-:W-:-:S13]  /*2220*/  ISETP.NE.AND P0, PT, R4, 0x1a, PT ;  /* 0x0000001a0400780c */ /* 0x000fda0003f05270 */
[----:B------:R-:W-:Y:S05]  /*2230*/  @!P0 BRA `(.L_x_79) ;  /* 0x00000000001c8947 */ /* 0x000fea0003800000 */
[----:B------:R-:W-:-:S13]  /*2240*/  ISETP.NE.AND P0, PT, R4, 0x1b, PT ;  /* 0x0000001b0400780c */ /* 0x000fda0003f05270 */
[----:B------:R-:W-:Y:S05]  /*2250*/  @P0 BRA `(.L_x_64) ;  /* 0x0000000400440947 */ /* 0x000fea0003800000 */
[----:B------:R-:W2:Y:S02]  /*2260*/  LDG.E.U16 R0, desc[UR36][R2.64] ;  /* 0x0000002402007981 */ /* 0x000ea4000c1e1500 */
[----:B--2---:R-:W-:-:S04]  /*2270*/  I2FP.F32.U32 R0, R0 ;  /* 0x0000000000007245 */ /* 0x004fc80000201000 */
[----:B------:R-:W-:-:S04]  /*2280*/  F2FP.F16.F32.PACK_AB R0, RZ, R0 ;  /* 0x00000000ff00723e */ /* 0x000fc800000000ff */
[----:B------:R-:W-:Y:S01]  /*2290*/  PRMT R19, R0, 0x7610, R19 ;  /* 0x0000761000137816 */ /* 0x000fe20000000013 */
[----:B------:R-:W-:Y:S06]  /*22a0*/  BRA `(.L_x_65) ;  /* 0x00000004009c7947 */ /* 0x000fec0003800000 */
.L_x_79:
[----:B------:R-:W2:Y:S01]  /*22b0*/  LDG.E.U8 R2, desc[UR36][R2.64] ;  /* 0x0000002402027981 */ /* 0x000ea2000c1e1100 */
[----:B------:R-:W-:Y:S01]  /*22c0*/  BSSY B0, `(.L_x_80) ;  /* 0x0000018000007945 */ /* 0x000fe20003800000 */
[----:B------:R-:W-:Y:S01]  /*22d0*/  IMAD.MOV.U32 R0, RZ, RZ, RZ ;  /* 0x000000ffff007224 */ /* 0x000fe200078e00ff */
[----:B--2---:R-:W-:-:S13]  /*22e0*/  ISETP.NE.AND P0, PT, R2, RZ, PT ;  /* 0x000000ff0200720c */ /* 0x004fda0003f05270 */
[----:B------:R-:W-:Y:S05]  /*22f0*/  @!P0 BRA `(.L_x_81) ;  /* 0x0000000000508947 */ /* 0x000fea0003800000 */
[----:B------:R-:W-:-:S13]  /*2300*/  ISETP.NE.AND P0, PT, R2, 0x80, PT ;  /* 0x000000800200780c */ /* 0x000fda0003f05270 */
[----:B------:R-:W-:Y:S01]  /*2310*/  @!P0 IMAD.MOV.U32 R0, RZ, RZ, 0x7f800001 ;  /* 0x7f800001ff008424 */ /* 0x000fe200078e00ff */
[----:B------:R-:W-:Y:S06]  /*2320*/  @!P0 BRA `(.L_x_81) ;  /* 0x0000000000448947 */ /* 0x000fec0003800000 */
[C---:B------:R-:W-:Y:S01]  /*2330*/  LOP3.LUT P0, R0, R2.reuse, 0x78, RZ, 0xc0, !PT ;  /* 0x0000007802007812 */ /* 0x040fe2000780c0ff */
[----:B------:R-:W-:Y:S01]  /*2340*/  BSSY B1, `(.L_x_82) ;  /* 0x000000c000017945 */ /* 0x000fe20003800000 */
[----:B------:R-:W-:Y:S02]  /*2350*/  SHF.R.U32.HI R3, RZ, 0x7, R2 ;  /* 0x00000007ff037819 */ /* 0x000fe40000011602 */
[----:B------:R-:W-:Y:S02]  /*2360*/  LOP3.LUT R2, R2, 0x7, RZ, 0xc0, !PT ;  /* 0x0000000702027812 */ /* 0x000fe400078ec0ff */
[----:B------:R-:W-:Y:S01]  /*2370*/  SHF.R.U32.HI R0, RZ, 0x3, R0 ;  /* 0x00000003ff007819 */ /* 0x000fe20000011600 */
[----:B------:R-:W-:-:S06]  /*2380*/  IMAD.U32 R4, R3, -0x80000000, RZ ;  /* 0x8000000003047824 */ /* 0x000fcc00078e00ff */
[----:B------:R-:W-:Y:S05]  /*2390*/  @P0 BRA `(.L_x_83) ;  /* 0x0000000000180947 */ /* 0x000fea0003800000 */
[----:B------:R-:W0:Y:S02]  /*23a0*/  FLO.U32 R3, R2 ;  /* 0x0000000200037300 */ /* 0x000e2400000e0000 */
[----:B0-----:R-:W-:-:S04]  /*23b0*/  IADD3 R3, -R3, 0x1f, RZ ;  /* 0x0000001f03037810 */ /* 0x001fc80007ffe1ff */
[----:B------:R-:W-:Y:S01]  /*23c0*/  IADD3 R0, R0, 0x1d, -R3 ;  /* 0x0000001d00007810 */ /* 0x000fe20007ffe803 */
[----:B------:R-:W-:-:S05]  /*23d0*/  VIADD R5, R3, 0xffffffe4 ;  /* 0xffffffe403057836 */ /* 0x000fca0000000000 */
[----:B------:R-:W-:-:S04]  /*23e0*/  SHF.L.U32 R5, R2, R5, RZ ;  /* 0x0000000502057219 */ /* 0x000fc800000006ff */
[----:B------:R-:W-:-:S07]  /*23f0*/  LOP3.LUT R2, R5, 0x7, RZ, 0xc0, !PT ;  /* 0x0000000705027812 */ /* 0x000fce00078ec0ff */
.L_x_83:
[----:B------:R-:W-:Y:S05]  /*2400*/  BSYNC B1 ;  /* 0x0000000000017941 */ /* 0x000fea0003800000 */
.L_x_82:
[----:B------:R-:W-:Y:S01]  /*2410*/  LEA R3, R0, 0x3b800000, 0x17 ;  /* 0x3b80000000037811 */ /* 0x000fe200078eb8ff */
[----:B------:R-:W-:-:S05]  /*2420*/  IMAD.SHL.U32 R0, R2, 0x100000, RZ ;  /* 0x0010000002007824 */ /* 0x000fca00078e00ff */
[----:B------:R-:W-:-:S07]  /*2430*/  LOP3.LUT R0, R3, R0, R4, 0xfe, !PT ;  /* 0x0000000003007212 */ /* 0x000fce00078efe04 */
.L_x_81:
[----:B------:R-:W-:Y:S05]  /*2440*/  BSYNC B0 ;  /* 0x0000000000007941 */ /* 0x000fea0003800000 */
.L_x_80:
[----:B------:R-:W-:-:S04]  /*2450*/  F2FP.F16.F32.PACK_AB R0, RZ, R0 ;  /* 0x00000000ff00723e */ /* 0x000fc800000000ff */
[----:B------:R-:W-:Y:S01]  /*2460*/  PRMT R19, R0, 0x7610, R19 ;  /* 0x0000761000137816 */ /* 0x000fe20000000013 */
[----:B------:R-:W-:Y:S06]  /*2470*/  BRA `(.L_x_65) ;  /* 0x0000000400287947 */ /* 0x000fec0003800000 */
.L_x_78:
        /* <DEDUP_REMOVED lines=21> */
.L_x_87:
[----:B------:R-:W-:Y:S05]  /*25d0*/  BSYNC B1 ;  /* 0x0000000000017941 */ /* 0x000fea0003800000 */
.L_x_86:
[----:B------:R-:W-:Y:S01]  /*25e0*/  LEA R3, R0, 0x37800000, 0x17 ;  /* 0x3780000000037811 */ /* 0x000fe200078eb8ff */
[----:B------:R-:W-:-:S05]  /*25f0*/  IMAD.SHL.U32 R0, R2, 0x200000, RZ ;  /* 0x0020000002007824 */ /* 0x000fca00078e00ff */
[----:B------:R-:W-:-:S07]  /*2600*/  LOP3.LUT R0, R3, R0, R4, 0xfe, !PT ;  /* 0x0000000003007212 */ /* 0x000fce00078efe04 */
.L_x_85:
[----:B------:R-:W-:Y:S05]  /*2610*/  BSYNC B0 ;  /* 0x0000000000007941 */ /* 0x000fea0003800000 */
.L_x_84:
[----:B------:R-:W-:-:S04]  /*2620*/  F2FP.F16.F32.PACK_AB R0, RZ, R0 ;  /* 0x00000000ff00723e */ /* 0x000fc800000000ff */
[----:B------:R-:W-:Y:S01]  /*2630*/  PRMT R19, R0, 0x7610, R19 ;  /* 0x0000761000137816 */ /* 0x000fe20000000013 */
[----:B------:R-:W-:Y:S06]  /*2640*/  BRA `(.L_x_65) ;  /* 0x0000000000b47947 */ /* 0x000fec0003800000 */
.L_x_77:
[----:B------:R-:W-:-:S13]  /*2650*/  ISETP.NE.AND P0, PT, R4, 0x1c, PT ;  /* 0x0000001c0400780c */ /* 0x000fda0003f05270 */
[----:B------:R-:W-:Y:S05]  /*2660*/  @!P0 BRA `(.L_x_88) ;  /* 0x00000000009c8947 */ /* 0x000fea0003800000 */
[----:B------:R-:W-:-:S13]  /*2670*/  ISETP.NE.AND P0, PT, R4, 0x1d, PT ;  /* 0x0000001d0400780c */ /* 0x000fda0003f05270 */
[----:B------:R-:W-:Y:S05]  /*2680*/  @!P0 BRA `(.L_x_89) ;  /* 0x0000000000808947 */ /* 0x000fea0003800000 */
[----:B------:R-:W-:-:S13]  /*2690*/  ISETP.NE.AND P0, PT, R4, 0x2c, PT ;  /* 0x0000002c0400780c */ /* 0x000fda0003f05270 */
[----:B------:R-:W-:Y:S05]  /*26a0*/  @P0 BRA `(.L_x_64) ;  /* 0x0000000000300947 */ /* 0x000fea0003800000 */
[----:B------:R-:W2:Y:S01]  /*26b0*/  LDG.E.U8 R2, desc[UR36][R2.64] ;  /* 0x0000002402027981 */ /* 0x000ea2000c1e1100 */
[----:B------:R-:W-:Y:S01]  /*26c0*/  BSSY B0, `(.L_x_90) ;  /* 0x0000007000007945 */ /* 0x000fe20003800000 */
[----:B------:R-:W-:Y:S01]  /*26d0*/  IMAD.MOV.U32 R0, RZ, RZ, 0x400000 ;  /* 0x00400000ff007424 */ /* 0x000fe200078e00ff */
[----:B--2---:R-:W-:-:S13]  /*26e0*/  ISETP.NE.AND P0, PT, R2, RZ, PT ;  /* 0x000000ff0200720c */ /* 0x004fda0003f05270 */
[----:B------:R-:W-:Y:S05]  /*26f0*/  @!P0 BRA `(.L_x_91) ;  /* 0x00000000000c8947 */ /* 0x000fea0003800000 */
[----:B------:R-:W-:-:S13]  /*2700*/  ISETP.NE.AND P0, PT, R2, 0xff, PT ;  /* 0x000000ff0200780c */ /* 0x000fda0003f05270 */
[----:B------:R-:W-:Y:S02]  /*2710*/  @!P0 IMAD.MOV.U32 R0, RZ, RZ, 0x7f800001 ;  /* 0x7f800001ff008424 */ /* 0x000fe400078e00ff */
[----:B------:R-:W-:-:S07]  /*2720*/  @P0 IMAD.SHL.U32 R0, R2, 0x800000, RZ ;  /* 0x0080000002000824 */ /* 0x000fce00078e00ff */
.L_x_91:
[----:B------:R-:W-:Y:S05]  /*2730*/  BSYNC B0 ;  /* 0x0000000000007941 */ /* 0x000fea0003800000 */
.L_x_90:
[----:B------:R-:W-:-:S04]  /*2740*/  F2FP.F16.F32.PACK_AB R0, RZ, R0 ;  /* 0x00000000ff00723e */ /* 0x000fc800000000ff */
[----:B------:R-:W-:Y:S01]  /*2750*/  PRMT R19, R0, 0x7610, R19 ;  /* 0x0000761000137816 */ /* 0x000fe20000000013 */
[----:B------:R-:W-:Y:S06]  /*2760*/  BRA `(.L_x_65) ;  /* 0x00000000006c7947 */ /* 0x000fec0003800000 */
.L_x_64:
[----:B------:R-:W-:Y:S01]  /*2770*/  MOV R2, 0x0 ;  /* 0x0000000000027802 */ /* 0x000fe20000000f00 */
[----:B------:R-:W-:Y:S01]  /*2780*/  ULDC.64 UR4, c[0x4][0x4e8] ;  /* 0x01013a0000047ab9 */ /* 0x000fe20000000a00 */
[----:B------:R-:W-:Y:S01]  /*2790*/  ULDC.64 UR6, c[0x4][0x3c8] ;  /* 0x0100f20000067ab9 */ /* 0x000fe20000000a00 */
[----:B------:R-:W-:Y:S02]  /*27a0*/  IMAD.U32 R4, RZ, RZ, UR4 ;  /* 0x00000004ff047e24 */ /* 0x000fe4000f8e00ff */
[----:B------:R-:W-:Y:S01]  /*27b0*/  IMAD.U32 R5, RZ, RZ, UR5 ;  /* 0x00000005ff057e24 */ /* 0x000fe2000f8e00ff */
[----:B------:R-:W0:Y:S01]  /*27c0*/  LDC.64 R2, c[0x4][R2] ;  /* 0x0100000002027b82 */ /* 0x000e220000000a00 */
[----:B------:R-:W-:Y:S01]  /*27d0*/  ULDC.64 UR4, c[0x4][0x4f0] ;  /* 0x01013c0000047ab9 */ /* 0x000fe20000000a00 */
[----:B------:R-:W-:Y:S02]  /*27e0*/  IMAD.U32 R10, RZ, RZ, UR6 ;  /* 0x00000006ff0a7e24 */ /* 0x000fe4000f8e00ff */
[----:B------:R-:W-:-:S02]  /*27f0*/  IMAD.U32 R6, RZ, RZ, UR4 ;  /* 0x00000004ff067e24 */ /* 0x000fc4000f8e00ff */
[----:B------:R-:W-:Y:S02]  /*2800*/  IMAD.U32 R7, RZ, RZ, UR5 ;  /* 0x00000005ff077e24 */ /* 0x000fe4000f8e00ff */
[----:B------:R-:W-:Y:S02]  /*2810*/  IMAD.U32 R11, RZ, RZ, UR7 ;  /* 0x00000007ff0b7e24 */ /* 0x000fe4000f8e00ff */
[----:B------:R-:W-:Y:S02]  /*2820*/  IMAD.MOV.U32 R8, RZ, RZ, 0x4e ;  /* 0x0000004eff087424 */ /* 0x000fe400078e00ff */
[----:B------:R-:W-:Y:S02]  /*2830*/  IMAD.MOV.U32 R12, RZ, RZ, 0x1 ;  /* 0x00000001ff0c7424 */ /* 0x000fe400078e00ff */
[----:B------:R-:W-:-:S07]  /*2840*/  IMAD.MOV.U32 R13, RZ, RZ, RZ ;  /* 0x000000ffff0d7224 */ /* 0x000fce00078e00ff */
[----:B------:R-:W-:-:S07]  /*2850*/  LEPC R20, `(.L_x_92) ;  /* 0x000000001014794e */ /* 0x000fce0000000000 */
[----:B0-----:R-:W-:Y:S05]  /*2860*/  CALL.ABS.NOINC R2 ;  /* 0x0000000002007343 */ /* 0x001fea0003c00000 */
.L_x_92:
[----:B------:R-:W-:Y:S01]  /*2870*/  PRMT R19, RZ, 0x7610, R19 ;  /* 0x00007610ff137816 */ /* 0x000fe20000000013 */
[----:B------:R-:W-:Y:S06]  /*2880*/  BRA `(.L_x_65) ;  /* 0x0000000000247947 */ /* 0x000fec0003800000 */
.L_x_89:
[----:B------:R-:W2:Y:S02]  /*2890*/  LDG.E.64 R2, desc[UR36][R2.64] ;  /* 0x0000002402027981 */ /* 0x000ea4000c1e1b00 */
[----:B--2---:R-:W0:Y:S02]  /*28a0*/  I2F.U64 R0, R2 ;  /* 0x0000000200007312 */ /* 0x004e240000301000 */
[----:B0-----:R-:W-:-:S04]  /*28b0*/  F2FP.F16.F32.PACK_AB R0, RZ, R0 ;  /* 0x00000000ff00723e */ /* 0x001fc800000000ff */
[----:B------:R-:W-:Y:S01]  /*28c0*/  PRMT R19, R0, 0x7610, R19 ;  /* 0x0000761000137816 */ /* 0x000fe20000000013 */
[----:B------:R-:W-:Y:S06]  /*28d0*/  BRA `(.L_x_65) ;  /* 0x0000000000107947 */ /* 0x000fec0003800000 */
.L_x_88:
[----:B------:R-:W2:Y:S02]  /*28e0*/  LDG.E R2, desc[UR36][R2.64] ;  /* 0x0000002402027981 */ /* 0x000ea4000c1e1900 */
[----:B--2---:R-:W-:-:S04]  /*28f0*/  I2FP.F32.U32 R0, R2 ;  /* 0x0000000200007245 */ /* 0x004fc80000201000 */
[----:B------:R-:W-:-:S04]  /*2900*/  F2FP.F16.F32.PACK_AB R0, RZ, R0 ;  /* 0x00000000ff00723e */ /* 0x000fc800000000ff */
[----:B------:R-:W-:-:S07]  /*2910*/  PRMT R19, R0, 0x7610, R19 ;  /* 0x0000761000137816 */ /* 0x000fce0000000013 */
.L_x_65:
[----:B------:R-:W2:Y:S01]  /*2920*/  LDC.U8 R4, c[0x0][0x50a] ;  /* 0x00014280ff047b82 */ /* 0x000ea20000000000 */
[----:B------:R-:W-:Y:S02]  /*2930*/  ULDC.64 UR4, c[0x0][0x4e8] ;  /* 0x00013a0000047ab9 */ /* 0x000fe40000000a00 */
[----:B01----:R-:W-:-:S05]  /*2940*/  IADD3 R2, P1, R24, UR4, RZ ;  /* 0x0000000418027c10 */ /* 0x003fca000ff3e0ff */
[----:B------:R-:W-:Y:S01]  /*2950*/  IMAD.X R3, RZ, RZ, UR5, P1 ;  /* 0x00000005ff037e24 */ /* 0x000fe200088e06ff */
[----:B--2---:R-:W-:-:S04]  /*2960*/  PRMT R0, R4, 0x9910, RZ ;  /* 0x0000991004007816 */ /* 0x004fc800000000ff */
        /* <DEDUP_REMOVED lines=10> */
[----:B------:R-:W2:Y:S02]  /*2a10*/  LDG.E.U8 R2, desc[UR36][R2.64] ;  /* 0x0000002402027981 */ /* 0x000ea4000c1e1100 */
[----:B--2---:R-:W-:-:S04]  /*2a20*/  ISETP.NE.AND P0, PT, R2, RZ, PT ;  /* 0x000000ff0200720c */ /* 0x004fc80003f05270 */
[----:B------:R-:W-:Y:S01]  /*2a30*/  P2R R24, PR, RZ, 0x1 ;  /* 0x00000001ff187803 */ /* 0x000fe20000000000 */
[----:B------:R-:W-:Y:S08]  /*2a40*/  BRA `(.L_x_98) ;  /* 0x0000000c00d47947 */ /* 0x000ff00003800000 */
.L_x_96:
[----:B------:R-:W2:Y:S02]  /*2a50*/  LDG.E.U8 R2, desc[UR36][R2.64] ;  /* 0x0000002402027981 */ /* 0x000ea4000c1e1100 */
[----:B--2---:R-:W-:-:S04]  /*2a60*/  ISETP.NE.AND P0, PT, R2, RZ, PT ;  /* 0x000000ff0200720c */ /* 0x004fc80003f05270 */
[----:B------:R-:W-:Y:S01]  /*2a70*/  P2R R24, PR, RZ, 0x1 ;  /* 0x00000001ff187803 */ /* 0x000fe20000000000 */
[----:B------:R-:W-:Y:S08]  /*2a80*/  BRA `(.L_x_98) ;  /* 0x0000000c00c47947 */ /* 0x000ff00003800000 */
.L_x_95:
[----:B------:R-:W-:-:S13]  /*2a90*/  ISETP.NE.AND P0, PT, R0, 0x2, PT ;  /* 0x000000020000780c */ /* 0x000fda0003f05270 */
[----:B------:R-:W-:Y:S05]  /*2aa0*/  @!P0 BRA `(.L_x_99) ;  /* 0x0000000000348947 */ /* 0x000fea0003800000 */
[----:B------:R-:W-:-:S13]  /*2ab0*/  ISETP.NE.AND P0, PT, R0, 0x3, PT ;  /* 0x000000030000780c */ /* 0x000fda0003f05270 */
[----:B------:R-:W-:Y:S05]  /*2ac0*/  @!P0 BRA `(.L_x_100) ;  /* 0x00000000001c8947 */ /* 0x000fea0003800000 */
[----:B------:R-:W-:-:S13]  /*2ad0*/  ISETP.NE.AND P0, PT, R0, 0x4, PT ;  /* 0x000000040000780c */ /* 0x000fda0003f05270 */
[----:B------:R-:W-:Y:S05]  /*2ae0*/  @P0 BRA `(.L_x_97) ;  /* 0x0000000c00400947 */ /* 0x000fea0003800000 */
[----:B------:R-:W2:Y:S02]  /*2af0*/  LDG.E.64 R2, desc[UR36][R2.64] ;  /* 0x0000002402027981 */ /* 0x000ea4000c1e1b00 */
[----:B--2---:R-:W-:-:S04]  /*2b00*/  ISETP.NE.U32.AND P0, PT, R2, RZ, PT ;  /* 0x000000ff0200720c */ /* 0x004fc80003f05070 */
[----:B------:R-:W-:-:S04]  /*2b10*/  ISETP.NE.AND.EX P0, PT, R3, RZ, PT, P0 ;  /* 0x000000ff0300720c */ /* 0x000fc80003f05300 */
[----:B------:R-:W-:Y:S01]  /*2b20*/  P2R R24, PR, RZ, 0x1 ;  /* 0x00000001ff187803 */ /* 0x000fe20000000000 */
[----:B------:R-:W-:Y:S08]  /*2b30*/  BRA `(.L_x_98) ;  /* 0x0000000c00987947 */ /* 0x000ff00003800000 */
.L_x_100:
[----:B------:R-:W2:Y:S02]  /*2b40*/  LDG.E R2, desc[UR36][R2.64] ;  /* 0x0000002402027981 */ /* 0x000ea4000c1e1900 */
[----:B--2---:R-:W-:-:S04]  /*2b50*/  ISETP.NE.AND P0, PT, R2, RZ, PT ;  /* 0x000000ff0200720c */ /* 0x004fc80003f05270 */
[----:B------:R-:W-:Y:S01]  /*2b60*/  P2R R24, PR, RZ, 0x1 ;  /* 0x00000001ff187803 */ /* 0x000fe20000000000 */
[----:B------:R-:W-:Y:S08]  /*2b70*/  BRA `(.L_x_98) ;  /* 0x0000000c00887947 */ /* 0x000ff00003800000 */
.L_x_99:
[----:B------:R-:W2:Y:S02]  /*2b80*/  LDG.E.U16 R2, desc[UR36][R2.64] ;  /* 0x0000002402027981 */ /* 0x000ea4000c1e1500 */
[----:B--2---:R-:W-:-:S04]  /*2b90*/  ISETP.NE.AND P0, PT, R2, RZ, PT ;  /* 0x000000ff0200720c */ /* 0x004fc80003f05270 */
[----:B------:R-:W-:Y:S01]  /*2ba0*/  P2R R24, PR, RZ, 0x1 ;  /* 0x00000001ff187803 */ /* 0x000fe20000000000 */
[----:B------:R-:W-:Y:S08]  /*2bb0*/  BRA `(.L_x_98) ;  /* 0x0000000c00787947 */ /* 0x000ff00003800000 */
.L_x_94:
[----:B------:R-:W-:-:S13]  /*2bc0*/  ISETP.GT.AND P0, PT, R0, 0x6, PT ;  /* 0x000000060000780c */ /* 0x000fda0003f04270 */
[----:B------:R-:W-:Y:S05]  /*2bd0*/  @P0 BRA `(.L_x_101) ;  /* 0x0000000000340947 */ /* 0x000fea0003800000 */
[----:B------:R-:W-:-:S13]  /*2be0*/  ISETP.NE.AND P0, PT, R0, 0x5, PT ;  /* 0x000000050000780c */ /* 0x000fda0003f05270 */
[----:B------:R-:W-:Y:S05]  /*2bf0*/  @!P0 BRA `(.L_x_102) ;  /* 0x0000000000188947 */ /* 0x000fea0003800000 */
[----:B------:R-:W-:-:S13]  /*2c00*/  ISETP.NE.AND P0, PT, R0, 0x6, PT ;  /* 0x000000060000780c */ /* 0x000fda0003f05270 */
[----:B------:R-:W-:Y:S05]  /*2c10*/  @P0 BRA `(.L_x_97) ;  /* 0x0000000800f40947 */ /* 0x000fea0003800000 */
[----:B------:R-:W2:Y:S02]  /*2c20*/  LDG.E R2, desc[UR36][R2.64] ;  /* 0x0000002402027981 */ /* 0x000ea4000c1e1900 */
[----:B--2---:R-:W-:-:S04]  /*2c30*/  FSETP.NEU.FTZ.AND P0, PT, R2, RZ, PT ;  /* 0x000000ff0200720b */ /* 0x004fc80003f1d000 */
[----:B------:R-:W-:Y:S01]  /*2c40*/  P2R R24, PR, RZ, 0x1 ;  /* 0x00000001ff187803 */ /* 0x000fe20000000000 */
[----:B------:R-:W-:Y:S08]  /*2c50*/  BRA `(.L_x_98) ;  /* 0x0000000c00507947 */ /* 0x000ff00003800000 */
.L_x_102:
[----:B------:R-:W2:Y:S02]  /*2c60*/  LDG.E.U16 R0, desc[UR36][R2.64] ;  /* 0x0000002402007981 */ /* 0x000ea4000c1e1500 */
[----:B--2---:R-:W-:-:S05]  /*2c70*/  HADD2.F32 R0, -RZ, R0.H0_H0 ;  /* 0x20000000ff007230 */ /* 0x004fca0000004100 */
[----:B------:R-:W-:-:S04]  /*2c80*/  FSETP.NEU.FTZ.AND P0, PT, R0, RZ, PT ;  /* 0x000000ff0000720b */ /* 0x000fc80003f1d000 */
[----:B------:R-:W-:Y:S01]  /*2c90*/  P2R R24, PR, RZ, 0x1 ;  /* 0x00000001ff187803 */ /* 0x000fe20000000000 */
[----:B------:R-:W-:Y:S08]  /*2ca0*/  BRA `(.L_x_98) ;  /* 0x0000000c003c7947 */ /* 0x000ff00003800000 */
.L_x_101:
[----:B------:R-:W-:-:S13]  /*2cb0*/  ISETP.NE.AND P0, PT, R0, 0x7, PT ;  /* 0x000000070000780c */ /* 0x000fda0003f05270 */
[----:B------:R-:W-:Y:S05]  /*2cc0*/  @!P0 BRA `(.L_x_103) ;  /* 0x0000000000548947 */ /* 0x000fea0003800000 */
[----:B------:R-:W-:-:S13]  /*2cd0*/  ISETP.NE.AND P0, PT, R0, 0x8, PT ;  /* 0x000000080000780c */ /* 0x000fda0003f05270 */
[----:B------:R-:W-:Y:S05]  /*2ce0*/  @!P0 BRA `(.L_x_104) ;  /* 0x0000000000208947 */ /* 0x000fea0003800000 */
[----:B------:R-:W-:-:S13]  /*2cf0*/  ISETP.NE.AND P0, PT, R0, 0x9, PT ;  /* 0x000000090000780c */ /* 0x000fda0003f05270 */
[----:B------:R-:W-:Y:S05]  /*2d00*/  @P0 BRA `(.L_x_97) ;  /* 0x0000000800b80947 */ /* 0x000fea0003800000 */
[----:B------:R-:W2:Y:S02]  /*2d10*/  LDG.E.64 R2, desc[UR36][R2.64] ;  /* 0x0000002402027981 */ /* 0x000ea4000c1e1b00 */
[----:B--2---:R-:W-:Y:S02]  /*2d20*/  FSETP.NEU.FTZ.AND P0, PT, R2, RZ, PT ;  /* 0x000000ff0200720b */ /* 0x004fe40003f1d000 */
[----:B------:R-:W-:-:S04]  /*2d30*/  FSETP.NEU.FTZ.AND P1, PT, R3, RZ, PT ;  /* 0x000000ff0300720b */ /* 0x000fc80003f3d000 */
[----:B------:R-:W-:-:S04]  /*2d40*/  PLOP3.LUT P0, PT, P0, P1, PT, 0xa8, 0x0 ;  /* 0x000000000000781c */ /* 0x000fc80000703570 */
[----:B------:R-:W-:Y:S01]  /*2d50*/  P2R R24, PR, RZ, 0x1 ;  /* 0x00000001ff187803 */ /* 0x000fe20000000000 */
[----:B------:R-:W-:Y:S08]  /*2d60*/  BRA `(.L_x_98) ;  /* 0x0000000c000c7947 */ /* 0x000ff00003800000 */
.L_x_104:
[----:B------:R-:W2:Y:S02]  /*2d70*/  LDG.E R2, desc[UR36][R2.64] ;  /* 0x0000002402027981 */ /* 0x000ea4000c1e1900 */
[----:B--2---:R-:W-:-:S05]  /*2d80*/  HADD2.F32 R0, -RZ, R2.H0_H0 ;  /* 0x20000002ff007230 */ /* 0x004fca0000004100 */
[----:B------:R-:W-:Y:S01]  /*2d90*/  FSETP.NEU.FTZ.AND P0, PT, R0, RZ, PT ;  /* 0x000000ff0000720b */ /* 0x000fe20003f1d000 */
[----:B------:R-:W-:-:S12]  /*2da0*/  IMAD.MOV.U32 R0, RZ, RZ, 0x1 ;  /* 0x00000001ff007424 */ /* 0x000fd800078e00ff */
[----:B------:R-:W-:-:S05]  /*2db0*/  @!P0 HADD2.F32 R4, -RZ, R2.H1_H1 ;  /* 0x30000002ff048230 */ /* 0x000fca0000004100 */
[----:B------:R-:W-:-:S04]  /*2dc0*/  @!P0 FSETP.NEU.FTZ.AND P1, PT, R4, RZ, PT ;  /* 0x000000ff0400820b */ /* 0x000fc80003f3d000 */
[----:B------:R-:W-:-:S04]  /*2dd0*/  @!P0 SEL R0, RZ, 0x1, !P1 ;  /* 0x00000001ff008807 */ /* 0x000fc80004800000 */
[----:B------:R-:W-:-:S04]  /*2de0*/  PRMT R0, R0, 0x9910, RZ ;  /* 0x0000991000007816 */ /* 0x000fc800000000ff */
[----:B------:R-:W-:-:S04]  /*2df0*/  ISETP.NE.AND P0, PT, R0, RZ, PT ;  /* 0x000000ff0000720c */ /* 0x000fc80003f05270 */
[----:B------:R-:W-:Y:S01]  /*2e00*/  P2R R24, PR, RZ, 0x1 ;  /* 0x00000001ff187803 */ /* 0x000fe20000000000 */
[----:B------:R-:W-:Y:S08]  /*2e10*/  BRA `(.L_x_98) ;  /* 0x0000000800e07947 */ /* 0x000ff00003800000 */
.L_x_103:
[----:B------:R-:W2:Y:S02]  /*2e20*/  LDG.E.64 R2, desc[UR36][R2.64] ;  /* 0x0000002402027981 */ /* 0x000ea4000c1e1b00 */
[----:B--2---:R-:W-:-:S06]  /*2e30*/  DSETP.NEU.AND P0, PT, R2, RZ, PT ;  /* 0x000000ff0200722a */ /* 0x004fcc0003f0d000 */
[----:B------:R-:W-:Y:S01]  /*2e40*/  P2R R24, PR, RZ, 0x1 ;  /* 0x00000001ff187803 */ /* 0x000fe20000000000 */
[----:B------:R-:W-:Y:S07]  /*2e50*/  BRA `(.L_x_98) ;  /* 0x0000000800d07947 */ /* 0x000fee0003800000 */
.L_x_93:
        /* <DEDUP_REMOVED lines=10> */
[----:B------:R-:W-:Y:S01]  /*2f00*/  P2R R24, PR, RZ, 0x1 ;  /* 0x00000001ff187803 */ /* 0x000fe20000000000 */
[----:B------:R-:W-:Y:S08]  /*2f10*/  BRA `(.L_x_98) ;  /* 0x0000000800a07947 */ /* 0x000ff00003800000 */
.L_x_107:
[----:B------:R-:W2:Y:S02]  /*2f20*/  LDG.E.128 R4, desc[UR36][R2.64] ;  /* 0x0000002402047981 */ /* 0x000ea4000c1e1d00 */
[----:B--2---:R-:W-:-:S06]  /*2f30*/  DSETP.NEU.AND P0, PT, R6, RZ, PT ;  /* 0x000000ff0600722a */ /* 0x004fcc0003f0d000 */
[----:B------:R-:W-:-:S06]  /*2f40*/  DSETP.NEU.OR P0, PT, R4, RZ, P0 ;  /* 0x000000ff0400722a */ /* 0x000fcc000070d400 */
[----:B------:R-:W-:Y:S01]  /*2f50*/  P2R R24, PR, RZ, 0x1 ;  /* 0x00000001ff187803 */ /* 0x000fe20000000000 */
[----:B------:R-:W-:Y:S07]  /*2f60*/  BRA `(.L_x_98) ;  /* 0x00000008008c7947 */ /* 0x000fee0003800000 */
.L_x_106:
        /* <DEDUP_REMOVED lines=25> */
[----:B------:R-:W-:-:S04]  /*3100*/  FSETP.NEU.FTZ.AND P0, PT, R5, RZ, PT ;  /* 0x000000ff0500720b */ /* 0x000fc80003f1d000 */
[----:B------:R-:W-:Y:S01]  /*3110*/  P2R R24, PR, RZ, 0x1 ;  /* 0x00000001ff187803 */ /* 0x000fe20000000000 */
[----:B------:R-:W-:Y:S08]  /*3120*/  BRA `(.L_x_98) ;  /* 0x00000008001c7947 */ /* 0x000ff00003800000 */
.L_x_109:
        /* <DEDUP_REMOVED lines=12> */
[----:B------:R-:W-:-:S04]  /*31f0*/  FSETP.NEU.FTZ.AND P0, PT, R4, RZ, PT ;  /* 0x000000ff0400720b */ /* 0x000fc80003f1d000 */
[----:B------:R-:W-:Y:S01]  /*3200*/  P2R R24, PR, RZ, 0x1 ;  /* 0x00000001ff187803 */ /* 0x000fe20000000000 */
[----:B------:R-:W-:Y:S08]  /*3210*/  BRA `(.L_x_98) ;  /* 0x0000000400e07947 */ /* 0x000ff00003800000 */
.L_x_108:
[----:B------:R-:W2:Y:S02]  /*3220*/  LDG.E.U16 R0, desc[UR36][R2.64] ;  /* 0x0000002402007981 */ /* 0x000ea4000c1e1500 */
[----:B--2---:R-:W-:-:S05]  /*3230*/  IMAD.U32 R0, R0, 0x10000, RZ ;  /* 0x0001000000007824 */ /* 0x004fca00078e00ff */
[----:B------:R-:W-:-:S04]  /*3240*/  FSETP.NEU.FTZ.AND P0, PT, R0, RZ, PT ;  /* 0x000000ff0000720b */ /* 0x000fc80003f1d000 */
[----:B------:R-:W-:Y:S01]  /*3250*/  P2R R24, PR, RZ, 0x1 ;  /* 0x00000001ff187803 */ /* 0x000fe20000000000 */
[----:B------:R-:W-:Y:S08]  /*3260*/  BRA `(.L_x_98) ;  /* 0x0000000400cc7947 */ /* 0x000ff00003800000 */
.L_x_105:
        /* <DEDUP_REMOVED lines=9> */
[----:B--2---:R-:W-:-:S04]  /*3300*/  ISETP.NE.AND P0, PT, R2, RZ, PT ;  /* 0x000000ff0200720c */ /* 0x004fc80003f05270 */
[----:B------:R-:W-:Y:S01]  /*3310*/  P2R R24, PR, RZ, 0x1 ;  /* 0x00000001ff187803 */ /* 0x000fe20000000000 */
[----:B------:R-:W-:Y:S08]  /*3320*/  BRA `(.L_x_98) ;  /* 0x00000004009c7947 */ /* 0x000ff00003800000 */
.L_x_112:
        /* <DEDUP_REMOVED lines=21> */
.L_x_116:
[----:B------:R-:W-:Y:S05]  /*3480*/  BSYNC B1 ;  /* 0x0000000000017941 */ /* 0x000fea0003800000 */
.L_x_115:
[----:B------:R-:W-:Y:S01]  /*3490*/  LEA R3, R0, 0x3b800000, 0x17 ;  /* 0x3b80000000037811 */ /* 0x000fe200078eb8ff */
[----:B------:R-:W-:-:S05]  /*34a0*/  IMAD.SHL.U32 R0, R2, 0x100000, RZ ;  /* 0x0010000002007824 */ /* 0x000fca00078e00ff */
[----:B------:R-:W-:-:S07]  /*34b0*/  LOP3.LUT R0, R3, R0, R4, 0xfe, !PT ;  /* 0x0000000003007212 */ /* 0x000fce00078efe04 */
.L_x_114:
[----:B------:R-:W-:Y:S05]  /*34c0*/  BSYNC B0 ;  /* 0x0000000000007941 */ /* 0x000fea0003800000 */
.L_x_113:
[----:B------:R-:W-:-:S04]  /*34d0*/  FSETP.NEU.FTZ.AND P0, PT, R0, RZ, PT ;  /* 0x000000ff0000720b */ /* 0x000fc80003f1d000 */
[----:B------:R-:W-:Y:S01]  /*34e0*/  P2R R24, PR, RZ, 0x1 ;  /* 0x00000001ff187803 */ /* 0x000fe20000000000 */
[----:B------:R-:W-:Y:S08]  /*34f0*/  BRA `(.L_x_98) ;  /* 0x0000000400287947 */ /* 0x000ff00003800000 */
.L_x_111:
        /* <DEDUP_REMOVED lines=21> */
.L_x_120:
[----:B------:R-:W-:Y:S05]  /*3650*/  BSYNC B1 ;  /* 0x0000000000017941 */ /* 0x000fea0003800000 */
.L_x_119:
[----:B------:R-:W-:Y:S01]  /*3660*/  LEA R3, R0, 0x37800000, 0x17 ;  /* 0x3780000000037811 */ /* 0x000fe200078eb8ff */
[----:B------:R-:W-:-:S05]  /*3670*/  IMAD.SHL.U32 R0, R2, 0x200000, RZ ;  /* 0x0020000002007824 */ /* 0x000fca00078e00ff */
[----:B------:R-:W-:-:S07]  /*3680*/  LOP3.LUT R0, R3, R0, R4, 0xfe, !PT ;  /* 0x0000000003007212 */ /* 0x000fce00078efe04 */
.L_x_118:
[----:B------:R-:W-:Y:S05]  /*3690*/  BSYNC B0 ;  /* 0x0000000000007941 */ /* 0x000fea0003800000 */
.L_x_117:
[----:B------:R-:W-:-:S04]  /*36a0*/  FSETP.NEU.FTZ.AND P0, PT, R0, RZ, PT ;  /* 0x000000ff0000720b */ /* 0x000fc80003f1d000 */
[----:B------:R-:W-:Y:S01]  /*36b0*/  P2R R24, PR, RZ, 0x1 ;  /* 0x00000001ff187803 */ /* 0x000fe20000000000 */
[----:B------:R-:W-:Y:S08]  /*36c0*/  BRA `(.L_x_98) ;  /* 0x0000000000b47947 */ /* 0x000ff00003800000 */
.L_x_110:
        /* <DEDUP_REMOVED lines=14> */
.L_x_124:
[----:B------:R-:W-:Y:S05]  /*37b0*/  BSYNC B0 ;  /* 0x0000000000007941 */ /* 0x000fea0003800000 */
.L_x_123:
[----:B------:R-:W-:-:S04]  /*37c0*/  FSETP.NEU.FTZ.AND P0, PT, R0, RZ, PT ;  /* 0x000000ff0000720b */ /* 0x000fc80003f1d000 */
[----:B------:R-:W-:Y:S01]  /*37d0*/  P2R R24, PR, RZ, 0x1 ;  /* 0x00000001ff187803 */ /* 0x000fe20000000000 */
[----:B------:R-:W-:Y:S08]  /*37e0*/  BRA `(.L_x_98) ;  /* 0x00000000006c7947 */ /* 0x000ff00003800000 */
.L_x_97:
        /* <DEDUP_REMOVED lines=15> */
[----:B0----5:R-:W-:Y:S05]  /*38e0*/  CALL.ABS.NOINC R2 ;  /* 0x0000000002007343 */ /* 0x021fea0003c00000 */
.L_x_125:
[----:B------:R-:W-:-:S04]  /*38f0*/  PLOP3.LUT P0, PT, PT, PT, PT, 0x8, 0x0 ;  /* 0x000000000000781c */ /* 0x000fc80003f0e170 */
[----:B------:R-:W-:Y:S01]  /*3900*/  P2R R24, PR, RZ, 0x1 ;  /* 0x00000001ff187803 */ /* 0x000fe20000000000 */
[----:B------:R-:W-:Y:S08]  /*3910*/  BRA `(.L_x_98) ;  /* 0x0000000000207947 */ /* 0x000ff00003800000 */
.L_x_122:
[----:B------:R-:W2:Y:S02]  /*3920*/  LDG.E.64 R2, desc[UR36][R2.64] ;  /* 0x0000002402027981 */ /* 0x000ea4000c1e1b00 */
[----:B--2---:R-:W-:-:S04]  /*3930*/  ISETP.NE.U32.AND P0, PT, R2, RZ, PT ;  /* 0x000000ff0200720c */ /* 0x004fc80003f05070 */
[----:B------:R-:W-:-:S04]  /*3940*/  ISETP.NE.AND.EX P0, PT, R3, RZ, PT, P0 ;  /* 0x000000ff0300720c */ /* 0x000fc80003f05300 */
[----:B------:R-:W-:Y:S01]  /*3950*/  P2R R24, PR, RZ, 0x1 ;  /* 0x00000001ff187803 */ /* 0x000fe20000000000 */
[----:B------:R-:W-:Y:S08]  /*3960*/  BRA `(.L_x_98) ;  /* 0x00000000000c7947 */ /* 0x000ff00003800000 */
.L_x_121:
[----:B------:R-:W2:Y:S02]  /*3970*/  LDG.E R2, desc[UR36][R2.64] ;  /* 0x0000002402027981 */ /* 0x000ea4000c1e1900 */
[----:B--2---:R-:W-:-:S04]  /*3980*/  ISETP.NE.AND P0, PT, R2, RZ, PT ;  /* 0x000000ff0200720c */ /* 0x004fc80003f05270 */
[----:B------:R-:W-:-:S09]  /*3990*/  P2R R24, PR, RZ, 0x1 ;  /* 0x00000001ff187803 */ /* 0x000fd20000000000 */
.L_x_98:
[----:B------:R-:W0:Y:S01]  /*39a0*/  LDC.U8 R2, c[0x0][0x50b] ;  /* 0x000142c0ff027b82 */ /* 0x000e220000000000 */
[----:B------:R-:W-:Y:S02]  /*39b0*/  ULDC.64 UR4, c[0x0][0x4f0] ;  /* 0x00013c0000047ab9 */ /* 0x000fe40000000a00 */
[----:B------:R-:W-:-:S05]  /*39c0*/  IADD3 R4, P1, R22, UR4, RZ ;  /* 0x0000000416047c10 */ /* 0x000fca000ff3e0ff */
        /* <DEDUP_REMOVED lines=13> */
[----:B--2---:R-:W-:Y:S01]  /*3aa0*/  SHF.R.S32.HI R3, RZ, 0x1f, R2 ;  /* 0x0000001fff037819 */ /* 0x004fe20000011402 */
[----:B------:R-:W-:Y:S06]  /*3ab0*/  BRA `(.L_x_131) ;  /* 0x0000000c00547947 */ /* 0x000fec0003800000 */
.L_x_129:
[----:B------:R0:W5:Y:S01]  /*3ac0*/  LDG.E.U8 R2, desc[UR36][R4.64] ;  /* 0x0000002404027981 */ /* 0x000162000c1e1100 */
[----:B------:R-:W-:Y:S01]  /*3ad0*/  IMAD.MOV.U32 R3, RZ, RZ, RZ ;  /* 0x000000ffff037224 */ /* 0x000fe200078e00ff */
[----:B------:R-:W-:Y:S06]  /*3ae0*/  BRA `(.L_x_131) ;  /* 0x0000000c00487947 */ /* 0x000fec0003800000 */
.L_x_128:
[----:B------:R-:W-:-:S13]  /*3af0*/  ISETP.NE.AND P0, PT, R0, 0x2, PT ;  /* 0x000000020000780c */ /* 0x000fda0003f05270 */
[----:B------:R-:W-:Y:S05]  /*3b00*/  @!P0 BRA `(.L_x_132) ;  /* 0x0000000000248947 */ /* 0x000fea0003800000 */
[----:B------:R-:W-:-:S13]  /*3b10*/  ISETP.NE.AND P0, PT, R0, 0x3, PT ;  /* 0x000000030000780c */ /* 0x000fda0003f05270 */
[----:B------:R-:W-:Y:S05]  /*3b20*/  @!P0 BRA `(.L_x_133) ;  /* 0x0000000000108947 */ /* 0x000fea0003800000 */
[----:B------:R-:W-:-:S13]  /*3b30*/  ISETP.NE.AND P0, PT, R0, 0x4, PT ;  /* 0x000000040000780c */ /* 0x000fda0003f05270 */
[----:B------:R-:W-:Y:S05]  /*3b40*/  @P0 BRA `(.L_x_130) ;  /* 0x0000000800d80947 */ /* 0x000fea0003800000 */
[----:B------:R1:W5:Y:S01]  /*3b50*/  LDG.E.64 R2, desc[UR36][R4.64] ;  /* 0x0000002404027981 */ /* 0x000362000c1e1b00 */
[----:B------:R-:W-:Y:S05]  /*3b60*/  BRA `(.L_x_131) ;  /* 0x0000000c00287947 */ /* 0x000fea0003800000 */
.L_x_133:
[----:B------:R-:W2:Y:S02]  /*3b70*/  LDG.E R2, desc[UR36][R4.64] ;  /* 0x0000002404027981 */ /* 0x000ea4000c1e1900 */
[----:B--2---:R-:W-:Y:S01]  /*3b80*/  SHF.R.S32.HI R3, RZ, 0x1f, R2 ;  /* 0x0000001fff037819 */ /* 0x004fe20000011402 */
[----:B------:R-:W-:Y:S06]  /*3b90*/  BRA `(.L_x_131) ;  /* 0x0000000c001c7947 */ /* 0x000fec0003800000 */
.L_x_132:
[----:B------:R-:W2:Y:S02]  /*3ba0*/  LDG.E.S16 R2, desc[UR36][R4.64] ;  /* 0x0000002404027981 */ /* 0x000ea4000c1e1700 */
[----:B--2---:R-:W-:Y:S01]  /*3bb0*/  SHF.R.S32.HI R3, RZ, 0x1f, R2 ;  /* 0x0000001fff037819 */ /* 0x004fe20000011402 */
[----:B------:R-:W-:Y:S06]  /*3bc0*/  BRA `(.L_x_131) ;  /* 0x0000000c00107947 */ /* 0x000fec0003800000 */
.L_x_127:
[----:B------:R-:W-:-:S13]  /*3bd0*/  ISETP.GT.AND P0, PT, R0, 0x6, PT ;  /* 0x000000060000780c */ /* 0x000fda0003f04270 */
[----:B------:R-:W-:Y:S05]  /*3be0*/  @P0 BRA `(.L_x_134) ;  /* 0x00000000002c0947 */ /* 0x000fea0003800000 */
[----:B------:R-:W-:-:S13]  /*3bf0*/  ISETP.NE.AND P0, PT, R0, 0x5, PT ;  /* 0x000000050000780c */ /* 0x000fda0003f05270 */
[----:B------:R-:W-:Y:S05]  /*3c00*/  @!P0 BRA `(.L_x_135) ;  /* 0x0000000000148947 */ /* 0x000fea0003800000 */
[----:B------:R-:W-:-:S13]  /*3c10*/  ISETP.NE.AND P0, PT, R0, 0x6, PT ;  /* 0x000000060000780c */ /* 0x000fda0003f05270 */
[----:B------:R-:W-:Y:S05]  /*3c20*/  @P0 BRA `(.L_x_130) ;  /* 0x0000000800a00947 */ /* 0x000fea0003800000 */
[----:B------:R-:W2:Y:S02]  /*3c30*/  LDG.E R2, desc[UR36][R4.64] ;  /* 0x0000002404027981 */ /* 0x000ea4000c1e1900 */
[----:B--2---:R-:W0:Y:S01]  /*3c40*/  F2I.S64.TRUNC R2, R2 ;  /* 0x0000000200027311 */ /* 0x004e22000020d900 */
[----:B------:R-:W-:Y:S05]  /*3c50*/  BRA `(.L_x_131) ;  /* 0x0000000800ec7947 */ /* 0x000fea0003800000 */
.L_x_135:
[----:B------:R-:W2:Y:S02]  /*3c60*/  LDG.E.U16 R4, desc[UR36][R4.64] ;  /* 0x0000002404047981 */ /* 0x000ea4000c1e1500 */
[----:B--2---:R-:W-:-:S06]  /*3c70*/  HADD2.F32 R2, -RZ, R4.H0_H0 ;  /* 0x20000004ff027230 */ /* 0x004fcc0000004100 */
[----:B------:R-:W0:Y:S01]  /*3c80*/  F2I.S64.TRUNC R2, R2 ;  /* 0x0000000200027311 */ /* 0x000e22000020d900 */
[----:B------:R-:W-:Y:S05]  /*3c90*/  BRA `(.L_x_131) ;  /* 0x0000000800dc7947 */ /* 0x000fea0003800000 */
.L_x_134:
[----:B------:R-:W-:-:S13]  /*3ca0*/  ISETP.NE.AND P0, PT, R0, 0x7, PT ;  /* 0x000000070000780c */ /* 0x000fda0003f05270 */
[----:B------:R-:W-:Y:S05]  /*3cb0*/  @!P0 BRA `(.L_x_136) ;  /* 0x00000000002c8947 */ /* 0x000fea0003800000 */
[----:B------:R-:W-:-:S13]  /*3cc0*/  ISETP.NE.AND P0, PT, R0, 0x8, PT ;  /* 0x000000080000780c */ /* 0x000fda0003f05270 */
[----:B------:R-:W-:Y:S05]  /*3cd0*/  @!P0 BRA `(.L_x_137) ;  /* 0x0000000000148947 */ /* 0x000fea0003800000 */
[----:B------:R-:W-:-:S13]  /*3ce0*/  ISETP.NE.AND P0, PT, R0, 0x9, PT ;  /* 0x000000090000780c */ /* 0x000fda0003f05270 */
[----:B------:R-:W-:Y:S05]  /*3cf0*/  @P0 BRA `(.L_x_130) ;  /* 0x00000008006c0947 */ /* 0x000fea0003800000 */
[----:B------:R-:W2:Y:S02]  /*3d00*/  LDG.E R2, desc[UR36][R4.64] ;  /* 0x0000002404027981 */ /* 0x000ea4000c1e1900 */
[----:B--2---:R-:W2:Y:S01]  /*3d10*/  F2I.S64.TRUNC R2, R2 ;  /* 0x0000000200027311 */ /* 0x004ea2000020d900 */
[----:B------:R-:W-:Y:S05]  /*3d20*/  BRA `(.L_x_131) ;  /* 0x0000000800b87947 */ /* 0x000fea0003800000 */
.L_x_137:
[----:B------:R-:W2:Y:S02]  /*3d30*/  LDG.E.U16 R4, desc[UR36][R4.64] ;  /* 0x0000002404047981 */ /* 0x000ea4000c1e1500 */
[----:B--2---:R-:W-:-:S06]  /*3d40*/  HADD2.F32 R2, -RZ, R4.H0_H0 ;  /* 0x20000004ff027230 */ /* 0x004fcc0000004100 */
[----:B------:R-:W3:Y:S01]  /*3d50*/  F2I.S64.TRUNC R2, R2 ;  /* 0x0000000200027311 */ /* 0x000ee2000020d900 */
[----:B------:R-:W-:Y:S05]  /*3d60*/  BRA `(.L_x_131) ;  /* 0x0000000800a87947 */ /* 0x000fea0003800000 */
.L_x_136:
[----:B------:R-:W2:Y:S02]  /*3d70*/  LDG.E.64 R2, desc[UR36][R4.64] ;  /* 0x0000002404027981 */ /* 0x000ea4000c1e1b00 */
[----:B--2---:R-:W4:Y:S01]  /*3d80*/  F2I.S64.F64.TRUNC R2, R2 ;  /* 0x0000000200027311 */ /* 0x004f22000030d900 */
[----:B------:R-:W-:Y:S05]  /*3d90*/  BRA `(.L_x_131) ;  /* 0x00000008009c7947 */ /* 0x000fea0003800000 */
.L_x_126:
        /* <DEDUP_REMOVED lines=8> */
[----:B------:R-:W2:Y:S01]  /*3e20*/  LDG.E.U8 R4, desc[UR36][R4.64] ;  /* 0x0000002404047981 */ /* 0x000ea2000c1e1100 */
[----:B------:R-:W-:Y:S01]  /*3e30*/  IMAD.MOV.U32 R3, RZ, RZ, RZ ;  /* 0x000000ffff037224 */ /* 0x000fe200078e00ff */
[----:B--2---:R-:W-:-:S04]  /*3e40*/  ISETP.NE.AND P0, PT, R4, RZ, PT ;  /* 0x000000ff0400720c */ /* 0x004fc80003f05270 */
[----:B------:R-:W-:Y:S01]  /*3e50*/  SEL R2, RZ, 0x1, !P0 ;  /* 0x00000001ff027807 */ /* 0x000fe20004000000 */
[----:B------:R-:W-:Y:S08]  /*3e60*/  BRA `(.L_x_131) ;  /* 0x0000000800687947 */ /* 0x000ff00003800000 */
.L_x_140:
[----:B------:R-:W2:Y:S02]  /*3e70*/  LDG.E.64 R2, desc[UR36][R4.64] ;  /* 0x0000002404027981 */ /* 0x000ea4000c1e1b00 */
[----:B--2---:R-:W0:Y:S01]  /*3e80*/  F2I.S64.F64.TRUNC R2, R2 ;  /* 0x0000000200027311 */ /* 0x004e22000030d900 */
[----:B------:R-:W-:Y:S05]  /*3e90*/  BRA `(.L_x_131) ;  /* 0x00000008005c7947 */ /* 0x000fea0003800000 */
.L_x_139:
        /* <DEDUP_REMOVED lines=11> */
[----:B------:R-:W-:-:S05]  /*3f50*/  VIADD R6, R2, 0x1000000 ;  /* 0x0100000002067836 */ /* 0x000fca0000000000 */
[----:B------:R-:W-:Y:S02]  /*3f60*/  SHF.R.S32.HI R6, RZ, 0x8, R6 ;  /* 0x00000008ff067819 */ /* 0x000fe40000011406 */
[----:B0-----:R-:W-:-:S04]  /*3f70*/  IADD3 R3, -R3, 0x1f, RZ ;  /* 0x0000001f03037810 */ /* 0x001fc80007ffe1ff */
[C---:B------:R-:W-:Y:S01]  /*3f80*/  ISETP.GT.U32.AND P0, PT, R3.reuse, 0x4, PT ;  /* 0x000000040300780c */ /* 0x040fe20003f04070 */
[----:B------:R-:W-:-:S05]  /*3f90*/  VIADD R3, R3, 0xfffffffc ;  /* 0xfffffffc03037836 */ /* 0x000fca0000000000 */
[----:B------:R-:W-:-:S04]  /*3fa0*/  SEL R3, R3, RZ, P0 ;  /* 0x000000ff03037207 */ /* 0x000fc80000000000 */
[C---:B------:R-:W-:Y:S01]  /*3fb0*/  SHF.L.U32 R4, R2.reuse, R3, RZ ;  /* 0x0000000302047219 */ /* 0x040fe200000006ff */
[----:B------:R-:W-:Y:S02]  /*3fc0*/  IMAD R7, R3, R8, 0x3c000000 ;  /* 0x3c00000003077424 */ /* 0x000fe400078e0208 */
[----:B------:R-:W-:-:S03]  /*3fd0*/  VIADD R3, R2, 0xffffffff ;  /* 0xffffffff02037836 */ /* 0x000fc60000000000 */
[----:B------:R-:W-:Y:S02]  /*3fe0*/  LEA.HI R7, R4, R7, RZ, 0x1c ;  /* 0x0000000704077211 */ /* 0x000fe400078fe0ff */
[----:B------:R-:W-:Y:S02]  /*3ff0*/  SHF.R.S32.HI R3, RZ, 0x1f, R3 ;  /* 0x0000001fff037819 */ /* 0x000fe40000011403 */
[----:B------:R-:W-:-:S04]  /*4000*/  LOP3.LUT R6, R7, 0x7f800000, R6, 0xf8, !PT ;  /* 0x7f80000007067812 */ /* 0x000fc800078ef806 */
[----:B------:R-:W-:-:S04]  /*4010*/  LOP3.LUT R3, R6, R3, RZ, 0x30, !PT ;  /* 0x0000000306037212 */ /* 0x000fc800078e30ff */
[----:B------:R-:W-:-:S06]  /*4020*/  LOP3.LUT R3, R3, 0x80000000, R0, 0xf8, !PT ;  /* 0x8000000003037812 */ /* 0x000fcc00078ef800 */
[----:B------:R-:W0:Y:S01]  /*4030*/  F2I.S64.TRUNC R2, R3 ;  /* 0x0000000300027311 */ /* 0x000e22000020d900 */
[----:B------:R-:W-:Y:S05]  /*4040*/  BRA `(.L_x_131) ;  /* 0x0000000400f07947 */ /* 0x000fea0003800000 */
.L_x_142:
[----:B------:R-:W2:Y:S02]  /*4050*/  LDG.E.U8 R3, desc[UR36][R4.64] ;  /* 0x0000002404037981 */ /* 0x000ea4000c1e1100 */
[----:B--2---:R-:W-:-:S05]  /*4060*/  IMAD.SHL.U32 R0, R3, 0x2000000, RZ ;  /* 0x0200000003007824 */ /* 0x004fca00078e00ff */
[----:B------:R-:W-:-:S13]  /*4070*/  ISETP.GE.U32.AND P0, PT, R0, 0x8000000, PT ;  /* 0x080000000000780c */ /* 0x000fda0003f06070 */
[C---:B------:R-:W-:Y:S02]  /*4080*/  @!P0 IMAD.SHL.U32 R0, R3.reuse, 0x100, RZ ;  /* 0x0000010003008824 */ /* 0x040fe400078e00ff */
[C---:B------:R-:W-:Y:S02]  /*4090*/  @P0 IMAD.SHL.U32 R2, R3.reuse, 0x200000, RZ ;  /* 0x0020000003020824 */ /* 0x040fe400078e00ff */
[----:B------:R-:W-:Y:S01]  /*40a0*/  IMAD.SHL.U32 R3, R3, 0x1000000, RZ ;  /* 0x0100000003037824 */ /* 0x000fe200078e00ff */
[----:B------:R-:W-:Y:S02]  /*40b0*/  @!P0 LOP3.LUT R0, R0, 0x7f00, RZ, 0xc0, !PT ;  /* 0x00007f0000008812 */ /* 0x000fe400078ec0ff */
[----:B------:R-:W-:Y:S02]  /*40c0*/  @P0 LOP3.LUT R2, R2, 0x70000000, RZ, 0xfc, !PT ;  /* 0x7000000002020812 */ /* 0x000fe400078efcff */
[----:B------:R-:W-:-:S03]  /*40d0*/  @!P0 LOP3.LUT R0, R0, 0x3f000000, RZ, 0xfc, !PT ;  /* 0x3f00000000008812 */ /* 0x000fc600078efcff */
[----:B------:R-:W-:Y:S02]  /*40e0*/  @P0 FMUL.FTZ R2, R2, 1.9259299443872358531e-34 ;  /* 0x0780000002020820 */ /* 0x000fe40000410000 */
[----:B------:R-:W-:-:S05]  /*40f0*/  @!P0 FADD.FTZ R2, R0, -0.5 ;  /* 0xbf00000000028421 */ /* 0x000fca0000010000 */
[----:B------:R-:W-:-:S06]  /*4100*/  LOP3.LUT R2, R2, 0x80000000, R3, 0xf8, !PT ;  /* 0x8000000002027812 */ /* 0x000fcc00078ef803 */
[----:B------:R-:W0:Y:S01]  /*4110*/  F2I.S64.TRUNC R2, R2 ;  /* 0x0000000200027311 */ /* 0x000e22000020d900 */
[----:B------:R-:W-:Y:S05]  /*4120*/  BRA `(.L_x_131) ;  /* 0x0000000400b87947 */ /* 0x000fea0003800000 */
.L_x_141:
[----:B------:R-:W2:Y:S02]  /*4130*/  LDG.E.U16 R2, desc[UR36][R4.64] ;  /* 0x0000002404027981 */ /* 0x000ea4000c1e1500 */
[----:B--2---:R-:W-:-:S06]  /*4140*/  IMAD.U32 R2, R2, 0x10000, RZ ;  /* 0x0001000002027824 */ /* 0x004fcc00078e00ff */
[----:B------:R-:W0:Y:S01]  /*4150*/  F2I.S64.TRUNC R2, R2 ;  /* 0x0000000200027311 */ /* 0x000e22000020d900 */
[----:B------:R-:W-:Y:S05]  /*4160*/  BRA `(.L_x_131) ;  /* 0x0000000400a87947 */ /* 0x000fea0003800000 */
.L_x_138:
        /* <DEDUP_REMOVED lines=8> */
[----:B------:R0:W5:Y:S01]  /*41f0*/  LDG.E.U16 R2, desc[UR36][R4.64] ;  /* 0x0000002404027981 */ /* 0x000162000c1e1500 */
[----:B------:R-:W-:Y:S01]  /*4200*/  IMAD.MOV.U32 R3, RZ, RZ, RZ ;  /* 0x000000ffff037224 */ /* 0x000fe200078e00ff */
[----:B------:R-:W-:Y:S06]  /*4210*/  BRA `(.L_x_131) ;  /* 0x00000004007c7947 */ /* 0x000fec0003800000 */
.L_x_145:
        /* <DEDUP_REMOVED lines=21> */
.L_x_149:
[----:B------:R-:W-:Y:S05]  /*4370*/  BSYNC B1 ;  /* 0x0000000000017941 */ /* 0x000fea0003800000 */
.L_x_148:
[----:B------:R-:W-:Y:S01]  /*4380*/  IMAD.SHL.U32 R2, R2, 0x100000, RZ ;  /* 0x0010000002027824 */ /* 0x000fe200078e00ff */
[----:B------:R-:W-:-:S04]  /*4390*/  LEA R3, R0, 0x3b800000, 0x17 ;  /* 0x3b80000000037811 */ /* 0x000fc800078eb8ff */
[----:B------:R-:W-:-:S07]  /*43a0*/  LOP3.LUT R2, R3, R2, R4, 0xfe, !PT ;  /* 0x0000000203027212 */ /* 0x000fce00078efe04 */
.L_x_147:
[----:B------:R-:W-:Y:S05]  /*43b0*/  BSYNC B0 ;  /* 0x0000000000007941 */ /* 0x000fea0003800000 */
.L_x_146:
[----:B------:R-:W0:Y:S01]  /*43c0*/  F2I.S64.TRUNC R2, R2 ;  /* 0x0000000200027311 */ /* 0x000e22000020d900 */
[----:B------:R-:W-:Y:S05]  /*43d0*/  BRA `(.L_x_131) ;  /* 0x00000004000c7947 */ /* 0x000fea0003800000 */
.L_x_144:
        /* <DEDUP_REMOVED lines=21> */
.L_x_153:
[----:B------:R-:W-:Y:S05]  /*4530*/  BSYNC B1 ;  /* 0x0000000000017941 */ /* 0x000fea0003800000 */
.L_x_152:
[----:B------:R-:W-:Y:S01]  /*4540*/  IMAD.SHL.U32 R2, R2, 0x200000, RZ ;  /* 0x0020000002027824 */ /* 0x000fe200078e00ff */
[----:B------:R-:W-:-:S04]  /*4550*/  LEA R3, R0, 0x37800000, 0x17 ;  /* 0x3780000000037811 */ /* 0x000fc800078eb8ff */
[----:B------:R-:W-:-:S07]  /*4560*/  LOP3.LUT R2, R3, R2, R4, 0xfe, !PT ;  /* 0x0000000203027212 */ /* 0x000fce00078efe04 */
.L_x_151:
[----:B------:R-:W-:Y:S05]  /*4570*/  BSYNC B0 ;  /* 0x0000000000007941 */ /* 0x000fea0003800000 */
.L_x_150:
[----:B------:R-:W0:Y:S01]  /*4580*/  F2I.S64.TRUNC R2, R2 ;  /* 0x0000000200027311 */ /* 0x000e22000020d900 */
[----:B------:R-:W-:Y:S05]  /*4590*/  BRA `(.L_x_131) ;  /* 0x00000000009c7947 */ /* 0x000fea0003800000 */
.L_x_143:
        /* <DEDUP_REMOVED lines=14> */
.L_x_157:
[----:B------:R-:W-:Y:S05]  /*4680*/  BSYNC B0 ;  /* 0x0000000000007941 */ /* 0x000fea0003800000 */
.L_x_156:
[----:B------:R-:W0:Y:S01]  /*4690*/  F2I.S64.TRUNC R2, R2 ;  /* 0x0000000200027311 */ /* 0x000e22000020d900 */
[----:B------:R-:W-:Y:S05]  /*46a0*/  BRA `(.L_x_131) ;  /* 0x0000000000587947 */ /* 0x000fea0003800000 */
.L_x_130:
        /* <DEDUP_REMOVED lines=16> */
.L_x_158:
[----:B------:R-:W-:Y:S01]  /*47b0*/  CS2R R2, SRZ ;  /* 0x0000000000027805 */ /* 0x000fe2000001ff00 */
[----:B------:R-:W-:Y:S06]  /*47c0*/  BRA `(.L_x_131) ;  /* 0x0000000000107947 */ /* 0x000fec0003800000 */
.L_x_155:
[----:B------:R0:W5:Y:S01]  /*47d0*/  LDG.E.64 R2, desc[UR36][R4.64] ;  /* 0x0000002404027981 */ /* 0x000162000c1e1b00 */
[----:B------:R-:W-:Y:S05]  /*47e0*/  BRA `(.L_x_131) ;  /* 0x0000000000087947 */ /* 0x000fea0003800000 */
.L_x_154:
[----:B------:R0:W5:Y:S01]  /*47f0*/  LDG.E R2, desc[UR36][R4.64] ;  /* 0x0000002404027981 */ /* 0x000162000c1e1900 */
[----:B------:R-:W-:-:S07]  /*4800*/  IMAD.MOV.U32 R3, RZ, RZ, RZ ;  /* 0x000000ffff037224 */ /* 0x000fce00078e00ff */
.L_x_131:
[----:B------:R-:W1:Y:S01]  /*4810*/  LDC.U8 R6, c[0x0][0x508] ;  /* 0x00014200ff067b82 */ /* 0x000e620000000000 */
[----:B------:R-:W-:Y:S01]  /*4820*/  ISETP.NE.AND P1, PT, R24, RZ, PT ;  /* 0x000000ff1800720c */ /* 0x000fe20003f25270 */
[----:B------:R-:W-:Y:S01]  /*4830*/  BSSY B0, `(.L_x_159) ;  /* 0x0000008000007945 */ /* 0x000fe20003800000 */
[----:B-1----:R-:W-:-:S04]  /*4840*/  PRMT R0, R6, 0x9910, RZ ;  /* 0x0000991006007816 */ /* 0x002fc800000000ff */
[----:B------:R-:W-:-:S07]  /*4850*/  ISETP.GT.AND P0, PT, R0, 0x9, PT ;  /* 0x000000090000780c */ /* 0x000fce0003f04270 */
[----:B------:R-:W-:Y:S06]  /*4860*/  @!P1 BRA `(.L_x_160) ;  /* 0x0000000000109947 */ /* 0x000fec0003800000 */
[----:B------:R-:W-:Y:S02]  /*4870*/  ULDC.64 UR4, c[0x0][0x4f8] ;  /* 0x00013e0000047ab9 */ /* 0x000fe40000000a00 */
[----:B0-2345:R-:W-:-:S04]  /*4880*/  LEA R4, P1, R2, UR4, 0x1 ;  /* 0x0000000402047c11 */ /* 0x03dfc8000f8208ff */
[----:B------:R-:W-:-:S05]  /*4890*/  LEA.HI.X R5, R2, UR5, R3, 0x1, P1 ;  /* 0x0000000502057c11 */ /* 0x000fca00088f0c03 */
[----:B------:R1:W5:Y:S04]  /*48a0*/  LDG.E.U16 R19, desc[UR36][R4.64] ;  /* 0x0000002404137981 */ /* 0x000368000c1e1500 */
.L_x_160:
[----:B------:R-:W-:Y:S05]  /*48b0*/  BSYNC B0 ;  /* 0x0000000000007941 */ /* 0x000fea0003800000 */
.L_x_159:
        /* <DEDUP_REMOVED lines=9> */
[----:B-----5:R-:W-:-:S06]  /*4950*/  HADD2.F32 R19, -RZ, R19.H0_H0 ;  /* 0x20000013ff137230 */ /* 0x020fcc0000004100 */
[----:B------:R-:W0:Y:S02]  /*4960*/  F2I.FTZ.TRUNC.NTZ R19, R19 ;  /* 0x0000001300137305 */ /* 0x000e24000021f100 */
[----:B0-----:R0:W-:Y:S01]  /*4970*/  STG.E.U8 desc[UR36][R16.64], R19 ;  /* 0x0000001310007986 */ /* 0x0011e2000c101124 */
[----:B------:R-:W-:Y:S05]  /*4980*/  BRA `(.L_x_166) ;  /* 0x0000000c00947947 */ /* 0x000fea0003800000 */
.L_x_164:
[----:B0-2345:R-:W-:-:S06]  /*4990*/  HADD2.F32 R3, -RZ, R19.H0_H0 ;  /* 0x20000013ff037230 */ /* 0x03dfcc0000004100 */
[----:B------:R-:W0:Y:S02]  /*49a0*/  F2I.S64.TRUNC R2, R3 ;  /* 0x0000000300027311 */ /* 0x000e24000020d900 */
[----:B0-----:R0:W-:Y:S01]  /*49b0*/  STG.E.U8 desc[UR36][R16.64], R2 ;  /* 0x0000000210007986 */ /* 0x0011e2000c101124 */
[----:B------:R-:W-:Y:S05]  /*49c0*/  BRA `(.L_x_166) ;  /* 0x0000000c00847947 */ /* 0x000fea0003800000 */
.L_x_163:
[----:B------:R-:W-:-:S13]  /*49d0*/  ISETP.NE.AND P0, PT, R0, 0x2, PT ;  /* 0x000000020000780c */ /* 0x000fda0003f05270 */
[----:B------:R-:W-:Y:S05]  /*49e0*/  @!P0 BRA `(.L_x_167) ;  /* 0x0000000000308947 */ /* 0x000fea0003800000 */
[----:B------:R-:W-:-:S13]  /*49f0*/  ISETP.NE.AND P0, PT, R0, 0x3, PT ;  /* 0x000000030000780c */ /* 0x000fda0003f05270 */
[----:B------:R-:W-:Y:S05]  /*4a00*/  @!P0 BRA `(.L_x_168) ;  /* 0x0000000000188947 */ /* 0x000fea0003800000 */
[----:B------:R-:W-:-:S13]  /*4a10*/  ISETP.NE.AND P0, PT, R0, 0x4, PT ;  /* 0x000000040000780c */ /* 0x000fda0003f05270 */
[----:B------:R-:W-:Y:S05]  /*4a20*/  @P0 BRA `(.L_x_165) ;  /* 0x0000000c000c0947 */ /* 0x000fea0003800000 */
[----:B0-2345:R-:W-:-:S06]  /*4a30*/  HADD2.F32 R2, -RZ, R19.H0_H0 ;  /* 0x20000013ff027230 */ /* 0x03dfcc0000004100 */
[----:B------:R-:W0:Y:S02]  /*4a40*/  F2I.S64.TRUNC R2, R2 ;  /* 0x0000000200027311 */ /* 0x000e24000020d900 */
[----:B0-----:R0:W-:Y:S01]  /*4a50*/  STG.E.64 desc[UR36][R16.64], R2 ;  /* 0x0000000210007986 */ /* 0x0011e2000c101b24 */
[----:B------:R-:W-:Y:S05]  /*4a60*/  BRA `(.L_x_166) ;  /* 0x0000000c005c7947 */ /* 0x000fea0003800000 */
.L_x_168:
[----:B-----5:R-:W-:-:S06]  /*4a70*/  HADD2.F32 R19, -RZ, R19.H0_H0 ;  /* 0x20000013ff137230 */ /* 0x020fcc0000004100 */
[----:B------:R-:W0:Y:S02]  /*4a80*/  F2I.FTZ.TRUNC.NTZ R19, R19 ;  /* 0x0000001300137305 */ /* 0x000e24000021f100 */
[----:B0-----:R0:W-:Y:S01]  /*4a90*/  STG.E desc[UR36][R16.64], R19 ;  /* 0x0000001310007986 */ /* 0x0011e2000c101924 */
[----:B------:R-:W-:Y:S05]  /*4aa0*/  BRA `(.L_x_166) ;  /* 0x0000000c004c7947 */ /* 0x000fea0003800000 */
.L_x_167:
[----:B-----5:R-:W-:-:S06]  /*4ab0*/  HADD2.F32 R19, -RZ, R19.H0_H0 ;  /* 0x20000013ff137230 */ /* 0x020fcc0000004100 */
[----:B------:R-:W0:Y:S02]  /*4ac0*/  F2I.FTZ.TRUNC.NTZ R19, R19 ;  /* 0x0000001300137305 */ /* 0x000e24000021f100 */
[----:B0-----:R0:W-:Y:S01]  /*4ad0*/  STG.E.U16 desc[UR36][R16.64], R19 ;  /* 0x0000001310007986 */ /* 0x0011e2000c101524 */
[----:B------:R-:W-:Y:S05]  /*4ae0*/  BRA `(.L_x_166) ;  /* 0x0000000c003c7947 */ /* 0x000fea0003800000 */
.L_x_162:
[----:B------:R-:W-:-:S13]  /*4af0*/  ISETP.GT.AND P0, PT, R0, 0x6, PT ;  /* 0x000000060000780c */ /* 0x000fda0003f04270 */
[----:B------:R-:W-:Y:S05]  /*4b00*/  @P0 BRA `(.L_x_169) ;  /* 0x0000000000240947 */ /* 0x000fea0003800000 */
[----:B------:R-:W-:-:S13]  /*4b10*/  ISETP.NE.AND P0, PT, R0, 0x5, PT ;  /* 0x000000050000780c */ /* 0x000fda0003f05270 */
[----:B------:R-:W-:Y:S05]  /*4b20*/  @!P0 BRA `(.L_x_170) ;  /* 0x0000000000148947 */ /* 0x000fea0003800000 */
[----:B------:R-:W-:-:S13]  /*4b30*/  ISETP.NE.AND P0, PT, R0, 0x6, PT ;  /* 0x000000060000780c */ /* 0x000fda0003f05270 */
[----:B------:R-:W-:Y:S05]  /*4b40*/  @P0 BRA `(.L_x_165) ;  /* 0x0000000800c40947 */ /* 0x000fea0003800000 */
[----:B-----5:R-:W-:-:S05]  /*4b50*/  HADD2.F32 R19, -RZ, R19.H0_H0 ;  /* 0x20000013ff137230 */ /* 0x020fca0000004100 */
[----:B------:R0:W-:Y:S01]  /*4b60*/  STG.E desc[UR36][R16.64], R19 ;  /* 0x0000001310007986 */ /* 0x0001e2000c101924 */
[----:B------:R-:W-:Y:S05]  /*4b70*/  BRA `(.L_x_166) ;  /* 0x0000000c00187947 */ /* 0x000fea0003800000 */
.L_x_170:
[----:B-----5:R0:W-:Y:S01]  /*4b80*/  STG.E.U16 desc[UR36][R16.64], R19 ;  /* 0x0000001310007986 */ /* 0x0201e2000c101524 */
[----:B------:R-:W-:Y:S05]  /*4b90*/  BRA `(.L_x_166) ;  /* 0x0000000c00107947 */ /* 0x000fea0003800000 */
.L_x_169:
[----:B------:R-:W-:-:S13]  /*4ba0*/  ISETP.NE.AND P0, PT, R0, 0x7, PT ;  /* 0x000000070000780c */ /* 0x000fda0003f05270 */
[----:B------:R-:W-:Y:S05]  /*4bb0*/  @!P0 BRA `(.L_x_171) ;  /* 0x0000000000348947 */ /* 0x000fea0003800000 */
[----:B------:R-:W-:-:S13]  /*4bc0*/  ISETP.NE.AND P0, PT, R0, 0x8, PT ;  /* 0x000000080000780c */ /* 0x000fda0003f05270 */
[----:B------:R-:W-:Y:S05]  /*4bd0*/  @!P0 BRA `(.L_x_172) ;  /* 0x0000000000188947 */ /* 0x000fea0003800000 */
[----:B------:R-:W-:-:S13]  /*4be0*/  ISETP.NE.AND P0, PT, R0, 0x9, PT ;  /* 0x000000090000780c */ /* 0x000fda0003f05270 */
[----:B------:R-:W-:Y:S05]  /*4bf0*/  @P0 BRA `(.L_x_165) ;  /* 0x0000000800980947 */ /* 0x000fea0003800000 */
[----:B0-2345:R-:W-:Y:S02]  /*4c00*/  HADD2.F32 R2, -RZ, R19.H0_H0 ;  /* 0x20000013ff027230 */ /* 0x03dfe40000004100 */
[----:B------:R-:W-:-:S05]  /*4c10*/  IMAD.MOV.U32 R3, RZ, RZ, RZ ;  /* 0x000000ffff037224 */ /* 0x000fca00078e00ff */
[----:B------:R0:W-:Y:S01]  /*4c20*/  STG.E.64 desc[UR36][R16.64], R2 ;  /* 0x0000000210007986 */ /* 0x0001e2000c101b24 */
[----:B------:R-:W-:Y:S05]  /*4c30*/  BRA `(.L_x_166) ;  /* 0x0000000800e87947 */ /* 0x000fea0003800000 */
.L_x_172:
[----:B-----5:R-:W-:-:S05]  /*4c40*/  HADD2.F32 R0, -RZ, R19.H0_H0 ;  /* 0x20000013ff007230 */ /* 0x020fca0000004100 */
[----:B------:R-:W-:-:S04]  /*4c50*/  F2FP.F16.F32.PACK_AB R0, RZ, R0 ;  /* 0x00000000ff00723e */ /* 0x000fc800000000ff */
[----:B------:R-:W-:-:S05]  /*4c60*/  PRMT R0, R0, 0x5410, RZ ;  /* 0x0000541000007816 */ /* 0x000fca00000000ff */
[----:B------:R0:W-:Y:S01]  /*4c70*/  STG.E desc[UR36][R16.64], R0 ;  /* 0x0000000010007986 */ /* 0x0001e2000c101924 */
[----:B------:R-:W-:Y:S05]  /*4c80*/  BRA `(.L_x_166) ;  /* 0x0000000800d47947 */ /* 0x000fea0003800000 */
.L_x_171:
[----:B0-2345:R-:W-:-:S05]  /*4c90*/  HADD2.F32 R2, -RZ, R19.H0_H0 ;  /* 0x20000013ff027230 */ /* 0x03dfca0000004100 */
[----:B------:R-:W-:-:S06]  /*4ca0*/  FMUL.FTZ R2, R2, 1 ;  /* 0x3f80000002027820 */ /* 0x000fcc0000410000 */
[----:B------:R-:W0:Y:S02]  /*4cb0*/  F2F.F64.F32 R2, R2 ;  /* 0x0000000200027310 */ /* 0x000e240000201800 */
[----:B0-----:R0:W-:Y:S01]  /*4cc0*/  STG.E.64 desc[UR36][R16.64], R2 ;  /* 0x0000000210007986 */ /* 0x0011e2000c101b24 */
[----:B------:R-:W-:Y:S05]  /*4cd0*/  BRA `(.L_x_166) ;  /* 0x0000000800c07947 */ /* 0x000fea0003800000 */
.L_x_161:
        /* <DEDUP_REMOVED lines=8> */
[----:B-----5:R-:W-:-:S05]  /*4d60*/  HADD2.F32 R19, -RZ, R19.H0_H0 ;  /* 0x20000013ff137230 */ /* 0x020fca0000004100 */
[----:B------:R-:W-:-:S04]  /*4d70*/  FSETP.NEU.FTZ.AND P0, PT, R19, RZ, PT ;  /* 0x000000ff1300720b */ /* 0x000fc80003f1d000 */
[----:B0-234-:R-:W-:-:S05]  /*4d80*/  SEL R3, RZ, 0x1, !P0 ;  /* 0x00000001ff037807 */ /* 0x01dfca0004000000 */
[----:B------:R0:W-:Y:S01]  /*4d90*/  STG.E.U8 desc[UR36][R16.64], R3 ;  /* 0x0000000310007986 */ /* 0x0001e2000c101124 */
[----:B------:R-:W-:Y:S05]  /*4da0*/  BRA `(.L_x_166) ;  /* 0x00000008008c7947 */ /* 0x000fea0003800000 */
.L_x_175:
[----:B-----5:R-:W-:Y:S01]  /*4db0*/  HADD2.F32 R19, -RZ, R19.H0_H0 ;  /* 0x20000013ff137230 */ /* 0x020fe20000004100 */
[----:B------:R-:W-:-:S04]  /*4dc0*/  CS2R R6, SRZ ;  /* 0x0000000000067805 */ /* 0x000fc8000001ff00 */
[----:B01----:R-:W-:-:S06]  /*4dd0*/  FMUL.FTZ R4, R19, 1 ;  /* 0x3f80000013047820 */ /* 0x003fcc0000410000 */
[----:B------:R-:W0:Y:S02]  /*4de0*/  F2F.F64.F32 R4, R4 ;  /* 0x0000000400047310 */ /* 0x000e240000201800 */
[----:B0-----:R0:W-:Y:S01]  /*4df0*/  STG.E.128 desc[UR36][R16.64], R4 ;  /* 0x0000000410007986 */ /* 0x0011e2000c101d24 */
[----:B------:R-:W-:Y:S05]  /*4e00*/  BRA `(.L_x_166) ;  /* 0x0000000800747947 */ /* 0x000fea0003800000 */
.L_x_174:
[----:B------:R-:W-:-:S13]  /*4e10*/  ISETP.NE.AND P0, PT, R0, 0xf, PT ;  /* 0x0000000f0000780c */ /* 0x000fda0003f05270 */
[----:B------:R-:W-:Y:S05]  /*4e20*/  @!P0 BRA `(.L_x_176) ;  /* 0x0000000000b48947 */ /* 0x000fea0003800000 */
[----:B------:R-:W-:-:S13]  /*4e30*/  ISETP.NE.AND P0, PT, R0, 0x17, PT ;  /* 0x000000170000780c */ /* 0x000fda0003f05270 */
[----:B------:R-:W-:Y:S05]  /*4e40*/  @!P0 BRA `(.L_x_177) ;  /* 0x0000000000548947 */ /* 0x000fea0003800000 */
[----:B------:R-:W-:-:S13]  /*4e50*/  ISETP.NE.AND P0, PT, R0, 0x18, PT ;  /* 0x000000180000780c */ /* 0x000fda0003f05270 */
[----:B------:R-:W-:Y:S05]  /*4e60*/  @P0 BRA `(.L_x_165) ;  /* 0x0000000400fc0947 */ /* 0x000fea0003800000 */
[----:B-----5:R-:W-:Y:S01]  /*4e70*/  HADD2.F32 R19, -RZ, R19.H0_H0 ;  /* 0x20000013ff137230 */ /* 0x020fe20000004100 */
[----:B------:R-:W-:Y:S04]  /*4e80*/  BSSY B0, `(.L_x_178) ;  /* 0x000000e000007945 */ /* 0x000fe80003800000 */
[C---:B0-234-:R-:W-:Y:S02]  /*4e90*/  LOP3.LUT R2, R19.reuse, 0x7fffffff, RZ, 0xc0, !PT ;  /* 0x7fffffff13027812 */ /* 0x05dfe400078ec0ff */
[----:B------:R-:W-:Y:S02]  /*4ea0*/  LOP3.LUT R0, R19, 0x80000000, RZ, 0xc0, !PT ;  /* 0x8000000013007812 */ /* 0x000fe400078ec0ff */
[----:B------:R-:W-:Y:S02]  /*4eb0*/  ISETP.GT.U32.AND P0, PT, R2, 0x43efffff, PT ;  /* 0x43efffff0200780c */ /* 0x000fe40003f04070 */
[----:B------:R-:W-:Y:S01]  /*4ec0*/  SHF.R.U32.HI R3, RZ, 0x18, R0 ;  /* 0x00000018ff037819 */ /* 0x000fe20000011600 */
[----:B------:R-:W-:-:S10]  /*4ed0*/  IMAD.MOV.U32 R0, RZ, RZ, 0x7f ;  /* 0x0000007fff007424 */ /* 0x000fd400078e00ff */
[----:B------:R-:W-:Y:S05]  /*4ee0*/  @P0 BRA `(.L_x_179) ;  /* 0x00000000001c0947 */ /* 0x000fea0003800000 */
[----:B------:R-:W-:-:S13]  /*4ef0*/  ISETP.GE.U32.AND P0, PT, R2, 0x3c800000, PT ;  /* 0x3c8000000200780c */ /* 0x000fda0003f06070 */
[----:B------:R-:W-:Y:S01]  /*4f00*/  @P0 SHF.R.U32.HI R0, RZ, 0x14, R19 ;  /* 0x00000014ff000819 */ /* 0x000fe20000011613 */
[----:B------:R-:W-:-:S03]  /*4f10*/  @!P0 FADD.FTZ R2, R2, 16384 ;  /* 0x4680000002028421 */ /* 0x000fc60000010000 */
[----:B------:R-:W-:-:S04]  /*4f20*/  @P0 LOP3.LUT R0, R0, 0x1, RZ, 0xc0, !PT ;  /* 0x0000000100000812 */ /* 0x000fc800078ec0ff */
[----:B------:R-:W-:-:S04]  /*4f30*/  @P0 IADD3 R0, R19, 0x407ffff, R0 ;  /* 0x0407ffff13000810 */ /* 0x000fc80007ffe000 */
[----:B------:R-:W-:Y:S01]  /*4f40*/  @P0 SHF.R.U32.HI R0, RZ, 0x14, R0 ;  /* 0x00000014ff000819 */ /* 0x000fe20000011600 */
[----:B------:R-:W-:-:S07]  /*4f50*/  @!P0 VIADD R0, R2, 0xb9800000 ;  /* 0xb980000002008836 */ /* 0x000fce0000000000 */
.L_x_179:
[----:B------:R-:W-:Y:S05]  /*4f60*/  BSYNC B0 ;  /* 0x0000000000007941 */ /* 0x000fea0003800000 */
.L_x_178:
[----:B------:R-:W-:-:S05]  /*4f70*/  LOP3.LUT R3, R0, R3, RZ, 0xfc, !PT ;  /* 0x0000000300037212 */ /* 0x000fca00078efcff */
[----:B------:R0:W-:Y:S01]  /*4f80*/  STG.E.U8 desc[UR36][R16.64], R3 ;  /* 0x0000000310007986 */ /* 0x0001e2000c101124 */
[----:B------:R-:W-:Y:S05]  /*4f90*/  BRA `(.L_x_166) ;  /* 0x0000000800107947 */ /* 0x000fea0003800000 */
.L_x_177:
[----:B-----5:R-:W-:Y:S01]  /*4fa0*/  HADD2.F32 R19, -RZ, R19.H0_H0 ;  /* 0x20000013ff137230 */ /* 0x020fe20000004100 */
[----:B------:R-:W-:Y:S04]  /*4fb0*/  BSSY B0, `(.L_x_180) ;  /* 0x000000f000007945 */ /* 0x000fe80003800000 */
[----:B0-234-:R-:W-:-:S04]  /*4fc0*/  LOP3.LUT R2, R19, 0x7fffffff, RZ, 0xc0, !PT ;  /* 0x7fffffff13027812 */ /* 0x01dfc800078ec0ff */
[----:B------:R-:W-:-:S13]  /*4fd0*/  ISETP.GT.U32.AND P0, PT, R2, 0x477fffff, PT ;  /* 0x477fffff0200780c */ /* 0x000fda0003f04070 */
[----:B------:R-:W-:Y:S05]  /*4fe0*/  @P0 BRA `(.L_x_181) ;  /* 0x0000000000200947 */ /* 0x000fea0003800000 */
[----:B------:R-:W-:-:S13]  /*4ff0*/  ISETP.GE.U32.AND P0, PT, R2, 0x38800000, PT ;  /* 0x388000000200780c */ /* 0x000fda0003f06070 */
[----:B------:R-:W-:Y:S01]  /*5000*/  @P0 SHF.R.U32.HI R0, RZ, 0x15, R19 ;  /* 0x00000015ff000819 */ /* 0x000fe20000011613 */
[----:B------:R-:W-:-:S03]  /*5010*/  @!P0 FADD.FTZ R2, R2, 128 ;  /* 0x4300000002028421 */ /* 0x000fc60000010000 */
[----:B------:R-:W-:-:S04]  /*5020*/  @P0 LOP3.LUT R0, R0, 0x1, RZ, 0xc0, !PT ;  /* 0x0000000100000812 */ /* 0x000fc800078ec0ff */
[----:B------:R-:W-:-:S04]  /*5030*/  @P0 IADD3 R0, R19, 0x80fffff, R0 ;  /* 0x080fffff13000810 */ /* 0x000fc80007ffe000 */
[----:B------:R-:W-:Y:S01]  /*5040*/  @P0 SHF.R.U32.HI R0, RZ, 0x15, R0 ;  /* 0x00000015ff000819 */ /* 0x000fe20000011600 */
[----:B------:R-:W-:Y:S01]  /*5050*/  @!P0 VIADD R0, R2, 0xbd000000 ;  /* 0xbd00000002008836 */ /* 0x000fe20000000000 */
[----:B------:R-:W-:Y:S06]  /*5060*/  BRA `(.L_x_182) ;  /* 0x00000000000c7947 */ /* 0x000fec0003800000 */
.L_x_181:
[----:B------:R-:W-:Y:S01]  /*5070*/  IMAD.MOV.U32 R0, RZ, RZ, 0x7f ;  /* 0x0000007fff007424 */ /* 0x000fe200078e00ff */
[----:B------:R-:W-:-:S04]  /*5080*/  ISETP.GT.U32.AND P0, PT, R2, 0x7f800000, PT ;  /* 0x7f8000000200780c */ /* 0x000fc80003f04070 */
[----:B------:R-:W-:-:S09]  /*5090*/  SEL R0, R0, 0x7c, P0 ;  /* 0x0000007c00007807 */ /* 0x000fd20000000000 */
.L_x_182:
[----:B------:R-:W-:Y:S05]  /*50a0*/  BSYNC B0 ;  /* 0x0000000000007941 */ /* 0x000fea0003800000 */
.L_x_180:
[----:B------:R-:W-:-:S04]  /*50b0*/  LOP3.LUT R2, R19, 0x80000000, RZ, 0xc0, !PT ;  /* 0x8000000013027812 */ /* 0x000fc800078ec0ff */
[----:B------:R-:W-:-:S04]  /*50c0*/  SHF.R.U32.HI R3, RZ, 0x18, R2 ;  /* 0x00000018ff037819 */ /* 0x000fc80000011602 */
[----:B------:R-:W-:-:S05]  /*50d0*/  LOP3.LUT R3, R0, R3, RZ, 0xfc, !PT ;  /* 0x0000000300037212 */ /* 0x000fca00078efcff */
[----:B------:R0:W-:Y:S01]  /*50e0*/  STG.E.U8 desc[UR36][R16.64], R3 ;  /* 0x0000000310007986 */ /* 0x0001e2000c101124 */
[----:B------:R-:W-:Y:S05]  /*50f0*/  BRA `(.L_x_166) ;  /* 0x0000000400b87947 */ /* 0x000fea0003800000 */
.L_x_176:
[----:B-----5:R-:W-:-:S05]  /*5100*/  HADD2.F32 R0, -RZ, R19.H0_H0 ;  /* 0x20000013ff007230 */ /* 0x020fca0000004100 */
[----:B------:R-:W-:-:S05]  /*5110*/  F2FP.BF16.F32.PACK_AB R0, RZ, R0 ;  /* 0x00000000ff00723e */ /* 0x000fca00000010ff */
[----:B------:R0:W-:Y:S01]  /*5120*/  STG.E.U16 desc[UR36][R16.64], R0 ;  /* 0x0000000010007986 */ /* 0x0001e2000c101524 */
[----:B------:R-:W-:Y:S05]  /*5130*/  BRA `(.L_x_166) ;  /* 0x0000000400a87947 */ /* 0x000fea0003800000 */
.L_x_173:
        /* <DEDUP_REMOVED lines=8> */
[----:B0-2345:R-:W-:-:S06]  /*51c0*/  HADD2.F32 R3, -RZ, R19.H0_H0 ;  /* 0x20000013ff037230 */ /* 0x03dfcc0000004100 */
[----:B------:R-:W0:Y:S02]  /*51d0*/  F2I.FTZ.U32.TRUNC.NTZ R3, R3 ;  /* 0x0000000300037305 */ /* 0x000e24000021f000 */
[----:B0-----:R0:W-:Y:S01]  /*51e0*/  STG.E.U16 desc[UR36][R16.64], R3 ;  /* 0x0000000310007986 */ /* 0x0011e2000c101524 */
[----:B------:R-:W-:Y:S05]  /*51f0*/  BRA `(.L_x_166) ;  /* 0x0000000400787947 */ /* 0x000fea0003800000 */
.L_x_185:
[----:B-----5:R-:W-:Y:S01]  /*5200*/  HADD2.F32 R19, -RZ, R19.H0_H0 ;  /* 0x20000013ff137230 */ /* 0x020fe20000004100 */
[----:B------:R-:W-:Y:S01]  /*5210*/  BSSY B0, `(.L_x_186) ;  /* 0x0000014000007945 */ /* 0x000fe20003800000 */
[----:B------:R-:W-:-:S03]  /*5220*/  IMAD.MOV.U32 R8, RZ, RZ, 0x80 ;  /* 0x00000080ff087424 */ /* 0x000fc600078e00ff */
[----:B0-234-:R-:W-:-:S04]  /*5230*/  LOP3.LUT R2, R19, 0x7fffffff, RZ, 0xc0, !PT ;  /* 0x7fffffff13027812 */ /* 0x01dfc800078ec0ff */
[----:B------:R-:W-:-:S13]  /*5240*/  ISETP.GT.U32.AND P0, PT, R2, 0x437fffff, PT ;  /* 0x437fffff0200780c */ /* 0x000fda0003f04070 */
[----:B------:R-:W-:Y:S05]  /*5250*/  @P0 BRA `(.L_x_187) ;  /* 0x00000000003c0947 */ /* 0x000fea0003800000 */
[----:B------:R-:W-:-:S13]  /*5260*/  ISETP.GE.U32.AND P0, PT, R2, 0x3c000000, PT ;  /* 0x3c0000000200780c */ /* 0x000fda0003f06070 */
[----:B------:R-:W-:-:S04]  /*5270*/  @P0 SHF.R.U32.HI R0, RZ, 0x14, R19 ;  /* 0x00000014ff000819 */ /* 0x000fc80000011613 */
[----:B------:R-:W-:-:S04]  /*5280*/  @P0 LOP3.LUT R0, R0, 0x1, RZ, 0xc0, !PT ;  /* 0x0000000100000812 */ /* 0x000fc800078ec0ff */
[----:B------:R-:W-:-:S04]  /*5290*/  @P0 IADD3 R0, R19, 0x487ffff, R0 ;  /* 0x0487ffff13000810 */ /* 0x000fc80007ffe000 */
[----:B------:R-:W-:-:S04]  /*52a0*/  @P0 SHF.R.U32.HI R0, RZ, 0x14, R0 ;  /* 0x00000014ff000819 */ /* 0x000fc80000011600 */
[----:B------:R-:W-:Y:S01]  /*52b0*/  @P0 LOP3.LUT R0, R0, 0xff, RZ, 0xc0, !PT ;  /* 0x000000ff00000812 */ /* 0x000fe200078ec0ff */
[----:B------:R-:W-:Y:S06]  /*52c0*/  @P0 BRA `(.L_x_188) ;  /* 0x0000000000100947 */ /* 0x000fec0003800000 */
[----:B------:R-:W-:Y:S01]  /*52d0*/  FADD.FTZ R0, R2, 8192 ;  /* 0x4600000002007421 */ /* 0x000fe20000010000 */
[----:B------:R-:W-:-:S04]  /*52e0*/  PRMT R8, RZ, 0x7610, R8 ;  /* 0x00007610ff087816 */ /* 0x000fc80000000008 */
[----:B------:R-:W-:-:S13]  /*52f0*/  LOP3.LUT P0, R0, R0, 0xff, RZ, 0xc0, !PT ;  /* 0x000000ff00007812 */ /* 0x000fda000780c0ff */
[----:B------:R-:W-:Y:S05]  /*5300*/  @!P0 BRA `(.L_x_187) ;  /* 0x0000000000108947 */ /* 0x000fea0003800000 */
.L_x_188:
[----:B------:R-:W-:-:S04]  /*5310*/  LOP3.LUT R2, R19, 0x80000000, RZ, 0xc0, !PT ;  /* 0x8000000013027812 */ /* 0x000fc800078ec0ff */
[----:B------:R-:W-:-:S04]  /*5320*/  SHF.R.U32.HI R3, RZ, 0x18, R2 ;  /* 0x00000018ff037819 */ /* 0x000fc80000011602 */
[----:B------:R-:W-:-:S04]  /*5330*/  LOP3.LUT R0, R0, R3, RZ, 0xfc, !PT ;  /* 0x0000000300007212 */ /* 0x000fc800078efcff */
[----:B------:R-:W-:-:S07]  /*5340*/  PRMT R8, R0, 0x7610, R8 ;  /* 0x0000761000087816 */ /* 0x000fce0000000008 */
.L_x_187:
[----:B------:R-:W-:Y:S05]  /*5350*/  BSYNC B0 ;  /* 0x0000000000007941 */ /* 0x000fea0003800000 */
.L_x_186:
[----:B------:R0:W-:Y:S01]  /*5360*/  STG.E.U8 desc[UR36][R16.64], R8 ;  /* 0x0000000810007986 */ /* 0x0001e2000c101124 */
[----:B------:R-:W-:Y:S05]  /*5370*/  BRA `(.L_x_166) ;  /* 0x0000000400187947 */ /* 0x000fea0003800000 */
.L_x_184:
        /* <DEDUP_REMOVED lines=17> */
.L_x_191:
[----:B------:R-:W-:-:S04]  /*5490*/  LOP3.LUT R2, R19, 0x80000000, RZ, 0xc0, !PT ;  /* 0x8000000013027812 */ /* 0x000fc800078ec0ff */
[----:B------:R-:W-:-:S04]  /*54a0*/  SHF.R.U32.HI R3, RZ, 0x18, R2 ;  /* 0x00000018ff037819 */ /* 0x000fc80000011602 */
[----:B------:R-:W-:-:S04]  /*54b0*/  LOP3.LUT R0, R0, R3, RZ, 0xfc, !PT ;  /* 0x0000000300007212 */ /* 0x000fc800078efcff */
[----:B------:R-:W-:-:S07]  /*54c0*/  PRMT R8, R0, 0x7610, R8 ;  /* 0x0000761000087816 */ /* 0x000fce0000000008 */
.L_x_190:
[----:B------:R-:W-:Y:S05]  /*54d0*/  BSYNC B0 ;  /* 0x0000000000007941 */ /* 0x000fea0003800000 */
.L_x_189:
[----:B------:R0:W-:Y:S01]  /*54e0*/  STG.E.U8 desc[UR36][R16.64], R8 ;  /* 0x0000000810007986 */ /* 0x0001e2000c101124 */
[----:B------:R-:W-:Y:S05]  /*54f0*/  BRA `(.L_x_166) ;  /* 0x0000000000b87947 */ /* 0x000fea0003800000 */
.L_x_183:
[----:B------:R-:W-:-:S13]  /*5500*/  ISETP.NE.AND P0, PT, R0, 0x1c, PT ;  /* 0x0000001c0000780c */ /* 0x000fda0003f05270 */
[----:B------:R-:W-:Y:S05]  /*5510*/  @!P0 BRA `(.L_x_192) ;  /* 0x0000000000a48947 */ /* 0x000fea0003800000 */
[----:B------:R-:W-:-:S13]  /*5520*/  ISETP.NE.AND P0, PT, R0, 0x1d, PT ;  /* 0x0000001d0000780c */ /* 0x000fda0003f05270 */
[----:B------:R-:W-:Y:S05]  /*5530*/  @!P0 BRA `(.L_x_193) ;  /* 0x00000000008c8947 */ /* 0x000fea0003800000 */
[----:B------:R-:W-:-:S13]  /*5540*/  ISETP.NE.AND P0, PT, R0, 0x2c, PT ;  /* 0x0000002c0000780c */ /* 0x000fda0003f05270 */
[----:B------:R-:W-:Y:S05]  /*5550*/  @P0 BRA `(.L_x_165) ;  /* 0x0000000000400947 */ /* 0x000fea0003800000 */
[----:B-----5:R-:W-:Y:S02]  /*5560*/  HADD2.F32 R19, -RZ, R19.H0_H0 ;  /* 0x20000013ff137230 */ /* 0x020fe40000004100 */
[----:B0-234-:R-:W-:-:S03]  /*5570*/  IMAD.MOV.U32 R3, RZ, RZ, 0xff ;  /* 0x000000ffff037424 */ /* 0x01dfc600078e00ff */
[----:B-1----:R-:W-:-:S04]  /*5580*/  SHF.R.U32.HI R4, RZ, 0x17, R19 ;  /* 0x00000017ff047819 */ /* 0x002fc80000011613 */
[----:B------:R-:W-:-:S04]  /*5590*/  LOP3.LUT R2, R4, 0xff, RZ, 0xc0, !PT ;  /* 0x000000ff04027812 */ /* 0x000fc800078ec0ff */
[----:B------:R-:W-:-:S13]  /*55a0*/  ISETP.NE.AND P1, PT, R2, 0xff, PT ;  /* 0x000000ff0200780c */ /* 0x000fda0003f25270 */
[--C-:B------:R-:W-:Y:S02]  /*55b0*/  @P1 SHF.R.U32.HI R0, RZ, 0x16, R19.reuse ;  /* 0x00000016ff001819 */ /* 0x100fe40000011613 */
[----:B------:R-:W-:Y:S02]  /*55c0*/  @P1 LOP3.LUT P0, RZ, R2, 0x3fffff, R19, 0xf8, !PT ;  /* 0x003fffff02ff1812 */ /* 0x000fe4000780f813 */
[----:B------:R-:W-:-:S04]  /*55d0*/  @P1 LOP3.LUT R0, R0, 0x1, RZ, 0xc0, !PT ;  /* 0x0000000100001812 */ /* 0x000fc800078ec0ff */
[----:B------:R-:W-:Y:S01]  /*55e0*/  @P1 ISETP.EQ.U32.AND P2, PT, R0, 0x1, P0 ;  /* 0x000000010000180c */ /* 0x000fe20000742070 */
[----:B------:R-:W-:Y:S01]  /*55f0*/  @P1 VIADD R0, R4, 0x1 ;  /* 0x0000000104001836 */ /* 0x000fe20000000000 */
[----:B------:R-:W-:Y:S02]  /*5600*/  PLOP3.LUT P0, PT, PT, PT, PT, 0x80, 0x0 ;  /* 0x000000000000781c */ /* 0x000fe40003f0f070 */
[----:B------:R-:W-:-:S13]  /*5610*/  @P1 PLOP3.LUT P0, PT, P2, PT, PT, 0x80, 0x0 ;  /* 0x000000000000181c */ /* 0x000fda000170f070 */
[----:B------:R-:W-:-:S04]  /*5620*/  @!P0 IMAD.MOV R0, RZ, RZ, R4 ;  /* 0x000000ffff008224 */ /* 0x000fc800078e0204 */
[----:B------:R-:W-:-:S05]  /*5630*/  @P1 IMAD.MOV.U32 R3, RZ, RZ, R0 ;  /* 0x000000ffff031224 */ /* 0x000fca00078e0000 */
[----:B------:R0:W-:Y:S01]  /*5640*/  STG.E.U8 desc[UR36][R16.64], R3 ;  /* 0x0000000310007986 */ /* 0x0001e2000c101124 */
[----:B------:R-:W-:Y:S05]  /*5650*/  BRA `(.L_x_166) ;  /* 0x0000000000607947 */ /* 0x000fea0003800000 */
.L_x_165:
[----:B0-2345:R-:W-:Y:S01]  /*5660*/  MOV R2, 0x0 ;  /* 0x0000000000027802 */ /* 0x03dfe20000000f00 */
[----:B------:R-:W-:Y:S01]  /*5670*/  ULDC.64 UR4, c[0x4][0x4e8] ;  /* 0x01013a0000047ab9 */ /* 0x000fe20000000a00 */
[----:B------:R-:W-:Y:S01]  /*5680*/  ULDC.64 UR6, c[0x4][0x4f0] ;  /* 0x01013c0000067ab9 */ /* 0x000fe20000000a00 */
[----:B-1----:R-:W-:Y:S02]  /*5690*/  IMAD.U32 R4, RZ, RZ, UR4 ;  /* 0x00000004ff047e24 */ /* 0x002fe4000f8e00ff */
        /* <DEDUP_REMOVED lines=12> */
.L_x_194:
[----:B------:R-:W-:Y:S05]  /*5760*/  BRA `(.L_x_166) ;  /* 0x00000000001c7947 */ /* 0x000fea0003800000 */
.L_x_193:
[----:B0-2345:R-:W-:-:S06]  /*5770*/  HADD2.F32 R2, -RZ, R19.H0_H0 ;  /* 0x20000013ff027230 */ /* 0x03dfcc0000004100 */
[----:B------:R-:W0:Y:S02]  /*5780*/  F2I.U64.TRUNC R2, R2 ;  /* 0x0000000200027311 */ /* 0x000e24000020d800 */
[----:B0-----:R0:W-:Y:S01]  /*5790*/  STG.E.64 desc[UR36][R16.64], R2 ;  /* 0x0000000210007986 */ /* 0x0011e2000c101b24 */
[----:B------:R-:W-:Y:S05]  /*57a0*/  BRA `(.L_x_166) ;  /* 0x00000000000c7947 */ /* 0x000fea0003800000 */
.L_x_192:
[----:B-----5:R-:W-:-:S06]  /*57b0*/  HADD2.F32 R19, -RZ, R19.H0_H0 ;  /* 0x20000013ff137230 */ /* 0x020fcc0000004100 */
[----:B------:R-:W0:Y:S02]  /*57c0*/  F2I.FTZ.U32.TRUNC.NTZ R19, R19 ;  /* 0x0000001300137305 */ /* 0x000e24000021f000 */
[----:B0-----:R0:W-:Y:S02]  /*57d0*/  STG.E desc[UR36][R16.64], R19 ;  /* 0x0000001310007986 */ /* 0x0011e4000c101924 */
.L_x_166:
[----:B------:R-:W-:-:S04]  /*57e0*/  IMAD R18, R23, 0x200, R18 ;  /* 0x0000020017127824 */ /* 0x000fc800078e0212 */
[----:B0-----:R-:W-:-:S07]  /*57f0*/  VIADD R19, R18, 0x80 ;  /* 0x0000008012137836 */ /* 0x001fce0000000000 */
.L_x_58:
[----:B------:R-:W-:Y:S05]  /*5800*/  BSYNC B6 ;  /* 0x0000000000067941 */ /* 0x000fea0003800000 */
.L_x_57:
[----:B------:R-:W-:Y:S01]  /*5810*/  ULDC UR4, c[0x0][0x210] ;  /* 0x0000840000047ab9 */ /* 0x000fe20000000800 */
[----:B------:R-:W-:Y:S01]  /*5820*/  BSSY B6, `(.L_x_195) ;  /* 0x0000577000067945 */ /* 0x000fe20003800000 */
[----:B------:R-:W-:-:S13]  /*5830*/  ISETP.GE.AND P0, PT, R19, UR4, PT ;  /* 0x0000000413007c0c */ /* 0x000fda000bf06270 */
[----:B------:R-:W-:Y:S05]  /*5840*/  @P0 BRA `(.L_x_196) ;  /* 0x0000005400d00947 */ /* 0x000fea0003800000 */
        /* <DEDUP_REMOVED lines=9> */
[----:B------:R-:W-:Y:S01]  /*58e0*/  ISETP.NE.AND P0, PT, R6, 0x1, PT ;  /* 0x000000010600780c */ /* 0x000fe20003f05270 */
[----:B------:R-:W-:Y:S01]  /*58f0*/  ULDC.64 UR6, c[0x0][0x350] ;  /* 0x0000d40000067ab9 */ /* 0x000fe20000000a00 */
[----:B--234-:R-:W-:Y:S01]  /*5900*/  IMAD.HI.U32 R2, R19, UR4, R18 ;  /* 0x0000000413027c27 */ /* 0x01cfe2000f8e0012 */
        /* <DEDUP_REMOVED lines=14> */
[----:B-1----:R-:W-:-:S05]  /*59f0*/  IMAD.HI.U32 R4, R3, UR7, R2 ;  /* 0x0000000703047c27 */ /* 0x002fca000f8e0002 */
        /* <DEDUP_REMOVED lines=353> */
.L_x_197:
[----:B-1----:R-:W0:Y:S01]  /*7010*/  LDC.U8 R5, c[0x0][0x509] ;  /* 0x00014240ff057b82 */ /* 0x002e220000000000 */
[----:B------:R-:W-:Y:S01]  /*7020*/  ULDC.64 UR4, c[0x0][0x4d8] ;  /* 0x0001360000047ab9 */ /* 0x000fe20000000a00 */
[----:B------:R-:W-:Y:S01]  /*7030*/  ULDC.64 UR6, c[0x0][0x4e0] ;  /* 0x0001380000067ab9 */ /* 0x000fe20000000a00 */
[----:B------:R-:W-:Y:S02]  /*7040*/  IADD3 R16, P0, R16, UR4, RZ ;  /* 0x0000000410107c10 */ /* 0x000fe4000ff1e0ff */
[----:B--234-:R-:W-:-:S03]  /*7050*/  IADD3 R2, P1, R0, UR6, RZ ;  /* 0x0000000600027c10 */ /* 0x01cfc6000ff3e0ff */
        /* <DEDUP_REMOVED lines=18> */
.L_x_201:
[----:B------:R-:W2:Y:S02]  /*7180*/  LDG.E.U8 R2, desc[UR36][R2.64] ;  /* 0x0000002402027981 */ /* 0x000ea4000c1e1100 */
[----:B--2---:R-:W-:-:S04]  /*7190*/  I2FP.F32.U32 R0, R2 ;  /* 0x0000000200007245 */ /* 0x004fc80000201000 */
[----:B------:R-:W-:-:S04]  /*71a0*/  F2FP.F16.F32.PACK_AB R0, RZ, R0 ;  /* 0x00000000ff00723e */ /* 0x000fc800000000ff */
[----:B------:R-:W-:Y:S01]  /*71b0*/  PRMT R23, R0, 0x7610, R23 ;  /* 0x0000761000177816 */ /* 0x000fe20000000017 */
[----:B------:R-:W-:Y:S06]  /*71c0*/  BRA `(.L_x_203) ;  /* 0x0000000c00bc7947 */ /* 0x000fec0003800000 */
.L_x_200:
        /* <DEDUP_REMOVED lines=11> */
.L_x_205:
[----:B------:R-:W2:Y:S02]  /*7280*/  LDG.E R2, desc[UR36][R2.64] ;  /* 0x0000002402027981 */ /* 0x000ea4000c1e1900 */
[----:B--2---:R-:W-:-:S04]  /*7290*/  I2FP.F32.S32 R0, R2 ;  /* 0x0000000200007245 */ /* 0x004fc80000201400 */
[----:B------:R-:W-:-:S04]  /*72a0*/  F2FP.F16.F32.PACK_AB R0, RZ, R0 ;  /* 0x00000000ff00723e */ /* 0x000fc800000000ff */
[----:B------:R-:W-:Y:S01]  /*72b0*/  PRMT R23, R0, 0x7610, R23 ;  /* 0x0000761000177816 */ /* 0x000fe20000000017 */
[----:B------:R-:W-:Y:S06]  /*72c0*/  BRA `(.L_x_203) ;  /* 0x0000000c007c7947 */ /* 0x000fec0003800000 */
.L_x_204:
[----:B------:R-:W2:Y:S02]  /*72d0*/  LDG.E.U16 R2, desc[UR36][R2.64] ;  /* 0x0000002402027981 */ /* 0x000ea4000c1e1500 */
[----:B--2---:R-:W0:Y:S02]  /*72e0*/  I2F.S16 R0, R2 ;  /* 0x0000000200007306 */ /* 0x004e240000101400 */
[----:B0-----:R-:W-:-:S04]  /*72f0*/  F2FP.F16.F32.PACK_AB R0, RZ, R0 ;  /* 0x00000000ff00723e */ /* 0x001fc800000000ff */
[----:B------:R-:W-:Y:S01]  /*7300*/  PRMT R23, R0, 0x7610, R23 ;  /* 0x0000761000177816 */ /* 0x000fe20000000017 */
[----:B------:R-:W-:Y:S06]  /*7310*/  BRA `(.L_x_203) ;  /* 0x0000000c00687947 */ /* 0x000fec0003800000 */
.L_x_199:
        /* <DEDUP_REMOVED lines=9> */
.L_x_207:
[----:B------:R0:W5:Y:S01]  /*73b0*/  LDG.E.U16 R23, desc[UR36][R2.64] ;  /* 0x0000002402177981 */ /* 0x000162000c1e1500 */
[----:B------:R-:W-:Y:S05]  /*73c0*/  BRA `(.L_x_203) ;  /* 0x0000000c003c7947 */ /* 0x000fea0003800000 */
.L_x_206:
        /* <DEDUP_REMOVED lines=9> */
.L_x_209:
[----:B------:R1:W5:Y:S01]  /*7460*/  LDG.E.U16 R23, desc[UR36][R2.64] ;  /* 0x0000002402177981 */ /* 0x000362000c1e1500 */
[----:B------:R-:W-:Y:S05]  /*7470*/  BRA `(.L_x_203) ;  /* 0x0000000c00107947 */ /* 0x000fea0003800000 */
.L_x_208:
        /* <DEDUP_REMOVED lines=9> */
.L_x_198:
        /* <DEDUP_REMOVED lines=14> */
.L_x_212:
        /* <DEDUP_REMOVED lines=9> */
.L_x_211:
        /* <DEDUP_REMOVED lines=28> */
.L_x_214:
        /* <DEDUP_REMOVED lines=15> */
.L_x_213:
[----:B------:R-:W2:Y:S02]  /*7930*/  LDG.E.U16 R0, desc[UR36][R2.64] ;  /* 0x0000002402007981 */ /* 0x000ea4000c1e1500 */
[----:B--2---:R-:W-:-:S05]  /*7940*/  IMAD.U32 R0, R0, 0x10000, RZ ;  /* 0x0001000000007824 */ /* 0x004fca00078e00ff */
[----:B------:R-:W-:-:S04]  /*7950*/  F2FP.F16.F32.PACK_AB R0, RZ, R0 ;  /* 0x00000000ff00723e */ /* 0x000fc800000000ff */
[----:B------:R-:W-:Y:S01]  /*7960*/  PRMT R23, R0, 0x7610, R23 ;  /* 0x0000761000177816 */ /* 0x000fe20000000017 */
[----:B------:R-:W-:Y:S06]  /*7970*/  BRA `(.L_x_203) ;  /* 0x0000000400d07947 */ /* 0x000fec0003800000 */
.L_x_210:
        /* <DEDUP_REMOVED lines=13> */
.L_x_217:
        /* <DEDUP_REMOVED lines=21> */
.L_x_221:
[----:B------:R-:W-:Y:S05]  /*7ba0*/  BSYNC B1 ;  /* 0x0000000000017941 */ /* 0x000fea0003800000 */
.L_x_220:
[----:B------:R-:W-:Y:S01]  /*7bb0*/  LEA R3, R0, 0x3b800000, 0x17 ;  /* 0x3b80000000037811 */ /* 0x000fe200078eb8ff */
[----:B------:R-:W-:-:S05]  /*7bc0*/  IMAD.SHL.U32 R0, R2, 0x100000, RZ ;  /* 0x0010000002007824 */ /* 0x000fca00078e00ff */
[----:B------:R-:W-:-:S07]  /*7bd0*/  LOP3.LUT R0, R3, R0, R4, 0xfe, !PT ;  /* 0x0000000003007212 */ /* 0x000fce00078efe04 */
.L_x_219:
[----:B------:R-:W-:Y:S05]  /*7be0*/  BSYNC B0 ;  /* 0x0000000000007941 */ /* 0x000fea0003800000 */
.L_x_218:
[----:B------:R-:W-:-:S04]  /*7bf0*/  F2FP.F16.F32.PACK_AB R0, RZ, R0 ;  /* 0x00000000ff00723e */ /* 0x000fc800000000ff */
[----:B------:R-:W-:Y:S01]  /*7c00*/  PRMT R23, R0, 0x7610, R23 ;  /* 0x0000761000177816 */ /* 0x000fe20000000017 */
[----:B------:R-:W-:Y:S06]  /*7c10*/  BRA `(.L_x_203) ;  /* 0x0000000400287947 */ /* 0x000fec0003800000 */
.L_x_216:
        /* <DEDUP_REMOVED lines=21> */
.L_x_225:
[----:B------:R-:W-:Y:S05]  /*7d70*/  BSYNC B1 ;  /* 0x0000000000017941 */ /* 0x000fea0003800000 */
.L_x_224:
[----:B------:R-:W-:Y:S01]  /*7d80*/  LEA R3, R0, 0x37800000, 0x17 ;  /* 0x3780000000037811 */ /* 0x000fe200078eb8ff */
[----:B------:R-:W-:-:S05]  /*7d90*/  IMAD.SHL.U32 R0, R2, 0x200000, RZ ;  /* 0x0020000002007824 */ /* 0x000fca00078e00ff */
[----:B------:R-:W-:-:S07]  /*7da0*/  LOP3.LUT R0, R3, R0, R4, 0xfe, !PT ;  /* 0x0000000003007212 */ /* 0x000fce00078efe04 */
.L_x_223:
[----:B------:R-:W-:Y:S05]  /*7db0*/  BSYNC B0 ;  /* 0x0000000000007941 */ /* 0x000fea0003800000 */
.L_x_222:
[----:B------:R-:W-:-:S04]  /*7dc0*/  F2FP.F16.F32.PACK_AB R0, RZ, R0 ;  /* 0x00000000ff00723e */ /* 0x000fc800000000ff */
[----:B------:R-:W-:Y:S01]  /*7dd0*/  PRMT R23, R0, 0x7610, R23 ;  /* 0x0000761000177816 */ /* 0x000fe20000000017 */
[----:B------:R-:W-:Y:S06]  /*7de0*/  BRA `(.L_x_203) ;  /* 0x0000000000b47947 */ /* 0x000fec0003800000 */
.L_x_215:
        /* <DEDUP_REMOVED lines=14> */
.L_x_229:
[----:B------:R-:W-:Y:S05]  /*7ed0*/  BSYNC B0 ;  /* 0x0000000000007941 */ /* 0x000fea0003800000 */
.L_x_228:
[----:B------:R-:W-:-:S04]  /*7ee0*/  F2FP.F16.F32.PACK_AB R0, RZ, R0 ;  /* 0x00000000ff00723e */ /* 0x000fc800000000ff */
[----:B------:R-:W-:Y:S01]  /*7ef0*/  PRMT R23, R0, 0x7610, R23 ;  /* 0x0000761000177816 */ /* 0x000fe20000000017 */
[----:B------:R-:W-:Y:S06]  /*7f00*/  BRA `(.L_x_203) ;  /* 0x00000000006c7947 */ /* 0x000fec0003800000 */
.L_x_202:
        /* <DEDUP_REMOVED lines=16> */
.L_x_230:
[----:B------:R-:W-:Y:S01]  /*8010*/  PRMT R23, RZ, 0x7610, R23 ;  /* 0x00007610ff177816 */ /* 0x000fe20000000017 */
[----:B------:R-:W-:Y:S06]  /*8020*/  BRA `(.L_x_203) ;  /* 0x0000000000247947 */ /* 0x000fec0003800000 */
.L_x_227:
[----:B------:R-:W2:Y:S02]  /*8030*/  LDG.E.64 R2, desc[UR36][R2.64] ;  /* 0x0000002402027981 */ /* 0x000ea4000c1e1b00 */
[----:B--2---:R-:W0:Y:S02]  /*8040*/  I2F.U64 R0, R2 ;  /* 0x0000000200007312 */ /* 0x004e240000301000 */
[----:B0-----:R-:W-:-:S04]  /*8050*/  F2FP.F16.F32.PACK_AB R0, RZ, R0 ;  /* 0x00000000ff00723e */ /* 0x001fc800000000ff */
[----:B------:R-:W-:Y:S01]  /*8060*/  PRMT R23, R0, 0x7610, R23 ;  /* 0x0000761000177816 */ /* 0x000fe20000000017 */
[----:B------:R-:W-:Y:S06]  /*8070*/  BRA `(.L_x_203) ;  /* 0x0000000000107947 */ /* 0x000fec0003800000 */
.L_x_226:
[----:B------:R-:W2:Y:S02]  /*8080*/  LDG.E R2, desc[UR36][R2.64] ;  /* 0x0000002402027981 */ /* 0x000ea4000c1e1900 */
[----:B--2---:R-:W-:-:S04]  /*8090*/  I2FP.F32.U32 R0, R2 ;  /* 0x0000000200007245 */ /* 0x004fc80000201000 */
[----:B------:R-:W-:-:S04]  /*80a0*/  F2FP.F16.F32.PACK_AB R0, RZ, R0 ;  /* 0x00000000ff00723e */ /* 0x000fc800000000ff */
[----:B------:R-:W-:-:S07]  /*80b0*/  PRMT R23, R0, 0x7610, R23 ;  /* 0x0000761000177816 */ /* 0x000fce0000000017 */
.L_x_203:
        /* <DEDUP_REMOVED lines=19> */
.L_x_234:
[----:B------:R-:W2:Y:S02]  /*81f0*/  LDG.E.U8 R2, desc[UR36][R2.64] ;  /* 0x0000002402027981 */ /* 0x000ea4000c1e1100 */
[----:B--2---:R-:W-:-:S04]  /*8200*/  ISETP.NE.AND P0, PT, R2, RZ, PT ;  /* 0x000000ff0200720c */ /* 0x004fc80003f05270 */
[----:B------:R-:W-:Y:S01]  /*8210*/  P2R R22, PR, RZ, 0x1 ;  /* 0x00000001ff167803 */ /* 0x000fe20000000000 */
[----:B------:R-:W-:Y:S08]  /*8220*/  BRA `(.L_x_236) ;  /* 0x0000000c00c47947 */ /* 0x000ff00003800000 */
.L_x_233:
        /* <DEDUP_REMOVED lines=11> */
.L_x_238:
[----:B------:R-:W2:Y:S02]  /*82e0*/  LDG.E R2, desc[UR36][R2.64] ;  /* 0x0000002402027981 */ /* 0x000ea4000c1e1900 */
[----:B--2---:R-:W-:-:S04]  /*82f0*/  ISETP.NE.AND P0, PT, R2, RZ, PT ;  /* 0x000000ff0200720c */ /* 0x004fc80003f05270 */
[----:B------:R-:W-:Y:S01]  /*8300*/  P2R R22, PR, RZ, 0x1 ;  /* 0x00000001ff167803 */ /* 0x000fe20000000000 */
[----:B------:R-:W-:Y:S08]  /*8310*/  BRA `(.L_x_236) ;  /* 0x0000000c00887947 */ /* 0x000ff00003800000 */
.L_x_237:
[----:B------:R-:W2:Y:S02]  /*8320*/  LDG.E.U16 R2, desc[UR36][R2.64] ;  /* 0x0000002402027981 */ /* 0x000ea4000c1e1500 */
[----:B--2---:R-:W-:-:S04]  /*8330*/  ISETP.NE.AND P0, PT, R2, RZ, PT ;  /* 0x000000ff0200720c */ /* 0x004fc80003f05270 */
[----:B------:R-:W-:Y:S01]  /*8340*/  P2R R22, PR, RZ, 0x1 ;  /* 0x00000001ff167803 */ /* 0x000fe20000000000 */
[----:B------:R-:W-:Y:S08]  /*8350*/  BRA `(.L_x_236) ;  /* 0x0000000c00787947 */ /* 0x000ff00003800000 */
.L_x_232:
        /* <DEDUP_REMOVED lines=10> */
.L_x_240:
[----:B------:R-:W2:Y:S02]  /*8400*/  LDG.E.U16 R0, desc[UR36][R2.64] ;  /* 0x0000002402007981 */ /* 0x000ea4000c1e1500 */
[----:B--2---:R-:W-:-:S05]  /*8410*/  HADD2.F32 R0, -RZ, R0.H0_H0 ;  /* 0x20000000ff007230 */ /* 0x004fca0000004100 */
[----:B------:R-:W-:-:S04]  /*8420*/  FSETP.NEU.FTZ.AND P0, PT, R0, RZ, PT ;  /* 0x000000ff0000720b */ /* 0x000fc80003f1d000 */
[----:B------:R-:W-:Y:S01]  /*8430*/  P2R R22, PR, RZ, 0x1 ;  /* 0x00000001ff167803 */ /* 0x000fe20000000000 */
[----:B------:R-:W-:Y:S08]  /*8440*/  BRA `(.L_x_236) ;  /* 0x0000000c003c7947 */ /* 0x000ff00003800000 */
.L_x_239:
        /* <DEDUP_REMOVED lines=12> */
.L_x_242:
        /* <DEDUP_REMOVED lines=11> */
.L_x_241:
[----:B------:R-:W2:Y:S02]  /*85c0*/  LDG.E.64 R2, desc[UR36][R2.64] ;  /* 0x0000002402027981 */ /* 0x000ea4000c1e1b00 */
[----:B--2---:R-:W-:-:S06]  /*85d0*/  DSETP.NEU.AND P0, PT, R2, RZ, PT ;  /* 0x000000ff0200722a */ /* 0x004fcc0003f0d000 */
[----:B------:R-:W-:Y:S01]  /*85e0*/  P2R R22, PR, RZ, 0x1 ;  /* 0x00000001ff167803 */ /* 0x000fe20000000000 */
[----:B------:R-:W-:Y:S07]  /*85f0*/  BRA `(.L_x_236) ;  /* 0x0000000800d07947 */ /* 0x000fee0003800000 */
.L_x_231:
        /* <DEDUP_REMOVED lines=12> */
.L_x_245:
[----:B------:R-:W2:Y:S02]  /*86c0*/  LDG.E.128 R4, desc[UR36][R2.64] ;  /* 0x0000002402047981 */ /* 0x000ea4000c1e1d00 */
[----:B--2---:R-:W-:-:S06]  /*86d0*/  DSETP.NEU.AND P0, PT, R6, RZ, PT ;  /* 0x000000ff0600722a */ /* 0x004fcc0003f0d000 */
[----:B------:R-:W-:-:S06]  /*86e0*/  DSETP.NEU.OR P0, PT, R4, RZ, P0 ;  /* 0x000000ff0400722a */ /* 0x000fcc000070d400 */
[----:B------:R-:W-:Y:S01]  /*86f0*/  P2R R22, PR, RZ, 0x1 ;  /* 0x00000001ff167803 */ /* 0x000fe20000000000 */
[----:B------:R-:W-:Y:S07]  /*8700*/  BRA `(.L_x_236) ;  /* 0x00000008008c7947 */ /* 0x000fee0003800000 */
.L_x_244:
        /* <DEDUP_REMOVED lines=28> */
.L_x_247:
        /* <DEDUP_REMOVED lines=15> */
.L_x_246:
[----:B------:R-:W2:Y:S02]  /*89c0*/  LDG.E.U16 R0, desc[UR36][R2.64] ;  /* 0x0000002402007981 */ /* 0x000ea4000c1e1500 */
[----:B--2---:R-:W-:-:S05]  /*89d0*/  IMAD.U32 R0, R0, 0x10000, RZ ;  /* 0x0001000000007824 */ /* 0x004fca00078e00ff */
[----:B------:R-:W-:-:S04]  /*89e0*/  FSETP.NEU.FTZ.AND P0, PT, R0, RZ, PT ;  /* 0x000000ff0000720b */ /* 0x000fc80003f1d000 */
[----:B------:R-:W-:Y:S01]  /*89f0*/  P2R R22, PR, RZ, 0x1 ;  /* 0x00000001ff167803 */ /* 0x000fe20000000000 */
[----:B------:R-:W-:Y:S08]  /*8a00*/  BRA `(.L_x_236) ;  /* 0x0000000400cc7947 */ /* 0x000ff00003800000 */
.L_x_243:
        /* <DEDUP_REMOVED lines=12> */
.L_x_250:
        /* <DEDUP_REMOVED lines=21> */
.L_x_254:
[----:B------:R-:W-:Y:S05]  /*8c20*/  BSYNC B1 ;  /* 0x0000000000017941 */ /* 0x000fea0003800000 */
.L_x_253:
[----:B------:R-:W-:Y:S01]  /*8c30*/  LEA R3, R0, 0x3b800000, 0x17 ;  /* 0x3b80000000037811 */ /* 0x000fe200078eb8ff */
[----:B------:R-:W-:-:S05]  /*8c40*/  IMAD.SHL.U32 R0, R2, 0x100000, RZ ;  /* 0x0010000002007824 */ /* 0x000fca00078e00ff */
[----:B------:R-:W-:-:S07]  /*8c50*/  LOP3.LUT R0, R3, R0, R4, 0xfe, !PT ;  /* 0x0000000003007212 */ /* 0x000fce00078efe04 */
.L_x_252:
[----:B------:R-:W-:Y:S05]  /*8c60*/  BSYNC B0 ;  /* 0x0000000000007941 */ /* 0x000fea0003800000 */
.L_x_251:
[----:B------:R-:W-:-:S04]  /*8c70*/  FSETP.NEU.FTZ.AND P0, PT, R0, RZ, PT ;  /* 0x000000ff0000720b */ /* 0x000fc80003f1d000 */
[----:B------:R-:W-:Y:S01]  /*8c80*/  P2R R22, PR, RZ, 0x1 ;  /* 0x00000001ff167803 */ /* 0x000fe20000000000 */
[----:B------:R-:W-:Y:S08]  /*8c90*/  BRA `(.L_x_236) ;  /* 0x0000000400287947 */ /* 0x000ff00003800000 */
.L_x_249:
        /* <DEDUP_REMOVED lines=21> */
.L_x_258:
[----:B------:R-:W-:Y:S05]  /*8df0*/  BSYNC B1 ;  /* 0x0000000000017941 */ /* 0x000fea0003800000 */
.L_x_257:
[----:B------:R-:W-:Y:S01]  /*8e00*/  LEA R3, R0, 0x37800000, 0x17 ;  /* 0x3780000000037811 */ /* 0x000fe200078eb8ff */
[----:B------:R-:W-:-:S05]  /*8e10*/  IMAD.SHL.U32 R0, R2, 0x200000, RZ ;  /* 0x0020000002007824 */ /* 0x000fca00078e00ff */
[----:B------:R-:W-:-:S07]  /*8e20*/  LOP3.LUT R0, R3, R0, R4, 0xfe, !PT ;  /* 0x0000000003007212 */ /* 0x000fce00078efe04 */
.L_x_256:
[----:B------:R-:W-:Y:S05]  /*8e30*/  BSYNC B0 ;  /* 0x0000000000007941 */ /* 0x000fea0003800000 */
.L_x_255:
[----:B------:R-:W-:-:S04]  /*8e40*/  FSETP.NEU.FTZ.AND P0, PT, R0, RZ, PT ;  /* 0x000000ff0000720b */ /* 0x000fc80003f1d000 */
[----:B------:R-:W-:Y:S01]  /*8e50*/  P2R R22, PR, RZ, 0x1 ;  /* 0x00000001ff167803 */ /* 0x000fe20000000000 */
[----:B------:R-:W-:Y:S08]  /*8e60*/  BRA `(.L_x_236) ;  /* 0x0000000000b47947 */ /* 0x000ff00003800000 */
.L_x_248:
        /* <DEDUP_REMOVED lines=14> */
.L_x_262:
[----:B------:R-:W-:Y:S05]  /*8f50*/  BSYNC B0 ;  /* 0x0000000000007941 */ /* 0x000fea0003800000 */
.L_x_261:
[----:B------:R-:W-:-:S04]  /*8f60*/  FSETP.NEU.FTZ.AND P0, PT, R0, RZ, PT ;  /* 0x000000ff0000720b */ /* 0x000fc80003f1d000 */
[----:B------:R-:W-:Y:S01]  /*8f70*/  P2R R22, PR, RZ, 0x1 ;  /* 0x00000001ff167803 */ /* 0x000fe20000000000 */
[----:B------:R-:W-:Y:S08]  /*8f80*/  BRA `(.L_x_236) ;  /* 0x00000000006c7947 */ /* 0x000ff00003800000 */
.L_x_235:
        /* <DEDUP_REMOVED lines=16> */
.L_x_263:
[----:B------:R-:W-:-:S04]  /*9090*/  PLOP3.LUT P0, PT, PT, PT, PT, 0x8, 0x0 ;  /* 0x000000000000781c */ /* 0x000fc80003f0e170 */
[----:B------:R-:W-:Y:S01]  /*90a0*/  P2R R22, PR, RZ, 0x1 ;  /* 0x00000001ff167803 */ /* 0x000fe20000000000 */
[----:B------:R-:W-:Y:S08]  /*90b0*/  BRA `(.L_x_236) ;  /* 0x0000000000207947 */ /* 0x000ff00003800000 */
.L_x_260:
[----:B------:R-:W2:Y:S02]  /*90c0*/  LDG.E.64 R2, desc[UR36][R2.64] ;  /* 0x0000002402027981 */ /* 0x000ea4000c1e1b00 */
[----:B--2---:R-:W-:-:S04]  /*90d0*/  ISETP.NE.U32.AND P0, PT, R2, RZ, PT ;  /* 0x000000ff0200720c */ /* 0x004fc80003f05070 */
[----:B------:R-:W-:-:S04]  /*90e0*/  ISETP.NE.AND.EX P0, PT, R3, RZ, PT, P0 ;  /* 0x000000ff0300720c */ /* 0x000fc80003f05300 */
[----:B------:R-:W-:Y:S01]  /*90f0*/  P2R R22, PR, RZ, 0x1 ;  /* 0x00000001ff167803 */ /* 0x000fe20000000000 */
[----:B------:R-:W-:Y:S08]  /*9100*/  BRA `(.L_x_236) ;  /* 0x00000000000c7947 */ /* 0x000ff00003800000 */
.L_x_259:
[----:B------:R-:W2:Y:S02]  /*9110*/  LDG.E R2, desc[UR36][R2.64] ;  /* 0x0000002402027981 */ /* 0x000ea4000c1e1900 */
[----:B--2---:R-:W-:-:S04]  /*9120*/  ISETP.NE.AND P0, PT, R2, RZ, PT ;  /* 0x000000ff0200720c */ /* 0x004fc80003f05270 */
[----:B------:R-:W-:-:S09]  /*9130*/  P2R R22, PR, RZ, 0x1 ;  /* 0x00000001ff167803 */ /* 0x000fd20000000000 */
.L_x_236:
        /* <DEDUP_REMOVED lines=18> */
.L_x_267:
[----:B------:R0:W5:Y:S01]  /*9260*/  LDG.E.U8 R2, desc[UR36][R4.64] ;  /* 0x0000002404027981 */ /* 0x000162000c1e1100 */
[----:B------:R-:W-:Y:S01]  /*9270*/  IMAD.MOV.U32 R3, RZ, RZ, RZ ;  /* 0x000000ffff037224 */ /* 0x000fe200078e00ff */
[----:B------:R-:W-:Y:S06]  /*9280*/  BRA `(.L_x_269) ;  /* 0x0000000c00487947 */ /* 0x000fec0003800000 */
.L_x_266:
        /* <DEDUP_REMOVED lines=8> */
.L_x_271:
[----:B------:R-:W2:Y:S02]  /*9310*/  LDG.E R2, desc[UR36][R4.64] ;  /* 0x0000002404027981 */ /* 0x000ea4000c1e1900 */
[----:B--2---:R-:W-:Y:S01]  /*9320*/  SHF.R.S32.HI R3, RZ, 0x1f, R2 ;  /* 0x0000001fff037819 */ /* 0x004fe20000011402 */
[----:B------:R-:W-:Y:S06]  /*9330*/  BRA `(.L_x_269) ;  /* 0x0000000c001c7947 */ /* 0x000fec0003800000 */
.L_x_270:
[----:B------:R-:W2:Y:S02]  /*9340*/  LDG.E.S16 R2, desc[UR36][R4.64] ;  /* 0x0000002404027981 */ /* 0x000ea4000c1e1700 */
[----:B--2---:R-:W-:Y:S01]  /*9350*/  SHF.R.S32.HI R3, RZ, 0x1f, R2 ;  /* 0x0000001fff037819 */ /* 0x004fe20000011402 */
[----:B------:R-:W-:Y:S06]  /*9360*/  BRA `(.L_x_269) ;  /* 0x0000000c00107947 */ /* 0x000fec0003800000 */
.L_x_265:
        /* <DEDUP_REMOVED lines=9> */
.L_x_273:
[----:B------:R-:W2:Y:S02]  /*9400*/  LDG.E.U16 R4, desc[UR36][R4.64] ;  /* 0x0000002404047981 */ /* 0x000ea4000c1e1500 */
[----:B--2---:R-:W-:-:S06]  /*9410*/  HADD2.F32 R2, -RZ, R4.H0_H0 ;  /* 0x20000004ff027230 */ /* 0x004fcc0000004100 */
[----:B------:R-:W0:Y:S01]  /*9420*/  F2I.S64.TRUNC R2, R2 ;  /* 0x0000000200027311 */ /* 0x000e22000020d900 */
[----:B------:R-:W-:Y:S05]  /*9430*/  BRA `(.L_x_269) ;  /* 0x0000000800dc7947 */ /* 0x000fea0003800000 */
.L_x_272:
[----:B------:R-:W-:-:S13]  /*9440*/  ISETP.NE.AND P0, PT, R0, 0x7, PT ;  /* 0x000000070000780c */ /* 0x000fda0003f05270 */
[----:B------:R-:W-:Y:S05]  /*9450*/  @!P0 BRA `(.L_x_274) ;  /* 0x00000000002c8947 */ /* 0x000fea0003800000 */
[----:B------:R-:W-:-:S13]  /*9460*/  ISETP.NE.AND P0, PT, R0, 0x8, PT ;  /* 0x000000080000780c */ /* 0x000fda0003f05270 */
[----:B------:R-:W-:Y:S05]  /*9470*/  @!P0 BRA `(.L_x_275) ;  /* 0x0000000000148947 */ /* 0x000fea0003800000 */
[----:B------:R-:W-:-:S13]  /*9480*/  ISETP.NE.AND P0, PT, R0, 0x9, PT ;  /* 0x000000090000780c */ /* 0x000fda0003f05270 */
[----:B------:R-:W-:Y:S05]  /*9490*/  @P0 BRA `(.L_x_268) ;  /* 0x00000008006c0947 */ /* 0x000fea0003800000 */
[----:B------:R-:W2:Y:S02]  /*94a0*/  LDG.E R2, desc[UR36][R4.64] ;  /* 0x0000002404027981 */ /* 0x000ea4000c1e1900 */
[----:B--2---:R-:W0:Y:S01]  /*94b0*/  F2I.S64.TRUNC R2, R2 ;  /* 0x0000000200027311 */ /* 0x004e22000020d900 */
[----:B------:R-:W-:Y:S05]  /*94c0*/  BRA `(.L_x_269) ;  /* 0x0000000800b87947 */ /* 0x000fea0003800000 */
.L_x_275:
[----:B------:R-:W2:Y:S02]  /*94d0*/  LDG.E.U16 R4, desc[UR36][R4.64] ;  /* 0x0000002404047981 */ /* 0x000ea4000c1e1500 */
[----:B--2---:R-:W-:-:S06]  /*94e0*/  HADD2.F32 R2, -RZ, R4.H0_H0 ;  /* 0x20000004ff027230 */ /* 0x004fcc0000004100 */
[----:B------:R-:W0:Y:S01]  /*94f0*/  F2I.S64.TRUNC R2, R2 ;  /* 0x0000000200027311 */ /* 0x000e22000020d900 */
[----:B------:R-:W-:Y:S05]  /*9500*/  BRA `(.L_x_269) ;  /* 0x0000000800a87947 */ /* 0x000fea0003800000 */
.L_x_274:
[----:B------:R-:W2:Y:S02]  /*9510*/  LDG.E.64 R2, desc[UR36][R4.64] ;  /* 0x0000002404027981 */ /* 0x000ea4000c1e1b00 */
[----:B--2---:R-:W0:Y:S01]  /*9520*/  F2I.S64.F64.TRUNC R2, R2 ;  /* 0x0000000200027311 */ /* 0x004e22000030d900 */
[----:B------:R-:W-:Y:S05]  /*9530*/  BRA `(.L_x_269) ;  /* 0x00000008009c7947 */ /* 0x000fea0003800000 */
.L_x_264:
        /* <DEDUP_REMOVED lines=13> */
.L_x_278:
[----:B------:R-:W2:Y:S02]  /*9610*/  LDG.E.64 R2, desc[UR36][R4.64] ;  /* 0x0000002404027981 */ /* 0x000ea4000c1e1b00 */
[----:B--2---:R-:W0:Y:S01]  /*9620*/  F2I.S64.F64.TRUNC R2, R2 ;  /* 0x0000000200027311 */ /* 0x004e22000030d900 */
[----:B------:R-:W-:Y:S05]  /*9630*/  BRA `(.L_x_269) ;  /* 0x00000008005c7947 */ /* 0x000fea0003800000 */
.L_x_277:
        /* <DEDUP_REMOVED lines=25> */
[----:B------:R-:W2:Y:S01]  /*97d0*/  F2I.S64.TRUNC R2, R3 ;  /* 0x0000000300027311 */ /* 0x000ea2000020d900 */
[----:B------:R-:W-:Y:S05]  /*97e0*/  BRA `(.L_x_269) ;  /* 0x0000000400f07947 */ /* 0x000fea0003800000 */
.L_x_280:
        /* <DEDUP_REMOVED lines=12> */
[----:B------:R-:W3:Y:S01]  /*98b0*/  F2I.S64.TRUNC R2, R2 ;  /* 0x0000000200027311 */ /* 0x000ee2000020d900 */
[----:B------:R-:W-:Y:S05]  /*98c0*/  BRA `(.L_x_269) ;  /* 0x0000000400b87947 */ /* 0x000fea0003800000 */
.L_x_279:
[----:B------:R-:W2:Y:S02]  /*98d0*/  LDG.E.U16 R2, desc[UR36][R4.64] ;  /* 0x0000002404027981 */ /* 0x000ea4000c1e1500 */
[----:B--2---:R-:W-:-:S06]  /*98e0*/  IMAD.U32 R2, R2, 0x10000, RZ ;  /* 0x0001000002027824 */ /* 0x004fcc00078e00ff */
[----:B------:R-:W1:Y:S01]  /*98f0*/  F2I.S64.TRUNC R2, R2 ;  /* 0x0000000200027311 */ /* 0x000e62000020d900 */
[----:B------:R-:W-:Y:S05]  /*9900*/  BRA `(.L_x_269) ;  /* 0x0000000400a87947 */ /* 0x000fea0003800000 */
.L_x_276:
        /* <DEDUP_REMOVED lines=11> */
.L_x_283:
        /* <DEDUP_REMOVED lines=21> */
.L_x_287:
[----:B------:R-:W-:Y:S05]  /*9b10*/  BSYNC B1 ;  /* 0x0000000000017941 */ /* 0x000fea0003800000 */
.L_x_286:
[----:B------:R-:W-:Y:S01]  /*9b20*/  IMAD.SHL.U32 R2, R2, 0x100000, RZ ;  /* 0x0010000002027824 */ /* 0x000fe200078e00ff */
[----:B------:R-:W-:-:S04]  /*9b30*/  LEA R3, R0, 0x3b800000, 0x17 ;  /* 0x3b80000000037811 */ /* 0x000fc800078eb8ff */
[----:B------:R-:W-:-:S07]  /*9b40*/  LOP3.LUT R2, R3, R2, R4, 0xfe, !PT ;  /* 0x0000000203027212 */ /* 0x000fce00078efe04 */
.L_x_285:
[----:B------:R-:W-:Y:S05]  /*9b50*/  BSYNC B0 ;  /* 0x0000000000007941 */ /* 0x000fea0003800000 */
.L_x_284:
[----:B------:R-:W0:Y:S01]  /*9b60*/  F2I.S64.TRUNC R2, R2 ;  /* 0x0000000200027311 */ /* 0x000e22000020d900 */
[----:B------:R-:W-:Y:S05]  /*9b70*/  BRA `(.L_x_269) ;  /* 0x00000004000c7947 */ /* 0x000fea0003800000 */
.L_x_282:
        /* <DEDUP_REMOVED lines=21> */
.L_x_291:
[----:B------:R-:W-:Y:S05]  /*9cd0*/  BSYNC B1 ;  /* 0x0000000000017941 */ /* 0x000fea0003800000 */
.L_x_290:
[----:B------:R-:W-:Y:S01]  /*9ce0*/  IMAD.SHL.U32 R2, R2, 0x200000, RZ ;  /* 0x0020000002027824 */ /* 0x000fe200078e00ff */
[----:B------:R-:W-:-:S04]  /*9cf0*/  LEA R3, R0, 0x37800000, 0x17 ;  /* 0x3780000000037811 */ /* 0x000fc800078eb8ff */
[----:B------:R-:W-:-:S07]  /*9d00*/  LOP3.LUT R2, R3, R2, R4, 0xfe, !PT ;  /* 0x0000000203027212 */ /* 0x000fce00078efe04 */
.L_x_289:
[----:B------:R-:W-:Y:S05]  /*9d10*/  BSYNC B0 ;  /* 0x0000000000007941 */ /* 0x000fea0003800000 */
.L_x_288:
[----:B------:R-:W0:Y:S01]  /*9d20*/  F2I.S64.TRUNC R2, R2 ;  /* 0x0000000200027311 */ /* 0x000e22000020d900 */
[----:B------:R-:W-:Y:S05]  /*9d30*/  BRA `(.L_x_269) ;  /* 0x00000000009c7947 */ /* 0x000fea0003800000 */
.L_x_281:
        /* <DEDUP_REMOVED lines=14> */
.L_x_295:
[----:B------:R-:W-:Y:S05]  /*9e20*/  BSYNC B0 ;  /* 0x0000000000007941 */ /* 0x000fea0003800000 */
.L_x_294:
[----:B------:R-:W0:Y:S01]  /*9e30*/  F2I.S64.TRUNC R2, R2 ;  /* 0x0000000200027311 */ /* 0x000e22000020d900 */
[----:B------:R-:W-:Y:S05]  /*9e40*/  BRA `(.L_x_269) ;  /* 0x0000000000587947 */ /* 0x000fea0003800000 */
.L_x_268:
        /* <DEDUP_REMOVED lines=16> */
.L_x_296:
[----:B------:R-:W-:Y:S01]  /*9f50*/  CS2R R2, SRZ ;  /* 0x0000000000027805 */ /* 0x000fe2000001ff00 */
[----:B------:R-:W-:Y:S06]  /*9f60*/  BRA `(.L_x_269) ;  /* 0x0000000000107947 */ /* 0x000fec0003800000 */
.L_x_293:
[----:B------:R0:W5:Y:S01]  /*9f70*/  LDG.E.64 R2, desc[UR36][R4.64] ;  /* 0x0000002404027981 */ /* 0x000162000c1e1b00 */
[----:B------:R-:W-:Y:S05]  /*9f80*/  BRA `(.L_x_269) ;  /* 0x0000000000087947 */ /* 0x000fea0003800000 */
.L_x_292:
[----:B------:R4:W5:Y:S01]  /*9f90*/  LDG.E R2, desc[UR36][R4.64] ;  /* 0x0000002404027981 */ /* 0x000962000c1e1900 */
[----:B------:R-:W-:-:S07]  /*9fa0*/  IMAD.MOV.U32 R3, RZ, RZ, RZ ;  /* 0x000000ffff037224 */ /* 0x000fce00078e00ff */
.L_x_269:
[----:B------:R-:W4:Y:S01]  /*9fb0*/  LDC.U8 R6, c[0x0][0x508] ;  /* 0x00014200ff067b82 */ /* 0x000f220000000000 */
[----:B------:R-:W-:Y:S01]  /*9fc0*/  ISETP.NE.AND P0, PT, R22, RZ, PT ;  /* 0x000000ff1600720c */ /* 0x000fe20003f05270 */
[----:B------:R-:W-:Y:S01]  /*9fd0*/  BSSY B0, `(.L_x_297) ;  /* 0x0000008000007945 */ /* 0x000fe20003800000 */
[----:B----4-:R-:W-:-:S04]  /*9fe0*/  PRMT R0, R6, 0x9910, RZ ;  /* 0x0000991006007816 */ /* 0x010fc800000000ff */
[----:B------:R-:W-:-:S07]  /*9ff0*/  ISETP.GT.AND P1, PT, R0, 0x9, PT ;  /* 0x000000090000780c */ /* 0x000fce0003f24270 */
[----:B------:R-:W-:Y:S06]  /*a000*/  @!P0 BRA `(.L_x_298) ;  /* 0x0000000000108947 */ /* 0x000fec0003800000 */
[----:B------:R-:W-:Y:S02]  /*a010*/  ULDC.64 UR4, c[0x0][0x4f8] ;  /* 0x00013e0000047ab9 */ /* 0x000fe40000000a00 */
[----:B0123-5:R-:W-:-:S04]  /*a020*/  LEA R4, P0, R2, UR4, 0x1 ;  /* 0x0000000402047c11 */ /* 0x02ffc8000f8008ff */
[----:B------:R-:W-:-:S05]  /*a030*/  LEA.HI.X R5, R2, UR5, R3, 0x1, P0 ;  /* 0x0000000502057c11 */ /* 0x000fca00080f0c03 */
[----:B------:R4:W5:Y:S04]  /*a040*/  LDG.E.U16 R23, desc[UR36][R4.64] ;  /* 0x0000002404177981 */ /* 0x000968000c1e1500 */
.L_x_298:
[----:B------:R-:W-:Y:S05]  /*a050*/  BSYNC B0 ;  /* 0x0000000000007941 */ /* 0x000fea0003800000 */
.L_x_297:
        /* <DEDUP_REMOVED lines=13> */
.L_x_302:
[----:B0123-5:R-:W-:-:S06]  /*a130*/  HADD2.F32 R3, -RZ, R23.H0_H0 ;  /* 0x20000017ff037230 */ /* 0x02ffcc0000004100 */
[----:B------:R-:W0:Y:S02]  /*a140*/  F2I.S64.TRUNC R2, R3 ;  /* 0x0000000300027311 */ /* 0x000e24000020d900 */
[----:B0-----:R0:W-:Y:S01]  /*a150*/  STG.E.U8 desc[UR36][R16.64], R2 ;  /* 0x0000000210007986 */ /* 0x0011e2000c101124 */
[----:B------:R-:W-:Y:S05]  /*a160*/  BRA `(.L_x_304) ;  /* 0x0000000c00847947 */ /* 0x000fea0003800000 */
.L_x_301:
        /* <DEDUP_REMOVED lines=10> */
.L_x_306:
[----:B-----5:R-:W-:-:S06]  /*a210*/  HADD2.F32 R23, -RZ, R23.H0_H0 ;  /* 0x20000017ff177230 */ /* 0x020fcc0000004100 */
[----:B------:R-:W0:Y:S02]  /*a220*/  F2I.FTZ.TRUNC.NTZ R23, R23 ;  /* 0x0000001700177305 */ /* 0x000e24000021f100 */
[----:B0-----:R0:W-:Y:S01]  /*a230*/  STG.E desc[UR36][R16.64], R23 ;  /* 0x0000001710007986 */ /* 0x0011e2000c101924 */
[----:B------:R-:W-:Y:S05]  /*a240*/  BRA `(.L_x_304) ;  /* 0x0000000c004c7947 */ /* 0x000fea0003800000 */
.L_x_305:
[----:B-----5:R-:W-:-:S06]  /*a250*/  HADD2.F32 R23, -RZ, R23.H0_H0 ;  /* 0x20000017ff177230 */ /* 0x020fcc0000004100 */
[----:B------:R-:W0:Y:S02]  /*a260*/  F2I.FTZ.TRUNC.NTZ R23, R23 ;  /* 0x0000001700177305 */ /* 0x000e24000021f100 */
[----:B0-----:R0:W-:Y:S01]  /*a270*/  STG.E.U16 desc[UR36][R16.64], R23 ;  /* 0x0000001710007986 */ /* 0x0011e2000c101524 */
[----:B------:R-:W-:Y:S05]  /*a280*/  BRA `(.L_x_304) ;  /* 0x0000000c003c7947 */ /* 0x000fea0003800000 */
.L_x_300:
        /* <DEDUP_REMOVED lines=9> */
.L_x_308:
[----:B-----5:R0:W-:Y:S01]  /*a320*/  STG.E.U16 desc[UR36][R16.64], R23 ;  /* 0x0000001710007986 */ /* 0x0201e2000c101524 */
[----:B------:R-:W-:Y:S05]  /*a330*/  BRA `(.L_x_304) ;  /* 0x0000000c00107947 */ /* 0x000fea0003800000 */
.L_x_307:
        /* <DEDUP_REMOVED lines=10> */
.L_x_310:
[----:B-----5:R-:W-:-:S05]  /*a3e0*/  HADD2.F32 R0, -RZ, R23.H0_H0 ;  /* 0x20000017ff007230 */ /* 0x020fca0000004100 */
[----:B------:R-:W-:-:S04]  /*a3f0*/  F2FP.F16.F32.PACK_AB R0, RZ, R0 ;  /* 0x00000000ff00723e */ /* 0x000fc800000000ff */
[----:B------:R-:W-:-:S05]  /*a400*/  PRMT R0, R0, 0x5410, RZ ;  /* 0x0000541000007816 */ /* 0x000fca00000000ff */
[----:B------:R0:W-:Y:S01]  /*a410*/  STG.E desc[UR36][R16.64], R0 ;  /* 0x0000000010007986 */ /* 0x0001e2000c101924 */
[----:B------:R-:W-:Y:S05]  /*a420*/  BRA `(.L_x_304) ;  /* 0x0000000800d47947 */ /* 0x000fea0003800000 */
.L_x_309:
[----:B0123-5:R-:W-:-:S05]  /*a430*/  HADD2.F32 R2, -RZ, R23.H0_H0 ;  /* 0x20000017ff027230 */ /* 0x02ffca0000004100 */
[----:B------:R-:W-:-:S06]  /*a440*/  FMUL.FTZ R2, R2, 1 ;  /* 0x3f80000002027820 */ /* 0x000fcc0000410000 */
[----:B------:R-:W0:Y:S02]  /*a450*/  F2F.F64.F32 R2, R2 ;  /* 0x0000000200027310 */ /* 0x000e240000201800 */
[----:B0-----:R0:W-:Y:S01]  /*a460*/  STG.E.64 desc[UR36][R16.64], R2 ;  /* 0x0000000210007986 */ /* 0x0011e2000c101b24 */
[----:B------:R-:W-:Y:S05]  /*a470*/  BRA `(.L_x_304) ;  /* 0x0000000800c07947 */ /* 0x000fea0003800000 */
.L_x_299:
        /* <DEDUP_REMOVED lines=10> */
[----:B0123--:R-:W-:-:S05]  /*a520*/  SEL R3, RZ, 0x1, !P0 ;  /* 0x00000001ff037807 */ /* 0x00ffca0004000000 */
[----:B------:R0:W-:Y:S01]  /*a530*/  STG.E.U8 desc[UR36][R16.64], R3 ;  /* 0x0000000310007986 */ /* 0x0001e2000c101124 */
[----:B------:R-:W-:Y:S05]  /*a540*/  BRA `(.L_x_304) ;  /* 0x00000008008c7947 */ /* 0x000fea0003800000 */
.L_x_313:
[----:B-----5:R-:W-:Y:S01]  /*a550*/  HADD2.F32 R23, -RZ, R23.H0_H0 ;  /* 0x20000017ff177230 */ /* 0x020fe20000004100 */
[----:B------:R-:W-:-:S04]  /*a560*/  CS2R R6, SRZ ;  /* 0x0000000000067805 */ /* 0x000fc8000001ff00 */
[----:B0---4-:R-:W-:-:S06]  /*a570*/  FMUL.FTZ R4, R23, 1 ;  /* 0x3f80000017047820 */ /* 0x011fcc0000410000 */
[----:B------:R-:W0:Y:S02]  /*a580*/  F2F.F64.F32 R4, R4 ;  /* 0x0000000400047310 */ /* 0x000e240000201800 */
[----:B0-----:R0:W-:Y:S01]  /*a590*/  STG.E.128 desc[UR36][R16.64], R4 ;  /* 0x0000000410007986 */ /* 0x0011e2000c101d24 */
[----:B------:R-:W-:Y:S05]  /*a5a0*/  BRA `(.L_x_304) ;  /* 0x0000000800747947 */ /* 0x000fea0003800000 */
.L_x_312:
        /* <DEDUP_REMOVED lines=8> */
[C---:B0123--:R-:W-:Y:S02]  /*a630*/  LOP3.LUT R2, R23.reuse, 0x7fffffff, RZ, 0xc0, !PT ;  /* 0x7fffffff17027812 */ /* 0x04ffe400078ec0ff */
        /* <DEDUP_REMOVED lines=12> */
.L_x_317:
[----:B------:R-:W-:Y:S05]  /*a700*/  BSYNC B0 ;  /* 0x0000000000007941 */ /* 0x000fea0003800000 */
.L_x_316:
[----:B------:R-:W-:-:S05]  /*a710*/  LOP3.LUT R3, R0, R3, RZ, 0xfc, !PT ;  /* 0x0000000300037212 */ /* 0x000fca00078efcff */
[----:B------:R0:W-:Y:S01]  /*a720*/  STG.E.U8 desc[UR36][R16.64], R3 ;  /* 0x0000000310007986 */ /* 0x0001e2000c101124 */
[----:B------:R-:W-:Y:S05]  /*a730*/  BRA `(.L_x_304) ;  /* 0x0000000800107947 */ /* 0x000fea0003800000 */
.L_x_315:
[----:B-----5:R-:W-:Y:S01]  /*a740*/  HADD2.F32 R23, -RZ, R23.H0_H0 ;  /* 0x20000017ff177230 */ /* 0x020fe20000004100 */
[----:B------:R-:W-:Y:S04]  /*a750*/  BSSY B0, `(.L_x_318) ;  /* 0x000000f000007945 */ /* 0x000fe80003800000 */
[----:B0123--:R-:W-:-:S04]  /*a760*/  LOP3.LUT R2, R23, 0x7fffffff, RZ, 0xc0, !PT ;  /* 0x7fffffff17027812 */ /* 0x00ffc800078ec0ff */
        /* <DEDUP_REMOVED lines=10> */
.L_x_319:
[----:B------:R-:W-:Y:S01]  /*a810*/  IMAD.MOV.U32 R0, RZ, RZ, 0x7f ;  /* 0x0000007fff007424 */ /* 0x000fe200078e00ff */
[----:B------:R-:W-:-:S04]  /*a820*/  ISETP.GT.U32.AND P0, PT, R2, 0x7f800000, PT ;  /* 0x7f8000000200780c */ /* 0x000fc80003f04070 */
[----:B------:R-:W-:-:S09]  /*a830*/  SEL R0, R0, 0x7c, P0 ;  /* 0x0000007c00007807 */ /* 0x000fd20000000000 */
.L_x_320:
[----:B------:R-:W-:Y:S05]  /*a840*/  BSYNC B0 ;  /* 0x0000000000007941 */ /* 0x000fea0003800000 */
.L_x_318:
[----:B------:R-:W-:-:S04]  /*a850*/  LOP3.LUT R2, R23, 0x80000000, RZ, 0xc0, !PT ;  /* 0x8000000017027812 */ /* 0x000fc800078ec0ff */
[----:B------:R-:W-:-:S04]  /*a860*/  SHF.R.U32.HI R3, RZ, 0x18, R2 ;  /* 0x00000018ff037819 */ /* 0x000fc80000011602 */
[----:B------:R-:W-:-:S05]  /*a870*/  LOP3.LUT R3, R0, R3, RZ, 0xfc, !PT ;  /* 0x0000000300037212 */ /* 0x000fca00078efcff */
[----:B------:R0:W-:Y:S01]  /*a880*/  STG.E.U8 desc[UR36][R16.64], R3 ;  /* 0x0000000310007986 */ /* 0x0001e2000c101124 */
[----:B------:R-:W-:Y:S05]  /*a890*/  BRA `(.L_x_304) ;  /* 0x0000000400b87947 */ /* 0x000fea0003800000 */
.L_x_314:
[----:B-----5:R-:W-:-:S05]  /*a8a0*/  HADD2.F32 R0, -RZ, R23.H0_H0 ;  /* 0x20000017ff007230 */ /* 0x020fca0000004100 */
[----:B------:R-:W-:-:S05]  /*a8b0*/  F2FP.BF16.F32.PACK_AB R0, RZ, R0 ;  /* 0x00000000ff00723e */ /* 0x000fca00000010ff */
[----:B------:R0:W-:Y:S01]  /*a8c0*/  STG.E.U16 desc[UR36][R16.64], R0 ;  /* 0x0000000010007986 */ /* 0x0001e2000c101524 */
[----:B------:R-:W-:Y:S05]  /*a8d0*/  BRA `(.L_x_304) ;  /* 0x0000000400a87947 */ /* 0x000fea0003800000 */
.L_x_311:
        /* <DEDUP_REMOVED lines=12> */
.L_x_323:
[----:B-----5:R-:W-:Y:S01]  /*a9a0*/  HADD2.F32 R23, -RZ, R23.H0_H0 ;  /* 0x20000017ff177230 */ /* 0x020fe20000004100 */
[----:B------:R-:W-:Y:S01]  /*a9b0*/  BSSY B0, `(.L_x_324) ;  /* 0x0000014000007945 */ /* 0x000fe20003800000 */
[----:B------:R-:W-:-:S03]  /*a9c0*/  IMAD.MOV.U32 R8, RZ, RZ, 0x80 ;  /* 0x00000080ff087424 */ /* 0x000fc600078e00ff */
[----:B0123--:R-:W-:-:S04]  /*a9d0*/  LOP3.LUT R2, R23, 0x7fffffff, RZ, 0xc0, !PT ;  /* 0x7fffffff17027812 */ /* 0x00ffc800078ec0ff */
        /* <DEDUP_REMOVED lines=13> */
.L_x_326:
[----:B------:R-:W-:-:S04]  /*aab0*/  LOP3.LUT R2, R23, 0x80000000, RZ, 0xc0, !PT ;  /* 0x8000000017027812 */ /* 0x000fc800078ec0ff */
[----:B------:R-:W-:-:S04]  /*aac0*/  SHF.R.U32.HI R3, RZ, 0x18, R2 ;  /* 0x00000018ff037819 */ /* 0x000fc80000011602 */
[----:B------:R-:W-:-:S04]  /*aad0*/  LOP3.LUT R0, R0, R3, RZ, 0xfc, !PT ;  /* 0x0000000300007212 */ /* 0x000fc800078efcff */
[----:B------:R-:W-:-:S07]  /*aae0*/  PRMT R8, R0, 0x7610, R8 ;  /* 0x0000761000087816 */ /* 0x000fce0000000008 */
.L_x_325:
[----:B------:R-:W-:Y:S05]  /*aaf0*/  BSYNC B0 ;  /* 0x0000000000007941 */ /* 0x000fea0003800000 */
.L_x_324:
[----:B------:R0:W-:Y:S01]  /*ab00*/  STG.E.U8 desc[UR36][R16.64], R8 ;  /* 0x0000000810007986 */ /* 0x0001e2000c101124 */
[----:B------:R-:W-:Y:S05]  /*ab10*/  BRA `(.L_x_304) ;  /* 0x0000000400187947 */ /* 0x000fea0003800000 */
.L_x_322:
        /* <DEDUP_REMOVED lines=17> */
.L_x_329:
[----:B------:R-:W-:-:S04]  /*ac30*/  LOP3.LUT R2, R23, 0x80000000, RZ, 0xc0, !PT ;  /* 0x8000000017027812 */ /* 0x000fc800078ec0ff */
[----:B------:R-:W-:-:S04]  /*ac40*/  SHF.R.U32.HI R3, RZ, 0x18, R2 ;  /* 0x00000018ff037819 */ /* 0x000fc80000011602 */
[----:B------:R-:W-:-:S04]  /*ac50*/  LOP3.LUT R0, R0, R3, RZ, 0xfc, !PT ;  /* 0x0000000300007212 */ /* 0x000fc800078efcff */
[----:B------:R-:W-:-:S07]  /*ac60*/  PRMT R8, R0, 0x7610, R8 ;  /* 0x0000761000087816 */ /* 0x000fce0000000008 */
.L_x_328:
[----:B------:R-:W-:Y:S05]  /*ac70*/  BSYNC B0 ;  /* 0x0000000000007941 */ /* 0x000fea0003800000 */
.L_x_327:
[----:B------:R0:W-:Y:S01]  /*ac80*/  STG.E.U8 desc[UR36][R16.64], R8 ;  /* 0x0000000810007986 */ /* 0x0001e2000c101124 */
[----:B------:R-:W-:Y:S05]  /*ac90*/  BRA `(.L_x_304) ;  /* 0x0000000000b87947 */ /* 0x000fea0003800000 */
.L_x_321:
[----:B------:R-:W-:-:S13]  /*aca0*/  ISETP.NE.AND P0, PT, R0, 0x1c, PT ;  /* 0x0000001c0000780c */ /* 0x000fda0003f05270 */
[----:B------:R-:W-:Y:S05]  /*acb0*/  @!P0 BRA `(.L_x_330) ;  /* 0x0000000000a48947 */ /* 0x000fea0003800000 */
[----:B------:R-:W-:-:S13]  /*acc0*/  ISETP.NE.AND P0, PT, R0, 0x1d, PT ;  /* 0x0000001d0000780c */ /* 0x000fda0003f05270 */
[----:B------:R-:W-:Y:S05]  /*acd0*/  @!P0 BRA `(.L_x_331) ;  /* 0x00000000008c8947 */ /* 0x000fea0003800000 */
[----:B------:R-:W-:-:S13]  /*ace0*/  ISETP.NE.AND P0, PT, R0, 0x2c, PT ;  /* 0x0000002c0000780c */ /* 0x000fda0003f05270 */
[----:B------:R-:W-:Y:S05]  /*acf0*/  @P0 BRA `(.L_x_303) ;  /* 0x0000000000400947 */ /* 0x000fea0003800000 */
[----:B-----5:R-:W-:Y:S02]  /*ad00*/  HADD2.F32 R23, -RZ, R23.H0_H0 ;  /* 0x20000017ff177230 */ /* 0x020fe40000004100 */
[----:B0123--:R-:W-:-:S03]  /*ad10*/  IMAD.MOV.U32 R3, RZ, RZ, 0xff ;  /* 0x000000ffff037424 */ /* 0x00ffc600078e00ff */
[----:B----4-:R-:W-:-:S04]  /*ad20*/  SHF.R.U32.HI R4, RZ, 0x17, R23 ;  /* 0x00000017ff047819 */ /* 0x010fc80000011617 */
        /* <DEDUP_REMOVED lines=13> */
.L_x_303:
[----:B------:R-:W-:Y:S01]  /*ae00*/  MOV R0, 0x0 ;  /* 0x0000000000007802 */ /* 0x000fe20000000f00 */
[----:B------:R-:W-:Y:S01]  /*ae10*/  ULDC.64 UR4, c[0x4][0x4e8] ;  /* 0x01013a0000047ab9 */ /* 0x000fe20000000a00 */
[----:B------:R-:W-:Y:S01]  /*ae20*/  ULDC.64 UR6, c[0x4][0x3d0] ;  /* 0x0100f40000067ab9 */ /* 0x000fe20000000a00 */
[----:B0---4-:R-:W-:Y:S01]  /*ae30*/  IMAD.U32 R4, RZ, RZ, UR4 ;  /* 0x00000004ff047e24 */ /* 0x011fe2000f8e00ff */
[----:B-123-5:R0:W1:Y:S01]  /*ae40*/  LDC.64 R2, c[0x4][R0] ;  /* 0x0100000000027b82 */ /* 0x02e0620000000a00 */
[----:B------:R-:W-:Y:S01]  /*ae50*/  IMAD.U32 R5, RZ, RZ, UR5 ;  /* 0x00000005ff057e24 */ /* 0x000fe2000f8e00ff */
[----:B------:R-:W-:Y:S01]  /*ae60*/  ULDC.64 UR4, c[0x4][0x4f0] ;  /* 0x01013c0000047ab9 */ /* 0x000fe20000000a00 */
[----:B------:R-:W-:Y:S02]  /*ae70*/  IMAD.U32 R10, RZ, RZ, UR6 ;  /* 0x00000006ff0a7e24 */ /* 0x000fe4000f8e00ff */
[----:B------:R-:W-:Y:S02]  /*ae80*/  IMAD.U32 R6, RZ, RZ, UR4 ;  /* 0x00000004ff067e24 */ /* 0x000fe4000f8e00ff */
[----:B------:R-:W-:-:S02]  /*ae90*/  IMAD.U32 R7, RZ, RZ, UR5 ;  /* 0x00000005ff077e24 */ /* 0x000fc4000f8e00ff */
[----:B------:R-:W-:Y:S02]  /*aea0*/  IMAD.U32 R11, RZ, RZ, UR7 ;  /* 0x00000007ff0b7e24 */ /* 0x000fe4000f8e00ff */
[----:B------:R-:W-:Y:S02]  /*aeb0*/  IMAD.MOV.U32 R8, RZ, RZ, 0x65 ;  /* 0x00000065ff087424 */ /* 0x000fe400078e00ff */
[----:B------:R-:W-:Y:S02]  /*aec0*/  IMAD.MOV.U32 R12, RZ, RZ, 0x1 ;  /* 0x00000001ff0c7424 */ /* 0x000fe400078e00ff */
[----:B0-----:R-:W-:-:S07]  /*aed0*/  IMAD.MOV.U32 R13, RZ, RZ, RZ ;  /* 0x000000ffff0d7224 */ /* 0x001fce00078e00ff */
[----:B------:R-:W-:-:S07]  /*aee0*/  LEPC R20, `(.L_x_332) ;  /* 0x000000001014794e */ /* 0x000fce0000000000 */
[----:B-1----:R-:W-:Y:S05]  /*aef0*/  CALL.ABS.NOINC R2 ;  /* 0x0000000002007343 */ /* 0x002fea0003c00000 */
.L_x_332:
[----:B------:R-:W-:Y:S05]  /*af00*/  BRA `(.L_x_304) ;  /* 0x00000000001c7947 */ /* 0x000fea0003800000 */
.L_x_331:
[----:B0123-5:R-:W-:-:S06]  /*af10*/  HADD2.F32 R2, -RZ, R23.H0_H0 ;  /* 0x20000017ff027230 */ /* 0x02ffcc0000004100 */
[----:B------:R-:W0:Y:S02]  /*af20*/  F2I.U64.TRUNC R2, R2 ;  /* 0x0000000200027311 */ /* 0x000e24000020d800 */
[----:B0-----:R0:W-:Y:S01]  /*af30*/  STG.E.64 desc[UR36][R16.64], R2 ;  /* 0x0000000210007986 */ /* 0x0011e2000c101b24 */
[----:B------:R-:W-:Y:S05]  /*af40*/  BRA `(.L_x_304) ;  /* 0x00000000000c7947 */ /* 0x000fea0003800000 */
.L_x_330:
[----:B-----5:R-:W-:-:S06]  /*af50*/  HADD2.F32 R23, -RZ, R23.H0_H0 ;  /* 0x20000017ff177230 */ /* 0x020fcc0000004100 */
[----:B------:R-:W0:Y:S02]  /*af60*/  F2I.FTZ.U32.TRUNC.NTZ R23, R23 ;  /* 0x0000001700177305 */ /* 0x000e24000021f000 */
[----:B0-----:R0:W-:Y:S02]  /*af70*/  STG.E desc[UR36][R16.64], R23 ;  /* 0x0000001710007986 */ /* 0x0011e4000c101924 */
.L_x_304:
[----:B------:R-:W-:-:S07]  /*af80*/  VIADD R19, R19, 0x80 ;  /* 0x0000008013137836 */ /* 0x000fce0000000000 */
.L_x_196:
[----:B------:R-:W-:Y:S05]  /*af90*/  BSYNC B6 ;  /* 0x0000000000067941 */ /* 0x000fea0003800000 */
.L_x_195:
[----:B------:R-:W-:Y:S01]  /*afa0*/  ULDC UR4, c[0x0][0x210] ;  /* 0x0000840000047ab9 */ /* 0x000fe20000000800 */
[----:B------:R-:W-:Y:S01]  /*afb0*/  BSSY B6, `(.L_x_333) ;  /* 0x0000577000067945 */ /* 0x000fe20003800000 */
[----:B------:R-:W-:-:S13]  /*afc0*/  ISETP.GE.AND P0, PT, R19, UR4, PT ;  /* 0x0000000413007c0c */ /* 0x000fda000bf06270 */
[----:B------:R-:W-:Y:S05]  /*afd0*/  @P0 BRA `(.L_x_334) ;  /* 0x0000005400d00947 */ /* 0x000fea0003800000 */
[----:B0-----:R-:W0:Y:S01]  /*afe0*/  LDC R6, c[0x0][0x218] ;  /* 0x00008600ff067b82 */ /* 0x001e220000000800 */
        /* <DEDUP_REMOVED lines=10> */
[----:B-1234-:R-:W-:Y:S01]  /*b090*/  IMAD.HI.U32 R2, R19, UR4, R18 ;  /* 0x0000000413027c27 */ /* 0x01efe2000f8e0012 */
        /* <DEDUP_REMOVED lines=368> */
.L_x_335:
[----:B-1--4-:R-:W0:Y:S01]  /*c7a0*/  LDC.U8 R5, c[0x0][0x509] ;  /* 0x00014240ff057b82 */ /* 0x012e220000000000 */
[----:B------:R-:W-:Y:S01]  /*c7b0*/  ULDC.64 UR4, c[0x0][0x4d8] ;  /* 0x0001360000047ab9 */ /* 0x000fe20000000a00 */
[----:B------:R-:W-:Y:S01]  /*c7c0*/  ULDC.64 UR6, c[0x0][0x4e0] ;  /* 0x0001380000067ab9 */ /* 0x000fe20000000a00 */
[----:B------:R-:W-:Y:S02]  /*c7d0*/  IADD3 R16, P0, R16, UR4, RZ ;  /* 0x0000000410107c10 */ /* 0x000fe4000ff1e0ff */
[----:B--23--:R-:W-:-:S03]  /*c7e0*/  IADD3 R2, P1, R0, UR6, RZ ;  /* 0x0000000600027c10 */ /* 0x00cfc6000ff3e0ff */
        /* <DEDUP_REMOVED lines=18> */
.L_x_339:
[----:B------:R-:W2:Y:S02]  /*c910*/  LDG.E.U8 R2, desc[UR36][R2.64] ;  /* 0x0000002402027981 */ /* 0x000ea4000c1e1100 */
[----:B--2---:R-:W-:-:S04]  /*c920*/  I2FP.F32.U32 R0, R2 ;  /* 0x0000000200007245 */ /* 0x004fc80000201000 */
[----:B------:R-:W-:-:S04]  /*c930*/  F2FP.F16.F32.PACK_AB R0, RZ, R0 ;  /* 0x00000000ff00723e */ /* 0x000fc800000000ff */
[----:B------:R-:W-:Y:S01]  /*c940*/  PRMT R23, R0, 0x7610, R23 ;  /* 0x0000761000177816 */ /* 0x000fe20000000017 */
[----:B------:R-:W-:Y:S06]  /*c950*/  BRA `(.L_x_341) ;  /* 0x0000000c00bc7947 */ /* 0x000fec0003800000 */
.L_x_338:
        /* <DEDUP_REMOVED lines=11> */
.L_x_343:
[----:B------:R-:W2:Y:S02]  /*ca10*/  LDG.E R2, desc[UR36][R2.64] ;  /* 0x0000002402027981 */ /* 0x000ea4000c1e1900 */
[----:B--2---:R-:W-:-:S04]  /*ca20*/  I2FP.F32.S32 R0, R2 ;  /* 0x0000000200007245 */ /* 0x004fc80000201400 */
[----:B------:R-:W-:-:S04]  /*ca30*/  F2FP.F16.F32.PACK_AB R0, RZ, R0 ;  /* 0x00000000ff00723e */ /* 0x000fc800000000ff */
[----:B------:R-:W-:Y:S01]  /*ca40*/  PRMT R23, R0, 0x7610, R23 ;  /* 0x0000761000177816 */ /* 0x000fe20000000017 */
[----:B------:R-:W-:Y:S06]  /*ca50*/  BRA `(.L_x_341) ;  /* 0x0000000c007c7947 */ /* 0x000fec0003800000 */
.L_x_342:
[----:B------:R-:W2:Y:S02]  /*ca60*/  LDG.E.U16 R2, desc[UR36][R2.64] ;  /* 0x0000002402027981 */ /* 0x000ea4000c1e1500 */
[----:B--2---:R-:W0:Y:S02]  /*ca70*/  I2F.S16 R0, R2 ;  /* 0x0000000200007306 */ /* 0x004e240000101400 */
[----:B0-----:R-:W-:-:S04]  /*ca80*/  F2FP.F16.F32.PACK_AB R0, RZ, R0 ;  /* 0x00000000ff00723e */ /* 0x001fc800000000ff */
[----:B------:R-:W-:Y:S01]  /*ca90*/  PRMT R23, R0, 0x7610, R23 ;  /* 0x0000761000177816 */ /* 0x000fe20000000017 */
[----:B------:R-:W-:Y:S06]  /*caa0*/  BRA `(.L_x_341) ;  /* 0x0000000c00687947 */ /* 0x000fec0003800000 */
.L_x_337:
        /* <DEDUP_REMOVED lines=9> */
.L_x_345:
[----:B------:R1:W5:Y:S01]  /*cb40*/  LDG.E.U16 R23, desc[UR36][R2.64] ;  /* 0x0000002402177981 */ /* 0x000362000c1e1500 */
[----:B------:R-:W-:Y:S05]  /*cb50*/  BRA `(.L_x_341) ;  /* 0x0000000c003c7947 */ /* 0x000fea0003800000 */
.L_x_344:
        /* <DEDUP_REMOVED lines=9> */
.L_x_347:
[----:B------:R0:W5:Y:S01]  /*cbf0*/  LDG.E.U16 R23, desc[UR36][R2.64] ;  /* 0x0000002402177981 */ /* 0x000162000c1e1500 */
[----:B------:R-:W-:Y:S05]  /*cc00*/  BRA `(.L_x_341) ;  /* 0x0000000c00107947 */ /* 0x000fea0003800000 */
.L_x_346:
        /* <DEDUP_REMOVED lines=9> */
.L_x_336:
        /* <DEDUP_REMOVED lines=14> */
.L_x_350:
        /* <DEDUP_REMOVED lines=9> */
.L_x_349:
        /* <DEDUP_REMOVED lines=28> */
.L_x_352:
        /* <DEDUP_REMOVED lines=15> */
.L_x_351:
[----:B------:R-:W2:Y:S02]  /*d0c0*/  LDG.E.U16 R0, desc[UR36][R2.64] ;  /* 0x0000002402007981 */ /* 0x000ea4000c1e1500 */
[----:B--2---:R-:W-:-:S05]  /*d0d0*/  IMAD.U32 R0, R0, 0x10000, RZ ;  /* 0x0001000000007824 */ /* 0x004fca00078e00ff */
[----:B------:R-:W-:-:S04]  /*d0e0*/  F2FP.F16.F32.PACK_AB R0, RZ, R0 ;  /* 0x00000000ff00723e */ /* 0x000fc800000000ff */
[----:B------:R-:W-:Y:S01]  /*d0f0*/  PRMT R23, R0, 0x7610, R23 ;  /* 0x0000761000177816 */ /* 0x000fe20000000017 */
[----:B------:R-:W-:Y:S06]  /*d100*/  BRA `(.L_x_341) ;  /* 0x0000000400d07947 */ /* 0x000fec0003800000 */
.L_x_348:
        /* <DEDUP_REMOVED lines=13> */
.L_x_355:
        /* <DEDUP_REMOVED lines=21> */
.L_x_359:
[----:B------:R-:W-:Y:S05]  /*d330*/  BSYNC B1 ;  /* 0x0000000000017941 */ /* 0x000fea0003800000 */
.L_x_358:
[----:B------:R-:W-:Y:S01]  /*d340*/  LEA R3, R0, 0x3b800000, 0x17 ;  /* 0x3b80000000037811 */ /* 0x000fe200078eb8ff */
[----:B------:R-:W-:-:S05]  /*d350*/  IMAD.SHL.U32 R0, R2, 0x100000, RZ ;  /* 0x0010000002007824 */ /* 0x000fca00078e00ff */
[----:B------:R-:W-:-:S07]  /*d360*/  LOP3.LUT R0, R3, R0, R4, 0xfe, !PT ;  /* 0x0000000003007212 */ /* 0x000fce00078efe04 */
.L_x_357:
[----:B------:R-:W-:Y:S05]  /*d370*/  BSYNC B0 ;  /* 0x0000000000007941 */ /* 0x000fea0003800000 */
.L_x_356:
[----:B------:R-:W-:-:S04]  /*d380*/  F2FP.F16.F32.PACK_AB R0, RZ, R0 ;  /* 0x00000000ff00723e */ /* 0x000fc800000000ff */
[----:B------:R-:W-:Y:S01]  /*d390*/  PRMT R23, R0, 0x7610, R23 ;  /* 0x0000761000177816 */ /* 0x000fe20000000017 */
[----:B------:R-:W-:Y:S06]  /*d3a0*/  BRA `(.L_x_341) ;  /* 0x0000000400287947 */ /* 0x000fec0003800000 */
.L_x_354:
        /* <DEDUP_REMOVED lines=21> */
.L_x_363:
[----:B------:R-:W-:Y:S05]  /*d500*/  BSYNC B1 ;  /* 0x0000000000017941 */ /* 0x000fea0003800000 */
.L_x_362:
[----:B------:R-:W-:Y:S01]  /*d510*/  LEA R3, R0, 0x37800000, 0x17 ;  /* 0x3780000000037811 */ /* 0x000fe200078eb8ff */
[----:B------:R-:W-:-:S05]  /*d520*/  IMAD.SHL.U32 R0, R2, 0x200000, RZ ;  /* 0x0020000002007824 */ /* 0x000fca00078e00ff */
[----:B------:R-:W-:-:S07]  /*d530*/  LOP3.LUT R0, R3, R0, R4, 0xfe, !PT ;  /* 0x0000000003007212 */ /* 0x000fce00078efe04 */
.L_x_361:
[----:B------:R-:W-:Y:S05]  /*d540*/  BSYNC B0 ;  /* 0x0000000000007941 */ /* 0x000fea0003800000 */
.L_x_360:
[----:B------:R-:W-:-:S04]  /*d550*/  F2FP.F16.F32.PACK_AB R0, RZ, R0 ;  /* 0x00000000ff00723e */ /* 0x000fc800000000ff */
[----:B------:R-:W-:Y:S01]  /*d560*/  PRMT R23, R0, 0x7610, R23 ;  /* 0x0000761000177816 */ /* 0x000fe20000000017 */
[----:B------:R-:W-:Y:S06]  /*d570*/  BRA `(.L_x_341) ;  /* 0x0000000000b47947 */ /* 0x000fec0003800000 */
.L_x_353:
        /* <DEDUP_REMOVED lines=14> */
.L_x_367:
[----:B------:R-:W-:Y:S05]  /*d660*/  BSYNC B0 ;  /* 0x0000000000007941 */ /* 0x000fea0003800000 */
.L_x_366:
[----:B------:R-:W-:-:S04]  /*d670*/  F2FP.F16.F32.PACK_AB R0, RZ, R0 ;  /* 0x00000000ff00723e */ /* 0x000fc800000000ff */
[----:B------:R-:W-:Y:S01]  /*d680*/  PRMT R23, R0, 0x7610, R23 ;  /* 0x0000761000177816 */ /* 0x000fe20000000017 */
[----:B------:R-:W-:Y:S06]  /*d690*/  BRA `(.L_x_341) ;  /* 0x00000000006c7947 */ /* 0x000fec0003800000 */
.L_x_340:
        /* <DEDUP_REMOVED lines=16> */
.L_x_368:
[----:B------:R-:W-:Y:S01]  /*d7a0*/  PRMT R23, RZ, 0x7610, R23 ;  /* 0x00007610ff177816 */ /* 0x000fe20000000017 */
[----:B------:R-:W-:Y:S06]  /*d7b0*/  BRA `(.L_x_341) ;  /* 0x0000000000247947 */ /* 0x000fec0003800000 */
.L_x_365:
[----:B------:R-:W2:Y:S02]  /*d7c0*/  LDG.E.64 R2, desc[UR36][R2.64] ;  /* 0x0000002402027981 */ /* 0x000ea4000c1e1b00 */
[----:B--2---:R-:W0:Y:S02]  /*d7d0*/  I2F.U64 R0, R2 ;  /* 0x0000000200007312 */ /* 0x004e240000301000 */
[----:B0-----:R-:W-:-:S04]  /*d7e0*/  F2FP.F16.F32.PACK_AB R0, RZ, R0 ;  /* 0x00000000ff00723e */ /* 0x001fc800000000ff */
[----:B------:R-:W-:Y:S01]  /*d7f0*/  PRMT R23, R0, 0x7610, R23 ;  /* 0x0000761000177816 */ /* 0x000fe20000000017 */
[----:B------:R-:W-:Y:S06]  /*d800*/  BRA `(.L_x_341) ;  /* 0x0000000000107947 */ /* 0x000fec0003800000 */
.L_x_364:
[----:B------:R-:W2:Y:S02]  /*d810*/  LDG.E R2, desc[UR36][R2.64] ;  /* 0x0000002402027981 */ /* 0x000ea4000c1e1900 */
[----:B--2---:R-:W-:-:S04]  /*d820*/  I2FP.F32.U32 R0, R2 ;  /* 0x0000000200007245 */ /* 0x004fc80000201000 */
[----:B------:R-:W-:-:S04]  /*d830*/  F2FP.F16.F32.PACK_AB R0, RZ, R0 ;  /* 0x00000000ff00723e */ /* 0x000fc800000000ff */
[----:B------:R-:W-:-:S07]  /*d840*/  PRMT R23, R0, 0x7610, R23 ;  /* 0x0000761000177816 */ /* 0x000fce0000000017 */
.L_x_341:
        /* <DEDUP_REMOVED lines=19> */
.L_x_372:
[----:B------:R-:W2:Y:S02]  /*d980*/  LDG.E.U8 R2, desc[UR36][R2.64] ;  /* 0x0000002402027981 */ /* 0x000ea4000c1e1100 */
[----:B--2---:R-:W-:-:S04]  /*d990*/  ISETP.NE.AND P0, PT, R2, RZ, PT ;  /* 0x000000ff0200720c */ /* 0x004fc80003f05270 */
[----:B------:R-:W-:Y:S01]  /*d9a0*/  P2R R22, PR, RZ, 0x1 ;  /* 0x00000001ff167803 */ /* 0x000fe20000000000 */
[----:B------:R-:W-:Y:S08]  /*d9b0*/  BRA `(.L_x_374) ;  /* 0x0000000c00c47947 */ /* 0x000ff00003800000 */
.L_x_371:
        /* <DEDUP_REMOVED lines=11> */
.L_x_376:
[----:B------:R-:W2:Y:S02]  /*da70*/  LDG.E R2, desc[UR36][R2.64] ;  /* 0x0000002402027981 */ /* 0x000ea4000c1e1900 */
[----:B--2---:R-:W-:-:S04]  /*da80*/  ISETP.NE.AND P0, PT, R2, RZ, PT ;  /* 0x000000ff0200720c */ /* 0x004fc80003f05270 */
[----:B------:R-:W-:Y:S01]  /*da90*/  P2R R22, PR, RZ, 0x1 ;  /* 0x00000001ff167803 */ /* 0x000fe20000000000 */
[----:B------:R-:W-:Y:S08]  /*daa0*/  BRA `(.L_x_374) ;  /* 0x0000000c00887947 */ /* 0x000ff00003800000 */
.L_x_375:
[----:B------:R-:W2:Y:S02]  /*dab0*/  LDG.E.U16 R2, desc[UR36][R2.64] ;  /* 0x0000002402027981 */ /* 0x000ea4000c1e1500 */
[----:B--2---:R-:W-:-:S04]  /*dac0*/  ISETP.NE.AND P0, PT, R2, RZ, PT ;  /* 0x000000ff0200720c */ /* 0x004fc80003f05270 */
[----:B------:R-:W-:Y:S01]  /*dad0*/  P2R R22, PR, RZ, 0x1 ;  /* 0x00000001ff167803 */ /* 0x000fe20000000000 */
[----:B------:R-:W-:Y:S08]  /*dae0*/  BRA `(.L_x_374) ;  /* 0x0000000c00787947 */ /* 0x000ff00003800000 */
.L_x_370:
        /* <DEDUP_REMOVED lines=10> */
.L_x_378:
[----:B------:R-:W2:Y:S02]  /*db90*/  LDG.E.U16 R0, desc[UR36][R2.64] ;  /* 0x0000002402007981 */ /* 0x000ea4000c1e1500 */
[----:B--2---:R-:W-:-:S05]  /*dba0*/  HADD2.F32 R0, -RZ, R0.H0_H0 ;  /* 0x20000000ff007230 */ /* 0x004fca0000004100 */
[----:B------:R-:W-:-:S04]  /*dbb0*/  FSETP.NEU.FTZ.AND P0, PT, R0, RZ, PT ;  /* 0x000000ff0000720b */ /* 0x000fc80003f1d000 */
[----:B------:R-:W-:Y:S01]  /*dbc0*/  P2R R22, PR, RZ, 0x1 ;  /* 0x00000001ff167803 */ /* 0x000fe20000000000 */
[----:B------:R-:W-:Y:S08]  /*dbd0*/  BRA `(.L_x_374) ;  /* 0x0000000c003c7947 */ /* 0x000ff00003800000 */
.L_x_377:
        /* <DEDUP_REMOVED lines=12> */
.L_x_380:
        /* <DEDUP_REMOVED lines=11> */
.L_x_379:
[----:B------:R-:W2:Y:S02]  /*dd50*/  LDG.E.64 R2, desc[UR36][R2.64] ;  /* 0x0000002402027981 */ /* 0x000ea4000c1e1b00 */
[----:B--2---:R-:W-:-:S06]  /*dd60*/  DSETP.NEU.AND P0, PT, R2, RZ, PT ;  /* 0x000000ff0200722a */ /* 0x004fcc0003f0d000 */
[----:B------:R-:W-:Y:S01]  /*dd70*/  P2R R22, PR, RZ, 0x1 ;  /* 0x00000001ff167803 */ /* 0x000fe20000000000 */
[----:B------:R-:W-:Y:S07]  /*dd80*/  BRA `(.L_x_374) ;  /* 0x0000000800d07947 */ /* 0x000fee0003800000 */
.L_x_369:
        /* <DEDUP_REMOVED lines=12> */
.L_x_383:
[----:B------:R-:W2:Y:S02]  /*de50*/  LDG.E.128 R4, desc[UR36][R2.64] ;  /* 0x0000002402047981 */ /* 0x000ea4000c1e1d00 */
[----:B--2---:R-:W-:-:S06]  /*de60*/  DSETP.NEU.AND P0, PT, R6, RZ, PT ;  /* 0x000000ff0600722a */ /* 0x004fcc0003f0d000 */
[----:B------:R-:W-:-:S06]  /*de70*/  DSETP.NEU.OR P0, PT, R4, RZ, P0 ;  /* 0x000000ff0400722a */ /* 0x000fcc000070d400 */
[----:B------:R-:W-:Y:S01]  /*de80*/  P2R R22, PR, RZ, 0x1 ;  /* 0x00000001ff167803 */ /* 0x000fe20000000000 */
[----:B------:R-:W-:Y:S07]  /*de90*/  BRA `(.L_x_374) ;  /* 0x00000008008c7947 */ /* 0x000fee0003800000 */
.L_x_382:
        /* <DEDUP_REMOVED lines=28> */
.L_x_385:
        /* <DEDUP_REMOVED lines=15> */
.L_x_384:
[----:B------:R-:W2:Y:S02]  /*e150*/  LDG.E.U16 R0, desc[UR36][R2.64] ;  /* 0x0000002402007981 */ /* 0x000ea4000c1e1500 */
[----:B--2---:R-:W-:-:S05]  /*e160*/  IMAD.U32 R0, R0, 0x10000, RZ ;  /* 0x0001000000007824 */ /* 0x004fca00078e00ff */
[----:B------:R-:W-:-:S04]  /*e170*/  FSETP.NEU.FTZ.AND P0, PT, R0, RZ, PT ;  /* 0x000000ff0000720b */ /* 0x000fc80003f1d000 */
[----:B------:R-:W-:Y:S01]  /*e180*/  P2R R22, PR, RZ, 0x1 ;  /* 0x00000001ff167803 */ /* 0x000fe20000000000 */
[----:B------:R-:W-:Y:S08]  /*e190*/  BRA `(.L_x_374) ;  /* 0x0000000400cc7947 */ /* 0x000ff00003800000 */
.L_x_381:
        /* <DEDUP_REMOVED lines=12> */
.L_x_388:
        /* <DEDUP_REMOVED lines=21> */
.L_x_392:
[----:B------:R-:W-:Y:S05]  /*e3b0*/  BSYNC B1 ;  /* 0x0000000000017941 */ /* 0x000fea0003800000 */
.L_x_391:
[----:B------:R-:W-:Y:S01]  /*e3c0*/  LEA R3, R0, 0x3b800000, 0x17 ;  /* 0x3b80000000037811 */ /* 0x000fe200078eb8ff */
[----:B------:R-:W-:-:S05]  /*e3d0*/  IMAD.SHL.U32 R0, R2, 0x100000, RZ ;  /* 0x0010000002007824 */ /* 0x000fca00078e00ff */
[----:B------:R-:W-:-:S07]  /*e3e0*/  LOP3.LUT R0, R3, R0, R4, 0xfe, !PT ;  /* 0x0000000003007212 */ /* 0x000fce00078efe04 */
.L_x_390:
[----:B------:R-:W-:Y:S05]  /*e3f0*/  BSYNC B0 ;  /* 0x0000000000007941 */ /* 0x000fea0003800000 */
.L_x_389:
[----:B------:R-:W-:-:S04]  /*e400*/  FSETP.NEU.FTZ.AND P0, PT, R0, RZ, PT ;  /* 0x000000ff0000720b */ /* 0x000fc80003f1d000 */
[----:B------:R-:W-:Y:S01]  /*e410*/  P2R R22, PR, RZ, 0x1 ;  /* 0x00000001ff167803 */ /* 0x000fe20000000000 */
[----:B------:R-:W-:Y:S08]  /*e420*/  BRA `(.L_x_374) ;  /* 0x0000000400287947 */ /* 0x000ff00003800000 */
.L_x_387:
        /* <DEDUP_REMOVED lines=21> */
.L_x_396:
[----:B------:R-:W-:Y:S05]  /*e580*/  BSYNC B1 ;  /* 0x0000000000017941 */ /* 0x000fea0003800000 */
.L_x_395:
[----:B------:R-:W-:Y:S01]  /*e590*/  LEA R3, R0, 0x37800000, 0x17 ;  /* 0x3780000000037811 */ /* 0x000fe200078eb8ff */
[----:B------:R-:W-:-:S05]  /*e5a0*/  IMAD.SHL.U32 R0, R2, 0x200000, RZ ;  /* 0x0020000002007824 */ /* 0x000fca00078e00ff */
[----:B------:R-:W-:-:S07]  /*e5b0*/  LOP3.LUT R0, R3, R0, R4, 0xfe, !PT ;  /* 0x0000000003007212 */ /* 0x000fce00078efe04 */
.L_x_394:
[----:B------:R-:W-:Y:S05]  /*e5c0*/  BSYNC B0 ;  /* 0x0000000000007941 */ /* 0x000fea0003800000 */
.L_x_393:
[----:B------:R-:W-:-:S04]  /*e5d0*/  FSETP.NEU.FTZ.AND P0, PT, R0, RZ, PT ;  /* 0x000000ff0000720b */ /* 0x000fc80003f1d000 */
[----:B------:R-:W-:Y:S01]  /*e5e0*/  P2R R22, PR, RZ, 0x1 ;  /* 0x00000001ff167803 */ /* 0x000fe20000000000 */
[----:B------:R-:W-:Y:S08]  /*e5f0*/  BRA `(.L_x_374) ;  /* 0x0000000000b47947 */ /* 0x000ff00003800000 */
.L_x_386:
        /* <DEDUP_REMOVED lines=14> */
.L_x_400:
[----:B------:R-:W-:Y:S05]  /*e6e0*/  BSYNC B0 ;  /* 0x0000000000007941 */ /* 0x000fea0003800000 */
.L_x_399:
[----:B------:R-:W-:-:S04]  /*e6f0*/  FSETP.NEU.FTZ.AND P0, PT, R0, RZ, PT ;  /* 0x000000ff0000720b */ /* 0x000fc80003f1d000 */
[----:B------:R-:W-:Y:S01]  /*e700*/  P2R R22, PR, RZ, 0x1 ;  /* 0x00000001ff167803 */ /* 0x000fe20000000000 */
[----:B------:R-:W-:Y:S08]  /*e710*/  BRA `(.L_x_374) ;  /* 0x00000000006c7947 */ /* 0x000ff00003800000 */
.L_x_373:
        /* <DEDUP_REMOVED lines=16> */
.L_x_401:
[----:B------:R-:W-:-:S04]  /*e820*/  PLOP3.LUT P0, PT, PT, PT, PT, 0x8, 0x0 ;  /* 0x000000000000781c */ /* 0x000fc80003f0e170 */
[----:B------:R-:W-:Y:S01]  /*e830*/  P2R R22, PR, RZ, 0x1 ;  /* 0x00000001ff167803 */ /* 0x000fe20000000000 */
[----:B------:R-:W-:Y:S08]  /*e840*/  BRA `(.L_x_374) ;  /* 0x0000000000207947 */ /* 0x000ff00003800000 */
.L_x_398:
[----:B------:R-:W2:Y:S02]  /*e850*/  LDG.E.64 R2, desc[UR36][R2.64] ;  /* 0x0000002402027981 */ /* 0x000ea4000c1e1b00 */
[----:B--2---:R-:W-:-:S04]  /*e860*/  ISETP.NE.U32.AND P0, PT, R2, RZ, PT ;  /* 0x000000ff0200720c */ /* 0x004fc80003f05070 */
[----:B------:R-:W-:-:S04]  /*e870*/  ISETP.NE.AND.EX P0, PT, R3, RZ, PT, P0 ;  /* 0x000000ff0300720c */ /* 0x000fc80003f05300 */
[----:B------:R-:W-:Y:S01]  /*e880*/  P2R R22, PR, RZ, 0x1 ;  /* 0x00000001ff167803 */ /* 0x000fe20000000000 */
[----:B------:R-:W-:Y:S08]  /*e890*/  BRA `(.L_x_374) ;  /* 0x00000000000c7947 */ /* 0x000ff00003800000 */
.L_x_397:
[----:B------:R-:W2:Y:S02]  /*e8a0*/  LDG.E R2, desc[UR36][R2.64] ;  /* 0x0000002402027981 */ /* 0x000ea4000c1e1900 */
[----:B--2---:R-:W-:-:S04]  /*e8b0*/  ISETP.NE.AND P0, PT, R2, RZ, PT ;  /* 0x000000ff0200720c */ /* 0x004fc80003f05270 */
[----:B------:R-:W-:-:S09]  /*e8c0*/  P2R R22, PR, RZ, 0x1 ;  /* 0x00000001ff167803 */ /* 0x000fd20000000000 */
.L_x_374:
        /* <DEDUP_REMOVED lines=18> */
.L_x_405:
[----:B------:R0:W5:Y:S01]  /*e9f0*/  LDG.E.U8 R2, desc[UR36][R4.64] ;  /* 0x0000002404027981 */ /* 0x000162000c1e1100 */
[----:B------:R-:W-:Y:S01]  /*ea00*/  IMAD.MOV.U32 R3, RZ, RZ, RZ ;  /* 0x000000ffff037224 */ /* 0x000fe200078e00ff */
[----:B------:R-:W-:Y:S06]  /*ea10*/  BRA `(.L_x_407) ;  /* 0x0000000c00487947 */ /* 0x000fec0003800000 */
.L_x_404:
        /* <DEDUP_REMOVED lines=8> */
.L_x_409:
[----:B------:R-:W2:Y:S02]  /*eaa0*/  LDG.E R2, desc[UR36][R4.64] ;  /* 0x0000002404027981 */ /* 0x000ea4000c1e1900 */
[----:B--2---:R-:W-:Y:S01]  /*eab0*/  SHF.R.S32.HI R3, RZ, 0x1f, R2 ;  /* 0x0000001fff037819 */ /* 0x004fe20000011402 */
[----:B------:R-:W-:Y:S06]  /*eac0*/  BRA `(.L_x_407) ;  /* 0x0000000c001c7947 */ /* 0x000fec0003800000 */
.L_x_408:
[----:B------:R-:W2:Y:S02]  /*ead0*/  LDG.E.S16 R2, desc[UR36][R4.64] ;  /* 0x0000002404027981 */ /* 0x000ea4000c1e1700 */
[----:B--2---:R-:W-:Y:S01]  /*eae0*/  SHF.R.S32.HI R3, RZ, 0x1f, R2 ;  /* 0x0000001fff037819 */ /* 0x004fe20000011402 */
[----:B------:R-:W-:Y:S06]  /*eaf0*/  BRA `(.L_x_407) ;  /* 0x0000000c00107947 */ /* 0x000fec0003800000 */
.L_x_403:
        /* <DEDUP_REMOVED lines=9> */
.L_x_411:
[----:B------:R-:W2:Y:S02]  /*eb90*/  LDG.E.U16 R4, desc[UR36][R4.64] ;  /* 0x0000002404047981 */ /* 0x000ea4000c1e1500 */
[----:B--2---:R-:W-:-:S06]  /*eba0*/  HADD2.F32 R2, -RZ, R4.H0_H0 ;  /* 0x20000004ff027230 */ /* 0x004fcc0000004100 */
[----:B------:R-:W0:Y:S01]  /*ebb0*/  F2I.S64.TRUNC R2, R2 ;  /* 0x0000000200027311 */ /* 0x000e22000020d900 */
[----:B------:R-:W-:Y:S05]  /*ebc0*/  BRA `(.L_x_407) ;  /* 0x0000000800dc7947 */ /* 0x000fea0003800000 */
.L_x_410:
        /* <DEDUP_REMOVED lines=9> */
.L_x_413:
[----:B------:R-:W2:Y:S02]  /*ec60*/  LDG.E.U16 R4, desc[UR36][R4.64] ;  /* 0x0000002404047981 */ /* 0x000ea4000c1e1500 */
[----:B--2---:R-:W-:-:S06]  /*ec70*/  HADD2.F32 R2, -RZ, R4.H0_H0 ;  /* 0x20000004ff027230 */ /* 0x004fcc0000004100 */
[----:B------:R-:W0:Y:S01]  /*ec80*/  F2I.S64.TRUNC R2, R2 ;  /* 0x0000000200027311 */ /* 0x000e22000020d900 */
[----:B------:R-:W-:Y:S05]  /*ec90*/  BRA `(.L_x_407) ;  /* 0x0000000800a87947 */ /* 0x000fea0003800000 */
.L_x_412:
[----:B------:R-:W2:Y:S02]  /*eca0*/  LDG.E.64 R2, desc[UR36][R4.64] ;  /* 0x0000002404027981 */ /* 0x000ea4000c1e1b00 */
[----:B--2---:R-:W0:Y:S01]  /*ecb0*/  F2I.S64.F64.TRUNC R2, R2 ;  /* 0x0000000200027311 */ /* 0x004e22000030d900 */
[----:B------:R-:W-:Y:S05]  /*ecc0*/  BRA `(.L_x_407) ;  /* 0x00000008009c7947 */ /* 0x000fea0003800000 */
.L_x_402:
        /* <DEDUP_REMOVED lines=13> */
.L_x_416:
[----:B------:R-:W2:Y:S02]  /*eda0*/  LDG.E.64 R2, desc[UR36][R4.64] ;  /* 0x0000002404027981 */ /* 0x000ea4000c1e1b00 */
[----:B--2---:R-:W0:Y:S01]  /*edb0*/  F2I.S64.F64.TRUNC R2, R2 ;  /* 0x0000000200027311 */ /* 0x004e22000030d900 */
[----:B------:R-:W-:Y:S05]  /*edc0*/  BRA `(.L_x_407) ;  /* 0x00000008005c7947 */ /* 0x000fea0003800000 */
.L_x_415:
        /* <DEDUP_REMOVED lines=25> */
[----:B------:R-:W1:Y:S01]  /*ef60*/  F2I.S64.TRUNC R2, R3 ;  /* 0x0000000300027311 */ /* 0x000e62000020d900 */
[----:B------:R-:W-:Y:S05]  /*ef70*/  BRA `(.L_x_407) ;  /* 0x0000000400f07947 */ /* 0x000fea0003800000 */
.L_x_418:
        /* <DEDUP_REMOVED lines=12> */
[----:B------:R-:W2:Y:S01]  /*f040*/  F2I.S64.TRUNC R2, R2 ;  /* 0x0000000200027311 */ /* 0x000ea2000020d900 */
[----:B------:R-:W-:Y:S05]  /*f050*/  BRA `(.L_x_407) ;  /* 0x0000000400b87947 */ /* 0x000fea0003800000 */
.L_x_417:
[----:B------:R-:W2:Y:S02]  /*f060*/  LDG.E.U16 R2, desc[UR36][R4.64] ;  /* 0x0000002404027981 */ /* 0x000ea4000c1e1500 */
[----:B--2---:R-:W-:-:S06]  /*f070*/  IMAD.U32 R2, R2, 0x10000, RZ ;  /* 0x0001000002027824 */ /* 0x004fcc00078e00ff */
[----:B------:R-:W3:Y:S01]  /*f080*/  F2I.S64.TRUNC R2, R2 ;  /* 0x0000000200027311 */ /* 0x000ee2000020d900 */
[----:B------:R-:W-:Y:S05]  /*f090*/  BRA `(.L_x_407) ;  /* 0x0000000400a87947 */ /* 0x000fea0003800000 */
.L_x_414:
        /* <DEDUP_REMOVED lines=11> */
.L_x_421:
        /* <DEDUP_REMOVED lines=21> */
.L_x_425:
[----:B------:R-:W-:Y:S05]  /*f2a0*/  BSYNC B1 ;  /* 0x0000000000017941 */ /* 0x000fea0003800000 */
.L_x_424:
[----:B------:R-:W-:Y:S01]  /*f2b0*/  IMAD.SHL.U32 R2, R2, 0x100000, RZ ;  /* 0x0010000002027824 */ /* 0x000fe200078e00ff */
[----:B------:R-:W-:-:S04]  /*f2c0*/  LEA R3, R0, 0x3b800000, 0x17 ;  /* 0x3b80000000037811 */ /* 0x000fc800078eb8ff */
[----:B------:R-:W-:-:S07]  /*f2d0*/  LOP3.LUT R2, R3, R2, R4, 0xfe, !PT ;  /* 0x0000000203027212 */ /* 0x000fce00078efe04 */
.L_x_423:
[----:B------:R-:W-:Y:S05]  /*f2e0*/  BSYNC B0 ;  /* 0x0000000000007941 */ /* 0x000fea0003800000 */
.L_x_422:
[----:B------:R-:W0:Y:S01]  /*f2f0*/  F2I.S64.TRUNC R2, R2 ;  /* 0x0000000200027311 */ /* 0x000e22000020d900 */
[----:B------:R-:W-:Y:S05]  /*f300*/  BRA `(.L_x_407) ;  /* 0x00000004000c7947 */ /* 0x000fea0003800000 */
.L_x_420:
        /* <DEDUP_REMOVED lines=21> */
.L_x_429:
[----:B------:R-:W-:Y:S05]  /*f460*/  BSYNC B1 ;  /* 0x0000000000017941 */ /* 0x000fea0003800000 */
.L_x_428:
[----:B------:R-:W-:Y:S01]  /*f470*/  IMAD.SHL.U32 R2, R2, 0x200000, RZ ;  /* 0x0020000002027824 */ /* 0x000fe200078e00ff */
[----:B------:R-:W-:-:S04]  /*f480*/  LEA R3, R0, 0x37800000, 0x17 ;  /* 0x3780000000037811 */ /* 0x000fc800078eb8ff */
[----:B------:R-:W-:-:S07]  /*f490*/  LOP3.LUT R2, R3, R2, R4, 0xfe, !PT ;  /* 0x0000000203027212 */ /* 0x000fce00078efe04 */
.L_x_427:
[----:B------:R-:W-:Y:S05]  /*f4a0*/  BSYNC B0 ;  /* 0x0000000000007941 */ /* 0x000fea0003800000 */
.L_x_426:
[----:B------:R-:W0:Y:S01]  /*f4b0*/  F2I.S64.TRUNC R2, R2 ;  /* 0x0000000200027311 */ /* 0x000e22000020d900 */
[----:B------:R-:W-:Y:S05]  /*f4c0*/  BRA `(.L_x_407) ;  /* 0x00000000009c7947 */ /* 0x000fea0003800000 */
.L_x_419:
        /* <DEDUP_REMOVED lines=14> */
.L_x_433:
[----:B------:R-:W-:Y:S05]  /*f5b0*/  BSYNC B0 ;  /* 0x0000000000007941 */ /* 0x000fea0003800000 */
.L_x_432:
[----:B------:R-:W0:Y:S01]  /*f5c0*/  F2I.S64.TRUNC R2, R2 ;  /* 0x0000000200027311 */ /* 0x000e22000020d900 */
[----:B------:R-:W-:Y:S05]  /*f5d0*/  BRA `(.L_x_407) ;  /* 0x0000000000587947 */ /* 0x000fea0003800000 */
.L_x_406:
        /* <DEDUP_REMOVED lines=16> */
.L_x_434:
[----:B------:R-:W-:Y:S01]  /*f6e0*/  CS2R R2, SRZ ;  /* 0x0000000000027805 */ /* 0x000fe2000001ff00 */
[----:B------:R-:W-:Y:S06]  /*f6f0*/  BRA `(.L_x_407) ;  /* 0x0000000000107947 */ /* 0x000fec0003800000 */
.L_x_431:
[----:B------:R4:W5:Y:S01]  /*f700*/  LDG.E.64 R2, desc[UR36][R4.64] ;  /* 0x0000002404027981 */ /* 0x000962000c1e1b00 */
[----:B------:R-:W-:Y:S05]  /*f710*/  BRA `(.L_x_407) ;  /* 0x0000000000087947 */ /* 0x000fea0003800000 */
.L_x_430:
[----:B------:R0:W5:Y:S01]  /*f720*/  LDG.E R2, desc[UR36][R4.64] ;  /* 0x0000002404027981 */ /* 0x000162000c1e1900 */
[----:B------:R-:W-:-:S07]  /*f730*/  IMAD.MOV.U32 R3, RZ, RZ, RZ ;  /* 0x000000ffff037224 */ /* 0x000fce00078e00ff */
.L_x_407:
        /* <DEDUP_REMOVED lines=10> */
.L_x_436:
[----:B------:R-:W-:Y:S05]  /*f7e0*/  BSYNC B0 ;  /* 0x0000000000007941 */ /* 0x000fea0003800000 */
.L_x_435:
        /* <DEDUP_REMOVED lines=13> */
.L_x_440:
[----:B0123-5:R-:W-:-:S06]  /*f8c0*/  HADD2.F32 R3, -RZ, R23.H0_H0 ;  /* 0x20000017ff037230 */ /* 0x02ffcc0000004100 */
[----:B------:R-:W0:Y:S02]  /*f8d0*/  F2I.S64.TRUNC R2, R3 ;  /* 0x0000000300027311 */ /* 0x000e24000020d900 */
[----:B0-----:R0:W-:Y:S01]  /*f8e0*/  STG.E.U8 desc[UR36][R16.64], R2 ;  /* 0x0000000210007986 */ /* 0x0011e2000c101124 */
[----:B------:R-:W-:Y:S05]  /*f8f0*/  BRA `(.L_x_442) ;  /* 0x0000000c00847947 */ /* 0x000fea0003800000 */
.L_x_439:
        /* <DEDUP_REMOVED lines=10> */
.L_x_444:
[----:B-----5:R-:W-:-:S06]  /*f9a0*/  HADD2.F32 R23, -RZ, R23.H0_H0 ;  /* 0x20000017ff177230 */ /* 0x020fcc0000004100 */
[----:B------:R-:W0:Y:S02]  /*f9b0*/  F2I.FTZ.TRUNC.NTZ R23, R23 ;  /* 0x0000001700177305 */ /* 0x000e24000021f100 */
[----:B0-----:R0:W-:Y:S01]  /*f9c0*/  STG.E desc[UR36][R16.64], R23 ;  /* 0x0000001710007986 */ /* 0x0011e2000c101924 */
[----:B------:R-:W-:Y:S05]  /*f9d0*/  BRA `(.L_x_442) ;  /* 0x0000000c004c7947 */ /* 0x000fea0003800000 */
.L_x_443:
[----:B-----5:R-:W-:-:S06]  /*f9e0*/  HADD2.F32 R23, -RZ, R23.H0_H0 ;  /* 0x20000017ff177230 */ /* 0x020fcc0000004100 */
[----:B------:R-:W0:Y:S02]  /*f9f0*/  F2I.FTZ.TRUNC.NTZ R23, R23 ;  /* 0x0000001700177305 */ /* 0x000e24000021f100 */
[----:B0-----:R0:W-:Y:S01]  /*fa00*/  STG.E.U16 desc[UR36][R16.64], R23 ;  /* 0x0000001710007986 */ /* 0x0011e2000c101524 */
[----:B------:R-:W-:Y:S05]  /*fa10*/  BRA `(.L_x_442) ;  /* 0x0000000c003c7947 */ /* 0x000fea0003800000 */
.L_x_438:
        /* <DEDUP_REMOVED lines=9> */
.L_x_446:
[----:B-----5:R0:W-:Y:S01]  /*fab0*/  STG.E.U16 desc[UR36][R16.64], R23 ;  /* 0x0000001710007986 */ /* 0x0201e2000c101524 */
[----:B------:R-:W-:Y:S05]  /*fac0*/  BRA `(.L_x_442) ;  /* 0x0000000c00107947 */ /* 0x000fea0003800000 */
.L_x_445:
        /* <DEDUP_REMOVED lines=10> */
.L_x_448:
[----:B-----5:R-:W-:-:S05]  /*fb70*/  HADD2.F32 R0, -RZ, R23.H0_H0 ;  /* 0x20000017ff007230 */ /* 0x020fca0000004100 */
[----:B------:R-:W-:-:S04]  /*fb80*/  F2FP.F16.F32.PACK_AB R0, RZ, R0 ;  /* 0x00000000ff00723e */ /* 0x000fc800000000ff */
[----:B------:R-:W-:-:S05]  /*fb90*/  PRMT R0, R0, 0x5410, RZ ;  /* 0x0000541000007816 */ /* 0x000fca00000000ff */
[----:B------:R0:W-:Y:S01]  /*fba0*/  STG.E desc[UR36][R16.64], R0 ;  /* 0x0000000010007986 */ /* 0x0001e2000c101924 */
[----:B------:R-:W-:Y:S05]  /*fbb0*/  BRA `(.L_x_442) ;  /* 0x0000000800d47947 */ /* 0x000fea0003800000 */
.L_x_447:
[----:B0123-5:R-:W-:-:S05]  /*fbc0*/  HADD2.F32 R2, -RZ, R23.H0_H0 ;  /* 0x20000017ff027230 */ /* 0x02ffca0000004100 */
[----:B------:R-:W-:-:S06]  /*fbd0*/  FMUL.FTZ R2, R2, 1 ;  /* 0x3f80000002027820 */ /* 0x000fcc0000410000 */
[----:B------:R-:W0:Y:S02]  /*fbe0*/  F2F.F64.F32 R2, R2 ;  /* 0x0000000200027310 */ /* 0x000e240000201800 */
[----:B0-----:R0:W-:Y:S01]  /*fbf0*/  STG.E.64 desc[UR36][R16.64], R2 ;  /* 0x0000000210007986 */ /* 0x0011e2000c101b24 */
[----:B------:R-:W-:Y:S05]  /*fc00*/  BRA `(.L_x_442) ;  /* 0x0000000800c07947 */ /* 0x000fea0003800000 */
.L_x_437:
        /* <DEDUP_REMOVED lines=13> */
.L_x_451:
[----:B-----5:R-:W-:Y:S01]  /*fce0*/  HADD2.F32 R23, -RZ, R23.H0_H0 ;  /* 0x20000017ff177230 */ /* 0x020fe20000004100 */
[----:B------:R-:W-:-:S04]  /*fcf0*/  CS2R R6, SRZ ;  /* 0x0000000000067805 */ /* 0x000fc8000001ff00 */
[----:B0---4-:R-:W-:-:S06]  /*fd00*/  FMUL.FTZ R4, R23, 1 ;  /* 0x3f80000017047820 */ /* 0x011fcc0000410000 */
[----:B------:R-:W0:Y:S02]  /*fd10*/  F2F.F64.F32 R4, R4 ;  /* 0x0000000400047310 */ /* 0x000e240000201800 */
[----:B0-----:R0:W-:Y:S01]  /*fd20*/  STG.E.128 desc[UR36][R16.64], R4 ;  /* 0x0000000410007986 */ /* 0x0011e2000c101d24 */
[----:B------:R-:W-:Y:S05]  /*fd30*/  BRA `(.L_x_442) ;  /* 0x0000000800747947 */ /* 0x000fea0003800000 */
.L_x_450:
        /* <DEDUP_REMOVED lines=21> */
.L_x_455:
[----:B------:R-:W-:Y:S05]  /*fe90*/  BSYNC B0 ;  /* 0x0000000000007941 */ /* 0x000fea0003800000 */
.L_x_454:
[----:B------:R-:W-:-:S05]  /*fea0*/  LOP3.LUT R3, R0, R3, RZ, 0xfc, !PT ;  /* 0x0000000300037212 */ /* 0x000fca00078efcff */
[----:B------:R0:W-:Y:S01]  /*feb0*/  STG.E.U8 desc[UR36][R16.64], R3 ;  /* 0x0000000310007986 */ /* 0x0001e2000c101124 */
[----:B------:R-:W-:Y:S05]  /*fec0*/  BRA `(.L_x_442) ;  /* 0x0000000800107947 */ /* 0x000fea0003800000 */
.L_x_453:
        /* <DEDUP_REMOVED lines=13> */
.L_x_457:
[----:B------:R-:W-:Y:S01]  /*ffa0*/  IMAD.MOV.U32 R0, RZ, RZ, 0x7f ;  /* 0x0000007fff007424 */ /* 0x000fe200078e00ff */
[----:B------:R-:W-:-:S04]  /*ffb0*/  ISETP.GT.U32.AND P0, PT, R2, 0x7f800000, PT ;  /* 0x7f8000000200780c */ /* 0x000fc80003f04070 */
[----:B------:R-:W-:-:S09]  /*ffc0*/  SEL R0, R0, 0x7c, P0 ;  /* 0x0000007c00007807 */ /* 0x000fd20000000000 */
.L_x_458:
[----:B------:R-:W-:Y:S05]  /*ffd0*/  BSYNC B0 ;  /* 0x0000000000007941 */ /* 0x000fea0003800000 */
.L_x_456:
[----:B------:R-:W-:-:S04]  /*ffe0*/  LOP3.LUT R2, R23, 0x80000000, RZ, 0xc0, !PT ;  /* 0x8000000017027812 */ /* 0x000fc800078ec0ff */
[----:B------:R-:W-:-:S04]  /*fff0*/  SHF.R.U32.HI R3, RZ, 0x18, R2 ;  /* 0x00000018ff037819 */ /* 0x000fc80000011602 */
[----:B------:R-:W-:-:S05]  /*10000*/  LOP3.LUT R3, R0, R3, RZ, 0xfc, !PT ;  /* 0x0000000300037212 */ /* 0x000fca00078efcff */
[----:B------:R0:W-:Y:S01]  /*10010*/  STG.E.U8 desc[UR36][R16.64], R3 ;  /* 0x0000000310007986 */ /* 0x0001e2000c101124 */
[----:B------:R-:W-:Y:S05]  /*10020*/  BRA `(.L_x_442) ;  /* 0x0000000400b87947 */ /* 0x000fea0003800000 */
.L_x_452:
[----:B-----5:R-:W-:-:S05]  /*10030*/  HADD2.F32 R0, -RZ, R23.H0_H0 ;  /* 0x20000017ff007230 */ /* 0x020fca0000004100 */
[----:B------:R-:W-:-:S05]  /*10040*/  F2FP.BF16.F32.PACK_AB R0, RZ, R0 ;  /* 0x00000000ff00723e */ /* 0x000fca00000010ff */
[----:B------:R0:W-:Y:S01]  /*10050*/  STG.E.U16 desc[UR36][R16.64], R0 ;  /* 0x0000000010007986 */ /* 0x0001e2000c101524 */
[----:B------:R-:W-:Y:S05]  /*10060*/  BRA `(.L_x_442) ;  /* 0x0000000400a87947 */ /* 0x000fea0003800000 */
.L_x_449:
        /* <DEDUP_REMOVED lines=12> */
.L_x_461:
        /* <DEDUP_REMOVED lines=17> */
.L_x_464:
[----:B------:R-:W-:-:S04]  /*10240*/  LOP3.LUT R2, R23, 0x80000000, RZ, 0xc0, !PT ;  /* 0x8000000017027812 */ /* 0x000fc800078ec0ff */
[----:B------:R-:W-:-:S04]  /*10250*/  SHF.R.U32.HI R3, RZ, 0x18, R2 ;  /* 0x00000018ff037819 */ /* 0x000fc80000011602 */
[----:B------:R-:W-:-:S04]  /*10260*/  LOP3.LUT R0, R0, R3, RZ, 0xfc, !PT ;  /* 0x0000000300007212 */ /* 0x000fc800078efcff */
[----:B------:R-:W-:-:S07]  /*10270*/  PRMT R8, R0, 0x7610, R8 ;  /* 0x0000761000087816 */ /* 0x000fce0000000008 */
.L_x_463:
[----:B------:R-:W-:Y:S05]  /*10280*/  BSYNC B0 ;  /* 0x0000000000007941 */ /* 0x000fea0003800000 */
.L_x_462:
[----:B------:R0:W-:Y:S01]  /*10290*/  STG.E.U8 desc[UR36][R16.64], R8 ;  /* 0x0000000810007986 */ /* 0x0001e2000c101124 */
[----:B------:R-:W-:Y:S05]  /*102a0*/  BRA `(.L_x_442) ;  /* 0x0000000400187947 */ /* 0x000fea0003800000 */
.L_x_460:
        /* <DEDUP_REMOVED lines=17> */
.L_x_467:
[----:B------:R-:W-:-:S04]  /*103c0*/  LOP3.LUT R2, R23, 0x80000000, RZ, 0xc0, !PT ;  /* 0x8000000017027812 */ /* 0x000fc800078ec0ff */
[----:B------:R-:W-:-:S04]  /*103d0*/  SHF.R.U32.HI R3, RZ, 0x18, R2 ;  /* 0x00000018ff037819 */ /* 0x000fc80000011602 */
[----:B------:R-:W-:-:S04]  /*103e0*/  LOP3.LUT R0, R0, R3, RZ, 0xfc, !PT ;  /* 0x0000000300007212 */ /* 0x000fc800078efcff */
[----:B------:R-:W-:-:S07]  /*103f0*/  PRMT R8, R0, 0x7610, R8 ;  /* 0x0000761000087816 */ /* 0x000fce0000000008 */
.L_x_466:
[----:B------:R-:W-:Y:S05]  /*10400*/  BSYNC B0 ;  /* 0x0000000000007941 */ /* 0x000fea0003800000 */
.L_x_465:
[----:B------:R0:W-:Y:S01]  /*10410*/  STG.E.U8 desc[UR36][R16.64], R8 ;  /* 0x0000000810007986 */ /* 0x0001e2000c101124 */
[----:B------:R-:W-:Y:S05]  /*10420*/  BRA `(.L_x_442) ;  /* 0x0000000000b87947 */ /* 0x000fea0003800000 */
.L_x_459:
        /* <DEDUP_REMOVED lines=22> */
.L_x_441:
        /* <DEDUP_REMOVED lines=16> */
.L_x_470:
[----:B------:R-:W-:Y:S05]  /*10690*/  BRA `(.L_x_442) ;  /* 0x00000000001c7947 */ /* 0x000fea0003800000 */
.L_x_469:
[----:B0123-5:R-:W-:-:S06]  /*106a0*/  HADD2.F32 R2, -RZ, R23.H0_H0 ;  /* 0x20000017ff027230 */ /* 0x02ffcc0000004100 */
[----:B------:R-:W0:Y:S02]  /*106b0*/  F2I.U64.TRUNC R2, R2 ;  /* 0x0000000200027311 */ /* 0x000e24000020d800 */
[----:B0-----:R0:W-:Y:S01]  /*106c0*/  STG.E.64 desc[UR36][R16.64], R2 ;  /* 0x0000000210007986 */ /* 0x0011e2000c101b24 */
[----:B------:R-:W-:Y:S05]  /*106d0*/  BRA `(.L_x_442) ;  /* 0x00000000000c7947 */ /* 0x000fea0003800000 */
.L_x_468:
[----:B-----5:R-:W-:-:S06]  /*106e0*/  HADD2.F32 R23, -RZ, R23.H0_H0 ;  /* 0x20000017ff177230 */ /* 0x020fcc0000004100 */
[----:B------:R-:W0:Y:S02]  /*106f0*/  F2I.FTZ.U32.TRUNC.NTZ R23, R23 ;  /* 0x0000001700177305 */ /* 0x000e24000021f000 */
[----:B0-----:R0:W-:Y:S02]  /*10700*/  STG.E desc[UR36][R16.64], R23 ;  /* 0x0000001710007986 */ /* 0x0011e4000c101924 */
.L_x_442:
[----:B------:R-:W-:-:S07]  /*10710*/  VIADD R19, R19, 0x80 ;  /* 0x0000008013137836 */ /* 0x000fce0000000000 */
.L_x_334:
[----:B------:R-:W-:Y:S05]  /*10720*/  BSYNC B6 ;  /* 0x0000000000067941 */ /* 0x000fea0003800000 */
.L_x_333:
[----:B------:R-:W-:Y:S02]  /*10730*/  ULDC UR4, c[0x0][0x210] ;  /* 0x0000840000047ab9 */ /* 0x000fe40000000800 */
[----:B------:R-:W-:-:S13]  /*10740*/  ISETP.GE.AND P0, PT, R19, UR4, PT ;  /* 0x0000000413007c0c */ /* 0x000fda000bf06270 */
[----:B------:R-:W-:Y:S05]  /*10750*/  @P0 EXIT ;  /* 0x000000000000094d */ /* 0x000fea0003800000 */
        /* <DEDUP_REMOVED lines=380> */
.L_x_471:
        /* <DEDUP_REMOVED lines=23> */
.L_x_475:
[----:B------:R-:W2:Y:S02]  /*12090*/  LDG.E.U8 R2, desc[UR36][R2.64] ;  /* 0x0000002402027981 */ /* 0x000ea4000c1e1100 */
[----:B--2---:R-:W-:-:S04]  /*120a0*/  I2FP.F32.U32 R0, R2 ;  /* 0x0000000200007245 */ /* 0x004fc80000201000 */
[----:B------:R-:W-:-:S04]  /*120b0*/  F2FP.F16.F32.PACK_AB R0, RZ, R0 ;  /* 0x00000000ff00723e */ /* 0x000fc800000000ff */
[----:B------:R-:W-:Y:S01]  /*120c0*/  PRMT R19, R0, 0x7610, R19 ;  /* 0x0000761000137816 */ /* 0x000fe20000000013 */
[----:B------:R-:W-:Y:S06]  /*120d0*/  BRA `(.L_x_477) ;  /* 0x0000000c00bc7947 */ /* 0x000fec0003800000 */
.L_x_474:
        /* <DEDUP_REMOVED lines=11> */
.L_x_479:
[----:B------:R-:W2:Y:S02]  /*12190*/  LDG.E R2, desc[UR36][R2.64] ;  /* 0x0000002402027981 */ /* 0x000ea4000c1e1900 */
[----:B--2---:R-:W-:-:S04]  /*121a0*/  I2FP.F32.S32 R0, R2 ;  /* 0x0000000200007245 */ /* 0x004fc80000201400 */
[----:B------:R-:W-:-:S04]  /*121b0*/  F2FP.F16.F32.PACK_AB R0, RZ, R0 ;  /* 0x00000000ff00723e */ /* 0x000fc800000000ff */
[----:B------:R-:W-:Y:S01]  /*121c0*/  PRMT R19, R0, 0x7610, R19 ;  /* 0x0000761000137816 */ /* 0x000fe20000000013 */
[----:B------:R-:W-:Y:S06]  /*121d0*/  BRA `(.L_x_477) ;  /* 0x0000000c007c7947 */ /* 0x000fec0003800000 */
.L_x_478:
[----:B------:R-:W2:Y:S02]  /*121e0*/  LDG.E.U16 R2, desc[UR36][R2.64] ;  /* 0x0000002402027981 */ /* 0x000ea4000c1e1500 */
[----:B--2---:R-:W0:Y:S02]  /*121f0*/  I2F.S16 R0, R2 ;  /* 0x0000000200007306 */ /* 0x004e240000101400 */
[----:B0-----:R-:W-:-:S04]  /*12200*/  F2FP.F16.F32.PACK_AB R0, RZ, R0 ;  /* 0x00000000ff00723e */ /* 0x001fc800000000ff */
[----:B------:R-:W-:Y:S01]  /*12210*/  PRMT R19, R0, 0x7610, R19 ;  /* 0x0000761000137816 */ /* 0x000fe20000000013 */
[----:B------:R-:W-:Y:S06]  /*12220*/  BRA `(.L_x_477) ;  /* 0x0000000c00687947 */ /* 0x000fec0003800000 */
.L_x_473:
        /* <DEDUP_REMOVED lines=9> */
.L_x_481:
[----:B------:R0:W5:Y:S01]  /*122c0*/  LDG.E.U16 R19, desc[UR36][R2.64] ;  /* 0x0000002402137981 */ /* 0x000162000c1e1500 */
[----:B------:R-:W-:Y:S05]  /*122d0*/  BRA `(.L_x_477) ;  /* 0x0000000c003c7947 */ /* 0x000fea0003800000 */
.L_x_480:
        /* <DEDUP_REMOVED lines=9> */
.L_x_483:
[----:B------:R1:W5:Y:S01]  /*12370*/  LDG.E.U16 R19, desc[UR36][R2.64] ;  /* 0x0000002402137981 */ /* 0x000362000c1e1500 */
[----:B------:R-:W-:Y:S05]  /*12380*/  BRA `(.L_x_477) ;  /* 0x0000000c00107947 */ /* 0x000fea0003800000 */
.L_x_482:
        /* <DEDUP_REMOVED lines=9> */
.L_x_472:
        /* <DEDUP_REMOVED lines=14> */
.L_x_486:
        /* <DEDUP_REMOVED lines=9> */
.L_x_485:
        /* <DEDUP_REMOVED lines=28> */
.L_x_488:
        /* <DEDUP_REMOVED lines=15> */
.L_x_487:
[----:B------:R-:W2:Y:S02]  /*12840*/  LDG.E.U16 R0, desc[UR36][R2.64] ;  /* 0x0000002402007981 */ /* 0x000ea4000c1e1500 */
[----:B--2---:R-:W-:-:S05]  /*12850*/  IMAD.U32 R0, R0, 0x10000, RZ ;  /* 0x0001000000007824 */ /* 0x004fca00078e00ff */
[----:B------:R-:W-:-:S04]  /*12860*/  F2FP.F16.F32.PACK_AB R0, RZ, R0 ;  /* 0x00000000ff00723e */ /* 0x000fc800000000ff */
[----:B------:R-:W-:Y:S01]  /*12870*/  PRMT R19, R0, 0x7610, R19 ;  /* 0x0000761000137816 */ /* 0x000fe20000000013 */
[----:B------:R-:W-:Y:S06]  /*12880*/  BRA `(.L_x_477) ;  /* 0x0000000400d07947 */ /* 0x000fec0003800000 */
.L_x_484:
        /* <DEDUP_REMOVED lines=13> */
.L_x_491:
        /* <DEDUP_REMOVED lines=21> */
.L_x_495:
[----:B------:R-:W-:Y:S05]  /*12ab0*/  BSYNC B1 ;  /* 0x0000000000017941 */ /* 0x000fea0003800000 */
.L_x_494:
[----:B------:R-:W-:Y:S01]  /*12ac0*/  LEA R3, R0, 0x3b800000, 0x17 ;  /* 0x3b80000000037811 */ /* 0x000fe200078eb8ff */
[----:B------:R-:W-:-:S05]  /*12ad0*/  IMAD.SHL.U32 R0, R2, 0x100000, RZ ;  /* 0x0010000002007824 */ /* 0x000fca00078e00ff */
[----:B------:R-:W-:-:S07]  /*12ae0*/  LOP3.LUT R0, R3, R0, R4, 0xfe, !PT ;  /* 0x0000000003007212 */ /* 0x000fce00078efe04 */
.L_x_493:
[----:B------:R-:W-:Y:S05]  /*12af0*/  BSYNC B0 ;  /* 0x0000000000007941 */ /* 0x000fea0003800000 */
.L_x_492:
[----:B------:R-:W-:-:S04]  /*12b00*/  F2FP.F16.F32.PACK_AB R0, RZ, R0 ;  /* 0x00000000ff00723e */ /* 0x000fc800000000ff */
[----:B------:R-:W-:Y:S01]  /*12b10*/  PRMT R19, R0, 0x7610, R19 ;  /* 0x0000761000137816 */ /* 0x000fe20000000013 */
[----:B------:R-:W-:Y:S06]  /*12b20*/  BRA `(.L_x_477) ;  /* 0x0000000400287947 */ /* 0x000fec0003800000 */
.L_x_490:
        /* <DEDUP_REMOVED lines=21> */
.L_x_499:
[----:B------:R-:W-:Y:S05]  /*12c80*/  BSYNC B1 ;  /* 0x0000000000017941 */ /* 0x000fea0003800000 */
.L_x_498:
[----:B------:R-:W-:Y:S01]  /*12c90*/  LEA R3, R0, 0x37800000, 0x17 ;  /* 0x3780000000037811 */ /* 0x000fe200078eb8ff */
[----:B------:R-:W-:-:S05]  /*12ca0*/  IMAD.SHL.U32 R0, R2, 0x200000, RZ ;  /* 0x0020000002007824 */ /* 0x000fca00078e00ff */
[----:B------:R-:W-:-:S07]  /*12cb0*/  LOP3.LUT R0, R3, R0, R4, 0xfe, !PT ;  /* 0x0000000003007212 */ /* 0x000fce00078efe04 */
.L_x_497:
[----:B------:R-:W-:Y:S05]  /*12cc0*/  BSYNC B0 ;  /* 0x0000000000007941 */ /* 0x000fea0003800000 */
.L_x_496:
[----:B------:R-:W-:-:S04]  /*12cd0*/  F2FP.F16.F32.PACK_AB R0, RZ, R0 ;  /* 0x00000000ff00723e */ /* 0x000fc800000000ff */
[----:B------:R-:W-:Y:S01]  /*12ce0*/  PRMT R19, R0, 0x7610, R19 ;  /* 0x0000761000137816 */ /* 0x000fe20000000013 */
[----:B------:R-:W-:Y:S06]  /*12cf0*/  BRA `(.L_x_477) ;  /* 0x0000000000b47947 */ /* 0x000fec0003800000 */
.L_x_489:
        /* <DEDUP_REMOVED lines=14> */
.L_x_503:
[----:B------:R-:W-:Y:S05]  /*12de0*/  BSYNC B0 ;  /* 0x0000000000007941 */ /* 0x000fea0003800000 */
.L_x_502:
[----:B------:R-:W-:-:S04]  /*12df0*/  F2FP.F16.F32.PACK_AB R0, RZ, R0 ;  /* 0x00000000ff00723e */ /* 0x000fc800000000ff */
[----:B------:R-:W-:Y:S01]  /*12e00*/  PRMT R19, R0, 0x7610, R19 ;  /* 0x0000761000137816 */ /* 0x000fe20000000013 */
[----:B------:R-:W-:Y:S06]  /*12e10*/  BRA `(.L_x_477) ;  /* 0x00000000006c7947 */ /* 0x000fec0003800000 */
.L_x_476:
        /* <DEDUP_REMOVED lines=16> */
.L_x_504:
[----:B------:R-:W-:Y:S01]  /*12f20*/  PRMT R19, RZ, 0x7610, R19 ;  /* 0x00007610ff137816 */ /* 0x000fe20000000013 */
[----:B------:R-:W-:Y:S06]  /*12f30*/  BRA `(.L_x_477) ;  /* 0x0000000000247947 */ /* 0x000fec0003800000 */
.L_x_501:
[----:B------:R-:W2:Y:S02]  /*12f40*/  LDG.E.64 R2, desc[UR36][R2.64] ;  /* 0x0000002402027981 */ /* 0x000ea4000c1e1b00 */
[----:B--2---:R-:W0:Y:S02]  /*12f50*/  I2F.U64 R0, R2 ;  /* 0x0000000200007312 */ /* 0x004e240000301000 */
[----:B0-----:R-:W-:-:S04]  /*12f60*/  F2FP.F16.F32.PACK_AB R0, RZ, R0 ;  /* 0x00000000ff00723e */ /* 0x001fc800000000ff */
[----:B------:R-:W-:Y:S01]  /*12f70*/  PRMT R19, R0, 0x7610, R19 ;  /* 0x0000761000137816 */ /* 0x000fe20000000013 */
[----:B------:R-:W-:Y:S06]  /*12f80*/  BRA `(.L_x_477) ;  /* 0x0000000000107947 */ /* 0x000fec0003800000 */
.L_x_500:
[----:B------:R-:W2:Y:S02]  /*12f90*/  LDG.E R2, desc[UR36][R2.64] ;  /* 0x0000002402027981 */ /* 0x000ea4000c1e1900 */
[----:B--2---:R-:W-:-:S04]  /*12fa0*/  I2FP.F32.U32 R0, R2 ;  /* 0x0000000200007245 */ /* 0x004fc80000201000 */
[----:B------:R-:W-:-:S04]  /*12fb0*/  F2FP.F16.F32.PACK_AB R0, RZ, R0 ;  /* 0x00000000ff00723e */ /* 0x000fc800000000ff */
[----:B------:R-:W-:-:S07]  /*12fc0*/  PRMT R19, R0, 0x7610, R19 ;  /* 0x0000761000137816 */ /* 0x000fce0000000013 */
.L_x_477:
        /* <DEDUP_REMOVED lines=19> */
.L_x_508:
[----:B------:R-:W2:Y:S02]  /*13100*/  LDG.E.U8 R2, desc[UR36][R2.64] ;  /* 0x0000002402027981 */ /* 0x000ea4000c1e1100 */
[----:B--2---:R-:W-:-:S04]  /*13110*/  ISETP.NE.AND P0, PT, R2, RZ, PT ;  /* 0x000000ff0200720c */ /* 0x004fc80003f05270 */
[----:B------:R-:W-:Y:S01]  /*13120*/  P2R R22, PR, RZ, 0x1 ;  /* 0x00000001ff167803 */ /* 0x000fe20000000000 */
[----:B------:R-:W-:Y:S08]  /*13130*/  BRA `(.L_x_510) ;  /* 0x0000000c00c47947 */ /* 0x000ff00003800000 */
.L_x_507:
        /* <DEDUP_REMOVED lines=11> */
.L_x_512:
[----:B------:R-:W2:Y:S02]  /*131f0*/  LDG.E R2, desc[UR36][R2.64] ;  /* 0x0000002402027981 */ /* 0x000ea4000c1e1900 */
[----:B--2---:R-:W-:-:S04]  /*13200*/  ISETP.NE.AND P0, PT, R2, RZ, PT ;  /* 0x000000ff0200720c */ /* 0x004fc80003f05270 */
[----:B------:R-:W-:Y:S01]  /*13210*/  P2R R22, PR, RZ, 0x1 ;  /* 0x00000001ff167803 */ /* 0x000fe20000000000 */
[----:B------:R-:W-:Y:S08]  /*13220*/  BRA `(.L_x_510) ;  /* 0x0000000c00887947 */ /* 0x000ff00003800000 */
.L_x_511:
[----:B------:R-:W2:Y:S02]  /*13230*/  LDG.E.U16 R2, desc[UR36][R2.64] ;  /* 0x0000002402027981 */ /* 0x000ea4000c1e1500 */
[----:B--2---:R-:W-:-:S04]  /*13240*/  ISETP.NE.AND P0, PT, R2, RZ, PT ;  /* 0x000000ff0200720c */ /* 0x004fc80003f05270 */
[----:B------:R-:W-:Y:S01]  /*13250*/  P2R R22, PR, RZ, 0x1 ;  /* 0x00000001ff167803 */ /* 0x000fe20000000000 */
[----:B------:R-:W-:Y:S08]  /*13260*/  BRA `(.L_x_510) ;  /* 0x0000000c00787947 */ /* 0x000ff00003800000 */
.L_x_506:
        /* <DEDUP_REMOVED lines=10> */
.L_x_514:
[----:B------:R-:W2:Y:S02]  /*13310*/  LDG.E.U16 R0, desc[UR36][R2.64] ;  /* 0x0000002402007981 */ /* 0x000ea4000c1e1500 */
[----:B--2---:R-:W-:-:S05]  /*13320*/  HADD2.F32 R0, -RZ, R0.H0_H0 ;  /* 0x20000000ff007230 */ /* 0x004fca0000004100 */
[----:B------:R-:W-:-:S04]  /*13330*/  FSETP.NEU.FTZ.AND P0, PT, R0, RZ, PT ;  /* 0x000000ff0000720b */ /* 0x000fc80003f1d000 */
[----:B------:R-:W-:Y:S01]  /*13340*/  P2R R22, PR, RZ, 0x1 ;  /* 0x00000001ff167803 */ /* 0x000fe20000000000 */
[----:B------:R-:W-:Y:S08]  /*13350*/  BRA `(.L_x_510) ;  /* 0x0000000c003c7947 */ /* 0x000ff00003800000 */
.L_x_513:
        /* <DEDUP_REMOVED lines=12> */
.L_x_516:
        /* <DEDUP_REMOVED lines=11> */
.L_x_515:
[----:B------:R-:W2:Y:S02]  /*134d0*/  LDG.E.64 R2, desc[UR36][R2.64] ;  /* 0x0000002402027981 */ /* 0x000ea4000c1e1b00 */
[----:B--2---:R-:W-:-:S06]  /*134e0*/  DSETP.NEU.AND P0, PT, R2, RZ, PT ;  /* 0x000000ff0200722a */ /* 0x004fcc0003f0d000 */
[----:B------:R-:W-:Y:S01]  /*134f0*/  P2R R22, PR, RZ, 0x1 ;  /* 0x00000001ff167803 */ /* 0x000fe20000000000 */
[----:B------:R-:W-:Y:S07]  /*13500*/  BRA `(.L_x_510) ;  /* 0x0000000800d07947 */ /* 0x000fee0003800000 */
.L_x_505:
        /* <DEDUP_REMOVED lines=12> */
.L_x_519:
[----:B------:R-:W2:Y:S02]  /*135d0*/  LDG.E.128 R4, desc[UR36][R2.64] ;  /* 0x0000002402047981 */ /* 0x000ea4000c1e1d00 */
[----:B--2---:R-:W-:-:S06]  /*135e0*/  DSETP.NEU.AND P0, PT, R6, RZ, PT ;  /* 0x000000ff0600722a */ /* 0x004fcc0003f0d000 */
[----:B------:R-:W-:-:S06]  /*135f0*/  DSETP.NEU.OR P0, PT, R4, RZ, P0 ;  /* 0x000000ff0400722a */ /* 0x000fcc000070d400 */
[----:B------:R-:W-:Y:S01]  /*13600*/  P2R R22, PR, RZ, 0x1 ;  /* 0x00000001ff167803 */ /* 0x000fe20000000000 */
[----:B------:R-:W-:Y:S07]  /*13610*/  BRA `(.L_x_510) ;  /* 0x00000008008c7947 */ /* 0x000fee0003800000 */
.L_x_518:
        /* <DEDUP_REMOVED lines=28> */
.L_x_521:
        /* <DEDUP_REMOVED lines=15> */
.L_x_520:
[----:B------:R-:W2:Y:S02]  /*138d0*/  LDG.E.U16 R0, desc[UR36][R2.64] ;  /* 0x0000002402007981 */ /* 0x000ea4000c1e1500 */
[----:B--2---:R-:W-:-:S05]  /*138e0*/  IMAD.U32 R0, R0, 0x10000, RZ ;  /* 0x0001000000007824 */ /* 0x004fca00078e00ff */
[----:B------:R-:W-:-:S04]  /*138f0*/  FSETP.NEU.FTZ.AND P0, PT, R0, RZ, PT ;  /* 0x000000ff0000720b */ /* 0x000fc80003f1d000 */
[----:B------:R-:W-:Y:S01]  /*13900*/  P2R R22, PR, RZ, 0x1 ;  /* 0x00000001ff167803 */ /* 0x000fe20000000000 */
[----:B------:R-:W-:Y:S08]  /*13910*/  BRA `(.L_x_510) ;  /* 0x0000000400cc7947 */ /* 0x000ff00003800000 */
.L_x_517:
        /* <DEDUP_REMOVED lines=12> */
.L_x_524:
        /* <DEDUP_REMOVED lines=21> */
.L_x_528:
[----:B------:R-:W-:Y:S05]  /*13b30*/  BSYNC B1 ;  /* 0x0000000000017941 */ /* 0x000fea0003800000 */
.L_x_527:
[----:B------:R-:W-:Y:S01]  /*13b40*/  LEA R3, R0, 0x3b800000, 0x17 ;  /* 0x3b80000000037811 */ /* 0x000fe200078eb8ff */
[----:B------:R-:W-:-:S05]  /*13b50*/  IMAD.SHL.U32 R0, R2, 0x100000, RZ ;  /* 0x0010000002007824 */ /* 0x000fca00078e00ff */
[----:B------:R-:W-:-:S07]  /*13b60*/  LOP3.LUT R0, R3, R0, R4, 0xfe, !PT ;  /* 0x0000000003007212 */ /* 0x000fce00078efe04 */
.L_x_526:
[----:B------:R-:W-:Y:S05]  /*13b70*/  BSYNC B0 ;  /* 0x0000000000007941 */ /* 0x000fea0003800000 */
.L_x_525:
[----:B------:R-:W-:-:S04]  /*13b80*/  FSETP.NEU.FTZ.AND P0, PT, R0, RZ, PT ;  /* 0x000000ff0000720b */ /* 0x000fc80003f1d000 */
[----:B------:R-:W-:Y:S01]  /*13b90*/  P2R R22, PR, RZ, 0x1 ;  /* 0x00000001ff167803 */ /* 0x000fe20000000000 */
[----:B------:R-:W-:Y:S08]  /*13ba0*/  BRA `(.L_x_510) ;  /* 0x0000000400287947 */ /* 0x000ff00003800000 */
.L_x_523:
        /* <DEDUP_REMOVED lines=21> */
.L_x_532:
[----:B------:R-:W-:Y:S05]  /*13d00*/  BSYNC B1 ;  /* 0x0000000000017941 */ /* 0x000fea0003800000 */
.L_x_531:
[----:B------:R-:W-:Y:S01]  /*13d10*/  LEA R3, R0, 0x37800000, 0x17 ;  /* 0x3780000000037811 */ /* 0x000fe200078eb8ff */
[----:B------:R-:W-:-:S05]  /*13d20*/  IMAD.SHL.U32 R0, R2, 0x200000, RZ ;  /* 0x0020000002007824 */ /* 0x000fca00078e00ff */
[----:B------:R-:W-:-:S07]  /*13d30*/  LOP3.LUT R0, R3, R0, R4, 0xfe, !PT ;  /* 0x0000000003007212 */ /* 0x000fce00078efe04 */
.L_x_530:
[----:B------:R-:W-:Y:S05]  /*13d40*/  BSYNC B0 ;  /* 0x0000000000007941 */ /* 0x000fea0003800000 */
.L_x_529:
[----:B------:R-:W-:-:S04]  /*13d50*/  FSETP.NEU.FTZ.AND P0, PT, R0, RZ, PT ;  /* 0x000000ff0000720b */ /* 0x000fc80003f1d000 */
[----:B------:R-:W-:Y:S01]  /*13d60*/  P2R R22, PR, RZ, 0x1 ;  /* 0x00000001ff167803 */ /* 0x000fe20000000000 */
[----:B------:R-:W-:Y:S08]  /*13d70*/  BRA `(.L_x_510) ;  /* 0x0000000000b47947 */ /* 0x000ff00003800000 */
.L_x_522:
        /* <DEDUP_REMOVED lines=14> */
.L_x_536:
[----:B------:R-:W-:Y:S05]  /*13e60*/  BSYNC B0 ;  /* 0x0000000000007941 */ /* 0x000fea0003800000 */
.L_x_535:
[----:B------:R-:W-:-:S04]  /*13e70*/  FSETP.NEU.FTZ.AND P0, PT, R0, RZ, PT ;  /* 0x000000ff0000720b */ /* 0x000fc80003f1d000 */
[----:B------:R-:W-:Y:S01]  /*13e80*/  P2R R22, PR, RZ, 0x1 ;  /* 0x00000001ff167803 */ /* 0x000fe20000000000 */
[----:B------:R-:W-:Y:S08]  /*13e90*/  BRA `(.L_x_510) ;  /* 0x00000000006c7947 */ /* 0x000ff00003800000 */
.L_x_509:
        /* <DEDUP_REMOVED lines=16> */
.L_x_537:
[----:B------:R-:W-:-:S04]  /*13fa0*/  PLOP3.LUT P0, PT, PT, PT, PT, 0x8, 0x0 ;  /* 0x000000000000781c */ /* 0x000fc80003f0e170 */
[----:B------:R-:W-:Y:S01]  /*13fb0*/  P2R R22, PR, RZ, 0x1 ;  /* 0x00000001ff167803 */ /* 0x000fe20000000000 */
[----:B------:R-:W-:Y:S08]  /*13fc0*/  BRA `(.L_x_510) ;  /* 0x0000000000207947 */ /* 0x000ff00003800000 */
.L_x_534:
[----:B------:R-:W2:Y:S02]  /*13fd0*/  LDG.E.64 R2, desc[UR36][R2.64] ;  /* 0x0000002402027981 */ /* 0x000ea4000c1e1b00 */
[----:B--2---:R-:W-:-:S04]  /*13fe0*/  ISETP.NE.U32.AND P0, PT, R2, RZ, PT ;  /* 0x000000ff0200720c */ /* 0x004fc80003f05070 */
[----:B------:R-:W-:-:S04]  /*13ff0*/  ISETP.NE.AND.EX P0, PT, R3, RZ, PT, P0 ;  /* 0x000000ff0300720c */ /* 0x000fc80003f05300 */
[----:B------:R-:W-:Y:S01]  /*14000*/  P2R R22, PR, RZ, 0x1 ;  /* 0x00000001ff167803 */ /* 0x000fe20000000000 */
[----:B------:R-:W-:Y:S08]  /*14010*/  BRA `(.L_x_510) ;  /* 0x00000000000c7947 */ /* 0x000ff00003800000 */
.L_x_533:
[----:B------:R-:W2:Y:S02]  /*14020*/  LDG.E R2, desc[UR36][R2.64] ;  /* 0x0000002402027981 */ /* 0x000ea4000c1e1900 */
[----:B--2---:R-:W-:-:S04]  /*14030*/  ISETP.NE.AND P0, PT, R2, RZ, PT ;  /* 0x000000ff0200720c */ /* 0x004fc80003f05270 */
[----:B------:R-:W-:-:S09]  /*14040*/  P2R R22, PR, RZ, 0x1 ;  /* 0x00000001ff167803 */ /* 0x000fd20000000000 */
.L_x_510:
        /* <DEDUP_REMOVED lines=18> */
.L_x_541:
[----:B------:R0:W5:Y:S01]  /*14170*/  LDG.E.U8 R2, desc[UR36][R4.64] ;  /* 0x0000002404027981 */ /* 0x000162000c1e1100 */
[----:B------:R-:W-:Y:S01]  /*14180*/  IMAD.MOV.U32 R3, RZ, RZ, RZ ;  /* 0x000000ffff037224 */ /* 0x000fe200078e00ff */
[----:B------:R-:W-:Y:S06]  /*14190*/  BRA `(.L_x_543) ;  /* 0x0000000c00487947 */ /* 0x000fec0003800000 */
.L_x_540:
        /* <DEDUP_REMOVED lines=8> */
.L_x_545:
[----:B------:R-:W2:Y:S02]  /*14220*/  LDG.E R2, desc[UR36][R4.64] ;  /* 0x0000002404027981 */ /* 0x000ea4000c1e1900 */
[----:B--2---:R-:W-:Y:S01]  /*14230*/  SHF.R.S32.HI R3, RZ, 0x1f, R2 ;  /* 0x0000001fff037819 */ /* 0x004fe20000011402 */
[----:B------:R-:W-:Y:S06]  /*14240*/  BRA `(.L_x_543) ;  /* 0x0000000c001c7947 */ /* 0x000fec0003800000 */
.L_x_544:
[----:B------:R-:W2:Y:S02]  /*14250*/  LDG.E.S16 R2, desc[UR36][R4.64] ;  /* 0x0000002404027981 */ /* 0x000ea4000c1e1700 */
[----:B--2---:R-:W-:Y:S01]  /*14260*/  SHF.R.S32.HI R3, RZ, 0x1f, R2 ;  /* 0x0000001fff037819 */ /* 0x004fe20000011402 */
[----:B------:R-:W-:Y:S06]  /*14270*/  BRA `(.L_x_543) ;  /* 0x0000000c00107947 */ /* 0x000fec0003800000 */
.L_x_539:
        /* <DEDUP_REMOVED lines=9> */
.L_x_547:
[----:B------:R-:W2:Y:S02]  /*14310*/  LDG.E.U16 R4, desc[UR36][R4.64] ;  /* 0x0000002404047981 */ /* 0x000ea4000c1e1500 */
[----:B--2---:R-:W-:-:S06]  /*14320*/  HADD2.F32 R2, -RZ, R4.H0_H0 ;  /* 0x20000004ff027230 */ /* 0x004fcc0000004100 */
[----:B------:R-:W0:Y:S01]  /*14330*/  F2I.S64.TRUNC R2, R2 ;  /* 0x0000000200027311 */ /* 0x000e22000020d900 */
[----:B------:R-:W-:Y:S05]  /*14340*/  BRA `(.L_x_543) ;  /* 0x0000000800dc7947 */ /* 0x000fea0003800000 */
.L_x_546:
        /* <DEDUP_REMOVED lines=9> */
.L_x_549:
[----:B------:R-:W2:Y:S02]  /*143e0*/  LDG.E.U16 R4, desc[UR36][R4.64] ;  /* 0x0000002404047981 */ /* 0x000ea4000c1e1500 */
[----:B--2---:R-:W-:-:S06]  /*143f0*/  HADD2.F32 R2, -RZ, R4.H0_H0 ;  /* 0x20000004ff027230 */ /* 0x004fcc0000004100 */
[----:B------:R-:W0:Y:S01]  /*14400*/  F2I.S64.TRUNC R2, R2 ;  /* 0x0000000200027311 */ /* 0x000e22000020d900 */
[----:B------:R-:W-:Y:S05]  /*14410*/  BRA `(.L_x_543) ;  /* 0x0000000800a87947 */ /* 0x000fea0003800000 */
.L_x_548:
[----:B------:R-:W2:Y:S02]  /*14420*/  LDG.E.64 R2, desc[UR36][R4.64] ;  /* 0x0000002404027981 */ /* 0x000ea4000c1e1b00 */
[----:B--2---:R-:W0:Y:S01]  /*14430*/  F2I.S64.F64.TRUNC R2, R2 ;  /* 0x0000000200027311 */ /* 0x004e22000030d900 */
[----:B------:R-:W-:Y:S05]  /*14440*/  BRA `(.L_x_543) ;  /* 0x00000008009c7947 */ /* 0x000fea0003800000 */
.L_x_538:
        /* <DEDUP_REMOVED lines=13> */
.L_x_552:
[----:B------:R-:W2:Y:S02]  /*14520*/  LDG.E.64 R2, desc[UR36][R4.64] ;  /* 0x0000002404027981 */ /* 0x000ea4000c1e1b00 */
[----:B--2---:R-:W0:Y:S01]  /*14530*/  F2I.S64.F64.TRUNC R2, R2 ;  /* 0x0000000200027311 */ /* 0x004e22000030d900 */
[----:B------:R-:W-:Y:S05]  /*14540*/  BRA `(.L_x_543) ;  /* 0x00000008005c7947 */ /* 0x000fea0003800000 */
.L_x_551:
        /* <DEDUP_REMOVED lines=27> */
.L_x_554:
        /* <DEDUP_REMOVED lines=14> */
.L_x_553:
[----:B------:R-:W2:Y:S02]  /*147e0*/  LDG.E.U16 R2, desc[UR36][R4.64] ;  /* 0x0000002404027981 */ /* 0x000ea4000c1e1500 */
[----:B--2---:R-:W-:-:S06]  /*147f0*/  IMAD.U32 R2, R2, 0x10000, RZ ;  /* 0x0001000002027824 */ /* 0x004fcc00078e00ff */
[----:B------:R-:W0:Y:S01]  /*14800*/  F2I.S64.TRUNC R2, R2 ;  /* 0x0000000200027311 */ /* 0x000e22000020d900 */
[----:B------:R-:W-:Y:S05]  /*14810*/  BRA `(.L_x_543) ;  /* 0x0000000400a87947 */ /* 0x000fea0003800000 */
.L_x_550:
        /* <DEDUP_REMOVED lines=11> */
.L_x_557:
        /* <DEDUP_REMOVED lines=21> */
.L_x_561:
[----:B------:R-:W-:Y:S05]  /*14a20*/  BSYNC B1 ;  /* 0x0000000000017941 */ /* 0x000fea0003800000 */
.L_x_560:
[----:B------:R-:W-:Y:S01]  /*14a30*/  IMAD.SHL.U32 R2, R2, 0x100000, RZ ;  /* 0x0010000002027824 */ /* 0x000fe200078e00ff */
[----:B------:R-:W-:-:S04]  /*14a40*/  LEA R3, R0, 0x3b800000, 0x17 ;  /* 0x3b80000000037811 */ /* 0x000fc800078eb8ff */
[----:B------:R-:W-:-:S07]  /*14a50*/  LOP3.LUT R2, R3, R2, R4, 0xfe, !PT ;  /* 0x0000000203027212 */ /* 0x000fce00078efe04 */
.L_x_559:
[----:B------:R-:W-:Y:S05]  /*14a60*/  BSYNC B0 ;  /* 0x0000000000007941 */ /* 0x000fea0003800000 */
.L_x_558:
[----:B------:R-:W1:Y:S01]  /*14a70*/  F2I.S64.TRUNC R2, R2 ;  /* 0x0000000200027311 */ /* 0x000e62000020d900 */
[----:B------:R-:W-:Y:S05]  /*14a80*/  BRA `(.L_x_543) ;  /* 0x00000004000c7947 */ /* 0x000fea0003800000 */
.L_x_556:
        /* <DEDUP_REMOVED lines=21> */
.L_x_565:
[----:B------:R-:W-:Y:S05]  /*14be0*/  BSYNC B1 ;  /* 0x0000000000017941 */ /* 0x000fea0003800000 */
.L_x_564:
[----:B------:R-:W-:Y:S01]  /*14bf0*/  IMAD.SHL.U32 R2, R2, 0x200000, RZ ;  /* 0x0020000002027824 */ /* 0x000fe200078e00ff */
[----:B------:R-:W-:-:S04]  /*14c00*/  LEA R3, R0, 0x37800000, 0x17 ;  /* 0x3780000000037811 */ /* 0x000fc800078eb8ff */
[----:B------:R-:W-:-:S07]  /*14c10*/  LOP3.LUT R2, R3, R2, R4, 0xfe, !PT ;  /* 0x0000000203027212 */ /* 0x000fce00078efe04 */
.L_x_563:
[----:B------:R-:W-:Y:S05]  /*14c20*/  BSYNC B0 ;  /* 0x0000000000007941 */ /* 0x000fea0003800000 */
.L_x_562:
[----:B------:R-:W2:Y:S01]  /*14c30*/  F2I.S64.TRUNC R2, R2 ;  /* 0x0000000200027311 */ /* 0x000ea2000020d900 */
[----:B------:R-:W-:Y:S05]  /*14c40*/  BRA `(.L_x_543) ;  /* 0x00000000009c7947 */ /* 0x000fea0003800000 */
.L_x_555:
        /* <DEDUP_REMOVED lines=14> */
.L_x_569:
[----:B------:R-:W-:Y:S05]  /*14d30*/  BSYNC B0 ;  /* 0x0000000000007941 */ /* 0x000fea0003800000 */
.L_x_568:
[----:B------:R-:W4:Y:S01]  /*14d40*/  F2I.S64.TRUNC R2, R2 ;  /* 0x0000000200027311 */ /* 0x000f22000020d900 */
[----:B------:R-:W-:Y:S05]  /*14d50*/  BRA `(.L_x_543) ;  /* 0x0000000000587947 */ /* 0x000fea0003800000 */
.L_x_542:
        /* <DEDUP_REMOVED lines=16> */
.L_x_570:
[----:B------:R-:W-:Y:S01]  /*14e60*/  CS2R R2, SRZ ;  /* 0x0000000000027805 */ /* 0x000fe2000001ff00 */
[----:B------:R-:W-:Y:S06]  /*14e70*/  BRA `(.L_x_543) ;  /* 0x0000000000107947 */ /* 0x000fec0003800000 */
.L_x_567:
[----:B------:R0:W5:Y:S01]  /*14e80*/  LDG.E.64 R2, desc[UR36][R4.64] ;  /* 0x0000002404027981 */ /* 0x000162000c1e1b00 */
[----:B------:R-:W-:Y:S05]  /*14e90*/  BRA `(.L_x_543) ;  /* 0x0000000000087947 */ /* 0x000fea0003800000 */
.L_x_566:
[----:B------:R3:W5:Y:S01]  /*14ea0*/  LDG.E R2, desc[UR36][R4.64] ;  /* 0x0000002404027981 */ /* 0x000762000c1e1900 */
[----:B------:R-:W-:-:S07]  /*14eb0*/  IMAD.MOV.U32 R3, RZ, RZ, RZ ;  /* 0x000000ffff037224 */ /* 0x000fce00078e00ff */
.L_x_543:
[----:B------:R-:W3:Y:S01]  /*14ec0*/  LDC.U8 R6, c[0x0][0x508] ;  /* 0x00014200ff067b82 */ /* 0x000ee20000000000 */
[----:B------:R-:W-:Y:S01]  /*14ed0*/  ISETP.NE.AND P0, PT, R22, RZ, PT ;  /* 0x000000ff1600720c */ /* 0x000fe20003f05270 */
[----:B------:R-:W-:Y:S01]  /*14ee0*/  BSSY B0, `(.L_x_571) ;  /* 0x0000008000007945 */ /* 0x000fe20003800000 */
[----:B---3--:R-:W-:-:S04]  /*14ef0*/  PRMT R0, R6, 0x9910, RZ ;  /* 0x0000991006007816 */ /* 0x008fc800000000ff */
[----:B------:R-:W-:-:S07]  /*14f00*/  ISETP.GT.AND P1, PT, R0, 0x9, PT ;  /* 0x000000090000780c */ /* 0x000fce0003f24270 */
[----:B------:R-:W-:Y:S06]  /*14f10*/  @!P0 BRA `(.L_x_572) ;  /* 0x0000000000108947 */ /* 0x000fec0003800000 */
[----:B------:R-:W-:Y:S02]  /*14f20*/  ULDC.64 UR4, c[0x0][0x4f8] ;  /* 0x00013e0000047ab9 */ /* 0x000fe40000000a00 */
[----:B012-45:R-:W-:-:S04]  /*14f30*/  LEA R4, P0, R2, UR4, 0x1 ;  /* 0x0000000402047c11 */ /* 0x037fc8000f8008ff */
[----:B------:R-:W-:-:S05]  /*14f40*/  LEA.HI.X R5, R2, UR5, R3, 0x1, P0 ;  /* 0x0000000502057c11 */ /* 0x000fca00080f0c03 */
[----:B------:R3:W5:Y:S04]  /*14f50*/  LDG.E.U16 R19, desc[UR36][R4.64] ;  /* 0x0000002404137981 */ /* 0x000768000c1e1500 */
.L_x_572:
[----:B------:R-:W-:Y:S05]  /*14f60*/  BSYNC B0 ;  /* 0x0000000000007941 */ /* 0x000fea0003800000 */
.L_x_571:
        /* <DEDUP_REMOVED lines=11> */
[----:B0-----:R-:W-:Y:S01]  /*15020*/  STG.E.U8 desc[UR36][R16.64], R19 ;  /* 0x0000001310007986 */ /* 0x001fe2000c101124 */
[----:B------:R-:W-:Y:S05]  /*15030*/  EXIT ;  /* 0x000000000000794d */ /* 0x000fea0003800000 */
.L_x_576:
[----:B012-45:R-:W-:-:S06]  /*15040*/  HADD2.F32 R3, -RZ, R19.H0_H0 ;  /* 0x20000013ff037230 */ /* 0x037fcc0000004100 */
[----:B------:R-:W0:Y:S02]  /*15050*/  F2I.S64.TRUNC R2, R3 ;  /* 0x0000000300027311 */ /* 0x000e24000020d900 */
[----:B0-----:R-:W-:Y:S01]  /*15060*/  STG.E.U8 desc[UR36][R16.64], R2 ;  /* 0x0000000210007986 */ /* 0x001fe2000c101124 */
[----:B------:R-:W-:Y:S05]  /*15070*/  EXIT ;  /* 0x000000000000794d */ /* 0x000fea0003800000 */
.L_x_575:
        /* <DEDUP_REMOVED lines=8> */
[----:B0-----:R-:W-:Y:S01]  /*15100*/  STG.E.64 desc[UR36][R16.64], R2 ;  /* 0x0000000210007986 */ /* 0x001fe2000c101b24 */
[----:B------:R-:W-:Y:S05]  /*15110*/  EXIT ;  /* 0x000000000000794d */ /* 0x000fea0003800000 */
.L_x_579:
[----:B-----5:R-:W-:-:S06]  /*15120*/  HADD2.F32 R19, -RZ, R19.H0_H0 ;  /* 0x20000013ff137230 */ /* 0x020fcc0000004100 */
[----:B------:R-:W0:Y:S02]  /*15130*/  F2I.FTZ.TRUNC.NTZ R19, R19 ;  /* 0x0000001300137305 */ /* 0x000e24000021f100 */
[----:B0-----:R-:W-:Y:S01]  /*15140*/  STG.E desc[UR36][R16.64], R19 ;  /* 0x0000001310007986 */ /* 0x001fe2000c101924 */
[----:B------:R-:W-:Y:S05]  /*15150*/  EXIT ;  /* 0x000000000000794d */ /* 0x000fea0003800000 */
.L_x_578:
[----:B-----5:R-:W-:-:S06]  /*15160*/  HADD2.F32 R19, -RZ, R19.H0_H0 ;  /* 0x20000013ff137230 */ /* 0x020fcc0000004100 */
[----:B------:R-:W0:Y:S02]  /*15170*/  F2I.FTZ.TRUNC.NTZ R19, R19 ;  /* 0x0000001300137305 */ /* 0x000e24000021f100 */
[----:B0-----:R-:W-:Y:S01]  /*15180*/  STG.E.U16 desc[UR36][R16.64], R19 ;  /* 0x0000001310007986 */ /* 0x001fe2000c101524 */
[----:B------:R-:W-:Y:S05]  /*15190*/  EXIT ;  /* 0x000000000000794d */ /* 0x000fea0003800000 */
.L_x_574:
[----:B------:R-:W-:-:S13]  /*151a0*/  ISETP.GT.AND P0, PT, R0, 0x6, PT ;  /* 0x000000060000780c */ /* 0x000fda0003f04270 */
[----:B------:R-:W-:Y:S05]  /*151b0*/  @P0 BRA `(.L_x_580) ;  /* 0x0000000000240947 */ /* 0x000fea0003800000 */
[----:B------:R-:W-:-:S13]  /*151c0*/  ISETP.NE.AND P0, PT, R0, 0x5, PT ;  /* 0x000000050000780c */ /* 0x000fda0003f05270 */
[----:B------:R-:W-:Y:S05]  /*151d0*/  @!P0 BRA `(.L_x_581) ;  /* 0x0000000000148947 */ /* 0x000fea0003800000 */
[----:B------:R-:W-:-:S13]  /*151e0*/  ISETP.NE.AND P0, PT, R0, 0x6, PT ;  /* 0x000000060000780c */ /* 0x000fda0003f05270 */
[----:B------:R-:W-:Y:S05]  /*151f0*/  @P0 BRA `(.L_x_577) ;  /* 0x0000000800c40947 */ /* 0x000fea0003800000 */
[----:B-----5:R-:W-:-:S05]  /*15200*/  HADD2.F32 R19, -RZ, R19.H0_H0 ;  /* 0x20000013ff137230 */ /* 0x020fca0000004100 */
[----:B------:R-:W-:Y:S01]  /*15210*/  STG.E desc[UR36][R16.64], R19 ;  /* 0x0000001310007986 */ /* 0x000fe2000c101924 */
[----:B------:R-:W-:Y:S05]  /*15220*/  EXIT ;  /* 0x000000000000794d */ /* 0x000fea0003800000 */
.L_x_581:
[----:B-----5:R-:W-:Y:S01]  /*15230*/  STG.E.U16 desc[UR36][R16.64], R19 ;  /* 0x0000001310007986 */ /* 0x020fe2000c101524 */
[----:B------:R-:W-:Y:S05]  /*15240*/  EXIT ;  /* 0x000000000000794d */ /* 0x000fea0003800000 */
.L_x_580:
        /* <DEDUP_REMOVED lines=8> */
[----:B------:R-:W-:Y:S01]  /*152d0*/  STG.E.64 desc[UR36][R16.64], R2 ;  /* 0x0000000210007986 */ /* 0x000fe2000c101b24 */
[----:B------:R-:W-:Y:S05]  /*152e0*/  EXIT ;  /* 0x000000000000794d */ /* 0x000fea0003800000 */
.L_x_583:
[----:B-----5:R-:W-:-:S05]  /*152f0*/  HADD2.F32 R0, -RZ, R19.H0_H0 ;  /* 0x20000013ff007230 */ /* 0x020fca0000004100 */
[----:B------:R-:W-:-:S04]  /*15300*/  F2FP.F16.F32.PACK_AB R0, RZ, R0 ;  /* 0x00000000ff00723e */ /* 0x000fc800000000ff */
[----:B------:R-:W-:-:S05]  /*15310*/  PRMT R0, R0, 0x5410, RZ ;  /* 0x0000541000007816 */ /* 0x000fca00000000ff */
[----:B------:R-:W-:Y:S01]  /*15320*/  STG.E desc[UR36][R16.64], R0 ;  /* 0x0000000010007986 */ /* 0x000fe2000c101924 */
[----:B------:R-:W-:Y:S05]  /*15330*/  EXIT ;  /* 0x000000000000794d */ /* 0x000fea0003800000 */
.L_x_582:
[----:B012-45:R-:W-:-:S05]  /*15340*/  HADD2.F32 R2, -RZ, R19.H0_H0 ;  /* 0x20000013ff027230 */ /* 0x037fca0000004100 */
[----:B------:R-:W-:-:S06]  /*15350*/  FMUL.FTZ R2, R2, 1 ;  /* 0x3f80000002027820 */ /* 0x000fcc0000410000 */
[----:B------:R-:W0:Y:S02]  /*15360*/  F2F.F64.F32 R2, R2 ;  /* 0x0000000200027310 */ /* 0x000e240000201800 */
[----:B0-----:R-:W-:Y:S01]  /*15370*/  STG.E.64 desc[UR36][R16.64], R2 ;  /* 0x0000000210007986 */ /* 0x001fe2000c101b24 */
[----:B------:R-:W-:Y:S05]  /*15380*/  EXIT ;  /* 0x000000000000794d */ /* 0x000fea0003800000 */
.L_x_573:
        /* <DEDUP_REMOVED lines=11> */
[----:B------:R-:W-:Y:S01]  /*15440*/  STG.E.U8 desc[UR36][R16.64], R3 ;  /* 0x0000000310007986 */ /* 0x000fe2000c101124 */
[----:B------:R-:W-:Y:S05]  /*15450*/  EXIT ;  /* 0x000000000000794d */ /* 0x000fea0003800000 */
.L_x_586:
[----:B-----5:R-:W-:Y:S01]  /*15460*/  HADD2.F32 R19, -RZ, R19.H0_H0 ;  /* 0x20000013ff137230 */ /* 0x020fe20000004100 */
[----:B------:R-:W-:-:S04]  /*15470*/  CS2R R6, SRZ ;  /* 0x0000000000067805 */ /* 0x000fc8000001ff00 */
[----:B0--3--:R-:W-:-:S06]  /*15480*/  FMUL.FTZ R4, R19, 1 ;  /* 0x3f80000013047820 */ /* 0x009fcc0000410000 */
[----:B------:R-:W0:Y:S02]  /*15490*/  F2F.F64.F32 R4, R4 ;  /* 0x0000000400047310 */ /* 0x000e240000201800 */
[----:B0-----:R-:W-:Y:S01]  /*154a0*/  STG.E.128 desc[UR36][R16.64], R4 ;  /* 0x0000000410007986 */ /* 0x001fe2000c101d24 */
[----:B------:R-:W-:Y:S05]  /*154b0*/  EXIT ;  /* 0x000000000000794d */ /* 0x000fea0003800000 */
.L_x_585:
        /* <DEDUP_REMOVED lines=21> */
.L_x_590:
[----:B------:R-:W-:Y:S05]  /*15610*/  BSYNC B0 ;  /* 0x0000000000007941 */ /* 0x000fea0003800000 */
.L_x_589:
[----:B------:R-:W-:-:S05]  /*15620*/  LOP3.LUT R3, R0, R3, RZ, 0xfc, !PT ;  /* 0x0000000300037212 */ /* 0x000fca00078efcff */
[----:B------:R-:W-:Y:S01]  /*15630*/  STG.E.U8 desc[UR36][R16.64], R3 ;  /* 0x0000000310007986 */ /* 0x000fe2000c101124 */
[----:B------:R-:W-:Y:S05]  /*15640*/  EXIT ;  /* 0x000000000000794d */ /* 0x000fea0003800000 */
.L_x_588:
        /* <DEDUP_REMOVED lines=13> */
.L_x_592:
[----:B------:R-:W-:Y:S01]  /*15720*/  IMAD.MOV.U32 R0, RZ, RZ, 0x7f ;  /* 0x0000007fff007424 */ /* 0x000fe200078e00ff */
[----:B------:R-:W-:-:S04]  /*15730*/  ISETP.GT.U32.AND P0, PT, R2, 0x7f800000, PT ;  /* 0x7f8000000200780c */ /* 0x000fc80003f04070 */
[----:B------:R-:W-:-:S09]  /*15740*/  SEL R0, R0, 0x7c, P0 ;  /* 0x0000007c00007807 */ /* 0x000fd20000000000 */
.L_x_593:
[----:B------:R-:W-:Y:S05]  /*15750*/  BSYNC B0 ;  /* 0x0000000000007941 */ /* 0x000fea0003800000 */
.L_x_591:
[----:B------:R-:W-:-:S04]  /*15760*/  LOP3.LUT R2, R19, 0x80000000, RZ, 0xc0, !PT ;  /* 0x8000000013027812 */ /* 0x000fc800078ec0ff */
[----:B------:R-:W-:-:S04]  /*15770*/  SHF.R.U32.HI R3, RZ, 0x18, R2 ;  /* 0x00000018ff037819 */ /* 0x000fc80000011602 */
[----:B------:R-:W-:-:S05]  /*15780*/  LOP3.LUT R3, R0, R3, RZ, 0xfc, !PT ;  /* 0x0000000300037212 */ /* 0x000fca00078efcff */
[----:B------:R-:W-:Y:S01]  /*15790*/  STG.E.U8 desc[UR36][R16.64], R3 ;  /* 0x0000000310007986 */ /* 0x000fe2000c101124 */
[----:B------:R-:W-:Y:S05]  /*157a0*/  EXIT ;  /* 0x000000000000794d */ /* 0x000fea0003800000 */
.L_x_587:
[----:B-----5:R-:W-:-:S05]  /*157b0*/  HADD2.F32 R0, -RZ, R19.H0_H0 ;  /* 0x20000013ff007230 */ /* 0x020fca0000004100 */
[----:B------:R-:W-:-:S05]  /*157c0*/  F2FP.BF16.F32.PACK_AB R0, RZ, R0 ;  /* 0x00000000ff00723e */ /* 0x000fca00000010ff */
[----:B------:R-:W-:Y:S01]  /*157d0*/  STG.E.U16 desc[UR36][R16.64], R0 ;  /* 0x0000000010007986 */ /* 0x000fe2000c101524 */
[----:B------:R-:W-:Y:S05]  /*157e0*/  EXIT ;  /* 0x000000000000794d */ /* 0x000fea0003800000 */
.L_x_584:
        /* <DEDUP_REMOVED lines=10> */
[----:B0-----:R-:W-:Y:S01]  /*15890*/  STG.E.U16 desc[UR36][R16.64], R3 ;  /* 0x0000000310007986 */ /* 0x001fe2000c101524 */
[----:B------:R-:W-:Y:S05]  /*158a0*/  EXIT ;  /* 0x000000000000794d */ /* 0x000fea0003800000 */
.L_x_596:
        /* <DEDUP_REMOVED lines=17> */
.L_x_599:
[----:B------:R-:W-:-:S04]  /*159c0*/  LOP3.LUT R2, R19, 0x80000000, RZ, 0xc0, !PT ;  /* 0x8000000013027812 */ /* 0x000fc800078ec0ff */
[----:B------:R-:W-:-:S04]  /*159d0*/  SHF.R.U32.HI R3, RZ, 0x18, R2 ;  /* 0x00000018ff037819 */ /* 0x000fc80000011602 */
[----:B------:R-:W-:-:S04]  /*159e0*/  LOP3.LUT R0, R0, R3, RZ, 0xfc, !PT ;  /* 0x0000000300007212 */ /* 0x000fc800078efcff */
[----:B------:R-:W-:-:S07]  /*159f0*/  PRMT R8, R0, 0x7610, R8 ;  /* 0x0000761000087816 */ /* 0x000fce0000000008 */
.L_x_598:
[----:B------:R-:W-:Y:S05]  /*15a00*/  BSYNC B0 ;  /* 0x0000000000007941 */ /* 0x000fea0003800000 */
.L_x_597:
[----:B------:R-:W-:Y:S01]  /*15a10*/  STG.E.U8 desc[UR36][R16.64], R8 ;  /* 0x0000000810007986 */ /* 0x000fe2000c101124 */
[----:B------:R-:W-:Y:S05]  /*15a20*/  EXIT ;  /* 0x000000000000794d */ /* 0x000fea0003800000 */
.L_x_595:
        /* <DEDUP_REMOVED lines=17> */
.L_x_602:
[----:B------:R-:W-:-:S04]  /*15b40*/  LOP3.LUT R2, R19, 0x80000000, RZ, 0xc0, !PT ;  /* 0x8000000013027812 */ /* 0x000fc800078ec0ff */
[----:B------:R-:W-:-:S04]  /*15b50*/  SHF.R.U32.HI R3, RZ, 0x18, R2 ;  /* 0x00000018ff037819 */ /* 0x000fc80000011602 */
[----:B------:R-:W-:-:S04]  /*15b60*/  LOP3.LUT R0, R0, R3, RZ, 0xfc, !PT ;  /* 0x0000000300007212 */ /* 0x000fc800078efcff */
[----:B------:R-:W-:-:S07]  /*15b70*/  PRMT R8, R0, 0x7610, R8 ;  /* 0x0000761000087816 */ /* 0x000fce0000000008 */
.L_x_601:
[----:B------:R-:W-:Y:S05]  /*15b80*/  BSYNC B0 ;  /* 0x0000000000007941 */ /* 0x000fea0003800000 */
.L_x_600:
[----:B------:R-:W-:Y:S01]  /*15b90*/  STG.E.U8 desc[UR36][R16.64], R8 ;  /* 0x0000000810007986 */ /* 0x000fe2000c101124 */
[----:B------:R-:W-:Y:S05]  /*15ba0*/  EXIT ;  /* 0x000000000000794d */ /* 0x000fea0003800000 */
.L_x_594:
        /* <DEDUP_REMOVED lines=8> */
[----:B---3--:R-:W-:-:S04]  /*15c30*/  SHF.R.U32.HI R4, RZ, 0x17, R19 ;  /* 0x00000017ff047819 */ /* 0x008fc80000011613 */
        /* <DEDUP_REMOVED lines=11> */
[----:B------:R-:W-:Y:S01]  /*15cf0*/  STG.E.U8 desc[UR36][R16.64], R3 ;  /* 0x0000000310007986 */ /* 0x000fe2000c101124 */
[----:B------:R-:W-:Y:S05]  /*15d00*/  EXIT ;  /* 0x000000000000794d */ /* 0x000fea0003800000 */
.L_x_577:
[----:B------:R-:W-:Y:S01]  /*15d10*/  MOV R0, 0x0 ;  /* 0x0000000000007802 */ /* 0x000fe20000000f00 */
[----:B------:R-:W-:Y:S01]  /*15d20*/  ULDC.64 UR4, c[0x4][0x4e8] ;  /* 0x01013a0000047ab9 */ /* 0x000fe20000000a00 */
[----:B------:R-:W-:Y:S01]  /*15d30*/  ULDC.64 UR6, c[0x4][0x3d0] ;  /* 0x0100f40000067ab9 */ /* 0x000fe20000000a00 */
[----:B0--3--:R-:W-:Y:S01]  /*15d40*/  IMAD.U32 R4, RZ, RZ, UR4 ;  /* 0x00000004ff047e24 */ /* 0x009fe2000f8e00ff */
        /* <DEDUP_REMOVED lines=12> */
.L_x_605:
[----:B------:R-:W-:Y:S05]  /*15e10*/  EXIT ;  /* 0x000000000000794d */ /* 0x000fea0003800000 */
.L_x_604:
[----:B012-45:R-:W-:-:S06]  /*15e20*/  HADD2.F32 R2, -RZ, R19.H0_H0 ;  /* 0x20000013ff027230 */ /* 0x037fcc0000004100 */
[----:B------:R-:W0:Y:S02]  /*15e30*/  F2I.U64.TRUNC R2, R2 ;  /* 0x0000000200027311 */ /* 0x000e24000020d800 */
[----:B0-----:R-:W-:Y:S01]  /*15e40*/  STG.E.64 desc[UR36][R16.64], R2 ;  /* 0x0000000210007986 */ /* 0x001fe2000c101b24 */
[----:B------:R-:W-:Y:S05]  /*15e50*/  EXIT ;  /* 0x000000000000794d */ /* 0x000fea0003800000 */
.L_x_603:
[----:B-----5:R-:W-:-:S06]  /*15e60*/  HADD2.F32 R19, -RZ, R19.H0_H0 ;  /* 0x20000013ff137230 */ /* 0x020fcc0000004100 */
[----:B------:R-:W0:Y:S02]  /*15e70*/  F2I.FTZ.U32.TRUNC.NTZ R19, R19 ;  /* 0x0000001300137305 */ /* 0x000e24000021f000 */
[----:B0-----:R-:W-:Y:S01]  /*15e80*/  STG.E desc[UR36][R16.64], R19 ;  /* 0x0000001310007986 */ /* 0x001fe2000c101924 */
[----:B------:R-:W-:Y:S05]  /*15e90*/  EXIT ;  /* 0x000000000000794d */ /* 0x000fea0003800000 */
.L_x_606:
        /* <DEDUP_REMOVED lines=14> */
.L_x_27994:


//--------------------- .text._ZN2at6native27unrolled_elementwise_kernelIZZZNS0_28launch_masked_scatter_kernelERKNS_10TensorBaseES4_S4_S4_ENKUlvE_clEvENKUlvE10_clEvEUlN3c104HalfEblE_St5arrayIPcLm4EELi4E23TrivialOffsetCalculatorILi3EjESD_ILi1EjENS0_6memory12LoadWithCastILi3EEENSG_13StoreWithCastILi1EEEEEviT_T0_T2_T3_T4_T5_ --------------------------
	.section	.text._ZN2at6native27unrolled_elementwise_kernelIZZZNS0_28launch_masked_scatter_kernelERKNS_10TensorBaseES4_S4_S4_ENKUlvE_clEvENKUlvE10_clEvEUlN3c104HalfEblE_St5arrayIPcLm4EELi4E23TrivialOffsetCalculatorILi3EjESD_ILi1EjENS0_6memory12LoadWithCastILi3EEENSG_13StoreWithCastILi1EEEEEviT_T0_T2_T3_T4_T5_,"ax",@progbits
	.align	128
        .global         _ZN2at6native27unrolled_elementwise_kernelIZZZNS0_28launch_masked_scatter_kernelERKNS_10TensorBaseES4_S4_S4_ENKUlvE_clEvENKUlvE10_clEvEUlN3c104HalfEblE_St5arrayIPcLm4EELi4E23TrivialOffsetCalculatorILi3EjESD_ILi1EjENS0_6memory12LoadWithCastILi3EEENSG_13StoreWithCastILi1EEEEEviT_T0_T2_T3_T4_T5_
        .type           _ZN2at6native27unrolled_elementwise_kernelIZZZNS0_28launch_masked_scatter_kernelERKNS_10TensorBaseES4_S4_S4_ENKUlvE_clEvENKUlvE10_clEvEUlN3c104HalfEblE_St5arrayIPcLm4EELi4E23TrivialOffsetCalculatorILi3EjESD_ILi1EjENS0_6memory12LoadWithCastILi3EEENSG_13StoreWithCastILi1EEEEEviT_T0_T2_T3_T4_T5_,@function
        .size           _ZN2at6native27unrolled_elementwise_kernelIZZZNS0_28launch_masked_scatter_kernelERKNS_10TensorBaseES4_S4_S4_ENKUlvE_clEvENKUlvE10_clEvEUlN3c104HalfEblE_St5arrayIPcLm4EELi4E23TrivialOffsetCalculatorILi3EjESD_ILi1EjENS0_6memory12LoadWithCastILi3EEENSG_13StoreWithCastILi1EEEEEviT_T0_T2_T3_T4_T5_,(.L_x_27995 - _ZN2at6native27unrolled_elementwise_kernelIZZZNS0_28launch_masked_scatter_kernelERKNS_10TensorBaseES4_S4_S4_ENKUlvE_clEvENKUlvE10_clEvEUlN3c104HalfEblE_St5arrayIPcLm4EELi4E23TrivialOffsetCalculatorILi3EjESD_ILi1EjENS0_6memory12LoadWithCastILi3EEENSG_13StoreWithCastILi1EEEEEviT_T0_T2_T3_T4_T5_)
        .other          _ZN2at6native27unrolled_elementwise_kernelIZZZNS0_28launch_masked_scatter_kernelERKNS_10TensorBaseES4_S4_S4_ENKUlvE_clEvENKUlvE10_clEvEUlN3c104HalfEblE_St5arrayIPcLm4EELi4E23TrivialOffsetCalculatorILi3EjESD_ILi1EjENS0_6memory12LoadWithCastILi3EEENSG_13StoreWithCastILi1EEEEEviT_T0_T2_T3_T4_T5_,@"STO_CUDA_ENTRY STV_DEFAULT"
_ZN2at6native27unrolled_elementwise_kernelIZZZNS0_28launch_masked_scatter_kernelERKNS_10TensorBaseES4_S4_S4_ENKUlvE_clEvENKUlvE10_clEvEUlN3c104HalfEblE_St5arrayIPcLm4EELi4E23TrivialOffsetCalculatorILi3EjESD_ILi1EjENS0_6memory12LoadWithCastILi3EEENSG_13StoreWithCastILi1EEEEEviT_T0_T2_T3_T4_T5_:
.text._ZN2at6native27unrolled_elementwise_kernelIZZZNS0_28launch_masked_scatter_kernelERKNS_10TensorBaseES4_S4_S4_ENKUlvE_clEvENKUlvE10_clEvEUlN3c104HalfEblE_St5arrayIPcLm4EELi4E23TrivialOffsetCalculatorILi3EjESD_ILi1EjENS0_6memory12LoadWithCastILi3EEENSG_13StoreWithCastILi1EEEEEviT_T0_T2_T3_T4_T5_:
[----:B------:R-:W0:Y:S01]  /*0000*/  LDC R1, c[0x0][0x28] ;  /* 0x00000a00ff017b82 */ /* 0x000e220000000800 */
[----:B------:R-:W1:Y:S07]  /*0010*/  S2R R2, SR_CTAID.X ;  /* 0x0000000000027919 */ /* 0x000e6e0000002500 */
[----:B------:R-:W1:Y:S01]  /*0020*/  LDC R3, c[0x0][0x210] ;  /* 0x00008400ff037b82 */ /* 0x000e620000000800 */
[----:B------:R-:W-:Y:S01]  /*0030*/  ULDC.64 UR36, c[0x0][0x208] ;  /* 0x0000820000247ab9 */ /* 0x000fe20000000a00 */
[----:B------:R-:W-:Y:S01]  /*0040*/  BSSY B6, `(.L_x_607) ;  /* 0x000030b000067945 */ /* 0x000fe20003800000 */
[----:B------:R-:W2:Y:S01]  /*0050*/  S2R R17, SR_TID.X ;  /* 0x0000000000117919 */ /* 0x000ea20000002100 */
[----:B------:R-:W-:-:S02]  /*0060*/  PRMT R19, RZ, 0x7610, R19 ;  /* 0x00007610ff137816 */ /* 0x000fc40000000013 */
[----:B------:R-:W-:Y:S02]  /*0070*/  CS2R R32, SRZ ;  /* 0x0000000000207805 */ /* 0x000fe4000001ff00 */
[----:B------:R-:W-:Y:S02]  /*0080*/  PRMT R23, RZ, 0x7610, R23 ;  /* 0x00007610ff177816 */ /* 0x000fe40000000017 */
[----:B------:R-:W-:Y:S01]  /*0090*/  CS2R R28, SRZ ;  /* 0x00000000001c7805 */ /* 0x000fe2000001ff00 */
[----:B------:R-:W3:Y:S01]  /*00a0*/  LDC.U8 R16, c[0x0][0x24c] ;  /* 0x00009300ff107b82 */ /* 0x000ee20000000000 */
[----:B------:R-:W-:-:S07]  /*00b0*/  PRMT R24, RZ, 0x7610, R24 ;  /* 0x00007610ff187816 */ /* 0x000fce0000000018 */
[----:B------:R-:W4:Y:S08]  /*00c0*/  LDC.U8 R25, c[0x0][0x24d] ;  /* 0x00009340ff197b82 */ /* 0x000f300000000000 */
[----:B------:R-:W0:Y:S01]  /*00d0*/  LDC.U8 R18, c[0x0][0x24e] ;  /* 0x00009380ff127b82 */ /* 0x000e220000000000 */
[----:B-1----:R-:W-:-:S05]  /*00e0*/  IMAD R22, R2, -0x200, R3 ;  /* 0xfffffe0002167824 */ /* 0x002fca00078e0203 */
[----:B--2---:R-:W-:-:S13]  /*00f0*/  ISETP.GE.AND P0, PT, R17, R22, PT ;  /* 0x000000161100720c */ /* 0x004fda0003f06270 */
[----:B---3--:R-:W-:Y:S05]  /*0100*/  @P0 BRA `(.L_x_608) ;  /* 0x0000002c00f80947 */ /* 0x008fea0003800000 */
[----:B------:R-:W1:Y:S01]  /*0110*/  LDC.64 R4, c[0x0][0x230] ;  /* 0x00008c00ff047b82 */ /* 0x000e620000000a00 */
[----:B------:R-:W-:Y:S01]  /*0120*/  PRMT R0, R16, 0x9910, RZ ;  /* 0x0000991010007816 */ /* 0x000fe200000000ff */
[----:B------:R-:W-:Y:S01]  /*0130*/  IMAD R24, R2, 0x200, R17 ;  /* 0x0000020002187824 */ /* 0x000fe200078e0211 */
[----:B------:R-:W-:Y:S02]  /*0140*/  ULDC UR4, c[0x0][0x250] ;  /* 0x0000940000047ab9 */ /* 0x000fe40000000800 */
[----:B------:R-:W-:Y:S01]  /*0150*/  ISETP.GT.AND P0, PT, R0, 0x9, PT ;  /* 0x000000090000780c */ /* 0x000fe20003f04270 */
[----:B------:R-:W-:-:S05]  /*0160*/  IMAD R3, R24, UR4, RZ ;  /* 0x0000000418037c24 */ /* 0x000fca000f8e02ff */
[----:B-1----:R-:W-:-:S05]  /*0170*/  IADD3 R4, P1, R3, R4, RZ ;  /* 0x0000000403047210 */ /* 0x002fca0007f3e0ff */
[----:B------:R-:W-:Y:S02]  /*0180*/  IMAD.X R5, RZ, RZ, R5, P1 ;  /* 0x000000ffff057224 */ /* 0x000fe400008e0605 */
[----:B------:R-:W-:Y:S06]  /*0190*/  @P0 BRA `(.L_x_609) ;  /* 0x0000000400180947 */ /* 0x000fec0003800000 */
        /* <DEDUP_REMOVED lines=9> */
[----:B--2---:R-:W1:Y:S02]  /*0230*/  I2F.S16 R0, R4 ;  /* 0x0000000400007306 */ /* 0x004e640000101400 */
[----:B-1----:R-:W-:-:S04]  /*0240*/  F2FP.F16.F32.PACK_AB R0, RZ, R0 ;  /* 0x00000000ff00723e */ /* 0x002fc800000000ff */
[----:B------:R-:W-:Y:S01]  /*0250*/  PRMT R23, R0, 0x7610, R23 ;  /* 0x0000761000177816 */ /* 0x000fe20000000017 */
[----:B------:R-:W-:Y:S06]  /*0260*/  BRA `(.L_x_614) ;  /* 0x0000000c00d07947 */ /* 0x000fec0003800000 */
.L_x_612:
[----:B------:R-:W2:Y:S02]  /*0270*/  LDG.E.U8 R4, desc[UR36][R4.64] ;  /* 0x0000002404047981 */ /* 0x000ea4000c1e1100 */
[----:B--2---:R-:W-:-:S04]  /*0280*/  I2FP.F32.U32 R0, R4 ;  /* 0x0000000400007245 */ /* 0x004fc80000201000 */
[----:B------:R-:W-:-:S04]  /*0290*/  F2FP.F16.F32.PACK_AB R0, RZ, R0 ;  /* 0x00000000ff00723e */ /* 0x000fc800000000ff */
[----:B------:R-:W-:Y:S01]  /*02a0*/  PRMT R23, R0, 0x7610, R23 ;  /* 0x0000761000177816 */ /* 0x000fe20000000017 */
[----:B------:R-:W-:Y:S06]  /*02b0*/  BRA `(.L_x_614) ;  /* 0x0000000c00bc7947 */ /* 0x000fec0003800000 */
.L_x_611:
[----:B------:R-:W-:-:S13]  /*02c0*/  ISETP.NE.AND P0, PT, R0, 0x2, PT ;  /* 0x000000020000780c */ /* 0x000fda0003f05270 */
[----:B------:R-:W-:Y:S05]  /*02d0*/  @!P0 BRA `(.L_x_615) ;  /* 0x0000000000388947 */ /* 0x000fea0003800000 */
[----:B------:R-:W-:-:S13]  /*02e0*/  ISETP.NE.AND P0, PT, R0, 0x3, PT ;  /* 0x000000030000780c */ /* 0x000fda0003f05270 */
[----:B------:R-:W-:Y:S05]  /*02f0*/  @!P0 BRA `(.L_x_616) ;  /* 0x00000000001c8947 */ /* 0x000fea0003800000 */
[----:B------:R-:W-:-:S13]  /*0300*/  ISETP.NE.AND P0, PT, R0, 0x4, PT ;  /* 0x000000040000780c */ /* 0x000fda0003f05270 */
[----:B------:R-:W-:Y:S05]  /*0310*/  @P0 BRA `(.L_x_613) ;  /* 0x0000000c00380947 */ /* 0x000fea0003800000 */
[----:B------:R-:W2:Y:S02]  /*0320*/  LDG.E.64 R4, desc[UR36][R4.64] ;  /* 0x0000002404047981 */ /* 0x000ea4000c1e1b00 */
[----:B--2---:R-:W1:Y:S02]  /*0330*/  I2F.S64 R0, R4 ;  /* 0x0000000400007312 */ /* 0x004e640000301400 */
[----:B-1----:R-:W-:-:S04]  /*0340*/  F2FP.F16.F32.PACK_AB R0, RZ, R0 ;  /* 0x00000000ff00723e */ /* 0x002fc800000000ff */
[----:B------:R-:W-:Y:S01]  /*0350*/  PRMT R23, R0, 0x7610, R23 ;  /* 0x0000761000177816 */ /* 0x000fe20000000017 */
[----:B------:R-:W-:Y:S06]  /*0360*/  BRA `(.L_x_614) ;  /* 0x0000000c00907947 */ /* 0x000fec0003800000 */
.L_x_616:
[----:B------:R-:W2:Y:S02]  /*0370*/  LDG.E R4, desc[UR36][R4.64] ;  /* 0x0000002404047981 */ /* 0x000ea4000c1e1900 */
[----:B--2---:R-:W-:-:S04]  /*0380*/  I2FP.F32.S32 R0, R4 ;  /* 0x0000000400007245 */ /* 0x004fc80000201400 */
[----:B------:R-:W-:-:S04]  /*0390*/  F2FP.F16.F32.PACK_AB R0, RZ, R0 ;  /* 0x00000000ff00723e */ /* 0x000fc800000000ff */
[----:B------:R-:W-:Y:S01]  /*03a0*/  PRMT R23, R0, 0x7610, R23 ;  /* 0x0000761000177816 */ /* 0x000fe20000000017 */
[----:B------:R-:W-:Y:S06]  /*03b0*/  BRA `(.L_x_614) ;  /* 0x0000000c007c7947 */ /* 0x000fec0003800000 */
.L_x_615:
[----:B------:R-:W2:Y:S02]  /*03c0*/  LDG.E.U16 R4, desc[UR36][R4.64] ;  /* 0x0000002404047981 */ /* 0x000ea4000c1e1500 */
[----:B--2---:R-:W1:Y:S02]  /*03d0*/  I2F.S16 R0, R4 ;  /* 0x0000000400007306 */ /* 0x004e640000101400 */
[----:B-1----:R-:W-:-:S04]  /*03e0*/  F2FP.F16.F32.PACK_AB R0, RZ, R0 ;  /* 0x00000000ff00723e */ /* 0x002fc800000000ff */
[----:B------:R-:W-:Y:S01]  /*03f0*/  PRMT R23, R0, 0x7610, R23 ;  /* 0x0000761000177816 */ /* 0x000fe20000000017 */
[----:B------:R-:W-:Y:S06]  /*0400*/  BRA `(.L_x_614) ;  /* 0x0000000c00687947 */ /* 0x000fec0003800000 */
.L_x_610:
        /* <DEDUP_REMOVED lines=9> */
.L_x_618:
[----:B------:R2:W5:Y:S01]  /*04a0*/  LDG.E.U16 R23, desc[UR36][R4.64] ;  /* 0x0000002404177981 */ /* 0x000562000c1e1500 */
[----:B------:R-:W-:Y:S05]  /*04b0*/  BRA `(.L_x_614) ;  /* 0x0000000c003c7947 */ /* 0x000fea0003800000 */
.L_x_617:
        /* <DEDUP_REMOVED lines=9> */
.L_x_620:
[----:B------:R1:W5:Y:S01]  /*0550*/  LDG.E.U16 R23, desc[UR36][R4.64] ;  /* 0x0000002404177981 */ /* 0x000362000c1e1500 */
[----:B------:R-:W-:Y:S05]  /*0560*/  BRA `(.L_x_614) ;  /* 0x0000000c00107947 */ /* 0x000fea0003800000 */
.L_x_619:
[----:B------:R-:W2:Y:S01]  /*0570*/  LDG.E.64 R4, desc[UR36][R4.64] ;  /* 0x0000002404047981 */ /* 0x000ea2000c1e1b00 */
[----:B------:R-:W-:Y:S01]  /*0580*/  UMOV UR4, 0xf0000000 ;  /* 0xf000000000047882 */ /* 0x000fe20000000000 */
[----:B------:R-:W-:Y:S01]  /*0590*/  UMOV UR5, 0x380fffff ;  /* 0x380fffff00057882 */ /* 0x000fe20000000000 */
[----:B--2---:R-:W1:Y:S01]  /*05a0*/  F2F.F32.F64 R0, R4 ;  /* 0x0000000400007310 */ /* 0x004e620000301000 */
[----:B------:R-:W-:-:S14]  /*05b0*/  DSETP.GEU.AND P0, PT, |R4|, UR4, PT ;  /* 0x0000000404007e2a */ /* 0x000fdc000bf0e200 */
[----:B-1----:R-:W-:-:S05]  /*05c0*/  @!P0 FMUL R0, R0, 1.175494350822287508e-38 ;  /* 0x0080000000008820 */ /* 0x002fca0000400000 */
[----:B------:R-:W-:-:S04]  /*05d0*/  F2FP.F16.F32.PACK_AB R0, RZ, R0 ;  /* 0x00000000ff00723e */ /* 0x000fc800000000ff */
[----:B------:R-:W-:Y:S01]  /*05e0*/  PRMT R23, R0, 0x7610, R23 ;  /* 0x0000761000177816 */ /* 0x000fe20000000017 */
[----:B------:R-:W-:Y:S06]  /*05f0*/  BRA `(.L_x_614) ;  /* 0x0000000800ec7947 */ /* 0x000fec0003800000 */
.L_x_609:
        /* <DEDUP_REMOVED lines=14> */
.L_x_623:
        /* <DEDUP_REMOVED lines=9> */
.L_x_622:
        /* <DEDUP_REMOVED lines=10> */
[----:B------:R-:W1:Y:S01]  /*0810*/  FLO.U32 R6, R3 ;  /* 0x0000000300067300 */ /* 0x000e6200000e0000 */
[C---:B------:R-:W-:Y:S02]  /*0820*/  VIADD R7, R3.reuse, 0x1000000 ;  /* 0x0100000003077836 */ /* 0x040fe40000000000 */
[----:B------:R-:W-:-:S03]  /*0830*/  VIADD R4, R3, 0xffffffff ;  /* 0xffffffff03047836 */ /* 0x000fc60000000000 */
[----:B------:R-:W-:Y:S02]  /*0840*/  SHF.R.S32.HI R7, RZ, 0x8, R7 ;  /* 0x00000008ff077819 */ /* 0x000fe40000011407 */
[----:B------:R-:W-:Y:S02]  /*0850*/  SHF.R.S32.HI R4, RZ, 0x1f, R4 ;  /* 0x0000001fff047819 */ /* 0x000fe40000011404 */
[----:B-1----:R-:W-:-:S04]  /*0860*/  IADD3 R6, -R6, 0x1f, RZ ;  /* 0x0000001f06067810 */ /* 0x002fc80007ffe1ff */
        /* <DEDUP_REMOVED lines=12> */
.L_x_625:
[----:B------:R-:W2:Y:S02]  /*0930*/  LDG.E.U8 R4, desc[UR36][R4.64] ;  /* 0x0000002404047981 */ /* 0x000ea4000c1e1100 */
[----:B--2---:R-:W-:-:S05]  /*0940*/  IMAD.SHL.U32 R0, R4, 0x2000000, RZ ;  /* 0x0200000004007824 */ /* 0x004fca00078e00ff */
[----:B------:R-:W-:-:S13]  /*0950*/  ISETP.GE.U32.AND P0, PT, R0, 0x8000000, PT ;  /* 0x080000000000780c */ /* 0x000fda0003f06070 */
[C---:B------:R-:W-:Y:S02]  /*0960*/  @!P0 IMAD.SHL.U32 R0, R4.reuse, 0x100, RZ ;  /* 0x0000010004008824 */ /* 0x040fe400078e00ff */
[----:B------:R-:W-:-:S03]  /*0970*/  @P0 IMAD.SHL.U32 R3, R4, 0x200000, RZ ;  /* 0x0020000004030824 */ /* 0x000fc600078e00ff */
[----:B------:R-:W-:Y:S02]  /*0980*/  @!P0 LOP3.LUT R0, R0, 0x7f00, RZ, 0xc0, !PT ;  /* 0x00007f0000008812 */ /* 0x000fe400078ec0ff */
[----:B------:R-:W-:Y:S02]  /*0990*/  @P0 LOP3.LUT R3, R3, 0x70000000, RZ, 0xfc, !PT ;  /* 0x7000000003030812 */ /* 0x000fe400078efcff */
[----:B------:R-:W-:-:S03]  /*09a0*/  @!P0 LOP3.LUT R0, R0, 0x3f000000, RZ, 0xfc, !PT ;  /* 0x3f00000000008812 */ /* 0x000fc600078efcff */
[----:B------:R-:W-:Y:S02]  /*09b0*/  @P0 FMUL.FTZ R3, R3, 1.9259299443872358531e-34 ;  /* 0x0780000003030820 */ /* 0x000fe40000410000 */
[----:B------:R-:W-:Y:S01]  /*09c0*/  @!P0 FADD.FTZ R3, R0, -0.5 ;  /* 0xbf00000000038421 */ /* 0x000fe20000010000 */
[----:B------:R-:W-:-:S05]  /*09d0*/  IMAD.SHL.U32 R0, R4, 0x1000000, RZ ;  /* 0x0100000004007824 */ /* 0x000fca00078e00ff */
[----:B------:R-:W-:-:S04]  /*09e0*/  LOP3.LUT R0, R3, 0x80000000, R0, 0xf8, !PT ;  /* 0x8000000003007812 */ /* 0x000fc800078ef800 */
[----:B------:R-:W-:-:S04]  /*09f0*/  F2FP.F16.F32.PACK_AB R0, RZ, R0 ;  /* 0x00000000ff00723e */ /* 0x000fc800000000ff */
[----:B------:R-:W-:Y:S01]  /*0a00*/  PRMT R23, R0, 0x7610, R23 ;  /* 0x0000761000177816 */ /* 0x000fe20000000017 */
[----:B------:R-:W-:Y:S06]  /*0a10*/  BRA `(.L_x_614) ;  /* 0x0000000400e47947 */ /* 0x000fec0003800000 */
.L_x_624:
[----:B------:R-:W2:Y:S02]  /*0a20*/  LDG.E.U16 R0, desc[UR36][R4.64] ;  /* 0x0000002404007981 */ /* 0x000ea4000c1e1500 */
[----:B--2---:R-:W-:-:S05]  /*0a30*/  IMAD.U32 R0, R0, 0x10000, RZ ;  /* 0x0001000000007824 */ /* 0x004fca00078e00ff */
[----:B------:R-:W-:-:S04]  /*0a40*/  F2FP.F16.F32.PACK_AB R0, RZ, R0 ;  /* 0x00000000ff00723e */ /* 0x000fc800000000ff */
[----:B------:R-:W-:Y:S01]  /*0a50*/  PRMT R23, R0, 0x7610, R23 ;  /* 0x0000761000177816 */ /* 0x000fe20000000017 */
[----:B------:R-:W-:Y:S06]  /*0a60*/  BRA `(.L_x_614) ;  /* 0x0000000400d07947 */ /* 0x000fec0003800000 */
.L_x_621:
        /* <DEDUP_REMOVED lines=13> */
.L_x_628:
        /* <DEDUP_REMOVED lines=15> */
[----:B------:R-:W1:Y:S02]  /*0c30*/  FLO.U32 R4, R3 ;  /* 0x0000000300047300 */ /* 0x000e6400000e0000 */
[----:B-1----:R-:W-:-:S04]  /*0c40*/  IADD3 R5, -R4, 0x1f, RZ ;  /* 0x0000001f04057810 */ /* 0x002fc80007ffe1ff */
[----:B------:R-:W-:Y:S01]  /*0c50*/  IADD3 R0, R0, 0x1d, -R5 ;  /* 0x0000001d00007810 */ /* 0x000fe20007ffe805 */
[----:B------:R-:W-:-:S05]  /*0c60*/  VIADD R4, R5, 0xffffffe4 ;  /* 0xffffffe405047836 */ /* 0x000fca0000000000 */
[----:B------:R-:W-:-:S04]  /*0c70*/  SHF.L.U32 R4, R3, R4, RZ ;  /* 0x0000000403047219 */ /* 0x000fc800000006ff */
[----:B------:R-:W-:-:S07]  /*0c80*/  LOP3.LUT R3, R4, 0x7, RZ, 0xc0, !PT ;  /* 0x0000000704037812 */ /* 0x000fce00078ec0ff */
.L_x_632:
[----:B------:R-:W-:Y:S05]  /*0c90*/  BSYNC B1 ;  /* 0x0000000000017941 */ /* 0x000fea0003800000 */
.L_x_631:
[----:B------:R-:W-:Y:S01]  /*0ca0*/  LEA R5, R0, 0x3b800000, 0x17 ;  /* 0x3b80000000057811 */ /* 0x000fe200078eb8ff */
[----:B------:R-:W-:-:S05]  /*0cb0*/  IMAD.SHL.U32 R0, R3, 0x100000, RZ ;  /* 0x0010000003007824 */ /* 0x000fca00078e00ff */
[----:B------:R-:W-:-:S07]  /*0cc0*/  LOP3.LUT R0, R5, R0, R6, 0xfe, !PT ;  /* 0x0000000005007212 */ /* 0x000fce00078efe06 */
.L_x_630:
[----:B------:R-:W-:Y:S05]  /*0cd0*/  BSYNC B0 ;  /* 0x0000000000007941 */ /* 0x000fea0003800000 */
.L_x_629:
[----:B------:R-:W-:-:S04]  /*0ce0*/  F2FP.F16.F32.PACK_AB R0, RZ, R0 ;  /* 0x00000000ff00723e */ /* 0x000fc800000000ff */
[----:B------:R-:W-:Y:S01]  /*0cf0*/  PRMT R23, R0, 0x7610, R23 ;  /* 0x0000761000177816 */ /* 0x000fe20000000017 */
[----:B------:R-:W-:Y:S06]  /*0d00*/  BRA `(.L_x_614) ;  /* 0x0000000400287947 */ /* 0x000fec0003800000 */
.L_x_627:
        /* <DEDUP_REMOVED lines=21> */
.L_x_636:
[----:B------:R-:W-:Y:S05]  /*0e60*/  BSYNC B1 ;  /* 0x0000000000017941 */ /* 0x000fea0003800000 */
.L_x_635:
[----:B------:R-:W-:Y:S01]  /*0e70*/  LEA R5, R0, 0x37800000, 0x17 ;  /* 0x3780000000057811 */ /* 0x000fe200078eb8ff */
[----:B------:R-:W-:-:S05]  /*0e80*/  IMAD.SHL.U32 R0, R3, 0x200000, RZ ;  /* 0x0020000003007824 */ /* 0x000fca00078e00ff */
[----:B------:R-:W-:-:S07]  /*0e90*/  LOP3.LUT R0, R5, R0, R6, 0xfe, !PT ;  /* 0x0000000005007212 */ /* 0x000fce00078efe06 */
.L_x_634:
[----:B------:R-:W-:Y:S05]  /*0ea0*/  BSYNC B0 ;  /* 0x0000000000007941 */ /* 0x000fea0003800000 */
.L_x_633:
[----:B------:R-:W-:-:S04]  /*0eb0*/  F2FP.F16.F32.PACK_AB R0, RZ, R0 ;  /* 0x00000000ff00723e */ /* 0x000fc800000000ff */
[----:B------:R-:W-:Y:S01]  /*0ec0*/  PRMT R23, R0, 0x7610, R23 ;  /* 0x0000761000177816 */ /* 0x000fe20000000017 */
[----:B------:R-:W-:Y:S06]  /*0ed0*/  BRA `(.L_x_614) ;  /* 0x0000000000b47947 */ /* 0x000fec0003800000 */
.L_x_626:
        /* <DEDUP_REMOVED lines=14> */
.L_x_640:
[----:B------:R-:W-:Y:S05]  /*0fc0*/  BSYNC B0 ;  /* 0x0000000000007941 */ /* 0x000fea0003800000 */
.L_x_639:
[----:B------:R-:W-:-:S04]  /*0fd0*/  F2FP.F16.F32.PACK_AB R0, RZ, R0 ;  /* 0x00000000ff00723e */ /* 0x000fc800000000ff */
[----:B------:R-:W-:Y:S01]  /*0fe0*/  PRMT R23, R0, 0x7610, R23 ;  /* 0x0000761000177816 */ /* 0x000fe20000000017 */
[----:B------:R-:W-:Y:S06]  /*0ff0*/  BRA `(.L_x_614) ;  /* 0x00000000006c7947 */ /* 0x000fec0003800000 */
.L_x_613:
[----:B------:R-:W-:Y:S01]  /*1000*/  MOV R14, 0x0 ;  /* 0x00000000000e7802 */ /* 0x000fe20000000f00 */
[----:B------:R-:W-:Y:S01]  /*1010*/  ULDC.64 UR4, c[0x4][0x4e8] ;  /* 0x01013a0000047ab9 */ /* 0x000fe20000000a00 */
[----:B------:R-:W-:Y:S01]  /*1020*/  ULDC.64 UR6, c[0x4][0x3c8] ;  /* 0x0100f20000067ab9 */ /* 0x000fe20000000a00 */
[----:B------:R-:W-:Y:S02]  /*1030*/  IMAD.U32 R4, RZ, RZ, UR4 ;  /* 0x00000004ff047e24 */ /* 0x000fe4000f8e00ff */
[----:B------:R-:W-:Y:S01]  /*1040*/  IMAD.U32 R5, RZ, RZ, UR5 ;  /* 0x00000005ff057e24 */ /* 0x000fe2000f8e00ff */
[----:B------:R-:W1:Y:S01]  /*1050*/  LDC.64 R14, c[0x4][R14] ;  /* 0x010000000e0e7b82 */ /* 0x000e620000000a00 */
        /* <DEDUP_REMOVED lines=9> */
[----:B01--4-:R-:W-:Y:S05]  /*10f0*/  CALL.ABS.NOINC R14 ;  /* 0x000000000e007343 */ /* 0x013fea0003c00000 */
.L_x_641:
[----:B------:R-:W-:Y:S01]  /*1100*/  PRMT R23, RZ, 0x7610, R23 ;  /* 0x00007610ff177816 */ /* 0x000fe20000000017 */
[----:B------:R-:W-:Y:S06]  /*1110*/  BRA `(.L_x_614) ;  /* 0x0000000000247947 */ /* 0x000fec0003800000 */
.L_x_638:
[----:B------:R-:W2:Y:S02]  /*1120*/  LDG.E.64 R4, desc[UR36][R4.64] ;  /* 0x0000002404047981 */ /* 0x000ea4000c1e1b00 */
[----:B--2---:R-:W1:Y:S02]  /*1130*/  I2F.U64 R0, R4 ;  /* 0x0000000400007312 */ /* 0x004e640000301000 */
[----:B-1----:R-:W-:-:S04]  /*1140*/  F2FP.F16.F32.PACK_AB R0, RZ, R0 ;  /* 0x00000000ff00723e */ /* 0x002fc800000000ff */
[----:B------:R-:W-:Y:S01]  /*1150*/  PRMT R23, R0, 0x7610, R23 ;  /* 0x0000761000177816 */ /* 0x000fe20000000017 */
[----:B------:R-:W-:Y:S06]  /*1160*/  BRA `(.L_x_614) ;  /* 0x0000000000107947 */ /* 0x000fec0003800000 */
.L_x_637:
[----:B------:R-:W2:Y:S02]  /*1170*/  LDG.E R4, desc[UR36][R4.64] ;  /* 0x0000002404047981 */ /* 0x000ea4000c1e1900 */
[----:B--2---:R-:W-:-:S04]  /*1180*/  I2FP.F32.U32 R0, R4 ;  /* 0x0000000400007245 */ /* 0x004fc80000201000 */
[----:B------:R-:W-:-:S04]  /*1190*/  F2FP.F16.F32.PACK_AB R0, RZ, R0 ;  /* 0x00000000ff00723e */ /* 0x000fc800000000ff */
[----:B------:R-:W-:-:S07]  /*11a0*/  PRMT R23, R0, 0x7610, R23 ;  /* 0x0000761000177816 */ /* 0x000fce0000000017 */
.L_x_614:
[----:B-12---:R-:W1:Y:S01]  /*11b0*/  LDC.64 R4, c[0x0][0x238] ;  /* 0x00008e00ff047b82 */ /* 0x006e620000000a00 */
[----:B----4-:R-:W-:Y:S01]  /*11c0*/  PRMT R0, R25, 0x9910, RZ ;  /* 0x0000991019007816 */ /* 0x010fe200000000ff */
[----:B------:R-:W-:Y:S02]  /*11d0*/  ULDC UR4, c[0x0][0x254] ;  /* 0x0000950000047ab9 */ /* 0x000fe40000000800 */
[----:B------:R-:W-:Y:S01]  /*11e0*/  IMAD R3, R24, UR4, RZ ;  /* 0x0000000418037c24 */ /* 0x000fe2000f8e02ff */
[----:B------:R-:W-:-:S04]  /*11f0*/  ISETP.GT.AND P0, PT, R0, 0x9, PT ;  /* 0x000000090000780c */ /* 0x000fc80003f04270 */
[----:B-1----:R-:W-:-:S05]  /*1200*/  IADD3 R4, P1, R3, R4, RZ ;  /* 0x0000000403047210 */ /* 0x002fca0007f3e0ff */
[----:B------:R-:W-:-:S04]  /*1210*/  IMAD.X R5, RZ, RZ, R5, P1 ;  /* 0x000000ffff057224 */ /* 0x000fc800008e0605 */
        /* <DEDUP_REMOVED lines=13> */
.L_x_645:
[----:B------:R-:W2:Y:S02]  /*12f0*/  LDG.E.U8 R4, desc[UR36][R4.64] ;  /* 0x0000002404047981 */ /* 0x000ea4000c1e1100 */
[----:B--2---:R-:W-:-:S04]  /*1300*/  ISETP.NE.AND P0, PT, R4, RZ, PT ;  /* 0x000000ff0400720c */ /* 0x004fc80003f05270 */
[----:B------:R-:W-:Y:S01]  /*1310*/  P2R R26, PR, RZ, 0x1 ;  /* 0x00000001ff1a7803 */ /* 0x000fe20000000000 */
[----:B------:R-:W-:Y:S08]  /*1320*/  BRA `(.L_x_647) ;  /* 0x0000000c00c47947 */ /* 0x000ff00003800000 */
.L_x_644:
        /* <DEDUP_REMOVED lines=11> */
.L_x_649:
[----:B------:R-:W2:Y:S02]  /*13e0*/  LDG.E R4, desc[UR36][R4.64] ;  /* 0x0000002404047981 */ /* 0x000ea4000c1e1900 */
[----:B--2---:R-:W-:-:S04]  /*13f0*/  ISETP.NE.AND P0, PT, R4, RZ, PT ;  /* 0x000000ff0400720c */ /* 0x004fc80003f05270 */
[----:B------:R-:W-:Y:S01]  /*1400*/  P2R R26, PR, RZ, 0x1 ;  /* 0x00000001ff1a7803 */ /* 0x000fe20000000000 */
[----:B------:R-:W-:Y:S08]  /*1410*/  BRA `(.L_x_647) ;  /* 0x0000000c00887947 */ /* 0x000ff00003800000 */
.L_x_648:
[----:B------:R-:W2:Y:S02]  /*1420*/  LDG.E.U16 R4, desc[UR36][R4.64] ;  /* 0x0000002404047981 */ /* 0x000ea4000c1e1500 */
[----:B--2---:R-:W-:-:S04]  /*1430*/  ISETP.NE.AND P0, PT, R4, RZ, PT ;  /* 0x000000ff0400720c */ /* 0x004fc80003f05270 */
[----:B------:R-:W-:Y:S01]  /*1440*/  P2R R26, PR, RZ, 0x1 ;  /* 0x00000001ff1a7803 */ /* 0x000fe20000000000 */
[----:B------:R-:W-:Y:S08]  /*1450*/  BRA `(.L_x_647) ;  /* 0x0000000c00787947 */ /* 0x000ff00003800000 */
.L_x_643:
        /* <DEDUP_REMOVED lines=10> */
.L_x_651:
[----:B------:R-:W2:Y:S02]  /*1500*/  LDG.E.U16 R0, desc[UR36][R4.64] ;  /* 0x0000002404007981 */ /* 0x000ea4000c1e1500 */
[----:B--2---:R-:W-:-:S05]  /*1510*/  HADD2.F32 R0, -RZ, R0.H0_H0 ;  /* 0x20000000ff007230 */ /* 0x004fca0000004100 */
[----:B------:R-:W-:-:S04]  /*1520*/  FSETP.NEU.FTZ.AND P0, PT, R0, RZ, PT ;  /* 0x000000ff0000720b */ /* 0x000fc80003f1d000 */
[----:B------:R-:W-:Y:S01]  /*1530*/  P2R R26, PR, RZ, 0x1 ;  /* 0x00000001ff1a7803 */ /* 0x000fe20000000000 */
[----:B------:R-:W-:Y:S08]  /*1540*/  BRA `(.L_x_647) ;  /* 0x0000000c003c7947 */ /* 0x000ff00003800000 */
.L_x_650:
        /* <DEDUP_REMOVED lines=12> */
.L_x_653:
        /* <DEDUP_REMOVED lines=11> */
.L_x_652:
[----:B------:R-:W2:Y:S02]  /*16c0*/  LDG.E.64 R4, desc[UR36][R4.64] ;  /* 0x0000002404047981 */ /* 0x000ea4000c1e1b00 */
[----:B--2---:R-:W-:-:S06]  /*16d0*/  DSETP.NEU.AND P0, PT, R4, RZ, PT ;  /* 0x000000ff0400722a */ /* 0x004fcc0003f0d000 */
[----:B------:R-:W-:Y:S01]  /*16e0*/  P2R R26, PR, RZ, 0x1 ;  /* 0x00000001ff1a7803 */ /* 0x000fe20000000000 */
[----:B------:R-:W-:Y:S07]  /*16f0*/  BRA `(.L_x_647) ;  /* 0x0000000800d07947 */ /* 0x000fee0003800000 */
.L_x_642:
        /* <DEDUP_REMOVED lines=12> */
.L_x_656:
[----:B------:R-:W2:Y:S02]  /*17c0*/  LDG.E.128 R4, desc[UR36][R4.64] ;  /* 0x0000002404047981 */ /* 0x000ea4000c1e1d00 */
[----:B--2---:R-:W-:-:S06]  /*17d0*/  DSETP.NEU.AND P0, PT, R6, RZ, PT ;  /* 0x000000ff0600722a */ /* 0x004fcc0003f0d000 */
[----:B------:R-:W-:-:S06]  /*17e0*/  DSETP.NEU.OR P0, PT, R4, RZ, P0 ;  /* 0x000000ff0400722a */ /* 0x000fcc000070d400 */
[----:B------:R-:W-:Y:S01]  /*17f0*/  P2R R26, PR, RZ, 0x1 ;  /* 0x00000001ff1a7803 */ /* 0x000fe20000000000 */
[----:B------:R-:W-:Y:S07]  /*1800*/  BRA `(.L_x_647) ;  /* 0x00000008008c7947 */ /* 0x000fee0003800000 */
.L_x_655:
        /* <DEDUP_REMOVED lines=28> */
.L_x_658:
        /* <DEDUP_REMOVED lines=12> */
[----:B------:R-:W-:-:S04]  /*1a90*/  FSETP.NEU.FTZ.AND P0, PT, R0, RZ, PT ;  /* 0x000000ff0000720b */ /* 0x000fc80003f1d000 */
[----:B------:R-:W-:Y:S01]  /*1aa0*/  P2R R26, PR, RZ, 0x1 ;  /* 0x00000001ff1a7803 */ /* 0x000fe20000000000 */
[----:B------:R-:W-:Y:S08]  /*1ab0*/  BRA `(.L_x_647) ;  /* 0x0000000400e07947 */ /* 0x000ff00003800000 */
.L_x_657:
[----:B------:R-:W2:Y:S02]  /*1ac0*/  LDG.E.U16 R0, desc[UR36][R4.64] ;  /* 0x0000002404007981 */ /* 0x000ea4000c1e1500 */
[----:B--2---:R-:W-:-:S05]  /*1ad0*/  IMAD.U32 R0, R0, 0x10000, RZ ;  /* 0x0001000000007824 */ /* 0x004fca00078e00ff */
[----:B------:R-:W-:-:S04]  /*1ae0*/  FSETP.NEU.FTZ.AND P0, PT, R0, RZ, PT ;  /* 0x000000ff0000720b */ /* 0x000fc80003f1d000 */
[----:B------:R-:W-:Y:S01]  /*1af0*/  P2R R26, PR, RZ, 0x1 ;  /* 0x00000001ff1a7803 */ /* 0x000fe20000000000 */
[----:B------:R-:W-:Y:S08]  /*1b00*/  BRA `(.L_x_647) ;  /* 0x0000000400cc7947 */ /* 0x000ff00003800000 */
.L_x_654:
        /* <DEDUP_REMOVED lines=12> */
.L_x_661:
        /* <DEDUP_REMOVED lines=21> */
.L_x_665:
[----:B------:R-:W-:Y:S05]  /*1d20*/  BSYNC B1 ;  /* 0x0000000000017941 */ /* 0x000fea0003800000 */
.L_x_664:
[----:B------:R-:W-:Y:S01]  /*1d30*/  LEA R5, R0, 0x3b800000, 0x17 ;  /* 0x3b80000000057811 */ /* 0x000fe200078eb8ff */
[----:B------:R-:W-:-:S05]  /*1d40*/  IMAD.SHL.U32 R0, R3, 0x100000, RZ ;  /* 0x0010000003007824 */ /* 0x000fca00078e00ff */
[----:B------:R-:W-:-:S07]  /*1d50*/  LOP3.LUT R0, R5, R0, R6, 0xfe, !PT ;  /* 0x0000000005007212 */ /* 0x000fce00078efe06 */
.L_x_663:
[----:B------:R-:W-:Y:S05]  /*1d60*/  BSYNC B0 ;  /* 0x0000000000007941 */ /* 0x000fea0003800000 */
.L_x_662:
[----:B------:R-:W-:-:S04]  /*1d70*/  FSETP.NEU.FTZ.AND P0, PT, R0, RZ, PT ;  /* 0x000000ff0000720b */ /* 0x000fc80003f1d000 */
[----:B------:R-:W-:Y:S01]  /*1d80*/  P2R R26, PR, RZ, 0x1 ;  /* 0x00000001ff1a7803 */ /* 0x000fe20000000000 */
[----:B------:R-:W-:Y:S08]  /*1d90*/  BRA `(.L_x_647) ;  /* 0x0000000400287947 */ /* 0x000ff00003800000 */
.L_x_660:
        /* <DEDUP_REMOVED lines=21> */
.L_x_669:
[----:B------:R-:W-:Y:S05]  /*1ef0*/  BSYNC B1 ;  /* 0x0000000000017941 */ /* 0x000fea0003800000 */
.L_x_668:
[----:B------:R-:W-:Y:S01]  /*1f00*/  LEA R5, R0, 0x37800000, 0x17 ;  /* 0x3780000000057811 */ /* 0x000fe200078eb8ff */
[----:B------:R-:W-:-:S05]  /*1f10*/  IMAD.SHL.U32 R0, R3, 0x200000, RZ ;  /* 0x0020000003007824 */ /* 0x000fca00078e00ff */
[----:B------:R-:W-:-:S07]  /*1f20*/  LOP3.LUT R0, R5, R0, R6, 0xfe, !PT ;  /* 0x0000000005007212 */ /* 0x000fce00078efe06 */
.L_x_667:
[----:B------:R-:W-:Y:S05]  /*1f30*/  BSYNC B0 ;  /* 0x0000000000007941 */ /* 0x000fea0003800000 */
.L_x_666:
[----:B------:R-:W-:-:S04]  /*1f40*/  FSETP.NEU.FTZ.AND P0, PT, R0, RZ, PT ;  /* 0x000000ff0000720b */ /* 0x000fc80003f1d000 */
[----:B------:R-:W-:Y:S01]  /*1f50*/  P2R R26, PR, RZ, 0x1 ;  /* 0x00000001ff1a7803 */ /* 0x000fe20000000000 */
[----:B------:R-:W-:Y:S08]  /*1f60*/  BRA `(.L_x_647) ;  /* 0x0000000000b47947 */ /* 0x000ff00003800000 */
.L_x_659:
        /* <DEDUP_REMOVED lines=14> */
.L_x_673:
[----:B------:R-:W-:Y:S05]  /*2050*/  BSYNC B0 ;  /* 0x0000000000007941 */ /* 0x000fea0003800000 */
.L_x_672:
[----:B------:R-:W-:-:S04]  /*2060*/  FSETP.NEU.FTZ.AND P0, PT, R0, RZ, PT ;  /* 0x000000ff0000720b */ /* 0x000fc80003f1d000 */
[----:B------:R-:W-:Y:S01]  /*2070*/  P2R R26, PR, RZ, 0x1 ;  /* 0x00000001ff1a7803 */ /* 0x000fe20000000000 */
[----:B------:R-:W-:Y:S08]  /*2080*/  BRA `(.L_x_647) ;  /* 0x00000000006c7947 */ /* 0x000ff00003800000 */
.L_x_646:
        /* <DEDUP_REMOVED lines=15> */
[----:B01---5:R-:W-:Y:S05]  /*2180*/  CALL.ABS.NOINC R14 ;  /* 0x000000000e007343 */ /* 0x023fea0003c00000 */
.L_x_674:
[----:B------:R-:W-:-:S04]  /*2190*/  PLOP3.LUT P0, PT, PT, PT, PT, 0x8, 0x0 ;  /* 0x000000000000781c */ /* 0x000fc80003f0e170 */
[----:B------:R-:W-:Y:S01]  /*21a0*/  P2R R26, PR, RZ, 0x1 ;  /* 0x00000001ff1a7803 */ /* 0x000fe20000000000 */
[----:B------:R-:W-:Y:S08]  /*21b0*/  BRA `(.L_x_647) ;  /* 0x0000000000207947 */ /* 0x000ff00003800000 */
.L_x_671:
[----:B------:R-:W2:Y:S02]  /*21c0*/  LDG.E.64 R4, desc[UR36][R4.64] ;  /* 0x0000002404047981 */ /* 0x000ea4000c1e1b00 */
[----:B--2---:R-:W-:-:S04]  /*21d0*/  ISETP.NE.U32.AND P0, PT, R4, RZ, PT ;  /* 0x000000ff0400720c */ /* 0x004fc80003f05070 */
[----:B------:R-:W-:-:S04]  /*21e0*/  ISETP.NE.AND.EX P0, PT, R5, RZ, PT, P0 ;  /* 0x000000ff0500720c */ /* 0x000fc80003f05300 */
[----:B------:R-:W-:Y:S01]  /*21f0*/  P2R R26, PR, RZ, 0x1 ;  /* 0x00000001ff1a7803 */ /* 0x000fe20000000000 */
[----:B------:R-:W-:Y:S08]  /*2200*/  BRA `(.L_x_647) ;  /* 0x00000000000c7947 */ /* 0x000ff00003800000 */
.L_x_670:
[----:B------:R-:W2:Y:S02]  /*2210*/  LDG.E R4, desc[UR36][R4.64] ;  /* 0x0000002404047981 */ /* 0x000ea4000c1e1900 */
[----:B--2---:R-:W-:-:S04]  /*2220*/  ISETP.NE.AND P0, PT, R4, RZ, PT ;  /* 0x000000ff0400720c */ /* 0x004fc80003f05270 */
[----:B------:R-:W-:-:S09]  /*2230*/  P2R R26, PR, RZ, 0x1 ;  /* 0x00000001ff1a7803 */ /* 0x000fd20000000000 */
.L_x_647:
[----:B------:R-:W1:Y:S01]  /*2240*/  LDC.64 R4, c[0x0][0x240] ;  /* 0x00009000ff047b82 */ /* 0x000e620000000a00 */
[----:B0-----:R-:W-:Y:S01]  /*2250*/  PRMT R0, R18, 0x9910, RZ ;  /* 0x0000991012007816 */ /* 0x001fe200000000ff */
        /* <DEDUP_REMOVED lines=17> */
.L_x_678:
[----:B------:R0:W5:Y:S01]  /*2370*/  LDG.E.U8 R28, desc[UR36][R4.64] ;  /* 0x00000024041c7981 */ /* 0x000162000c1e1100 */
[----:B------:R-:W-:Y:S01]  /*2380*/  IMAD.MOV.U32 R29, RZ, RZ, RZ ;  /* 0x000000ffff1d7224 */ /* 0x000fe200078e00ff */
[----:B------:R-:W-:Y:S06]  /*2390*/  BRA `(.L_x_680) ;  /* 0x0000000c00487947 */ /* 0x000fec0003800000 */
.L_x_677:
        /* <DEDUP_REMOVED lines=8> */
.L_x_682:
[----:B------:R-:W2:Y:S02]  /*2420*/  LDG.E R28, desc[UR36][R4.64] ;  /* 0x00000024041c7981 */ /* 0x000ea4000c1e1900 */
[----:B--2---:R-:W-:Y:S01]  /*2430*/  SHF.R.S32.HI R29, RZ, 0x1f, R28 ;  /* 0x0000001fff1d7819 */ /* 0x004fe2000001141c */
[----:B------:R-:W-:Y:S06]  /*2440*/  BRA `(.L_x_680) ;  /* 0x0000000c001c7947 */ /* 0x000fec0003800000 */
.L_x_681:
[----:B------:R-:W2:Y:S02]  /*2450*/  LDG.E.S16 R28, desc[UR36][R4.64] ;  /* 0x00000024041c7981 */ /* 0x000ea4000c1e1700 */
[----:B--2---:R-:W-:Y:S01]  /*2460*/  SHF.R.S32.HI R29, RZ, 0x1f, R28 ;  /* 0x0000001fff1d7819 */ /* 0x004fe2000001141c */
[----:B------:R-:W-:Y:S06]  /*2470*/  BRA `(.L_x_680) ;  /* 0x0000000c00107947 */ /* 0x000fec0003800000 */
.L_x_676:
[----:B------:R-:W-:-:S13]  /*2480*/  ISETP.GT.AND P0, PT, R0, 0x6, PT ;  /* 0x000000060000780c */ /* 0x000fda0003f04270 */
[----:B------:R-:W-:Y:S05]  /*2490*/  @P0 BRA `(.L_x_683) ;  /* 0x00000000002c0947 */ /* 0x000fea0003800000 */
[----:B------:R-:W-:-:S13]  /*24a0*/  ISETP.NE.AND P0, PT, R0, 0x5, PT ;  /* 0x000000050000780c */ /* 0x000fda0003f05270 */
[----:B------:R-:W-:Y:S05]  /*24b0*/  @!P0 BRA `(.L_x_684) ;  /* 0x0000000000148947 */ /* 0x000fea0003800000 */
[----:B------:R-:W-:-:S13]  /*24c0*/  ISETP.NE.AND P0, PT, R0, 0x6, PT ;  /* 0x000000060000780c */ /* 0x000fda0003f05270 */
[----:B------:R-:W-:Y:S05]  /*24d0*/  @P0 BRA `(.L_x_679) ;  /* 0x0000000800a00947 */ /* 0x000fea0003800000 */
[----:B------:R-:W2:Y:S02]  /*24e0*/  LDG.E R4, desc[UR36][R4.64] ;  /* 0x0000002404047981 */ /* 0x000ea4000c1e1900 */
[----:B--2---:R1:W2:Y:S01]  /*24f0*/  F2I.S64.TRUNC R28, R4 ;  /* 0x00000004001c7311 */ /* 0x0042a2000020d900 */
[----:B------:R-:W-:Y:S05]  /*2500*/  BRA `(.L_x_680) ;  /* 0x0000000800ec7947 */ /* 0x000fea0003800000 */
.L_x_684:
[----:B------:R-:W2:Y:S02]  /*2510*/  LDG.E.U16 R4, desc[UR36][R4.64] ;  /* 0x0000002404047981 */ /* 0x000ea4000c1e1500 */
[----:B--2---:R-:W-:-:S06]  /*2520*/  HADD2.F32 R28, -RZ, R4.H0_H0 ;  /* 0x20000004ff1c7230 */ /* 0x004fcc0000004100 */
[----:B------:R-:W0:Y:S01]  /*2530*/  F2I.S64.TRUNC R28, R28 ;  /* 0x0000001c001c7311 */ /* 0x000e22000020d900 */
[----:B------:R-:W-:Y:S05]  /*2540*/  BRA `(.L_x_680) ;  /* 0x0000000800dc7947 */ /* 0x000fea0003800000 */
.L_x_683:
[----:B------:R-:W-:-:S13]  /*2550*/  ISETP.NE.AND P0, PT, R0, 0x7, PT ;  /* 0x000000070000780c */ /* 0x000fda0003f05270 */
[----:B------:R-:W-:Y:S05]  /*2560*/  @!P0 BRA `(.L_x_685) ;  /* 0x00000000002c8947 */ /* 0x000fea0003800000 */
[----:B------:R-:W-:-:S13]  /*2570*/  ISETP.NE.AND P0, PT, R0, 0x8, PT ;  /* 0x000000080000780c */ /* 0x000fda0003f05270 */
[----:B------:R-:W-:Y:S05]  /*2580*/  @!P0 BRA `(.L_x_686) ;  /* 0x0000000000148947 */ /* 0x000fea0003800000 */
[----:B------:R-:W-:-:S13]  /*2590*/  ISETP.NE.AND P0, PT, R0, 0x9, PT ;  /* 0x000000090000780c */ /* 0x000fda0003f05270 */
[----:B------:R-:W-:Y:S05]  /*25a0*/  @P0 BRA `(.L_x_679) ;  /* 0x00000008006c0947 */ /* 0x000fea0003800000 */
[----:B------:R-:W2:Y:S02]  /*25b0*/  LDG.E R4, desc[UR36][R4.64] ;  /* 0x0000002404047981 */ /* 0x000ea4000c1e1900 */
[----:B--2---:R4:W0:Y:S01]  /*25c0*/  F2I.S64.TRUNC R28, R4 ;  /* 0x00000004001c7311 */ /* 0x004822000020d900 */
[----:B------:R-:W-:Y:S05]  /*25d0*/  BRA `(.L_x_680) ;  /* 0x0000000800b87947 */ /* 0x000fea0003800000 */
.L_x_686:
[----:B------:R-:W2:Y:S02]  /*25e0*/  LDG.E.U16 R4, desc[UR36][R4.64] ;  /* 0x0000002404047981 */ /* 0x000ea4000c1e1500 */
[----:B--2---:R-:W-:-:S06]  /*25f0*/  HADD2.F32 R28, -RZ, R4.H0_H0 ;  /* 0x20000004ff1c7230 */ /* 0x004fcc0000004100 */
[----:B------:R-:W3:Y:S01]  /*2600*/  F2I.S64.TRUNC R28, R28 ;  /* 0x0000001c001c7311 */ /* 0x000ee2000020d900 */
[----:B------:R-:W-:Y:S05]  /*2610*/  BRA `(.L_x_680) ;  /* 0x0000000800a87947 */ /* 0x000fea0003800000 */
.L_x_685:
[----:B------:R-:W2:Y:S02]  /*2620*/  LDG.E.64 R4, desc[UR36][R4.64] ;  /* 0x0000002404047981 */ /* 0x000ea4000c1e1b00 */
[----:B--2---:R0:W1:Y:S01]  /*2630*/  F2I.S64.F64.TRUNC R28, R4 ;  /* 0x00000004001c7311 */ /* 0x004062000030d900 */
[----:B------:R-:W-:Y:S05]  /*2640*/  BRA `(.L_x_680) ;  /* 0x00000008009c7947 */ /* 0x000fea0003800000 */
.L_x_675:
        /* <DEDUP_REMOVED lines=13> */
.L_x_689:
[----:B------:R-:W2:Y:S02]  /*2720*/  LDG.E.64 R4, desc[UR36][R4.64] ;  /* 0x0000002404047981 */ /* 0x000ea4000c1e1b00 */
[----:B--2---:R0:W1:Y:S01]  /*2730*/  F2I.S64.F64.TRUNC R28, R4 ;  /* 0x00000004001c7311 */ /* 0x004062000030d900 */
[----:B------:R-:W-:Y:S05]  /*2740*/  BRA `(.L_x_680) ;  /* 0x00000008005c7947 */ /* 0x000fea0003800000 */
.L_x_688:
        /* <DEDUP_REMOVED lines=25> */
[----:B------:R0:W1:Y:S01]  /*28e0*/  F2I.S64.TRUNC R28, R7 ;  /* 0x00000007001c7311 */ /* 0x000062000020d900 */
[----:B------:R-:W-:Y:S05]  /*28f0*/  BRA `(.L_x_680) ;  /* 0x0000000400f07947 */ /* 0x000fea0003800000 */
.L_x_691:
        /* <DEDUP_REMOVED lines=12> */
[----:B------:R0:W1:Y:S01]  /*29c0*/  F2I.S64.TRUNC R28, R0 ;  /* 0x00000000001c7311 */ /* 0x000062000020d900 */
[----:B------:R-:W-:Y:S05]  /*29d0*/  BRA `(.L_x_680) ;  /* 0x0000000400b87947 */ /* 0x000fea0003800000 */
.L_x_690:
[----:B------:R-:W2:Y:S02]  /*29e0*/  LDG.E.U16 R28, desc[UR36][R4.64] ;  /* 0x00000024041c7981 */ /* 0x000ea4000c1e1500 */
[----:B--2---:R-:W-:-:S06]  /*29f0*/  IMAD.U32 R28, R28, 0x10000, RZ ;  /* 0x000100001c1c7824 */ /* 0x004fcc00078e00ff */
[----:B------:R-:W0:Y:S01]  /*2a00*/  F2I.S64.TRUNC R28, R28 ;  /* 0x0000001c001c7311 */ /* 0x000e22000020d900 */
[----:B------:R-:W-:Y:S05]  /*2a10*/  BRA `(.L_x_680) ;  /* 0x0000000400a87947 */ /* 0x000fea0003800000 */
.L_x_687:
        /* <DEDUP_REMOVED lines=11> */
.L_x_694:
        /* <DEDUP_REMOVED lines=21> */
.L_x_698:
[----:B------:R-:W-:Y:S05]  /*2c20*/  BSYNC B1 ;  /* 0x0000000000017941 */ /* 0x000fea0003800000 */
.L_x_697:
[----:B------:R-:W-:Y:S01]  /*2c30*/  IMAD.SHL.U32 R3, R3, 0x100000, RZ ;  /* 0x0010000003037824 */ /* 0x000fe200078e00ff */
[----:B------:R-:W-:-:S04]  /*2c40*/  LEA R5, R0, 0x3b800000, 0x17 ;  /* 0x3b80000000057811 */ /* 0x000fc800078eb8ff */
[----:B------:R-:W-:-:S07]  /*2c50*/  LOP3.LUT R28, R5, R3, R28, 0xfe, !PT ;  /* 0x00000003051c7212 */ /* 0x000fce00078efe1c */
.L_x_696:
[----:B------:R-:W-:Y:S05]  /*2c60*/  BSYNC B0 ;  /* 0x0000000000007941 */ /* 0x000fea0003800000 */
.L_x_695:
[----:B------:R-:W0:Y:S01]  /*2c70*/  F2I.S64.TRUNC R28, R28 ;  /* 0x0000001c001c7311 */ /* 0x000e22000020d900 */
[----:B------:R-:W-:Y:S05]  /*2c80*/  BRA `(.L_x_680) ;  /* 0x00000004000c7947 */ /* 0x000fea0003800000 */
.L_x_693:
        /* <DEDUP_REMOVED lines=21> */
.L_x_702:
[----:B------:R-:W-:Y:S05]  /*2de0*/  BSYNC B1 ;  /* 0x0000000000017941 */ /* 0x000fea0003800000 */
.L_x_701:
[----:B------:R-:W-:Y:S01]  /*2df0*/  IMAD.SHL.U32 R3, R3, 0x200000, RZ ;  /* 0x0020000003037824 */ /* 0x000fe200078e00ff */
[----:B------:R-:W-:-:S04]  /*2e00*/  LEA R5, R0, 0x37800000, 0x17 ;  /* 0x3780000000057811 */ /* 0x000fc800078eb8ff */
[----:B------:R-:W-:-:S07]  /*2e10*/  LOP3.LUT R28, R5, R3, R28, 0xfe, !PT ;  /* 0x00000003051c7212 */ /* 0x000fce00078efe1c */
.L_x_700:
[----:B------:R-:W-:Y:S05]  /*2e20*/  BSYNC B0 ;  /* 0x0000000000007941 */ /* 0x000fea0003800000 */
.L_x_699:
[----:B------:R-:W0:Y:S01]  /*2e30*/  F2I.S64.TRUNC R28, R28 ;  /* 0x0000001c001c7311 */ /* 0x000e22000020d900 */
[----:B------:R-:W-:Y:S05]  /*2e40*/  BRA `(.L_x_680) ;  /* 0x00000000009c7947 */ /* 0x000fea0003800000 */
.L_x_692:
        /* <DEDUP_REMOVED lines=14> */
.L_x_706:
[----:B------:R-:W-:Y:S05]  /*2f30*/  BSYNC B0 ;  /* 0x0000000000007941 */ /* 0x000fea0003800000 */
.L_x_705:
[----:B------:R-:W0:Y:S01]  /*2f40*/  F2I.S64.TRUNC R28, R28 ;  /* 0x0000001c001c7311 */ /* 0x000e22000020d900 */
[----:B------:R-:W-:Y:S05]  /*2f50*/  BRA `(.L_x_680) ;  /* 0x0000000000587947 */ /* 0x000fea0003800000 */
.L_x_679:
        /* <DEDUP_REMOVED lines=16> */
.L_x_707:
[----:B------:R-:W-:Y:S01]  /*3060*/  CS2R R28, SRZ ;  /* 0x00000000001c7805 */ /* 0x000fe2000001ff00 */
[----:B------:R-:W-:Y:S06]  /*3070*/  BRA `(.L_x_680) ;  /* 0x0000000000107947 */ /* 0x000fec0003800000 */
.L_x_704:
[----:B------:R0:W5:Y:S01]  /*3080*/  LDG.E.64 R28, desc[UR36][R4.64] ;  /* 0x00000024041c7981 */ /* 0x000162000c1e1b00 */
[----:B------:R-:W-:Y:S05]  /*3090*/  BRA `(.L_x_680) ;  /* 0x0000000000087947 */ /* 0x000fea0003800000 */
.L_x_703:
[----:B------:R0:W5:Y:S01]  /*30a0*/  LDG.E R28, desc[UR36][R4.64] ;  /* 0x00000024041c7981 */ /* 0x000162000c1e1900 */
[----:B------:R-:W-:-:S07]  /*30b0*/  IMAD.MOV.U32 R29, RZ, RZ, RZ ;  /* 0x000000ffff1d7224 */ /* 0x000fce00078e00ff */
.L_x_680:
[----:B------:R-:W-:Y:S01]  /*30c0*/  ISETP.NE.AND P0, PT, R26, RZ, PT ;  /* 0x000000ff1a00720c */ /* 0x000fe20003f05270 */
[----:B------:R-:W-:-:S03]  /*30d0*/  VIADD R17, R17, 0x80 ;  /* 0x0000008011117836 */ /* 0x000fc60000000000 */
[----:B------:R-:W-:-:S09]  /*30e0*/  SEL R24, RZ, 0x1, !P0 ;  /* 0x00000001ff187807 */ /* 0x000fd20004000000 */
.L_x_608:
[----:B------:R-:W-:Y:S05]  /*30f0*/  BSYNC B6 ;  /* 0x0000000000067941 */ /* 0x000fea0003800000 */
.L_x_607:
[----:B------:R-:W-:Y:S01]  /*3100*/  ISETP.GE.AND P0, PT, R17, R22, PT ;  /* 0x000000161100720c */ /* 0x000fe20003f06270 */
[----:B------:R-:W-:Y:S01]  /*3110*/  BSSY B6, `(.L_x_708) ;  /* 0x0000301000067945 */ /* 0x000fe20003800000 */
[----:B------:R-:W-:-:S11]  /*3120*/  PRMT R26, RZ, 0x7610, R26 ;  /* 0x00007610ff1a7816 */ /* 0x000fd6000000001a */
[----:B------:R-:W-:Y:S05]  /*3130*/  @P0 BRA `(.L_x_709) ;  /* 0x0000002c00f80947 */ /* 0x000fea0003800000 */
[----:B01--4-:R-:W0:Y:S01]  /*3140*/  LDC.64 R4, c[0x0][0x230] ;  /* 0x00008c00ff047b82 */ /* 0x013e220000000a00 */
[----:B------:R-:W-:Y:S01]  /*3150*/  PRMT R0, R16, 0x9910, RZ ;  /* 0x0000991010007816 */ /* 0x000fe200000000ff */
[----:B------:R-:W-:Y:S01]  /*3160*/  IMAD R26, R2, 0x200, R17 ;  /* 0x00000200021a7824 */ /* 0x000fe200078e0211 */
[----:B------:R-:W-:Y:S02]  /*3170*/  ULDC UR4, c[0x0][0x250] ;  /* 0x0000940000047ab9 */ /* 0x000fe40000000800 */
[----:B------:R-:W-:Y:S01]  /*3180*/  ISETP.GT.AND P1, PT, R0, 0x9, PT ;  /* 0x000000090000780c */ /* 0x000fe20003f24270 */
[----:B------:R-:W-:-:S05]  /*3190*/  IMAD R3, R26, UR4, RZ ;  /* 0x000000041a037c24 */ /* 0x000fca000f8e02ff */
[----:B0-----:R-:W-:-:S05]  /*31a0*/  IADD3 R4, P0, R3, R4, RZ ;  /* 0x0000000403047210 */ /* 0x001fca0007f1e0ff */
        /* <DEDUP_REMOVED lines=10> */
[----:B------:R-:W4:Y:S02]  /*3250*/  LDG.E.S8 R4, desc[UR36][R4.64] ;  /* 0x0000002404047981 */ /* 0x000f24000c1e1300 */
[----:B----4-:R-:W0:Y:S02]  /*3260*/  I2F.S16 R0, R4 ;  /* 0x0000000400007306 */ /* 0x010e240000101400 */
[----:B0-----:R-:W-:-:S04]  /*3270*/  F2FP.F16.F32.PACK_AB R0, RZ, R0 ;  /* 0x00000000ff00723e */ /* 0x001fc800000000ff */
[----:B------:R-:W-:Y:S01]  /*3280*/  PRMT R19, R0, 0x7610, R19 ;  /* 0x0000761000137816 */ /* 0x000fe20000000013 */
[----:B------:R-:W-:Y:S06]  /*3290*/  BRA `(.L_x_715) ;  /* 0x0000000c00d07947 */ /* 0x000fec0003800000 */
.L_x_713:
[----:B------:R-:W4:Y:S02]  /*32a0*/  LDG.E.U8 R4, desc[UR36][R4.64] ;  /* 0x0000002404047981 */ /* 0x000f24000c1e1100 */
[----:B----4-:R-:W-:-:S04]  /*32b0*/  I2FP.F32.U32 R0, R4 ;  /* 0x0000000400007245 */ /* 0x010fc80000201000 */
[----:B------:R-:W-:-:S04]  /*32c0*/  F2FP.F16.F32.PACK_AB R0, RZ, R0 ;  /* 0x00000000ff00723e */ /* 0x000fc800000000ff */
[----:B------:R-:W-:Y:S01]  /*32d0*/  PRMT R19, R0, 0x7610, R19 ;  /* 0x0000761000137816 */ /* 0x000fe20000000013 */
[----:B------:R-:W-:Y:S06]  /*32e0*/  BRA `(.L_x_715) ;  /* 0x0000000c00bc7947 */ /* 0x000fec0003800000 */
.L_x_712:
[----:B------:R-:W-:-:S13]  /*32f0*/  ISETP.NE.AND P0, PT, R0, 0x2, PT ;  /* 0x000000020000780c */ /* 0x000fda0003f05270 */
[----:B------:R-:W-:Y:S05]  /*3300*/  @!P0 BRA `(.L_x_716) ;  /* 0x0000000000388947 */ /* 0x000fea0003800000 */
[----:B------:R-:W-:-:S13]  /*3310*/  ISETP.NE.AND P0, PT, R0, 0x3, PT ;  /* 0x000000030000780c */ /* 0x000fda0003f05270 */
[----:B------:R-:W-:Y:S05]  /*3320*/  @!P0 BRA `(.L_x_717) ;  /* 0x00000000001c8947 */ /* 0x000fea0003800000 */
[----:B------:R-:W-:-:S13]  /*3330*/  ISETP.NE.AND P0, PT, R0, 0x4, PT ;  /* 0x000000040000780c */ /* 0x000fda0003f05270 */
[----:B------:R-:W-:Y:S05]  /*3340*/  @P0 BRA `(.L_x_714) ;  /* 0x0000000c00380947 */ /* 0x000fea0003800000 */
[----:B------:R-:W4:Y:S02]  /*3350*/  LDG.E.64 R4, desc[UR36][R4.64] ;  /* 0x0000002404047981 */ /* 0x000f24000c1e1b00 */
[----:B----4-:R-:W0:Y:S02]  /*3360*/  I2F.S64 R0, R4 ;  /* 0x0000000400007312 */ /* 0x010e240000301400 */
[----:B0-----:R-:W-:-:S04]  /*3370*/  F2FP.F16.F32.PACK_AB R0, RZ, R0 ;  /* 0x00000000ff00723e */ /* 0x001fc800000000ff */
[----:B------:R-:W-:Y:S01]  /*3380*/  PRMT R19, R0, 0x7610, R19 ;  /* 0x0000761000137816 */ /* 0x000fe20000000013 */
[----:B------:R-:W-:Y:S06]  /*3390*/  BRA `(.L_x_715) ;  /* 0x0000000c00907947 */ /* 0x000fec0003800000 */
.L_x_717:
[----:B------:R-:W4:Y:S02]  /*33a0*/  LDG.E R4, desc[UR36][R4.64] ;  /* 0x0000002404047981 */ /* 0x000f24000c1e1900 */
[----:B----4-:R-:W-:-:S04]  /*33b0*/  I2FP.F32.S32 R0, R4 ;  /* 0x0000000400007245 */ /* 0x010fc80000201400 */
[----:B------:R-:W-:-:S04]  /*33c0*/  F2FP.F16.F32.PACK_AB R0, RZ, R0 ;  /* 0x00000000ff00723e */ /* 0x000fc800000000ff */
[----:B------:R-:W-:Y:S01]  /*33d0*/  PRMT R19, R0, 0x7610, R19 ;  /* 0x0000761000137816 */ /* 0x000fe20000000013 */
[----:B------:R-:W-:Y:S06]  /*33e0*/  BRA `(.L_x_715) ;  /* 0x0000000c007c7947 */ /* 0x000fec0003800000 */
.L_x_716:
[----:B------:R-:W4:Y:S02]  /*33f0*/  LDG.E.U16 R4, desc[UR36][R4.64] ;  /* 0x0000002404047981 */ /* 0x000f24000c1e1500 */
[----:B----4-:R-:W0:Y:S02]  /*3400*/  I2F.S16 R0, R4 ;  /* 0x0000000400007306 */ /* 0x010e240000101400 */
[----:B0-----:R-:W-:-:S04]  /*3410*/  F2FP.F16.F32.PACK_AB R0, RZ, R0 ;  /* 0x00000000ff00723e */ /* 0x001fc800000000ff */
[----:B------:R-:W-:Y:S01]  /*3420*/  PRMT R19, R0, 0x7610, R19 ;  /* 0x0000761000137816 */ /* 0x000fe20000000013 */
[----:B------:R-:W-:Y:S06]  /*3430*/  BRA `(.L_x_715) ;  /* 0x0000000c00687947 */ /* 0x000fec0003800000 */
.L_x_711:
[----:B------:R-:W-:-:S13]  /*3440*/  ISETP.GT.AND P0, PT, R0, 0x6, PT ;  /* 0x000000060000780c */ /* 0x000fda0003f04270 */
[----:B------:R-:W-:Y:S05]  /*3450*/  @P0 BRA `(.L_x_718) ;  /* 0x0000000000240947 */ /* 0x000fea0003800000 */
[----:B------:R-:W-:-:S13]  /*3460*/  ISETP.NE.AND P0, PT, R0, 0x5, PT ;  /* 0x000000050000780c */ /* 0x000fda0003f05270 */
[----:B------:R-:W-:Y:S05]  /*3470*/  @!P0 BRA `(.L_x_719) ;  /* 0x0000000000148947 */ /* 0x000fea0003800000 */
[----:B------:R-:W-:-:S13]  /*3480*/  ISETP.NE.AND P0, PT, R0, 0x6, PT ;  /* 0x000000060000780c */ /* 0x000fda0003f05270 */
[----:B------:R-:W-:Y:S05]  /*3490*/  @P0 BRA `(.L_x_714) ;  /* 0x0000000800e40947 */ /* 0x000fea0003800000 */
[----:B------:R-:W4:Y:S02]  /*34a0*/  LDG.E R4, desc[UR36][R4.64] ;  /* 0x0000002404047981 */ /* 0x000f24000c1e1900 */
[----:B----4-:R-:W-:Y:S01]  /*34b0*/  F2FP.F16.F32.PACK_AB R19, RZ, R4 ;  /* 0x00000004ff13723e */ /* 0x010fe200000000ff */
[----:B------:R-:W-:Y:S06]  /*34c0*/  BRA `(.L_x_715) ;  /* 0x0000000c00447947 */ /* 0x000fec0003800000 */
.L_x_719:
[----:B------:R1:W5:Y:S01]  /*34d0*/  LDG.E.U16 R19, desc[UR36][R4.64] ;  /* 0x0000002404137981 */ /* 0x000362000c1e1500 */
[----:B------:R-:W-:Y:S05]  /*34e0*/  BRA `(.L_x_715) ;  /* 0x0000000c003c7947 */ /* 0x000fea0003800000 */
.L_x_718:
[----:B------:R-:W-:-:S13]  /*34f0*/  ISETP.NE.AND P0, PT, R0, 0x7, PT ;  /* 0x000000070000780c */ /* 0x000fda0003f05270 */
[----:B------:R-:W-:Y:S05]  /*3500*/  @!P0 BRA `(.L_x_720) ;  /* 0x0000000000248947 */ /* 0x000fea0003800000 */
[----:B------:R-:W-:-:S13]  /*3510*/  ISETP.NE.AND P0, PT, R0, 0x8, PT ;  /* 0x000000080000780c */ /* 0x000fda0003f05270 */
[----:B------:R-:W-:Y:S05]  /*3520*/  @!P0 BRA `(.L_x_721) ;  /* 0x0000000000148947 */ /* 0x000fea0003800000 */
[----:B------:R-:W-:-:S13]  /*3530*/  ISETP.NE.AND P0, PT, R0, 0x9, PT ;  /* 0x000000090000780c */ /* 0x000fda0003f05270 */
[----:B------:R-:W-:Y:S05]  /*3540*/  @P0 BRA `(.L_x_714) ;  /* 0x0000000800b80947 */ /* 0x000fea0003800000 */
[----:B------:R-:W4:Y:S02]  /*3550*/  LDG.E R4, desc[UR36][R4.64] ;  /* 0x0000002404047981 */ /* 0x000f24000c1e1900 */
[----:B----4-:R-:W-:Y:S01]  /*3560*/  F2FP.F16.F32.PACK_AB R19, RZ, R4 ;  /* 0x00000004ff13723e */ /* 0x010fe200000000ff */
[----:B------:R-:W-:Y:S06]  /*3570*/  BRA `(.L_x_715) ;  /* 0x0000000c00187947 */ /* 0x000fec0003800000 */
.L_x_721:
[----:B------:R0:W5:Y:S01]  /*3580*/  LDG.E.U16 R19, desc[UR36][R4.64] ;  /* 0x0000002404137981 */ /* 0x000162000c1e1500 */
[----:B------:R-:W-:Y:S05]  /*3590*/  BRA `(.L_x_715) ;  /* 0x0000000c00107947 */ /* 0x000fea0003800000 */
.L_x_720:
[----:B------:R-:W4:Y:S01]  /*35a0*/  LDG.E.64 R4, desc[UR36][R4.64] ;  /* 0x0000002404047981 */ /* 0x000f22000c1e1b00 */
[----:B------:R-:W-:Y:S01]  /*35b0*/  UMOV UR4, 0xf0000000 ;  /* 0xf000000000047882 */ /* 0x000fe20000000000 */
[----:B------:R-:W-:Y:S01]  /*35c0*/  UMOV UR5, 0x380fffff ;  /* 0x380fffff00057882 */ /* 0x000fe20000000000 */
[----:B----4-:R-:W0:Y:S01]  /*35d0*/  F2F.F32.F64 R0, R4 ;  /* 0x0000000400007310 */ /* 0x010e220000301000 */
[----:B------:R-:W-:-:S14]  /*35e0*/  DSETP.GEU.AND P0, PT, |R4|, UR4, PT ;  /* 0x0000000404007e2a */ /* 0x000fdc000bf0e200 */
[----:B0-----:R-:W-:-:S05]  /*35f0*/  @!P0 FMUL R0, R0, 1.175494350822287508e-38 ;  /* 0x0080000000008820 */ /* 0x001fca0000400000 */
[----:B------:R-:W-:-:S04]  /*3600*/  F2FP.F16.F32.PACK_AB R0, RZ, R0 ;  /* 0x00000000ff00723e */ /* 0x000fc800000000ff */
[----:B------:R-:W-:Y:S01]  /*3610*/  PRMT R19, R0, 0x7610, R19 ;  /* 0x0000761000137816 */ /* 0x000fe20000000013 */
[----:B------:R-:W-:Y:S06]  /*3620*/  BRA `(.L_x_715) ;  /* 0x0000000800ec7947 */ /* 0x000fec0003800000 */
.L_x_710:
        /* <DEDUP_REMOVED lines=8> */
[----:B------:R-:W4:Y:S02]  /*36b0*/  LDG.E.U8 R4, desc[UR36][R4.64] ;  /* 0x0000002404047981 */ /* 0x000f24000c1e1100 */
[----:B----4-:R-:W-:-:S04]  /*36c0*/  ISETP.NE.AND P0, PT, R4, RZ, PT ;  /* 0x000000ff0400720c */ /* 0x010fc80003f05270 */
[----:B------:R-:W-:-:S04]  /*36d0*/  FSEL R0, RZ, 1, !P0 ;  /* 0x3f800000ff007808 */ /* 0x000fc80004000000 */
[----:B------:R-:W-:-:S04]  /*36e0*/  F2FP.F16.F32.PACK_AB R0, RZ, R0 ;  /* 0x00000000ff00723e */ /* 0x000fc800000000ff */
[----:B------:R-:W-:Y:S01]  /*36f0*/  PRMT R19, R0, 0x7610, R19 ;  /* 0x0000761000137816 */ /* 0x000fe20000000013 */
[----:B------:R-:W-:Y:S06]  /*3700*/  BRA `(.L_x_715) ;  /* 0x0000000800b47947 */ /* 0x000fec0003800000 */
.L_x_724:
        /* <DEDUP_REMOVED lines=9> */
.L_x_723:
[----:B------:R-:W-:-:S13]  /*37a0*/  ISETP.NE.AND P0, PT, R0, 0xf, PT ;  /* 0x0000000f0000780c */ /* 0x000fda0003f05270 */
[----:B------:R-:W-:Y:S05]  /*37b0*/  @!P0 BRA `(.L_x_725) ;  /* 0x0000000000a48947 */ /* 0x000fea0003800000 */
[----:B------:R-:W-:-:S13]  /*37c0*/  ISETP.NE.AND P0, PT, R0, 0x17, PT ;  /* 0x000000170000780c */ /* 0x000fda0003f05270 */
[----:B------:R-:W-:Y:S05]  /*37d0*/  @!P0 BRA `(.L_x_726) ;  /* 0x0000000000608947 */ /* 0x000fea0003800000 */
[----:B------:R-:W-:-:S13]  /*37e0*/  ISETP.NE.AND P0, PT, R0, 0x18, PT ;  /* 0x000000180000780c */ /* 0x000fda0003f05270 */
[----:B------:R-:W-:Y:S05]  /*37f0*/  @P0 BRA `(.L_x_714) ;  /* 0x00000008000c0947 */ /* 0x000fea0003800000 */
[----:B------:R-:W4:Y:S01]  /*3800*/  LDG.E.U8 R0, desc[UR36][R4.64] ;  /* 0x0000002404007981 */ /* 0x000f22000c1e1100 */
[----:B------:R-:W-:Y:S02]  /*3810*/  IMAD.MOV.U32 R9, RZ, RZ, -0x800000 ;  /* 0xff800000ff097424 */ /* 0x000fe400078e00ff */
[----:B----4-:R-:W-:-:S05]  /*3820*/  IMAD.SHL.U32 R0, R0, 0x1000000, RZ ;  /* 0x0100000000007824 */ /* 0x010fca00078e00ff */
        /* <DEDUP_REMOVED lines=19> */
.L_x_726:
[----:B------:R-:W4:Y:S02]  /*3960*/  LDG.E.U8 R4, desc[UR36][R4.64] ;  /* 0x0000002404047981 */ /* 0x000f24000c1e1100 */
[----:B----4-:R-:W-:-:S05]  /*3970*/  IMAD.SHL.U32 R0, R4, 0x2000000, RZ ;  /* 0x0200000004007824 */ /* 0x010fca00078e00ff */
        /* <DEDUP_REMOVED lines=13> */
.L_x_725:
[----:B------:R-:W4:Y:S02]  /*3a50*/  LDG.E.U16 R0, desc[UR36][R4.64] ;  /* 0x0000002404007981 */ /* 0x000f24000c1e1500 */
[----:B----4-:R-:W-:-:S05]  /*3a60*/  IMAD.U32 R0, R0, 0x10000, RZ ;  /* 0x0001000000007824 */ /* 0x010fca00078e00ff */
[----:B------:R-:W-:-:S04]  /*3a70*/  F2FP.F16.F32.PACK_AB R0, RZ, R0 ;  /* 0x00000000ff00723e */ /* 0x000fc800000000ff */
[----:B------:R-:W-:Y:S01]  /*3a80*/  PRMT R19, R0, 0x7610, R19 ;  /* 0x0000761000137816 */ /* 0x000fe20000000013 */
[----:B------:R-:W-:Y:S06]  /*3a90*/  BRA `(.L_x_715) ;  /* 0x0000000400d07947 */ /* 0x000fec0003800000 */
.L_x_722:
        /* <DEDUP_REMOVED lines=8> */
[----:B------:R-:W4:Y:S02]  /*3b20*/  LDG.E.U16 R0, desc[UR36][R4.64] ;  /* 0x0000002404007981 */ /* 0x000f24000c1e1500 */
[----:B----4-:R-:W-:-:S04]  /*3b30*/  I2FP.F32.U32 R0, R0 ;  /* 0x0000000000007245 */ /* 0x010fc80000201000 */
[----:B------:R-:W-:-:S04]  /*3b40*/  F2FP.F16.F32.PACK_AB R0, RZ, R0 ;  /* 0x00000000ff00723e */ /* 0x000fc800000000ff */
[----:B------:R-:W-:Y:S01]  /*3b50*/  PRMT R19, R0, 0x7610, R19 ;  /* 0x0000761000137816 */ /* 0x000fe20000000013 */
[----:B------:R-:W-:Y:S06]  /*3b60*/  BRA `(.L_x_715) ;  /* 0x00000004009c7947 */ /* 0x000fec0003800000 */
.L_x_729:
[----:B------:R-:W4:Y:S01]  /*3b70*/  LDG.E.U8 R3, desc[UR36][R4.64] ;  /* 0x0000002404037981 */ /* 0x000f22000c1e1100 */
[----:B------:R-:W-:Y:S01]  /*3b80*/  BSSY B0, `(.L_x_730) ;  /* 0x0000018000007945 */ /* 0x000fe20003800000 */
[----:B------:R-:W-:Y:S01]  /*3b90*/  IMAD.MOV.U32 R0, RZ, RZ, RZ ;  /* 0x000000ffff007224 */ /* 0x000fe200078e00ff */
[----:B----4-:R-:W-:-:S13]  /*3ba0*/  ISETP.NE.AND P0, PT, R3, RZ, PT ;  /* 0x000000ff0300720c */ /* 0x010fda0003f05270 */
        /* <DEDUP_REMOVED lines=17> */
.L_x_733:
[----:B------:R-:W-:Y:S05]  /*3cc0*/  BSYNC B1 ;  /* 0x0000000000017941 */ /* 0x000fea0003800000 */
.L_x_732:
[----:B------:R-:W-:Y:S01]  /*3cd0*/  LEA R5, R0, 0x3b800000, 0x17 ;  /* 0x3b80000000057811 */ /* 0x000fe200078eb8ff */
[----:B------:R-:W-:-:S05]  /*3ce0*/  IMAD.SHL.U32 R0, R3, 0x100000, RZ ;  /* 0x0010000003007824 */ /* 0x000fca00078e00ff */
[----:B------:R-:W-:-:S07]  /*3cf0*/  LOP3.LUT R0, R5, R0, R6, 0xfe, !PT ;  /* 0x0000000005007212 */ /* 0x000fce00078efe06 */
.L_x_731:
[----:B------:R-:W-:Y:S05]  /*3d00*/  BSYNC B0 ;  /* 0x0000000000007941 */ /* 0x000fea0003800000 */
.L_x_730:
[----:B------:R-:W-:-:S04]  /*3d10*/  F2FP.F16.F32.PACK_AB R0, RZ, R0 ;  /* 0x00000000ff00723e */ /* 0x000fc800000000ff */
[----:B------:R-:W-:Y:S01]  /*3d20*/  PRMT R19, R0, 0x7610, R19 ;  /* 0x0000761000137816 */ /* 0x000fe20000000013 */
[----:B------:R-:W-:Y:S06]  /*3d30*/  BRA `(.L_x_715) ;  /* 0x0000000400287947 */ /* 0x000fec0003800000 */
.L_x_728:
        /* <DEDUP_REMOVED lines=21> */
.L_x_737:
[----:B------:R-:W-:Y:S05]  /*3e90*/  BSYNC B1 ;  /* 0x0000000000017941 */ /* 0x000fea0003800000 */
.L_x_736:
[----:B------:R-:W-:Y:S01]  /*3ea0*/  LEA R5, R0, 0x37800000, 0x17 ;  /* 0x3780000000057811 */ /* 0x000fe200078eb8ff */
[----:B------:R-:W-:-:S05]  /*3eb0*/  IMAD.SHL.U32 R0, R3, 0x200000, RZ ;  /* 0x0020000003007824 */ /* 0x000fca00078e00ff */
[----:B------:R-:W-:-:S07]  /*3ec0*/  LOP3.LUT R0, R5, R0, R6, 0xfe, !PT ;  /* 0x0000000005007212 */ /* 0x000fce00078efe06 */
.L_x_735:
[----:B------:R-:W-:Y:S05]  /*3ed0*/  BSYNC B0 ;  /* 0x0000000000007941 */ /* 0x000fea0003800000 */
.L_x_734:
[----:B------:R-:W-:-:S04]  /*3ee0*/  F2FP.F16.F32.PACK_AB R0, RZ, R0 ;  /* 0x00000000ff00723e */ /* 0x000fc800000000ff */
[----:B------:R-:W-:Y:S01]  /*3ef0*/  PRMT R19, R0, 0x7610, R19 ;  /* 0x0000761000137816 */ /* 0x000fe20000000013 */
[----:B------:R-:W-:Y:S06]  /*3f00*/  BRA `(.L_x_715) ;  /* 0x0000000000b47947 */ /* 0x000fec0003800000 */
.L_x_727:
[----:B------:R-:W-:-:S13]  /*3f10*/  ISETP.NE.AND P0, PT, R0, 0x1c, PT ;  /* 0x0000001c0000780c */ /* 0x000fda0003f05270 */
[----:B------:R-:W-:Y:S05]  /*3f20*/  @!P0 BRA `(.L_x_738) ;  /* 0x00000000009c8947 */ /* 0x000fea0003800000 */
[----:B------:R-:W-:-:S13]  /*3f30*/  ISETP.NE.AND P0, PT, R0, 0x1d, PT ;  /* 0x0000001d0000780c */ /* 0x000fda0003f05270 */
[----:B------:R-:W-:Y:S05]  /*3f40*/  @!P0 BRA `(.L_x_739) ;  /* 0x0000000000808947 */ /* 0x000fea0003800000 */
[----:B------:R-:W-:-:S13]  /*3f50*/  ISETP.NE.AND P0, PT, R0, 0x2c, PT ;  /* 0x0000002c0000780c */ /* 0x000fda0003f05270 */
[----:B------:R-:W-:Y:S05]  /*3f60*/  @P0 BRA `(.L_x_714) ;  /* 0x0000000000300947 */ /* 0x000fea0003800000 */
[----:B------:R-:W4:Y:S01]  /*3f70*/  LDG.E.U8 R4, desc[UR36][R4.64] ;  /* 0x0000002404047981 */ /* 0x000f22000c1e1100 */
[----:B------:R-:W-:Y:S01]  /*3f80*/  BSSY B0, `(.L_x_740) ;  /* 0x0000007000007945 */ /* 0x000fe20003800000 */
[----:B------:R-:W-:Y:S01]  /*3f90*/  IMAD.MOV.U32 R0, RZ, RZ, 0x400000 ;  /* 0x00400000ff007424 */ /* 0x000fe200078e00ff */
[----:B----4-:R-:W-:-:S13]  /*3fa0*/  ISETP.NE.AND P0, PT, R4, RZ, PT ;  /* 0x000000ff0400720c */ /* 0x010fda0003f05270 */
[----:B------:R-:W-:Y:S05]  /*3fb0*/  @!P0 BRA `(.L_x_741) ;  /* 0x00000000000c8947 */ /* 0x000fea0003800000 */
[----:B------:R-:W-:-:S13]  /*3fc0*/  ISETP.NE.AND P0, PT, R4, 0xff, PT ;  /* 0x000000ff0400780c */ /* 0x000fda0003f05270 */
[----:B------:R-:W-:Y:S02]  /*3fd0*/  @!P0 IMAD.MOV.U32 R0, RZ, RZ, 0x7f800001 ;  /* 0x7f800001ff008424 */ /* 0x000fe400078e00ff */
[----:B------:R-:W-:-:S07]  /*3fe0*/  @P0 IMAD.SHL.U32 R0, R4, 0x800000, RZ ;  /* 0x0080000004000824 */ /* 0x000fce00078e00ff */
.L_x_741:
[----:B------:R-:W-:Y:S05]  /*3ff0*/  BSYNC B0 ;  /* 0x0000000000007941 */ /* 0x000fea0003800000 */
.L_x_740:
[----:B------:R-:W-:-:S04]  /*4000*/  F2FP.F16.F32.PACK_AB R0, RZ, R0 ;  /* 0x00000000ff00723e */ /* 0x000fc800000000ff */
[----:B------:R-:W-:Y:S01]  /*4010*/  PRMT R19, R0, 0x7610, R19 ;  /* 0x0000761000137816 */ /* 0x000fe20000000013 */
[----:B------:R-:W-:Y:S06]  /*4020*/  BRA `(.L_x_715) ;  /* 0x00000000006c7947 */ /* 0x000fec0003800000 */
.L_x_714:
        /* <DEDUP_REMOVED lines=15> */
[----:B0-23-5:R-:W-:Y:S05]  /*4120*/  CALL.ABS.NOINC R14 ;  /* 0x000000000e007343 */ /* 0x02dfea0003c00000 */
.L_x_742:
[----:B------:R-:W-:Y:S01]  /*4130*/  PRMT R19, RZ, 0x7610, R19 ;  /* 0x00007610ff137816 */ /* 0x000fe20000000013 */
[----:B------:R-:W-:Y:S06]  /*4140*/  BRA `(.L_x_715) ;  /* 0x0000000000247947 */ /* 0x000fec0003800000 */
.L_x_739:
[----:B------:R-:W4:Y:S02]  /*4150*/  LDG.E.64 R4, desc[UR36][R4.64] ;  /* 0x0000002404047981 */ /* 0x000f24000c1e1b00 */
[----:B----4-:R-:W0:Y:S02]  /*4160*/  I2F.U64 R0, R4 ;  /* 0x0000000400007312 */ /* 0x010e240000301000 */
[----:B0-----:R-:W-:-:S04]  /*4170*/  F2FP.F16.F32.PACK_AB R0, RZ, R0 ;  /* 0x00000000ff00723e */ /* 0x001fc800000000ff */
[----:B------:R-:W-:Y:S01]  /*4180*/  PRMT R19, R0, 0x7610, R19 ;  /* 0x0000761000137816 */ /* 0x000fe20000000013 */
[----:B------:R-:W-:Y:S06]  /*4190*/  BRA `(.L_x_715) ;  /* 0x0000000000107947 */ /* 0x000fec0003800000 */
.L_x_738:
[----:B------:R-:W4:Y:S02]  /*41a0*/  LDG.E R4, desc[UR36][R4.64] ;  /* 0x0000002404047981 */ /* 0x000f24000c1e1900 */
[----:B----4-:R-:W-:-:S04]  /*41b0*/  I2FP.F32.U32 R0, R4 ;  /* 0x0000000400007245 */ /* 0x010fc80000201000 */
[----:B------:R-:W-:-:S04]  /*41c0*/  F2FP.F16.F32.PACK_AB R0, RZ, R0 ;  /* 0x00000000ff00723e */ /* 0x000fc800000000ff */
[----:B------:R-:W-:-:S07]  /*41d0*/  PRMT R19, R0, 0x7610, R19 ;  /* 0x0000761000137816 */ /* 0x000fce0000000013 */
.L_x_715:
[----:B01----:R-:W0:Y:S01]  /*41e0*/  LDC.64 R4, c[0x0][0x238] ;  /* 0x00008e00ff047b82 */ /* 0x003e220000000a00 */
[----:B------:R-:W-:Y:S01]  /*41f0*/  PRMT R0, R25, 0x9910, RZ ;  /* 0x0000991019007816 */ /* 0x000fe200000000ff */
[----:B------:R-:W-:Y:S02]  /*4200*/  ULDC UR4, c[0x0][0x254] ;  /* 0x0000950000047ab9 */ /* 0x000fe40000000800 */
[----:B------:R-:W-:Y:S01]  /*4210*/  IMAD R3, R26, UR4, RZ ;  /* 0x000000041a037c24 */ /* 0x000fe2000f8e02ff */
[----:B------:R-:W-:-:S04]  /*4220*/  ISETP.GT.AND P1, PT, R0, 0x9, PT ;  /* 0x000000090000780c */ /* 0x000fc80003f24270 */
[----:B0-----:R-:W-:-:S05]  /*4230*/  IADD3 R4, P0, R3, R4, RZ ;  /* 0x0000000403047210 */ /* 0x001fca0007f1e0ff */
        /* <DEDUP_REMOVED lines=10> */
[----:B------:R-:W4:Y:S02]  /*42e0*/  LDG.E.U8 R4, desc[UR36][R4.64] ;  /* 0x0000002404047981 */ /* 0x000f24000c1e1100 */
[----:B----4-:R-:W-:-:S04]  /*42f0*/  ISETP.NE.AND P0, PT, R4, RZ, PT ;  /* 0x000000ff0400720c */ /* 0x010fc80003f05270 */
[----:B------:R-:W-:Y:S01]  /*4300*/  P2R R27, PR, RZ, 0x1 ;  /* 0x00000001ff1b7803 */ /* 0x000fe20000000000 */
[----:B------:R-:W-:Y:S08]  /*4310*/  BRA `(.L_x_748) ;  /* 0x0000000c00d47947 */ /* 0x000ff00003800000 */
.L_x_746:
[----:B------:R-:W4:Y:S02]  /*4320*/  LDG.E.U8 R4, desc[UR36][R4.64] ;  /* 0x0000002404047981 */ /* 0x000f24000c1e1100 */
[----:B----4-:R-:W-:-:S04]  /*4330*/  ISETP.NE.AND P0, PT, R4, RZ, PT ;  /* 0x000000ff0400720c */ /* 0x010fc80003f05270 */
[----:B------:R-:W-:Y:S01]  /*4340*/  P2R R27, PR, RZ, 0x1 ;  /* 0x00000001ff1b7803 */ /* 0x000fe20000000000 */
[----:B------:R-:W-:Y:S08]  /*4350*/  BRA `(.L_x_748) ;  /* 0x0000000c00c47947 */ /* 0x000ff00003800000 */
.L_x_745:
[----:B------:R-:W-:-:S13]  /*4360*/  ISETP.NE.AND P0, PT, R0, 0x2, PT ;  /* 0x000000020000780c */ /* 0x000fda0003f05270 */
[----:B------:R-:W-:Y:S05]  /*4370*/  @!P0 BRA `(.L_x_749) ;  /* 0x0000000000348947 */ /* 0x000fea0003800000 */
[----:B------:R-:W-:-:S13]  /*4380*/  ISETP.NE.AND P0, PT, R0, 0x3, PT ;  /* 0x000000030000780c */ /* 0x000fda0003f05270 */
[----:B------:R-:W-:Y:S05]  /*4390*/  @!P0 BRA `(.L_x_750) ;  /* 0x00000000001c8947 */ /* 0x000fea0003800000 */
[----:B------:R-:W-:-:S13]  /*43a0*/  ISETP.NE.AND P0, PT, R0, 0x4, PT ;  /* 0x000000040000780c */ /* 0x000fda0003f05270 */
[----:B------:R-:W-:Y:S05]  /*43b0*/  @P0 BRA `(.L_x_747) ;  /* 0x0000000c00400947 */ /* 0x000fea0003800000 */
[----:B------:R-:W4:Y:S02]  /*43c0*/  LDG.E.64 R4, desc[UR36][R4.64] ;  /* 0x0000002404047981 */ /* 0x000f24000c1e1b00 */
[----:B----4-:R-:W-:-:S04]  /*43d0*/  ISETP.NE.U32.AND P0, PT, R4, RZ, PT ;  /* 0x000000ff0400720c */ /* 0x010fc80003f05070 */
[----:B------:R-:W-:-:S04]  /*43e0*/  ISETP.NE.AND.EX P0, PT, R5, RZ, PT, P0 ;  /* 0x000000ff0500720c */ /* 0x000fc80003f05300 */
[----:B------:R-:W-:Y:S01]  /*43f0*/  P2R R27, PR, RZ, 0x1 ;  /* 0x00000001ff1b7803 */ /* 0x000fe20000000000 */
[----:B------:R-:W-:Y:S08]  /*4400*/  BRA `(.L_x_748) ;  /* 0x0000000c00987947 */ /* 0x000ff00003800000 */
.L_x_750:
[----:B------:R-:W4:Y:S02]  /*4410*/  LDG.E R4, desc[UR36][R4.64] ;  /* 0x0000002404047981 */ /* 0x000f24000c1e1900 */
[----:B----4-:R-:W-:-:S04]  /*4420*/  ISETP.NE.AND P0, PT, R4, RZ, PT ;  /* 0x000000ff0400720c */ /* 0x010fc80003f05270 */
[----:B------:R-:W-:Y:S01]  /*4430*/  P2R R27, PR, RZ, 0x1 ;  /* 0x00000001ff1b7803 */ /* 0x000fe20000000000 */
[----:B------:R-:W-:Y:S08]  /*4440*/  BRA `(.L_x_748) ;  /* 0x0000000c00887947 */ /* 0x000ff00003800000 */
.L_x_749:
[----:B------:R-:W4:Y:S02]  /*4450*/  LDG.E.U16 R4, desc[UR36][R4.64] ;  /* 0x0000002404047981 */ /* 0x000f24000c1e1500 */
[----:B----4-:R-:W-:-:S04]  /*4460*/  ISETP.NE.AND P0, PT, R4, RZ, PT ;  /* 0x000000ff0400720c */ /* 0x010fc80003f05270 */
[----:B------:R-:W-:Y:S01]  /*4470*/  P2R R27, PR, RZ, 0x1 ;  /* 0x00000001ff1b7803 */ /* 0x000fe20000000000 */
[----:B------:R-:W-:Y:S08]  /*4480*/  BRA `(.L_x_748) ;  /* 0x0000000c00787947 */ /* 0x000ff00003800000 */
.L_x_744:
[----:B------:R-:W-:-:S13]  /*4490*/  ISETP.GT.AND P0, PT, R0, 0x6, PT ;  /* 0x000000060000780c */ /* 0x000fda0003f04270 */
[----:B------:R-:W-:Y:S05]  /*44a0*/  @P0 BRA `(.L_x_751) ;  /* 0x0000000000340947 */ /* 0x000fea0003800000 */
[----:B------:R-:W-:-:S13]  /*44b0*/  ISETP.NE.AND P0, PT, R0, 0x5, PT ;  /* 0x000000050000780c */ /* 0x000fda0003f05270 */
[----:B------:R-:W-:Y:S05]  /*44c0*/  @!P0 BRA `(.L_x_752) ;  /* 0x0000000000188947 */ /* 0x000fea0003800000 */
[----:B------:R-:W-:-:S13]  /*44d0*/  ISETP.NE.AND P0, PT, R0, 0x6, PT ;  /* 0x000000060000780c */ /* 0x000fda0003f05270 */
[----:B------:R-:W-:Y:S05]  /*44e0*/  @P0 BRA `(.L_x_747) ;  /* 0x0000000800f40947 */ /* 0x000fea0003800000 */
[----:B------:R-:W4:Y:S02]  /*44f0*/  LDG.E R4, desc[UR36][R4.64] ;  /* 0x0000002404047981 */ /* 0x000f24000c1e1900 */
[----:B----4-:R-:W-:-:S04]  /*4500*/  FSETP.NEU.FTZ.AND P0, PT, R4, RZ, PT ;  /* 0x000000ff0400720b */ /* 0x010fc80003f1d000 */
[----:B------:R-:W-:Y:S01]  /*4510*/  P2R R27, PR, RZ, 0x1 ;  /* 0x00000001ff1b7803 */ /* 0x000fe20000000000 */
[----:B------:R-:W-:Y:S08]  /*4520*/  BRA `(.L_x_748) ;  /* 0x0000000c00507947 */ /* 0x000ff00003800000 */
.L_x_752:
[----:B------:R-:W4:Y:S02]  /*4530*/  LDG.E.U16 R0, desc[UR36][R4.64] ;  /* 0x0000002404007981 */ /* 0x000f24000c1e1500 */
[----:B----4-:R-:W-:-:S05]  /*4540*/  HADD2.F32 R0, -RZ, R0.H0_H0 ;  /* 0x20000000ff007230 */ /* 0x010fca0000004100 */
[----:B------:R-:W-:-:S04]  /*4550*/  FSETP.NEU.FTZ.AND P0, PT, R0, RZ, PT ;  /* 0x000000ff0000720b */ /* 0x000fc80003f1d000 */
[----:B------:R-:W-:Y:S01]  /*4560*/  P2R R27, PR, RZ, 0x1 ;  /* 0x00000001ff1b7803 */ /* 0x000fe20000000000 */
[----:B------:R-:W-:Y:S08]  /*4570*/  BRA `(.L_x_748) ;  /* 0x0000000c003c7947 */ /* 0x000ff00003800000 */
.L_x_751:
[----:B------:R-:W-:-:S13]  /*4580*/  ISETP.NE.AND P0, PT, R0, 0x7, PT ;  /* 0x000000070000780c */ /* 0x000fda0003f05270 */
[----:B------:R-:W-:Y:S05]  /*4590*/  @!P0 BRA `(.L_x_753) ;  /* 0x0000000000548947 */ /* 0x000fea0003800000 */
[----:B------:R-:W-:-:S13]  /*45a0*/  ISETP.NE.AND P0, PT, R0, 0x8, PT ;  /* 0x000000080000780c */ /* 0x000fda0003f05270 */
[----:B------:R-:W-:Y:S05]  /*45b0*/  @!P0 BRA `(.L_x_754) ;  /* 0x0000000000208947 */ /* 0x000fea0003800000 */
[----:B------:R-:W-:-:S13]  /*45c0*/  ISETP.NE.AND P0, PT, R0, 0x9, PT ;  /* 0x000000090000780c */ /* 0x000fda0003f05270 */
[----:B------:R-:W-:Y:S05]  /*45d0*/  @P0 BRA `(.L_x_747) ;  /* 0x0000000800b80947 */ /* 0x000fea0003800000 */
[----:B------:R-:W4:Y:S02]  /*45e0*/  LDG.E.64 R4, desc[UR36][R4.64] ;  /* 0x0000002404047981 */ /* 0x000f24000c1e1b00 */
[----:B----4-:R-:W-:Y:S02]  /*45f0*/  FSETP.NEU.FTZ.AND P0, PT, R4, RZ, PT ;  /* 0x000000ff0400720b */ /* 0x010fe40003f1d000 */
[----:B------:R-:W-:-:S04]  /*4600*/  FSETP.NEU.FTZ.AND P1, PT, R5, RZ, PT ;  /* 0x000000ff0500720b */ /* 0x000fc80003f3d000 */
[----:B------:R-:W-:-:S04]  /*4610*/  PLOP3.LUT P0, PT, P0, P1, PT, 0xa8, 0x0 ;  /* 0x000000000000781c */ /* 0x000fc80000703570 */
[----:B------:R-:W-:Y:S01]  /*4620*/  P2R R27, PR, RZ, 0x1 ;  /* 0x00000001ff1b7803 */ /* 0x000fe20000000000 */
[----:B------:R-:W-:Y:S08]  /*4630*/  BRA `(.L_x_748) ;  /* 0x0000000c000c7947 */ /* 0x000ff00003800000 */
.L_x_754:
[----:B------:R-:W4:Y:S02]  /*4640*/  LDG.E R3, desc[UR36][R4.64] ;  /* 0x0000002404037981 */ /* 0x000f24000c1e1900 */
[----:B----4-:R-:W-:-:S05]  /*4650*/  HADD2.F32 R0, -RZ, R3.H0_H0 ;  /* 0x20000003ff007230 */ /* 0x010fca0000004100 */
        /* <DEDUP_REMOVED lines=9> */
.L_x_753:
[----:B------:R-:W4:Y:S02]  /*46f0*/  LDG.E.64 R4, desc[UR36][R4.64] ;  /* 0x0000002404047981 */ /* 0x000f24000c1e1b00 */
[----:B----4-:R-:W-:-:S06]  /*4700*/  DSETP.NEU.AND P0, PT, R4, RZ, PT ;  /* 0x000000ff0400722a */ /* 0x010fcc0003f0d000 */
[----:B------:R-:W-:Y:S01]  /*4710*/  P2R R27, PR, RZ, 0x1 ;  /* 0x00000001ff1b7803 */ /* 0x000fe20000000000 */
[----:B------:R-:W-:Y:S07]  /*4720*/  BRA `(.L_x_748) ;  /* 0x0000000800d07947 */ /* 0x000fee0003800000 */
.L_x_743:
        /* <DEDUP_REMOVED lines=10> */
[----:B------:R-:W-:Y:S01]  /*47d0*/  P2R R27, PR, RZ, 0x1 ;  /* 0x00000001ff1b7803 */ /* 0x000fe20000000000 */
[----:B------:R-:W-:Y:S08]  /*47e0*/  BRA `(.L_x_748) ;  /* 0x0000000800a07947 */ /* 0x000ff00003800000 */
.L_x_757:
[----:B------:R-:W4:Y:S02]  /*47f0*/  LDG.E.128 R4, desc[UR36][R4.64] ;  /* 0x0000002404047981 */ /* 0x000f24000c1e1d00 */
[----:B----4-:R-:W-:-:S06]  /*4800*/  DSETP.NEU.AND P0, PT, R6, RZ, PT ;  /* 0x000000ff0600722a */ /* 0x010fcc0003f0d000 */
[----:B------:R-:W-:-:S06]  /*4810*/  DSETP.NEU.OR P0, PT, R4, RZ, P0 ;  /* 0x000000ff0400722a */ /* 0x000fcc000070d400 */
[----:B------:R-:W-:Y:S01]  /*4820*/  P2R R27, PR, RZ, 0x1 ;  /* 0x00000001ff1b7803 */ /* 0x000fe20000000000 */
[----:B------:R-:W-:Y:S07]  /*4830*/  BRA `(.L_x_748) ;  /* 0x00000008008c7947 */ /* 0x000fee0003800000 */
.L_x_756:
        /* <DEDUP_REMOVED lines=28> */
.L_x_759:
        /* <DEDUP_REMOVED lines=15> */
.L_x_758:
[----:B------:R-:W4:Y:S02]  /*4af0*/  LDG.E.U16 R0, desc[UR36][R4.64] ;  /* 0x0000002404007981 */ /* 0x000f24000c1e1500 */
[----:B----4-:R-:W-:-:S05]  /*4b00*/  IMAD.U32 R0, R0, 0x10000, RZ ;  /* 0x0001000000007824 */ /* 0x010fca00078e00ff */
[----:B------:R-:W-:-:S04]  /*4b10*/  FSETP.NEU.FTZ.AND P0, PT, R0, RZ, PT ;  /* 0x000000ff0000720b */ /* 0x000fc80003f1d000 */
[----:B------:R-:W-:Y:S01]  /*4b20*/  P2R R27, PR, RZ, 0x1 ;  /* 0x00000001ff1b7803 */ /* 0x000fe20000000000 */
[----:B------:R-:W-:Y:S08]  /*4b30*/  BRA `(.L_x_748) ;  /* 0x0000000400cc7947 */ /* 0x000ff00003800000 */
.L_x_755:
        /* <DEDUP_REMOVED lines=9> */
[----:B----4-:R-:W-:-:S04]  /*4bd0*/  ISETP.NE.AND P0, PT, R4, RZ, PT ;  /* 0x000000ff0400720c */ /* 0x010fc80003f05270 */
[----:B------:R-:W-:Y:S01]  /*4be0*/  P2R R27, PR, RZ, 0x1 ;  /* 0x00000001ff1b7803 */ /* 0x000fe20000000000 */
[----:B------:R-:W-:Y:S08]  /*4bf0*/  BRA `(.L_x_748) ;  /* 0x00000004009c7947 */ /* 0x000ff00003800000 */
.L_x_762:
        /* <DEDUP_REMOVED lines=21> */
.L_x_766:
[----:B------:R-:W-:Y:S05]  /*4d50*/  BSYNC B1 ;  /* 0x0000000000017941 */ /* 0x000fea0003800000 */
.L_x_765:
[----:B------:R-:W-:Y:S01]  /*4d60*/  LEA R5, R0, 0x3b800000, 0x17 ;  /* 0x3b80000000057811 */ /* 0x000fe200078eb8ff */
[----:B------:R-:W-:-:S05]  /*4d70*/  IMAD.SHL.U32 R0, R3, 0x100000, RZ ;  /* 0x0010000003007824 */ /* 0x000fca00078e00ff */
[----:B------:R-:W-:-:S07]  /*4d80*/  LOP3.LUT R0, R5, R0, R6, 0xfe, !PT ;  /* 0x0000000005007212 */ /* 0x000fce00078efe06 */
.L_x_764:
[----:B------:R-:W-:Y:S05]  /*4d90*/  BSYNC B0 ;  /* 0x0000000000007941 */ /* 0x000fea0003800000 */
.L_x_763:
[----:B------:R-:W-:-:S04]  /*4da0*/  FSETP.NEU.FTZ.AND P0, PT, R0, RZ, PT ;  /* 0x000000ff0000720b */ /* 0x000fc80003f1d000 */
[----:B------:R-:W-:Y:S01]  /*4db0*/  P2R R27, PR, RZ, 0x1 ;  /* 0x00000001ff1b7803 */ /* 0x000fe20000000000 */
[----:B------:R-:W-:Y:S08]  /*4dc0*/  BRA `(.L_x_748) ;  /* 0x0000000400287947 */ /* 0x000ff00003800000 */
.L_x_761:
        /* <DEDUP_REMOVED lines=21> */
.L_x_770:
[----:B------:R-:W-:Y:S05]  /*4f20*/  BSYNC B1 ;  /* 0x0000000000017941 */ /* 0x000fea0003800000 */
.L_x_769:
[----:B------:R-:W-:Y:S01]  /*4f30*/  LEA R5, R0, 0x37800000, 0x17 ;  /* 0x3780000000057811 */ /* 0x000fe200078eb8ff */
[----:B------:R-:W-:-:S05]  /*4f40*/  IMAD.SHL.U32 R0, R3, 0x200000, RZ ;  /* 0x0020000003007824 */ /* 0x000fca00078e00ff */
[----:B------:R-:W-:-:S07]  /*4f50*/  LOP3.LUT R0, R5, R0, R6, 0xfe, !PT ;  /* 0x0000000005007212 */ /* 0x000fce00078efe06 */
.L_x_768:
[----:B------:R-:W-:Y:S05]  /*4f60*/  BSYNC B0 ;  /* 0x0000000000007941 */ /* 0x000fea0003800000 */
.L_x_767:
[----:B------:R-:W-:-:S04]  /*4f70*/  FSETP.NEU.FTZ.AND P0, PT, R0, RZ, PT ;  /* 0x000000ff0000720b */ /* 0x000fc80003f1d000 */
[----:B------:R-:W-:Y:S01]  /*4f80*/  P2R R27, PR, RZ, 0x1 ;  /* 0x00000001ff1b7803 */ /* 0x000fe20000000000 */
[----:B------:R-:W-:Y:S08]  /*4f90*/  BRA `(.L_x_748) ;  /* 0x0000000000b47947 */ /* 0x000ff00003800000 */
.L_x_760:
        /* <DEDUP_REMOVED lines=14> */
.L_x_774:
[----:B------:R-:W-:Y:S05]  /*5080*/  BSYNC B0 ;  /* 0x0000000000007941 */ /* 0x000fea0003800000 */
.L_x_773:
[----:B------:R-:W-:-:S04]  /*5090*/  FSETP.NEU.FTZ.AND P0, PT, R0, RZ, PT ;  /* 0x000000ff0000720b */ /* 0x000fc80003f1d000 */
[----:B------:R-:W-:Y:S01]  /*50a0*/  P2R R27, PR, RZ, 0x1 ;  /* 0x00000001ff1b7803 */ /* 0x000fe20000000000 */
[----:B------:R-:W-:Y:S08]  /*50b0*/  BRA `(.L_x_748) ;  /* 0x00000000006c7947 */ /* 0x000ff00003800000 */
.L_x_747:
        /* <DEDUP_REMOVED lines=16> */
.L_x_775:
[----:B------:R-:W-:-:S04]  /*51c0*/  PLOP3.LUT P0, PT, PT, PT, PT, 0x8, 0x0 ;  /* 0x000000000000781c */ /* 0x000fc80003f0e170 */
[----:B------:R-:W-:Y:S01]  /*51d0*/  P2R R27, PR, RZ, 0x1 ;  /* 0x00000001ff1b7803 */ /* 0x000fe20000000000 */
[----:B------:R-:W-:Y:S08]  /*51e0*/  BRA `(.L_x_748) ;  /* 0x0000000000207947 */ /* 0x000ff00003800000 */
.L_x_772:
[----:B------:R-:W4:Y:S02]  /*51f0*/  LDG.E.64 R4, desc[UR36][R4.64] ;  /* 0x0000002404047981 */ /* 0x000f24000c1e1b00 */
[----:B----4-:R-:W-:-:S04]  /*5200*/  ISETP.NE.U32.AND P0, PT, R4, RZ, PT ;  /* 0x000000ff0400720c */ /* 0x010fc80003f05070 */
[----:B------:R-:W-:-:S04]  /*5210*/  ISETP.NE.AND.EX P0, PT, R5, RZ, PT, P0 ;  /* 0x000000ff0500720c */ /* 0x000fc80003f05300 */
[----:B------:R-:W-:Y:S01]  /*5220*/  P2R R27, PR, RZ, 0x1 ;  /* 0x00000001ff1b7803 */ /* 0x000fe20000000000 */
[----:B------:R-:W-:Y:S08]  /*5230*/  BRA `(.L_x_748) ;  /* 0x00000000000c7947 */ /* 0x000ff00003800000 */
.L_x_771:
[----:B------:R-:W4:Y:S02]  /*5240*/  LDG.E R4, desc[UR36][R4.64] ;  /* 0x0000002404047981 */ /* 0x000f24000c1e1900 */
[----:B----4-:R-:W-:-:S04]  /*5250*/  ISETP.NE.AND P0, PT, R4, RZ, PT ;  /* 0x000000ff0400720c */ /* 0x010fc80003f05270 */
[----:B------:R-:W-:-:S09]  /*5260*/  P2R R27, PR, RZ, 0x1 ;  /* 0x00000001ff1b7803 */ /* 0x000fd20000000000 */
.L_x_748:
[----:B------:R-:W0:Y:S01]  /*5270*/  LDC.64 R4, c[0x0][0x240] ;  /* 0x00009000ff047b82 */ /* 0x000e220000000a00 */
        /* <DEDUP_REMOVED lines=16> */
[----:B----4-:R-:W-:Y:S01]  /*5380*/  SHF.R.S32.HI R33, RZ, 0x1f, R32 ;  /* 0x0000001fff217819 */ /* 0x010fe20000011420 */
[----:B------:R-:W-:Y:S06]  /*5390*/  BRA `(.L_x_781) ;  /* 0x0000000c00547947 */ /* 0x000fec0003800000 */
.L_x_779:
[----:B------:R0:W5:Y:S01]  /*53a0*/  LDG.E.U8 R32, desc[UR36][R4.64] ;  /* 0x0000002404207981 */ /* 0x000162000c1e1100 */
[----:B------:R-:W-:Y:S01]  /*53b0*/  IMAD.MOV.U32 R33, RZ, RZ, RZ ;  /* 0x000000ffff217224 */ /* 0x000fe200078e00ff */
[----:B------:R-:W-:Y:S06]  /*53c0*/  BRA `(.L_x_781) ;  /* 0x0000000c00487947 */ /* 0x000fec0003800000 */
.L_x_778:
        /* <DEDUP_REMOVED lines=8> */
.L_x_783:
[----:B------:R-:W4:Y:S02]  /*5450*/  LDG.E R32, desc[UR36][R4.64] ;  /* 0x0000002404207981 */ /* 0x000f24000c1e1900 */
[----:B----4-:R-:W-:Y:S01]  /*5460*/  SHF.R.S32.HI R33, RZ, 0x1f, R32 ;  /* 0x0000001fff217819 */ /* 0x010fe20000011420 */
[----:B------:R-:W-:Y:S06]  /*5470*/  BRA `(.L_x_781) ;  /* 0x0000000c001c7947 */ /* 0x000fec0003800000 */
.L_x_782:
[----:B------:R-:W4:Y:S02]  /*5480*/  LDG.E.S16 R32, desc[UR36][R4.64] ;  /* 0x0000002404207981 */ /* 0x000f24000c1e1700 */
[----:B----4-:R-:W-:Y:S01]  /*5490*/  SHF.R.S32.HI R33, RZ, 0x1f, R32 ;  /* 0x0000001fff217819 */ /* 0x010fe20000011420 */
[----:B------:R-:W-:Y:S06]  /*54a0*/  BRA `(.L_x_781) ;  /* 0x0000000c00107947 */ /* 0x000fec0003800000 */
.L_x_777:
[----:B------:R-:W-:-:S13]  /*54b0*/  ISETP.GT.AND P0, PT, R0, 0x6, PT ;  /* 0x000000060000780c */ /* 0x000fda0003f04270 */
[----:B------:R-:W-:Y:S05]  /*54c0*/  @P0 BRA `(.L_x_784) ;  /* 0x00000000002c0947 */ /* 0x000fea0003800000 */
[----:B------:R-:W-:-:S13]  /*54d0*/  ISETP.NE.AND P0, PT, R0, 0x5, PT ;  /* 0x000000050000780c */ /* 0x000fda0003f05270 */
[----:B------:R-:W-:Y:S05]  /*54e0*/  @!P0 BRA `(.L_x_785) ;  /* 0x0000000000148947 */ /* 0x000fea0003800000 */
[----:B------:R-:W-:-:S13]  /*54f0*/  ISETP.NE.AND P0, PT, R0, 0x6, PT ;  /* 0x000000060000780c */ /* 0x000fda0003f05270 */
[----:B------:R-:W-:Y:S05]  /*5500*/  @P0 BRA `(.L_x_780) ;  /* 0x0000000800a00947 */ /* 0x000fea0003800000 */
[----:B------:R-:W4:Y:S02]  /*5510*/  LDG.E R4, desc[UR36][R4.64] ;  /* 0x0000002404047981 */ /* 0x000f24000c1e1900 */
[----:B----4-:R0:W1:Y:S01]  /*5520*/  F2I.S64.TRUNC R32, R4 ;  /* 0x0000000400207311 */ /* 0x010062000020d900 */
[----:B------:R-:W-:Y:S05]  /*5530*/  BRA `(.L_x_781) ;  /* 0x0000000800ec7947 */ /* 0x000fea0003800000 */
.L_x_785:
[----:B------:R-:W4:Y:S02]  /*5540*/  LDG.E.U16 R4, desc[UR36][R4.64] ;  /* 0x0000002404047981 */ /* 0x000f24000c1e1500 */
[----:B----4-:R-:W-:-:S06]  /*5550*/  HADD2.F32 R32, -RZ, R4.H0_H0 ;  /* 0x20000004ff207230 */ /* 0x010fcc0000004100 */
[----:B------:R-:W0:Y:S01]  /*5560*/  F2I.S64.TRUNC R32, R32 ;  /* 0x0000002000207311 */ /* 0x000e22000020d900 */
[----:B------:R-:W-:Y:S05]  /*5570*/  BRA `(.L_x_781) ;  /* 0x0000000800dc7947 */ /* 0x000fea0003800000 */
.L_x_784:
[----:B------:R-:W-:-:S13]  /*5580*/  ISETP.NE.AND P0, PT, R0, 0x7, PT ;  /* 0x000000070000780c */ /* 0x000fda0003f05270 */
[----:B------:R-:W-:Y:S05]  /*5590*/  @!P0 BRA `(.L_x_786) ;  /* 0x00000000002c8947 */ /* 0x000fea0003800000 */
[----:B------:R-:W-:-:S13]  /*55a0*/  ISETP.NE.AND P0, PT, R0, 0x8, PT ;  /* 0x000000080000780c */ /* 0x000fda0003f05270 */
[----:B------:R-:W-:Y:S05]  /*55b0*/  @!P0 BRA `(.L_x_787) ;  /* 0x0000000000148947 */ /* 0x000fea0003800000 */
[----:B------:R-:W-:-:S13]  /*55c0*/  ISETP.NE.AND P0, PT, R0, 0x9, PT ;  /* 0x000000090000780c */ /* 0x000fda0003f05270 */
[----:B------:R-:W-:Y:S05]  /*55d0*/  @P0 BRA `(.L_x_780) ;  /* 0x00000008006c0947 */ /* 0x000fea0003800000 */
[----:B------:R-:W4:Y:S02]  /*55e0*/  LDG.E R4, desc[UR36][R4.64] ;  /* 0x0000002404047981 */ /* 0x000f24000c1e1900 */
[----:B----4-:R0:W1:Y:S01]  /*55f0*/  F2I.S64.TRUNC R32, R4 ;  /* 0x0000000400207311 */ /* 0x010062000020d900 */
[----:B------:R-:W-:Y:S05]  /*5600*/  BRA `(.L_x_781) ;  /* 0x0000000800b87947 */ /* 0x000fea0003800000 */
.L_x_787:
[----:B------:R-:W4:Y:S02]  /*5610*/  LDG.E.U16 R4, desc[UR36][R4.64] ;  /* 0x0000002404047981 */ /* 0x000f24000c1e1500 */
[----:B----4-:R-:W-:-:S06]  /*5620*/  HADD2.F32 R32, -RZ, R4.H0_H0 ;  /* 0x20000004ff207230 */ /* 0x010fcc0000004100 */
[----:B------:R-:W0:Y:S01]  /*5630*/  F2I.S64.TRUNC R32, R32 ;  /* 0x0000002000207311 */ /* 0x000e22000020d900 */
[----:B------:R-:W-:Y:S05]  /*5640*/  BRA `(.L_x_781) ;  /* 0x0000000800a87947 */ /* 0x000fea0003800000 */
.L_x_786:
[----:B------:R-:W4:Y:S02]  /*5650*/  LDG.E.64 R4, desc[UR36][R4.64] ;  /* 0x0000002404047981 */ /* 0x000f24000c1e1b00 */
[----:B----4-:R0:W1:Y:S01]  /*5660*/  F2I.S64.F64.TRUNC R32, R4 ;  /* 0x0000000400207311 */ /* 0x010062000030d900 */
[----:B------:R-:W-:Y:S05]  /*5670*/  BRA `(.L_x_781) ;  /* 0x00000008009c7947 */ /* 0x000fea0003800000 */
.L_x_776:
        /* <DEDUP_REMOVED lines=8> */
[----:B------:R-:W4:Y:S01]  /*5700*/  LDG.E.U8 R4, desc[UR36][R4.64] ;  /* 0x0000002404047981 */ /* 0x000f22000c1e1100 */
[----:B------:R-:W-:Y:S01]  /*5710*/  IMAD.MOV.U32 R33, RZ, RZ, RZ ;  /* 0x000000ffff217224 */ /* 0x000fe200078e00ff */
[----:B----4-:R-:W-:-:S04]  /*5720*/  ISETP.NE.AND P0, PT, R4, RZ, PT ;  /* 0x000000ff0400720c */ /* 0x010fc80003f05270 */
[----:B------:R-:W-:Y:S01]  /*5730*/  SEL R32, RZ, 0x1, !P0 ;  /* 0x00000001ff207807 */ /* 0x000fe20004000000 */
[----:B------:R-:W-:Y:S08]  /*5740*/  BRA `(.L_x_781) ;  /* 0x0000000800687947 */ /* 0x000ff00003800000 */
.L_x_790:
[----:B------:R-:W4:Y:S02]  /*5750*/  LDG.E.64 R4, desc[UR36][R4.64] ;  /* 0x0000002404047981 */ /* 0x000f24000c1e1b00 */
[----:B----4-:R0:W1:Y:S01]  /*5760*/  F2I.S64.F64.TRUNC R32, R4 ;  /* 0x0000000400207311 */ /* 0x010062000030d900 */
[----:B------:R-:W-:Y:S05]  /*5770*/  BRA `(.L_x_781) ;  /* 0x00000008005c7947 */ /* 0x000fea0003800000 */
.L_x_789:
        /* <DEDUP_REMOVED lines=27> */
.L_x_792:
        /* <DEDUP_REMOVED lines=12> */
[----:B------:R4:W0:Y:S01]  /*59f0*/  F2I.S64.TRUNC R32, R0 ;  /* 0x0000000000207311 */ /* 0x000822000020d900 */
[----:B------:R-:W-:Y:S05]  /*5a00*/  BRA `(.L_x_781) ;  /* 0x0000000400b87947 */ /* 0x000fea0003800000 */
.L_x_791:
[----:B------:R-:W4:Y:S02]  /*5a10*/  LDG.E.U16 R32, desc[UR36][R4.64] ;  /* 0x0000002404207981 */ /* 0x000f24000c1e1500 */
[----:B----4-:R-:W-:-:S06]  /*5a20*/  IMAD.U32 R32, R32, 0x10000, RZ ;  /* 0x0001000020207824 */ /* 0x010fcc00078e00ff */
[----:B------:R-:W0:Y:S01]  /*5a30*/  F2I.S64.TRUNC R32, R32 ;  /* 0x0000002000207311 */ /* 0x000e22000020d900 */
[----:B------:R-:W-:Y:S05]  /*5a40*/  BRA `(.L_x_781) ;  /* 0x0000000400a87947 */ /* 0x000fea0003800000 */
.L_x_788:
        /* <DEDUP_REMOVED lines=11> */
.L_x_795:
        /* <DEDUP_REMOVED lines=21> */
.L_x_799:
[----:B------:R-:W-:Y:S05]  /*5c50*/  BSYNC B1 ;  /* 0x0000000000017941 */ /* 0x000fea0003800000 */
.L_x_798:
[----:B------:R-:W-:Y:S01]  /*5c60*/  IMAD.SHL.U32 R3, R3, 0x100000, RZ ;  /* 0x0010000003037824 */ /* 0x000fe200078e00ff */
[----:B------:R-:W-:-:S04]  /*5c70*/  LEA R5, R0, 0x3b800000, 0x17 ;  /* 0x3b80000000057811 */ /* 0x000fc800078eb8ff */
[----:B------:R-:W-:-:S07]  /*5c80*/  LOP3.LUT R32, R5, R3, R32, 0xfe, !PT ;  /* 0x0000000305207212 */ /* 0x000fce00078efe20 */
.L_x_797:
[----:B------:R-:W-:Y:S05]  /*5c90*/  BSYNC B0 ;  /* 0x0000000000007941 */ /* 0x000fea0003800000 */
.L_x_796:
[----:B------:R-:W0:Y:S01]  /*5ca0*/  F2I.S64.TRUNC R32, R32 ;  /* 0x0000002000207311 */ /* 0x000e22000020d900 */
[----:B------:R-:W-:Y:S05]  /*5cb0*/  BRA `(.L_x_781) ;  /* 0x00000004000c7947 */ /* 0x000fea0003800000 */
.L_x_794:
        /* <DEDUP_REMOVED lines=21> */
.L_x_803:
[----:B------:R-:W-:Y:S05]  /*5e10*/  BSYNC B1 ;  /* 0x0000000000017941 */ /* 0x000fea0003800000 */
.L_x_802:
[----:B------:R-:W-:Y:S01]  /*5e20*/  IMAD.SHL.U32 R3, R3, 0x200000, RZ ;  /* 0x0020000003037824 */ /* 0x000fe200078e00ff */
[----:B------:R-:W-:-:S04]  /*5e30*/  LEA R5, R0, 0x37800000, 0x17 ;  /* 0x3780000000057811 */ /* 0x000fc800078eb8ff */
[----:B------:R-:W-:-:S07]  /*5e40*/  LOP3.LUT R32, R5, R3, R32, 0xfe, !PT ;  /* 0x0000000305207212 */ /* 0x000fce00078efe20 */
.L_x_801:
[----:B------:R-:W-:Y:S05]  /*5e50*/  BSYNC B0 ;  /* 0x0000000000007941 */ /* 0x000fea0003800000 */
.L_x_800:
[----:B------:R-:W0:Y:S01]  /*5e60*/  F2I.S64.TRUNC R32, R32 ;  /* 0x0000002000207311 */ /* 0x000e22000020d900 */
[----:B------:R-:W-:Y:S05]  /*5e70*/  BRA `(.L_x_781) ;  /* 0x00000000009c7947 */ /* 0x000fea0003800000 */
.L_x_793:
        /* <DEDUP_REMOVED lines=14> */
.L_x_807:
[----:B------:R-:W-:Y:S05]  /*5f60*/  BSYNC B0 ;  /* 0x0000000000007941 */ /* 0x000fea0003800000 */
.L_x_806:
[----:B------:R-:W0:Y:S01]  /*5f70*/  F2I.S64.TRUNC R32, R32 ;  /* 0x0000002000207311 */ /* 0x000e22000020d900 */
[----:B------:R-:W-:Y:S05]  /*5f80*/  BRA `(.L_x_781) ;  /* 0x0000000000587947 */ /* 0x000fea0003800000 */
.L_x_780:
        /* <DEDUP_REMOVED lines=16> */
.L_x_808:
[----:B------:R-:W-:Y:S01]  /*6090*/  CS2R R32, SRZ ;  /* 0x0000000000207805 */ /* 0x000fe2000001ff00 */
[----:B------:R-:W-:Y:S06]  /*60a0*/  BRA `(.L_x_781) ;  /* 0x0000000000107947 */ /* 0x000fec0003800000 */
.L_x_805:
[----:B------:R0:W5:Y:S01]  /*60b0*/  LDG.E.64 R32, desc[UR36][R4.64] ;  /* 0x0000002404207981 */ /* 0x000162000c1e1b00 */
[----:B------:R-:W-:Y:S05]  /*60c0*/  BRA `(.L_x_781) ;  /* 0x0000000000087947 */ /* 0x000fea0003800000 */
.L_x_804:
[----:B------:R0:W5:Y:S01]  /*60d0*/  LDG.E R32, desc[UR36][R4.64] ;  /* 0x0000002404207981 */ /* 0x000162000c1e1900 */
[----:B------:R-:W-:-:S07]  /*60e0*/  IMAD.MOV.U32 R33, RZ, RZ, RZ ;  /* 0x000000ffff217224 */ /* 0x000fce00078e00ff */
.L_x_781:
[----:B------:R-:W-:Y:S01]  /*60f0*/  ISETP.NE.AND P0, PT, R27, RZ, PT ;  /* 0x000000ff1b00720c */ /* 0x000fe20003f05270 */
[----:B------:R-:W-:-:S03]  /*6100*/  VIADD R17, R17, 0x80 ;  /* 0x0000008011117836 */ /* 0x000fc60000000000 */
[----:B------:R-:W-:-:S09]  /*6110*/  SEL R26, RZ, 0x1, !P0 ;  /* 0x00000001ff1a7807 */ /* 0x000fd20004000000 */
.L_x_709:
[----:B------:R-:W-:Y:S05]  /*6120*/  BSYNC B6 ;  /* 0x0000000000067941 */ /* 0x000fea0003800000 */
.L_x_708:
[----:B------:R-:W-:Y:S01]  /*6130*/  ISETP.GE.AND P0, PT, R17, R22, PT ;  /* 0x000000161100720c */ /* 0x000fe20003f06270 */
[----:B------:R-:W-:Y:S01]  /*6140*/  BSSY B6, `(.L_x_809) ;  /* 0x0000305000067945 */ /* 0x000fe20003800000 */
[----:B------:R-:W-:Y:S02]  /*6150*/  PRMT R30, RZ, 0x7610, R30 ;  /* 0x00007610ff1e7816 */ /* 0x000fe4000000001e */
[----:B------:R-:W-:Y:S02]  /*6160*/  CS2R R34, SRZ ;  /* 0x0000000000227805 */ /* 0x000fe4000001ff00 */
[----:B------:R-:W-:Y:S02]  /*6170*/  PRMT R27, RZ, 0x7610, R27 ;  /* 0x00007610ff1b7816 */ /* 0x000fe4000000001b */
[----:B------:R-:W-:Y:S02]  /*6180*/  CS2R R36, SRZ ;  /* 0x0000000000247805 */ /* 0x000fe4000001ff00 */
[----:B------:R-:W-:-:S03]  /*6190*/  PRMT R31, RZ, 0x7610, R31 ;  /* 0x00007610ff1f7816 */ /* 0x000fc6000000001f */
        /* <DEDUP_REMOVED lines=23> */
.L_x_814:
[----:B------:R-:W4:Y:S02]  /*6310*/  LDG.E.U8 R4, desc[UR36][R4.64] ;  /* 0x0000002404047981 */ /* 0x000f24000c1e1100 */
[----:B----4-:R-:W-:-:S04]  /*6320*/  I2FP.F32.U32 R0, R4 ;  /* 0x0000000400007245 */ /* 0x010fc80000201000 */
[----:B------:R-:W-:-:S04]  /*6330*/  F2FP.F16.F32.PACK_AB R0, RZ, R0 ;  /* 0x00000000ff00723e */ /* 0x000fc800000000ff */
[----:B------:R-:W-:Y:S01]  /*6340*/  PRMT R27, R0, 0x7610, R27 ;  /* 0x00007610001b7816 */ /* 0x000fe2000000001b */
[----:B------:R-:W-:Y:S06]  /*6350*/  BRA `(.L_x_816) ;  /* 0x0000000c00bc7947 */ /* 0x000fec0003800000 */
.L_x_813:
        /* <DEDUP_REMOVED lines=11> */
.L_x_818:
[----:B------:R-:W4:Y:S02]  /*6410*/  LDG.E R4, desc[UR36][R4.64] ;  /* 0x0000002404047981 */ /* 0x000f24000c1e1900 */
[----:B----4-:R-:W-:-:S04]  /*6420*/  I2FP.F32.S32 R0, R4 ;  /* 0x0000000400007245 */ /* 0x010fc80000201400 */
[----:B------:R-:W-:-:S04]  /*6430*/  F2FP.F16.F32.PACK_AB R0, RZ, R0 ;  /* 0x00000000ff00723e */ /* 0x000fc800000000ff */
[----:B------:R-:W-:Y:S01]  /*6440*/  PRMT R27, R0, 0x7610, R27 ;  /* 0x00007610001b7816 */ /* 0x000fe2000000001b */
[----:B------:R-:W-:Y:S06]  /*6450*/  BRA `(.L_x_816) ;  /* 0x0000000c007c7947 */ /* 0x000fec0003800000 */
.L_x_817:
[----:B------:R-:W4:Y:S02]  /*6460*/  LDG.E.U16 R4, desc[UR36][R4.64] ;  /* 0x0000002404047981 */ /* 0x000f24000c1e1500 */
[----:B----4-:R-:W0:Y:S02]  /*6470*/  I2F.S16 R0, R4 ;  /* 0x0000000400007306 */ /* 0x010e240000101400 */
[----:B0-----:R-:W-:-:S04]  /*6480*/  F2FP.F16.F32.PACK_AB R0, RZ, R0 ;  /* 0x00000000ff00723e */ /* 0x001fc800000000ff */
[----:B------:R-:W-:Y:S01]  /*6490*/  PRMT R27, R0, 0x7610, R27 ;  /* 0x00007610001b7816 */ /* 0x000fe2000000001b */
[----:B------:R-:W-:Y:S06]  /*64a0*/  BRA `(.L_x_816) ;  /* 0x0000000c00687947 */ /* 0x000fec0003800000 */
.L_x_812:
        /* <DEDUP_REMOVED lines=9> */
.L_x_820:
[----:B------:R0:W5:Y:S01]  /*6540*/  LDG.E.U16 R27, desc[UR36][R4.64] ;  /* 0x00000024041b7981 */ /* 0x000162000c1e1500 */
[----:B------:R-:W-:Y:S05]  /*6550*/  BRA `(.L_x_816) ;  /* 0x0000000c003c7947 */ /* 0x000fea0003800000 */
.L_x_819:
        /* <DEDUP_REMOVED lines=9> */
.L_x_822:
[----:B------:R1:W5:Y:S01]  /*65f0*/  LDG.E.U16 R27, desc[UR36][R4.64] ;  /* 0x00000024041b7981 */ /* 0x000362000c1e1500 */
[----:B------:R-:W-:Y:S05]  /*6600*/  BRA `(.L_x_816) ;  /* 0x0000000c00107947 */ /* 0x000fea0003800000 */
.L_x_821:
        /* <DEDUP_REMOVED lines=9> */
.L_x_811:
        /* <DEDUP_REMOVED lines=14> */
.L_x_825:
        /* <DEDUP_REMOVED lines=9> */
.L_x_824:
        /* <DEDUP_REMOVED lines=28> */
.L_x_827:
        /* <DEDUP_REMOVED lines=15> */
.L_x_826:
[----:B------:R-:W4:Y:S02]  /*6ac0*/  LDG.E.U16 R0, desc[UR36][R4.64] ;  /* 0x0000002404007981 */ /* 0x000f24000c1e1500 */
[----:B----4-:R-:W-:-:S05]  /*6ad0*/  IMAD.U32 R0, R0, 0x10000, RZ ;  /* 0x0001000000007824 */ /* 0x010fca00078e00ff */
[----:B------:R-:W-:-:S04]  /*6ae0*/  F2FP.F16.F32.PACK_AB R0, RZ, R0 ;  /* 0x00000000ff00723e */ /* 0x000fc800000000ff */
[----:B------:R-:W-:Y:S01]  /*6af0*/  PRMT R27, R0, 0x7610, R27 ;  /* 0x00007610001b7816 */ /* 0x000fe2000000001b */
[----:B------:R-:W-:Y:S06]  /*6b00*/  BRA `(.L_x_816) ;  /* 0x0000000400d07947 */ /* 0x000fec0003800000 */
.L_x_823:
        /* <DEDUP_REMOVED lines=13> */
.L_x_830:
        /* <DEDUP_REMOVED lines=21> */
.L_x_834:
[----:B------:R-:W-:Y:S05]  /*6d30*/  BSYNC B1 ;  /* 0x0000000000017941 */ /* 0x000fea0003800000 */
.L_x_833:
[----:B------:R-:W-:Y:S01]  /*6d40*/  LEA R5, R0, 0x3b800000, 0x17 ;  /* 0x3b80000000057811 */ /* 0x000fe200078eb8ff */
[----:B------:R-:W-:-:S05]  /*6d50*/  IMAD.SHL.U32 R0, R3, 0x100000, RZ ;  /* 0x0010000003007824 */ /* 0x000fca00078e00ff */
[----:B------:R-:W-:-:S07]  /*6d60*/  LOP3.LUT R0, R5, R0, R6, 0xfe, !PT ;  /* 0x0000000005007212 */ /* 0x000fce00078efe06 */
.L_x_832:
[----:B------:R-:W-:Y:S05]  /*6d70*/  BSYNC B0 ;  /* 0x0000000000007941 */ /* 0x000fea0003800000 */
.L_x_831:
[----:B------:R-:W-:-:S04]  /*6d80*/  F2FP.F16.F32.PACK_AB R0, RZ, R0 ;  /* 0x00000000ff00723e */ /* 0x000fc800000000ff */
[----:B------:R-:W-:Y:S01]  /*6d90*/  PRMT R27, R0, 0x7610, R27 ;  /* 0x00007610001b7816 */ /* 0x000fe2000000001b */
[----:B------:R-:W-:Y:S06]  /*6da0*/  BRA `(.L_x_816) ;  /* 0x0000000400287947 */ /* 0x000fec0003800000 */
.L_x_829:
        /* <DEDUP_REMOVED lines=21> */
.L_x_838:
[----:B------:R-:W-:Y:S05]  /*6f00*/  BSYNC B1 ;  /* 0x0000000000017941 */ /* 0x000fea0003800000 */
.L_x_837:
[----:B------:R-:W-:Y:S01]  /*6f10*/  LEA R5, R0, 0x37800000, 0x17 ;  /* 0x3780000000057811 */ /* 0x000fe200078eb8ff */
[----:B------:R-:W-:-:S05]  /*6f20*/  IMAD.SHL.U32 R0, R3, 0x200000, RZ ;  /* 0x0020000003007824 */ /* 0x000fca00078e00ff */
[----:B------:R-:W-:-:S07]  /*6f30*/  LOP3.LUT R0, R5, R0, R6, 0xfe, !PT ;  /* 0x0000000005007212 */ /* 0x000fce00078efe06 */
.L_x_836:
[----:B------:R-:W-:Y:S05]  /*6f40*/  BSYNC B0 ;  /* 0x0000000000007941 */ /* 0x000fea0003800000 */
.L_x_835:
[----:B------:R-:W-:-:S04]  /*6f50*/  F2FP.F16.F32.PACK_AB R0, RZ, R0 ;  /* 0x00000000ff00723e */ /* 0x000fc800000000ff */
[----:B------:R-:W-:Y:S01]  /*6f60*/  PRMT R27, R0, 0x7610, R27 ;  /* 0x00007610001b7816 */ /* 0x000fe2000000001b */
[----:B------:R-:W-:Y:S06]  /*6f70*/  BRA `(.L_x_816) ;  /* 0x0000000000b47947 */ /* 0x000fec0003800000 */
.L_x_828:
        /* <DEDUP_REMOVED lines=14> */
.L_x_842:
[----:B------:R-:W-:Y:S05]  /*7060*/  BSYNC B0 ;  /* 0x0000000000007941 */ /* 0x000fea0003800000 */
.L_x_841:
[----:B------:R-:W-:-:S04]  /*7070*/  F2FP.F16.F32.PACK_AB R0, RZ, R0 ;  /* 0x00000000ff00723e */ /* 0x000fc800000000ff */
[----:B------:R-:W-:Y:S01]  /*7080*/  PRMT R27, R0, 0x7610, R27 ;  /* 0x00007610001b7816 */ /* 0x000fe2000000001b */
[----:B------:R-:W-:Y:S06]  /*7090*/  BRA `(.L_x_816) ;  /* 0x00000000006c7947 */ /* 0x000fec0003800000 */
.L_x_815:
        /* <DEDUP_REMOVED lines=16> */
.L_x_843:
[----:B------:R-:W-:Y:S01]  /*71a0*/  PRMT R27, RZ, 0x7610, R27 ;  /* 0x00007610ff1b7816 */ /* 0x000fe2000000001b */
[----:B------:R-:W-:Y:S06]  /*71b0*/  BRA `(.L_x_816) ;  /* 0x0000000000247947 */ /* 0x000fec0003800000 */
.L_x_840:
[----:B------:R-:W4:Y:S02]  /*71c0*/  LDG.E.64 R4, desc[UR36][R4.64] ;  /* 0x0000002404047981 */ /* 0x000f24000c1e1b00 */
[----:B----4-:R-:W0:Y:S02]  /*71d0*/  I2F.U64 R0, R4 ;  /* 0x0000000400007312 */ /* 0x010e240000301000 */
[----:B0-----:R-:W-:-:S04]  /*71e0*/  F2FP.F16.F32.PACK_AB R0, RZ, R0 ;  /* 0x00000000ff00723e */ /* 0x001fc800000000ff */
[----:B------:R-:W-:Y:S01]  /*71f0*/  PRMT R27, R0, 0x7610, R27 ;  /* 0x00007610001b7816 */ /* 0x000fe2000000001b */
[----:B------:R-:W-:Y:S06]  /*7200*/  BRA `(.L_x_816) ;  /* 0x0000000000107947 */ /* 0x000fec0003800000 */
.L_x_839:
[----:B------:R-:W4:Y:S02]  /*7210*/  LDG.E R4, desc[UR36][R4.64] ;  /* 0x0000002404047981 */ /* 0x000f24000c1e1900 */
[----:B----4-:R-:W-:-:S04]  /*7220*/  I2FP.F32.U32 R0, R4 ;  /* 0x0000000400007245 */ /* 0x010fc80000201000 */
[----:B------:R-:W-:-:S04]  /*7230*/  F2FP.F16.F32.PACK_AB R0, RZ, R0 ;  /* 0x00000000ff00723e */ /* 0x000fc800000000ff */
[----:B------:R-:W-:-:S07]  /*7240*/  PRMT R27, R0, 0x7610, R27 ;  /* 0x00007610001b7816 */ /* 0x000fce000000001b */
.L_x_816:
        /* <DEDUP_REMOVED lines=20> */
.L_x_847:
[----:B------:R-:W4:Y:S02]  /*7390*/  LDG.E.U8 R4, desc[UR36][R4.64] ;  /* 0x0000002404047981 */ /* 0x000f24000c1e1100 */
[----:B----4-:R-:W-:-:S04]  /*73a0*/  ISETP.NE.AND P0, PT, R4, RZ, PT ;  /* 0x000000ff0400720c */ /* 0x010fc80003f05270 */
[----:B------:R-:W-:Y:S01]  /*73b0*/  P2R R25, PR, RZ, 0x1 ;  /* 0x00000001ff197803 */ /* 0x000fe20000000000 */
[----:B------:R-:W-:Y:S08]  /*73c0*/  BRA `(.L_x_849) ;  /* 0x0000000c00c47947 */ /* 0x000ff00003800000 */
.L_x_846:
        /* <DEDUP_REMOVED lines=11> */
.L_x_851:
[----:B------:R-:W4:Y:S02]  /*7480*/  LDG.E R4, desc[UR36][R4.64] ;  /* 0x0000002404047981 */ /* 0x000f24000c1e1900 */
[----:B----4-:R-:W-:-:S04]  /*7490*/  ISETP.NE.AND P0, PT, R4, RZ, PT ;  /* 0x000000ff0400720c */ /* 0x010fc80003f05270 */
[----:B------:R-:W-:Y:S01]  /*74a0*/  P2R R25, PR, RZ, 0x1 ;  /* 0x00000001ff197803 */ /* 0x000fe20000000000 */
[----:B------:R-:W-:Y:S08]  /*74b0*/  BRA `(.L_x_849) ;  /* 0x0000000c00887947 */ /* 0x000ff00003800000 */
.L_x_850:
[----:B------:R-:W4:Y:S02]  /*74c0*/  LDG.E.U16 R4, desc[UR36][R4.64] ;  /* 0x0000002404047981 */ /* 0x000f24000c1e1500 */
[----:B----4-:R-:W-:-:S04]  /*74d0*/  ISETP.NE.AND P0, PT, R4, RZ, PT ;  /* 0x000000ff0400720c */ /* 0x010fc80003f05270 */
[----:B------:R-:W-:Y:S01]  /*74e0*/  P2R R25, PR, RZ, 0x1 ;  /* 0x00000001ff197803 */ /* 0x000fe20000000000 */
[----:B------:R-:W-:Y:S08]  /*74f0*/  BRA `(.L_x_849) ;  /* 0x0000000c00787947 */ /* 0x000ff00003800000 */
.L_x_845:
        /* <DEDUP_REMOVED lines=10> */
.L_x_853:
[----:B------:R-:W4:Y:S02]  /*75a0*/  LDG.E.U16 R0, desc[UR36][R4.64] ;  /* 0x0000002404007981 */ /* 0x000f24000c1e1500 */
[----:B----4-:R-:W-:-:S05]  /*75b0*/  HADD2.F32 R0, -RZ, R0.H0_H0 ;  /* 0x20000000ff007230 */ /* 0x010fca0000004100 */
[----:B------:R-:W-:-:S04]  /*75c0*/  FSETP.NEU.FTZ.AND P0, PT, R0, RZ, PT ;  /* 0x000000ff0000720b */ /* 0x000fc80003f1d000 */
[----:B------:R-:W-:Y:S01]  /*75d0*/  P2R R25, PR, RZ, 0x1 ;  /* 0x00000001ff197803 */ /* 0x000fe20000000000 */
[----:B------:R-:W-:Y:S08]  /*75e0*/  BRA `(.L_x_849) ;  /* 0x0000000c003c7947 */ /* 0x000ff00003800000 */
.L_x_852:
        /* <DEDUP_REMOVED lines=12> */
.L_x_855:
        /* <DEDUP_REMOVED lines=11> */
.L_x_854:
[----:B------:R-:W4:Y:S02]  /*7760*/  LDG.E.64 R4, desc[UR36][R4.64] ;  /* 0x0000002404047981 */ /* 0x000f24000c1e1b00 */
[----:B----4-:R-:W-:-:S06]  /*7770*/  DSETP.NEU.AND P0, PT, R4, RZ, PT ;  /* 0x000000ff0400722a */ /* 0x010fcc0003f0d000 */
[----:B------:R-:W-:Y:S01]  /*7780*/  P2R R25, PR, RZ, 0x1 ;  /* 0x00000001ff197803 */ /* 0x000fe20000000000 */
[----:B------:R-:W-:Y:S07]  /*7790*/  BRA `(.L_x_849) ;  /* 0x0000000800d07947 */ /* 0x000fee0003800000 */
.L_x_844:
        /* <DEDUP_REMOVED lines=12> */
.L_x_858:
[----:B------:R-:W4:Y:S02]  /*7860*/  LDG.E.128 R4, desc[UR36][R4.64] ;  /* 0x0000002404047981 */ /* 0x000f24000c1e1d00 */
[----:B----4-:R-:W-:-:S06]  /*7870*/  DSETP.NEU.AND P0, PT, R6, RZ, PT ;  /* 0x000000ff0600722a */ /* 0x010fcc0003f0d000 */
[----:B------:R-:W-:-:S06]  /*7880*/  DSETP.NEU.OR P0, PT, R4, RZ, P0 ;  /* 0x000000ff0400722a */ /* 0x000fcc000070d400 */
[----:B------:R-:W-:Y:S01]  /*7890*/  P2R R25, PR, RZ, 0x1 ;  /* 0x00000001ff197803 */ /* 0x000fe20000000000 */
[----:B------:R-:W-:Y:S07]  /*78a0*/  BRA `(.L_x_849) ;  /* 0x00000008008c7947 */ /* 0x000fee0003800000 */
.L_x_857:
        /* <DEDUP_REMOVED lines=28> */
.L_x_860:
        /* <DEDUP_REMOVED lines=15> */
.L_x_859:
[----:B------:R-:W4:Y:S02]  /*7b60*/  LDG.E.U16 R0, desc[UR36][R4.64] ;  /* 0x0000002404007981 */ /* 0x000f24000c1e1500 */
[----:B----4-:R-:W-:-:S05]  /*7b70*/  IMAD.U32 R0, R0, 0x10000, RZ ;  /* 0x0001000000007824 */ /* 0x010fca00078e00ff */
[----:B------:R-:W-:-:S04]  /*7b80*/  FSETP.NEU.FTZ.AND P0, PT, R0, RZ, PT ;  /* 0x000000ff0000720b */ /* 0x000fc80003f1d000 */
[----:B------:R-:W-:Y:S01]  /*7b90*/  P2R R25, PR, RZ, 0x1 ;  /* 0x00000001ff197803 */ /* 0x000fe20000000000 */
[----:B------:R-:W-:Y:S08]  /*7ba0*/  BRA `(.L_x_849) ;  /* 0x0000000400cc7947 */ /* 0x000ff00003800000 */
.L_x_856:
        /* <DEDUP_REMOVED lines=12> */
.L_x_863:
        /* <DEDUP_REMOVED lines=21> */
.L_x_867:
[----:B------:R-:W-:Y:S05]  /*7dc0*/  BSYNC B1 ;  /* 0x0000000000017941 */ /* 0x000fea0003800000 */
.L_x_866:
[----:B------:R-:W-:Y:S01]  /*7dd0*/  LEA R5, R0, 0x3b800000, 0x17 ;  /* 0x3b80000000057811 */ /* 0x000fe200078eb8ff */
[----:B------:R-:W-:-:S05]  /*7de0*/  IMAD.SHL.U32 R0, R3, 0x100000, RZ ;  /* 0x0010000003007824 */ /* 0x000fca00078e00ff */
[----:B------:R-:W-:-:S07]  /*7df0*/  LOP3.LUT R0, R5, R0, R6, 0xfe, !PT ;  /* 0x0000000005007212 */ /* 0x000fce00078efe06 */
.L_x_865:
[----:B------:R-:W-:Y:S05]  /*7e00*/  BSYNC B0 ;  /* 0x0000000000007941 */ /* 0x000fea0003800000 */
.L_x_864:
[----:B------:R-:W-:-:S04]  /*7e10*/  FSETP.NEU.FTZ.AND P0, PT, R0, RZ, PT ;  /* 0x000000ff0000720b */ /* 0x000fc80003f1d000 */
[----:B------:R-:W-:Y:S01]  /*7e20*/  P2R R25, PR, RZ, 0x1 ;  /* 0x00000001ff197803 */ /* 0x000fe20000000000 */
[----:B------:R-:W-:Y:S08]  /*7e30*/  BRA `(.L_x_849) ;  /* 0x0000000400287947 */ /* 0x000ff00003800000 */
.L_x_862:
        /* <DEDUP_REMOVED lines=21> */
.L_x_871:
[----:B------:R-:W-:Y:S05]  /*7f90*/  BSYNC B1 ;  /* 0x0000000000017941 */ /* 0x000fea0003800000 */
.L_x_870:
[----:B------:R-:W-:Y:S01]  /*7fa0*/  LEA R5, R0, 0x37800000, 0x17 ;  /* 0x3780000000057811 */ /* 0x000fe200078eb8ff */
[----:B------:R-:W-:-:S05]  /*7fb0*/  IMAD.SHL.U32 R0, R3, 0x200000, RZ ;  /* 0x0020000003007824 */ /* 0x000fca00078e00ff */
[----:B------:R-:W-:-:S07]  /*7fc0*/  LOP3.LUT R0, R5, R0, R6, 0xfe, !PT ;  /* 0x0000000005007212 */ /* 0x000fce00078efe06 */
.L_x_869:
[----:B------:R-:W-:Y:S05]  /*7fd0*/  BSYNC B0 ;  /* 0x0000000000007941 */ /* 0x000fea0003800000 */
.L_x_868:
[----:B------:R-:W-:-:S04]  /*7fe0*/  FSETP.NEU.FTZ.AND P0, PT, R0, RZ, PT ;  /* 0x000000ff0000720b */ /* 0x000fc80003f1d000 */
[----:B------:R-:W-:Y:S01]  /*7ff0*/  P2R R25, PR, RZ, 0x1 ;  /* 0x00000001ff197803 */ /* 0x000fe20000000000 */
[----:B------:R-:W-:Y:S08]  /*8000*/  BRA `(.L_x_849) ;  /* 0x0000000000b47947 */ /* 0x000ff00003800000 */
.L_x_861:
        /* <DEDUP_REMOVED lines=14> */
.L_x_875:
[----:B------:R-:W-:Y:S05]  /*80f0*/  BSYNC B0 ;  /* 0x0000000000007941 */ /* 0x000fea0003800000 */
.L_x_874:
[----:B------:R-:W-:-:S04]  /*8100*/  FSETP.NEU.FTZ.AND P0, PT, R0, RZ, PT ;  /* 0x000000ff0000720b */ /* 0x000fc80003f1d000 */
[----:B------:R-:W-:Y:S01]  /*8110*/  P2R R25, PR, RZ, 0x1 ;  /* 0x00000001ff197803 */ /* 0x000fe20000000000 */
[----:B------:R-:W-:Y:S08]  /*8120*/  BRA `(.L_x_849) ;  /* 0x00000000006c7947 */ /* 0x000ff00003800000 */
.L_x_848:
        /* <DEDUP_REMOVED lines=16> */
.L_x_876:
[----:B------:R-:W-:-:S04]  /*8230*/  PLOP3.LUT P0, PT, PT, PT, PT, 0x8, 0x0 ;  /* 0x000000000000781c */ /* 0x000fc80003f0e170 */
[----:B------:R-:W-:Y:S01]  /*8240*/  P2R R25, PR, RZ, 0x1 ;  /* 0x00000001ff197803 */ /* 0x000fe20000000000 */
[----:B------:R-:W-:Y:S08]  /*8250*/  BRA `(.L_x_849) ;  /* 0x0000000000207947 */ /* 0x000ff00003800000 */
.L_x_873:
[----:B------:R-:W4:Y:S02]  /*8260*/  LDG.E.64 R4, desc[UR36][R4.64] ;  /* 0x0000002404047981 */ /* 0x000f24000c1e1b00 */
[----:B----4-:R-:W-:-:S04]  /*8270*/  ISETP.NE.U32.AND P0, PT, R4, RZ, PT ;  /* 0x000000ff0400720c */ /* 0x010fc80003f05070 */
[----:B------:R-:W-:-:S04]  /*8280*/  ISETP.NE.AND.EX P0, PT, R5, RZ, PT, P0 ;  /* 0x000000ff0500720c */ /* 0x000fc80003f05300 */
[----:B------:R-:W-:Y:S01]  /*8290*/  P2R R25, PR, RZ, 0x1 ;  /* 0x00000001ff197803 */ /* 0x000fe20000000000 */
[----:B------:R-:W-:Y:S08]  /*82a0*/  BRA `(.L_x_849) ;  /* 0x00000000000c7947 */ /* 0x000ff00003800000 */
.L_x_872:
[----:B------:R-:W4:Y:S02]  /*82b0*/  LDG.E R4, desc[UR36][R4.64] ;  /* 0x0000002404047981 */ /* 0x000f24000c1e1900 */
[----:B----4-:R-:W-:-:S04]  /*82c0*/  ISETP.NE.AND P0, PT, R4, RZ, PT ;  /* 0x000000ff0400720c */ /* 0x010fc80003f05270 */
[----:B------:R-:W-:-:S09]  /*82d0*/  P2R R25, PR, RZ, 0x1 ;  /* 0x00000001ff197803 */ /* 0x000fd20000000000 */
.L_x_849:
        /* <DEDUP_REMOVED lines=19> */
.L_x_880:
[----:B------:R0:W5:Y:S01]  /*8410*/  LDG.E.U8 R36, desc[UR36][R4.64] ;  /* 0x0000002404247981 */ /* 0x000162000c1e1100 */
[----:B------:R-:W-:Y:S01]  /*8420*/  IMAD.MOV.U32 R37, RZ, RZ, RZ ;  /* 0x000000ffff257224 */ /* 0x000fe200078e00ff */
[----:B------:R-:W-:Y:S06]  /*8430*/  BRA `(.L_x_882) ;  /* 0x0000000c00487947 */ /* 0x000fec0003800000 */
.L_x_879:
        /* <DEDUP_REMOVED lines=8> */
.L_x_884:
[----:B------:R-:W4:Y:S02]  /*84c0*/  LDG.E R36, desc[UR36][R4.64] ;  /* 0x0000002404247981 */ /* 0x000f24000c1e1900 */
[----:B----4-:R-:W-:Y:S01]  /*84d0*/  SHF.R.S32.HI R37, RZ, 0x1f, R36 ;  /* 0x0000001fff257819 */ /* 0x010fe20000011424 */
[----:B------:R-:W-:Y:S06]  /*84e0*/  BRA `(.L_x_882) ;  /* 0x0000000c001c7947 */ /* 0x000fec0003800000 */
.L_x_883:
[----:B------:R-:W4:Y:S02]  /*84f0*/  LDG.E.S16 R36, desc[UR36][R4.64] ;  /* 0x0000002404247981 */ /* 0x000f24000c1e1700 */
[----:B----4-:R-:W-:Y:S01]  /*8500*/  SHF.R.S32.HI R37, RZ, 0x1f, R36 ;  /* 0x0000001fff257819 */ /* 0x010fe20000011424 */
[----:B------:R-:W-:Y:S06]  /*8510*/  BRA `(.L_x_882) ;  /* 0x0000000c00107947 */ /* 0x000fec0003800000 */
.L_x_878:
[----:B------:R-:W-:-:S13]  /*8520*/  ISETP.GT.AND P0, PT, R0, 0x6, PT ;  /* 0x000000060000780c */ /* 0x000fda0003f04270 */
[----:B------:R-:W-:Y:S05]  /*8530*/  @P0 BRA `(.L_x_885) ;  /* 0x00000000002c0947 */ /* 0x000fea0003800000 */
[----:B------:R-:W-:-:S13]  /*8540*/  ISETP.NE.AND P0, PT, R0, 0x5, PT ;  /* 0x000000050000780c */ /* 0x000fda0003f05270 */
[----:B------:R-:W-:Y:S05]  /*8550*/  @!P0 BRA `(.L_x_886) ;  /* 0x0000000000148947 */ /* 0x000fea0003800000 */
[----:B------:R-:W-:-:S13]  /*8560*/  ISETP.NE.AND P0, PT, R0, 0x6, PT ;  /* 0x000000060000780c */ /* 0x000fda0003f05270 */
[----:B------:R-:W-:Y:S05]  /*8570*/  @P0 BRA `(.L_x_881) ;  /* 0x0000000800a00947 */ /* 0x000fea0003800000 */
[----:B------:R-:W4:Y:S02]  /*8580*/  LDG.E R4, desc[UR36][R4.64] ;  /* 0x0000002404047981 */ /* 0x000f24000c1e1900 */
[----:B----4-:R1:W4:Y:S01]  /*8590*/  F2I.S64.TRUNC R36, R4 ;  /* 0x0000000400247311 */ /* 0x010322000020d900 */
[----:B------:R-:W-:Y:S05]  /*85a0*/  BRA `(.L_x_882) ;  /* 0x0000000800ec7947 */ /* 0x000fea0003800000 */
.L_x_886:
[----:B------:R-:W4:Y:S02]  /*85b0*/  LDG.E.U16 R4, desc[UR36][R4.64] ;  /* 0x0000002404047981 */ /* 0x000f24000c1e1500 */
[----:B----4-:R-:W-:-:S06]  /*85c0*/  HADD2.F32 R36, -RZ, R4.H0_H0 ;  /* 0x20000004ff247230 */ /* 0x010fcc0000004100 */
[----:B------:R-:W0:Y:S01]  /*85d0*/  F2I.S64.TRUNC R36, R36 ;  /* 0x0000002400247311 */ /* 0x000e22000020d900 */
[----:B------:R-:W-:Y:S05]  /*85e0*/  BRA `(.L_x_882) ;  /* 0x0000000800dc7947 */ /* 0x000fea0003800000 */
.L_x_885:
        /* <DEDUP_REMOVED lines=9> */
.L_x_888:
[----:B------:R-:W4:Y:S02]  /*8680*/  LDG.E.U16 R4, desc[UR36][R4.64] ;  /* 0x0000002404047981 */ /* 0x000f24000c1e1500 */
[----:B----4-:R-:W-:-:S06]  /*8690*/  HADD2.F32 R36, -RZ, R4.H0_H0 ;  /* 0x20000004ff247230 */ /* 0x010fcc0000004100 */
[----:B------:R-:W0:Y:S01]  /*86a0*/  F2I.S64.TRUNC R36, R36 ;  /* 0x0000002400247311 */ /* 0x000e22000020d900 */
[----:B------:R-:W-:Y:S05]  /*86b0*/  BRA `(.L_x_882) ;  /* 0x0000000800a87947 */ /* 0x000fea0003800000 */
.L_x_887:
[----:B------:R-:W4:Y:S02]  /*86c0*/  LDG.E.64 R4, desc[UR36][R4.64] ;  /* 0x0000002404047981 */ /* 0x000f24000c1e1b00 */
[----:B----4-:R0:W1:Y:S01]  /*86d0*/  F2I.S64.F64.TRUNC R36, R4 ;  /* 0x0000000400247311 */ /* 0x010062000030d900 */
[----:B------:R-:W-:Y:S05]  /*86e0*/  BRA `(.L_x_882) ;  /* 0x00000008009c7947 */ /* 0x000fea0003800000 */
.L_x_877:
        /* <DEDUP_REMOVED lines=13> */
.L_x_891:
[----:B------:R-:W4:Y:S02]  /*87c0*/  LDG.E.64 R4, desc[UR36][R4.64] ;  /* 0x0000002404047981 */ /* 0x000f24000c1e1b00 */
[----:B----4-:R0:W1:Y:S01]  /*87d0*/  F2I.S64.F64.TRUNC R36, R4 ;  /* 0x0000000400247311 */ /* 0x010062000030d900 */
[----:B------:R-:W-:Y:S05]  /*87e0*/  BRA `(.L_x_882) ;  /* 0x00000008005c7947 */ /* 0x000fea0003800000 */
.L_x_890:
        /* <DEDUP_REMOVED lines=27> */
.L_x_893:
        /* <DEDUP_REMOVED lines=14> */
.L_x_892:
[----:B------:R-:W4:Y:S02]  /*8a80*/  LDG.E.U16 R36, desc[UR36][R4.64] ;  /* 0x0000002404247981 */ /* 0x000f24000c1e1500 */
[----:B----4-:R-:W-:-:S06]  /*8a90*/  IMAD.U32 R36, R36, 0x10000, RZ ;  /* 0x0001000024247824 */ /* 0x010fcc00078e00ff */
[----:B------:R-:W0:Y:S01]  /*8aa0*/  F2I.S64.TRUNC R36, R36 ;  /* 0x0000002400247311 */ /* 0x000e22000020d900 */
[----:B------:R-:W-:Y:S05]  /*8ab0*/  BRA `(.L_x_882) ;  /* 0x0000000400a87947 */ /* 0x000fea0003800000 */
.L_x_889:
        /* <DEDUP_REMOVED lines=11> */
.L_x_896:
        /* <DEDUP_REMOVED lines=21> */
.L_x_900:
[----:B------:R-:W-:Y:S05]  /*8cc0*/  BSYNC B1 ;  /* 0x0000000000017941 */ /* 0x000fea0003800000 */
.L_x_899:
[----:B------:R-:W-:Y:S01]  /*8cd0*/  IMAD.SHL.U32 R3, R3, 0x100000, RZ ;  /* 0x0010000003037824 */ /* 0x000fe200078e00ff */
[----:B------:R-:W-:-:S04]  /*8ce0*/  LEA R5, R0, 0x3b800000, 0x17 ;  /* 0x3b80000000057811 */ /* 0x000fc800078eb8ff */
[----:B------:R-:W-:-:S07]  /*8cf0*/  LOP3.LUT R36, R5, R3, R36, 0xfe, !PT ;  /* 0x0000000305247212 */ /* 0x000fce00078efe24 */
.L_x_898:
[----:B------:R-:W-:Y:S05]  /*8d00*/  BSYNC B0 ;  /* 0x0000000000007941 */ /* 0x000fea0003800000 */
.L_x_897:
[----:B------:R-:W0:Y:S01]  /*8d10*/  F2I.S64.TRUNC R36, R36 ;  /* 0x0000002400247311 */ /* 0x000e22000020d900 */
[----:B------:R-:W-:Y:S05]  /*8d20*/  BRA `(.L_x_882) ;  /* 0x00000004000c7947 */ /* 0x000fea0003800000 */
.L_x_895:
        /* <DEDUP_REMOVED lines=21> */
.L_x_904:
[----:B------:R-:W-:Y:S05]  /*8e80*/  BSYNC B1 ;  /* 0x0000000000017941 */ /* 0x000fea0003800000 */
.L_x_903:
[----:B------:R-:W-:Y:S01]  /*8e90*/  IMAD.SHL.U32 R3, R3, 0x200000, RZ ;  /* 0x0020000003037824 */ /* 0x000fe200078e00ff */
[----:B------:R-:W-:-:S04]  /*8ea0*/  LEA R5, R0, 0x37800000, 0x17 ;  /* 0x3780000000057811 */ /* 0x000fc800078eb8ff */
[----:B------:R-:W-:-:S07]  /*8eb0*/  LOP3.LUT R36, R5, R3, R36, 0xfe, !PT ;  /* 0x0000000305247212 */ /* 0x000fce00078efe24 */
.L_x_902:
[----:B------:R-:W-:Y:S05]  /*8ec0*/  BSYNC B0 ;  /* 0x0000000000007941 */ /* 0x000fea0003800000 */
.L_x_901:
[----:B------:R-:W0:Y:S01]  /*8ed0*/  F2I.S64.TRUNC R36, R36 ;  /* 0x0000002400247311 */ /* 0x000e22000020d900 */
[----:B------:R-:W-:Y:S05]  /*8ee0*/  BRA `(.L_x_882) ;  /* 0x00000000009c7947 */ /* 0x000fea0003800000 */
.L_x_894:
        /* <DEDUP_REMOVED lines=14> */
.L_x_908:
[----:B------:R-:W-:Y:S05]  /*8fd0*/  BSYNC B0 ;  /* 0x0000000000007941 */ /* 0x000fea0003800000 */
.L_x_907:
[----:B------:R-:W0:Y:S01]  /*8fe0*/  F2I.S64.TRUNC R36, R36 ;  /* 0x0000002400247311 */ /* 0x000e22000020d900 */
[----:B------:R-:W-:Y:S05]  /*8ff0*/  BRA `(.L_x_882) ;  /* 0x0000000000587947 */ /* 0x000fea0003800000 */
.L_x_881:
        /* <DEDUP_REMOVED lines=16> */
.L_x_909:
[----:B------:R-:W-:Y:S01]  /*9100*/  CS2R R36, SRZ ;  /* 0x0000000000247805 */ /* 0x000fe2000001ff00 */
[----:B------:R-:W-:Y:S06]  /*9110*/  BRA `(.L_x_882) ;  /* 0x0000000000107947 */ /* 0x000fec0003800000 */
.L_x_906:
[----:B------:R0:W5:Y:S01]  /*9120*/  LDG.E.64 R36, desc[UR36][R4.64] ;  /* 0x0000002404247981 */ /* 0x000162000c1e1b00 */
[----:B------:R-:W-:Y:S05]  /*9130*/  BRA `(.L_x_882) ;  /* 0x0000000000087947 */ /* 0x000fea0003800000 */
.L_x_905:
[----:B------:R0:W5:Y:S01]  /*9140*/  LDG.E R36, desc[UR36][R4.64] ;  /* 0x0000002404247981 */ /* 0x000162000c1e1900 */
[----:B------:R-:W-:-:S07]  /*9150*/  IMAD.MOV.U32 R37, RZ, RZ, RZ ;  /* 0x000000ffff257224 */ /* 0x000fce00078e00ff */
.L_x_882:
[----:B------:R-:W-:Y:S01]  /*9160*/  ISETP.NE.AND P0, PT, R25, RZ, PT ;  /* 0x000000ff1900720c */ /* 0x000fe20003f05270 */
[----:B------:R-:W-:-:S03]  /*9170*/  VIADD R17, R17, 0x80 ;  /* 0x0000008011117836 */ /* 0x000fc60000000000 */
[----:B------:R-:W-:-:S09]  /*9180*/  SEL R31, RZ, 0x1, !P0 ;  /* 0x00000001ff1f7807 */ /* 0x000fd20004000000 */
.L_x_810:
[----:B------:R-:W-:Y:S05]  /*9190*/  BSYNC B6 ;  /* 0x0000000000067941 */ /* 0x000fea0003800000 */
.L_x_809:
[----:B------:R-:W-:Y:S01]  /*91a0*/  ISETP.GE.AND P0, PT, R17, R22, PT ;  /* 0x000000161100720c */ /* 0x000fe20003f06270 */
[----:B------:R-:W-:Y:S01]  /*91b0*/  BSSY B6, `(.L_x_910) ;  /* 0x00002ea000067945 */ /* 0x000fe20003800000 */
[----:B0-----:R-:W-:-:S11]  /*91c0*/  PRMT R18, RZ, 0x7610, R18 ;  /* 0x00007610ff127816 */ /* 0x001fd60000000012 */
[----:B------:R-:W-:Y:S05]  /*91d0*/  @P0 BRA `(.L_x_911) ;  /* 0x0000002c009c0947 */ /* 0x000fea0003800000 */
[----:B-1--4-:R-:W0:Y:S01]  /*91e0*/  LDC.64 R4, c[0x0][0x230] ;  /* 0x00008c00ff047b82 */ /* 0x012e220000000a00 */
        /* <DEDUP_REMOVED lines=21> */
.L_x_915:
[----:B------:R-:W4:Y:S02]  /*9340*/  LDG.E.U8 R4, desc[UR36][R4.64] ;  /* 0x0000002404047981 */ /* 0x000f24000c1e1100 */
[----:B----4-:R-:W-:-:S04]  /*9350*/  I2FP.F32.U32 R0, R4 ;  /* 0x0000000400007245 */ /* 0x010fc80000201000 */
[----:B------:R-:W-:-:S04]  /*9360*/  F2FP.F16.F32.PACK_AB R0, RZ, R0 ;  /* 0x00000000ff00723e */ /* 0x000fc800000000ff */
[----:B------:R-:W-:Y:S01]  /*9370*/  PRMT R18, R0, 0x7610, R18 ;  /* 0x0000761000127816 */ /* 0x000fe20000000012 */
[----:B------:R-:W-:Y:S06]  /*9380*/  BRA `(.L_x_917) ;  /* 0x0000000c00bc7947 */ /* 0x000fec0003800000 */
.L_x_914:
        /* <DEDUP_REMOVED lines=11> */
.L_x_919:
[----:B------:R-:W4:Y:S02]  /*9440*/  LDG.E R4, desc[UR36][R4.64] ;  /* 0x0000002404047981 */ /* 0x000f24000c1e1900 */
[----:B----4-:R-:W-:-:S04]  /*9450*/  I2FP.F32.S32 R0, R4 ;  /* 0x0000000400007245 */ /* 0x010fc80000201400 */
[----:B------:R-:W-:-:S04]  /*9460*/  F2FP.F16.F32.PACK_AB R0, RZ, R0 ;  /* 0x00000000ff00723e */ /* 0x000fc800000000ff */
[----:B------:R-:W-:Y:S01]  /*9470*/  PRMT R18, R0, 0x7610, R18 ;  /* 0x0000761000127816 */ /* 0x000fe20000000012 */
[----:B------:R-:W-:Y:S06]  /*9480*/  BRA `(.L_x_917) ;  /* 0x0000000c007c7947 */ /* 0x000fec0003800000 */
.L_x_918:
[----:B------:R-:W4:Y:S02]  /*9490*/  LDG.E.U16 R4, desc[UR36][R4.64] ;  /* 0x0000002404047981 */ /* 0x000f24000c1e1500 */
[----:B----4-:R-:W0:Y:S02]  /*94a0*/  I2F.S16 R0, R4 ;  /* 0x0000000400007306 */ /* 0x010e240000101400 */
[----:B0-----:R-:W-:-:S04]  /*94b0*/  F2FP.F16.F32.PACK_AB R0, RZ, R0 ;  /* 0x00000000ff00723e */ /* 0x001fc800000000ff */
[----:B------:R-:W-:Y:S01]  /*94c0*/  PRMT R18, R0, 0x7610, R18 ;  /* 0x0000761000127816 */ /* 0x000fe20000000012 */
[----:B------:R-:W-:Y:S06]  /*94d0*/  BRA `(.L_x_917) ;  /* 0x0000000c00687947 */ /* 0x000fec0003800000 */
.L_x_913:
        /* <DEDUP_REMOVED lines=9> */
.L_x_921:
[----:B------:R1:W5:Y:S01]  /*9570*/  LDG.E.U16 R18, desc[UR36][R4.64] ;  /* 0x0000002404127981 */ /* 0x000362000c1e1500 */
[----:B------:R-:W-:Y:S05]  /*9580*/  BRA `(.L_x_917) ;  /* 0x0000000c003c7947 */ /* 0x000fea0003800000 */
.L_x_920:
        /* <DEDUP_REMOVED lines=9> */
.L_x_923:
[----:B------:R0:W5:Y:S01]  /*9620*/  LDG.E.U16 R18, desc[UR36][R4.64] ;  /* 0x0000002404127981 */ /* 0x000162000c1e1500 */
[----:B------:R-:W-:Y:S05]  /*9630*/  BRA `(.L_x_917) ;  /* 0x0000000c00107947 */ /* 0x000fea0003800000 */
.L_x_922:
        /* <DEDUP_REMOVED lines=9> */
.L_x_912:
        /* <DEDUP_REMOVED lines=14> */
.L_x_926:
        /* <DEDUP_REMOVED lines=9> */
.L_x_925:
        /* <DEDUP_REMOVED lines=28> */
.L_x_928:
        /* <DEDUP_REMOVED lines=15> */
.L_x_927:
[----:B------:R-:W4:Y:S02]  /*9af0*/  LDG.E.U16 R0, desc[UR36][R4.64] ;  /* 0x0000002404007981 */ /* 0x000f24000c1e1500 */
[----:B----4-:R-:W-:-:S05]  /*9b00*/  IMAD.U32 R0, R0, 0x10000, RZ ;  /* 0x0001000000007824 */ /* 0x010fca00078e00ff */
[----:B------:R-:W-:-:S04]  /*9b10*/  F2FP.F16.F32.PACK_AB R0, RZ, R0 ;  /* 0x00000000ff00723e */ /* 0x000fc800000000ff */
[----:B------:R-:W-:Y:S01]  /*9b20*/  PRMT R18, R0, 0x7610, R18 ;  /* 0x0000761000127816 */ /* 0x000fe20000000012 */
[----:B------:R-:W-:Y:S06]  /*9b30*/  BRA `(.L_x_917) ;  /* 0x0000000400d07947 */ /* 0x000fec0003800000 */
.L_x_924:
        /* <DEDUP_REMOVED lines=13> */
.L_x_931:
        /* <DEDUP_REMOVED lines=21> */
.L_x_935:
[----:B------:R-:W-:Y:S05]  /*9d60*/  BSYNC B1 ;  /* 0x0000000000017941 */ /* 0x000fea0003800000 */
.L_x_934:
[----:B------:R-:W-:Y:S01]  /*9d70*/  LEA R5, R0, 0x3b800000, 0x17 ;  /* 0x3b80000000057811 */ /* 0x000fe200078eb8ff */
[----:B------:R-:W-:-:S05]  /*9d80*/  IMAD.SHL.U32 R0, R3, 0x100000, RZ ;  /* 0x0010000003007824 */ /* 0x000fca00078e00ff */
[----:B------:R-:W-:-:S07]  /*9d90*/  LOP3.LUT R0, R5, R0, R6, 0xfe, !PT ;  /* 0x0000000005007212 */ /* 0x000fce00078efe06 */
.L_x_933:
[----:B------:R-:W-:Y:S05]  /*9da0*/  BSYNC B0 ;  /* 0x0000000000007941 */ /* 0x000fea0003800000 */
.L_x_932:
[----:B------:R-:W-:-:S04]  /*9db0*/  F2FP.F16.F32.PACK_AB R0, RZ, R0 ;  /* 0x00000000ff00723e */ /* 0x000fc800000000ff */
[----:B------:R-:W-:Y:S01]  /*9dc0*/  PRMT R18, R0, 0x7610, R18 ;  /* 0x0000761000127816 */ /* 0x000fe20000000012 */
[----:B------:R-:W-:Y:S06]  /*9dd0*/  BRA `(.L_x_917) ;  /* 0x0000000400287947 */ /* 0x000fec0003800000 */
.L_x_930:
        /* <DEDUP_REMOVED lines=21> */
.L_x_939:
[----:B------:R-:W-:Y:S05]  /*9f30*/  BSYNC B1 ;  /* 0x0000000000017941 */ /* 0x000fea0003800000 */
.L_x_938:
[----:B------:R-:W-:Y:S01]  /*9f40*/  LEA R5, R0, 0x37800000, 0x17 ;  /* 0x3780000000057811 */ /* 0x000fe200078eb8ff */
[----:B------:R-:W-:-:S05]  /*9f50*/  IMAD.SHL.U32 R0, R3, 0x200000, RZ ;  /* 0x0020000003007824 */ /* 0x000fca00078e00ff */
[----:B------:R-:W-:-:S07]  /*9f60*/  LOP3.LUT R0, R5, R0, R6, 0xfe, !PT ;  /* 0x0000000005007212 */ /* 0x000fce00078efe06 */
.L_x_937:
[----:B------:R-:W-:Y:S05]  /*9f70*/  BSYNC B0 ;  /* 0x0000000000007941 */ /* 0x000fea0003800000 */
.L_x_936:
[----:B------:R-:W-:-:S04]  /*9f80*/  F2FP.F16.F32.PACK_AB R0, RZ, R0 ;  /* 0x00000000ff00723e */ /* 0x000fc800000000ff */
[----:B------:R-:W-:Y:S01]  /*9f90*/  PRMT R18, R0, 0x7610, R18 ;  /* 0x0000761000127816 */ /* 0x000fe20000000012 */
[----:B------:R-:W-:Y:S06]  /*9fa0*/  BRA `(.L_x_917) ;  /* 0x0000000000b47947 */ /* 0x000fec0003800000 */
.L_x_929:
        /* <DEDUP_REMOVED lines=14> */
.L_x_943:
[----:B------:R-:W-:Y:S05]  /*a090*/  BSYNC B0 ;  /* 0x0000000000007941 */ /* 0x000fea0003800000 */
.L_x_942:
[----:B------:R-:W-:-:S04]  /*a0a0*/  F2FP.F16.F32.PACK_AB R0, RZ, R0 ;  /* 0x00000000ff00723e */ /* 0x000fc800000000ff */
[----:B------:R-:W-:Y:S01]  /*a0b0*/  PRMT R18, R0, 0x7610, R18 ;  /* 0x0000761000127816 */ /* 0x000fe20000000012 */
[----:B------:R-:W-:Y:S06]  /*a0c0*/  BRA `(.L_x_917) ;  /* 0x00000000006c7947 */ /* 0x000fec0003800000 */
.L_x_916:
        /* <DEDUP_REMOVED lines=16> */
.L_x_944:
[----:B------:R-:W-:Y:S01]  /*a1d0*/  PRMT R18, RZ, 0x7610, R18 ;  /* 0x00007610ff127816 */ /* 0x000fe20000000012 */
[----:B------:R-:W-:Y:S06]  /*a1e0*/  BRA `(.L_x_917) ;  /* 0x0000000000247947 */ /* 0x000fec0003800000 */
.L_x_941:
[----:B------:R-:W4:Y:S02]  /*a1f0*/  LDG.E.64 R4, desc[UR36][R4.64] ;  /* 0x0000002404047981 */ /* 0x000f24000c1e1b00 */
[----:B----4-:R-:W0:Y:S02]  /*a200*/  I2F.U64 R0, R4 ;  /* 0x0000000400007312 */ /* 0x010e240000301000 */
[----:B0-----:R-:W-:-:S04]  /*a210*/  F2FP.F16.F32.PACK_AB R0, RZ, R0 ;  /* 0x00000000ff00723e */ /* 0x001fc800000000ff */
[----:B------:R-:W-:Y:S01]  /*a220*/  PRMT R18, R0, 0x7610, R18 ;  /* 0x0000761000127816 */ /* 0x000fe20000000012 */
[----:B------:R-:W-:Y:S06]  /*a230*/  BRA `(.L_x_917) ;  /* 0x0000000000107947 */ /* 0x000fec0003800000 */
.L_x_940:
[----:B------:R-:W4:Y:S02]  /*a240*/  LDG.E R4, desc[UR36][R4.64] ;  /* 0x0000002404047981 */ /* 0x000f24000c1e1900 */
[----:B----4-:R-:W-:-:S04]  /*a250*/  I2FP.F32.U32 R0, R4 ;  /* 0x0000000400007245 */ /* 0x010fc80000201000 */
[----:B------:R-:W-:-:S04]  /*a260*/  F2FP.F16.F32.PACK_AB R0, RZ, R0 ;  /* 0x00000000ff00723e */ /* 0x000fc800000000ff */
[----:B------:R-:W-:-:S07]  /*a270*/  PRMT R18, R0, 0x7610, R18 ;  /* 0x0000761000127816 */ /* 0x000fce0000000012 */
.L_x_917:
[----:B------:R-:W4:Y:S01]  /*a280*/  LDC.U8 R6, c[0x0][0x24d] ;  /* 0x00009340ff067b82 */ /* 0x000f220000000000 */
[----:B------:R-:W-:Y:S02]  /*a290*/  ULDC UR4, c[0x0][0x254] ;  /* 0x0000950000047ab9 */ /* 0x000fe40000000800 */
[----:B------:R-:W-:-:S05]  /*a2a0*/  IMAD R3, R17, UR4, RZ ;  /* 0x0000000411037c24 */ /* 0x000fca000f8e02ff */
[----:B01----:R-:W0:Y:S01]  /*a2b0*/  LDC.64 R4, c[0x0][0x238] ;  /* 0x00008e00ff047b82 */ /* 0x003e220000000a00 */
[----:B----4-:R-:W-:-:S04]  /*a2c0*/  PRMT R0, R6, 0x9910, RZ ;  /* 0x0000991006007816 */ /* 0x010fc800000000ff */
[----:B------:R-:W-:Y:S02]  /*a2d0*/  ISETP.GT.AND P1, PT, R0, 0x9, PT ;  /* 0x000000090000780c */ /* 0x000fe40003f24270 */
[----:B0-----:R-:W-:-:S05]  /*a2e0*/  IADD3 R4, P0, R3, R4, RZ ;  /* 0x0000000403047210 */ /* 0x001fca0007f1e0ff */
[----:B------:R-:W-:-:S06]  /*a2f0*/  IMAD.X R5, RZ, RZ, R5, P0 ;  /* 0x000000ffff057224 */ /* 0x000fcc00000e0605 */
        /* <DEDUP_REMOVED lines=10> */
[----:B----4-:R-:W-:Y:S01]  /*a3a0*/  ISETP.NE.AND P0, PT, R4, RZ, PT ;  /* 0x000000ff0400720c */ /* 0x010fe20003f05270 */
[----:B------:R-:W-:-:S12]  /*a3b0*/  BRA `(.L_x_950) ;  /* 0x0000000c00807947 */ /* 0x000fd80003800000 */
.L_x_948:
[----:B------:R-:W4:Y:S02]  /*a3c0*/  LDG.E.U8 R4, desc[UR36][R4.64] ;  /* 0x0000002404047981 */ /* 0x000f24000c1e1100 */
[----:B----4-:R-:W-:Y:S01]  /*a3d0*/  ISETP.NE.AND P0, PT, R4, RZ, PT ;  /* 0x000000ff0400720c */ /* 0x010fe20003f05270 */
[----:B------:R-:W-:-:S12]  /*a3e0*/  BRA `(.L_x_950) ;  /* 0x0000000c00747947 */ /* 0x000fd80003800000 */
.L_x_947:
        /* <DEDUP_REMOVED lines=8> */
[----:B------:R-:W-:Y:S01]  /*a470*/  ISETP.NE.AND.EX P0, PT, R5, RZ, PT, P0 ;  /* 0x000000ff0500720c */ /* 0x000fe20003f05300 */
[----:B------:R-:W-:-:S12]  /*a480*/  BRA `(.L_x_950) ;  /* 0x0000000c004c7947 */ /* 0x000fd80003800000 */
.L_x_952:
[----:B------:R-:W4:Y:S02]  /*a490*/  LDG.E R4, desc[UR36][R4.64] ;  /* 0x0000002404047981 */ /* 0x000f24000c1e1900 */
[----:B----4-:R-:W-:Y:S01]  /*a4a0*/  ISETP.NE.AND P0, PT, R4, RZ, PT ;  /* 0x000000ff0400720c */ /* 0x010fe20003f05270 */
[----:B------:R-:W-:-:S12]  /*a4b0*/  BRA `(.L_x_950) ;  /* 0x0000000c00407947 */ /* 0x000fd80003800000 */
.L_x_951:
[----:B------:R-:W4:Y:S02]  /*a4c0*/  LDG.E.U16 R4, desc[UR36][R4.64] ;  /* 0x0000002404047981 */ /* 0x000f24000c1e1500 */
[----:B----4-:R-:W-:Y:S01]  /*a4d0*/  ISETP.NE.AND P0, PT, R4, RZ, PT ;  /* 0x000000ff0400720c */ /* 0x010fe20003f05270 */
[----:B------:R-:W-:-:S12]  /*a4e0*/  BRA `(.L_x_950) ;  /* 0x0000000c00347947 */ /* 0x000fd80003800000 */
.L_x_946:
[----:B------:R-:W-:-:S13]  /*a4f0*/  ISETP.GT.AND P0, PT, R0, 0x6, PT ;  /* 0x000000060000780c */ /* 0x000fda0003f04270 */
[----:B------:R-:W-:Y:S05]  /*a500*/  @P0 BRA `(.L_x_953) ;  /* 0x00000000002c0947 */ /* 0x000fea0003800000 */
[----:B------:R-:W-:-:S13]  /*a510*/  ISETP.NE.AND P0, PT, R0, 0x5, PT ;  /* 0x000000050000780c */ /* 0x000fda0003f05270 */
[----:B------:R-:W-:Y:S05]  /*a520*/  @!P0 BRA `(.L_x_954) ;  /* 0x0000000000148947 */ /* 0x000fea0003800000 */
[----:B------:R-:W-:-:S13]  /*a530*/  ISETP.NE.AND P0, PT, R0, 0x6, PT ;  /* 0x000000060000780c */ /* 0x000fda0003f05270 */
[----:B------:R-:W-:Y:S05]  /*a540*/  @P0 BRA `(.L_x_949) ;  /* 0x0000000800bc0947 */ /* 0x000fea0003800000 */
[----:B------:R-:W4:Y:S02]  /*a550*/  LDG.E R4, desc[UR36][R4.64] ;  /* 0x0000002404047981 */ /* 0x000f24000c1e1900 */
[----:B----4-:R-:W-:Y:S01]  /*a560*/  FSETP.NEU.FTZ.AND P0, PT, R4, RZ, PT ;  /* 0x000000ff0400720b */ /* 0x010fe20003f1d000 */
[----:B------:R-:W-:-:S12]  /*a570*/  BRA `(.L_x_950) ;  /* 0x0000000c00107947 */ /* 0x000fd80003800000 */
.L_x_954:
[----:B------:R-:W4:Y:S02]  /*a580*/  LDG.E.U16 R0, desc[UR36][R4.64] ;  /* 0x0000002404007981 */ /* 0x000f24000c1e1500 */
[----:B----4-:R-:W-:-:S05]  /*a590*/  HADD2.F32 R0, -RZ, R0.H0_H0 ;  /* 0x20000000ff007230 */ /* 0x010fca0000004100 */
[----:B------:R-:W-:Y:S01]  /*a5a0*/  FSETP.NEU.FTZ.AND P0, PT, R0, RZ, PT ;  /* 0x000000ff0000720b */ /* 0x000fe20003f1d000 */
[----:B------:R-:W-:-:S12]  /*a5b0*/  BRA `(.L_x_950) ;  /* 0x0000000c00007947 */ /* 0x000fd80003800000 */
.L_x_953:
        /* <DEDUP_REMOVED lines=9> */
[----:B------:R-:W-:Y:S01]  /*a650*/  PLOP3.LUT P0, PT, P0, P1, PT, 0xa8, 0x0 ;  /* 0x000000000000781c */ /* 0x000fe20000703570 */
[----:B------:R-:W-:-:S12]  /*a660*/  BRA `(.L_x_950) ;  /* 0x0000000800d47947 */ /* 0x000fd80003800000 */
.L_x_956:
        /* <DEDUP_REMOVED lines=8> */
[----:B------:R-:W-:Y:S01]  /*a6f0*/  ISETP.NE.AND P0, PT, R0, RZ, PT ;  /* 0x000000ff0000720c */ /* 0x000fe20003f05270 */
[----:B------:R-:W-:-:S12]  /*a700*/  BRA `(.L_x_950) ;  /* 0x0000000800ac7947 */ /* 0x000fd80003800000 */
.L_x_955:
[----:B------:R-:W4:Y:S02]  /*a710*/  LDG.E.64 R4, desc[UR36][R4.64] ;  /* 0x0000002404047981 */ /* 0x000f24000c1e1b00 */
[----:B----4-:R-:W-:Y:S01]  /*a720*/  DSETP.NEU.AND P0, PT, R4, RZ, PT ;  /* 0x000000ff0400722a */ /* 0x010fe20003f0d000 */
[----:B------:R-:W-:-:S13]  /*a730*/  BRA `(.L_x_950) ;  /* 0x0000000800a07947 */ /* 0x000fda0003800000 */
.L_x_945:
        /* <DEDUP_REMOVED lines=9> */
[----:B----4-:R-:W-:Y:S01]  /*a7d0*/  ISETP.NE.AND P0, PT, R4, RZ, PT ;  /* 0x000000ff0400720c */ /* 0x010fe20003f05270 */
[----:B------:R-:W-:-:S12]  /*a7e0*/  BRA `(.L_x_950) ;  /* 0x0000000800747947 */ /* 0x000fd80003800000 */
.L_x_959:
[----:B------:R-:W4:Y:S02]  /*a7f0*/  LDG.E.128 R4, desc[UR36][R4.64] ;  /* 0x0000002404047981 */ /* 0x000f24000c1e1d00 */
[----:B----4-:R-:W-:-:S06]  /*a800*/  DSETP.NEU.AND P0, PT, R6, RZ, PT ;  /* 0x000000ff0600722a */ /* 0x010fcc0003f0d000 */
[----:B------:R-:W-:Y:S01]  /*a810*/  DSETP.NEU.OR P0, PT, R4, RZ, P0 ;  /* 0x000000ff0400722a */ /* 0x000fe2000070d400 */
[----:B------:R-:W-:-:S13]  /*a820*/  BRA `(.L_x_950) ;  /* 0x0000000800647947 */ /* 0x000fda0003800000 */
.L_x_958:
        /* <DEDUP_REMOVED lines=25> */
[----:B------:R-:W-:Y:S01]  /*a9c0*/  FSETP.NEU.FTZ.AND P0, PT, R7, RZ, PT ;  /* 0x000000ff0700720b */ /* 0x000fe20003f1d000 */
[----:B------:R-:W-:-:S12]  /*a9d0*/  BRA `(.L_x_950) ;  /* 0x0000000400f87947 */ /* 0x000fd80003800000 */
.L_x_961:
        /* <DEDUP_REMOVED lines=12> */
[----:B------:R-:W-:Y:S01]  /*aaa0*/  FSETP.NEU.FTZ.AND P0, PT, R0, RZ, PT ;  /* 0x000000ff0000720b */ /* 0x000fe20003f1d000 */
[----:B------:R-:W-:-:S12]  /*aab0*/  BRA `(.L_x_950) ;  /* 0x0000000400c07947 */ /* 0x000fd80003800000 */
.L_x_960:
[----:B------:R-:W4:Y:S02]  /*aac0*/  LDG.E.U16 R0, desc[UR36][R4.64] ;  /* 0x0000002404007981 */ /* 0x000f24000c1e1500 */
[----:B----4-:R-:W-:-:S05]  /*aad0*/  IMAD.U32 R0, R0, 0x10000, RZ ;  /* 0x0001000000007824 */ /* 0x010fca00078e00ff */
[----:B------:R-:W-:Y:S01]  /*aae0*/  FSETP.NEU.FTZ.AND P0, PT, R0, RZ, PT ;  /* 0x000000ff0000720b */ /* 0x000fe20003f1d000 */
[----:B------:R-:W-:-:S12]  /*aaf0*/  BRA `(.L_x_950) ;  /* 0x0000000400b07947 */ /* 0x000fd80003800000 */
.L_x_957:
        /* <DEDUP_REMOVED lines=9> */
[----:B----4-:R-:W-:Y:S01]  /*ab90*/  ISETP.NE.AND P0, PT, R4, RZ, PT ;  /* 0x000000ff0400720c */ /* 0x010fe20003f05270 */
[----:B------:R-:W-:-:S12]  /*aba0*/  BRA `(.L_x_950) ;  /* 0x0000000400847947 */ /* 0x000fd80003800000 */
.L_x_964:
        /* <DEDUP_REMOVED lines=21> */
.L_x_968:
[----:B------:R-:W-:Y:S05]  /*ad00*/  BSYNC B1 ;  /* 0x0000000000017941 */ /* 0x000fea0003800000 */
.L_x_967:
[----:B------:R-:W-:Y:S01]  /*ad10*/  LEA R5, R0, 0x3b800000, 0x17 ;  /* 0x3b80000000057811 */ /* 0x000fe200078eb8ff */
[----:B------:R-:W-:-:S05]  /*ad20*/  IMAD.SHL.U32 R0, R3, 0x100000, RZ ;  /* 0x0010000003007824 */ /* 0x000fca00078e00ff */
[----:B------:R-:W-:-:S07]  /*ad30*/  LOP3.LUT R0, R5, R0, R6, 0xfe, !PT ;  /* 0x0000000005007212 */ /* 0x000fce00078efe06 */
.L_x_966:
[----:B------:R-:W-:Y:S05]  /*ad40*/  BSYNC B0 ;  /* 0x0000000000007941 */ /* 0x000fea0003800000 */
.L_x_965:
[----:B------:R-:W-:Y:S01]  /*ad50*/  FSETP.NEU.FTZ.AND P0, PT, R0, RZ, PT ;  /* 0x000000ff0000720b */ /* 0x000fe20003f1d000 */
[----:B------:R-:W-:-:S12]  /*ad60*/  BRA `(.L_x_950) ;  /* 0x0000000400147947 */ /* 0x000fd80003800000 */
.L_x_963:
        /* <DEDUP_REMOVED lines=21> */
.L_x_972:
[----:B------:R-:W-:Y:S05]  /*aec0*/  BSYNC B1 ;  /* 0x0000000000017941 */ /* 0x000fea0003800000 */
.L_x_971:
[----:B------:R-:W-:Y:S01]  /*aed0*/  LEA R5, R0, 0x37800000, 0x17 ;  /* 0x3780000000057811 */ /* 0x000fe200078eb8ff */
[----:B------:R-:W-:-:S05]  /*aee0*/  IMAD.SHL.U32 R0, R3, 0x200000, RZ ;  /* 0x0020000003007824 */ /* 0x000fca00078e00ff */
[----:B------:R-:W-:-:S07]  /*aef0*/  LOP3.LUT R0, R5, R0, R6, 0xfe, !PT ;  /* 0x0000000005007212 */ /* 0x000fce00078efe06 */
.L_x_970:
[----:B------:R-:W-:Y:S05]  /*af00*/  BSYNC B0 ;  /* 0x0000000000007941 */ /* 0x000fea0003800000 */
.L_x_969:
[----:B------:R-:W-:Y:S01]  /*af10*/  FSETP.NEU.FTZ.AND P0, PT, R0, RZ, PT ;  /* 0x000000ff0000720b */ /* 0x000fe20003f1d000 */
[----:B------:R-:W-:-:S12]  /*af20*/  BRA `(.L_x_950) ;  /* 0x0000000000a47947 */ /* 0x000fd80003800000 */
.L_x_962:
        /* <DEDUP_REMOVED lines=14> */
.L_x_976:
[----:B------:R-:W-:Y:S05]  /*b010*/  BSYNC B0 ;  /* 0x0000000000007941 */ /* 0x000fea0003800000 */
.L_x_975:
[----:B------:R-:W-:Y:S01]  /*b020*/  FSETP.NEU.FTZ.AND P0, PT, R0, RZ, PT ;  /* 0x000000ff0000720b */ /* 0x000fe20003f1d000 */
[----:B------:R-:W-:-:S12]  /*b030*/  BRA `(.L_x_950) ;  /* 0x0000000000607947 */ /* 0x000fd80003800000 */
.L_x_949:
        /* <DEDUP_REMOVED lines=16> */
.L_x_977:
[----:B------:R-:W-:Y:S01]  /*b140*/  PLOP3.LUT P0, PT, PT, PT, PT, 0x8, 0x0 ;  /* 0x000000000000781c */ /* 0x000fe20003f0e170 */
[----:B------:R-:W-:-:S12]  /*b150*/  BRA `(.L_x_950) ;  /* 0x0000000000187947 */ /* 0x000fd80003800000 */
.L_x_974:
[----:B------:R-:W4:Y:S02]  /*b160*/  LDG.E.64 R4, desc[UR36][R4.64] ;  /* 0x0000002404047981 */ /* 0x000f24000c1e1b00 */
[----:B----4-:R-:W-:-:S04]  /*b170*/  ISETP.NE.U32.AND P0, PT, R4, RZ, PT ;  /* 0x000000ff0400720c */ /* 0x010fc80003f05070 */
[----:B------:R-:W-:Y:S01]  /*b180*/  ISETP.NE.AND.EX P0, PT, R5, RZ, PT, P0 ;  /* 0x000000ff0500720c */ /* 0x000fe20003f05300 */
[----:B------:R-:W-:-:S12]  /*b190*/  BRA `(.L_x_950) ;  /* 0x0000000000087947 */ /* 0x000fd80003800000 */
.L_x_973:
[----:B------:R-:W4:Y:S02]  /*b1a0*/  LDG.E R4, desc[UR36][R4.64] ;  /* 0x0000002404047981 */ /* 0x000f24000c1e1900 */
[----:B----4-:R-:W-:-:S13]  /*b1b0*/  ISETP.NE.AND P0, PT, R4, RZ, PT ;  /* 0x000000ff0400720c */ /* 0x010fda0003f05270 */
.L_x_950:
[----:B------:R-:W0:Y:S01]  /*b1c0*/  LDC.U8 R3, c[0x0][0x24e] ;  /* 0x00009380ff037b82 */ /* 0x000e220000000000 */
[----:B------:R-:W-:Y:S01]  /*b1d0*/  ULDC UR4, c[0x0][0x258] ;  /* 0x0000960000047ab9 */ /* 0x000fe20000000800 */
[----:B------:R-:W-:Y:S01]  /*b1e0*/  SEL R30, RZ, 0x1, !P0 ;  /* 0x00000001ff1e7807 */ /* 0x000fe20004000000 */
[----:B------:R-:W-:-:S05]  /*b1f0*/  IMAD R17, R17, UR4, RZ ;  /* 0x0000000411117c24 */ /* 0x000fca000f8e02ff */
[----:B------:R-:W1:Y:S01]  /*b200*/  LDC.64 R4, c[0x0][0x240] ;  /* 0x00009000ff047b82 */ /* 0x000e620000000a00 */
[----:B0-----:R-:W-:-:S04]  /*b210*/  PRMT R0, R3, 0x9910, RZ ;  /* 0x0000991003007816 */ /* 0x001fc800000000ff */
[----:B------:R-:W-:Y:S02]  /*b220*/  ISETP.GT.AND P2, PT, R0, 0x9, PT ;  /* 0x000000090000780c */ /* 0x000fe40003f44270 */
[----:B-1----:R-:W-:-:S05]  /*b230*/  IADD3 R4, P1, R17, R4, RZ ;  /* 0x0000000411047210 */ /* 0x002fca0007f3e0ff */
        /* <DEDUP_REMOVED lines=13> */
.L_x_981:
[----:B------:R0:W5:Y:S01]  /*b310*/  LDG.E.U8 R34, desc[UR36][R4.64] ;  /* 0x0000002404227981 */ /* 0x000162000c1e1100 */
[----:B------:R-:W-:Y:S01]  /*b320*/  IMAD.MOV.U32 R35, RZ, RZ, RZ ;  /* 0x000000ffff237224 */ /* 0x000fe200078e00ff */
[----:B------:R-:W-:Y:S06]  /*b330*/  BRA `(.L_x_911) ;  /* 0x0000000c00447947 */ /* 0x000fec0003800000 */
.L_x_980:
        /* <DEDUP_REMOVED lines=8> */
.L_x_984:
[----:B------:R-:W4:Y:S02]  /*b3c0*/  LDG.E R34, desc[UR36][R4.64] ;  /* 0x0000002404227981 */ /* 0x000f24000c1e1900 */
[----:B----4-:R-:W-:Y:S01]  /*b3d0*/  SHF.R.S32.HI R35, RZ, 0x1f, R34 ;  /* 0x0000001fff237819 */ /* 0x010fe20000011422 */
[----:B------:R-:W-:Y:S06]  /*b3e0*/  BRA `(.L_x_911) ;  /* 0x0000000c00187947 */ /* 0x000fec0003800000 */
.L_x_983:
[----:B------:R-:W4:Y:S02]  /*b3f0*/  LDG.E.S16 R34, desc[UR36][R4.64] ;  /* 0x0000002404227981 */ /* 0x000f24000c1e1700 */
[----:B----4-:R-:W-:Y:S01]  /*b400*/  SHF.R.S32.HI R35, RZ, 0x1f, R34 ;  /* 0x0000001fff237819 */ /* 0x010fe20000011422 */
[----:B------:R-:W-:Y:S06]  /*b410*/  BRA `(.L_x_911) ;  /* 0x0000000c000c7947 */ /* 0x000fec0003800000 */
.L_x_979:
        /* <DEDUP_REMOVED lines=9> */
.L_x_986:
[----:B------:R-:W4:Y:S02]  /*b4b0*/  LDG.E.U16 R4, desc[UR36][R4.64] ;  /* 0x0000002404047981 */ /* 0x000f24000c1e1500 */
[----:B----4-:R-:W-:-:S06]  /*b4c0*/  HADD2.F32 R34, -RZ, R4.H0_H0 ;  /* 0x20000004ff227230 */ /* 0x010fcc0000004100 */
[----:B------:R-:W0:Y:S01]  /*b4d0*/  F2I.S64.TRUNC R34, R34 ;  /* 0x0000002200227311 */ /* 0x000e22000020d900 */
[----:B------:R-:W-:Y:S05]  /*b4e0*/  BRA `(.L_x_911) ;  /* 0x0000000800d87947 */ /* 0x000fea0003800000 */
.L_x_985:
        /* <DEDUP_REMOVED lines=9> */
.L_x_988:
[----:B------:R-:W4:Y:S02]  /*b580*/  LDG.E.U16 R4, desc[UR36][R4.64] ;  /* 0x0000002404047981 */ /* 0x000f24000c1e1500 */
[----:B----4-:R-:W-:-:S06]  /*b590*/  HADD2.F32 R34, -RZ, R4.H0_H0 ;  /* 0x20000004ff227230 */ /* 0x010fcc0000004100 */
[----:B------:R-:W0:Y:S01]  /*b5a0*/  F2I.S64.TRUNC R34, R34 ;  /* 0x0000002200227311 */ /* 0x000e22000020d900 */
[----:B------:R-:W-:Y:S05]  /*b5b0*/  BRA `(.L_x_911) ;  /* 0x0000000800a47947 */ /* 0x000fea0003800000 */
.L_x_987:
[----:B------:R-:W4:Y:S02]  /*b5c0*/  LDG.E.64 R4, desc[UR36][R4.64] ;  /* 0x0000002404047981 */ /* 0x000f24000c1e1b00 */
[----:B----4-:R0:W1:Y:S01]  /*b5d0*/  F2I.S64.F64.TRUNC R34, R4 ;  /* 0x0000000400227311 */ /* 0x010062000030d900 */
[----:B------:R-:W-:Y:S05]  /*b5e0*/  BRA `(.L_x_911) ;  /* 0x0000000800987947 */ /* 0x000fea0003800000 */
.L_x_978:
        /* <DEDUP_REMOVED lines=13> */
.L_x_991:
[----:B------:R-:W4:Y:S02]  /*b6c0*/  LDG.E.64 R4, desc[UR36][R4.64] ;  /* 0x0000002404047981 */ /* 0x000f24000c1e1b00 */
[----:B----4-:R0:W1:Y:S01]  /*b6d0*/  F2I.S64.F64.TRUNC R34, R4 ;  /* 0x0000000400227311 */ /* 0x010062000030d900 */
[----:B------:R-:W-:Y:S05]  /*b6e0*/  BRA `(.L_x_911) ;  /* 0x0000000800587947 */ /* 0x000fea0003800000 */
.L_x_990:
        /* <DEDUP_REMOVED lines=27> */
.L_x_993:
        /* <DEDUP_REMOVED lines=14> */
.L_x_992:
[----:B------:R-:W4:Y:S02]  /*b980*/  LDG.E.U16 R34, desc[UR36][R4.64] ;  /* 0x0000002404227981 */ /* 0x000f24000c1e1500 */
[----:B----4-:R-:W-:-:S06]  /*b990*/  IMAD.U32 R34, R34, 0x10000, RZ ;  /* 0x0001000022227824 */ /* 0x010fcc00078e00ff */
[----:B------:R-:W0:Y:S01]  /*b9a0*/  F2I.S64.TRUNC R34, R34 ;  /* 0x0000002200227311 */ /* 0x000e22000020d900 */
[----:B------:R-:W-:Y:S05]  /*b9b0*/  BRA `(.L_x_911) ;  /* 0x0000000400a47947 */ /* 0x000fea0003800000 */
.L_x_989:
        /* <DEDUP_REMOVED lines=11> */
.L_x_996:
        /* <DEDUP_REMOVED lines=21> */
.L_x_1000:
[----:B------:R-:W-:Y:S05]  /*bbc0*/  BSYNC B1 ;  /* 0x0000000000017941 */ /* 0x000fea0003800000 */
.L_x_999:
[----:B------:R-:W-:Y:S01]  /*bbd0*/  IMAD.SHL.U32 R3, R3, 0x100000, RZ ;  /* 0x0010000003037824 */ /* 0x000fe200078e00ff */
[----:B------:R-:W-:-:S04]  /*bbe0*/  LEA R5, R0, 0x3b800000, 0x17 ;  /* 0x3b80000000057811 */ /* 0x000fc800078eb8ff */
[----:B------:R-:W-:-:S07]  /*bbf0*/  LOP3.LUT R34, R5, R3, R34, 0xfe, !PT ;  /* 0x0000000305227212 */ /* 0x000fce00078efe22 */
.L_x_998:
[----:B------:R-:W-:Y:S05]  /*bc00*/  BSYNC B0 ;  /* 0x0000000000007941 */ /* 0x000fea0003800000 */
.L_x_997:
[----:B------:R-:W0:Y:S01]  /*bc10*/  F2I.S64.TRUNC R34, R34 ;  /* 0x0000002200227311 */ /* 0x000e22000020d900 */
[----:B------:R-:W-:Y:S05]  /*bc20*/  BRA `(.L_x_911) ;  /* 0x0000000400087947 */ /* 0x000fea0003800000 */
.L_x_995:
        /* <DEDUP_REMOVED lines=21> */
.L_x_1004:
[----:B------:R-:W-:Y:S05]  /*bd80*/  BSYNC B1 ;  /* 0x0000000000017941 */ /* 0x000fea0003800000 */
.L_x_1003:
[----:B------:R-:W-:Y:S01]  /*bd90*/  IMAD.SHL.U32 R3, R3, 0x200000, RZ ;  /* 0x0020000003037824 */ /* 0x000fe200078e00ff */
[----:B------:R-:W-:-:S04]  /*bda0*/  LEA R5, R0, 0x37800000, 0x17 ;  /* 0x3780000000057811 */ /* 0x000fc800078eb8ff */
[----:B------:R-:W-:-:S07]  /*bdb0*/  LOP3.LUT R34, R5, R3, R34, 0xfe, !PT ;  /* 0x0000000305227212 */ /* 0x000fce00078efe22 */
.L_x_1002:
[----:B------:R-:W-:Y:S05]  /*bdc0*/  BSYNC B0 ;  /* 0x0000000000007941 */ /* 0x000fea0003800000 */
.L_x_1001:
[----:B------:R-:W0:Y:S01]  /*bdd0*/  F2I.S64.TRUNC R34, R34 ;  /* 0x0000002200227311 */ /* 0x000e22000020d900 */
[----:B------:R-:W-:Y:S05]  /*bde0*/  BRA `(.L_x_911) ;  /* 0x0000000000987947 */ /* 0x000fea0003800000 */
.L_x_994:
        /* <DEDUP_REMOVED lines=14> */
.L_x_1008:
[----:B------:R-:W-:Y:S05]  /*bed0*/  BSYNC B0 ;  /* 0x0000000000007941 */ /* 0x000fea0003800000 */
.L_x_1007:
[----:B------:R-:W0:Y:S01]  /*bee0*/  F2I.S64.TRUNC R34, R34 ;  /* 0x0000002200227311 */ /* 0x000e22000020d900 */
[----:B------:R-:W-:Y:S05]  /*bef0*/  BRA `(.L_x_911) ;  /* 0x0000000000547947 */ /* 0x000fea0003800000 */
.L_x_982:
        /* <DEDUP_REMOVED lines=16> */
.L_x_1009:
[----:B------:R-:W-:Y:S05]  /*c000*/  BRA `(.L_x_911) ;  /* 0x0000000000107947 */ /* 0x000fea0003800000 */
.L_x_1006:
[----:B------:R0:W5:Y:S01]  /*c010*/  LDG.E.64 R34, desc[UR36][R4.64] ;  /* 0x0000002404227981 */ /* 0x000162000c1e1b00 */
[----:B------:R-:W-:Y:S05]  /*c020*/  BRA `(.L_x_911) ;  /* 0x0000000000087947 */ /* 0x000fea0003800000 */
.L_x_1005:
[----:B------:R0:W5:Y:S01]  /*c030*/  LDG.E R34, desc[UR36][R4.64] ;  /* 0x0000002404227981 */ /* 0x000162000c1e1900 */
[----:B------:R-:W-:-:S07]  /*c040*/  IMAD.MOV.U32 R35, RZ, RZ, RZ ;  /* 0x000000ffff237224 */ /* 0x000fce00078e00ff */
.L_x_911:
[----:B------:R-:W-:Y:S05]  /*c050*/  BSYNC B6 ;  /* 0x0000000000067941 */ /* 0x000fea0003800000 */
.L_x_910:
[----:B------:R-:W2:Y:S01]  /*c060*/  S2R R17, SR_TID.X ;  /* 0x0000000000117919 */ /* 0x000ea20000002100 */
[----:B------:R-:W-:Y:S01]  /*c070*/  PRMT R3, R31, 0x9910, RZ ;  /* 0x000099101f037816 */ /* 0x000fe200000000ff */
[----:B------:R-:W3:Y:S01]  /*c080*/  LDC.U8 R16, c[0x0][0x25c] ;  /* 0x00009700ff107b82 */ /* 0x000ee20000000000 */
[----:B0---4-:R-:W-:Y:S02]  /*c090*/  PRMT R0, R24, 0x9910, RZ ;  /* 0x0000991018007816 */ /* 0x011fe400000000ff */
[----:B------:R-:W-:Y:S02]  /*c0a0*/  ISETP.NE.AND P0, PT, R3, RZ, PT ;  /* 0x000000ff0300720c */ /* 0x000fe40003f05270 */
[----:B-1----:R-:W-:-:S04]  /*c0b0*/  PRMT R4, R30, 0x9910, RZ ;  /* 0x000099101e047816 */ /* 0x002fc800000000ff */
[----:B------:R-:W-:Y:S02]  /*c0c0*/  ISETP.NE.AND P1, PT, R4, RZ, PT ;  /* 0x000000ff0400720c */ /* 0x000fe40003f25270 */
[CC--:B--2---:R-:W-:Y:S01]  /*c0d0*/  ISETP.GE.AND P3, PT, R17.reuse, R22.reuse, PT ;  /* 0x000000161100720c */ /* 0x0c4fe20003f66270 */
[C---:B------:R-:W-:Y:S02]  /*c0e0*/  VIADD R3, R17.reuse, 0x100 ;  /* 0x0000010011037836 */ /* 0x040fe40000000000 */
[C---:B------:R-:W-:Y:S01]  /*c0f0*/  VIADD R5, R17.reuse, 0x180 ;  /* 0x0000018011057836 */ /* 0x040fe20000000000 */
[----:B------:R-:W-:Y:S01]  /*c100*/  ISETP.EQ.OR P4, PT, R0, RZ, P3 ;  /* 0x000000ff0000720c */ /* 0x000fe20001f82670 */
[----:B------:R-:W-:Y:S01]  /*c110*/  VIADD R25, R17, 0x80 ;  /* 0x0000008011197836 */ /* 0x000fe20000000000 */
[----:B------:R-:W-:Y:S02]  /*c120*/  PRMT R0, R26, 0x9910, RZ ;  /* 0x000099101a007816 */ /* 0x000fe400000000ff */
[----:B------:R-:W-:-:S02]  /*c130*/  ISETP.GE.OR P0, PT, R3, R22, !P0 ;  /* 0x000000160300720c */ /* 0x000fc40004706670 */
[----:B------:R-:W-:Y:S02]  /*c140*/  ISETP.NE.AND P2, PT, R0, RZ, PT ;  /* 0x000000ff0000720c */ /* 0x000fe40003f45270 */
[-C--:B------:R-:W-:Y:S02]  /*c150*/  ISETP.GE.OR P1, PT, R5, R22.reuse, !P1 ;  /* 0x000000160500720c */ /* 0x080fe40004f26670 */
[----:B------:R-:W-:-:S03]  /*c160*/  ISETP.GE.OR P2, PT, R25, R22, !P2 ;  /* 0x000000161900720c */ /* 0x000fc60005746670 */
[----:B------:R-:W3:Y:S08]  /*c170*/  @!P4 LDC.64 R10, c[0x0][0x218] ;  /* 0x00008600ff0acb82 */ /* 0x000ef00000000a00 */
[----:B------:R-:W0:Y:S08]  /*c180*/  @!P0 LDC.64 R4, c[0x0][0x218] ;  /* 0x00008600ff048b82 */ /* 0x000e300000000a00 */
[----:B------:R-:W1:Y:S08]  /*c190*/  @!P1 LDC.64 R6, c[0x0][0x218] ;  /* 0x00008600ff069b82 */ /* 0x000e700000000a00 */
[----:B------:R-:W2:Y:S01]  /*c1a0*/  @!P2 LDC.64 R8, c[0x0][0x218] ;  /* 0x00008600ff08ab82 */ /* 0x000ea20000000a00 */
[----:B---3-5:R-:W-:-:S04]  /*c1b0*/  @!P4 LEA R10, P5, R28, R10, 0x1 ;  /* 0x0000000a1c0ac211 */ /* 0x028fc800078a08ff */
[----:B------:R-:W-:Y:S02]  /*c1c0*/  @!P4 LEA.HI.X R11, R28, R11, R29, 0x1, P5 ;  /* 0x0000000b1c0bc211 */ /* 0x000fe400028f0c1d */
[----:B0-----:R-:W-:-:S03]  /*c1d0*/  @!P0 LEA R4, P6, R36, R4, 0x1 ;  /* 0x0000000424048211 */ /* 0x001fc600078c08ff */
[----:B------:R0:W5:Y:S01]  /*c1e0*/  @!P4 LDG.E.U16 R23, desc[UR36][R10.64] ;  /* 0x000000240a17c981 */ /* 0x000162000c1e1500 */
[----:B------:R-:W-:Y:S02]  /*c1f0*/  @!P0 LEA.HI.X R5, R36, R5, R37, 0x1, P6 ;  /* 0x0000000524058211 */ /* 0x000fe400030f0c25 */
[----:B-1----:R-:W-:-:S03]  /*c200*/  @!P1 LEA R6, P5, R34, R6, 0x1 ;  /* 0x0000000622069211 */ /* 0x002fc600078a08ff */
[----:B------:R0:W5:Y:S01]  /*c210*/  @!P0 LDG.E.U16 R27, desc[UR36][R4.64] ;  /* 0x00000024041b8981 */ /* 0x000162000c1e1500 */
[----:B------:R-:W-:Y:S02]  /*c220*/  @!P1 LEA.HI.X R7, R34, R7, R35, 0x1, P5 ;  /* 0x0000000722079211 */ /* 0x000fe400028f0c23 */
[----:B--2---:R-:W-:-:S03]  /*c230*/  @!P2 LEA R8, P6, R32, R8, 0x1 ;  /* 0x000000082008a211 */ /* 0x004fc600078c08ff */
[----:B------:R0:W5:Y:S01]  /*c240*/  @!P1 LDG.E.U16 R18, desc[UR36][R6.64] ;  /* 0x0000002406129981 */ /* 0x000162000c1e1500 */
[----:B------:R-:W-:-:S05]  /*c250*/  @!P2 LEA.HI.X R9, R32, R9, R33, 0x1, P6 ;  /* 0x000000092009a211 */ /* 0x000fca00030f0c21 */
[----:B------:R0:W5:Y:S01]  /*c260*/  @!P2 LDG.E.U16 R19, desc[UR36][R8.64] ;  /* 0x000000240813a981 */ /* 0x000162000c1e1500 */
[----:B------:R-:W-:Y:S04]  /*c270*/  BSSY B6, `(.L_x_1010) ;  /* 0x0000112000067945 */ /* 0x000fe80003800000 */
[----:B------:R-:W-:Y:S05]  /*c280*/  @P3 BRA `(.L_x_1011) ;  /* 0x0000001000403947 */ /* 0x000fea0003800000 */
[----:B0-----:R-:W0:Y:S01]  /*c290*/  LDC.64 R8, c[0x0][0x228] ;  /* 0x00008a00ff087b82 */ /* 0x001e220000000a00 */
        /* <DEDUP_REMOVED lines=16> */
[----:B-----5:R-:W-:Y:S02]  /*c3a0*/  HADD2.F32 R23, -RZ, R23.H0_H0 ;  /* 0x20000017ff177230 */ /* 0x020fe40000004100 */
[----:B------:R-:W-:-:S04]  /*c3b0*/  IMAD.MOV.U32 R17, RZ, RZ, R25 ;  /* 0x000000ffff117224 */ /* 0x000fc800078e0019 */
[----:B------:R-:W0:Y:S02]  /*c3c0*/  F2I.FTZ.TRUNC.NTZ R23, R23 ;  /* 0x0000001700177305 */ /* 0x000e24000021f100 */
[----:B0-----:R1:W-:Y:S01]  /*c3d0*/  STG.E.U8 desc[UR36][R8.64], R23 ;  /* 0x0000001708007986 */ /* 0x0013e2000c101124 */
[----:B------:R-:W-:Y:S05]  /*c3e0*/  BRA `(.L_x_1011) ;  /* 0x0000000c00e87947 */ /* 0x000fea0003800000 */
.L_x_1015:
[----:B-----5:R-:W-:Y:S02]  /*c3f0*/  HADD2.F32 R5, -RZ, R23.H0_H0 ;  /* 0x20000017ff057230 */ /* 0x020fe40000004100 */
[----:B------:R-:W-:-:S04]  /*c400*/  IMAD.MOV.U32 R17, RZ, RZ, R25 ;  /* 0x000000ffff117224 */ /* 0x000fc800078e0019 */
[----:B------:R-:W0:Y:S02]  /*c410*/  F2I.S64.TRUNC R4, R5 ;  /* 0x0000000500047311 */ /* 0x000e24000020d900 */
[----:B0-----:R2:W-:Y:S01]  /*c420*/  STG.E.U8 desc[UR36][R8.64], R4 ;  /* 0x0000000408007986 */ /* 0x0015e2000c101124 */
[----:B------:R-:W-:Y:S05]  /*c430*/  BRA `(.L_x_1011) ;  /* 0x0000000c00d47947 */ /* 0x000fea0003800000 */
.L_x_1014:
[----:B------:R-:W-:-:S13]  /*c440*/  ISETP.NE.AND P0, PT, R0, 0x2, PT ;  /* 0x000000020000780c */ /* 0x000fda0003f05270 */
[----:B------:R-:W-:Y:S05]  /*c450*/  @!P0 BRA `(.L_x_1017) ;  /* 0x0000000000388947 */ /* 0x000fea0003800000 */
[----:B------:R-:W-:-:S13]  /*c460*/  ISETP.NE.AND P0, PT, R0, 0x3, PT ;  /* 0x000000030000780c */ /* 0x000fda0003f05270 */
[----:B------:R-:W-:Y:S05]  /*c470*/  @!P0 BRA `(.L_x_1018) ;  /* 0x00000000001c8947 */ /* 0x000fea0003800000 */
[----:B------:R-:W-:-:S13]  /*c480*/  ISETP.NE.AND P0, PT, R0, 0x4, PT ;  /* 0x000000040000780c */ /* 0x000fda0003f05270 */
[----:B------:R-:W-:Y:S05]  /*c490*/  @P0 BRA `(.L_x_1016) ;  /* 0x0000000c00500947 */ /* 0x000fea0003800000 */
[----:B-----5:R-:W-:Y:S02]  /*c4a0*/  HADD2.F32 R4, -RZ, R23.H0_H0 ;  /* 0x20000017ff047230 */ /* 0x020fe40000004100 */
[----:B------:R-:W-:-:S04]  /*c4b0*/  IMAD.MOV.U32 R17, RZ, RZ, R25 ;  /* 0x000000ffff117224 */ /* 0x000fc800078e0019 */
[----:B------:R-:W0:Y:S02]  /*c4c0*/  F2I.S64.TRUNC R4, R4 ;  /* 0x0000000400047311 */ /* 0x000e24000020d900 */
[----:B0-----:R0:W-:Y:S01]  /*c4d0*/  STG.E.64 desc[UR36][R8.64], R4 ;  /* 0x0000000408007986 */ /* 0x0011e2000c101b24 */
[----:B------:R-:W-:Y:S05]  /*c4e0*/  BRA `(.L_x_1011) ;  /* 0x0000000c00a87947 */ /* 0x000fea0003800000 */
.L_x_1018:
[----:B-----5:R-:W-:Y:S02]  /*c4f0*/  HADD2.F32 R23, -RZ, R23.H0_H0 ;  /* 0x20000017ff177230 */ /* 0x020fe40000004100 */
[----:B------:R-:W-:-:S04]  /*c500*/  IMAD.MOV.U32 R17, RZ, RZ, R25 ;  /* 0x000000ffff117224 */ /* 0x000fc800078e0019 */
[----:B------:R-:W0:Y:S02]  /*c510*/  F2I.FTZ.TRUNC.NTZ R23, R23 ;  /* 0x0000001700177305 */ /* 0x000e24000021f100 */
[----:B0-----:R4:W-:Y:S01]  /*c520*/  STG.E desc[UR36][R8.64], R23 ;  /* 0x0000001708007986 */ /* 0x0019e2000c101924 */
[----:B------:R-:W-:Y:S05]  /*c530*/  BRA `(.L_x_1011) ;  /* 0x0000000c00947947 */ /* 0x000fea0003800000 */
.L_x_1017:
[----:B-----5:R-:W-:Y:S02]  /*c540*/  HADD2.F32 R23, -RZ, R23.H0_H0 ;  /* 0x20000017ff177230 */ /* 0x020fe40000004100 */
[----:B------:R-:W-:-:S04]  /*c550*/  IMAD.MOV.U32 R17, RZ, RZ, R25 ;  /* 0x000000ffff117224 */ /* 0x000fc800078e0019 */
[----:B------:R-:W0:Y:S02]  /*c560*/  F2I.FTZ.TRUNC.NTZ R23, R23 ;  /* 0x0000001700177305 */ /* 0x000e24000021f100 */
[----:B0-----:R3:W-:Y:S01]  /*c570*/  STG.E.U16 desc[UR36][R8.64], R23 ;  /* 0x0000001708007986 */ /* 0x0017e2000c101524 */
[----:B------:R-:W-:Y:S05]  /*c580*/  BRA `(.L_x_1011) ;  /* 0x0000000c00807947 */ /* 0x000fea0003800000 */
.L_x_1013:
[----:B------:R-:W-:-:S13]  /*c590*/  ISETP.GT.AND P0, PT, R0, 0x6, PT ;  /* 0x000000060000780c */ /* 0x000fda0003f04270 */
[----:B------:R-:W-:Y:S05]  /*c5a0*/  @P0 BRA `(.L_x_1019) ;  /* 0x00000000002c0947 */ /* 0x000fea0003800000 */
[----:B------:R-:W-:-:S13]  /*c5b0*/  ISETP.NE.AND P0, PT, R0, 0x5, PT ;  /* 0x000000050000780c */ /* 0x000fda0003f05270 */
[----:B------:R-:W-:Y:S05]  /*c5c0*/  @!P0 BRA `(.L_x_1020) ;  /* 0x0000000000188947 */ /* 0x000fea0003800000 */
[----:B------:R-:W-:-:S13]  /*c5d0*/  ISETP.NE.AND P0, PT, R0, 0x6, PT ;  /* 0x000000060000780c */ /* 0x000fda0003f05270 */
[----:B------:R-:W-:Y:S05]  /*c5e0*/  @P0 BRA `(.L_x_1016) ;  /* 0x0000000800fc0947 */ /* 0x000fea0003800000 */
[----:B-----5:R-:W-:Y:S02]  /*c5f0*/  HADD2.F32 R23, -RZ, R23.H0_H0 ;  /* 0x20000017ff177230 */ /* 0x020fe40000004100 */
[----:B------:R-:W-:-:S03]  /*c600*/  IMAD.MOV.U32 R17, RZ, RZ, R25 ;  /* 0x000000ffff117224 */ /* 0x000fc600078e0019 */
[----:B------:R0:W-:Y:S01]  /*c610*/  STG.E desc[UR36][R8.64], R23 ;  /* 0x0000001708007986 */ /* 0x0001e2000c101924 */
[----:B------:R-:W-:Y:S05]  /*c620*/  BRA `(.L_x_1011) ;  /* 0x0000000c00587947 */ /* 0x000fea0003800000 */
.L_x_1020:
[----:B-----5:R0:W-:Y:S01]  /*c630*/  STG.E.U16 desc[UR36][R8.64], R23 ;  /* 0x0000001708007986 */ /* 0x0201e2000c101524 */
[----:B------:R-:W-:Y:S01]  /*c640*/  IMAD.MOV.U32 R17, RZ, RZ, R25 ;  /* 0x000000ffff117224 */ /* 0x000fe200078e0019 */
[----:B------:R-:W-:Y:S06]  /*c650*/  BRA `(.L_x_1011) ;  /* 0x0000000c004c7947 */ /* 0x000fec0003800000 */
.L_x_1019:
[----:B------:R-:W-:-:S13]  /*c660*/  ISETP.NE.AND P0, PT, R0, 0x7, PT ;  /* 0x000000070000780c */ /* 0x000fda0003f05270 */
[----:B------:R-:W-:Y:S05]  /*c670*/  @!P0 BRA `(.L_x_1021) ;  /* 0x00000000003c8947 */ /* 0x000fea0003800000 */
[----:B------:R-:W-:-:S13]  /*c680*/  ISETP.NE.AND P0, PT, R0, 0x8, PT ;  /* 0x000000080000780c */ /* 0x000fda0003f05270 */
[----:B------:R-:W-:Y:S05]  /*c690*/  @!P0 BRA `(.L_x_1022) ;  /* 0x00000000001c8947 */ /* 0x000fea0003800000 */
[----:B------:R-:W-:-:S13]  /*c6a0*/  ISETP.NE.AND P0, PT, R0, 0x9, PT ;  /* 0x000000090000780c */ /* 0x000fda0003f05270 */
[----:B------:R-:W-:Y:S05]  /*c6b0*/  @P0 BRA `(.L_x_1016) ;  /* 0x0000000800c80947 */ /* 0x000fea0003800000 */
[----:B-----5:R-:W-:Y:S02]  /*c6c0*/  HADD2.F32 R4, -RZ, R23.H0_H0 ;  /* 0x20000017ff047230 */ /* 0x020fe40000004100 */
[----:B------:R-:W-:Y:S02]  /*c6d0*/  IMAD.MOV.U32 R5, RZ, RZ, RZ ;  /* 0x000000ffff057224 */ /* 0x000fe400078e00ff */
[----:B------:R-:W-:-:S03]  /*c6e0*/  IMAD.MOV.U32 R17, RZ, RZ, R25 ;  /* 0x000000ffff117224 */ /* 0x000fc600078e0019 */
[----:B------:R0:W-:Y:S01]  /*c6f0*/  STG.E.64 desc[UR36][R8.64], R4 ;  /* 0x0000000408007986 */ /* 0x0001e2000c101b24 */
[----:B------:R-:W-:Y:S05]  /*c700*/  BRA `(.L_x_1011) ;  /* 0x0000000c00207947 */ /* 0x000fea0003800000 */
.L_x_1022:
[----:B-----5:R-:W-:Y:S02]  /*c710*/  HADD2.F32 R0, -RZ, R23.H0_H0 ;  /* 0x20000017ff007230 */ /* 0x020fe40000004100 */
[----:B------:R-:W-:-:S03]  /*c720*/  IMAD.MOV.U32 R17, RZ, RZ, R25 ;  /* 0x000000ffff117224 */ /* 0x000fc600078e0019 */
[----:B------:R-:W-:-:S04]  /*c730*/  F2FP.F16.F32.PACK_AB R0, RZ, R0 ;  /* 0x00000000ff00723e */ /* 0x000fc800000000ff */
[----:B------:R-:W-:-:S05]  /*c740*/  PRMT R0, R0, 0x5410, RZ ;  /* 0x0000541000007816 */ /* 0x000fca00000000ff */
[----:B------:R0:W-:Y:S01]  /*c750*/  STG.E desc[UR36][R8.64], R0 ;  /* 0x0000000008007986 */ /* 0x0001e2000c101924 */
[----:B------:R-:W-:Y:S05]  /*c760*/  BRA `(.L_x_1011) ;  /* 0x0000000c00087947 */ /* 0x000fea0003800000 */
.L_x_1021:
[----:B-----5:R-:W-:Y:S02]  /*c770*/  HADD2.F32 R4, -RZ, R23.H0_H0 ;  /* 0x20000017ff047230 */ /* 0x020fe40000004100 */
[----:B------:R-:W-:-:S03]  /*c780*/  IMAD.MOV.U32 R17, RZ, RZ, R25 ;  /* 0x000000ffff117224 */ /* 0x000fc600078e0019 */
[----:B------:R-:W-:-:S06]  /*c790*/  FMUL.FTZ R4, R4, 1 ;  /* 0x3f80000004047820 */ /* 0x000fcc0000410000 */
[----:B------:R-:W0:Y:S02]  /*c7a0*/  F2F.F64.F32 R4, R4 ;  /* 0x0000000400047310 */ /* 0x000e240000201800 */
[----:B0-----:R0:W-:Y:S01]  /*c7b0*/  STG.E.64 desc[UR36][R8.64], R4 ;  /* 0x0000000408007986 */ /* 0x0011e2000c101b24 */
[----:B------:R-:W-:Y:S05]  /*c7c0*/  BRA `(.L_x_1011) ;  /* 0x0000000800f07947 */ /* 0x000fea0003800000 */
.L_x_1012:
        /* <DEDUP_REMOVED lines=10> */
[----:B------:R-:W-:-:S04]  /*c870*/  FSETP.NEU.FTZ.AND P0, PT, R23, RZ, PT ;  /* 0x000000ff1700720b */ /* 0x000fc80003f1d000 */
[----:B------:R-:W-:-:S05]  /*c880*/  SEL R3, RZ, 0x1, !P0 ;  /* 0x00000001ff037807 */ /* 0x000fca0004000000 */
[----:B------:R0:W-:Y:S01]  /*c890*/  STG.E.U8 desc[UR36][R8.64], R3 ;  /* 0x0000000308007986 */ /* 0x0001e2000c101124 */
[----:B------:R-:W-:Y:S05]  /*c8a0*/  BRA `(.L_x_1011) ;  /* 0x0000000800b87947 */ /* 0x000fea0003800000 */
.L_x_1025:
[----:B-----5:R-:W-:Y:S01]  /*c8b0*/  HADD2.F32 R23, -RZ, R23.H0_H0 ;  /* 0x20000017ff177230 */ /* 0x020fe20000004100 */
[----:B------:R-:W-:Y:S01]  /*c8c0*/  CS2R R6, SRZ ;  /* 0x0000000000067805 */ /* 0x000fe2000001ff00 */
[----:B------:R-:W-:-:S03]  /*c8d0*/  IMAD.MOV.U32 R17, RZ, RZ, R25 ;  /* 0x000000ffff117224 */ /* 0x000fc600078e0019 */
[----:B------:R-:W-:-:S06]  /*c8e0*/  FMUL.FTZ R4, R23, 1 ;  /* 0x3f80000017047820 */ /* 0x000fcc0000410000 */
[----:B------:R-:W0:Y:S02]  /*c8f0*/  F2F.F64.F32 R4, R4 ;  /* 0x0000000400047310 */ /* 0x000e240000201800 */
[----:B0-----:R0:W-:Y:S01]  /*c900*/  STG.E.128 desc[UR36][R8.64], R4 ;  /* 0x0000000408007986 */ /* 0x0011e2000c101d24 */
[----:B------:R-:W-:Y:S05]  /*c910*/  BRA `(.L_x_1011) ;  /* 0x00000008009c7947 */ /* 0x000fea0003800000 */
.L_x_1024:
        /* <DEDUP_REMOVED lines=8> */
[C---:B------:R-:W-:Y:S02]  /*c9a0*/  LOP3.LUT R3, R23.reuse, 0x7fffffff, RZ, 0xc0, !PT ;  /* 0x7fffffff17037812 */ /* 0x040fe400078ec0ff */
        /* <DEDUP_REMOVED lines=12> */
.L_x_1029:
[----:B------:R-:W-:Y:S05]  /*ca70*/  BSYNC B0 ;  /* 0x0000000000007941 */ /* 0x000fea0003800000 */
.L_x_1028:
[----:B------:R-:W-:Y:S01]  /*ca80*/  LOP3.LUT R5, R0, R5, RZ, 0xfc, !PT ;  /* 0x0000000500057212 */ /* 0x000fe200078efcff */
[----:B------:R-:W-:-:S04]  /*ca90*/  IMAD.MOV.U32 R17, RZ, RZ, R25 ;  /* 0x000000ffff117224 */ /* 0x000fc800078e0019 */
[----:B------:R0:W-:Y:S01]  /*caa0*/  STG.E.U8 desc[UR36][R8.64], R5 ;  /* 0x0000000508007986 */ /* 0x0001e2000c101124 */
[----:B------:R-:W-:Y:S05]  /*cab0*/  BRA `(.L_x_1011) ;  /* 0x0000000800347947 */ /* 0x000fea0003800000 */
.L_x_1027:
[----:B-----5:R-:W-:Y:S01]  /*cac0*/  HADD2.F32 R23, -RZ, R23.H0_H0 ;  /* 0x20000017ff177230 */ /* 0x020fe20000004100 */
[----:B------:R-:W-:Y:S04]  /*cad0*/  BSSY B0, `(.L_x_1030) ;  /* 0x000000f000007945 */ /* 0x000fe80003800000 */
[----:B------:R-:W-:-:S04]  /*cae0*/  LOP3.LUT R3, R23, 0x7fffffff, RZ, 0xc0, !PT ;  /* 0x7fffffff17037812 */ /* 0x000fc800078ec0ff */
        /* <DEDUP_REMOVED lines=10> */
.L_x_1031:
[----:B------:R-:W-:Y:S01]  /*cb90*/  IMAD.MOV.U32 R0, RZ, RZ, 0x7f ;  /* 0x0000007fff007424 */ /* 0x000fe200078e00ff */
[----:B------:R-:W-:-:S04]  /*cba0*/  ISETP.GT.U32.AND P0, PT, R3, 0x7f800000, PT ;  /* 0x7f8000000300780c */ /* 0x000fc80003f04070 */
[----:B------:R-:W-:-:S09]  /*cbb0*/  SEL R0, R0, 0x7c, P0 ;  /* 0x0000007c00007807 */ /* 0x000fd20000000000 */
.L_x_1032:
[----:B------:R-:W-:Y:S05]  /*cbc0*/  BSYNC B0 ;  /* 0x0000000000007941 */ /* 0x000fea0003800000 */
.L_x_1030:
[----:B------:R-:W-:Y:S01]  /*cbd0*/  LOP3.LUT R3, R23, 0x80000000, RZ, 0xc0, !PT ;  /* 0x8000000017037812 */ /* 0x000fe200078ec0ff */
[----:B------:R-:W-:-:S03]  /*cbe0*/  IMAD.MOV.U32 R17, RZ, RZ, R25 ;  /* 0x000000ffff117224 */ /* 0x000fc600078e0019 */
[----:B------:R-:W-:-:S04]  /*cbf0*/  SHF.R.U32.HI R3, RZ, 0x18, R3 ;  /* 0x00000018ff037819 */ /* 0x000fc80000011603 */
[----:B------:R-:W-:-:S05]  /*cc00*/  LOP3.LUT R3, R0, R3, RZ, 0xfc, !PT ;  /* 0x0000000300037212 */ /* 0x000fca00078efcff */
[----:B------:R0:W-:Y:S01]  /*cc10*/  STG.E.U8 desc[UR36][R8.64], R3 ;  /* 0x0000000308007986 */ /* 0x0001e2000c101124 */
[----:B------:R-:W-:Y:S05]  /*cc20*/  BRA `(.L_x_1011) ;  /* 0x0000000400d87947 */ /* 0x000fea0003800000 */
.L_x_1026:
[----:B-----5:R-:W-:Y:S02]  /*cc30*/  HADD2.F32 R0, -RZ, R23.H0_H0 ;  /* 0x20000017ff007230 */ /* 0x020fe40000004100 */
[----:B------:R-:W-:-:S03]  /*cc40*/  IMAD.MOV.U32 R17, RZ, RZ, R25 ;  /* 0x000000ffff117224 */ /* 0x000fc600078e0019 */
[----:B------:R-:W-:-:S05]  /*cc50*/  F2FP.BF16.F32.PACK_AB R0, RZ, R0 ;  /* 0x00000000ff00723e */ /* 0x000fca00000010ff */
[----:B------:R0:W-:Y:S01]  /*cc60*/  STG.E.U16 desc[UR36][R8.64], R0 ;  /* 0x0000000008007986 */ /* 0x0001e2000c101524 */
[----:B------:R-:W-:Y:S05]  /*cc70*/  BRA `(.L_x_1011) ;  /* 0x0000000400c47947 */ /* 0x000fea0003800000 */
.L_x_1023:
        /* <DEDUP_REMOVED lines=10> */
[----:B------:R-:W0:Y:S02]  /*cd20*/  F2I.FTZ.U32.TRUNC.NTZ R3, R3 ;  /* 0x0000000300037305 */ /* 0x000e24000021f000 */
[----:B0-----:R0:W-:Y:S01]  /*cd30*/  STG.E.U16 desc[UR36][R8.64], R3 ;  /* 0x0000000308007986 */ /* 0x0011e2000c101524 */
[----:B------:R-:W-:Y:S05]  /*cd40*/  BRA `(.L_x_1011) ;  /* 0x0000000400907947 */ /* 0x000fea0003800000 */
.L_x_1035:
[----:B-----5:R-:W-:Y:S01]  /*cd50*/  HADD2.F32 R23, -RZ, R23.H0_H0 ;  /* 0x20000017ff177230 */ /* 0x020fe20000004100 */
[----:B------:R-:W-:Y:S01]  /*cd60*/  BSSY B0, `(.L_x_1036) ;  /* 0x0000014000007945 */ /* 0x000fe20003800000 */
[----:B------:R-:W-:-:S03]  /*cd70*/  IMAD.MOV.U32 R4, RZ, RZ, 0x80 ;  /* 0x00000080ff047424 */ /* 0x000fc600078e00ff */
[----:B------:R-:W-:-:S04]  /*cd80*/  LOP3.LUT R3, R23, 0x7fffffff, RZ, 0xc0, !PT ;  /* 0x7fffffff17037812 */ /* 0x000fc800078ec0ff */
        /* <DEDUP_REMOVED lines=13> */
.L_x_1038:
[----:B------:R-:W-:-:S04]  /*ce60*/  LOP3.LUT R3, R23, 0x80000000, RZ, 0xc0, !PT ;  /* 0x8000000017037812 */ /* 0x000fc800078ec0ff */
[----:B------:R-:W-:-:S04]  /*ce70*/  SHF.R.U32.HI R3, RZ, 0x18, R3 ;  /* 0x00000018ff037819 */ /* 0x000fc80000011603 */
[----:B------:R-:W-:-:S04]  /*ce80*/  LOP3.LUT R0, R0, R3, RZ, 0xfc, !PT ;  /* 0x0000000300007212 */ /* 0x000fc800078efcff */
[----:B------:R-:W-:-:S07]  /*ce90*/  PRMT R4, R0, 0x7610, R4 ;  /* 0x0000761000047816 */ /* 0x000fce0000000004 */
.L_x_1037:
[----:B------:R-:W-:Y:S05]  /*cea0*/  BSYNC B0 ;  /* 0x0000000000007941 */ /* 0x000fea0003800000 */
.L_x_1036:
[----:B------:R0:W-:Y:S01]  /*ceb0*/  STG.E.U8 desc[UR36][R8.64], R4 ;  /* 0x0000000408007986 */ /* 0x0001e2000c101124 */
[----:B------:R-:W-:Y:S01]  /*cec0*/  IMAD.MOV.U32 R17, RZ, RZ, R25 ;  /* 0x000000ffff117224 */ /* 0x000fe200078e0019 */
[----:B------:R-:W-:Y:S06]  /*ced0*/  BRA `(.L_x_1011) ;  /* 0x00000004002c7947 */ /* 0x000fec0003800000 */
.L_x_1034:
        /* <DEDUP_REMOVED lines=17> */
.L_x_1041:
[----:B------:R-:W-:-:S04]  /*cff0*/  LOP3.LUT R3, R23, 0x80000000, RZ, 0xc0, !PT ;  /* 0x8000000017037812 */ /* 0x000fc800078ec0ff */
[----:B------:R-:W-:-:S04]  /*d000*/  SHF.R.U32.HI R3, RZ, 0x18, R3 ;  /* 0x00000018ff037819 */ /* 0x000fc80000011603 */
[----:B------:R-:W-:-:S04]  /*d010*/  LOP3.LUT R0, R0, R3, RZ, 0xfc, !PT ;  /* 0x0000000300007212 */ /* 0x000fc800078efcff */
[----:B------:R-:W-:-:S07]  /*d020*/  PRMT R4, R0, 0x7610, R4 ;  /* 0x0000761000047816 */ /* 0x000fce0000000004 */
.L_x_1040:
[----:B------:R-:W-:Y:S05]  /*d030*/  BSYNC B0 ;  /* 0x0000000000007941 */ /* 0x000fea0003800000 */
.L_x_1039:
[----:B------:R0:W-:Y:S01]  /*d040*/  STG.E.U8 desc[UR36][R8.64], R4 ;  /* 0x0000000408007986 */ /* 0x0001e2000c101124 */
[----:B------:R-:W-:Y:S01]  /*d050*/  IMAD.MOV.U32 R17, RZ, RZ, R25 ;  /* 0x000000ffff117224 */ /* 0x000fe200078e0019 */
[----:B------:R-:W-:Y:S06]  /*d060*/  BRA `(.L_x_1011) ;  /* 0x0000000000c87947 */ /* 0x000fec0003800000 */
.L_x_1033:
[----:B------:R-:W-:-:S13]  /*d070*/  ISETP.NE.AND P0, PT, R0, 0x1c, PT ;  /* 0x0000001c0000780c */ /* 0x000fda0003f05270 */
[----:B------:R-:W-:Y:S05]  /*d080*/  @!P0 BRA `(.L_x_1042) ;  /* 0x0000000000b08947 */ /* 0x000fea0003800000 */
[----:B------:R-:W-:-:S13]  /*d090*/  ISETP.NE.AND P0, PT, R0, 0x1d, PT ;  /* 0x0000001d0000780c */ /* 0x000fda0003f05270 */
[----:B------:R-:W-:Y:S05]  /*d0a0*/  @!P0 BRA `(.L_x_1043) ;  /* 0x0000000000948947 */ /* 0x000fea0003800000 */
[----:B------:R-:W-:-:S13]  /*d0b0*/  ISETP.NE.AND P0, PT, R0, 0x2c, PT ;  /* 0x0000002c0000780c */ /* 0x000fda0003f05270 */
[----:B------:R-:W-:Y:S05]  /*d0c0*/  @P0 BRA `(.L_x_1016) ;  /* 0x0000000000440947 */ /* 0x000fea0003800000 */
[----:B-----5:R-:W-:Y:S02]  /*d0d0*/  HADD2.F32 R4, -RZ, R23.H0_H0 ;  /* 0x20000017ff047230 */ /* 0x020fe40000004100 */
[----:B------:R-:W-:-:S03]  /*d0e0*/  IMAD.MOV.U32 R17, RZ, RZ, R25 ;  /* 0x000000ffff117224 */ /* 0x000fc600078e0019 */
[----:B------:R-:W-:-:S04]  /*d0f0*/  SHF.R.U32.HI R5, RZ, 0x17, R4 ;  /* 0x00000017ff057819 */ /* 0x000fc80000011604 */
[----:B------:R-:W-:-:S04]  /*d100*/  LOP3.LUT R3, R5, 0xff, RZ, 0xc0, !PT ;  /* 0x000000ff05037812 */ /* 0x000fc800078ec0ff */
[----:B------:R-:W-:-:S13]  /*d110*/  ISETP.NE.AND P2, PT, R3, 0xff, PT ;  /* 0x000000ff0300780c */ /* 0x000fda0003f45270 */
[--C-:B------:R-:W-:Y:S02]  /*d120*/  @P2 SHF.R.U32.HI R0, RZ, 0x16, R4.reuse ;  /* 0x00000016ff002819 */ /* 0x100fe40000011604 */
[----:B------:R-:W-:Y:S01]  /*d130*/  @P2 LOP3.LUT P0, RZ, R3, 0x3fffff, R4, 0xf8, !PT ;  /* 0x003fffff03ff2812 */ /* 0x000fe2000780f804 */
[----:B------:R-:W-:Y:S01]  /*d140*/  IMAD.MOV.U32 R3, RZ, RZ, 0xff ;  /* 0x000000ffff037424 */ /* 0x000fe200078e00ff */
        /* <DEDUP_REMOVED lines=9> */
.L_x_1016:
        /* <DEDUP_REMOVED lines=16> */
.L_x_1044:
[----:B------:R-:W-:Y:S01]  /*d2e0*/  IMAD.MOV.U32 R17, RZ, RZ, R25 ;  /* 0x000000ffff117224 */ /* 0x000fe200078e0019 */
[----:B------:R-:W-:Y:S06]  /*d2f0*/  BRA `(.L_x_1011) ;  /* 0x0000000000247947 */ /* 0x000fec0003800000 */
.L_x_1043:
[----:B-----5:R-:W-:Y:S02]  /*d300*/  HADD2.F32 R4, -RZ, R23.H0_H0 ;  /* 0x20000017ff047230 */ /* 0x020fe40000004100 */
[----:B------:R-:W-:-:S04]  /*d310*/  IMAD.MOV.U32 R17, RZ, RZ, R25 ;  /* 0x000000ffff117224 */ /* 0x000fc800078e0019 */
[----:B------:R-:W0:Y:S02]  /*d320*/  F2I.U64.TRUNC R4, R4 ;  /* 0x0000000400047311 */ /* 0x000e24000020d800 */
[----:B0-----:R0:W-:Y:S01]  /*d330*/  STG.E.64 desc[UR36][R8.64], R4 ;  /* 0x0000000408007986 */ /* 0x0011e2000c101b24 */
[----:B------:R-:W-:Y:S05]  /*d340*/  BRA `(.L_x_1011) ;  /* 0x0000000000107947 */ /* 0x000fea0003800000 */
.L_x_1042:
[----:B-----5:R-:W-:Y:S02]  /*d350*/  HADD2.F32 R23, -RZ, R23.H0_H0 ;  /* 0x20000017ff177230 */ /* 0x020fe40000004100 */
[----:B------:R-:W-:-:S04]  /*d360*/  IMAD.MOV.U32 R17, RZ, RZ, R25 ;  /* 0x000000ffff117224 */ /* 0x000fc800078e0019 */
[----:B------:R-:W0:Y:S02]  /*d370*/  F2I.FTZ.U32.TRUNC.NTZ R23, R23 ;  /* 0x0000001700177305 */ /* 0x000e24000021f000 */
[----:B0-----:R0:W-:Y:S02]  /*d380*/  STG.E desc[UR36][R8.64], R23 ;  /* 0x0000001708007986 */ /* 0x0011e4000c101924 */
.L_x_1011:
[----:B------:R-:W-:Y:S05]  /*d390*/  BSYNC B6 ;  /* 0x0000000000067941 */ /* 0x000fea0003800000 */
.L_x_1010:
[----:B------:R-:W-:Y:S01]  /*d3a0*/  ISETP.GE.AND P0, PT, R17, R22, PT ;  /* 0x000000161100720c */ /* 0x000fe20003f06270 */
[----:B------:R-:W-:-:S12]  /*d3b0*/  BSSY B6, `(.L_x_1045) ;  /* 0x00001f8000067945 */ /* 0x000fd80003800000 */
[----:B------:R-:W-:Y:S05]  /*d3c0*/  @P0 BRA `(.L_x_1046) ;  /* 0x0000001c00d80947 */ /* 0x000fea0003800000 */
[----:B0-2---:R-:W0:Y:S01]  /*d3d0*/  LDC.64 R4, c[0x0][0x228] ;  /* 0x00008a00ff047b82 */ /* 0x005e220000000a00 */
[----:B------:R-:W-:Y:S01]  /*d3e0*/  IMAD R0, R2, 0x200, R17 ;  /* 0x0000020002007824 */ /* 0x000fe200078e0211 */
[----:B------:R-:W-:Y:S01]  /*d3f0*/  PRMT R6, R16, 0x9910, RZ ;  /* 0x0000991010067816 */ /* 0x000fe200000000ff */
[----:B------:R-:W-:Y:S02]  /*d400*/  ULDC UR4, c[0x0][0x260] ;  /* 0x0000980000047ab9 */ /* 0x000fe40000000800 */
[----:B------:R-:W-:Y:S02]  /*d410*/  IMAD R3, R0, UR4, RZ ;  /* 0x0000000400037c24 */ /* 0x000fe4000f8e02ff */
[----:B------:R-:W-:-:S05]  /*d420*/  IMAD.MOV.U32 R0, RZ, RZ, R6 ;  /* 0x000000ffff007224 */ /* 0x000fca00078e0006 */
        /* <DEDUP_REMOVED lines=16> */
.L_x_1050:
[----:B-----5:R-:W-:-:S06]  /*d530*/  HADD2.F32 R7, -RZ, R19.H0_H0 ;  /* 0x20000013ff077230 */ /* 0x020fcc0000004100 */
[----:B------:R-:W0:Y:S02]  /*d540*/  F2I.S64.TRUNC R6, R7 ;  /* 0x0000000700067311 */ /* 0x000e24000020d900 */
[----:B0-----:R2:W-:Y:S01]  /*d550*/  STG.E.U8 desc[UR36][R4.64], R6 ;  /* 0x0000000604007986 */ /* 0x0015e2000c101124 */
[----:B------:R-:W-:Y:S05]  /*d560*/  BRA `(.L_x_1052) ;  /* 0x0000000c007c7947 */ /* 0x000fea0003800000 */
.L_x_1049:
[----:B------:R-:W-:-:S13]  /*d570*/  ISETP.NE.AND P0, PT, R0, 0x2, PT ;  /* 0x000000020000780c */ /* 0x000fda0003f05270 */
[----:B------:R-:W-:Y:S05]  /*d580*/  @!P0 BRA `(.L_x_1053) ;  /* 0x0000000000308947 */ /* 0x000fea0003800000 */
[----:B------:R-:W-:-:S13]  /*d590*/  ISETP.NE.AND P0, PT, R0, 0x3, PT ;  /* 0x000000030000780c */ /* 0x000fda0003f05270 */
[----:B------:R-:W-:Y:S05]  /*d5a0*/  @!P0 BRA `(.L_x_1054) ;  /* 0x0000000000188947 */ /* 0x000fea0003800000 */
[----:B------:R-:W-:-:S13]  /*d5b0*/  ISETP.NE.AND P0, PT, R0, 0x4, PT ;  /* 0x000000040000780c */ /* 0x000fda0003f05270 */
[----:B------:R-:W-:Y:S05]  /*d5c0*/  @P0 BRA `(.L_x_1051) ;  /* 0x0000000c00040947 */ /* 0x000fea0003800000 */
[----:B-----5:R-:W-:-:S06]  /*d5d0*/  HADD2.F32 R6, -RZ, R19.H0_H0 ;  /* 0x20000013ff067230 */ /* 0x020fcc0000004100 */
[----:B------:R-:W0:Y:S02]  /*d5e0*/  F2I.S64.TRUNC R6, R6 ;  /* 0x0000000600067311 */ /* 0x000e24000020d900 */
[----:B0-----:R0:W-:Y:S01]  /*d5f0*/  STG.E.64 desc[UR36][R4.64], R6 ;  /* 0x0000000604007986 */ /* 0x0011e2000c101b24 */
[----:B------:R-:W-:Y:S05]  /*d600*/  BRA `(.L_x_1052) ;  /* 0x0000000c00547947 */ /* 0x000fea0003800000 */
.L_x_1054:
[----:B-----5:R-:W-:-:S06]  /*d610*/  HADD2.F32 R19, -RZ, R19.H0_H0 ;  /* 0x20000013ff137230 */ /* 0x020fcc0000004100 */
[----:B------:R-:W0:Y:S02]  /*d620*/  F2I.FTZ.TRUNC.NTZ R19, R19 ;  /* 0x0000001300137305 */ /* 0x000e24000021f100 */
[----:B0-----:R0:W-:Y:S01]  /*d630*/  STG.E desc[UR36][R4.64], R19 ;  /* 0x0000001304007986 */ /* 0x0011e2000c101924 */
[----:B------:R-:W-:Y:S05]  /*d640*/  BRA `(.L_x_1052) ;  /* 0x0000000c00447947 */ /* 0x000fea0003800000 */
.L_x_1053:
[----:B-----5:R-:W-:-:S06]  /*d650*/  HADD2.F32 R19, -RZ, R19.H0_H0 ;  /* 0x20000013ff137230 */ /* 0x020fcc0000004100 */
[----:B------:R-:W0:Y:S02]  /*d660*/  F2I.FTZ.TRUNC.NTZ R19, R19 ;  /* 0x0000001300137305 */ /* 0x000e24000021f100 */
[----:B0-----:R0:W-:Y:S01]  /*d670*/  STG.E.U16 desc[UR36][R4.64], R19 ;  /* 0x0000001304007986 */ /* 0x0011e2000c101524 */
[----:B------:R-:W-:Y:S05]  /*d680*/  BRA `(.L_x_1052) ;  /* 0x0000000c00347947 */ /* 0x000fea0003800000 */
.L_x_1048:
        /* <DEDUP_REMOVED lines=9> */
.L_x_1056:
[----:B-----5:R0:W-:Y:S01]  /*d720*/  STG.E.U16 desc[UR36][R4.64], R19 ;  /* 0x0000001304007986 */ /* 0x0201e2000c101524 */
[----:B------:R-:W-:Y:S05]  /*d730*/  BRA `(.L_x_1052) ;  /* 0x0000000c00087947 */ /* 0x000fea0003800000 */
.L_x_1055:
[----:B------:R-:W-:-:S13]  /*d740*/  ISETP.NE.AND P0, PT, R0, 0x7, PT ;  /* 0x000000070000780c */ /* 0x000fda0003f05270 */
[----:B------:R-:W-:Y:S05]  /*d750*/  @!P0 BRA `(.L_x_1057) ;  /* 0x0000000000348947 */ /* 0x000fea0003800000 */
[----:B------:R-:W-:-:S13]  /*d760*/  ISETP.NE.AND P0, PT, R0, 0x8, PT ;  /* 0x000000080000780c */ /* 0x000fda0003f05270 */
[----:B------:R-:W-:Y:S05]  /*d770*/  @!P0 BRA `(.L_x_1058) ;  /* 0x0000000000188947 */ /* 0x000fea0003800000 */
[----:B------:R-:W-:-:S13]  /*d780*/  ISETP.NE.AND P0, PT, R0, 0x9, PT ;  /* 0x000000090000780c */ /* 0x000fda0003f05270 */
[----:B------:R-:W-:Y:S05]  /*d790*/  @P0 BRA `(.L_x_1051) ;  /* 0x0000000800900947 */ /* 0x000fea0003800000 */
[----:B-----5:R-:W-:Y:S02]  /*d7a0*/  HADD2.F32 R6, -RZ, R19.H0_H0 ;  /* 0x20000013ff067230 */ /* 0x020fe40000004100 */
[----:B------:R-:W-:-:S05]  /*d7b0*/  IMAD.MOV.U32 R7, RZ, RZ, RZ ;  /* 0x000000ffff077224 */ /* 0x000fca00078e00ff */
[----:B------:R0:W-:Y:S01]  /*d7c0*/  STG.E.64 desc[UR36][R4.64], R6 ;  /* 0x0000000604007986 */ /* 0x0001e2000c101b24 */
[----:B------:R-:W-:Y:S05]  /*d7d0*/  BRA `(.L_x_1052) ;  /* 0x0000000800e07947 */ /* 0x000fea0003800000 */
.L_x_1058:
[----:B-----5:R-:W-:-:S05]  /*d7e0*/  HADD2.F32 R0, -RZ, R19.H0_H0 ;  /* 0x20000013ff007230 */ /* 0x020fca0000004100 */
[----:B------:R-:W-:-:S04]  /*d7f0*/  F2FP.F16.F32.PACK_AB R0, RZ, R0 ;  /* 0x00000000ff00723e */ /* 0x000fc800000000ff */
[----:B------:R-:W-:-:S05]  /*d800*/  PRMT R0, R0, 0x5410, RZ ;  /* 0x0000541000007816 */ /* 0x000fca00000000ff */
[----:B------:R0:W-:Y:S01]  /*d810*/  STG.E desc[UR36][R4.64], R0 ;  /* 0x0000000004007986 */ /* 0x0001e2000c101924 */
[----:B------:R-:W-:Y:S05]  /*d820*/  BRA `(.L_x_1052) ;  /* 0x0000000800cc7947 */ /* 0x000fea0003800000 */
.L_x_1057:
[----:B-----5:R-:W-:-:S05]  /*d830*/  HADD2.F32 R6, -RZ, R19.H0_H0 ;  /* 0x20000013ff067230 */ /* 0x020fca0000004100 */
[----:B------:R-:W-:-:S06]  /*d840*/  FMUL.FTZ R6, R6, 1 ;  /* 0x3f80000006067820 */ /* 0x000fcc0000410000 */
[----:B------:R-:W0:Y:S02]  /*d850*/  F2F.F64.F32 R6, R6 ;  /* 0x0000000600067310 */ /* 0x000e240000201800 */
[----:B0-----:R0:W-:Y:S01]  /*d860*/  STG.E.64 desc[UR36][R4.64], R6 ;  /* 0x0000000604007986 */ /* 0x0011e2000c101b24 */
[----:B------:R-:W-:Y:S05]  /*d870*/  BRA `(.L_x_1052) ;  /* 0x0000000800b87947 */ /* 0x000fea0003800000 */
.L_x_1047:
        /* <DEDUP_REMOVED lines=10> */
[----:B------:R-:W-:-:S05]  /*d920*/  SEL R3, RZ, 0x1, !P0 ;  /* 0x00000001ff037807 */ /* 0x000fca0004000000 */
[----:B------:R0:W-:Y:S01]  /*d930*/  STG.E.U8 desc[UR36][R4.64], R3 ;  /* 0x0000000304007986 */ /* 0x0001e2000c101124 */
[----:B------:R-:W-:Y:S05]  /*d940*/  BRA `(.L_x_1052) ;  /* 0x0000000800847947 */ /* 0x000fea0003800000 */
.L_x_1061:
[----:B-----5:R-:W-:Y:S01]  /*d950*/  HADD2.F32 R19, -RZ, R19.H0_H0 ;  /* 0x20000013ff137230 */ /* 0x020fe20000004100 */
[----:B------:R-:W-:-:S04]  /*d960*/  CS2R R10, SRZ ;  /* 0x00000000000a7805 */ /* 0x000fc8000001ff00 */
[----:B-1-34-:R-:W-:-:S06]  /*d970*/  FMUL.FTZ R8, R19, 1 ;  /* 0x3f80000013087820 */ /* 0x01afcc0000410000 */
[----:B------:R-:W0:Y:S02]  /*d980*/  F2F.F64.F32 R8, R8 ;  /* 0x0000000800087310 */ /* 0x000e240000201800 */
[----:B0-----:R0:W-:Y:S01]  /*d990*/  STG.E.128 desc[UR36][R4.64], R8 ;  /* 0x0000000804007986 */ /* 0x0011e2000c101d24 */
[----:B------:R-:W-:Y:S05]  /*d9a0*/  BRA `(.L_x_1052) ;  /* 0x00000008006c7947 */ /* 0x000fea0003800000 */
.L_x_1060:
        /* <DEDUP_REMOVED lines=21> */
.L_x_1065:
[----:B------:R-:W-:Y:S05]  /*db00*/  BSYNC B0 ;  /* 0x0000000000007941 */ /* 0x000fea0003800000 */
.L_x_1064:
[----:B------:R-:W-:-:S05]  /*db10*/  LOP3.LUT R7, R0, R7, RZ, 0xfc, !PT ;  /* 0x0000000700077212 */ /* 0x000fca00078efcff */
[----:B------:R0:W-:Y:S01]  /*db20*/  STG.E.U8 desc[UR36][R4.64], R7 ;  /* 0x0000000704007986 */ /* 0x0001e2000c101124 */
[----:B------:R-:W-:Y:S05]  /*db30*/  BRA `(.L_x_1052) ;  /* 0x0000000800087947 */ /* 0x000fea0003800000 */
.L_x_1063:
        /* <DEDUP_REMOVED lines=13> */
.L_x_1067:
[----:B------:R-:W-:Y:S01]  /*dc10*/  IMAD.MOV.U32 R0, RZ, RZ, 0x7f ;  /* 0x0000007fff007424 */ /* 0x000fe200078e00ff */
[----:B------:R-:W-:-:S04]  /*dc20*/  ISETP.GT.U32.AND P0, PT, R3, 0x7f800000, PT ;  /* 0x7f8000000300780c */ /* 0x000fc80003f04070 */
[----:B------:R-:W-:-:S09]  /*dc30*/  SEL R0, R0, 0x7c, P0 ;  /* 0x0000007c00007807 */ /* 0x000fd20000000000 */
.L_x_1068:
[----:B------:R-:W-:Y:S05]  /*dc40*/  BSYNC B0 ;  /* 0x0000000000007941 */ /* 0x000fea0003800000 */
.L_x_1066:
[----:B------:R-:W-:-:S04]  /*dc50*/  LOP3.LUT R3, R19, 0x80000000, RZ, 0xc0, !PT ;  /* 0x8000000013037812 */ /* 0x000fc800078ec0ff */
[----:B------:R-:W-:-:S04]  /*dc60*/  SHF.R.U32.HI R3, RZ, 0x18, R3 ;  /* 0x00000018ff037819 */ /* 0x000fc80000011603 */
[----:B------:R-:W-:-:S05]  /*dc70*/  LOP3.LUT R3, R0, R3, RZ, 0xfc, !PT ;  /* 0x0000000300037212 */ /* 0x000fca00078efcff */
[----:B------:R0:W-:Y:S01]  /*dc80*/  STG.E.U8 desc[UR36][R4.64], R3 ;  /* 0x0000000304007986 */ /* 0x0001e2000c101124 */
[----:B------:R-:W-:Y:S05]  /*dc90*/  BRA `(.L_x_1052) ;  /* 0x0000000400b07947 */ /* 0x000fea0003800000 */
.L_x_1062:
[----:B-----5:R-:W-:-:S05]  /*dca0*/  HADD2.F32 R0, -RZ, R19.H0_H0 ;  /* 0x20000013ff007230 */ /* 0x020fca0000004100 */
[----:B------:R-:W-:-:S05]  /*dcb0*/  F2FP.BF16.F32.PACK_AB R0, RZ, R0 ;  /* 0x00000000ff00723e */ /* 0x000fca00000010ff */
[----:B------:R0:W-:Y:S01]  /*dcc0*/  STG.E.U16 desc[UR36][R4.64], R0 ;  /* 0x0000000004007986 */ /* 0x0001e2000c101524 */
[----:B------:R-:W-:Y:S05]  /*dcd0*/  BRA `(.L_x_1052) ;  /* 0x0000000400a07947 */ /* 0x000fea0003800000 */
.L_x_1059:
        /* <DEDUP_REMOVED lines=8> */
[----:B-----5:R-:W-:-:S06]  /*dd60*/  HADD2.F32 R3, -RZ, R19.H0_H0 ;  /* 0x20000013ff037230 */ /* 0x020fcc0000004100 */
[----:B------:R-:W0:Y:S02]  /*dd70*/  F2I.FTZ.U32.TRUNC.NTZ R3, R3 ;  /* 0x0000000300037305 */ /* 0x000e24000021f000 */
[----:B0-----:R0:W-:Y:S01]  /*dd80*/  STG.E.U16 desc[UR36][R4.64], R3 ;  /* 0x0000000304007986 */ /* 0x0011e2000c101524 */
[----:B------:R-:W-:Y:S05]  /*dd90*/  BRA `(.L_x_1052) ;  /* 0x0000000400707947 */ /* 0x000fea0003800000 */
.L_x_1071:
        /* <DEDUP_REMOVED lines=13> */
[----:B------:R-:W-:-:S05]  /*de70*/  FADD.FTZ R0, R6, 8192 ;  /* 0x4600000006007421 */ /* 0x000fca0000010000 */
[----:B------:R-:W-:Y:S02]  /*de80*/  LOP3.LUT P0, R3, R0, 0xff, RZ, 0xc0, !PT ;  /* 0x000000ff00037812 */ /* 0x000fe4000780c0ff */
[----:B------:R-:W-:-:S11]  /*de90*/  PRMT R0, RZ, 0x7610, R0 ;  /* 0x00007610ff007816 */ /* 0x000fd60000000000 */
[----:B------:R-:W-:Y:S05]  /*dea0*/  @!P0 BRA `(.L_x_1073) ;  /* 0x00000000000c8947 */ /* 0x000fea0003800000 */
.L_x_1074:
[----:B------:R-:W-:-:S04]  /*deb0*/  LOP3.LUT R0, R19, 0x80000000, RZ, 0xc0, !PT ;  /* 0x8000000013007812 */ /* 0x000fc800078ec0ff */
[----:B------:R-:W-:-:S04]  /*dec0*/  SHF.R.U32.HI R0, RZ, 0x18, R0 ;  /* 0x00000018ff007819 */ /* 0x000fc80000011600 */
[----:B------:R-:W-:-:S07]  /*ded0*/  LOP3.LUT R0, R3, R0, RZ, 0xfc, !PT ;  /* 0x0000000003007212 */ /* 0x000fce00078efcff */
.L_x_1073:
[----:B------:R-:W-:Y:S05]  /*dee0*/  BSYNC B0 ;  /* 0x0000000000007941 */ /* 0x000fea0003800000 */
.L_x_1072:
[----:B------:R0:W-:Y:S01]  /*def0*/  STG.E.U8 desc[UR36][R4.64], R0 ;  /* 0x0000000004007986 */ /* 0x0001e2000c101124 */
[----:B------:R-:W-:Y:S05]  /*df00*/  BRA `(.L_x_1052) ;  /* 0x0000000400147947 */ /* 0x000fea0003800000 */
.L_x_1070:
        /* <DEDUP_REMOVED lines=17> */
.L_x_1077:
[----:B------:R-:W-:-:S04]  /*e020*/  LOP3.LUT R0, R19, 0x80000000, RZ, 0xc0, !PT ;  /* 0x8000000013007812 */ /* 0x000fc800078ec0ff */
[----:B------:R-:W-:-:S04]  /*e030*/  SHF.R.U32.HI R0, RZ, 0x18, R0 ;  /* 0x00000018ff007819 */ /* 0x000fc80000011600 */
[----:B------:R-:W-:-:S07]  /*e040*/  LOP3.LUT R0, R3, R0, RZ, 0xfc, !PT ;  /* 0x0000000003007212 */ /* 0x000fce00078efcff */
.L_x_1076:
[----:B------:R-:W-:Y:S05]  /*e050*/  BSYNC B0 ;  /* 0x0000000000007941 */ /* 0x000fea0003800000 */
.L_x_1075:
[----:B------:R0:W-:Y:S01]  /*e060*/  STG.E.U8 desc[UR36][R4.64], R0 ;  /* 0x0000000004007986 */ /* 0x0001e2000c101124 */
[----:B------:R-:W-:Y:S05]  /*e070*/  BRA `(.L_x_1052) ;  /* 0x0000000000b87947 */ /* 0x000fea0003800000 */
.L_x_1069:
[----:B------:R-:W-:-:S13]  /*e080*/  ISETP.NE.AND P0, PT, R0, 0x1c, PT ;  /* 0x0000001c0000780c */ /* 0x000fda0003f05270 */
[----:B------:R-:W-:Y:S05]  /*e090*/  @!P0 BRA `(.L_x_1078) ;  /* 0x0000000000a48947 */ /* 0x000fea0003800000 */
[----:B------:R-:W-:-:S13]  /*e0a0*/  ISETP.NE.AND P0, PT, R0, 0x1d, PT ;  /* 0x0000001d0000780c */ /* 0x000fda0003f05270 */
[----:B------:R-:W-:Y:S05]  /*e0b0*/  @!P0 BRA `(.L_x_1079) ;  /* 0x00000000008c8947 */ /* 0x000fea0003800000 */
[----:B------:R-:W-:-:S13]  /*e0c0*/  ISETP.NE.AND P0, PT, R0, 0x2c, PT ;  /* 0x0000002c0000780c */ /* 0x000fda0003f05270 */
[----:B------:R-:W-:Y:S05]  /*e0d0*/  @P0 BRA `(.L_x_1051) ;  /* 0x0000000000400947 */ /* 0x000fea0003800000 */
[----:B-----5:R-:W-:-:S05]  /*e0e0*/  HADD2.F32 R6, -RZ, R19.H0_H0 ;  /* 0x20000013ff067230 */ /* 0x020fca0000004100 */
        /* <DEDUP_REMOVED lines=15> */
.L_x_1051:
        /* <DEDUP_REMOVED lines=11> */
[----:B-1-34-:R-:W-:Y:S02]  /*e290*/  IMAD.MOV.U32 R8, RZ, RZ, 0x65 ;  /* 0x00000065ff087424 */ /* 0x01afe400078e00ff */
[----:B------:R-:W-:Y:S02]  /*e2a0*/  IMAD.MOV.U32 R12, RZ, RZ, 0x1 ;  /* 0x00000001ff0c7424 */ /* 0x000fe400078e00ff */
[----:B------:R-:W-:-:S07]  /*e2b0*/  IMAD.MOV.U32 R13, RZ, RZ, RZ ;  /* 0x000000ffff0d7224 */ /* 0x000fce00078e00ff */
[----:B------:R-:W-:-:S07]  /*e2c0*/  LEPC R20, `(.L_x_1080) ;  /* 0x000000001014794e */ /* 0x000fce0000000000 */
[----:B0----5:R-:W-:Y:S05]  /*e2d0*/  CALL.ABS.NOINC R14 ;  /* 0x000000000e007343 */ /* 0x021fea0003c00000 */
.L_x_1080:
[----:B------:R-:W-:Y:S05]  /*e2e0*/  BRA `(.L_x_1052) ;  /* 0x00000000001c7947 */ /* 0x000fea0003800000 */
.L_x_1079:
[----:B-----5:R-:W-:-:S06]  /*e2f0*/  HADD2.F32 R6, -RZ, R19.H0_H0 ;  /* 0x20000013ff067230 */ /* 0x020fcc0000004100 */
[----:B------:R-:W0:Y:S02]  /*e300*/  F2I.U64.TRUNC R6, R6 ;  /* 0x0000000600067311 */ /* 0x000e24000020d800 */
[----:B0-----:R0:W-:Y:S01]  /*e310*/  STG.E.64 desc[UR36][R4.64], R6 ;  /* 0x0000000604007986 */ /* 0x0011e2000c101b24 */
[----:B------:R-:W-:Y:S05]  /*e320*/  BRA `(.L_x_1052) ;  /* 0x00000000000c7947 */ /* 0x000fea0003800000 */
.L_x_1078:
[----:B-----5:R-:W-:-:S06]  /*e330*/  HADD2.F32 R19, -RZ, R19.H0_H0 ;  /* 0x20000013ff137230 */ /* 0x020fcc0000004100 */
[----:B------:R-:W0:Y:S02]  /*e340*/  F2I.FTZ.U32.TRUNC.NTZ R19, R19 ;  /* 0x0000001300137305 */ /* 0x000e24000021f000 */
[----:B0-----:R0:W-:Y:S02]  /*e350*/  STG.E desc[UR36][R4.64], R19 ;  /* 0x0000001304007986 */ /* 0x0011e4000c101924 */
.L_x_1052:
[----:B------:R-:W-:-:S05]  /*e360*/  VIADD R17, R17, 0x80 ;  /* 0x0000008011117836 */ /* 0x000fca0000000000 */
[----:B------:R-:W-:-:S13]  /*e370*/  ISETP.GE.AND P0, PT, R17, R22, PT ;  /* 0x000000161100720c */ /* 0x000fda0003f06270 */
        /* <DEDUP_REMOVED lines=19> */
[----:B------:R-:W-:-:S06]  /*e4b0*/  HADD2.F32 R27, -RZ, R27.H0_H0 ;  /* 0x2000001bff1b7230 */ /* 0x000fcc0000004100 */
[----:B------:R-:W0:Y:S02]  /*e4c0*/  F2I.FTZ.TRUNC.NTZ R27, R27 ;  /* 0x0000001b001b7305 */ /* 0x000e24000021f100 */
[----:B0-----:R0:W-:Y:S01]  /*e4d0*/  STG.E.U8 desc[UR36][R4.64], R27 ;  /* 0x0000001b04007986 */ /* 0x0011e2000c101124 */
[----:B------:R-:W-:Y:S05]  /*e4e0*/  BRA `(.L_x_1086) ;  /* 0x0000000c008c7947 */ /* 0x000fea0003800000 */
.L_x_1084:
[----:B------:R-:W-:-:S06]  /*e4f0*/  HADD2.F32 R7, -RZ, R27.H0_H0 ;  /* 0x2000001bff077230 */ /* 0x000fcc0000004100 */
[----:B------:R-:W0:Y:S02]  /*e500*/  F2I.S64.TRUNC R6, R7 ;  /* 0x0000000700067311 */ /* 0x000e24000020d900 */
[----:B0-----:R0:W-:Y:S01]  /*e510*/  STG.E.U8 desc[UR36][R4.64], R6 ;  /* 0x0000000604007986 */ /* 0x0011e2000c101124 */
[----:B------:R-:W-:Y:S05]  /*e520*/  BRA `(.L_x_1086) ;  /* 0x0000000c007c7947 */ /* 0x000fea0003800000 */
.L_x_1083:
[----:B------:R-:W-:-:S13]  /*e530*/  ISETP.NE.AND P0, PT, R0, 0x2, PT ;  /* 0x000000020000780c */ /* 0x000fda0003f05270 */
[----:B------:R-:W-:Y:S05]  /*e540*/  @!P0 BRA `(.L_x_1087) ;  /* 0x0000000000308947 */ /* 0x000fea0003800000 */
[----:B------:R-:W-:-:S13]  /*e550*/  ISETP.NE.AND P0, PT, R0, 0x3, PT ;  /* 0x000000030000780c */ /* 0x000fda0003f05270 */
[----:B------:R-:W-:Y:S05]  /*e560*/  @!P0 BRA `(.L_x_1088) ;  /* 0x0000000000188947 */ /* 0x000fea0003800000 */
[----:B------:R-:W-:-:S13]  /*e570*/  ISETP.NE.AND P0, PT, R0, 0x4, PT ;  /* 0x000000040000780c */ /* 0x000fda0003f05270 */
[----:B------:R-:W-:Y:S05]  /*e580*/  @P0 BRA `(.L_x_1085) ;  /* 0x0000000c00040947 */ /* 0x000fea0003800000 */
[----:B------:R-:W-:-:S06]  /*e590*/  HADD2.F32 R6, -RZ, R27.H0_H0 ;  /* 0x2000001bff067230 */ /* 0x000fcc0000004100 */
[----:B------:R-:W0:Y:S02]  /*e5a0*/  F2I.S64.TRUNC R6, R6 ;  /* 0x0000000600067311 */ /* 0x000e24000020d900 */
[----:B0-----:R0:W-:Y:S01]  /*e5b0*/  STG.E.64 desc[UR36][R4.64], R6 ;  /* 0x0000000604007986 */ /* 0x0011e2000c101b24 */
[----:B------:R-:W-:Y:S05]  /*e5c0*/  BRA `(.L_x_1086) ;  /* 0x0000000c00547947 */ /* 0x000fea0003800000 */
.L_x_1088:
[----:B------:R-:W-:-:S06]  /*e5d0*/  HADD2.F32 R27, -RZ, R27.H0_H0 ;  /* 0x2000001bff1b7230 */ /* 0x000fcc0000004100 */
[----:B------:R-:W0:Y:S02]  /*e5e0*/  F2I.FTZ.TRUNC.NTZ R27, R27 ;  /* 0x0000001b001b7305 */ /* 0x000e24000021f100 */
[----:B0-----:R0:W-:Y:S01]  /*e5f0*/  STG.E desc[UR36][R4.64], R27 ;  /* 0x0000001b04007986 */ /* 0x0011e2000c101924 */
[----:B------:R-:W-:Y:S05]  /*e600*/  BRA `(.L_x_1086) ;  /* 0x0000000c00447947 */ /* 0x000fea0003800000 */
.L_x_1087:
[----:B------:R-:W-:-:S06]  /*e610*/  HADD2.F32 R27, -RZ, R27.H0_H0 ;  /* 0x2000001bff1b7230 */ /* 0x000fcc0000004100 */
[----:B------:R-:W0:Y:S02]  /*e620*/  F2I.FTZ.TRUNC.NTZ R27, R27 ;  /* 0x0000001b001b7305 */ /* 0x000e24000021f100 */
[----:B0-----:R0:W-:Y:S01]  /*e630*/  STG.E.U16 desc[UR36][R4.64], R27 ;  /* 0x0000001b04007986 */ /* 0x0011e2000c101524 */
[----:B------:R-:W-:Y:S05]  /*e640*/  BRA `(.L_x_1086) ;  /* 0x0000000c00347947 */ /* 0x000fea0003800000 */
.L_x_1082:
[----:B------:R-:W-:-:S13]  /*e650*/  ISETP.GT.AND P0, PT, R0, 0x6, PT ;  /* 0x000000060000780c */ /* 0x000fda0003f04270 */
[----:B------:R-:W-:Y:S05]  /*e660*/  @P0 BRA `(.L_x_1089) ;  /* 0x0000000000240947 */ /* 0x000fea0003800000 */
[----:B------:R-:W-:-:S13]  /*e670*/  ISETP.NE.AND P0, PT, R0, 0x5, PT ;  /* 0x000000050000780c */ /* 0x000fda0003f05270 */
[----:B------:R-:W-:Y:S05]  /*e680*/  @!P0 BRA `(.L_x_1090) ;  /* 0x0000000000148947 */ /* 0x000fea0003800000 */
[----:B------:R-:W-:-:S13]  /*e690*/  ISETP.NE.AND P0, PT, R0, 0x6, PT ;  /* 0x000000060000780c */ /* 0x000fda0003f05270 */
[----:B------:R-:W-:Y:S05]  /*e6a0*/  @P0 BRA `(.L_x_1085) ;  /* 0x0000000800bc0947 */ /* 0x000fea0003800000 */
[----:B------:R-:W-:-:S05]  /*e6b0*/  HADD2.F32 R27, -RZ, R27.H0_H0 ;  /* 0x2000001bff1b7230 */ /* 0x000fca0000004100 */
[----:B------:R0:W-:Y:S01]  /*e6c0*/  STG.E desc[UR36][R4.64], R27 ;  /* 0x0000001b04007986 */ /* 0x0001e2000c101924 */
[----:B------:R-:W-:Y:S05]  /*e6d0*/  BRA `(.L_x_1086) ;  /* 0x0000000c00107947 */ /* 0x000fea0003800000 */
.L_x_1090:
[----:B------:R0:W-:Y:S01]  /*e6e0*/  STG.E.U16 desc[UR36][R4.64], R27 ;  /* 0x0000001b04007986 */ /* 0x0001e2000c101524 */
[----:B------:R-:W-:Y:S05]  /*e6f0*/  BRA `(.L_x_1086) ;  /* 0x0000000c00087947 */ /* 0x000fea0003800000 */
.L_x_1089:
[----:B------:R-:W-:-:S13]  /*e700*/  ISETP.NE.AND P0, PT, R0, 0x7, PT ;  /* 0x000000070000780c */ /* 0x000fda0003f05270 */
[----:B------:R-:W-:Y:S05]  /*e710*/  @!P0 BRA `(.L_x_1091) ;  /* 0x0000000000348947 */ /* 0x000fea0003800000 */
[----:B------:R-:W-:-:S13]  /*e720*/  ISETP.NE.AND P0, PT, R0, 0x8, PT ;  /* 0x000000080000780c */ /* 0x000fda0003f05270 */
[----:B------:R-:W-:Y:S05]  /*e730*/  @!P0 BRA `(.L_x_1092) ;  /* 0x0000000000188947 */ /* 0x000fea0003800000 */
[----:B------:R-:W-:-:S13]  /*e740*/  ISETP.NE.AND P0, PT, R0, 0x9, PT ;  /* 0x000000090000780c */ /* 0x000fda0003f05270 */
[----:B------:R-:W-:Y:S05]  /*e750*/  @P0 BRA `(.L_x_1085) ;  /* 0x0000000800900947 */ /* 0x000fea0003800000 */
[----:B------:R-:W-:Y:S02]  /*e760*/  HADD2.F32 R6, -RZ, R27.H0_H0 ;  /* 0x2000001bff067230 */ /* 0x000fe40000004100 */
[----:B------:R-:W-:-:S05]  /*e770*/  IMAD.MOV.U32 R7, RZ, RZ, RZ ;  /* 0x000000ffff077224 */ /* 0x000fca00078e00ff */
[----:B------:R0:W-:Y:S01]  /*e780*/  STG.E.64 desc[UR36][R4.64], R6 ;  /* 0x0000000604007986 */ /* 0x0001e2000c101b24 */
[----:B------:R-:W-:Y:S05]  /*e790*/  BRA `(.L_x_1086) ;  /* 0x0000000800e07947 */ /* 0x000fea0003800000 */
.L_x_1092:
[----:B------:R-:W-:-:S05]  /*e7a0*/  HADD2.F32 R0, -RZ, R27.H0_H0 ;  /* 0x2000001bff007230 */ /* 0x000fca0000004100 */
[----:B------:R-:W-:-:S04]  /*e7b0*/  F2FP.F16.F32.PACK_AB R0, RZ, R0 ;  /* 0x00000000ff00723e */ /* 0x000fc800000000ff */
[----:B------:R-:W-:-:S05]  /*e7c0*/  PRMT R0, R0, 0x5410, RZ ;  /* 0x0000541000007816 */ /* 0x000fca00000000ff */
[----:B------:R0:W-:Y:S01]  /*e7d0*/  STG.E desc[UR36][R4.64], R0 ;  /* 0x0000000004007986 */ /* 0x0001e2000c101924 */
[----:B------:R-:W-:Y:S05]  /*e7e0*/  BRA `(.L_x_1086) ;  /* 0x0000000800cc7947 */ /* 0x000fea0003800000 */
.L_x_1091:
[----:B------:R-:W-:-:S05]  /*e7f0*/  HADD2.F32 R6, -RZ, R27.H0_H0 ;  /* 0x2000001bff067230 */ /* 0x000fca0000004100 */
[----:B------:R-:W-:-:S06]  /*e800*/  FMUL.FTZ R6, R6, 1 ;  /* 0x3f80000006067820 */ /* 0x000fcc0000410000 */
[----:B------:R-:W0:Y:S02]  /*e810*/  F2F.F64.F32 R6, R6 ;  /* 0x0000000600067310 */ /* 0x000e240000201800 */
[----:B0-----:R0:W-:Y:S01]  /*e820*/  STG.E.64 desc[UR36][R4.64], R6 ;  /* 0x0000000604007986 */ /* 0x0011e2000c101b24 */
[----:B------:R-:W-:Y:S05]  /*e830*/  BRA `(.L_x_1086) ;  /* 0x0000000800b87947 */ /* 0x000fea0003800000 */
.L_x_1081:
        /* <DEDUP_REMOVED lines=8> */
[----:B------:R-:W-:-:S05]  /*e8c0*/  HADD2.F32 R27, -RZ, R27.H0_H0 ;  /* 0x2000001bff1b7230 */ /* 0x000fca0000004100 */
[----:B------:R-:W-:-:S04]  /*e8d0*/  FSETP.NEU.FTZ.AND P0, PT, R27, RZ, PT ;  /* 0x000000ff1b00720b */ /* 0x000fc80003f1d000 */
[----:B------:R-:W-:-:S05]  /*e8e0*/  SEL R3, RZ, 0x1, !P0 ;  /* 0x00000001ff037807 */ /* 0x000fca0004000000 */
[----:B------:R0:W-:Y:S01]  /*e8f0*/  STG.E.U8 desc[UR36][R4.64], R3 ;  /* 0x0000000304007986 */ /* 0x0001e2000c101124 */
[----:B------:R-:W-:Y:S05]  /*e900*/  BRA `(.L_x_1086) ;  /* 0x0000000800847947 */ /* 0x000fea0003800000 */
.L_x_1095:
[----:B------:R-:W-:Y:S01]  /*e910*/  HADD2.F32 R27, -RZ, R27.H0_H0 ;  /* 0x2000001bff1b7230 */ /* 0x000fe20000004100 */
[----:B------:R-:W-:-:S04]  /*e920*/  CS2R R10, SRZ ;  /* 0x00000000000a7805 */ /* 0x000fc8000001ff00 */
[----:B-1-34-:R-:W-:-:S06]  /*e930*/  FMUL.FTZ R8, R27, 1 ;  /* 0x3f8000001b087820 */ /* 0x01afcc0000410000 */
[----:B------:R-:W0:Y:S02]  /*e940*/  F2F.F64.F32 R8, R8 ;  /* 0x0000000800087310 */ /* 0x000e240000201800 */
[----:B0-----:R0:W-:Y:S01]  /*e950*/  STG.E.128 desc[UR36][R4.64], R8 ;  /* 0x0000000804007986 */ /* 0x0011e2000c101d24 */
[----:B------:R-:W-:Y:S05]  /*e960*/  BRA `(.L_x_1086) ;  /* 0x00000008006c7947 */ /* 0x000fea0003800000 */
.L_x_1094:
[----:B------:R-:W-:-:S13]  /*e970*/  ISETP.NE.AND P0, PT, R0, 0xf, PT ;  /* 0x0000000f0000780c */ /* 0x000fda0003f05270 */
[----:B------:R-:W-:Y:S05]  /*e980*/  @!P0 BRA `(.L_x_1096) ;  /* 0x0000000000b48947 */ /* 0x000fea0003800000 */
[----:B------:R-:W-:-:S13]  /*e990*/  ISETP.NE.AND P0, PT, R0, 0x17, PT ;  /* 0x000000170000780c */ /* 0x000fda0003f05270 */
[----:B------:R-:W-:Y:S05]  /*e9a0*/  @!P0 BRA `(.L_x_1097) ;  /* 0x0000000000548947 */ /* 0x000fea0003800000 */
[----:B------:R-:W-:-:S13]  /*e9b0*/  ISETP.NE.AND P0, PT, R0, 0x18, PT ;  /* 0x000000180000780c */ /* 0x000fda0003f05270 */
[----:B------:R-:W-:Y:S05]  /*e9c0*/  @P0 BRA `(.L_x_1085) ;  /* 0x0000000400f40947 */ /* 0x000fea0003800000 */
[----:B------:R-:W-:Y:S01]  /*e9d0*/  HADD2.F32 R27, -RZ, R27.H0_H0 ;  /* 0x2000001bff1b7230 */ /* 0x000fe20000004100 */
        /* <DEDUP_REMOVED lines=14> */
.L_x_1099:
[----:B------:R-:W-:Y:S05]  /*eac0*/  BSYNC B0 ;  /* 0x0000000000007941 */ /* 0x000fea0003800000 */
.L_x_1098:
[----:B------:R-:W-:-:S05]  /*ead0*/  LOP3.LUT R7, R0, R7, RZ, 0xfc, !PT ;  /* 0x0000000700077212 */ /* 0x000fca00078efcff */
[----:B------:R0:W-:Y:S01]  /*eae0*/  STG.E.U8 desc[UR36][R4.64], R7 ;  /* 0x0000000704007986 */ /* 0x0001e2000c101124 */
[----:B------:R-:W-:Y:S05]  /*eaf0*/  BRA `(.L_x_1086) ;  /* 0x0000000800087947 */ /* 0x000fea0003800000 */
.L_x_1097:
[----:B------:R-:W-:Y:S01]  /*eb00*/  HADD2.F32 R27, -RZ, R27.H0_H0 ;  /* 0x2000001bff1b7230 */ /* 0x000fe20000004100 */
        /* <DEDUP_REMOVED lines=12> */
.L_x_1101:
[----:B------:R-:W-:Y:S01]  /*ebd0*/  IMAD.MOV.U32 R0, RZ, RZ, 0x7f ;  /* 0x0000007fff007424 */ /* 0x000fe200078e00ff */
[----:B------:R-:W-:-:S04]  /*ebe0*/  ISETP.GT.U32.AND P0, PT, R3, 0x7f800000, PT ;  /* 0x7f8000000300780c */ /* 0x000fc80003f04070 */
[----:B------:R-:W-:-:S09]  /*ebf0*/  SEL R0, R0, 0x7c, P0 ;  /* 0x0000007c00007807 */ /* 0x000fd20000000000 */
.L_x_1102:
[----:B------:R-:W-:Y:S05]  /*ec00*/  BSYNC B0 ;  /* 0x0000000000007941 */ /* 0x000fea0003800000 */
.L_x_1100:
[----:B------:R-:W-:-:S04]  /*ec10*/  LOP3.LUT R3, R27, 0x80000000, RZ, 0xc0, !PT ;  /* 0x800000001b037812 */ /* 0x000fc800078ec0ff */
[----:B------:R-:W-:-:S04]  /*ec20*/  SHF.R.U32.HI R3, RZ, 0x18, R3 ;  /* 0x00000018ff037819 */ /* 0x000fc80000011603 */
[----:B------:R-:W-:-:S05]  /*ec30*/  LOP3.LUT R3, R0, R3, RZ, 0xfc, !PT ;  /* 0x0000000300037212 */ /* 0x000fca00078efcff */
[----:B------:R0:W-:Y:S01]  /*ec40*/  STG.E.U8 desc[UR36][R4.64], R3 ;  /* 0x0000000304007986 */ /* 0x0001e2000c101124 */
[----:B------:R-:W-:Y:S05]  /*ec50*/  BRA `(.L_x_1086) ;  /* 0x0000000400b07947 */ /* 0x000fea0003800000 */
.L_x_1096:
[----:B------:R-:W-:-:S05]  /*ec60*/  HADD2.F32 R0, -RZ, R27.H0_H0 ;  /* 0x2000001bff007230 */ /* 0x000fca0000004100 */
[----:B------:R-:W-:-:S05]  /*ec70*/  F2FP.BF16.F32.PACK_AB R0, RZ, R0 ;  /* 0x00000000ff00723e */ /* 0x000fca00000010ff */
[----:B------:R0:W-:Y:S01]  /*ec80*/  STG.E.U16 desc[UR36][R4.64], R0 ;  /* 0x0000000004007986 */ /* 0x0001e2000c101524 */
[----:B------:R-:W-:Y:S05]  /*ec90*/  BRA `(.L_x_1086) ;  /* 0x0000000400a07947 */ /* 0x000fea0003800000 */
.L_x_1093:
        /* <DEDUP_REMOVED lines=8> */
[----:B------:R-:W-:-:S06]  /*ed20*/  HADD2.F32 R3, -RZ, R27.H0_H0 ;  /* 0x2000001bff037230 */ /* 0x000fcc0000004100 */
[----:B------:R-:W0:Y:S02]  /*ed30*/  F2I.FTZ.U32.TRUNC.NTZ R3, R3 ;  /* 0x0000000300037305 */ /* 0x000e24000021f000 */
[----:B0-----:R0:W-:Y:S01]  /*ed40*/  STG.E.U16 desc[UR36][R4.64], R3 ;  /* 0x0000000304007986 */ /* 0x0011e2000c101524 */
[----:B------:R-:W-:Y:S05]  /*ed50*/  BRA `(.L_x_1086) ;  /* 0x0000000400707947 */ /* 0x000fea0003800000 */
.L_x_1105:
[----:B------:R-:W-:Y:S01]  /*ed60*/  HADD2.F32 R27, -RZ, R27.H0_H0 ;  /* 0x2000001bff1b7230 */ /* 0x000fe20000004100 */
        /* <DEDUP_REMOVED lines=16> */
.L_x_1108:
[----:B------:R-:W-:-:S04]  /*ee70*/  LOP3.LUT R0, R27, 0x80000000, RZ, 0xc0, !PT ;  /* 0x800000001b007812 */ /* 0x000fc800078ec0ff */
[----:B------:R-:W-:-:S04]  /*ee80*/  SHF.R.U32.HI R0, RZ, 0x18, R0 ;  /* 0x00000018ff007819 */ /* 0x000fc80000011600 */
[----:B------:R-:W-:-:S07]  /*ee90*/  LOP3.LUT R0, R3, R0, RZ, 0xfc, !PT ;  /* 0x0000000003007212 */ /* 0x000fce00078efcff */
.L_x_1107:
[----:B------:R-:W-:Y:S05]  /*eea0*/  BSYNC B0 ;  /* 0x0000000000007941 */ /* 0x000fea0003800000 */
.L_x_1106:
[----:B------:R0:W-:Y:S01]  /*eeb0*/  STG.E.U8 desc[UR36][R4.64], R0 ;  /* 0x0000000004007986 */ /* 0x0001e2000c101124 */
[----:B------:R-:W-:Y:S05]  /*eec0*/  BRA `(.L_x_1086) ;  /* 0x0000000400147947 */ /* 0x000fea0003800000 */
.L_x_1104:
        /* <DEDUP_REMOVED lines=17> */
.L_x_1111:
[----:B------:R-:W-:-:S04]  /*efe0*/  LOP3.LUT R0, R27, 0x80000000, RZ, 0xc0, !PT ;  /* 0x800000001b007812 */ /* 0x000fc800078ec0ff */
[----:B------:R-:W-:-:S04]  /*eff0*/  SHF.R.U32.HI R0, RZ, 0x18, R0 ;  /* 0x00000018ff007819 */ /* 0x000fc80000011600 */
[----:B------:R-:W-:-:S07]  /*f000*/  LOP3.LUT R0, R3, R0, RZ, 0xfc, !PT ;  /* 0x0000000003007212 */ /* 0x000fce00078efcff */
.L_x_1110:
[----:B------:R-:W-:Y:S05]  /*f010*/  BSYNC B0 ;  /* 0x0000000000007941 */ /* 0x000fea0003800000 */
.L_x_1109:
[----:B------:R0:W-:Y:S01]  /*f020*/  STG.E.U8 desc[UR36][R4.64], R0 ;  /* 0x0000000004007986 */ /* 0x0001e2000c101124 */
[----:B------:R-:W-:Y:S05]  /*f030*/  BRA `(.L_x_1086) ;  /* 0x0000000000b87947 */ /* 0x000fea0003800000 */
.L_x_1103:
[----:B------:R-:W-:-:S13]  /*f040*/  ISETP.NE.AND P0, PT, R0, 0x1c, PT ;  /* 0x0000001c0000780c */ /* 0x000fda0003f05270 */
[----:B------:R-:W-:Y:S05]  /*f050*/  @!P0 BRA `(.L_x_1112) ;  /* 0x0000000000a48947 */ /* 0x000fea0003800000 */
[----:B------:R-:W-:-:S13]  /*f060*/  ISETP.NE.AND P0, PT, R0, 0x1d, PT ;  /* 0x0000001d0000780c */ /* 0x000fda0003f05270 */
[----:B------:R-:W-:Y:S05]  /*f070*/  @!P0 BRA `(.L_x_1113) ;  /* 0x00000000008c8947 */ /* 0x000fea0003800000 */
[----:B------:R-:W-:-:S13]  /*f080*/  ISETP.NE.AND P0, PT, R0, 0x2c, PT ;  /* 0x0000002c0000780c */ /* 0x000fda0003f05270 */
[----:B------:R-:W-:Y:S05]  /*f090*/  @P0 BRA `(.L_x_1085) ;  /* 0x0000000000400947 */ /* 0x000fea0003800000 */
[----:B------:R-:W-:-:S05]  /*f0a0*/  HADD2.F32 R6, -RZ, R27.H0_H0 ;  /* 0x2000001bff067230 */ /* 0x000fca0000004100 */
        /* <DEDUP_REMOVED lines=15> */
.L_x_1085:
[----:B------:R-:W-:Y:S01]  /*f1a0*/  MOV R0, 0x0 ;  /* 0x0000000000007802 */ /* 0x000fe20000000f00 */
[----:B------:R-:W-:Y:S01]  /*f1b0*/  ULDC.64 UR4, c[0x4][0x4e8] ;  /* 0x01013a0000047ab9 */ /* 0x000fe20000000a00 */
[----:B------:R-:W-:Y:S01]  /*f1c0*/  ULDC.64 UR6, c[0x4][0x3d0] ;  /* 0x0100f40000067ab9 */ /* 0x000fe20000000a00 */
[----:B------:R-:W-:Y:S01]  /*f1d0*/  IMAD.U32 R4, RZ, RZ, UR4 ;  /* 0x00000004ff047e24 */ /* 0x000fe2000f8e00ff */
[----:B------:R0:W2:Y:S01]  /*f1e0*/  LDC.64 R14, c[0x4][R0] ;  /* 0x01000000000e7b82 */ /* 0x0000a20000000a00 */
[----:B------:R-:W-:Y:S01]  /*f1f0*/  IMAD.U32 R5, RZ, RZ, UR5 ;  /* 0x00000005ff057e24 */ /* 0x000fe2000f8e00ff */
[----:B------:R-:W-:Y:S01]  /*f200*/  ULDC.64 UR4, c[0x4][0x4f0] ;  /* 0x01013c0000047ab9 */ /* 0x000fe20000000a00 */
[----:B------:R-:W-:Y:S02]  /*f210*/  IMAD.U32 R10, RZ, RZ, UR6 ;  /* 0x00000006ff0a7e24 */ /* 0x000fe4000f8e00ff */
[----:B------:R-:W-:Y:S02]  /*f220*/  IMAD.U32 R6, RZ, RZ, UR4 ;  /* 0x00000004ff067e24 */ /* 0x000fe4000f8e00ff */
[----:B------:R-:W-:-:S02]  /*f230*/  IMAD.U32 R7, RZ, RZ, UR5 ;  /* 0x00000005ff077e24 */ /* 0x000fc4000f8e00ff */
[----:B------:R-:W-:Y:S02]  /*f240*/  IMAD.U32 R11, RZ, RZ, UR7 ;  /* 0x00000007ff0b7e24 */ /* 0x000fe4000f8e00ff */
[----:B-1-34-:R-:W-:Y:S02]  /*f250*/  IMAD.MOV.U32 R8, RZ, RZ, 0x65 ;  /* 0x00000065ff087424 */ /* 0x01afe400078e00ff */
[----:B------:R-:W-:Y:S02]  /*f260*/  IMAD.MOV.U32 R12, RZ, RZ, 0x1 ;  /* 0x00000001ff0c7424 */ /* 0x000fe400078e00ff */
[----:B0-----:R-:W-:-:S07]  /*f270*/  IMAD.MOV.U32 R13, RZ, RZ, RZ ;  /* 0x000000ffff0d7224 */ /* 0x001fce00078e00ff */
[----:B------:R-:W-:-:S07]  /*f280*/  LEPC R20, `(.L_x_1114) ;  /* 0x000000001014794e */ /* 0x000fce0000000000 */
[----:B--2---:R-:W-:Y:S05]  /*f290*/  CALL.ABS.NOINC R14 ;  /* 0x000000000e007343 */ /* 0x004fea0003c00000 */
.L_x_1114:
[----:B------:R-:W-:Y:S05]  /*f2a0*/  BRA `(.L_x_1086) ;  /* 0x00000000001c7947 */ /* 0x000fea0003800000 */
.L_x_1113:
[----:B------:R-:W-:-:S06]  /*f2b0*/  HADD2.F32 R6, -RZ, R27.H0_H0 ;  /* 0x2000001bff067230 */ /* 0x000fcc0000004100 */
[----:B------:R-:W0:Y:S02]  /*f2c0*/  F2I.U64.TRUNC R6, R6 ;  /* 0x0000000600067311 */ /* 0x000e24000020d800 */
[----:B0-----:R2:W-:Y:S01]  /*f2d0*/  STG.E.64 desc[UR36][R4.64], R6 ;  /* 0x0000000604007986 */ /* 0x0015e2000c101b24 */
[----:B------:R-:W-:Y:S05]  /*f2e0*/  BRA `(.L_x_1086) ;  /* 0x00000000000c7947 */ /* 0x000fea0003800000 */
.L_x_1112:
[----:B------:R-:W-:-:S06]  /*f2f0*/  HADD2.F32 R27, -RZ, R27.H0_H0 ;  /* 0x2000001bff1b7230 */ /* 0x000fcc0000004100 */
[----:B------:R-:W0:Y:S02]  /*f300*/  F2I.FTZ.U32.TRUNC.NTZ R27, R27 ;  /* 0x0000001b001b7305 */ /* 0x000e24000021f000 */
[----:B0-----:R0:W-:Y:S02]  /*f310*/  STG.E desc[UR36][R4.64], R27 ;  /* 0x0000001b04007986 */ /* 0x0011e4000c101924 */
.L_x_1086:
[----:B------:R-:W-:-:S07]  /*f320*/  VIADD R17, R17, 0x80 ;  /* 0x0000008011117836 */ /* 0x000fce0000000000 */
.L_x_1046:
[----:B------:R-:W-:Y:S05]  /*f330*/  BSYNC B6 ;  /* 0x0000000000067941 */ /* 0x000fea0003800000 */
.L_x_1045:
[----:B------:R-:W-:-:S13]  /*f340*/  ISETP.GE.AND P0, PT, R17, R22, PT ;  /* 0x000000161100720c */ /* 0x000fda0003f06270 */
[----:B------:R-:W-:Y:S05]  /*f350*/  @P0 EXIT ;  /* 0x000000000000094d */ /* 0x000fea0003800000 */
[----:B0-2---:R-:W0:Y:S01]  /*f360*/  LDC.64 R4, c[0x0][0x228] ;  /* 0x00008a00ff047b82 */ /* 0x005e220000000a00 */
        /* <DEDUP_REMOVED lines=16> */
[----:B-----5:R-:W-:-:S04]  /*f470*/  HADD2.F32 R18, -RZ, R18.H0_H0 ;  /* 0x20000012ff127230 */ /* 0x020fc80000004100 */
[----:B------:R-:W0:Y:S02]  /*f480*/  F2I.FTZ.TRUNC.NTZ R5, R18 ;  /* 0x0000001200057305 */ /* 0x000e24000021f100 */
[----:B0-----:R-:W-:Y:S01]  /*f490*/  STG.E.U8 desc[UR36][R2.64], R5 ;  /* 0x0000000502007986 */ /* 0x001fe2000c101124 */
[----:B------:R-:W-:Y:S05]  /*f4a0*/  EXIT ;  /* 0x000000000000794d */ /* 0x000fea0003800000 */
.L_x_1118:
[----:B-----5:R-:W-:-:S06]  /*f4b0*/  HADD2.F32 R5, -RZ, R18.H0_H0 ;  /* 0x20000012ff057230 */ /* 0x020fcc0000004100 */
[----:B------:R-:W0:Y:S02]  /*f4c0*/  F2I.S64.TRUNC R4, R5 ;  /* 0x0000000500047311 */ /* 0x000e24000020d900 */
[----:B0-----:R-:W-:Y:S01]  /*f4d0*/  STG.E.U8 desc[UR36][R2.64], R4 ;  /* 0x0000000402007986 */ /* 0x001fe2000c101124 */
[----:B------:R-:W-:Y:S05]  /*f4e0*/  EXIT ;  /* 0x000000000000794d */ /* 0x000fea0003800000 */
.L_x_1117:
        /* <DEDUP_REMOVED lines=8> */
[----:B0-----:R-:W-:Y:S01]  /*f570*/  STG.E.64 desc[UR36][R2.64], R4 ;  /* 0x0000000402007986 */ /* 0x001fe2000c101b24 */
[----:B------:R-:W-:Y:S05]  /*f580*/  EXIT ;  /* 0x000000000000794d */ /* 0x000fea0003800000 */
.L_x_1121:
[----:B-----5:R-:W-:-:S04]  /*f590*/  HADD2.F32 R18, -RZ, R18.H0_H0 ;  /* 0x20000012ff127230 */ /* 0x020fc80000004100 */
[----:B------:R-:W0:Y:S02]  /*f5a0*/  F2I.FTZ.TRUNC.NTZ R5, R18 ;  /* 0x0000001200057305 */ /* 0x000e24000021f100 */
[----:B0-----:R-:W-:Y:S01]  /*f5b0*/  STG.E desc[UR36][R2.64], R5 ;  /* 0x0000000502007986 */ /* 0x001fe2000c101924 */
[----:B------:R-:W-:Y:S05]  /*f5c0*/  EXIT ;  /* 0x000000000000794d */ /* 0x000fea0003800000 */
.L_x_1120:
[----:B-----5:R-:W-:-:S04]  /*f5d0*/  HADD2.F32 R18, -RZ, R18.H0_H0 ;  /* 0x20000012ff127230 */ /* 0x020fc80000004100 */
[----:B------:R-:W0:Y:S02]  /*f5e0*/  F2I.FTZ.TRUNC.NTZ R5, R18 ;  /* 0x0000001200057305 */ /* 0x000e24000021f100 */
[----:B0-----:R-:W-:Y:S01]  /*f5f0*/  STG.E.U16 desc[UR36][R2.64], R5 ;  /* 0x0000000502007986 */ /* 0x001fe2000c101524 */
[----:B------:R-:W-:Y:S05]  /*f600*/  EXIT ;  /* 0x000000000000794d */ /* 0x000fea0003800000 */
.L_x_1116:
        /* <DEDUP_REMOVED lines=9> */
.L_x_1123:
[----:B-----5:R-:W-:Y:S01]  /*f6a0*/  STG.E.U16 desc[UR36][R2.64], R18 ;  /* 0x0000001202007986 */ /* 0x020fe2000c101524 */
[----:B------:R-:W-:Y:S05]  /*f6b0*/  EXIT ;  /* 0x000000000000794d */ /* 0x000fea0003800000 */
.L_x_1122:
        /* <DEDUP_REMOVED lines=8> */
[----:B------:R-:W-:Y:S01]  /*f740*/  STG.E.64 desc[UR36][R2.64], R18 ;  /* 0x0000001202007986 */ /* 0x000fe2000c101b24 */
[----:B------:R-:W-:Y:S05]  /*f750*/  EXIT ;  /* 0x000000000000794d */ /* 0x000fea0003800000 */
.L_x_1125:
[----:B-----5:R-:W-:-:S05]  /*f760*/  HADD2.F32 R0, -RZ, R18.H0_H0 ;  /* 0x20000012ff007230 */ /* 0x020fca0000004100 */
[----:B------:R-:W-:-:S04]  /*f770*/  F2FP.F16.F32.PACK_AB R0, RZ, R0 ;  /* 0x00000000ff00723e */ /* 0x000fc800000000ff */
[----:B------:R-:W-:-:S05]  /*f780*/  PRMT R0, R0, 0x5410, RZ ;  /* 0x0000541000007816 */ /* 0x000fca00000000ff */
[----:B------:R-:W-:Y:S01]  /*f790*/  STG.E desc[UR36][R2.64], R0 ;  /* 0x0000000002007986 */ /* 0x000fe2000c101924 */
[----:B------:R-:W-:Y:S05]  /*f7a0*/  EXIT ;  /* 0x000000000000794d */ /* 0x000fea0003800000 */
.L_x_1124:
[----:B-----5:R-:W-:-:S05]  /*f7b0*/  HADD2.F32 R4, -RZ, R18.H0_H0 ;  /* 0x20000012ff047230 */ /* 0x020fca0000004100 */
[----:B------:R-:W-:-:S06]  /*f7c0*/  FMUL.FTZ R4, R4, 1 ;  /* 0x3f80000004047820 */ /* 0x000fcc0000410000 */
[----:B------:R-:W0:Y:S02]  /*f7d0*/  F2F.F64.F32 R4, R4 ;  /* 0x0000000400047310 */ /* 0x000e240000201800 */
[----:B0-----:R-:W-:Y:S01]  /*f7e0*/  STG.E.64 desc[UR36][R2.64], R4 ;  /* 0x0000000402007986 */ /* 0x001fe2000c101b24 */
[----:B------:R-:W-:Y:S05]  /*f7f0*/  EXIT ;  /* 0x000000000000794d */ /* 0x000fea0003800000 */
.L_x_1115:
        /* <DEDUP_REMOVED lines=11> */
[----:B------:R-:W-:Y:S01]  /*f8b0*/  STG.E.U8 desc[UR36][R2.64], R5 ;  /* 0x0000000502007986 */ /* 0x000fe2000c101124 */
[----:B------:R-:W-:Y:S05]  /*f8c0*/  EXIT ;  /* 0x000000000000794d */ /* 0x000fea0003800000 */
.L_x_1128:
[----:B-----5:R-:W-:Y:S01]  /*f8d0*/  HADD2.F32 R18, -RZ, R18.H0_H0 ;  /* 0x20000012ff127230 */ /* 0x020fe20000004100 */
[----:B------:R-:W-:-:S04]  /*f8e0*/  CS2R R6, SRZ ;  /* 0x0000000000067805 */ /* 0x000fc8000001ff00 */
[----:B------:R-:W-:-:S06]  /*f8f0*/  FMUL.FTZ R4, R18, 1 ;  /* 0x3f80000012047820 */ /* 0x000fcc0000410000 */
[----:B------:R-:W0:Y:S02]  /*f900*/  F2F.F64.F32 R4, R4 ;  /* 0x0000000400047310 */ /* 0x000e240000201800 */
[----:B0-----:R-:W-:Y:S01]  /*f910*/  STG.E.128 desc[UR36][R2.64], R4 ;  /* 0x0000000402007986 */ /* 0x001fe2000c101d24 */
[----:B------:R-:W-:Y:S05]  /*f920*/  EXIT ;  /* 0x000000000000794d */ /* 0x000fea0003800000 */
.L_x_1127:
        /* <DEDUP_REMOVED lines=21> */
.L_x_1132:
[----:B------:R-:W-:Y:S05]  /*fa80*/  BSYNC B0 ;  /* 0x0000000000007941 */ /* 0x000fea0003800000 */
.L_x_1131:
[----:B------:R-:W-:-:S05]  /*fa90*/  LOP3.LUT R5, R0, R5, RZ, 0xfc, !PT ;  /* 0x0000000500057212 */ /* 0x000fca00078efcff */
[----:B------:R-:W-:Y:S01]  /*faa0*/  STG.E.U8 desc[UR36][R2.64], R5 ;  /* 0x0000000502007986 */ /* 0x000fe2000c101124 */
[----:B------:R-:W-:Y:S05]  /*fab0*/  EXIT ;  /* 0x000000000000794d */ /* 0x000fea0003800000 */
.L_x_1130:
        /* <DEDUP_REMOVED lines=13> */
.L_x_1134:
[----:B------:R-:W-:Y:S01]  /*fb90*/  IMAD.MOV.U32 R0, RZ, RZ, 0x7f ;  /* 0x0000007fff007424 */ /* 0x000fe200078e00ff */
[----:B------:R-:W-:-:S04]  /*fba0*/  ISETP.GT.U32.AND P0, PT, R4, 0x7f800000, PT ;  /* 0x7f8000000400780c */ /* 0x000fc80003f04070 */
[----:B------:R-:W-:-:S09]  /*fbb0*/  SEL R0, R0, 0x7c, P0 ;  /* 0x0000007c00007807 */ /* 0x000fd20000000000 */
.L_x_1135:
[----:B------:R-:W-:Y:S05]  /*fbc0*/  BSYNC B0 ;  /* 0x0000000000007941 */ /* 0x000fea0003800000 */
.L_x_1133:
[----:B------:R-:W-:-:S04]  /*fbd0*/  LOP3.LUT R4, R5, 0x80000000, RZ, 0xc0, !PT ;  /* 0x8000000005047812 */ /* 0x000fc800078ec0ff */
[----:B------:R-:W-:-:S04]  /*fbe0*/  SHF.R.U32.HI R5, RZ, 0x18, R4 ;  /* 0x00000018ff057819 */ /* 0x000fc80000011604 */
[----:B------:R-:W-:-:S05]  /*fbf0*/  LOP3.LUT R5, R0, R5, RZ, 0xfc, !PT ;  /* 0x0000000500057212 */ /* 0x000fca00078efcff */
[----:B------:R-:W-:Y:S01]  /*fc00*/  STG.E.U8 desc[UR36][R2.64], R5 ;  /* 0x0000000502007986 */ /* 0x000fe2000c101124 */
[----:B------:R-:W-:Y:S05]  /*fc10*/  EXIT ;  /* 0x000000000000794d */ /* 0x000fea0003800000 */
.L_x_1129:
[----:B-----5:R-:W-:-:S05]  /*fc20*/  HADD2.F32 R0, -RZ, R18.H0_H0 ;  /* 0x20000012ff007230 */ /* 0x020fca0000004100 */
[----:B------:R-:W-:-:S05]  /*fc30*/  F2FP.BF16.F32.PACK_AB R0, RZ, R0 ;  /* 0x00000000ff00723e */ /* 0x000fca00000010ff */
[----:B------:R-:W-:Y:S01]  /*fc40*/  STG.E.U16 desc[UR36][R2.64], R0 ;  /* 0x0000000002007986 */ /* 0x000fe2000c101524 */
[----:B------:R-:W-:Y:S05]  /*fc50*/  EXIT ;  /* 0x000000000000794d */ /* 0x000fea0003800000 */
.L_x_1126:
        /* <DEDUP_REMOVED lines=10> */
[----:B0-----:R-:W-:Y:S01]  /*fd00*/  STG.E.U16 desc[UR36][R2.64], R5 ;  /* 0x0000000502007986 */ /* 0x001fe2000c101524 */
[----:B------:R-:W-:Y:S05]  /*fd10*/  EXIT ;  /* 0x000000000000794d */ /* 0x000fea0003800000 */
.L_x_1138:
        /* <DEDUP_REMOVED lines=17> */
.L_x_1141:
[----:B------:R-:W-:-:S04]  /*fe30*/  LOP3.LUT R0, R7, 0x80000000, RZ, 0xc0, !PT ;  /* 0x8000000007007812 */ /* 0x000fc800078ec0ff */
[----:B------:R-:W-:-:S04]  /*fe40*/  SHF.R.U32.HI R5, RZ, 0x18, R0 ;  /* 0x00000018ff057819 */ /* 0x000fc80000011600 */
[----:B------:R-:W-:-:S04]  /*fe50*/  LOP3.LUT R4, R4, R5, RZ, 0xfc, !PT ;  /* 0x0000000504047212 */ /* 0x000fc800078efcff */
[----:B------:R-:W-:-:S07]  /*fe60*/  PRMT R0, R4, 0x7610, R0 ;  /* 0x0000761004007816 */ /* 0x000fce0000000000 */
.L_x_1140:
[----:B------:R-:W-:Y:S05]  /*fe70*/  BSYNC B0 ;  /* 0x0000000000007941 */ /* 0x000fea0003800000 */
.L_x_1139:
[----:B------:R-:W-:Y:S01]  /*fe80*/  STG.E.U8 desc[UR36][R2.64], R0 ;  /* 0x0000000002007986 */ /* 0x000fe2000c101124 */
[----:B------:R-:W-:Y:S05]  /*fe90*/  EXIT ;  /* 0x000000000000794d */ /* 0x000fea0003800000 */
.L_x_1137:
        /* <DEDUP_REMOVED lines=17> */
.L_x_1144:
[----:B------:R-:W-:-:S04]  /*ffb0*/  LOP3.LUT R0, R7, 0x80000000, RZ, 0xc0, !PT ;  /* 0x8000000007007812 */ /* 0x000fc800078ec0ff */
[----:B------:R-:W-:-:S04]  /*ffc0*/  SHF.R.U32.HI R5, RZ, 0x18, R0 ;  /* 0x00000018ff057819 */ /* 0x000fc80000011600 */
[----:B------:R-:W-:-:S04]  /*ffd0*/  LOP3.LUT R4, R4, R5, RZ, 0xfc, !PT ;  /* 0x0000000504047212 */ /* 0x000fc800078efcff */
[----:B------:R-:W-:-:S07]  /*ffe0*/  PRMT R0, R4, 0x7610, R0 ;  /* 0x0000761004007816 */ /* 0x000fce0000000000 */
.L_x_1143:
[----:B------:R-:W-:Y:S05]  /*fff0*/  BSYNC B0 ;  /* 0x0000000000007941 */ /* 0x000fea0003800000 */
.L_x_1142:
[----:B------:R-:W-:Y:S01]  /*10000*/  STG.E.U8 desc[UR36][R2.64], R0 ;  /* 0x0000000002007986 */ /* 0x000fe2000c101124 */
[----:B------:R-:W-:Y:S05]  /*10010*/  EXIT ;  /* 0x000000000000794d */ /* 0x000fea0003800000 */
.L_x_1136:
        /* <DEDUP_REMOVED lines=22> */
.L_x_1119:
        /* <DEDUP_REMOVED lines=15> */
[----:B--2--5:R-:W-:Y:S05]  /*10270*/  CALL.ABS.NOINC R2 ;  /* 0x0000000002007343 */ /* 0x024fea0003c00000 */
.L_x_1147:
[----:B------:R-:W-:Y:S05]  /*10280*/  EXIT ;  /* 0x000000000000794d */ /* 0x000fea0003800000 */
.L_x_1146:
[----:B-----5:R-:W-:-:S06]  /*10290*/  HADD2.F32 R4, -RZ, R18.H0_H0 ;  /* 0x20000012ff047230 */ /* 0x020fcc0000004100 */
[----:B------:R-:W0:Y:S02]  /*102a0*/  F2I.U64.TRUNC R4, R4 ;  /* 0x0000000400047311 */ /* 0x000e24000020d800 */
[----:B0-----:R-:W-:Y:S01]  /*102b0*/  STG.E.64 desc[UR36][R2.64], R4 ;  /* 0x0000000402007986 */ /* 0x001fe2000c101b24 */
[----:B------:R-:W-:Y:S05]  /*102c0*/  EXIT ;  /* 0x000000000000794d */ /* 0x000fea0003800000 */
.L_x_1145:
[----:B-----5:R-:W-:-:S04]  /*102d0*/  HADD2.F32 R18, -RZ, R18.H0_H0 ;  /* 0x20000012ff127230 */ /* 0x020fc80000004100 */
[----:B------:R-:W0:Y:S02]  /*102e0*/  F2I.FTZ.U32.TRUNC.NTZ R5, R18 ;  /* 0x0000001200057305 */ /* 0x000e24000021f000 */
[----:B0-----:R-:W-:Y:S01]  /*102f0*/  STG.E desc[UR36][R2.64], R5 ;  /* 0x0000000502007986 */ /* 0x001fe2000c101924 */
[----:B------:R-:W-:Y:S05]  /*10300*/  EXIT ;  /* 0x000000000000794d */ /* 0x000fea0003800000 */
.L_x_1148:
        /* <DEDUP_REMOVED lines=15> */
.L_x_27995:


//--------------------- .text._ZN2at6native18elementwise_kernelILi128ELi4EZNS0_22gpu_kernel_impl_nocastIZZZNS0_28launch_masked_scatter_kernelERKNS_10TensorBaseES5_S5_S5_ENKUlvE_clEvENKUlvE10_clEvEUlN3c104HalfEblE_EEvRNS_18TensorIteratorBaseERKT_EUliE_EEviT1_ --------------------------
	.section	.text._ZN2at6native18elementwise_kernelILi128ELi4EZNS0_22gpu_kernel_impl_nocastIZZZNS0_28launch_masked_scatter_kernelERKNS_10TensorBaseES5_S5_S5_ENKUlvE_clEvENKUlvE10_clEvEUlN3c104HalfEblE_EEvRNS_18TensorIteratorBaseERKT_EUliE_EEviT1_,"ax",@progbits
	.align	128
        .global         _ZN2at6native18elementwise_kernelILi128ELi4EZNS0_22gpu_kernel_impl_nocastIZZZNS0_28launch_masked_scatter_kernelERKNS_10TensorBaseES5_S5_S5_ENKUlvE_clEvENKUlvE10_clEvEUlN3c104HalfEblE_EEvRNS_18TensorIteratorBaseERKT_EUliE_EEviT1_
        .type           _ZN2at6native18elementwise_kernelILi128ELi4EZNS0_22gpu_kernel_impl_nocastIZZZNS0_28launch_masked_scatter_kernelERKNS_10TensorBaseES5_S5_S5_ENKUlvE_clEvENKUlvE10_clEvEUlN3c104HalfEblE_EEvRNS_18TensorIteratorBaseERKT_EUliE_EEviT1_,@function
        .size           _ZN2at6native18elementwise_kernelILi128ELi4EZNS0_22gpu_kernel_impl_nocastIZZZNS0_28launch_masked_scatter_kernelERKNS_10TensorBaseES5_S5_S5_ENKUlvE_clEvENKUlvE10_clEvEUlN3c104HalfEblE_EEvRNS_18TensorIteratorBaseERKT_EUliE_EEviT1_,(.L_x_27996 - _ZN2at6native18elementwise_kernelILi128ELi4EZNS0_22gpu_kernel_impl_nocastIZZZNS0_28launch_masked_scatter_kernelERKNS_10TensorBaseES5_S5_S5_ENKUlvE_clEvENKUlvE10_clEvEUlN3c104HalfEblE_EEvRNS_18TensorIteratorBaseERKT_EUliE_EEviT1_)
        .other          _ZN2at6native18elementwise_kernelILi128ELi4EZNS0_22gpu_kernel_impl_nocastIZZZNS0_28launch_masked_scatter_kernelERKNS_10TensorBaseES5_S5_S5_ENKUlvE_clEvENKUlvE10_clEvEUlN3c104HalfEblE_EEvRNS_18TensorIteratorBaseERKT_EUliE_EEviT1_,@"STO_CUDA_ENTRY STV_DEFAULT"
_ZN2at6native18elementwise_kernelILi128ELi4EZNS0_22gpu_kernel_impl_nocastIZZZNS0_28launch_masked_scatter_kernelERKNS_10TensorBaseES5_S5_S5_ENKUlvE_clEvENKUlvE10_clEvEUlN3c104HalfEblE_EEvRNS_18TensorIteratorBaseERKT_EUliE_EEviT1_:
.text._ZN2at6native18elementwise_kernelILi128ELi4EZNS0_22gpu_kernel_impl_nocastIZZZNS0_28launch_masked_scatter_kernelERKNS_10TensorBaseES5_S5_S5_ENKUlvE_clEvENKUlvE10_clEvEUlN3c104HalfEblE_EEvRNS_18TensorIteratorBaseERKT_EUliE_EEviT1_:
[----:B------:R-:W-:Y:S01]  /*0000*/  LDC R1, c[0x0][0x28] ;  /* 0x00000a00ff017b82 */ /* 0x000fe20000000800 */
[----:B------:R-:W0:Y:S01]  /*0010*/  S2R R3, SR_CTAID.X ;  /* 0x0000000000037919 */ /* 0x000e220000002500 */
[----:B------:R-:W-:Y:S01]  /*0020*/  ULDC UR6, c[0x0][0x210] ;  /* 0x0000840000067ab9 */ /* 0x000fe20000000800 */
[----:B------:R-:W-:Y:S01]  /*0030*/  ULDC.64 UR4, c[0x0][0x208] ;  /* 0x0000820000047ab9 */ /* 0x000fe20000000a00 */
[----:B------:R-:W-:Y:S01]  /*0040*/  BSSY B0, `(.L_x_1149) ;  /* 0x0000197000007945 */ /* 0x000fe20003800000 */
[----:B------:R-:W0:Y:S02]  /*0050*/  S2R R0, SR_TID.X ;  /* 0x0000000000007919 */ /* 0x000e240000002100 */
[----:B0-----:R-:W-:-:S04]  /*0060*/  LEA R3, R3, R0, 0x9 ;  /* 0x0000000003037211 */ /* 0x001fc800078e48ff */
[----:B------:R-:W-:-:S13]  /*0070*/  ISETP.GE.AND P0, PT, R3, UR6, PT ;  /* 0x0000000603007c0c */ /* 0x000fda000bf06270 */
[----:B------:R-:W-:Y:S05]  /*0080*/  @P0 BRA `(.L_x_1150) ;  /* 0x0000001800480947 */ /* 0x000fea0003800000 */
[----:B------:R-:W0:Y:S01]  /*0090*/  LDC R6, c[0x0][0x218] ;  /* 0x00008600ff067b82 */ /* 0x000e220000000800 */
[----:B------:R-:W-:Y:S01]  /*00a0*/  HFMA2.MMA R2, -RZ, RZ, 0, 0 ;  /* 0x00000000ff027435 */ /* 0x000fe200000001ff */
[----:B------:R-:W-:Y:S01]  /*00b0*/  MOV R7, RZ ;  /* 0x000000ff00077202 */ /* 0x000fe20000000f00 */
[----:B------:R-:W-:Y:S01]  /*00c0*/  HFMA2.MMA R0, -RZ, RZ, 0, 0 ;  /* 0x00000000ff007435 */ /* 0x000fe200000001ff */
[----:B------:R-:W-:Y:S02]  /*00d0*/  MOV R5, RZ ;  /* 0x000000ff00057202 */ /* 0x000fe40000000f00 */
[----:B0-----:R-:W-:-:S13]  /*00e0*/  ISETP.NE.AND P0, PT, R6, RZ, PT ;  /* 0x000000ff0600720c */ /* 0x001fda0003f05270 */
[----:B------:R-:W-:Y:S05]  /*00f0*/  @!P0 BRA `(.L_x_1151) ;  /* 0x0000001400d48947 */ /* 0x000fea0003800000 */
[----:B------:R-:W-:Y:S01]  /*0100*/  MOV R4, RZ ;  /* 0x000000ff00047202 */ /* 0x000fe20000000f00 */
[----:B------:R-:W-:Y:S01]  /*0110*/  ULDC.64 UR8, c[0x0][0x220] ;  /* 0x0000880000087ab9 */ /* 0x000fe20000000a00 */
[----:B------:R-:W-:Y:S01]  /*0120*/  MOV R5, R3 ;  /* 0x0000000300057202 */ /* 0x000fe20000000f00 */
[----:B------:R-:W-:Y:S01]  /*0130*/  ULDC UR7, c[0x0][0x21c] ;  /* 0x0000870000077ab9 */ /* 0x000fe20000000800 */
[----:B------:R-:W-:Y:S01]  /*0140*/  ISETP.NE.AND P0, PT, R6, 0x1, PT ;  /* 0x000000010600780c */ /* 0x000fe20003f05270 */
[----:B------:R-:W-:Y:S01]  /*0150*/  ULDC.64 UR10, c[0x0][0x350] ;  /* 0x0000d400000a7ab9 */ /* 0x000fe20000000a00 */
[----:B------:R-:W-:-:S05]  /*0160*/  IMAD.HI.U32 R8, R3, UR8, R4 ;  /* 0x0000000803087c27 */ /* 0x000fca000f8e0004 */
[----:B------:R-:W-:Y:S01]  /*0170*/  SHF.R.U32.HI R9, RZ, UR9, R8 ;  /* 0x00000009ff097c19 */ /* 0x000fe20008011608 */
[----:B------:R-:W-:-:S03]  /*0180*/  ULDC.64 UR8, c[0x0][0x348] ;  /* 0x0000d20000087ab9 */ /* 0x000fc60000000a00 */
[----:B------:R-:W-:-:S05]  /*0190*/  IADD3 R2, -R9, RZ, RZ ;  /* 0x000000ff09027210 */ /* 0x000fca0007ffe1ff */
[----:B------:R-:W-:-:S04]  /*01a0*/  IMAD R2, R2, UR7, R3 ;  /* 0x0000000702027c24 */ /* 0x000fc8000f8e0203 */
[C---:B------:R-:W-:Y:S02]  /*01b0*/  IMAD R5, R2.reuse, UR8, RZ ;  /* 0x0000000802057c24 */ /* 0x040fe4000f8e02ff */
[C---:B------:R-:W-:Y:S02]  /*01c0*/  IMAD R0, R2.reuse, UR9, RZ ;  /* 0x0000000902007c24 */ /* 0x040fe4000f8e02ff */
[C---:B------:R-:W-:Y:S02]  /*01d0*/  IMAD R7, R2.reuse, UR10, RZ ;  /* 0x0000000a02077c24 */ /* 0x040fe4000f8e02ff */
[----:B------:R-:W-:Y:S01]  /*01e0*/  IMAD R2, R2, UR11, RZ ;  /* 0x0000000b02027c24 */ /* 0x000fe2000f8e02ff */
[----:B------:R-:W-:Y:S06]  /*01f0*/  @!P0 BRA `(.L_x_1151) ;  /* 0x0000001400948947 */ /* 0x000fec0003800000 */
[----:B------:R-:W-:Y:S01]  /*0200*/  HFMA2.MMA R8, -RZ, RZ, 0, 0 ;  /* 0x00000000ff087435 */ /* 0x000fe200000001ff */
[----:B------:R-:W-:Y:S01]  /*0210*/  ULDC.64 UR8, c[0x0][0x228] ;  /* 0x00008a0000087ab9 */ /* 0x000fe20000000a00 */
[----:B------:R-:W-:Y:S01]  /*0220*/  ULDC UR7, c[0x0][0x230] ;  /* 0x00008c0000077ab9 */ /* 0x000fe20000000800 */
[----:B------:R-:W-:Y:S01]  /*0230*/  ISETP.NE.AND P0, PT, R6, 0x2, PT ;  /* 0x000000020600780c */ /* 0x000fe20003f05270 */
[----:B------:R-:W-:-:S06]  /*0240*/  ULDC.64 UR10, c[0x0][0x360] ;  /* 0x0000d800000a7ab9 */ /* 0x000fcc0000000a00 */
[----:B------:R-:W-:-:S05]  /*0250*/  IMAD.HI.U32 R10, R9, UR9, R8 ;  /* 0x00000009090a7c27 */ /* 0x000fca000f8e0008 */
[----:B------:R-:W-:-:S04]  /*0260*/  SHF.R.U32.HI R11, RZ, UR7, R10 ;  /* 0x00000007ff0b7c19 */ /* 0x000fc8000801160a */
[----:B------:R-:W-:-:S05]  /*0270*/  IADD3 R8, -R11, RZ, RZ ;  /* 0x000000ff0b087210 */ /* 0x000fca0007ffe1ff */
[----:B------:R-:W-:Y:S01]  /*0280*/  IMAD R8, R8, UR8, R9 ;  /* 0x0000000808087c24 */ /* 0x000fe2000f8e0209 */
[----:B------:R-:W-:-:S03]  /*0290*/  ULDC.64 UR8, c[0x0][0x358] ;  /* 0x0000d60000087ab9 */ /* 0x000fc60000000a00 */
[C---:B------:R-:W-:Y:S02]  /*02a0*/  IMAD R5, R8.reuse, UR8, R5 ;  /* 0x0000000808057c24 */ /* 0x040fe4000f8e0205 */
[C---:B------:R-:W-:Y:S02]  /*02b0*/  IMAD R0, R8.reuse, UR9, R0 ;  /* 0x0000000908007c24 */ /* 0x040fe4000f8e0200 */
[C---:B------:R-:W-:Y:S02]  /*02c0*/  IMAD R7, R8.reuse, UR10, R7 ;  /* 0x0000000a08077c24 */ /* 0x040fe4000f8e0207 */
[----:B------:R-:W-:Y:S01]  /*02d0*/  IMAD R2, R8, UR11, R2 ;  /* 0x0000000b08027c24 */ /* 0x000fe2000f8e0202 */
[----:B------:R-:W-:Y:S06]  /*02e0*/  @!P0 BRA `(.L_x_1151) ;  /* 0x0000001400588947 */ /* 0x000fec0003800000 */
[----:B------:R-:W-:Y:S01]  /*02f0*/  MOV R10, RZ ;  /* 0x000000ff000a7202 */ /* 0x000fe20000000f00 */
[----:B------:R-:W-:Y:S01]  /*0300*/  ULDC.64 UR8, c[0x0][0x238] ;  /* 0x00008e0000087ab9 */ /* 0x000fe20000000a00 */
[----:B------:R-:W-:Y:S01]  /*0310*/  ISETP.NE.AND P0, PT, R6, 0x3, PT ;  /* 0x000000030600780c */ /* 0x000fe20003f05270 */
[----:B------:R-:W-:Y:S01]  /*0320*/  ULDC UR7, c[0x0][0x234] ;  /* 0x00008d0000077ab9 */ /* 0x000fe20000000800 */
[----:B------:R-:W-:Y:S01]  /*0330*/  ULDC.64 UR10, c[0x0][0x370] ;  /* 0x0000dc00000a7ab9 */ /* 0x000fe20000000a00 */
[----:B------:R-:W-:-:S05]  /*0340*/  IMAD.HI.U32 R8, R11, UR8, R10 ;  /* 0x000000080b087c27 */ /* 0x000fca000f8e000a */
[----:B------:R-:W-:Y:S01]  /*0350*/  SHF.R.U32.HI R9, RZ, UR9, R8 ;  /* 0x00000009ff097c19 */ /* 0x000fe20008011608 */
[----:B------:R-:W-:-:S03]  /*0360*/  ULDC.64 UR8, c[0x0][0x368] ;  /* 0x0000da0000087ab9 */ /* 0x000fc60000000a00 */
[----:B------:R-:W-:-:S05]  /*0370*/  IADD3 R10, -R9, RZ, RZ ;  /* 0x000000ff090a7210 */ /* 0x000fca0007ffe1ff */
[----:B------:R-:W-:-:S04]  /*0380*/  IMAD R10, R10, UR7, R11 ;  /* 0x000000070a0a7c24 */ /* 0x000fc8000f8e020b */
[C---:B------:R-:W-:Y:S02]  /*0390*/  IMAD R5, R10.reuse, UR8, R5 ;  /* 0x000000080a057c24 */ /* 0x040fe4000f8e0205 */
[C---:B------:R-:W-:Y:S02]  /*03a0*/  IMAD R0, R10.reuse, UR9, R0 ;  /* 0x000000090a007c24 */ /* 0x040fe4000f8e0200 */
[C---:B------:R-:W-:Y:S02]  /*03b0*/  IMAD R7, R10.reuse, UR10, R7 ;  /* 0x0000000a0a077c24 */ /* 0x040fe4000f8e0207 */
[----:B------:R-:W-:Y:S01]  /*03c0*/  IMAD R2, R10, UR11, R2 ;  /* 0x0000000b0a027c24 */ /* 0x000fe2000f8e0202 */
[----:B------:R-:W-:Y:S06]  /*03d0*/  @!P0 BRA `(.L_x_1151) ;  /* 0x00000014001c8947 */ /* 0x000fec0003800000 */
[----:B------:R-:W-:Y:S01]  /*03e0*/  MOV R8, RZ ;  /* 0x000000ff00087202 */ /* 0x000fe20000000f00 */
[----:B------:R-:W-:Y:S01]  /*03f0*/  ULDC.64 UR8, c[0x0][0x240] ;  /* 0x0000900000087ab9 */ /* 0x000fe20000000a00 */
[----:B------:R-:W-:Y:S01]  /*0400*/  ULDC UR7, c[0x0][0x248] ;  /* 0x0000920000077ab9 */ /* 0x000fe20000000800 */
[----:B------:R-:W-:Y:S01]  /*0410*/  ISETP.NE.AND P0, PT, R6, 0x4, PT ;  /* 0x000000040600780c */ /* 0x000fe20003f05270 */
[----:B------:R-:W-:Y:S01]  /*0420*/  ULDC.64 UR10, c[0x0][0x380] ;  /* 0x0000e000000a7ab9 */ /* 0x000fe20000000a00 */
        /* <DEDUP_REMOVED lines=10> */
[----:B------:R-:W-:Y:S01]  /*04d0*/  HFMA2.MMA R10, -RZ, RZ, 0, 0 ;  /* 0x00000000ff0a7435 */ /* 0x000fe200000001ff */
[----:B------:R-:W-:Y:S01]  /*04e0*/  ULDC.64 UR8, c[0x0][0x250] ;  /* 0x0000940000087ab9 */ /* 0x000fe20000000a00 */
[----:B------:R-:W-:Y:S01]  /*04f0*/  ISETP.NE.AND P0, PT, R6, 0x5, PT ;  /* 0x000000050600780c */ /* 0x000fe20003f05270 */
[----:B------:R-:W-:Y:S01]  /*0500*/  ULDC UR7, c[0x0][0x24c] ;  /* 0x0000930000077ab9 */ /* 0x000fe20000000800 */
[----:B------:R-:W-:-:S06]  /*0510*/  ULDC.64 UR10, c[0x0][0x390] ;  /* 0x0000e400000a7ab9 */ /* 0x000fcc0000000a00 */
        /* <DEDUP_REMOVED lines=280> */
[----:B------:R-:W-:Y:S01]  /*16a0*/  ISETP.NE.AND P0, PT, R6, 0x18, PT ;  /* 0x000000180600780c */ /* 0x000fe20003f05270 */
[----:B------:R-:W-:Y:S01]  /*16b0*/  ULDC.64 UR8, c[0x0][0x330] ;  /* 0x0000cc0000087ab9 */ /* 0x000fe20000000a00 */
[----:B------:R-:W-:Y:S01]  /*16c0*/  MOV R8, RZ ;  /* 0x000000ff00087202 */ /* 0x000fe20000000f00 */
[----:B------:R-:W-:Y:S01]  /*16d0*/  ULDC UR7, c[0x0][0x338] ;  /* 0x0000ce0000077ab9 */ /* 0x000fe20000000800 */
[----:B------:R-:W-:-:S03]  /*16e0*/  ULDC.64 UR10, c[0x0][0x4c0] ;  /* 0x00013000000a7ab9 */ /* 0x000fc60000000a00 */
[----:B------:R-:W-:-:S05]  /*16f0*/  IMAD.HI.U32 R14, R9, UR9, R8 ;  /* 0x00000009090e7c27 */ /* 0x000fca000f8e0008 */
[----:B------:R-:W-:Y:S01]  /*1700*/  SHF.R.U32.HI R15, RZ, UR7, R14 ;  /* 0x00000007ff0f7c19 */ /* 0x000fe2000801160e */
[----:B------:R-:W0:Y:S01]  /*1710*/  @P0 LDC.64 R16, c[0x0][0x340] ;  /* 0x0000d000ff100b82 */ /* 0x000e220000000a00 */
[----:B------:R-:W-:Y:S02]  /*1720*/  @P0 MOV R14, RZ ;  /* 0x000000ff000e0202 */ /* 0x000fe40000000f00 */
[----:B------:R-:W-:-:S05]  /*1730*/  IADD3 R8, -R15, RZ, RZ ;  /* 0x000000ff0f087210 */ /* 0x000fca0007ffe1ff */
[----:B------:R-:W1:Y:S01]  /*1740*/  @P0 LDC R19, c[0x0][0x33c] ;  /* 0x0000cf00ff130b82 */ /* 0x000e620000000800 */
[----:B------:R-:W-:Y:S01]  /*1750*/  IMAD R8, R8, UR8, R9 ;  /* 0x0000000808087c24 */ /* 0x000fe2000f8e0209 */
[----:B------:R-:W-:-:S03]  /*1760*/  ULDC.64 UR8, c[0x0][0x4b8] ;  /* 0x00012e0000087ab9 */ /* 0x000fc60000000a00 */
[C---:B------:R-:W-:Y:S02]  /*1770*/  IMAD R5, R8.reuse, UR8, R5 ;  /* 0x0000000808057c24 */ /* 0x040fe4000f8e0205 */
[C---:B------:R-:W-:Y:S01]  /*1780*/  IMAD R0, R8.reuse, UR9, R0 ;  /* 0x0000000908007c24 */ /* 0x040fe2000f8e0200 */
[----:B------:R-:W2:Y:S01]  /*1790*/  @P0 LDC.64 R10, c[0x0][0x4c8] ;  /* 0x00013200ff0a0b82 */ /* 0x000ea20000000a00 */
[C---:B------:R-:W-:Y:S02]  /*17a0*/  IMAD R7, R8.reuse, UR10, R7 ;  /* 0x0000000a08077c24 */ /* 0x040fe4000f8e0207 */
[----:B------:R-:W-:-:S05]  /*17b0*/  IMAD R2, R8, UR11, R2 ;  /* 0x0000000b08027c24 */ /* 0x000fca000f8e0202 */
[----:B------:R-:W3:Y:S01]  /*17c0*/  @P0 LDC.64 R12, c[0x0][0x4d0] ;  /* 0x00013400ff0c0b82 */ /* 0x000ee20000000a00 */
[----:B0-----:R-:W-:-:S05]  /*17d0*/  @P0 IMAD.HI.U32 R4, R15, R16, R14 ;  /* 0x000000100f040227 */ /* 0x001fca00078e000e */
[----:B------:R-:W-:-:S04]  /*17e0*/  @P0 SHF.R.U32.HI R4, RZ, R17, R4 ;  /* 0x00000011ff040219 */ /* 0x000fc80000011604 */
[----:B------:R-:W-:-:S05]  /*17f0*/  @P0 IADD3 R14, -R4, RZ, RZ ;  /* 0x000000ff040e0210 */ /* 0x000fca0007ffe1ff */
[----:B-1----:R-:W-:-:S04]  /*1800*/  @P0 IMAD R14, R14, R19, R15 ;  /* 0x000000130e0e0224 */ /* 0x002fc800078e020f */
[C---:B--2---:R-:W-:Y:S02]  /*1810*/  @P0 IMAD R5, R14.reuse, R10, R5 ;  /* 0x0000000a0e050224 */ /* 0x044fe400078e0205 */
[C---:B------:R-:W-:Y:S02]  /*1820*/  @P0 IMAD R0, R14.reuse, R11, R0 ;  /* 0x0000000b0e000224 */ /* 0x040fe400078e0200 */
[C---:B---3--:R-:W-:Y:S02]  /*1830*/  @P0 IMAD R7, R14.reuse, R12, R7 ;  /* 0x0000000c0e070224 */ /* 0x048fe400078e0207 */
[----:B------:R-:W-:-:S07]  /*1840*/  @P0 IMAD R2, R14, R13, R2 ;  /* 0x0000000d0e020224 */ /* 0x000fce00078e0202 */
.L_x_1151:
[----:B------:R-:W-:Y:S02]  /*1850*/  ULDC.64 UR8, c[0x0][0x4e8] ;  /* 0x00013a0000087ab9 */ /* 0x000fe40000000a00 */
[----:B------:R-:W-:-:S04]  /*1860*/  IADD3 R10, P0, R7, UR8, RZ ;  /* 0x00000008070a7c10 */ /* 0x000fc8000ff1e0ff */
[----:B------:R-:W-:Y:S01]  /*1870*/  IADD3.X R11, RZ, UR9, RZ, P0, !PT ;  /* 0x00000009ff0b7c10 */ /* 0x000fe200087fe4ff */
[----:B------:R-:W-:-:S04]  /*1880*/  ULDC.64 UR8, c[0x0][0x4f0] ;  /* 0x00013c0000087ab9 */ /* 0x000fc80000000a00 */
[----:B------:R-:W2:Y:S01]  /*1890*/  LDG.E.U8 R10, desc[UR4][R10.64] ;  /* 0x000000040a0a7981 */ /* 0x000ea2000c1e1100 */
[----:B------:R-:W-:-:S04]  /*18a0*/  IADD3 R6, P1, R2, UR8, RZ ;  /* 0x0000000802067c10 */ /* 0x000fc8000ff3e0ff */
[----:B------:R-:W-:Y:S01]  /*18b0*/  IADD3.X R7, RZ, UR9, RZ, P1, !PT ;  /* 0x00000009ff077c10 */ /* 0x000fe20008ffe4ff */
[----:B------:R-:W-:Y:S02]  /*18c0*/  ULDC.64 UR8, c[0x0][0x4e0] ;  /* 0x0001380000087ab9 */ /* 0x000fe40000000a00 */
[----:B------:R-:W-:-:S04]  /*18d0*/  IADD3 R8, P1, R0, UR8, RZ ;  /* 0x0000000800087c10 */ /* 0x000fc8000ff3e0ff */
[----:B------:R-:W-:Y:S01]  /*18e0*/  IADD3.X R9, RZ, UR9, RZ, P1, !PT ;  /* 0x00000009ff097c10 */ /* 0x000fe20008ffe4ff */
[----:B------:R-:W-:-:S04]  /*18f0*/  ULDC.64 UR8, c[0x0][0x4d8] ;  /* 0x0001360000087ab9 */ /* 0x000fc80000000a00 */
[----:B------:R0:W3:Y:S01]  /*1900*/  LDG.E.U16 R13, desc[UR4][R8.64] ;  /* 0x00000004080d7981 */ /* 0x0000e2000c1e1500 */
[----:B--2---:R-:W-:-:S13]  /*1910*/  ISETP.NE.AND P0, PT, R10, RZ, PT ;  /* 0x000000ff0a00720c */ /* 0x004fda0003f05270 */
[----:B------:R-:W2:Y:S01]  /*1920*/  @P0 LDG.E.64 R6, desc[UR4][R6.64] ;  /* 0x0000000406060981 */ /* 0x000ea2000c1e1b00 */
[----:B------:R-:W2:Y:S02]  /*1930*/  @P0 LDC.64 R14, c[0x0][0x4f8] ;  /* 0x00013e00ff0e0b82 */ /* 0x000ea40000000a00 */
[----:B--2---:R-:W-:-:S04]  /*1940*/  @P0 LEA R10, P1, R6, R14, 0x1 ;  /* 0x0000000e060a0211 */ /* 0x004fc800078208ff */
[----:B------:R-:W-:-:S05]  /*1950*/  @P0 LEA.HI.X R11, R6, R15, R7, 0x1, P1 ;  /* 0x0000000f060b0211 */ /* 0x000fca00008f0c07 */
[----:B---3--:R-:W2:Y:S01]  /*1960*/  @P0 LDG.E.U16 R13, desc[UR4][R10.64] ;  /* 0x000000040a0d0981 */ /* 0x008ea2000c1e1500 */
[----:B------:R-:W-:-:S04]  /*1970*/  IADD3 R4, P0, R5, UR8, RZ ;  /* 0x0000000805047c10 */ /* 0x000fc8000ff1e0ff */
[----:B------:R-:W-:Y:S02]  /*1980*/  IADD3.X R5, RZ, UR9, RZ, P0, !PT ;  /* 0x00000009ff057c10 */ /* 0x000fe400087fe4ff */
[----:B------:R-:W-:-:S03]  /*1990*/  IADD3 R3, R3, 0x80, RZ ;  /* 0x0000008003037810 */ /* 0x000fc60007ffe0ff */
[----:B--2---:R0:W-:Y:S04]  /*19a0*/  STG.E.U16 desc[UR4][R4.64], R13 ;  /* 0x0000000d04007986 */ /* 0x0041e8000c101504 */
.L_x_1150:
[----:B------:R-:W-:Y:S05]  /*19b0*/  BSYNC B0 ;  /* 0x0000000000007941 */ /* 0x000fea0003800000 */
.L_x_1149:
[----:B------:R-:W-:Y:S01]  /*19c0*/  ISETP.GE.AND P0, PT, R3, UR6, PT ;  /* 0x0000000603007c0c */ /* 0x000fe2000bf06270 */
[----:B------:R-:W-:-:S12]  /*19d0*/  BSSY B0, `(.L_x_1152) ;  /* 0x0000326000007945 */ /* 0x000fd80003800000 */
[----:B------:R-:W-:Y:S05]  /*19e0*/  @P0 BRA `(.L_x_1153) ;  /* 0x0000003000900947 */ /* 0x000fea0003800000 */
[----:B0-----:R-:W0:Y:S01]  /*19f0*/  LDC R4, c[0x0][0x218] ;  /* 0x00008600ff047b82 */ /* 0x001e220000000800 */
        /* <DEDUP_REMOVED lines=352> */
[----:B------:R-:W-:Y:S01]  /*3000*/  HFMA2.MMA R8, -RZ, RZ, 0, 0 ;  /* 0x00000000ff087435 */ /* 0x000fe200000001ff */
[----:B------:R-:W-:Y:S01]  /*3010*/  ULDC.64 UR8, c[0x0][0x330] ;  /* 0x0000cc0000087ab9 */ /* 0x000fe20000000a00 */
[----:B------:R-:W-:Y:S01]  /*3020*/  ULDC UR7, c[0x0][0x338] ;  /* 0x0000ce0000077ab9 */ /* 0x000fe20000000800 */
[----:B------:R-:W-:-:S07]  /*3030*/  ULDC.64 UR10, c[0x0][0x4c0] ;  /* 0x00013000000a7ab9 */ /* 0x000fce0000000a00 */
[----:B------:R-:W-:Y:S02]  /*3040*/  IMAD.HI.U32 R14, R9, UR9, R8 ;  /* 0x00000009090e7c27 */ /* 0x000fe4000f8e0008 */
[----:B------:R-:W0:Y:S03]  /*3050*/  @P0 LDC.64 R16, c[0x0][0x340] ;  /* 0x0000d000ff100b82 */ /* 0x000e260000000a00 */
[----:B------:R-:W-:Y:S02]  /*3060*/  SHF.R.U32.HI R15, RZ, UR7, R14 ;  /* 0x00000007ff0f7c19 */ /* 0x000fe4000801160e */
[----:B------:R-:W-:Y:S02]  /*3070*/  @P0 MOV R14, RZ ;  /* 0x000000ff000e0202 */ /* 0x000fe40000000f00 */
[----:B------:R-:W-:Y:S01]  /*3080*/  IADD3 R8, -R15, RZ, RZ ;  /* 0x000000ff0f087210 */ /* 0x000fe20007ffe1ff */
[----:B------:R-:W1:Y:S04]  /*3090*/  @P0 LDC R19, c[0x0][0x33c] ;  /* 0x0000cf00ff130b82 */ /* 0x000e680000000800 */
[----:B------:R-:W-:Y:S01]  /*30a0*/  IMAD R8, R8, UR8, R9 ;  /* 0x0000000808087c24 */ /* 0x000fe2000f8e0209 */
[----:B------:R-:W-:-:S03]  /*30b0*/  ULDC.64 UR8, c[0x0][0x4b8] ;  /* 0x00012e0000087ab9 */ /* 0x000fc60000000a00 */
[----:B------:R-:W2:Y:S01]  /*30c0*/  @P0 LDC.64 R12, c[0x0][0x4c8] ;  /* 0x00013200ff0c0b82 */ /* 0x000ea20000000a00 */
[C---:B------:R-:W-:Y:S02]  /*30d0*/  IMAD R5, R8.reuse, UR8, R5 ;  /* 0x0000000808057c24 */ /* 0x040fe4000f8e0205 */
[C---:B------:R-:W-:Y:S02]  /*30e0*/  IMAD R0, R8.reuse, UR9, R0 ;  /* 0x0000000908007c24 */ /* 0x040fe4000f8e0200 */
[C---:B------:R-:W-:Y:S02]  /*30f0*/  IMAD R7, R8.reuse, UR10, R7 ;  /* 0x0000000a08077c24 */ /* 0x040fe4000f8e0207 */
[----:B------:R-:W-:Y:S01]  /*3100*/  IMAD R2, R8, UR11, R2 ;  /* 0x0000000b08027c24 */ /* 0x000fe2000f8e0202 */
        /* <DEDUP_REMOVED lines=9> */
.L_x_1154:
        /* <DEDUP_REMOVED lines=20> */
[----:B------:R-:W-:-:S04]  /*32e0*/  IADD3 R3, R3, 0x80, RZ ;  /* 0x0000008003037810 */ /* 0x000fc80007ffe0ff */
[----:B------:R-:W-:Y:S01]  /*32f0*/  ISETP.GE.AND P0, PT, R3, UR6, PT ;  /* 0x0000000603007c0c */ /* 0x000fe2000bf06270 */
[----:B--2---:R1:W-:-:S12]  /*3300*/  STG.E.U16 desc[UR4][R4.64], R13 ;  /* 0x0000000d04007986 */ /* 0x0043d8000c101504 */
[----:B------:R-:W-:Y:S05]  /*3310*/  @P0 BRA `(.L_x_1153) ;  /* 0x0000001800440947 */ /* 0x000fea0003800000 */
[----:B-1----:R-:W0:Y:S01]  /*3320*/  LDC R4, c[0x0][0x218] ;  /* 0x00008600ff047b82 */ /* 0x002e220000000800 */
        /* <DEDUP_REMOVED lines=378> */
.L_x_1155:
        /* <DEDUP_REMOVED lines=11> */
[----:B------:R3:W4:Y:S01]  /*4b80*/  LDG.E.U16 R13, desc[UR4][R8.64] ;  /* 0x00000004080d7981 */ /* 0x000722000c1e1500 */
[----:B--2---:R-:W-:-:S13]  /*4b90*/  ISETP.NE.AND P0, PT, R10, RZ, PT ;  /* 0x000000ff0a00720c */ /* 0x004fda0003f05270 */
[----:B------:R-:W2:Y:S01]  /*4ba0*/  @P0 LDG.E.64 R6, desc[UR4][R6.64] ;  /* 0x0000000406060981 */ /* 0x000ea2000c1e1b00 */
[----:B------:R-:W2:Y:S02]  /*4bb0*/  @P0 LDC.64 R14, c[0x0][0x4f8] ;  /* 0x00013e00ff0e0b82 */ /* 0x000ea40000000a00 */
[----:B--2---:R-:W-:-:S04]  /*4bc0*/  @P0 LEA R10, P1, R6, R14, 0x1 ;  /* 0x0000000e060a0211 */ /* 0x004fc800078208ff */
[----:B------:R-:W-:-:S05]  /*4bd0*/  @P0 LEA.HI.X R11, R6, R15, R7, 0x1, P1 ;  /* 0x0000000f060b0211 */ /* 0x000fca00008f0c07 */
[----:B----4-:R-:W2:Y:S01]  /*4be0*/  @P0 LDG.E.U16 R13, desc[UR4][R10.64] ;  /* 0x000000040a0d0981 */ /* 0x010ea2000c1e1500 */
[----:B------:R-:W-:-:S04]  /*4bf0*/  IADD3 R4, P0, R5, UR8, RZ ;  /* 0x0000000805047c10 */ /* 0x000fc8000ff1e0ff */
[----:B------:R-:W-:Y:S02]  /*4c00*/  IADD3.X R5, RZ, UR9, RZ, P0, !PT ;  /* 0x00000009ff057c10 */ /* 0x000fe400087fe4ff */
[----:B------:R-:W-:-:S03]  /*4c10*/  IADD3 R3, R3, 0x80, RZ ;  /* 0x0000008003037810 */ /* 0x000fc60007ffe0ff */
[----:B--2---:R3:W-:Y:S04]  /*4c20*/  STG.E.U16 desc[UR4][R4.64], R13 ;  /* 0x0000000d04007986 */ /* 0x0047e8000c101504 */
.L_x_1153:
[----:B------:R-:W-:Y:S05]  /*4c30*/  BSYNC B0 ;  /* 0x0000000000007941 */ /* 0x000fea0003800000 */
.L_x_1152:
[----:B------:R-:W-:-:S13]  /*4c40*/  ISETP.GE.AND P0, PT, R3, UR6, PT ;  /* 0x0000000603007c0c */ /* 0x000fda000bf06270 */
[----:B------:R-:W-:Y:S05]  /*4c50*/  @P0 EXIT ;  /* 0x000000000000094d */ /* 0x000fea0003800000 */
[----:B01-3--:R-:W0:Y:S01]  /*4c60*/  LDC R4, c[0x0][0x218] ;  /* 0x00008600ff047b82 */ /* 0x00be220000000800 */
        /* <DEDUP_REMOVED lines=9> */
[----:B------:R-:W-:Y:S02]  /*4d00*/  ULDC.64 UR8, c[0x0][0x350] ;  /* 0x0000d40000087ab9 */ /* 0x000fe40000000a00 */
[----:B------:R-:W-:Y:S01]  /*4d10*/  IMAD.HI.U32 R8, R3, UR6, R2 ;  /* 0x0000000603087c27 */ /* 0x000fe2000f8e0002 */
[----:B------:R-:W-:-:S04]  /*4d20*/  ULDC UR6, c[0x0][0x21c] ;  /* 0x0000870000067ab9 */ /* 0x000fc80000000800 */
[----:B------:R-:W-:-:S04]  /*4d30*/  SHF.R.U32.HI R9, RZ, UR7, R8 ;  /* 0x00000007ff097c19 */ /* 0x000fc80008011608 */
[----:B------:R-:W-:-:S05]  /*4d40*/  IADD3 R2, -R9, RZ, RZ ;  /* 0x000000ff09027210 */ /* 0x000fca0007ffe1ff */
[----:B------:R-:W-:Y:S01]  /*4d50*/  IMAD R2, R2, UR6, R3 ;  /* 0x0000000602027c24 */ /* 0x000fe2000f8e0203 */
[----:B------:R-:W-:-:S03]  /*4d60*/  ULDC.64 UR6, c[0x0][0x348] ;  /* 0x0000d20000067ab9 */ /* 0x000fc60000000a00 */
        /* <DEDUP_REMOVED lines=23> */
[----:B------:R-:W-:-:S07]  /*4ee0*/  ULDC.64 UR8, c[0x0][0x370] ;  /* 0x0000dc0000087ab9 */ /* 0x000fce0000000a00 */
[----:B------:R-:W-:Y:S01]  /*4ef0*/  IMAD.HI.U32 R8, R11, UR6, R10 ;  /* 0x000000060b087c27 */ /* 0x000fe2000f8e000a */
[----:B------:R-:W-:-:S04]  /*4f00*/  ULDC UR6, c[0x0][0x234] ;  /* 0x00008d0000067ab9 */ /* 0x000fc80000000800 */
        /* <DEDUP_REMOVED lines=336> */
.L_x_1156:
        /* <DEDUP_REMOVED lines=11> */
[----:B------:R-:W3:Y:S01]  /*64c0*/  LDG.E.U16 R11, desc[UR4][R6.64] ;  /* 0x00000004060b7981 */ /* 0x000ee2000c1e1500 */
[----:B--2---:R-:W-:-:S13]  /*64d0*/  ISETP.NE.AND P0, PT, R8, RZ, PT ;  /* 0x000000ff0800720c */ /* 0x004fda0003f05270 */
[----:B------:R-:W2:Y:S01]  /*64e0*/  @P0 LDG.E.64 R2, desc[UR4][R2.64] ;  /* 0x0000000402020981 */ /* 0x000ea2000c1e1b00 */
[----:B------:R-:W2:Y:S02]  /*64f0*/  @P0 LDC.64 R12, c[0x0][0x4f8] ;  /* 0x00013e00ff0c0b82 */ /* 0x000ea40000000a00 */
[----:B--2---:R-:W-:-:S04]  /*6500*/  @P0 LEA R8, P1, R2, R12, 0x1 ;  /* 0x0000000c02080211 */ /* 0x004fc800078208ff */
[----:B------:R-:W-:-:S05]  /*6510*/  @P0 LEA.HI.X R9, R2, R13, R3, 0x1, P1 ;  /* 0x0000000d02090211 */ /* 0x000fca00008f0c03 */
[----:B---3--:R-:W2:Y:S01]  /*6520*/  @P0 LDG.E.U16 R11, desc[UR4][R8.64] ;  /* 0x00000004080b0981 */ /* 0x008ea2000c1e1500 */
[----:B------:R-:W-:-:S04]  /*6530*/  IADD3 R4, P0, R5, UR6, RZ ;  /* 0x0000000605047c10 */ /* 0x000fc8000ff1e0ff */
[----:B------:R-:W-:-:S05]  /*6540*/  IADD3.X R5, RZ, UR7, RZ, P0, !PT ;  /* 0x00000007ff057c10 */ /* 0x000fca00087fe4ff */
[----:B--2---:R-:W-:Y:S01]  /*6550*/  STG.E.U16 desc[UR4][R4.64], R11 ;  /* 0x0000000b04007986 */ /* 0x004fe2000c101504 */
[----:B------:R-:W-:Y:S05]  /*6560*/  EXIT ;  /* 0x000000000000794d */ /* 0x000fea0003800000 */
.L_x_1157:
        /* <DEDUP_REMOVED lines=9> */
.L_x_27996:


//--------------------- .text._ZN2at6native27unrolled_elementwise_kernelIZZZNS0_28launch_masked_scatter_kernelERKNS_10TensorBaseES4_S4_S4_ENKUlvE_clEvENKUlvE10_clEvEUlN3c104HalfEblE_St5arrayIPcLm4EELi4E23TrivialOffsetCalculatorILi3EjESD_ILi1EjENS0_6memory15LoadWithoutCastENSG_16StoreWithoutCastEEEviT_T0_T2_T3_T4_T5_ --------------------------
	.section	.text._ZN2at6native27unrolled_elementwise_kernelIZZZNS0_28launch_masked_scatter_kernelERKNS_10TensorBaseES4_S4_S4_ENKUlvE_clEvENKUlvE10_clEvEUlN3c104HalfEblE_St5arrayIPcLm4EELi4E23TrivialOffsetCalculatorILi3EjESD_ILi1EjENS0_6memory15LoadWithoutCastENSG_16StoreWithoutCastEEEviT_T0_T2_T3_T4_T5_,"ax",@progbits
	.align	128
        .global         _ZN2at6native27unrolled_elementwise_kernelIZZZNS0_28launch_masked_scatter_kernelERKNS_10TensorBaseES4_S4_S4_ENKUlvE_clEvENKUlvE10_clEvEUlN3c104HalfEblE_St5arrayIPcLm4EELi4E23TrivialOffsetCalculatorILi3EjESD_ILi1EjENS0_6memory15LoadWithoutCastENSG_16StoreWithoutCastEEEviT_T0_T2_T3_T4_T5_
        .type           _ZN2at6native27unrolled_elementwise_kernelIZZZNS0_28launch_masked_scatter_kernelERKNS_10TensorBaseES4_S4_S4_ENKUlvE_clEvENKUlvE10_clEvEUlN3c104HalfEblE_St5arrayIPcLm4EELi4E23TrivialOffsetCalculatorILi3EjESD_ILi1EjENS0_6memory15LoadWithoutCastENSG_16StoreWithoutCastEEEviT_T0_T2_T3_T4_T5_,@function
        .size           _ZN2at6native27unrolled_elementwise_kernelIZZZNS0_28launch_masked_scatter_kernelERKNS_10TensorBaseES4_S4_S4_ENKUlvE_clEvENKUlvE10_clEvEUlN3c104HalfEblE_St5arrayIPcLm4EELi4E23TrivialOffsetCalculatorILi3EjESD_ILi1EjENS0_6memory15LoadWithoutCastENSG_16StoreWithoutCastEEEviT_T0_T2_T3_T4_T5_,(.L_x_27997 - _ZN2at6native27unrolled_elementwise_kernelIZZZNS0_28launch_masked_scatter_kernelERKNS_10TensorBaseES4_S4_S4_ENKUlvE_clEvENKUlvE10_clEvEUlN3c104HalfEblE_St5arrayIPcLm4EELi4E23TrivialOffsetCalculatorILi3EjESD_ILi1EjENS0_6memory15LoadWithoutCastENSG_16StoreWithoutCastEEEviT_T0_T2_T3_T4_T5_)
        .other          _ZN2at6native27unrolled_elementwise_kernelIZZZNS0_28launch_masked_scatter_kernelERKNS_10TensorBaseES4_S4_S4_ENKUlvE_clEvENKUlvE10_clEvEUlN3c104HalfEblE_St5arrayIPcLm4EELi4E23TrivialOffsetCalculatorILi3EjESD_ILi1EjENS0_6memory15LoadWithoutCastENSG_16StoreWithoutCastEEEviT_T0_T2_T3_T4_T5_,@"STO_CUDA_ENTRY STV_DEFAULT"
_ZN2at6native27unrolled_elementwise_kernelIZZZNS0_28launch_masked_scatter_kernelERKNS_10TensorBaseES4_S4_S4_ENKUlvE_clEvENKUlvE10_clEvEUlN3c104HalfEblE_St5arrayIPcLm4EELi4E23TrivialOffsetCalculatorILi3EjESD_ILi1EjENS0_6memory15LoadWithoutCastENSG_16StoreWithoutCastEEEviT_T0_T2_T3_T4_T5_:
.text._ZN2at6native27unrolled_elementwise_kernelIZZZNS0_28launch_masked_scatter_kernelERKNS_10TensorBaseES4_S4_S4_ENKUlvE_clEvENKUlvE10_clEvEUlN3c104HalfEblE_St5arrayIPcLm4EELi4E23TrivialOffsetCalculatorILi3EjESD_ILi1EjENS0_6memory15LoadWithoutCastENSG_16StoreWithoutCastEEEviT_T0_T2_T3_T4_T5_:
[----:B------:R-:W-:Y:S01]  /*0000*/  LDC R1, c[0x0][0x28] ;  /* 0x00000a00ff017b82 */ /* 0x000fe20000000800 */
[----:B------:R-:W0:Y:S07]  /*0010*/  S2R R0, SR_CTAID.X ;  /* 0x0000000000007919 */ /* 0x000e2e0000002500 */
[----:B------:R-:W0:Y:S01]  /*0020*/  LDC R3, c[0x0][0x210] ;  /* 0x00008400ff037b82 */ /* 0x000e220000000800 */
[----:B------:R-:W-:Y:S01]  /*0030*/  ULDC.64 UR4, c[0x0][0x208] ;  /* 0x0000820000047ab9 */ /* 0x000fe20000000a00 */
[----:B------:R-:W1:Y:S01]  /*0040*/  S2R R7, SR_TID.X ;  /* 0x0000000000077919 */ /* 0x000e620000002100 */
[----:B0-----:R-:W-:-:S02]  /*0050*/  IMAD R2, R0, -0x200, R3 ;  /* 0xfffffe0000027824 */ /* 0x001fc400078e0203 */
[----:B-1----:R-:W-:-:S03]  /*0060*/  IMAD.MOV.U32 R3, RZ, RZ, R7 ;  /* 0x000000ffff037224 */ /* 0x002fc600078e0007 */
[----:B------:R-:W-:-:S13]  /*0070*/  ISETP.GE.AND P1, PT, R7, R2, PT ;  /* 0x000000020700720c */ /* 0x000fda0003f26270 */
[----:B------:R-:W-:Y:S01]  /*0080*/  @!P1 IMAD R15, R0, 0x200, R3 ;  /* 0x00000200000f9824 */ /* 0x000fe200078e0203 */
[----:B------:R-:W0:Y:S01]  /*0090*/  @!P1 LDC.64 R16, c[0x0][0x238] ;  /* 0x00008e00ff109b82 */ /* 0x000e220000000a00 */
[----:B------:R-:W-:-:S05]  /*00a0*/  @!P1 VIADD R3, R3, 0x80 ;  /* 0x0000008003039836 */ /* 0x000fca0000000000 */
[----:B------:R-:W-:Y:S02]  /*00b0*/  ISETP.GE.AND P2, PT, R3, R2, PT ;  /* 0x000000020300720c */ /* 0x000fe40003f46270 */
[----:B------:R-:W1:Y:S08]  /*00c0*/  @!P1 LDC.64 R12, c[0x0][0x240] ;  /* 0x00009000ff0c9b82 */ /* 0x000e700000000a00 */
[----:B------:R-:W2:Y:S03]  /*00d0*/  @!P1 LDC.64 R10, c[0x0][0x230] ;  /* 0x00008c00ff0a9b82 */ /* 0x000ea60000000a00 */
[----:B------:R-:W-:-:S02]  /*00e0*/  @!P2 IMAD R25, R0, 0x200, R3 ;  /* 0x000002000019a824 */ /* 0x000fc400078e0203 */
[----:B------:R-:W-:Y:S01]  /*00f0*/  @!P2 VIADD R3, R3, 0x80 ;  /* 0x000000800303a836 */ /* 0x000fe20000000000 */
[----:B0-----:R-:W-:Y:S02]  /*0100*/  @!P1 IADD3 R16, P0, R15, R16, RZ ;  /* 0x000000100f109210 */ /* 0x001fe40007f1e0ff */
[----:B------:R-:W0:Y:S02]  /*0110*/  @!P2 LDC.64 R20, c[0x0][0x238] ;  /* 0x00008e00ff14ab82 */ /* 0x000e240000000a00 */
[----:B------:R-:W-:Y:S01]  /*0120*/  ISETP.GE.AND P3, PT, R3, R2, PT ;  /* 0x000000020300720c */ /* 0x000fe20003f66270 */
[----:B------:R-:W-:Y:S01]  /*0130*/  @!P1 IMAD.X R17, RZ, RZ, R17, P0 ;  /* 0x000000ffff119224 */ /* 0x000fe200000e0611 */
[----:B------:R-:W-:-:S04]  /*0140*/  PRMT R6, RZ, 0x7610, R6 ;  /* 0x00007610ff067816 */ /* 0x000fc80000000006 */
[----:B------:R-:W3:Y:S01]  /*0150*/  @!P2 LDC.64 R26, c[0x0][0x240] ;  /* 0x00009000ff1aab82 */ /* 0x000ee20000000a00 */
[----:B------:R4:W3:Y:S06]  /*0160*/  @!P1 LDG.E.U8 R24, desc[UR4][R16.64] ;  /* 0x0000000410189981 */ /* 0x0008ec000c1e1100 */
[----:B------:R-:W-:Y:S02]  /*0170*/  @!P3 IMAD R5, R0, 0x200, R3 ;  /* 0x000002000005b824 */ /* 0x000fe400078e0203 */
[----:B------:R-:W-:Y:S01]  /*0180*/  @!P3 VIADD R3, R3, 0x80 ;  /* 0x000000800303b836 */ /* 0x000fe20000000000 */
[----:B------:R-:W0:Y:S04]  /*0190*/  @!P3 LDC.64 R28, c[0x0][0x238] ;  /* 0x00008e00ff1cbb82 */ /* 0x000e280000000a00 */
[----:B------:R-:W-:Y:S01]  /*01a0*/  ISETP.GE.AND P0, PT, R3, R2, PT ;  /* 0x000000020300720c */ /* 0x000fe20003f06270 */
[----:B-1----:R-:W-:-:S03]  /*01b0*/  @!P1 IMAD.WIDE.U32 R12, R15, 0x8, R12 ;  /* 0x000000080f0c9825 */ /* 0x002fc600078e000c */
[----:B----4-:R-:W1:Y:S09]  /*01c0*/  @!P3 LDC.64 R16, c[0x0][0x240] ;  /* 0x00009000ff10bb82 */ /* 0x010e720000000a00 */
[----:B------:R-:W4:Y:S01]  /*01d0*/  @!P0 LDC.64 R8, c[0x0][0x238] ;  /* 0x00008e00ff088b82 */ /* 0x000f220000000a00 */
[----:B------:R-:W-:-:S02]  /*01e0*/  @!P0 IMAD R3, R0, 0x200, R3 ;  /* 0x0000020000038824 */ /* 0x000fc400078e0203 */
[----:B--2---:R-:W-:-:S05]  /*01f0*/  @!P1 IMAD.WIDE.U32 R10, R15, 0x2, R10 ;  /* 0x000000020f0a9825 */ /* 0x004fca00078e000a */
[----:B------:R2:W3:Y:S01]  /*0200*/  @!P1 LDG.E.U16 R6, desc[UR4][R10.64] ;  /* 0x000000040a069981 */ /* 0x0004e2000c1e1500 */
[----:B0-----:R-:W-:Y:S01]  /*0210*/  @!P3 IADD3 R28, P5, R5, R28, RZ ;  /* 0x0000001c051cb210 */ /* 0x001fe20007fbe0ff */
[----:B------:R-:W0:Y:S01]  /*0220*/  @!P0 LDC.64 R18, c[0x0][0x240] ;  /* 0x00009000ff128b82 */ /* 0x000e220000000a00 */
[----:B----4-:R-:W-:-:S07]  /*0230*/  @!P0 IADD3 R22, P4, R3, R8, RZ ;  /* 0x0000000803168210 */ /* 0x010fce0007f9e0ff */
[----:B--2---:R-:W2:Y:S01]  /*0240*/  @!P0 LDC.64 R10, c[0x0][0x230] ;  /* 0x00008c00ff0a8b82 */ /* 0x004ea20000000a00 */
[----:B------:R-:W-:Y:S01]  /*0250*/  @!P0 IMAD.X R23, RZ, RZ, R9, P4 ;  /* 0x000000ffff178224 */ /* 0x000fe200020e0609 */
[----:B------:R-:W-:-:S04]  /*0260*/  CS2R R8, SRZ ;  /* 0x0000000000087805 */ /* 0x000fc8000001ff00 */
[----:B------:R-:W4:Y:S04]  /*0270*/  @!P0 LDG.E.U8 R22, desc[UR4][R22.64] ;  /* 0x0000000416168981 */ /* 0x000f28000c1e1100 */
[----:B------:R-:W4:Y:S01]  /*0280*/  @!P1 LDG.E.64 R8, desc[UR4][R12.64] ;  /* 0x000000040c089981 */ /* 0x000f22000c1e1b00 */
[----:B------:R-:W-:-:S05]  /*0290*/  @!P2 IADD3 R20, P4, R25, R20, RZ ;  /* 0x000000141914a210 */ /* 0x000fca0007f9e0ff */
[----:B------:R-:W-:Y:S02]  /*02a0*/  @!P2 IMAD.X R21, RZ, RZ, R21, P4 ;  /* 0x000000ffff15a224 */ /* 0x000fe400020e0615 */
[----:B------:R-:W-:-:S03]  /*02b0*/  @!P3 IMAD.X R29, RZ, RZ, R29, P5 ;  /* 0x000000ffff1db224 */ /* 0x000fc600028e061d */
[----:B------:R0:W4:Y:S04]  /*02c0*/  @!P2 LDG.E.U8 R4, desc[UR4][R20.64] ;  /* 0x000000041404a981 */ /* 0x000128000c1e1100 */
[----:B------:R3:W4:Y:S01]  /*02d0*/  @!P3 LDG.E.U8 R23, desc[UR4][R28.64] ;  /* 0x000000041c17b981 */ /* 0x000722000c1e1100 */
[----:B-1----:R-:W-:Y:S01]  /*02e0*/  @!P3 IMAD.WIDE.U32 R16, R5, 0x8, R16 ;  /* 0x000000080510b825 */ /* 0x002fe200078e0010 */
[----:B0-----:R-:W-:-:S03]  /*02f0*/  CS2R R20, SRZ ;  /* 0x0000000000147805 */ /* 0x001fc6000001ff00 */
[----:B------:R-:W-:-:S04]  /*0300*/  @!P0 IMAD.WIDE.U32 R18, R3, 0x8, R18 ;  /* 0x0000000803128825 */ /* 0x000fc800078e0012 */
[----:B--2---:R-:W-:Y:S01]  /*0310*/  @!P0 IMAD.WIDE.U32 R10, R3, 0x2, R10 ;  /* 0x00000002030a8825 */ /* 0x004fe200078e000a */
[----:B------:R-:W-:Y:S01]  /*0320*/  PRMT R3, RZ, 0x7610, R3 ;  /* 0x00007610ff037816 */ /* 0x000fe20000000003 */
[----:B------:R0:W2:Y:S01]  /*0330*/  @!P3 LDG.E.64 R20, desc[UR4][R16.64] ;  /* 0x000000041014b981 */ /* 0x0000a2000c1e1b00 */
[----:B------:R-:W-:Y:S02]  /*0340*/  CS2R R14, SRZ ;  /* 0x00000000000e7805 */ /* 0x000fe4000001ff00 */
[----:B------:R-:W-:Y:S01]  /*0350*/  CS2R R12, SRZ ;  /* 0x00000000000c7805 */ /* 0x000fe2000001ff00 */
[----:B---3--:R-:W-:Y:S01]  /*0360*/  @!P2 IMAD.WIDE.U32 R26, R25, 0x8, R26 ;  /* 0x00000008191aa825 */ /* 0x008fe200078e001a */
[----:B------:R-:W1:Y:S01]  /*0370*/  @!P2 LDC.64 R28, c[0x0][0x230] ;  /* 0x00008c00ff1cab82 */ /* 0x000e620000000a00 */
[----:B------:R-:W3:Y:S04]  /*0380*/  @!P0 LDG.E.U16 R3, desc[UR4][R10.64] ;  /* 0x000000040a038981 */ /* 0x000ee8000c1e1500 */
[----:B------:R-:W2:Y:S01]  /*0390*/  @!P0 LDG.E.64 R14, desc[UR4][R18.64] ;  /* 0x00000004120e8981 */ /* 0x000ea2000c1e1b00 */
[----:B0-----:R-:W-:-:S03]  /*03a0*/  PRMT R16, RZ, 0x7610, R16 ;  /* 0x00007610ff107816 */ /* 0x001fc60000000010 */
[----:B------:R0:W3:Y:S02]  /*03b0*/  @!P2 LDG.E.64 R12, desc[UR4][R26.64] ;  /* 0x000000041a0ca981 */ /* 0x0000e4000c1e1b00 */
[----:B0-----:R-:W0:Y:S01]  /*03c0*/  @!P3 LDC.64 R26, c[0x0][0x230] ;  /* 0x00008c00ff1abb82 */ /* 0x001e220000000a00 */
[----:B-1----:R-:W-:Y:S01]  /*03d0*/  @!P2 IMAD.WIDE.U32 R28, R25, 0x2, R28 ;  /* 0x00000002191ca825 */ /* 0x002fe200078e001c */
[----:B------:R-:W-:-:S06]  /*03e0*/  PRMT R25, RZ, 0x7610, R25 ;  /* 0x00007610ff197816 */ /* 0x000fcc0000000019 */
[----:B------:R-:W3:Y:S01]  /*03f0*/  @!P2 LDG.E.U16 R25, desc[UR4][R28.64] ;  /* 0x000000041c19a981 */ /* 0x000ee2000c1e1500 */
[----:B0-----:R-:W-:Y:S01]  /*0400*/  @!P3 IMAD.WIDE.U32 R26, R5, 0x2, R26 ;  /* 0x00000002051ab825 */ /* 0x001fe200078e001a */
[----:B------:R-:W-:-:S06]  /*0410*/  PRMT R5, RZ, 0x7610, R5 ;  /* 0x00007610ff057816 */ /* 0x000fcc0000000005 */
[----:B------:R-:W3:Y:S01]  /*0420*/  @!P3 LDG.E.U16 R5, desc[UR4][R26.64] ;  /* 0x000000041a05b981 */ /* 0x000ee2000c1e1500 */
[----:B------:R-:W-:-:S04]  /*0430*/  @!P1 ISETP.NE.AND P4, PT, R24, RZ, PT ;  /* 0x000000ff1800920c */ /* 0x000fc80003f85270 */
[----:B------:R-:W-:-:S04]  /*0440*/  @!P1 SEL R16, RZ, 0x1, !P4 ;  /* 0x00000001ff109807 */ /* 0x000fc80006000000 */
[----:B------:R-:W-:-:S04]  /*0450*/  PRMT R10, R16, 0x9910, RZ ;  /* 0x00009910100a7816 */ /* 0x000fc800000000ff */
[----:B------:R-:W-:-:S13]  /*0460*/  ISETP.EQ.OR P4, PT, R10, RZ, P1 ;  /* 0x000000ff0a00720c */ /* 0x000fda0000f82670 */
[----:B------:R-:W0:Y:S01]  /*0470*/  @!P4 LDC.64 R10, c[0x0][0x218] ;  /* 0x00008600ff0acb82 */ /* 0x000e220000000a00 */
[----:B------:R-:W-:Y:S02]  /*0480*/  PRMT R16, RZ, 0x7610, R16 ;  /* 0x00007610ff107816 */ /* 0x000fe40000000010 */
[----:B----4-:R-:W-:-:S04]  /*0490*/  @!P0 ISETP.NE.AND P5, PT, R22, RZ, PT ;  /* 0x000000ff1600820c */ /* 0x010fc80003fa5270 */
[----:B------:R-:W-:Y:S02]  /*04a0*/  @!P0 SEL R16, RZ, 0x1, !P5 ;  /* 0x00000001ff108807 */ /* 0x000fe40006800000 */
[----:B0-----:R-:W-:-:S04]  /*04b0*/  @!P4 LEA R10, P0, R8, R10, 0x1 ;  /* 0x0000000a080ac211 */ /* 0x001fc800078008ff */
[----:B------:R-:W-:-:S05]  /*04c0*/  @!P4 LEA.HI.X R11, R8, R11, R9, 0x1, P0 ;  /* 0x0000000b080bc211 */ /* 0x000fca00000f0c09 */
[----:B------:R0:W4:Y:S01]  /*04d0*/  @!P4 LDG.E.U16 R6, desc[UR4][R10.64] ;  /* 0x000000040a06c981 */ /* 0x000122000c1e1500 */
[----:B------:R-:W-:Y:S01]  /*04e0*/  PRMT R16, R16, 0x9910, RZ ;  /* 0x0000991010107816 */ /* 0x000fe200000000ff */
[----:B------:R-:W-:Y:S01]  /*04f0*/  IMAD.MOV.U32 R19, RZ, RZ, R7 ;  /* 0x000000ffff137224 */ /* 0x000fe200078e0007 */
[----:B------:R-:W-:-:S03]  /*0500*/  @!P2 ISETP.NE.AND P4, PT, R4, RZ, PT ;  /* 0x000000ff0400a20c */ /* 0x000fc60003f85270 */
[----:B------:R-:W-:Y:S02]  /*0510*/  IMAD.MOV.U32 R8, RZ, RZ, R16 ;  /* 0x000000ffff087224 */ /* 0x000fe400078e0010 */
[----:B------:R-:W-:Y:S01]  /*0520*/  VIADD R9, R19, 0x180 ;  /* 0x0000018013097836 */ /* 0x000fe20000000000 */
[----:B------:R-:W-:Y:S02]  /*0530*/  PRMT R4, RZ, 0x7610, R4 ;  /* 0x00007610ff047816 */ /* 0x000fe40000000004 */
[----:B------:R-:W-:Y:S02]  /*0540*/  ISETP.NE.AND P0, PT, R8, RZ, PT ;  /* 0x000000ff0800720c */ /* 0x000fe40003f05270 */
[----:B------:R-:W-:Y:S02]  /*0550*/  @!P2 SEL R4, RZ, 0x1, !P4 ;  /* 0x00000001ff04a807 */ /* 0x000fe40006000000 */
[----:B------:R-:W-:Y:S02]  /*0560*/  @!P3 ISETP.NE.AND P5, PT, R23, RZ, PT ;  /* 0x000000ff1700b20c */ /* 0x000fe40003fa5270 */
[----:B------:R-:W-:-:S02]  /*0570*/  ISETP.GE.OR P0, PT, R9, R2, !P0 ;  /* 0x000000020900720c */ /* 0x000fc40004706670 */
[----:B------:R-:W-:Y:S02]  /*0580*/  PRMT R8, RZ, 0x7610, R8 ;  /* 0x00007610ff087816 */ /* 0x000fe40000000008 */
[----:B------:R-:W-:Y:S02]  /*0590*/  PRMT R4, R4, 0x9910, RZ ;  /* 0x0000991004047816 */ /* 0x000fe400000000ff */
[----:B------:R-:W-:Y:S01]  /*05a0*/  @!P3 SEL R8, RZ, 0x1, !P5 ;  /* 0x00000001ff08b807 */ /* 0x000fe20006800000 */
[----:B------:R-:W-:Y:S01]  /*05b0*/  VIADD R23, R19, 0x80 ;  /* 0x0000008013177836 */ /* 0x000fe20000000000 */
[----:B------:R-:W-:Y:S02]  /*05c0*/  ISETP.NE.AND P2, PT, R4, RZ, PT ;  /* 0x000000ff0400720c */ /* 0x000fe40003f45270 */
[----:B------:R-:W-:Y:S02]  /*05d0*/  PRMT R8, R8, 0x9910, RZ ;  /* 0x0000991008087816 */ /* 0x000fe400000000ff */
[----:B------:R-:W-:-:S03]  /*05e0*/  ISETP.GE.OR P2, PT, R23, R2, !P2 ;  /* 0x000000021700720c */ /* 0x000fc60005746670 */
[----:B0-----:R-:W-:Y:S02]  /*05f0*/  IMAD.MOV.U32 R10, RZ, RZ, R8 ;  /* 0x000000ffff0a7224 */ /* 0x001fe400078e0008 */
[----:B------:R-:W2:Y:S01]  /*0600*/  @!P0 LDC.64 R8, c[0x0][0x218] ;  /* 0x00008600ff088b82 */ /* 0x000ea20000000a00 */
[----:B------:R-:W-:Y:S02]  /*0610*/  VIADD R11, R19, 0x100 ;  /* 0x00000100130b7836 */ /* 0x000fe40000000000 */
[----:B------:R-:W-:-:S04]  /*0620*/  ISETP.NE.AND P3, PT, R10, RZ, PT ;  /* 0x000000ff0a00720c */ /* 0x000fc80003f65270 */
[----:B------:R-:W-:Y:S02]  /*0630*/  ISETP.GE.OR P3, PT, R11, R2, !P3 ;  /* 0x000000020b00720c */ /* 0x000fe40005f66670 */
[----:B------:R-:W0:Y:S11]  /*0640*/  @!P2 LDC.64 R10, c[0x0][0x218] ;  /* 0x00008600ff0aab82 */ /* 0x000e360000000a00 */
[----:B------:R-:W1:Y:S01]  /*0650*/  @!P3 LDC.64 R16, c[0x0][0x218] ;  /* 0x00008600ff10bb82 */ /* 0x000e620000000a00 */
[----:B--2---:R-:W-:-:S04]  /*0660*/  @!P0 LEA R8, P4, R14, R8, 0x1 ;  /* 0x000000080e088211 */ /* 0x004fc800078808ff */
[----:B------:R-:W-:-:S05]  /*0670*/  @!P0 LEA.HI.X R9, R14, R9, R15, 0x1, P4 ;  /* 0x000000090e098211 */ /* 0x000fca00020f0c0f */
[----:B---3--:R2:W5:Y:S01]  /*0680*/  @!P0 LDG.E.U16 R3, desc[UR4][R8.64] ;  /* 0x0000000408038981 */ /* 0x008562000c1e1500 */
[----:B0-----:R-:W-:-:S04]  /*0690*/  @!P2 LEA R10, P0, R12, R10, 0x1 ;  /* 0x0000000a0c0aa211 */ /* 0x001fc800078008ff */
[----:B------:R-:W-:Y:S02]  /*06a0*/  @!P2 LEA.HI.X R11, R12, R11, R13, 0x1, P0 ;  /* 0x0000000b0c0ba211 */ /* 0x000fe400000f0c0d */
[----:B------:R-:W2:Y:S01]  /*06b0*/  @!P1 LDC.64 R12, c[0x0][0x228] ;  /* 0x00008a00ff0c9b82 */ /* 0x000ea20000000a00 */
[----:B------:R-:W-:Y:S02]  /*06c0*/  @!P1 IMAD R7, R0, 0x200, R7 ;  /* 0x0000020000079824 */ /* 0x000fe400078e0207 */
[----:B------:R0:W5:Y:S01]  /*06d0*/  @!P2 LDG.E.U16 R25, desc[UR4][R10.64] ;  /* 0x000000040a19a981 */ /* 0x000162000c1e1500 */
[----:B-1----:R-:W-:-:S04]  /*06e0*/  @!P3 LEA R16, P4, R20, R16, 0x1 ;  /* 0x000000101410b211 */ /* 0x002fc800078808ff */
[----:B------:R-:W-:Y:S01]  /*06f0*/  @!P3 LEA.HI.X R17, R20, R17, R21, 0x1, P4 ;  /* 0x000000111411b211 */ /* 0x000fe200020f0c15 */
[----:B------:R-:W-:-:S04]  /*0700*/  @!P1 IMAD.MOV.U32 R19, RZ, RZ, R23 ;  /* 0x000000ffff139224 */ /* 0x000fc800078e0017 */
[----:B------:R0:W5:Y:S01]  /*0710*/  @!P3 LDG.E.U16 R5, desc[UR4][R16.64] ;  /* 0x000000041005b981 */ /* 0x000162000c1e1500 */
[----:B------:R-:W-:Y:S01]  /*0720*/  ISETP.GE.AND P0, PT, R19, R2, PT ;  /* 0x000000021300720c */ /* 0x000fe20003f06270 */
[----:B--2---:R-:W-:Y:S01]  /*0730*/  @!P1 IMAD.WIDE.U32 R8, R7, 0x2, R12 ;  /* 0x0000000207089825 */ /* 0x004fe200078e000c */
[----:B------:R-:W-:Y:S04]  /*0740*/  BSSY B0, `(.L_x_1158) ;  /* 0x000000d000007945 */ /* 0x000fe80003800000 */
[----:B----4-:R0:W-:Y:S07]  /*0750*/  @!P1 STG.E.U16 desc[UR4][R8.64], R6 ;  /* 0x0000000608009986 */ /* 0x0101ee000c101504 */
[----:B------:R-:W-:Y:S05]  /*0760*/  @P0 BRA `(.L_x_1159) ;  /* 0x0000000000280947 */ /* 0x000fea0003800000 */
[----:B0-----:R-:W0:Y:S01]  /*0770*/  LDC.64 R8, c[0x0][0x228] ;  /* 0x00008a00ff087b82 */ /* 0x001e220000000a00 */
[----:B------:R-:W-:Y:S02]  /*0780*/  IMAD R7, R0, 0x200, R19 ;  /* 0x0000020000077824 */ /* 0x000fe400078e0213 */
[----:B------:R-:W-:-:S05]  /*0790*/  VIADD R19, R19, 0x80 ;  /* 0x0000008013137836 */ /* 0x000fca0000000000 */
[----:B------:R-:W-:-:S13]  /*07a0*/  ISETP.GE.AND P0, PT, R19, R2, PT ;  /* 0x000000021300720c */ /* 0x000fda0003f06270 */
[----:B------:R-:W-:Y:S02]  /*07b0*/  @!P0 IMAD R11, R0, 0x200, R19 ;  /* 0x00000200000b8824 */ /* 0x000fe400078e0213 */
[----:B------:R-:W-:Y:S02]  /*07c0*/  @!P0 VIADD R19, R19, 0x80 ;  /* 0x0000008013138836 */ /* 0x000fe40000000000 */
[----:B0-----:R-:W-:-:S04]  /*07d0*/  IMAD.WIDE.U32 R6, R7, 0x2, R8 ;  /* 0x0000000207067825 */ /* 0x001fc800078e0008 */
[----:B------:R-:W-:Y:S01]  /*07e0*/  @!P0 IMAD.WIDE.U32 R8, R11, 0x2, R8 ;  /* 0x000000020b088825 */ /* 0x000fe200078e0008 */
[----:B-----5:R1:W-:Y:S04]  /*07f0*/  STG.E.U16 desc[UR4][R6.64], R25 ;  /* 0x0000001906007986 */ /* 0x0203e8000c101504 */
[----:B------:R1:W-:Y:S02]  /*0800*/  @!P0 STG.E.U16 desc[UR4][R8.64], R5 ;  /* 0x0000000508008986 */ /* 0x0003e4000c101504 */
.L_x_1159:
[----:B------:R-:W-:Y:S05]  /*0810*/  BSYNC B0 ;  /* 0x0000000000007941 */ /* 0x000fea0003800000 */
.L_x_1158:
[----:B------:R-:W-:-:S13]  /*0820*/  ISETP.GE.AND P0, PT, R19, R2, PT ;  /* 0x000000021300720c */ /* 0x000fda0003f06270 */
[----:B------:R-:W-:Y:S05]  /*0830*/  @P0 EXIT ;  /* 0x000000000000094d */ /* 0x000fea0003800000 */
[----:B-1---5:R-:W1:Y:S01]  /*0840*/  LDC.64 R4, c[0x0][0x228] ;  /* 0x00008a00ff047b82 */ /* 0x022e620000000a00 */
[----:B------:R-:W-:-:S04]  /*0850*/  IMAD R19, R0, 0x200, R19 ;  /* 0x0000020000137824 */ /* 0x000fc800078e0213 */
[----:B-1----:R-:W-:-:S05]  /*0860*/  IMAD.WIDE.U32 R4, R19, 0x2, R4 ;  /* 0x0000000213047825 */ /* 0x002fca00078e0004 */
[----:B------:R-:W-:Y:S01]  /*0870*/  STG.E.U16 desc[UR4][R4.64], R3 ;  /* 0x0000000304007986 */ /* 0x000fe2000c101504 */
[----:B------:R-:W-:Y:S05]  /*0880*/  EXIT ;  /* 0x000000000000794d */ /* 0x000fea0003800000 */
.L_x_1160:
        /* <DEDUP_REMOVED lines=15> */
.L_x_27997:


//--------------------- .text._ZN2at6native29vectorized_elementwise_kernelILi2EZZZNS0_28launch_masked_scatter_kernelERKNS_10TensorBaseES4_S4_S4_ENKUlvE_clEvENKUlvE10_clEvEUlN3c104HalfEblE_St5arrayIPcLm4EEEEviT0_T1_ --------------------------
	.section	.text._ZN2at6native29vectorized_elementwise_kernelILi2EZZZNS0_28launch_masked_scatter_kernelERKNS_10TensorBaseES4_S4_S4_ENKUlvE_clEvENKUlvE10_clEvEUlN3c104HalfEblE_St5arrayIPcLm4EEEEviT0_T1_,"ax",@progbits
	.align	128
        .global         _ZN2at6native29vectorized_elementwise_kernelILi2EZZZNS0_28launch_masked_scatter_kernelERKNS_10TensorBaseES4_S4_S4_ENKUlvE_clEvENKUlvE10_clEvEUlN3c104HalfEblE_St5arrayIPcLm4EEEEviT0_T1_
        .type           _ZN2at6native29vectorized_elementwise_kernelILi2EZZZNS0_28launch_masked_scatter_kernelERKNS_10TensorBaseES4_S4_S4_ENKUlvE_clEvENKUlvE10_clEvEUlN3c104HalfEblE_St5arrayIPcLm4EEEEviT0_T1_,@function
        .size           _ZN2at6native29vectorized_elementwise_kernelILi2EZZZNS0_28launch_masked_scatter_kernelERKNS_10TensorBaseES4_S4_S4_ENKUlvE_clEvENKUlvE10_clEvEUlN3c104HalfEblE_St5arrayIPcLm4EEEEviT0_T1_,(.L_x_27998 - _ZN2at6native29vectorized_elementwise_kernelILi2EZZZNS0_28launch_masked_scatter_kernelERKNS_10TensorBaseES4_S4_S4_ENKUlvE_clEvENKUlvE10_clEvEUlN3c104HalfEblE_St5arrayIPcLm4EEEEviT0_T1_)
        .other          _ZN2at6native29vectorized_elementwise_kernelILi2EZZZNS0_28launch_masked_scatter_kernelERKNS_10TensorBaseES4_S4_S4_ENKUlvE_clEvENKUlvE10_clEvEUlN3c104HalfEblE_St5arrayIPcLm4EEEEviT0_T1_,@"STO_CUDA_ENTRY STV_DEFAULT"
_ZN2at6native29vectorized_elementwise_kernelILi2EZZZNS0_28launch_masked_scatter_kernelERKNS_10TensorBaseES4_S4_S4_ENKUlvE_clEvENKUlvE10_clEvEUlN3c104HalfEblE_St5arrayIPcLm4EEEEviT0_T1_:
.text._ZN2at6native29vectorized_elementwise_kernelILi2EZZZNS0_28launch_masked_scatter_kernelERKNS_10TensorBaseES4_S4_S4_ENKUlvE_clEvENKUlvE10_clEvEUlN3c104HalfEblE_St5arrayIPcLm4EEEEviT0_T1_:
[----:B------:R-:W-:Y:S01]  /*0000*/  LDC R1, c[0x0][0x28] ;  /* 0x00000a00ff017b82 */ /* 0x000fe20000000800 */
[----:B------:R-:W0:Y:S01]  /*0010*/  S2R R9, SR_CTAID.X ;  /* 0x0000000000097919 */ /* 0x000e220000002500 */
[----:B------:R-:W-:Y:S01]  /*0020*/  ULDC UR4, c[0x0][0x210] ;  /* 0x0000840000047ab9 */ /* 0x000fe20000000800 */
[----:B0-----:R-:W-:-:S05]  /*0030*/  IMAD.SHL.U32 R9, R9, 0x400, RZ ;  /* 0x0000040009097824 */ /* 0x001fca00078e00ff */
[----:B------:R-:W-:Y:S01]  /*0040*/  IADD3 R11, -R9, UR4, RZ ;  /* 0x00000004090b7c10 */ /* 0x000fe2000fffe1ff */
[----:B------:R-:W-:-:S03]  /*0050*/  ULDC.64 UR4, c[0x0][0x208] ;  /* 0x0000820000047ab9 */ /* 0x000fc60000000a00 */
[----:B------:R-:W-:-:S13]  /*0060*/  ISETP.GE.U32.AND P0, PT, R11, 0x400, PT ;  /* 0x000004000b00780c */ /* 0x000fda0003f06070 */
[----:B------:R-:W-:Y:S05]  /*0070*/  @!P0 BRA `(.L_x_1161) ;  /* 0x0000000400688947 */ /* 0x000fea0003800000 */
[----:B------:R-:W0:Y:S01]  /*0080*/  LDC.64 R30, c[0x0][0x238] ;  /* 0x00008e00ff1e7b82 */ /* 0x000e220000000a00 */
[----:B------:R-:W1:Y:S07]  /*0090*/  S2R R8, SR_TID.X ;  /* 0x0000000000087919 */ /* 0x000e6e0000002100 */
[----:B------:R-:W2:Y:S08]  /*00a0*/  LDC.64 R24, c[0x0][0x240] ;  /* 0x00009000ff187b82 */ /* 0x000eb00000000a00 */
[----:B------:R-:W3:Y:S01]  /*00b0*/  LDC.64 R10, c[0x0][0x230] ;  /* 0x00008c00ff0a7b82 */ /* 0x000ee20000000a00 */
[----:B0-----:R-:W-:-:S04]  /*00c0*/  IADD3 R30, P0, R9, R30, RZ ;  /* 0x0000001e091e7210 */ /* 0x001fc80007f1e0ff */
[----:B------:R-:W-:-:S03]  /*00d0*/  LEA.HI.X.SX32 R31, R9, R31, 0x1, P0 ;  /* 0x0000001f091f7211 */ /* 0x000fc600000f0eff */
[----:B-1----:R-:W-:-:S05]  /*00e0*/  IMAD.WIDE.U32 R30, R8, 0x2, R30 ;  /* 0x00000002081e7825 */ /* 0x002fca00078e001e */
[----:B------:R-:W4:Y:S01]  /*00f0*/  LDG.E.U16 R28, desc[UR4][R30.64] ;  /* 0x000000041e1c7981 */ /* 0x000f22000c1e1500 */
[----:B--2---:R-:W-:-:S03]  /*0100*/  IMAD.WIDE R24, R9, 0x8, R24 ;  /* 0x0000000809187825 */ /* 0x004fc600078e0218 */
[----:B------:R-:W2:Y:S01]  /*0110*/  LDG.E.U16 R3, desc[UR4][R30.64+0x100] ;  /* 0x000100041e037981 */ /* 0x000ea2000c1e1500 */
[----:B---3--:R-:W-:-:S03]  /*0120*/  IMAD.WIDE R10, R9, 0x2, R10 ;  /* 0x00000002090a7825 */ /* 0x008fc600078e020a */
[----:B------:R-:W3:Y:S01]  /*0130*/  LDG.E.U16 R34, desc[UR4][R30.64+0x200] ;  /* 0x000200041e227981 */ /* 0x000ee2000c1e1500 */
[----:B------:R-:W-:-:S03]  /*0140*/  IMAD.WIDE.U32 R24, R8, 0x10, R24 ;  /* 0x0000001008187825 */ /* 0x000fc600078e0018 */
[----:B------:R0:W5:Y:S01]  /*0150*/  LDG.E.U16 R2, desc[UR4][R30.64+0x300] ;  /* 0x000300041e027981 */ /* 0x000162000c1e1500 */
[----:B------:R-:W-:-:S03]  /*0160*/  IMAD.WIDE.U32 R10, R8, 0x4, R10 ;  /* 0x00000004080a7825 */ /* 0x000fc600078e000a */
[----:B------:R-:W5:Y:S04]  /*0170*/  LDG.E.128 R20, desc[UR4][R24.64] ;  /* 0x0000000418147981 */ /* 0x000f68000c1e1d00 */
[----:B------:R-:W5:Y:S04]  /*0180*/  LDG.E R33, desc[UR4][R10.64] ;  /* 0x000000040a217981 */ /* 0x000f68000c1e1900 */
[----:B------:R-:W5:Y:S04]  /*0190*/  LDG.E.128 R16, desc[UR4][R24.64+0x800] ;  /* 0x0008000418107981 */ /* 0x000f68000c1e1d00 */
[----:B------:R-:W5:Y:S04]  /*01a0*/  LDG.E R26, desc[UR4][R10.64+0x200] ;  /* 0x000200040a1a7981 */ /* 0x000f68000c1e1900 */
[----:B------:R-:W5:Y:S04]  /*01b0*/  LDG.E.128 R12, desc[UR4][R24.64+0x1000] ;  /* 0x00100004180c7981 */ /* 0x000f68000c1e1d00 */
[----:B------:R-:W5:Y:S04]  /*01c0*/  LDG.E R27, desc[UR4][R10.64+0x400] ;  /* 0x000400040a1b7981 */ /* 0x000f68000c1e1900 */
[----:B------:R-:W5:Y:S04]  /*01d0*/  LDG.E.128 R4, desc[UR4][R24.64+0x1800] ;  /* 0x0018000418047981 */ /* 0x000f68000c1e1d00 */
[----:B------:R3:W5:Y:S01]  /*01e0*/  LDG.E R0, desc[UR4][R10.64+0x600] ;  /* 0x000600040a007981 */ /* 0x000762000c1e1900 */
[----:B----4-:R-:W-:-:S04]  /*01f0*/  PRMT R29, R28, 0x7770, RZ ;  /* 0x000077701c1d7816 */ /* 0x010fc800000000ff */
[----:B------:R-:W-:Y:S02]  /*0200*/  ISETP.NE.AND P0, PT, R29, RZ, PT ;  /* 0x000000ff1d00720c */ /* 0x000fe40003f05270 */
[----:B------:R-:W-:-:S04]  /*0210*/  PRMT R28, R28, 0x7771, RZ ;  /* 0x000077711c1c7816 */ /* 0x000fc800000000ff */
[----:B------:R-:W-:-:S07]  /*0220*/  ISETP.NE.AND P6, PT, R28, RZ, PT ;  /* 0x000000ff1c00720c */ /* 0x000fce0003fc5270 */
[----:B0-----:R-:W0:Y:S01]  /*0230*/  @P0 LDC.64 R30, c[0x0][0x218] ;  /* 0x00008600ff1e0b82 */ /* 0x001e220000000a00 */
[----:B--2---:R-:W-:-:S07]  /*0240*/  PRMT R32, R3, 0x7770, RZ ;  /* 0x0000777003207816 */ /* 0x004fce00000000ff */
[----:B------:R-:W1:Y:S01]  /*0250*/  @P6 LDC.64 R28, c[0x0][0x218] ;  /* 0x00008600ff1c6b82 */ /* 0x000e620000000a00 */
[----:B------:R-:W-:Y:S02]  /*0260*/  ISETP.NE.AND P5, PT, R32, RZ, PT ;  /* 0x000000ff2000720c */ /* 0x000fe40003fa5270 */
[----:B---3--:R-:W-:Y:S02]  /*0270*/  PRMT R10, R34, 0x7770, RZ ;  /* 0x00007770220a7816 */ /* 0x008fe400000000ff */
[----:B------:R-:W-:Y:S02]  /*0280*/  PRMT R3, R3, 0x7771, RZ ;  /* 0x0000777103037816 */ /* 0x000fe400000000ff */
[----:B-----5:R-:W-:Y:S02]  /*0290*/  PRMT R32, R33, 0x7610, R32 ;  /* 0x0000761021207816 */ /* 0x020fe40000000020 */
[----:B------:R-:W-:Y:S02]  /*02a0*/  ISETP.NE.AND P3, PT, R10, RZ, PT ;  /* 0x000000ff0a00720c */ /* 0x000fe40003f65270 */
[----:B------:R-:W-:-:S03]  /*02b0*/  ISETP.NE.AND P4, PT, R3, RZ, PT ;  /* 0x000000ff0300720c */ /* 0x000fc60003f85270 */
[----:B------:R-:W2:Y:S01]  /*02c0*/  @P5 LDC.64 R10, c[0x0][0x218] ;  /* 0x00008600ff0a5b82 */ /* 0x000ea20000000a00 */
[----:B0-----:R-:W-:-:S04]  /*02d0*/  @P0 LEA R30, P1, R20, R30, 0x1 ;  /* 0x0000001e141e0211 */ /* 0x001fc800078208ff */
[----:B------:R-:W-:Y:S02]  /*02e0*/  @P0 LEA.HI.X R31, R20, R31, R21, 0x1, P1 ;  /* 0x0000001f141f0211 */ /* 0x000fe400008f0c15 */
[----:B------:R-:W-:Y:S01]  /*02f0*/  PRMT R3, R2, 0x7770, RZ ;  /* 0x0000777002037816 */ /* 0x000fe200000000ff */
[----:B------:R-:W0:Y:S02]  /*0300*/  @P3 LDC.64 R24, c[0x0][0x218] ;  /* 0x00008600ff183b82 */ /* 0x000e240000000a00 */
[----:B------:R3:W4:Y:S01]  /*0310*/  @P0 LDG.E.U16 R32, desc[UR4][R30.64] ;  /* 0x000000041e200981 */ /* 0x000722000c1e1500 */
[----:B-1----:R-:W-:Y:S02]  /*0320*/  @P6 LEA R28, P0, R22, R28, 0x1 ;  /* 0x0000001c161c6211 */ /* 0x002fe400078008ff */
[----:B------:R-:W-:Y:S02]  /*0330*/  PRMT R34, R34, 0x7771, RZ ;  /* 0x0000777122227816 */ /* 0x000fe400000000ff */
[----:B------:R-:W-:-:S02]  /*0340*/  PRMT R20, R2, 0x7771, RZ ;  /* 0x0000777102147816 */ /* 0x000fc400000000ff */
[----:B------:R-:W-:Y:S02]  /*0350*/  ISETP.NE.AND P1, PT, R3, RZ, PT ;  /* 0x000000ff0300720c */ /* 0x000fe40003f25270 */
[----:B------:R-:W-:Y:S01]  /*0360*/  @P6 LEA.HI.X R29, R22, R29, R23, 0x1, P0 ;  /* 0x0000001d161d6211 */ /* 0x000fe200000f0c17 */
[----:B------:R-:W1:Y:S01]  /*0370*/  @P4 LDC.64 R2, c[0x0][0x218] ;  /* 0x00008600ff024b82 */ /* 0x000e620000000a00 */
[----:B------:R-:W-:Y:S02]  /*0380*/  ISETP.NE.AND P2, PT, R34, RZ, PT ;  /* 0x000000ff2200720c */ /* 0x000fe40003f45270 */
[----:B------:R-:W-:Y:S02]  /*0390*/  ISETP.NE.AND P0, PT, R20, RZ, PT ;  /* 0x000000ff1400720c */ /* 0x000fe40003f05270 */
[----:B------:R-:W-:-:S05]  /*03a0*/  PRMT R33, R33, 0x7632, R33 ;  /* 0x0000763221217816 */ /* 0x000fca0000000021 */
[----:B------:R-:W5:Y:S01]  /*03b0*/  @P1 LDC.64 R20, c[0x0][0x218] ;  /* 0x00008600ff141b82 */ /* 0x000f620000000a00 */
[----:B------:R-:W4:Y:S01]  /*03c0*/  @P6 LDG.E.U16 R33, desc[UR4][R28.64] ;  /* 0x000000041c216981 */ /* 0x000f22000c1e1500 */
[----:B--2---:R-:W-:-:S06]  /*03d0*/  @P5 LEA R10, P6, R16, R10, 0x1 ;  /* 0x0000000a100a5211 */ /* 0x004fcc00078c08ff */
[----:B------:R-:W2:Y:S01]  /*03e0*/  @P2 LDC.64 R22, c[0x0][0x218] ;  /* 0x00008600ff162b82 */ /* 0x000ea20000000a00 */
[----:B------:R-:W-:Y:S02]  /*03f0*/  @P5 LEA.HI.X R11, R16, R11, R17, 0x1, P6 ;  /* 0x0000000b100b5211 */ /* 0x000fe400030f0c11 */
[----:B------:R-:W-:-:S05]  /*0400*/  PRMT R16, R26, 0x7610, R16 ;  /* 0x000076101a107816 */ /* 0x000fca0000000010 */
[----:B---3--:R-:W3:Y:S01]  /*0410*/  @P0 LDC.64 R30, c[0x0][0x218] ;  /* 0x00008600ff1e0b82 */ /* 0x008ee20000000a00 */
[----:B------:R-:W4:Y:S01]  /*0420*/  @P5 LDG.E.U16 R16, desc[UR4][R10.64] ;  /* 0x000000040a105981 */ /* 0x000f22000c1e1500 */
[----:B0-----:R-:W-:Y:S02]  /*0430*/  @P3 LEA R24, P5, R12, R24, 0x1 ;  /* 0x000000180c183211 */ /* 0x001fe400078a08ff */
[----:B-1----:R-:W-:Y:S02]  /*0440*/  @P4 LEA R2, P6, R18, R2, 0x1 ;  /* 0x0000000212024211 */ /* 0x002fe400078c08ff */
[----:B------:R-:W-:Y:S02]  /*0450*/  @P3 LEA.HI.X R25, R12, R25, R13, 0x1, P5 ;  /* 0x000000190c193211 */ /* 0x000fe400028f0c0d */
[----:B------:R-:W-:Y:S02]  /*0460*/  PRMT R17, R26, 0x7632, R17 ;  /* 0x000076321a117816 */ /* 0x000fe40000000011 */
[----:B------:R-:W-:-:S02]  /*0470*/  PRMT R12, R27, 0x7610, R12 ;  /* 0x000076101b0c7816 */ /* 0x000fc4000000000c */
[----:B------:R-:W-:Y:S02]  /*0480*/  @P4 LEA.HI.X R3, R18, R3, R19, 0x1, P6 ;  /* 0x0000000312034211 */ /* 0x000fe400030f0c13 */
[----:B-----5:R-:W-:Y:S02]  /*0490*/  @P1 LEA R20, P5, R4, R20, 0x1 ;  /* 0x0000001404141211 */ /* 0x020fe400078a08ff */
[----:B------:R-:W5:Y:S04]  /*04a0*/  @P3 LDG.E.U16 R12, desc[UR4][R24.64] ;  /* 0x00000004180c3981 */ /* 0x000f68000c1e1500 */
[----:B------:R0:W5:Y:S01]  /*04b0*/  @P4 LDG.E.U16 R17, desc[UR4][R2.64] ;  /* 0x0000000402114981 */ /* 0x000162000c1e1500 */
[----:B--2---:R-:W-:Y:S02]  /*04c0*/  @P2 LEA R22, P4, R14, R22, 0x1 ;  /* 0x000000160e162211 */ /* 0x004fe400078808ff */
[----:B---3--:R-:W-:-:S02]  /*04d0*/  @P0 LEA R30, P3, R6, R30, 0x1 ;  /* 0x0000001e061e0211 */ /* 0x008fc400078608ff */
[----:B------:R-:W-:Y:S02]  /*04e0*/  @P1 LEA.HI.X R21, R4, R21, R5, 0x1, P5 ;  /* 0x0000001504151211 */ /* 0x000fe400028f0c05 */
[----:B------:R-:W-:Y:S02]  /*04f0*/  PRMT R27, R27, 0x7632, R27 ;  /* 0x000076321b1b7816 */ /* 0x000fe4000000001b */
[----:B------:R-:W-:Y:S01]  /*0500*/  PRMT R5, R0, 0x7632, R5 ;  /* 0x0000763200057816 */ /* 0x000fe20000000005 */
[----:B0-----:R-:W0:Y:S01]  /*0510*/  LDC.64 R2, c[0x0][0x228] ;  /* 0x00008a00ff027b82 */ /* 0x001e220000000a00 */
[----:B------:R-:W-:Y:S01]  /*0520*/  @P2 LEA.HI.X R23, R14, R23, R15, 0x1, P4 ;  /* 0x000000170e172211 */ /* 0x000fe200020f0c0f */
[----:B------:R-:W2:Y:S01]  /*0530*/  @P1 LDG.E.U16 R0, desc[UR4][R20.64] ;  /* 0x0000000414001981 */ /* 0x000ea2000c1e1500 */
[----:B------:R-:W-:-:S03]  /*0540*/  @P0 LEA.HI.X R31, R6, R31, R7, 0x1, P3 ;  /* 0x0000001f061f0211 */ /* 0x000fc600018f0c07 */
[----:B------:R-:W3:Y:S04]  /*0550*/  @P2 LDG.E.U16 R27, desc[UR4][R22.64] ;  /* 0x00000004161b2981 */ /* 0x000ee8000c1e1500 */
[----:B------:R-:W2:Y:S01]  /*0560*/  @P0 LDG.E.U16 R5, desc[UR4][R30.64] ;  /* 0x000000041e050981 */ /* 0x000ea2000c1e1500 */
[----:B0-----:R-:W-:-:S04]  /*0570*/  IMAD.WIDE.U32 R2, R9, 0x2, R2 ;  /* 0x0000000209027825 */ /* 0x001fc800078e0002 */
[----:B------:R-:W-:Y:S01]  /*0580*/  IMAD.WIDE R2, R8, 0x4, R2 ;  /* 0x0000000408027825 */ /* 0x000fe200078e0202 */
[----:B----4-:R-:W-:-:S05]  /*0590*/  PRMT R33, R32, 0x5410, R33 ;  /* 0x0000541020217816 */ /* 0x010fca0000000021 */
[----:B------:R-:W-:Y:S01]  /*05a0*/  STG.E desc[UR4][R2.64], R33 ;  /* 0x0000002102007986 */ /* 0x000fe2000c101904 */
[----:B-----5:R-:W-:-:S05]  /*05b0*/  PRMT R17, R16, 0x5410, R17 ;  /* 0x0000541010117816 */ /* 0x020fca0000000011 */
[----:B------:R-:W-:Y:S01]  /*05c0*/  STG.E desc[UR4][R2.64+0x200], R17 ;  /* 0x0002001102007986 */ /* 0x000fe2000c101904 */
[----:B---3--:R-:W-:Y:S02]  /*05d0*/  PRMT R27, R12, 0x5410, R27 ;  /* 0x000054100c1b7816 */ /* 0x008fe4000000001b */
[----:B--2---:R-:W-:-:S03]  /*05e0*/  PRMT R5, R0, 0x5410, R5 ;  /* 0x0000541000057816 */ /* 0x004fc60000000005 */
[----:B------:R-:W-:Y:S04]  /*05f0*/  STG.E desc[UR4][R2.64+0x400], R27 ;  /* 0x0004001b02007986 */ /* 0x000fe8000c101904 */
[----:B------:R-:W-:Y:S01]  /*0600*/  STG.E desc[UR4][R2.64+0x600], R5 ;  /* 0x0006000502007986 */ /* 0x000fe2000c101904 */
[----:B------:R-:W-:Y:S05]  /*0610*/  EXIT ;  /* 0x000000000000794d */ /* 0x000fea0003800000 */
.L_x_1161:
[----:B------:R-:W0:Y:S02]  /*0620*/  S2R R34, SR_TID.X ;  /* 0x0000000000227919 */ /* 0x000e240000002100 */
[----:B0-----:R-:W-:-:S13]  /*0630*/  ISETP.GE.AND P0, PT, R34, R11, PT ;  /* 0x0000000b2200720c */ /* 0x001fda0003f06270 */
[----:B------:R-:W0:Y:S01]  /*0640*/  @!P0 LDC.64 R12, c[0x0][0x238] ;  /* 0x00008e00ff0c8b82 */ /* 0x000e220000000a00 */
[----:B------:R-:W-:-:S07]  /*0650*/  @!P0 IMAD.IADD R7, R9, 0x1, R34 ;  /* 0x0000000109078824 */ /* 0x000fce00078e0222 */
[----:B------:R-:W1:Y:S01]  /*0660*/  @!P0 LDC.64 R2, c[0x0][0x240] ;  /* 0x00009000ff028b82 */ /* 0x000e620000000a00 */
[----:B0-----:R-:W-:-:S05]  /*0670*/  @!P0 IADD3 R12, P1, R7, R12, RZ ;  /* 0x0000000c070c8210 */ /* 0x001fca0007f3e0ff */
[----:B------:R-:W-:-:S05]  /*0680*/  @!P0 IMAD.X R13, RZ, RZ, R13, P1 ;  /* 0x000000ffff0d8224 */ /* 0x000fca00008e060d */
[----:B------:R0:W2:Y:S01]  /*0690*/  @!P0 LDG.E.U8 R12, desc[UR4][R12.64] ;  /* 0x000000040c0c8981 */ /* 0x0000a2000c1e1100 */
[----:B------:R-:W-:Y:S01]  /*06a0*/  CS2R R4, SRZ ;  /* 0x0000000000047805 */ /* 0x000fe2000001ff00 */
[----:B-1----:R-:W-:-:S05]  /*06b0*/  @!P0 IMAD.WIDE.U32 R2, R7, 0x8, R2 ;  /* 0x0000000807028825 */ /* 0x002fca00078e0002 */
[----:B------:R1:W3:Y:S01]  /*06c0*/  @!P0 LDG.E.64 R4, desc[UR4][R2.64] ;  /* 0x0000000402048981 */ /* 0x0002e2000c1e1b00 */
[----:B------:R-:W-:Y:S01]  /*06d0*/  @!P0 VIADD R34, R34, 0x80 ;  /* 0x0000008022228836 */ /* 0x000fe20000000000 */
[----:B------:R-:W-:Y:S02]  /*06e0*/  PRMT R0, RZ, 0x7610, R0 ;  /* 0x00007610ff007816 */ /* 0x000fe40000000000 */
[----:B------:R-:W-:Y:S02]  /*06f0*/  PRMT R10, RZ, 0x7610, R10 ;  /* 0x00007610ff0a7816 */ /* 0x000fe4000000000a */
[----:B------:R-:W-:-:S13]  /*0700*/  ISETP.GE.AND P5, PT, R34, R11, PT ;  /* 0x0000000b2200720c */ /* 0x000fda0003fa6270 */
[----:B------:R-:W-:Y:S01]  /*0710*/  @!P5 IMAD.IADD R17, R9, 0x1, R34 ;  /* 0x000000010911d824 */ /* 0x000fe200078e0222 */
[----:B------:R-:W4:Y:S01]  /*0720*/  @!P5 LDC.64 R24, c[0x0][0x238] ;  /* 0x00008e00ff18db82 */ /* 0x000f220000000a00 */
[----:B------:R-:W-:-:S05]  /*0730*/  @!P5 VIADD R34, R34, 0x80 ;  /* 0x000000802222d836 */ /* 0x000fca0000000000 */
[C---:B------:R-:W-:Y:S02]  /*0740*/  ISETP.GE.AND P2, PT, R34.reuse, R11, PT ;  /* 0x0000000b2200720c */ /* 0x040fe40003f46270 */
[----:B------:R-:W4:Y:S11]  /*0750*/  @!P5 LDC.64 R36, c[0x0][0x240] ;  /* 0x00009000ff24db82 */ /* 0x000f360000000a00 */
[----:B------:R-:W-:Y:S01]  /*0760*/  @!P2 IMAD.IADD R21, R9, 0x1, R34 ;  /* 0x000000010915a824 */ /* 0x000fe200078e0222 */
[----:B------:R-:W4:Y:S01]  /*0770*/  @!P2 LDC.64 R32, c[0x0][0x238] ;  /* 0x00008e00ff20ab82 */ /* 0x000f220000000a00 */
[----:B------:R-:W-:-:S05]  /*0780*/  @!P2 VIADD R34, R34, 0x80 ;  /* 0x000000802222a836 */ /* 0x000fca0000000000 */
[----:B------:R-:W-:-:S13]  /*0790*/  ISETP.GE.AND P4, PT, R34, R11, PT ;  /* 0x0000000b2200720c */ /* 0x000fda0003f86270 */
[----:B0-----:R-:W-:Y:S01]  /*07a0*/  @!P4 IMAD.IADD R13, R9, 0x1, R34 ;  /* 0x00000001090dc824 */ /* 0x001fe200078e0222 */
[----:B------:R-:W0:Y:S01]  /*07b0*/  @!P4 LDC.64 R18, c[0x0][0x238] ;  /* 0x00008e00ff12cb82 */ /* 0x000e220000000a00 */
[----:B------:R-:W-:-:S05]  /*07c0*/  @!P4 VIADD R34, R34, 0x80 ;  /* 0x000000802222c836 */ /* 0x000fca0000000000 */
[----:B------:R-:W-:-:S13]  /*07d0*/  ISETP.GE.AND P3, PT, R34, R11, PT ;  /* 0x0000000b2200720c */ /* 0x000fda0003f66270 */
[----:B------:R-:W0:Y:S01]  /*07e0*/  @!P3 LDC.64 R28, c[0x0][0x238] ;  /* 0x00008e00ff1cbb82 */ /* 0x000e220000000a00 */
[----:B------:R-:W-:Y:S02]  /*07f0*/  @!P3 IMAD.IADD R15, R9, 0x1, R34 ;  /* 0x00000001090fb824 */ /* 0x000fe400078e0222 */
[----:B------:R-:W-:Y:S01]  /*0800*/  @!P3 VIADD R34, R34, 0x80 ;  /* 0x000000802222b836 */ /* 0x000fe20000000000 */
[----:B--2---:R-:W-:-:S04]  /*0810*/  @!P0 ISETP.NE.AND P1, PT, R12, RZ, PT ;  /* 0x000000ff0c00820c */ /* 0x004fc80003f25270 */
[----:B------:R-:W-:-:S04]  /*0820*/  @!P0 SEL R0, RZ, 0x1, !P1 ;  /* 0x00000001ff008807 */ /* 0x000fc80004800000 */
[----:B------:R-:W-:-:S04]  /*0830*/  PRMT R0, R0, 0x9910, RZ ;  /* 0x0000991000007816 */ /* 0x000fc800000000ff */
[----:B------:R-:W-:Y:S02]  /*0840*/  ISETP.EQ.OR P6, PT, R0, RZ, P0 ;  /* 0x000000ff0000720c */ /* 0x000fe400007c2670 */
[----:B------:R-:W-:-:S11]  /*0850*/  P2R R0, PR, RZ, 0x1 ;  /* 0x00000001ff007803 */ /* 0x000fd60000000000 */
[----:B-1----:R-:W3:Y:S02]  /*0860*/  @!P6 LDC.64 R2, c[0x0][0x218] ;  /* 0x00008600ff02eb82 */ /* 0x002ee40000000a00 */
[----:B---3--:R-:W-:-:S04]  /*0870*/  @!P6 LEA R2, P1, R4, R2, 0x1 ;  /* 0x000000020402e211 */ /* 0x008fc800078208ff */
[----:B------:R-:W-:Y:S02]  /*0880*/  @!P6 LEA.HI.X R3, R4, R3, R5, 0x1, P1 ;  /* 0x000000030403e211 */ /* 0x000fe400008f0c05 */
[----:B----4-:R-:W-:-:S05]  /*0890*/  @!P5 IADD3 R24, P1, R17, R24, RZ ;  /* 0x000000181118d210 */ /* 0x010fca0007f3e0ff */
[----:B------:R-:W-:Y:S01]  /*08a0*/  @!P5 IMAD.X R25, RZ, RZ, R25, P1 ;  /* 0x000000ffff19d224 */ /* 0x000fe200008e0619 */
[----:B------:R-:W-:-:S04]  /*08b0*/  @!P2 IADD3 R32, P1, R21, R32, RZ ;  /* 0x000000201520a210 */ /* 0x000fc80007f3e0ff */
[----:B------:R1:W2:Y:S01]  /*08c0*/  @!P5 LDG.E.U8 R12, desc[UR4][R24.64] ;  /* 0x00000004180cd981 */ /* 0x0002a2000c1e1100 */
[----:B------:R-:W-:Y:S01]  /*08d0*/  @!P2 IMAD.X R33, RZ, RZ, R33, P1 ;  /* 0x000000ffff21a224 */ /* 0x000fe200008e0621 */
[----:B0-----:R-:W-:-:S04]  /*08e0*/  @!P4 IADD3 R18, P1, R13, R18, RZ ;  /* 0x000000120d12c210 */ /* 0x001fc80007f3e0ff */
[----:B------:R0:W3:Y:S01]  /*08f0*/  @!P2 LDG.E.U8 R4, desc[UR4][R32.64] ;  /* 0x000000042004a981 */ /* 0x0000e2000c1e1100 */
[----:B------:R-:W-:Y:S01]  /*0900*/  @!P4 IMAD.X R19, RZ, RZ, R19, P1 ;  /* 0x000000ffff13c224 */ /* 0x000fe200008e0613 */
[----:B------:R-:W-:Y:S01]  /*0910*/  @!P3 IADD3 R28, P1, R15, R28, RZ ;  /* 0x0000001c0f1cb210 */ /* 0x000fe20007f3e0ff */
[----:B------:R-:W-:Y:S01]  /*0920*/  @!P5 IMAD.WIDE.U32 R36, R17, 0x8, R36 ;  /* 0x000000081124d825 */ /* 0x000fe200078e0024 */
[----:B-1----:R-:W1:Y:S02]  /*0930*/  @!P2 LDC.64 R24, c[0x0][0x240] ;  /* 0x00009000ff18ab82 */ /* 0x002e640000000a00 */
[----:B------:R4:W3:Y:S01]  /*0940*/  @!P4 LDG.E.U8 R30, desc[UR4][R18.64] ;  /* 0x00000004121ec981 */ /* 0x0008e2000c1e1100 */
[----:B------:R-:W-:Y:S01]  /*0950*/  @!P3 IMAD.X R29, RZ, RZ, R29, P1 ;  /* 0x000000ffff1db224 */ /* 0x000fe200008e061d */
[----:B------:R-:W-:-:S04]  /*0960*/  ISETP.GE.AND P1, PT, R34, R11, PT ;  /* 0x0000000b2200720c */ /* 0x000fc80003f26270 */
[----:B------:R-:W3:Y:S01]  /*0970*/  @!P3 LDG.E.U8 R28, desc[UR4][R28.64] ;  /* 0x000000041c1cb981 */ /* 0x000ee2000c1e1100 */
[----:B0-----:R-:W0:Y:S08]  /*0980*/  @!P4 LDC.64 R32, c[0x0][0x230] ;  /* 0x00008c00ff20cb82 */ /* 0x001e300000000a00 */
[----:B------:R-:W1:Y:S01]  /*0990*/  @!P1 LDC.64 R22, c[0x0][0x238] ;  /* 0x00008e00ff169b82 */ /* 0x000e620000000a00 */
[----:B------:R-:W-:-:S07]  /*09a0*/  @!P1 IMAD.IADD R5, R9, 0x1, R34 ;  /* 0x0000000109059824 */ /* 0x000fce00078e0222 */
[----:B----4-:R-:W4:Y:S01]  /*09b0*/  @!P4 LDC.64 R18, c[0x0][0x240] ;  /* 0x00009000ff12cb82 */ /* 0x010f220000000a00 */
[----:B-1----:R-:W-:-:S05]  /*09c0*/  @!P1 IADD3 R22, P0, R5, R22, RZ ;  /* 0x0000001605169210 */ /* 0x002fca0007f1e0ff */
[----:B------:R-:W-:Y:S01]  /*09d0*/  @!P1 IMAD.X R23, RZ, RZ, R23, P0 ;  /* 0x000000ffff179224 */ /* 0x000fe200000e0617 */
[----:B------:R-:W-:Y:S01]  /*09e0*/  ISETP.NE.AND P0, PT, R0, RZ, PT ;  /* 0x000000ff0000720c */ /* 0x000fe20003f05270 */
[----:B------:R-:W-:Y:S01]  /*09f0*/  @!P1 VIADD R34, R34, 0x80 ;  /* 0x0000008022229836 */ /* 0x000fe20000000000 */
[----:B------:R-:W-:Y:S02]  /*0a00*/  PRMT R20, RZ, 0x7610, R20 ;  /* 0x00007610ff147816 */ /* 0x000fe40000000014 */
[----:B------:R1:W3:Y:S09]  /*0a10*/  @!P1 LDG.E.U8 R31, desc[UR4][R22.64] ;  /* 0x00000004161f9981 */ /* 0x0002f2000c1e1100 */
[----:B------:R-:W0:Y:S02]  /*0a20*/  @!P0 LDC.64 R26, c[0x0][0x230] ;  /* 0x00008c00ff1a8b82 */ /* 0x000e240000000a00 */
[----:B0-----:R-:W-:-:S05]  /*0a30*/  @!P0 IMAD.WIDE.U32 R6, R7, 0x2, R26 ;  /* 0x0000000207068825 */ /* 0x001fca00078e001a */
[----:B------:R0:W2:Y:S01]  /*0a40*/  @!P0 LDG.E.U16 R10, desc[UR4][R6.64] ;  /* 0x00000004060a8981 */ /* 0x0000a2000c1e1500 */
[----:B------:R-:W-:-:S06]  /*0a50*/  CS2R R26, SRZ ;  /* 0x00000000001a7805 */ /* 0x000fcc000001ff00 */
[----:B------:R4:W3:Y:S01]  /*0a60*/  @!P5 LDG.E.64 R26, desc[UR4][R36.64] ;  /* 0x00000004241ad981 */ /* 0x0008e2000c1e1b00 */
[----:B------:R-:W-:Y:S02]  /*0a70*/  PRMT R0, RZ, 0x7610, R0 ;  /* 0x00007610ff007816 */ /* 0x000fe40000000000 */
[----:B-1----:R-:W-:Y:S01]  /*0a80*/  CS2R R22, SRZ ;  /* 0x0000000000167805 */ /* 0x002fe2000001ff00 */
[----:B------:R-:W-:Y:S01]  /*0a90*/  @!P2 IMAD.WIDE.U32 R24, R21, 0x8, R24 ;  /* 0x000000081518a825 */ /* 0x000fe200078e0018 */
[----:B0-----:R-:W0:Y:S03]  /*0aa0*/  @!P2 LDC.64 R6, c[0x0][0x230] ;  /* 0x00008c00ff06ab82 */ /* 0x001e260000000a00 */
[C---:B------:R-:W-:Y:S01]  /*0ab0*/  @!P4 IMAD.WIDE.U32 R32, R13.reuse, 0x2, R32 ;  /* 0x000000020d20c825 */ /* 0x040fe200078e0020 */
[----:B------:R1:W3:Y:S04]  /*0ac0*/  @!P2 LDG.E.64 R22, desc[UR4][R24.64] ;  /* 0x000000041816a981 */ /* 0x0002e8000c1e1b00 */
[----:B----4-:R-:W4:Y:S01]  /*0ad0*/  @!P5 LDC.64 R36, c[0x0][0x230] ;  /* 0x00008c00ff24db82 */ /* 0x010f220000000a00 */
[----:B------:R-:W-:-:S07]  /*0ae0*/  @!P4 IMAD.WIDE.U32 R18, R13, 0x8, R18 ;  /* 0x000000080d12c825 */ /* 0x000fce00078e0012 */
[----:B-1----:R-:W1:Y:S01]  /*0af0*/  @!P1 LDC.64 R24, c[0x0][0x230] ;  /* 0x00008c00ff189b82 */ /* 0x002e620000000a00 */
[----:B----4-:R-:W-:-:S07]  /*0b00*/  @!P5 IMAD.WIDE.U32 R36, R17, 0x2, R36 ;  /* 0x000000021124d825 */ /* 0x010fce00078e0024 */
[----:B------:R-:W4:Y:S01]  /*0b10*/  @!P3 LDC.64 R16, c[0x0][0x230] ;  /* 0x00008c00ff10bb82 */ /* 0x000f220000000a00 */
[----:B------:R0:W3:Y:S07]  /*0b20*/  @!P5 LDG.E.U16 R0, desc[UR4][R36.64] ;  /* 0x000000042400d981 */ /* 0x0000ee000c1e1500 */
[----:B0-----:R-:W0:Y:S01]  /*0b30*/  @!P1 LDC.64 R36, c[0x0][0x240] ;  /* 0x00009000ff249b82 */ /* 0x001e220000000a00 */
[----:B----4-:R-:W-:Y:S01]  /*0b40*/  @!P3 IMAD.WIDE.U32 R16, R15, 0x2, R16 ;  /* 0x000000020f10b825 */ /* 0x010fe200078e0010 */
[----:B------:R-:W-:-:S03]  /*0b50*/  PRMT R8, RZ, 0x7610, R8 ;  /* 0x00007610ff087816 */ /* 0x000fc60000000008 */
[----:B------:R-:W-:-:S04]  /*0b60*/  @!P2 IMAD.WIDE.U32 R6, R21, 0x2, R6 ;  /* 0x000000021506a825 */ /* 0x000fc800078e0006 */
[C---:B-1----:R-:W-:Y:S01]  /*0b70*/  @!P1 IMAD.WIDE.U32 R24, R5.reuse, 0x2, R24 ;  /* 0x0000000205189825 */ /* 0x042fe200078e0018 */
[----:B------:R1:W4:Y:S03]  /*0b80*/  @!P2 LDG.E.U16 R8, desc[UR4][R6.64] ;  /* 0x000000040608a981 */ /* 0x000326000c1e1500 */
[----:B0-----:R-:W-:Y:S01]  /*0b90*/  @!P1 IMAD.WIDE.U32 R36, R5, 0x8, R36 ;  /* 0x0000000805249825 */ /* 0x001fe200078e0024 */
[----:B------:R-:W-:Y:S02]  /*0ba0*/  PRMT R5, RZ, 0x7610, R5 ;  /* 0x00007610ff057816 */ /* 0x000fe40000000005 */
[----:B-1----:R-:W-:-:S04]  /*0bb0*/  PRMT R7, RZ, 0x7610, R7 ;  /* 0x00007610ff077816 */ /* 0x002fc80000000007 */
[----:B------:R-:W4:Y:S01]  /*0bc0*/  @!P1 LDG.E.U16 R5, desc[UR4][R24.64] ;  /* 0x0000000418059981 */ /* 0x000f22000c1e1500 */
[----:B------:R-:W-:-:S03]  /*0bd0*/  PRMT R6, RZ, 0x7610, R6 ;  /* 0x00007610ff067816 */ /* 0x000fc60000000006 */
[----:B------:R0:W4:Y:S04]  /*0be0*/  @!P4 LDG.E.U16 R7, desc[UR4][R32.64] ;  /* 0x000000042007c981 */ /* 0x000128000c1e1500 */
[----:B------:R1:W4:Y:S01]  /*0bf0*/  @!P3 LDG.E.U16 R6, desc[UR4][R16.64] ;  /* 0x000000041006b981 */ /* 0x000322000c1e1500 */
[----:B0-----:R-:W-:Y:S02]  /*0c00*/  PRMT R32, RZ, 0x7610, R32 ;  /* 0x00007610ff207816 */ /* 0x001fe40000000020 */
[----:B-1----:R-:W-:-:S06]  /*0c10*/  CS2R R16, SRZ ;  /* 0x0000000000107805 */ /* 0x002fcc000001ff00 */
[----:B------:R-:W4:Y:S04]  /*0c20*/  @!P1 LDG.E.64 R16, desc[UR4][R36.64] ;  /* 0x0000000424109981 */ /* 0x000f28000c1e1b00 */
[----:B--2---:R0:W2:Y:S01]  /*0c30*/  @!P6 LDG.E.U16 R10, desc[UR4][R2.64] ;  /* 0x00000004020ae981 */ /* 0x0040a2000c1e1500 */
[----:B------:R-:W-:Y:S01]  /*0c40*/  @!P5 ISETP.NE.AND P6, PT, R12, RZ, PT ;  /* 0x000000ff0c00d20c */ /* 0x000fe20003fc5270 */
[----:B0-----:R-:W0:Y:S03]  /*0c50*/  @!P3 LDC.64 R2, c[0x0][0x240] ;  /* 0x00009000ff02bb82 */ /* 0x001e260000000a00 */
[----:B------:R-:W-:Y:S02]  /*0c60*/  @!P5 SEL R20, RZ, 0x1, !P6 ;  /* 0x00000001ff14d807 */ /* 0x000fe40007000000 */
[----:B------:R-:W-:-:S02]  /*0c70*/  ISETP.GE.AND P5, PT, R34, R11, PT ;  /* 0x0000000b2200720c */ /* 0x000fc40003fa6270 */
[----:B------:R-:W-:-:S06]  /*0c80*/  CS2R R12, SRZ ;  /* 0x00000000000c7805 */ /* 0x000fcc000001ff00 */
[----:B------:R1:W2:Y:S01]  /*0c90*/  @!P4 LDG.E.64 R12, desc[UR4][R18.64] ;  /* 0x00000004120cc981 */ /* 0x0002a2000c1e1b00 */
[----:B0-----:R-:W-:Y:S01]  /*0ca0*/  @!P3 IMAD.WIDE.U32 R2, R15, 0x8, R2 ;  /* 0x000000080f02b825 */ /* 0x001fe200078e0002 */
[----:B------:R-:W-:-:S03]  /*0cb0*/  CS2R R14, SRZ ;  /* 0x00000000000e7805 */ /* 0x000fc6000001ff00 */
[----:B-1----:R-:W0:Y:S03]  /*0cc0*/  @!P5 LDC.64 R18, c[0x0][0x230] ;  /* 0x00008c00ff12db82 */ /* 0x002e260000000a00 */
[----:B------:R1:W2:Y:S01]  /*0cd0*/  @!P3 LDG.E.64 R14, desc[UR4][R2.64] ;  /* 0x00000004020eb981 */ /* 0x0002a2000c1e1b00 */
[----:B---3--:R-:W-:-:S04]  /*0ce0*/  @!P2 ISETP.NE.AND P6, PT, R4, RZ, PT ;  /* 0x000000ff0400a20c */ /* 0x008fc80003fc5270 */
[----:B------:R-:W3:Y:S08]  /*0cf0*/  @!P5 LDC.64 R24, c[0x0][0x238] ;  /* 0x00008e00ff18db82 */ /* 0x000ef00000000a00 */
[----:B-1----:R-:W1:Y:S01]  /*0d00*/  @!P5 LDC.64 R2, c[0x0][0x240] ;  /* 0x00009000ff02db82 */ /* 0x002e620000000a00 */
[----:B------:R-:W-:Y:S01]  /*0d10*/  @!P5 IMAD.IADD R35, R9, 0x1, R34 ;  /* 0x000000010923d824 */ /* 0x000fe200078e0222 */
[----:B------:R-:W-:Y:S01]  /*0d20*/  PRMT R4, RZ, 0x7610, R4 ;  /* 0x00007610ff047816 */ /* 0x000fe20000000004 */
[----:B------:R-:W-:-:S02]  /*0d30*/  @!P5 VIADD R34, R34, 0x80 ;  /* 0x000000802222d836 */ /* 0x000fc40000000000 */
[C---:B0-----:R-:W-:Y:S01]  /*0d40*/  @!P5 IMAD.WIDE.U32 R18, R35.reuse, 0x2, R18 ;  /* 0x000000022312d825 */ /* 0x041fe200078e0012 */
[----:B------:R-:W-:Y:S02]  /*0d50*/  @!P2 SEL R32, RZ, 0x1, !P6 ;  /* 0x00000001ff20a807 */ /* 0x000fe40007000000 */
[----:B------:R-:W-:Y:S02]  /*0d60*/  ISETP.GE.AND P6, PT, R34, R11, PT ;  /* 0x0000000b2200720c */ /* 0x000fe40003fc6270 */
[----:B------:R0:W2:Y:S02]  /*0d70*/  @!P5 LDG.E.U16 R4, desc[UR4][R18.64] ;  /* 0x000000041204d981 */ /* 0x0000a4000c1e1500 */
[----:B0-----:R-:W-:Y:S01]  /*0d80*/  CS2R R18, SRZ ;  /* 0x0000000000127805 */ /* 0x001fe2000001ff00 */
[----:B-1----:R-:W-:-:S08]  /*0d90*/  @!P5 IMAD.WIDE.U32 R2, R35, 0x8, R2 ;  /* 0x000000082302d825 */ /* 0x002fd000078e0002 */
[----:B------:R-:W0:Y:S01]  /*0da0*/  @!P6 LDC.64 R36, c[0x0][0x230] ;  /* 0x00008c00ff24eb82 */ /* 0x000e220000000a00 */
[----:B------:R1:W2:Y:S02]  /*0db0*/  @!P5 LDG.E.64 R18, desc[UR4][R2.64] ;  /* 0x000000040212d981 */ /* 0x0002a4000c1e1b00 */
[----:B-1----:R-:W1:Y:S01]  /*0dc0*/  S2R R2, SR_TID.X ;  /* 0x0000000000027919 */ /* 0x002e620000002100 */
[----:B------:R-:W-:Y:S01]  /*0dd0*/  @!P6 IMAD.IADD R29, R9, 0x1, R34 ;  /* 0x00000001091de824 */ /* 0x000fe200078e0222 */
[----:B---3--:R-:W-:Y:S02]  /*0de0*/  @!P5 IADD3 R34, P2, R35, R24, RZ ;  /* 0x000000182322d210 */ /* 0x008fe40007f5e0ff */
[----:B------:R-:W-:Y:S02]  /*0df0*/  PRMT R24, R20, 0x9910, RZ ;  /* 0x0000991014187816 */ /* 0x000fe400000000ff */
[----:B------:R-:W3:Y:S01]  /*0e00*/  @!P6 LDC.64 R20, c[0x0][0x238] ;  /* 0x00008e00ff14eb82 */ /* 0x000ee20000000a00 */
[----:B------:R-:W-:Y:S01]  /*0e10*/  @!P5 IMAD.X R35, RZ, RZ, R25, P2 ;  /* 0x000000ffff23d224 */ /* 0x000fe200010e0619 */
[----:B------:R-:W-:Y:S01]  /*0e20*/  @!P4 ISETP.NE.AND P2, PT, R30, RZ, PT ;  /* 0x000000ff1e00c20c */ /* 0x000fe20003f45270 */
[----:B------:R-:W-:Y:S01]  /*0e30*/  IMAD.MOV.U32 R25, RZ, RZ, R24 ;  /* 0x000000ffff197224 */ /* 0x000fe200078e0018 */
[----:B------:R-:W-:Y:S01]  /*0e40*/  PRMT R3, RZ, 0x7610, R3 ;  /* 0x00007610ff037816 */ /* 0x000fe20000000003 */
[----:B0-----:R-:W-:Y:S01]  /*0e50*/  @!P6 IMAD.WIDE.U32 R36, R29, 0x2, R36 ;  /* 0x000000021d24e825 */ /* 0x001fe200078e0024 */
[----:B------:R-:W-:-:S02]  /*0e60*/  PRMT R24, RZ, 0x7610, R24 ;  /* 0x00007610ff187816 */ /* 0x000fc40000000018 */
[----:B------:R-:W-:Y:S02]  /*0e70*/  @!P4 SEL R24, RZ, 0x1, !P2 ;  /* 0x00000001ff18c807 */ /* 0x000fe40005000000 */
[----:B------:R-:W-:Y:S01]  /*0e80*/  ISETP.NE.AND P2, PT, R25, RZ, PT ;  /* 0x000000ff1900720c */ /* 0x000fe20003f45270 */
[----:B------:R3:W2:Y:S04]  /*0e90*/  @!P6 LDG.E.U16 R3, desc[UR4][R36.64] ;  /* 0x000000042403e981 */ /* 0x0006a8000c1e1500 */
[----:B------:R0:W4:Y:S01]  /*0ea0*/  @!P5 LDG.E.U8 R25, desc[UR4][R34.64] ;  /* 0x000000042219d981 */ /* 0x000122000c1e1100 */
[----:B-1----:R-:W-:Y:S01]  /*0eb0*/  VIADD R30, R2, 0x80 ;  /* 0x00000080021e7836 */ /* 0x002fe20000000000 */
[----:B---3--:R-:W-:-:S04]  /*0ec0*/  @!P6 IADD3 R36, P4, R29, R20, RZ ;  /* 0x000000141d24e210 */ /* 0x008fc80007f9e0ff */
[----:B------:R-:W-:Y:S01]  /*0ed0*/  ISETP.GE.OR P2, PT, R30, R11, !P2 ;  /* 0x0000000b1e00720c */ /* 0x000fe20005746670 */
[----:B------:R-:W-:-:S05]  /*0ee0*/  @!P6 IMAD.X R37, RZ, RZ, R21, P4 ;  /* 0x000000ffff25e224 */ /* 0x000fca00020e0615 */
[----:B------:R1:W3:Y:S07]  /*0ef0*/  @!P6 LDG.E.U8 R33, desc[UR4][R36.64] ;  /* 0x000000042421e981 */ /* 0x0002ee000c1e1100 */
[----:B------:R-:W0:Y:S02]  /*0f00*/  @!P2 LDC.64 R20, c[0x0][0x218] ;  /* 0x00008600ff14ab82 */ /* 0x000e240000000a00 */
[----:B0-----:R-:W-:Y:S02]  /*0f10*/  @!P2 LEA R34, P4, R26, R20, 0x1 ;  /* 0x000000141a22a211 */ /* 0x001fe400078808ff */
[----:B------:R-:W-:-:S02]  /*0f20*/  PRMT R20, R32, 0x9910, RZ ;  /* 0x0000991020147816 */ /* 0x000fc400000000ff */
[----:B------:R-:W-:Y:S02]  /*0f30*/  @!P2 LEA.HI.X R35, R26, R21, R27, 0x1, P4 ;  /* 0x000000151a23a211 */ /* 0x000fe400020f0c1b */
[----:B------:R-:W-:Y:S02]  /*0f40*/  @!P3 ISETP.NE.AND P4, PT, R28, RZ, PT ;  /* 0x000000ff1c00b20c */ /* 0x000fe40003f85270 */
[----:B------:R-:W-:Y:S02]  /*0f50*/  PRMT R26, RZ, 0x7610, R26 ;  /* 0x00007610ff1a7816 */ /* 0x000fe4000000001a */
[----:B-1----:R-:W-:Y:S02]  /*0f60*/  CS2R R36, SRZ ;  /* 0x0000000000247805 */ /* 0x002fe4000001ff00 */
[----:B------:R-:W-:Y:S01]  /*0f70*/  @!P3 SEL R26, RZ, 0x1, !P4 ;  /* 0x00000001ff1ab807 */ /* 0x000fe20006000000 */
[----:B------:R-:W5:Y:S01]  /*0f80*/  @!P2 LDG.E.U16 R0, desc[UR4][R34.64] ;  /* 0x000000042200a981 */ /* 0x000f62000c1e1500 */
[----:B------:R-:W-:-:S02]  /*0f90*/  ISETP.NE.AND P3, PT, R20, RZ, PT ;  /* 0x000000ff1400720c */ /* 0x000fc40003f65270 */
[----:B------:R-:W0:Y:S02]  /*0fa0*/  @!P6 LDC.64 R20, c[0x0][0x240] ;  /* 0x00009000ff14eb82 */ /* 0x000e240000000a00 */
[----:B0-----:R-:W-:-:S05]  /*0fb0*/  @!P6 IMAD.WIDE.U32 R20, R29, 0x8, R20 ;  /* 0x000000081d14e825 */ /* 0x001fca00078e0014 */
[----:B------:R0:W2:Y:S01]  /*0fc0*/  @!P6 LDG.E.64 R36, desc[UR4][R20.64] ;  /* 0x000000041424e981 */ /* 0x0000a2000c1e1b00 */
[----:B------:R-:W-:-:S05]  /*0fd0*/  VIADD R28, R2, 0x100 ;  /* 0x00000100021c7836 */ /* 0x000fca0000000000 */
[----:B------:R-:W-:Y:S02]  /*0fe0*/  ISETP.GE.OR P3, PT, R28, R11, !P3 ;  /* 0x0000000b1c00720c */ /* 0x000fe40005f66670 */
[----:B------:R-:W-:Y:S02]  /*0ff0*/  @!P1 ISETP.NE.AND P4, PT, R31, RZ, PT ;  /* 0x000000ff1f00920c */ /* 0x000fe40003f85270 */
[----:B------:R-:W-:Y:S02]  /*1000*/  PRMT R27, RZ, 0x7610, R27 ;  /* 0x00007610ff1b7816 */ /* 0x000fe4000000001b */
[----:B------:R-:W-:-:S07]  /*1010*/  @!P1 SEL R27, RZ, 0x1, !P4 ;  /* 0x00000001ff1b9807 */ /* 0x000fce0006000000 */
[----:B0-----:R-:W0:Y:S01]  /*1020*/  @!P3 LDC.64 R20, c[0x0][0x218] ;  /* 0x00008600ff14bb82 */ /* 0x001e220000000a00 */
[----:B------:R-:W-:Y:S02]  /*1030*/  PRMT R26, R26, 0x9910, RZ ;  /* 0x000099101a1a7816 */ /* 0x000fe400000000ff */
[----:B0-----:R-:W-:Y:S01]  /*1040*/  @!P3 LEA R32, P2, R22, R20, 0x1 ;  /* 0x000000141620b211 */ /* 0x001fe200078408ff */
[----:B------:R-:W-:Y:S04]  /*1050*/  BSSY B0, `(.L_x_1162) ;  /* 0x0000062000007945 */ /* 0x000fe80003800000 */
[----:B------:R-:W-:Y:S01]  /*1060*/  BSSY B1, `(.L_x_1163) ;  /* 0x000005a000017945 */ /* 0x000fe20003800000 */
[----:B----4-:R-:W-:Y:S02]  /*1070*/  @!P5 ISETP.NE.AND P4, PT, R25, RZ, PT ;  /* 0x000000ff1900d20c */ /* 0x010fe40003f85270 */
[----:B------:R-:W-:-:S02]  /*1080*/  PRMT R25, R24, 0x9910, RZ ;  /* 0x0000991018197816 */ /* 0x000fc400000000ff */
[----:B------:R-:W-:Y:S02]  /*1090*/  PRMT R24, RZ, 0x7610, R24 ;  /* 0x00007610ff187816 */ /* 0x000fe40000000018 */
[----:B------:R-:W-:Y:S02]  /*10a0*/  @!P5 SEL R24, RZ, 0x1, !P4 ;  /* 0x00000001ff18d807 */ /* 0x000fe40006000000 */
[----:B------:R-:W-:Y:S02]  /*10b0*/  ISETP.NE.AND P4, PT, R26, RZ, PT ;  /* 0x000000ff1a00720c */ /* 0x000fe40003f85270 */
[----:B------:R-:W-:Y:S02]  /*10c0*/  PRMT R26, R27, 0x9910, RZ ;  /* 0x000099101b1a7816 */ /* 0x000fe400000000ff */
[----:B------:R-:W-:Y:S01]  /*10d0*/  PRMT R27, R24, 0x9910, RZ ;  /* 0x00009910181b7816 */ /* 0x000fe200000000ff */
[----:B------:R-:W-:Y:S01]  /*10e0*/  VIADD R24, R2, 0x180 ;  /* 0x0000018002187836 */ /* 0x000fe20000000000 */
[----:B------:R-:W-:-:S02]  /*10f0*/  ISETP.NE.AND P1, PT, R25, RZ, PT ;  /* 0x000000ff1900720c */ /* 0x000fc40003f25270 */
[----:B------:R-:W-:Y:S02]  /*1100*/  PRMT R25, RZ, 0x7610, R25 ;  /* 0x00007610ff197816 */ /* 0x000fe40000000019 */
[----:B---3--:R-:W-:Y:S02]  /*1110*/  @!P6 ISETP.NE.AND P5, PT, R33, RZ, PT ;  /* 0x000000ff2100e20c */ /* 0x008fe40003fa5270 */
[----:B------:R-:W-:Y:S02]  /*1120*/  ISETP.GE.OR P1, PT, R24, R11, !P1 ;  /* 0x0000000b1800720c */ /* 0x000fe40004f26670 */
[----:B------:R-:W-:-:S04]  /*1130*/  @!P6 SEL R25, RZ, 0x1, !P5 ;  /* 0x00000001ff19e807 */ /* 0x000fc80006800000 */
[----:B------:R-:W-:-:S05]  /*1140*/  PRMT R25, R25, 0x9910, RZ ;  /* 0x0000991019197816 */ /* 0x000fca00000000ff */
[----:B------:R-:W-:Y:S01]  /*1150*/  IMAD.MOV.U32 R20, RZ, RZ, R25 ;  /* 0x000000ffff147224 */ /* 0x000fe200078e0019 */
[----:B------:R-:W-:Y:S02]  /*1160*/  @!P3 LEA.HI.X R33, R22, R21, R23, 0x1, P2 ;  /* 0x000000151621b211 */ /* 0x000fe400010f0c17 */
[----:B------:R-:W-:Y:S01]  /*1170*/  ISETP.NE.AND P5, PT, R26, RZ, PT ;  /* 0x000000ff1a00720c */ /* 0x000fe20003fa5270 */
[----:B------:R-:W-:Y:S01]  /*1180*/  VIADD R26, R2, 0x200 ;  /* 0x00000200021a7836 */ /* 0x000fe20000000000 */
[----:B------:R-:W-:Y:S01]  /*1190*/  ISETP.NE.AND P2, PT, R20, RZ, PT ;  /* 0x000000ff1400720c */ /* 0x000fe20003f45270 */
[C---:B------:R-:W-:Y:S01]  /*11a0*/  VIADD R24, R2.reuse, 0x280 ;  /* 0x0000028002187836 */ /* 0x040fe20000000000 */
[----:B------:R-:W2:Y:S01]  /*11b0*/  @!P1 LDC.64 R20, c[0x0][0x218] ;  /* 0x00008600ff149b82 */ /* 0x000ea20000000a00 */
[----:B------:R-:W-:Y:S01]  /*11c0*/  VIADD R22, R2, 0x380 ;  /* 0x0000038002167836 */ /* 0x000fe20000000000 */
[-C--:B------:R-:W-:Y:S01]  /*11d0*/  ISETP.GE.OR P6, PT, R26, R11.reuse, !P4 ;  /* 0x0000000b1a00720c */ /* 0x080fe200067c6670 */
[----:B------:R-:W-:Y:S01]  /*11e0*/  VIADD R26, R2, 0x300 ;  /* 0x00000300021a7836 */ /* 0x000fe20000000000 */
[----:B------:R-:W-:Y:S01]  /*11f0*/  ISETP.GE.OR P5, PT, R24, R11, !P5 ;  /* 0x0000000b1800720c */ /* 0x000fe20006fa6670 */
[----:B------:R0:W5:Y:S01]  /*1200*/  @!P3 LDG.E.U16 R8, desc[UR4][R32.64] ;  /* 0x000000042008b981 */ /* 0x000162000c1e1500 */
[----:B------:R-:W-:-:S02]  /*1210*/  ISETP.NE.AND P4, PT, R27, RZ, PT ;  /* 0x000000ff1b00720c */ /* 0x000fc40003f85270 */
[-C--:B------:R-:W-:Y:S02]  /*1220*/  ISETP.GE.OR P2, PT, R22, R11.reuse, !P2 ;  /* 0x0000000b1600720c */ /* 0x080fe40005746670 */
[----:B------:R-:W-:-:S05]  /*1230*/  ISETP.GE.OR P4, PT, R26, R11, !P4 ;  /* 0x0000000b1a00720c */ /* 0x000fca0006786670 */
[----:B------:R-:W1:Y:S08]  /*1240*/  @!P6 LDC.64 R22, c[0x0][0x218] ;  /* 0x00008600ff16eb82 */ /* 0x000e700000000a00 */
[----:B------:R-:W3:Y:S01]  /*1250*/  @!P5 LDC.64 R24, c[0x0][0x218] ;  /* 0x00008600ff18db82 */ /* 0x000ee20000000a00 */
[----:B--2---:R-:W-:-:S07]  /*1260*/  @!P1 LEA R20, P3, R12, R20, 0x1 ;  /* 0x000000140c149211 */ /* 0x004fce00078608ff */
[----:B------:R-:W2:Y:S01]  /*1270*/  @!P4 LDC.64 R26, c[0x0][0x218] ;  /* 0x00008600ff1acb82 */ /* 0x000ea20000000a00 */
[----:B------:R-:W-:-:S05]  /*1280*/  @!P1 LEA.HI.X R21, R12, R21, R13, 0x1, P3 ;  /* 0x000000150c159211 */ /* 0x000fca00018f0c0d */
[----:B------:R0:W5:Y:S02]  /*1290*/  @!P1 LDG.E.U16 R7, desc[UR4][R20.64] ;  /* 0x0000000414079981 */ /* 0x000164000c1e1500 */
[----:B------:R-:W4:Y:S08]  /*12a0*/  @!P2 LDC.64 R28, c[0x0][0x218] ;  /* 0x00008600ff1cab82 */ /* 0x000f300000000a00 */
[----:B------:R-:W0:Y:S01]  /*12b0*/  @!P0 LDC.64 R12, c[0x0][0x228] ;  /* 0x00008a00ff0c8b82 */ /* 0x000e220000000a00 */
[----:B-1----:R-:W-:-:S02]  /*12c0*/  @!P6 LEA R22, P3, R14, R22, 0x1 ;  /* 0x000000160e16e211 */ /* 0x002fc400078608ff */
[----:B---3--:R-:W-:Y:S02]  /*12d0*/  @!P5 LEA R24, P1, R16, R24, 0x1 ;  /* 0x000000181018d211 */ /* 0x008fe400078208ff */
[----:B------:R-:W-:Y:S02]  /*12e0*/  @!P6 LEA.HI.X R23, R14, R23, R15, 0x1, P3 ;  /* 0x000000170e17e211 */ /* 0x000fe400018f0c0f */
[----:B------:R-:W-:Y:S01]  /*12f0*/  @!P5 LEA.HI.X R25, R16, R25, R17, 0x1, P1 ;  /* 0x000000191019d211 */ /* 0x000fe200008f0c11 */
[----:B------:R-:W-:Y:S01]  /*1300*/  @!P0 IMAD.IADD R15, R9, 0x1, R2 ;  /* 0x00000001090f8824 */ /* 0x000fe200078e0202 */
[----:B--2---:R-:W-:Y:S01]  /*1310*/  @!P4 LEA R26, P3, R18, R26, 0x1 ;  /* 0x0000001a121ac211 */ /* 0x004fe200078608ff */
[----:B------:R-:W-:Y:S01]  /*1320*/  @!P0 IMAD.MOV.U32 R2, RZ, RZ, R30 ;  /* 0x000000ffff028224 */ /* 0x000fe200078e001e */
[----:B------:R1:W5:Y:S01]  /*1330*/  @!P6 LDG.E.U16 R6, desc[UR4][R22.64] ;  /* 0x000000041606e981 */ /* 0x000362000c1e1500 */
[----:B----4-:R-:W-:-:S03]  /*1340*/  @!P2 LEA R28, P1, R36, R28, 0x1 ;  /* 0x0000001c241ca211 */ /* 0x010fc600078208ff */
[----:B------:R1:W5:Y:S01]  /*1350*/  @!P5 LDG.E.U16 R5, desc[UR4][R24.64] ;  /* 0x000000041805d981 */ /* 0x000362000c1e1500 */
[----:B------:R-:W-:Y:S02]  /*1360*/  @!P4 LEA.HI.X R27, R18, R27, R19, 0x1, P3 ;  /* 0x0000001b121bc211 */ /* 0x000fe400018f0c13 */
[----:B------:R-:W-:-:S03]  /*1370*/  @!P2 LEA.HI.X R29, R36, R29, R37, 0x1, P1 ;  /* 0x0000001d241da211 */ /* 0x000fc600008f0c25 */
[----:B------:R1:W5:Y:S01]  /*1380*/  @!P4 LDG.E.U16 R4, desc[UR4][R26.64] ;  /* 0x000000041a04c981 */ /* 0x000362000c1e1500 */
[----:B0-----:R-:W-:-:S03]  /*1390*/  @!P0 IMAD.WIDE.U32 R12, R15, 0x2, R12 ;  /* 0x000000020f0c8825 */ /* 0x001fc600078e000c */
[----:B------:R1:W5:Y:S04]  /*13a0*/  @!P2 LDG.E.U16 R3, desc[UR4][R28.64] ;  /* 0x000000041c03a981 */ /* 0x000368000c1e1500 */
[----:B------:R1:W-:Y:S01]  /*13b0*/  @!P0 STG.E.U16 desc[UR4][R12.64], R10 ;  /* 0x0000000a0c008986 */ /* 0x0003e2000c101504 */
[----:B------:R-:W-:-:S13]  /*13c0*/  ISETP.GE.AND P0, PT, R2, R11, PT ;  /* 0x0000000b0200720c */ /* 0x000fda0003f06270 */
[----:B-1----:R-:W-:Y:S05]  /*13d0*/  @P0 BRA `(.L_x_1164) ;  /* 0x0000000000300947 */ /* 0x002fea0003800000 */
[----:B------:R-:W0:Y:S01]  /*13e0*/  LDC.64 R12, c[0x0][0x228] ;  /* 0x00008a00ff0c7b82 */ /* 0x000e220000000a00 */
[----:B------:R-:W-:Y:S02]  /*13f0*/  IMAD.IADD R15, R9, 0x1, R2 ;  /* 0x00000001090f7824 */ /* 0x000fe400078e0202 */
[----:B------:R-:W-:-:S05]  /*1400*/  VIADD R2, R2, 0x80 ;  /* 0x0000008002027836 */ /* 0x000fca0000000000 */
[----:B------:R-:W-:Y:S01]  /*1410*/  ISETP.GE.AND P0, PT, R2, R11, PT ;  /* 0x0000000b0200720c */ /* 0x000fe20003f06270 */
[----:B0-----:R-:W-:-:S05]  /*1420*/  IMAD.WIDE.U32 R12, R15, 0x2, R12 ;  /* 0x000000020f0c7825 */ /* 0x001fca00078e000c */
[----:B-----5:R0:W-:Y:S07]  /*1430*/  STG.E.U16 desc[UR4][R12.64], R0 ;  /* 0x000000000c007986 */ /* 0x0201ee000c101504 */
[----:B------:R-:W-:Y:S05]  /*1440*/  @P0 BRA `(.L_x_1165) ;  /* 0x0000000000300947 */ /* 0x000fea0003800000 */
[----:B0-----:R-:W0:Y:S01]  /*1450*/  LDC.64 R12, c[0x0][0x228] ;  /* 0x00008a00ff0c7b82 */ /* 0x001e220000000a00 */
[----:B------:R-:W-:Y:S02]  /*1460*/  IMAD.IADD R15, R9, 0x1, R2 ;  /* 0x00000001090f7824 */ /* 0x000fe400078e0202 */
[----:B------:R-:W-:Y:S02]  /*1470*/  VIADD R2, R2, 0x80 ;  /* 0x0000008002027836 */ /* 0x000fe40000000000 */
[----:B0-----:R-:W-:-:S05]  /*1480*/  IMAD.WIDE.U32 R12, R15, 0x2, R12 ;  /* 0x000000020f0c7825 */ /* 0x001fca00078e000c */
[----:B------:R0:W-:Y:S02]  /*1490*/  STG.E.U16 desc[UR4][R12.64], R8 ;  /* 0x000000080c007986 */ /* 0x0001e4000c101504 */
.L_x_1164:
[----:B------:R-:W-:-:S13]  /*14a0*/  ISETP.GE.AND P0, PT, R2, R11, PT ;  /* 0x0000000b0200720c */ /* 0x000fda0003f06270 */
[----:B------:R-:W-:Y:S05]  /*14b0*/  @P0 BRA `(.L_x_1166) ;  /* 0x0000000000300947 */ /* 0x000fea0003800000 */
[----:B0-----:R-:W0:Y:S01]  /*14c0*/  LDC.64 R12, c[0x0][0x228] ;  /* 0x00008a00ff0c7b82 */ /* 0x001e220000000a00 */
[----:B------:R-:W-:Y:S02]  /*14d0*/  IMAD.IADD R15, R9, 0x1, R2 ;  /* 0x00000001090f7824 */ /* 0x000fe400078e0202 */
[----:B------:R-:W-:Y:S02]  /*14e0*/  VIADD R2, R2, 0x80 ;  /* 0x0000008002027836 */ /* 0x000fe40000000000 */
[----:B0-----:R-:W-:-:S05]  /*14f0*/  IMAD.WIDE.U32 R12, R15, 0x2, R12 ;  /* 0x000000020f0c7825 */ /* 0x001fca00078e000c */
[----:B-----5:R1:W-:Y:S02]  /*1500*/  STG.E.U16 desc[UR4][R12.64], R7 ;  /* 0x000000070c007986 */ /* 0x0203e4000c101504 */
.L_x_1165:
[----:B------:R-:W-:-:S13]  /*1510*/  ISETP.GE.AND P0, PT, R2, R11, PT ;  /* 0x0000000b0200720c */ /* 0x000fda0003f06270 */
[----:B------:R-:W-:Y:S05]  /*1520*/  @P0 BRA `(.L_x_1167) ;  /* 0x0000000000340947 */ /* 0x000fea0003800000 */
[----:B01----:R-:W0:Y:S01]  /*1530*/  LDC.64 R12, c[0x0][0x228] ;  /* 0x00008a00ff0c7b82 */ /* 0x003e220000000a00 */
[----:B------:R-:W-:Y:S02]  /*1540*/  IMAD.IADD R7, R9, 0x1, R2 ;  /* 0x0000000109077824 */ /* 0x000fe400078e0202 */
[----:B------:R-:W-:Y:S02]  /*1550*/  VIADD R2, R2, 0x80 ;  /* 0x0000008002027836 */ /* 0x000fe40000000000 */
[----:B0-----:R-:W-:-:S05]  /*1560*/  IMAD.WIDE.U32 R12, R7, 0x2, R12 ;  /* 0x00000002070c7825 */ /* 0x001fca00078e000c */
[----:B------:R1:W-:Y:S02]  /*1570*/  STG.E.U16 desc[UR4][R12.64], R6 ;  /* 0x000000060c007986 */ /* 0x0003e4000c101504 */
.L_x_1166:
[----:B------:R-:W-:-:S13]  /*1580*/  ISETP.GE.AND P0, PT, R2, R11, PT ;  /* 0x0000000b0200720c */ /* 0x000fda0003f06270 */
[----:B------:R-:W-:Y:S05]  /*1590*/  @P0 BREAK B1 ;  /* 0x0000000000010942 */ /* 0x000fea0003800000 */
[----:B------:R-:W-:Y:S05]  /*15a0*/  @P0 BRA `(.L_x_1168) ;  /* 0x0000000000300947 */ /* 0x000fea0003800000 */
[----:B-1---5:R-:W1:Y:S01]  /*15b0*/  LDC.64 R6, c[0x0][0x228] ;  /* 0x00008a00ff067b82 */ /* 0x022e620000000a00 */
[----:B0-----:R-:W-:Y:S02]  /*15c0*/  IMAD.IADD R13, R9, 0x1, R2 ;  /* 0x00000001090d7824 */ /* 0x001fe400078e0202 */
[----:B------:R-:W-:Y:S02]  /*15d0*/  VIADD R2, R2, 0x80 ;  /* 0x0000008002027836 */ /* 0x000fe40000000000 */
[----:B-1----:R-:W-:-:S05]  /*15e0*/  IMAD.WIDE.U32 R6, R13, 0x2, R6 ;  /* 0x000000020d067825 */ /* 0x002fca00078e0006 */
[----:B------:R2:W-:Y:S02]  /*15f0*/  STG.E.U16 desc[UR4][R6.64], R5 ;  /* 0x0000000506007986 */ /* 0x0005e4000c101504 */
.L_x_1167:
[----:B------:R-:W-:Y:S05]  /*1600*/  BSYNC B1 ;  /* 0x0000000000017941 */ /* 0x000fea0003800000 */
.L_x_1163:
[----:B------:R-:W-:-:S13]  /*1610*/  ISETP.GE.AND P0, PT, R2, R11, PT ;  /* 0x0000000b0200720c */ /* 0x000fda0003f06270 */
[----:B-12---:R-:W1:Y:S01]  /*1620*/  @!P0 LDC.64 R6, c[0x0][0x228] ;  /* 0x00008a00ff068b82 */ /* 0x006e620000000a00 */
[----:B------:R-:W-:Y:S02]  /*1630*/  @!P0 IMAD.IADD R5, R9, 0x1, R2 ;  /* 0x0000000109058824 */ /* 0x000fe400078e0202 */
[----:B------:R-:W-:Y:S02]  /*1640*/  @!P0 VIADD R2, R2, 0x80 ;  /* 0x0000008002028836 */ /* 0x000fe40000000000 */
[----:B-1----:R-:W-:-:S05]  /*1650*/  @!P0 IMAD.WIDE.U32 R6, R5, 0x2, R6 ;  /* 0x0000000205068825 */ /* 0x002fca00078e0006 */
[----:B------:R2:W-:Y:S02]  /*1660*/  @!P0 STG.E.U16 desc[UR4][R6.64], R4 ;  /* 0x0000000406008986 */ /* 0x0005e4000c101504 */
.L_x_1168:
[----:B------:R-:W-:Y:S05]  /*1670*/  BSYNC B0 ;  /* 0x0000000000007941 */ /* 0x000fea0003800000 */
.L_x_1162:
[----:B------:R-:W-:Y:S05]  /*1680*/  WARPSYNC.ALL ;  /* 0x0000000000007948 */ /* 0x000fea0003800000 */
[----:B------:R-:W-:-:S13]  /*1690*/  ISETP.GE.AND P0, PT, R2, R11, PT ;  /* 0x0000000b0200720c */ /* 0x000fda0003f06270 */
[----:B------:R-:W-:Y:S05]  /*16a0*/  @P0 EXIT ;  /* 0x000000000000094d */ /* 0x000fea0003800000 */
[----:B--2--5:R-:W2:Y:S01]  /*16b0*/  LDC.64 R4, c[0x0][0x228] ;  /* 0x00008a00ff047b82 */ /* 0x024ea20000000a00 */
[----:B------:R-:W-:-:S04]  /*16c0*/  IMAD.IADD R9, R9, 0x1, R2 ;  /* 0x0000000109097824 */ /* 0x000fc800078e0202 */
[----:B--2---:R-:W-:-:S05]  /*16d0*/  IMAD.WIDE.U32 R4, R9, 0x2, R4 ;  /* 0x0000000209047825 */ /* 0x004fca00078e0004 */
[----:B------:R-:W-:Y:S01]  /*16e0*/  STG.E.U16 desc[UR4][R4.64], R3 ;  /* 0x0000000304007986 */ /* 0x000fe2000c101504 */
[----:B------:R-:W-:Y:S05]  /*16f0*/  EXIT ;  /* 0x000000000000794d */ /* 0x000fea0003800000 */
.L_x_1169:
        /* <DEDUP_REMOVED lines=16> */
.L_x_27998:


//--------------------- .text._ZN2at6native29vectorized_elementwise_kernelILi4EZZZNS0_28launch_masked_scatter_kernelERKNS_10TensorBaseES4_S4_S4_ENKUlvE_clEvENKUlvE10_clEvEUlN3c104HalfEblE_St5arrayIPcLm4EEEEviT0_T1_ --------------------------
	.section	.text._ZN2at6native29vectorized_elementwise_kernelILi4EZZZNS0_28launch_masked_scatter_kernelERKNS_10TensorBaseES4_S4_S4_ENKUlvE_clEvENKUlvE10_clEvEUlN3c104HalfEblE_St5arrayIPcLm4EEEEviT0_T1_,"ax",@progbits
	.align	128
        .global         _ZN2at6native29vectorized_elementwise_kernelILi4EZZZNS0_28launch_masked_scatter_kernelERKNS_10TensorBaseES4_S4_S4_ENKUlvE_clEvENKUlvE10_clEvEUlN3c104HalfEblE_St5arrayIPcLm4EEEEviT0_T1_
        .type           _ZN2at6native29vectorized_elementwise_kernelILi4EZZZNS0_28launch_masked_scatter_kernelERKNS_10TensorBaseES4_S4_S4_ENKUlvE_clEvENKUlvE10_clEvEUlN3c104HalfEblE_St5arrayIPcLm4EEEEviT0_T1_,@function
        .size           _ZN2at6native29vectorized_elementwise_kernelILi4EZZZNS0_28launch_masked_scatter_kernelERKNS_10TensorBaseES4_S4_S4_ENKUlvE_clEvENKUlvE10_clEvEUlN3c104HalfEblE_St5arrayIPcLm4EEEEviT0_T1_,(.L_x_27999 - _ZN2at6native29vectorized_elementwise_kernelILi4EZZZNS0_28launch_masked_scatter_kernelERKNS_10TensorBaseES4_S4_S4_ENKUlvE_clEvENKUlvE10_clEvEUlN3c104HalfEblE_St5arrayIPcLm4EEEEviT0_T1_)
        .other          _ZN2at6native29vectorized_elementwise_kernelILi4EZZZNS0_28launch_masked_scatter_kernelERKNS_10TensorBaseES4_S4_S4_ENKUlvE_clEvENKUlvE10_clEvEUlN3c104HalfEblE_St5arrayIPcLm4EEEEviT0_T1_,@"STO_CUDA_ENTRY STV_DEFAULT"
_ZN2at6native29vectorized_elementwise_kernelILi4EZZZNS0_28launch_masked_scatter_kernelERKNS_10TensorBaseES4_S4_S4_ENKUlvE_clEvENKUlvE10_clEvEUlN3c104HalfEblE_St5arrayIPcLm4EEEEviT0_T1_:
.text._ZN2at6native29vectorized_elementwise_kernelILi4EZZZNS0_28launch_masked_scatter_kernelERKNS_10TensorBaseES4_S4_S4_ENKUlvE_clEvENKUlvE10_clEvEUlN3c104HalfEblE_St5arrayIPcLm4EEEEviT0_T1_:
        /* <DEDUP_REMOVED lines=15> */
[----:B------:R-:W4:Y:S01]  /*00f0*/  LDG.E R8, desc[UR4][R24.64] ;  /* 0x0000000418087981 */ /* 0x000f22000c1e1900 */
[----:B--2---:R-:W-:-:S03]  /*0100*/  IMAD.WIDE R4, R9, 0x8, R4 ;  /* 0x0000000809047825 */ /* 0x004fc600078e0204 */
[----:B------:R0:W2:Y:S01]  /*0110*/  LDG.E R26, desc[UR4][R24.64+0x200] ;  /* 0x00020004181a7981 */ /* 0x0000a2000c1e1900 */
[----:B---3--:R-:W-:-:S04]  /*0120*/  IMAD.WIDE R2, R9, 0x2, R2 ;  /* 0x0000000209027825 */ /* 0x008fc800078e0202 */
[----:B------:R-:W-:-:S04]  /*0130*/  IMAD.WIDE.U32 R32, R0, 0x20, R4 ;  /* 0x0000002000207825 */ /* 0x000fc800078e0004 */
[----:B------:R-:W-:Y:S01]  /*0140*/  IMAD.WIDE.U32 R28, R0, 0x8, R2 ;  /* 0x00000008001c7825 */ /* 0x000fe200078e0002 */
[----:B------:R-:W3:Y:S04]  /*0150*/  LDG.E.128 R12, desc[UR4][R32.64] ;  /* 0x00000004200c7981 */ /* 0x000ee8000c1e1d00 */
[----:B------:R-:W5:Y:S04]  /*0160*/  LDG.E.64 R10, desc[UR4][R28.64] ;  /* 0x000000041c0a7981 */ /* 0x000f68000c1e1b00 */
[----:B------:R-:W3:Y:S04]  /*0170*/  LDG.E.128 R4, desc[UR4][R32.64+0x10] ;  /* 0x0000100420047981 */ /* 0x000ee8000c1e1d00 */
[----:B------:R-:W3:Y:S04]  /*0180*/  LDG.E.128 R20, desc[UR4][R32.64+0x1000] ;  /* 0x0010000420147981 */ /* 0x000ee8000c1e1d00 */
[----:B------:R-:W3:Y:S04]  /*0190*/  LDG.E.64 R2, desc[UR4][R28.64+0x400] ;  /* 0x000400041c027981 */ /* 0x000ee8000c1e1b00 */
[----:B------:R3:W3:Y:S01]  /*01a0*/  LDG.E.128 R16, desc[UR4][R32.64+0x1010] ;  /* 0x0010100420107981 */ /* 0x0006e2000c1e1d00 */
[----:B----4-:R-:W-:-:S04]  /*01b0*/  PRMT R27, R8, 0x7770, RZ ;  /* 0x00007770081b7816 */ /* 0x010fc800000000ff */
[----:B------:R-:W-:Y:S02]  /*01c0*/  ISETP.NE.AND P0, PT, R27, RZ, PT ;  /* 0x000000ff1b00720c */ /* 0x000fe40003f05270 */
[----:B------:R-:W-:-:S04]  /*01d0*/  PRMT R27, R8, 0x7771, RZ ;  /* 0x00007771081b7816 */ /* 0x000fc800000000ff */
[----:B------:R-:W-:-:S07]  /*01e0*/  ISETP.NE.AND P6, PT, R27, RZ, PT ;  /* 0x000000ff1b00720c */ /* 0x000fce0003fc5270 */
[----:B0-----:R-:W3:Y:S01]  /*01f0*/  @P0 LDC.64 R24, c[0x0][0x218] ;  /* 0x00008600ff180b82 */ /* 0x001ee20000000a00 */
[----:B------:R-:W-:-:S07]  /*0200*/  PRMT R27, R8, 0x7772, RZ ;  /* 0x00007772081b7816 */ /* 0x000fce00000000ff */
[----:B------:R-:W0:Y:S01]  /*0210*/  @P6 LDC.64 R30, c[0x0][0x218] ;  /* 0x00008600ff1e6b82 */ /* 0x000e220000000a00 */
[----:B------:R-:W-:Y:S02]  /*0220*/  ISETP.NE.AND P5, PT, R27, RZ, PT ;  /* 0x000000ff1b00720c */ /* 0x000fe40003fa5270 */
[----:B------:R-:W-:Y:S02]  /*0230*/  PRMT R8, R8, 0x7773, RZ ;  /* 0x0000777308087816 */ /* 0x000fe400000000ff */
[----:B--2---:R-:W-:Y:S02]  /*0240*/  PRMT R27, R26, 0x7770, RZ ;  /* 0x000077701a1b7816 */ /* 0x004fe400000000ff */
[----:B------:R-:W-:Y:S02]  /*0250*/  ISETP.NE.AND P4, PT, R8, RZ, PT ;  /* 0x000000ff0800720c */ /* 0x000fe40003f85270 */
[----:B-----5:R-:W-:Y:S02]  /*0260*/  PRMT R8, R10, 0x7610, R8 ;  /* 0x000076100a087816 */ /* 0x020fe40000000008 */
[----:B------:R-:W-:-:S02]  /*0270*/  ISETP.NE.AND P3, PT, R27, RZ, PT ;  /* 0x000000ff1b00720c */ /* 0x000fc40003f65270 */
[----:B---3--:R-:W-:-:S04]  /*0280*/  @P0 LEA R32, P1, R12, R24, 0x1 ;  /* 0x000000180c200211 */ /* 0x008fc800078208ff */
[----:B------:R-:W-:Y:S02]  /*0290*/  @P0 LEA.HI.X R33, R12, R25, R13, 0x1, P1 ;  /* 0x000000190c210211 */ /* 0x000fe400008f0c0d */
[----:B------:R-:W1:Y:S01]  /*02a0*/  @P5 LDC.64 R24, c[0x0][0x218] ;  /* 0x00008600ff185b82 */ /* 0x000e620000000a00 */
[C---:B------:R-:W-:Y:S02]  /*02b0*/  PRMT R27, R26.reuse, 0x7771, RZ ;  /* 0x000077711a1b7816 */ /* 0x040fe400000000ff */
[----:B------:R2:W3:Y:S01]  /*02c0*/  @P0 LDG.E.U16 R8, desc[UR4][R32.64] ;  /* 0x0000000420080981 */ /* 0x0004e2000c1e1500 */
[----:B------:R-:W-:Y:S02]  /*02d0*/  PRMT R12, R26, 0x7772, RZ ;  /* 0x000077721a0c7816 */ /* 0x000fe400000000ff */
[----:B0-----:R-:W-:Y:S02]  /*02e0*/  @P6 LEA R30, P0, R14, R30, 0x1 ;  /* 0x0000001e0e1e6211 */ /* 0x001fe400078008ff */
[----:B------:R-:W-:Y:S01]  /*02f0*/  PRMT R26, R26, 0x7773, RZ ;  /* 0x000077731a1a7816 */ /* 0x000fe200000000ff */
[----:B------:R-:W0:Y:S01]  /*0300*/  @P3 LDC.64 R28, c[0x0][0x218] ;  /* 0x00008600ff1c3b82 */ /* 0x000e220000000a00 */
[----:B------:R-:W-:-:S02]  /*0310*/  @P6 LEA.HI.X R31, R14, R31, R15, 0x1, P0 ;  /* 0x0000001f0e1f6211 */ /* 0x000fc400000f0c0f */
[----:B------:R-:W-:Y:S02]  /*0320*/  ISETP.NE.AND P2, PT, R27, RZ, PT ;  /* 0x000000ff1b00720c */ /* 0x000fe40003f45270 */
[----:B------:R-:W-:Y:S02]  /*0330*/  ISETP.NE.AND P1, PT, R12, RZ, PT ;  /* 0x000000ff0c00720c */ /* 0x000fe40003f25270 */
[----:B------:R-:W-:Y:S01]  /*0340*/  ISETP.NE.AND P0, PT, R26, RZ, PT ;  /* 0x000000ff1a00720c */ /* 0x000fe20003f05270 */
[----:B------:R-:W4:Y:S01]  /*0350*/  @P4 LDC.64 R12, c[0x0][0x218] ;  /* 0x00008600ff0c4b82 */ /* 0x000f220000000a00 */
[----:B------:R-:W-:-:S06]  /*0360*/  PRMT R35, R10, 0x7632, R35 ;  /* 0x000076320a237816 */ /* 0x000fcc0000000023 */
[----:B------:R-:W3:Y:S01]  /*0370*/  @P6 LDG.E.U16 R35, desc[UR4][R30.64] ;  /* 0x000000041e236981 */ /* 0x000ee2000c1e1500 */
[----:B------:R-:W5:Y:S01]  /*0380*/  @P2 LDC.64 R26, c[0x0][0x218] ;  /* 0x00008600ff1a2b82 */ /* 0x000f620000000a00 */
[----:B-1----:R-:W-:-:S07]  /*0390*/  @P5 LEA R24, P6, R4, R24, 0x1 ;  /* 0x0000001804185211 */ /* 0x002fce00078c08ff */
[----:B------:R-:W1:Y:S01]  /*03a0*/  @P1 LDC.64 R14, c[0x0][0x218] ;  /* 0x00008600ff0e1b82 */ /* 0x000e620000000a00 */
[----:B------:R-:W-:-:S07]  /*03b0*/  @P5 LEA.HI.X R25, R4, R25, R5, 0x1, P6 ;  /* 0x0000001904195211 */ /* 0x000fce00030f0c05 */
[----:B--2---:R-:W2:Y:S01]  /*03c0*/  @P0 LDC.64 R32, c[0x0][0x218] ;  /* 0x00008600ff200b82 */ /* 0x004ea20000000a00 */
[----:B------:R-:W-:Y:S02]  /*03d0*/  PRMT R4, R11, 0x7610, R4 ;  /* 0x000076100b047816 */ /* 0x000fe40000000004 */
[----:B----4-:R-:W-:-:S04]  /*03e0*/  @P4 LEA R12, P6, R6, R12, 0x1 ;  /* 0x0000000c060c4211 */ /* 0x010fc800078c08ff */
[----:B------:R-:W4:Y:S01]  /*03f0*/  @P5 LDG.E.U16 R4, desc[UR4][R24.64] ;  /* 0x0000000418045981 */ /* 0x000f22000c1e1500 */
[----:B0-----:R-:W-:Y:S02]  /*0400*/  @P3 LEA R28, P5, R20, R28, 0x1 ;  /* 0x0000001c141c3211 */ /* 0x001fe400078a08ff */
[----:B------:R-:W-:Y:S02]  /*0410*/  PRMT R11, R11, 0x7632, R11 ;  /* 0x000076320b0b7816 */ /* 0x000fe4000000000b */
[----:B------:R-:W-:Y:S02]  /*0420*/  PRMT R5, R2, 0x7610, R5 ;  /* 0x0000761002057816 */ /* 0x000fe40000000005 */
[----:B------:R-:W-:Y:S02]  /*0430*/  @P4 LEA.HI.X R13, R6, R13, R7, 0x1, P6 ;  /* 0x0000000d060d4211 */ /* 0x000fe400030f0c07 */
[----:B------:R-:W-:Y:S02]  /*0440*/  @P3 LEA.HI.X R29, R20, R29, R21, 0x1, P5 ;  /* 0x0000001d141d3211 */ /* 0x000fe400028f0c15 */
[----:B-1----:R-:W-:Y:S01]  /*0450*/  @P1 LEA R14, P5, R16, R14, 0x1 ;  /* 0x0000000e100e1211 */ /* 0x002fe200078a08ff */
[----:B------:R-:W4:Y:S01]  /*0460*/  @P4 LDG.E.U16 R11, desc[UR4][R12.64] ;  /* 0x000000040c0b4981 */ /* 0x000f22000c1e1500 */
[----:B-----5:R-:W-:-:S03]  /*0470*/  @P2 LEA R26, P4, R22, R26, 0x1 ;  /* 0x0000001a161a2211 */ /* 0x020fc600078808ff */
[----:B------:R-:W5:Y:S01]  /*0480*/  @P3 LDG.E.U16 R5, desc[UR4][R28.64] ;  /* 0x000000041c053981 */ /* 0x000f62000c1e1500 */
[----:B--2---:R-:W-:Y:S02]  /*0490*/  @P0 LEA R32, P3, R18, R32, 0x1 ;  /* 0x0000002012200211 */ /* 0x004fe400078608ff */
[----:B------:R-:W-:Y:S02]  /*04a0*/  PRMT R6, R2, 0x7632, R6 ;  /* 0x0000763202067816 */ /* 0x000fe40000000006 */
[C---:B------:R-:W-:Y:S02]  /*04b0*/  PRMT R7, R3.reuse, 0x7610, R7 ;  /* 0x0000761003077816 */ /* 0x040fe40000000007 */
[----:B------:R-:W-:Y:S02]  /*04c0*/  PRMT R10, R3, 0x7632, R10 ;  /* 0x00007632030a7816 */ /* 0x000fe4000000000a */
[----:B------:R-:W-:Y:S01]  /*04d0*/  @P2 LEA.HI.X R27, R22, R27, R23, 0x1, P4 ;  /* 0x0000001b161b2211 */ /* 0x000fe200020f0c17 */
[----:B------:R-:W0:Y:S01]  /*04e0*/  LDC.64 R2, c[0x0][0x228] ;  /* 0x00008a00ff027b82 */ /* 0x000e220000000a00 */
[----:B------:R-:W-:-:S02]  /*04f0*/  @P1 LEA.HI.X R15, R16, R15, R17, 0x1, P5 ;  /* 0x0000000f100f1211 */ /* 0x000fc400028f0c11 */
[----:B------:R-:W-:Y:S01]  /*0500*/  @P0 LEA.HI.X R33, R18, R33, R19, 0x1, P3 ;  /* 0x0000002112210211 */ /* 0x000fe200018f0c13 */
[----:B------:R-:W5:Y:S04]  /*0510*/  @P2 LDG.E.U16 R6, desc[UR4][R26.64] ;  /* 0x000000041a062981 */ /* 0x000f68000c1e1500 */
[----:B------:R-:W2:Y:S04]  /*0520*/  @P1 LDG.E.U16 R7, desc[UR4][R14.64] ;  /* 0x000000040e071981 */ /* 0x000ea8000c1e1500 */
[----:B------:R-:W2:Y:S01]  /*0530*/  @P0 LDG.E.U16 R10, desc[UR4][R32.64] ;  /* 0x00000004200a0981 */ /* 0x000ea2000c1e1500 */
[----:B0-----:R-:W-:-:S04]  /*0540*/  IMAD.WIDE.U32 R2, R9, 0x2, R2 ;  /* 0x0000000209027825 */ /* 0x001fc800078e0002 */
[----:B------:R-:W-:Y:S01]  /*0550*/  IMAD.WIDE R2, R0, 0x8, R2 ;  /* 0x0000000800027825 */ /* 0x000fe200078e0202 */
[----:B---3--:R-:W-:Y:S02]  /*0560*/  PRMT R8, R8, 0x5410, R35 ;  /* 0x0000541008087816 */ /* 0x008fe40000000023 */
[----:B----4-:R-:W-:-:S05]  /*0570*/  PRMT R9, R4, 0x5410, R11 ;  /* 0x0000541004097816 */ /* 0x010fca000000000b */
[----:B------:R-:W-:Y:S01]  /*0580*/  STG.E.64 desc[UR4][R2.64], R8 ;  /* 0x0000000802007986 */ /* 0x000fe2000c101b04 */
[----:B-----5:R-:W-:Y:S02]  /*0590*/  PRMT R6, R5, 0x5410, R6 ;  /* 0x0000541005067816 */ /* 0x020fe40000000006 */
[----:B--2---:R-:W-:-:S05]  /*05a0*/  PRMT R7, R7, 0x5410, R10 ;  /* 0x0000541007077816 */ /* 0x004fca000000000a */
[----:B------:R-:W-:Y:S01]  /*05b0*/  STG.E.64 desc[UR4][R2.64+0x400], R6 ;  /* 0x0004000602007986 */ /* 0x000fe2000c101b04 */
[----:B------:R-:W-:Y:S05]  /*05c0*/  EXIT ;  /* 0x000000000000794d */ /* 0x000fea0003800000 */
.L_x_1170:
        /* <DEDUP_REMOVED lines=232> */
.L_x_1173:
[----:B------:R-:W-:-:S13]  /*1450*/  ISETP.GE.AND P0, PT, R2, R11, PT ;  /* 0x0000000b0200720c */ /* 0x000fda0003f06270 */
[----:B------:R-:W-:Y:S05]  /*1460*/  @P0 BRA `(.L_x_1175) ;  /* 0x0000000000300947 */ /* 0x000fea0003800000 */
[----:B0-----:R-:W0:Y:S01]  /*1470*/  LDC.64 R12, c[0x0][0x228] ;  /* 0x00008a00ff0c7b82 */ /* 0x001e220000000a00 */
[----:B------:R-:W-:Y:S02]  /*1480*/  IMAD.IADD R15, R9, 0x1, R2 ;  /* 0x00000001090f7824 */ /* 0x000fe400078e0202 */
[----:B------:R-:W-:Y:S02]  /*1490*/  VIADD R2, R2, 0x80 ;  /* 0x0000008002027836 */ /* 0x000fe40000000000 */
[----:B0-----:R-:W-:-:S05]  /*14a0*/  IMAD.WIDE.U32 R12, R15, 0x2, R12 ;  /* 0x000000020f0c7825 */ /* 0x001fca00078e000c */
[----:B-----5:R1:W-:Y:S02]  /*14b0*/  STG.E.U16 desc[UR4][R12.64], R7 ;  /* 0x000000070c007986 */ /* 0x0203e4000c101504 */
.L_x_1174:
[----:B------:R-:W-:-:S13]  /*14c0*/  ISETP.GE.AND P0, PT, R2, R11, PT ;  /* 0x0000000b0200720c */ /* 0x000fda0003f06270 */
[----:B------:R-:W-:Y:S05]  /*14d0*/  @P0 BRA `(.L_x_1176) ;  /* 0x0000000000340947 */ /* 0x000fea0003800000 */
[----:B01----:R-:W0:Y:S01]  /*14e0*/  LDC.64 R12, c[0x0][0x228] ;  /* 0x00008a00ff0c7b82 */ /* 0x003e220000000a00 */
[----:B------:R-:W-:Y:S02]  /*14f0*/  IMAD.IADD R7, R9, 0x1, R2 ;  /* 0x0000000109077824 */ /* 0x000fe400078e0202 */
[----:B------:R-:W-:Y:S02]  /*1500*/  VIADD R2, R2, 0x80 ;  /* 0x0000008002027836 */ /* 0x000fe40000000000 */
[----:B0-----:R-:W-:-:S05]  /*1510*/  IMAD.WIDE.U32 R12, R7, 0x2, R12 ;  /* 0x00000002070c7825 */ /* 0x001fca00078e000c */
[----:B------:R1:W-:Y:S02]  /*1520*/  STG.E.U16 desc[UR4][R12.64], R6 ;  /* 0x000000060c007986 */ /* 0x0003e4000c101504 */
.L_x_1175:
        /* <DEDUP_REMOVED lines=8> */
.L_x_1176:
[----:B------:R-:W-:Y:S05]  /*15b0*/  BSYNC B1 ;  /* 0x0000000000017941 */ /* 0x000fea0003800000 */
.L_x_1172:
[----:B------:R-:W-:-:S13]  /*15c0*/  ISETP.GE.AND P0, PT, R2, R11, PT ;  /* 0x0000000b0200720c */ /* 0x000fda0003f06270 */
[----:B-12---:R-:W1:Y:S01]  /*15d0*/  @!P0 LDC.64 R6, c[0x0][0x228] ;  /* 0x00008a00ff068b82 */ /* 0x006e620000000a00 */
[----:B------:R-:W-:Y:S02]  /*15e0*/  @!P0 IMAD.IADD R5, R9, 0x1, R2 ;  /* 0x0000000109058824 */ /* 0x000fe400078e0202 */
[----:B------:R-:W-:Y:S02]  /*15f0*/  @!P0 VIADD R2, R2, 0x80 ;  /* 0x0000008002028836 */ /* 0x000fe40000000000 */
[----:B-1----:R-:W-:-:S05]  /*1600*/  @!P0 IMAD.WIDE.U32 R6, R5, 0x2, R6 ;  /* 0x0000000205068825 */ /* 0x002fca00078e0006 */
[----:B------:R2:W-:Y:S02]  /*1610*/  @!P0 STG.E.U16 desc[UR4][R6.64], R4 ;  /* 0x0000000406008986 */ /* 0x0005e4000c101504 */
.L_x_1177:
[----:B------:R-:W-:Y:S05]  /*1620*/  BSYNC B0 ;  /* 0x0000000000007941 */ /* 0x000fea0003800000 */
.L_x_1171:
        /* <DEDUP_REMOVED lines=8> */
.L_x_1178:
        /* <DEDUP_REMOVED lines=13> */
.L_x_27999:


//--------------------- .text._ZN2at6native29vectorized_elementwise_kernelILi8EZZZNS0_28launch_masked_scatter_kernelERKNS_10TensorBaseES4_S4_S4_ENKUlvE_clEvENKUlvE10_clEvEUlN3c104HalfEblE_St5arrayIPcLm4EEEEviT0_T1_ --------------------------
	.section	.text._ZN2at6native29vectorized_elementwise_kernelILi8EZZZNS0_28launch_masked_scatter_kernelERKNS_10TensorBaseES4_S4_S4_ENKUlvE_clEvENKUlvE10_clEvEUlN3c104HalfEblE_St5arrayIPcLm4EEEEviT0_T1_,"ax",@progbits
	.align	128
        .global         _ZN2at6native29vectorized_elementwise_kernelILi8EZZZNS0_28launch_masked_scatter_kernelERKNS_10TensorBaseES4_S4_S4_ENKUlvE_clEvENKUlvE10_clEvEUlN3c104HalfEblE_St5arrayIPcLm4EEEEviT0_T1_
        .type           _ZN2at6native29vectorized_elementwise_kernelILi8EZZZNS0_28launch_masked_scatter_kernelERKNS_10TensorBaseES4_S4_S4_ENKUlvE_clEvENKUlvE10_clEvEUlN3c104HalfEblE_St5arrayIPcLm4EEEEviT0_T1_,@function
        .size           _ZN2at6native29vectorized_elementwise_kernelILi8EZZZNS0_28launch_masked_scatter_kernelERKNS_10TensorBaseES4_S4_S4_ENKUlvE_clEvENKUlvE10_clEvEUlN3c104HalfEblE_St5arrayIPcLm4EEEEviT0_T1_,(.L_x_28000 - _ZN2at6native29vectorized_elementwise_kernelILi8EZZZNS0_28launch_masked_scatter_kernelERKNS_10TensorBaseES4_S4_S4_ENKUlvE_clEvENKUlvE10_clEvEUlN3c104HalfEblE_St5arrayIPcLm4EEEEviT0_T1_)
        .other          _ZN2at6native29vectorized_elementwise_kernelILi8EZZZNS0_28launch_masked_scatter_kernelERKNS_10TensorBaseES4_S4_S4_ENKUlvE_clEvENKUlvE10_clEvEUlN3c104HalfEblE_St5arrayIPcLm4EEEEviT0_T1_,@"STO_CUDA_ENTRY STV_DEFAULT"
_ZN2at6native29vectorized_elementwise_kernelILi8EZZZNS0_28launch_masked_scatter_kernelERKNS_10TensorBaseES4_S4_S4_ENKUlvE_clEvENKUlvE10_clEvEUlN3c104HalfEblE_St5arrayIPcLm4EEEEviT0_T1_:
.text._ZN2at6native29vectorized_elementwise_kernelILi8EZZZNS0_28launch_masked_scatter_kernelERKNS_10TensorBaseES4_S4_S4_ENKUlvE_clEvENKUlvE10_clEvEUlN3c104HalfEblE_St5arrayIPcLm4EEEEviT0_T1_:
        /* <DEDUP_REMOVED lines=14> */
[----:B-1----:R-:W-:-:S06]  /*00e0*/  IMAD.WIDE.U32 R2, R0, 0x8, R2 ;  /* 0x0000000800027825 */ /* 0x002fcc00078e0002 */
[----:B------:R-:W4:Y:S01]  /*00f0*/  LDG.E.64 R2, desc[UR4][R2.64] ;  /* 0x0000000402027981 */ /* 0x000f22000c1e1b00 */
[----:B--2---:R-:W-:-:S04]  /*0100*/  IMAD.WIDE R4, R9, 0x8, R4 ;  /* 0x0000000809047825 */ /* 0x004fc800078e0204 */
[----:B---3--:R-:W-:-:S04]  /*0110*/  IMAD.WIDE R10, R9, 0x2, R10 ;  /* 0x00000002090a7825 */ /* 0x008fc800078e020a */
[----:B------:R-:W-:-:S04]  /*0120*/  IMAD.WIDE.U32 R28, R0, 0x40, R4 ;  /* 0x00000040001c7825 */ /* 0x000fc800078e0004 */
[----:B------:R-:W-:Y:S01]  /*0130*/  IMAD.WIDE.U32 R10, R0, 0x10, R10 ;  /* 0x00000010000a7825 */ /* 0x000fe200078e000a */
[----:B------:R-:W2:Y:S04]  /*0140*/  LDG.E.128 R4, desc[UR4][R28.64] ;  /* 0x000000041c047981 */ /* 0x000ea8000c1e1d00 */
[----:B------:R0:W3:Y:S04]  /*0150*/  LDG.E.128 R12, desc[UR4][R10.64] ;  /* 0x000000040a0c7981 */ /* 0x0000e8000c1e1d00 */
[----:B------:R-:W5:Y:S04]  /*0160*/  LDG.E.128 R16, desc[UR4][R28.64+0x10] ;  /* 0x000010041c107981 */ /* 0x000f68000c1e1d00 */
[----:B------:R-:W5:Y:S04]  /*0170*/  LDG.E.128 R20, desc[UR4][R28.64+0x20] ;  /* 0x000020041c147981 */ /* 0x000f68000c1e1d00 */
[----:B------:R1:W5:Y:S01]  /*0180*/  LDG.E.128 R24, desc[UR4][R28.64+0x30] ;  /* 0x000030041c187981 */ /* 0x000362000c1e1d00 */
[----:B----4-:R-:W-:-:S02]  /*0190*/  LOP3.LUT R8, R2, 0xffff, RZ, 0xc0, !PT ;  /* 0x0000ffff02087812 */ /* 0x010fc400078ec0ff */
[C---:B------:R-:W-:Y:S02]  /*01a0*/  LOP3.LUT P6, RZ, R2.reuse, 0xff, RZ, 0xc0, !PT ;  /* 0x000000ff02ff7812 */ /* 0x040fe400078cc0ff */
[----:B------:R-:W-:Y:S02]  /*01b0*/  SHF.R.U32.HI R8, RZ, 0x8, R8 ;  /* 0x00000008ff087819 */ /* 0x000fe40000011608 */
[----:B------:R-:W-:Y:S02]  /*01c0*/  PRMT R30, R2, 0x7732, RZ ;  /* 0x00007732021e7816 */ /* 0x000fe400000000ff */
[----:B------:R-:W-:Y:S02]  /*01d0*/  PRMT R8, R8, 0x9910, RZ ;  /* 0x0000991008087816 */ /* 0x000fe400000000ff */
[----:B0-----:R-:W-:Y:S02]  /*01e0*/  PRMT R10, R2, 0x7632, R10 ;  /* 0x00007632020a7816 */ /* 0x001fe4000000000a */
[----:B------:R-:W-:Y:S01]  /*01f0*/  ISETP.NE.AND P5, PT, R8, RZ, PT ;  /* 0x000000ff0800720c */ /* 0x000fe20003fa5270 */
[----:B------:R-:W-:Y:S01]  /*0200*/  IMAD.MOV.U32 R8, RZ, RZ, R30 ;  /* 0x000000ffff087224 */ /* 0x000fe200078e001e */
[----:B------:R-:W-:Y:S01]  /*0210*/  LOP3.LUT P4, RZ, R10, 0xff, RZ, 0xc0, !PT ;  /* 0x000000ff0aff7812 */ /* 0x000fe2000788c0ff */
[----:B------:R-:W2:Y:S01]  /*0220*/  @P6 LDC.64 R32, c[0x0][0x218] ;  /* 0x00008600ff206b82 */ /* 0x000ea20000000a00 */
[----:B------:R-:W-:-:S02]  /*0230*/  LOP3.LUT P2, RZ, R3, 0xff, RZ, 0xc0, !PT ;  /* 0x000000ff03ff7812 */ /* 0x000fc4000784c0ff */
[----:B------:R-:W-:Y:S02]  /*0240*/  SHF.R.U32.HI R8, RZ, 0x8, R8 ;  /* 0x00000008ff087819 */ /* 0x000fe40000011608 */
[----:B------:R-:W-:Y:S02]  /*0250*/  PRMT R10, R3, 0x7732, RZ ;  /* 0x00007732030a7816 */ /* 0x000fe400000000ff */
[----:B------:R-:W-:-:S03]  /*0260*/  PRMT R8, R8, 0x9910, RZ ;  /* 0x0000991008087816 */ /* 0x000fc600000000ff */
[----:B------:R-:W0:Y:S02]  /*0270*/  @P5 LDC.64 R30, c[0x0][0x218] ;  /* 0x00008600ff1e5b82 */ /* 0x000e240000000a00 */
[----:B------:R-:W-:Y:S01]  /*0280*/  IMAD.MOV.U32 R2, RZ, RZ, R8 ;  /* 0x000000ffff027224 */ /* 0x000fe200078e0008 */
[C---:B------:R-:W-:Y:S02]  /*0290*/  LOP3.LUT R8, R3.reuse, 0xffff, RZ, 0xc0, !PT ;  /* 0x0000ffff03087812 */ /* 0x040fe400078ec0ff */
[----:B------:R-:W-:Y:S02]  /*02a0*/  PRMT R3, R3, 0x7632, R3 ;  /* 0x0000763203037816 */ /* 0x000fe40000000003 */
[----:B------:R-:W-:Y:S01]  /*02b0*/  ISETP.NE.AND P3, PT, R2, RZ, PT ;  /* 0x000000ff0200720c */ /* 0x000fe20003f65270 */
[----:B-1----:R-:W1:Y:S01]  /*02c0*/  @P2 LDC.64 R28, c[0x0][0x218] ;  /* 0x00008600ff1c2b82 */ /* 0x002e620000000a00 */
[----:B------:R-:W-:Y:S02]  /*02d0*/  SHF.R.U32.HI R2, RZ, 0x8, R8 ;  /* 0x00000008ff027819 */ /* 0x000fe40000011608 */
[----:B------:R-:W-:-:S02]  /*02e0*/  LOP3.LUT P0, RZ, R3, 0xff, RZ, 0xc0, !PT ;  /* 0x000000ff03ff7812 */ /* 0x000fc4000780c0ff */
[----:B------:R-:W-:Y:S01]  /*02f0*/  PRMT R8, R2, 0x9910, RZ ;  /* 0x0000991002087816 */ /* 0x000fe200000000ff */
[----:B------:R-:W-:Y:S01]  /*0300*/  IMAD.MOV.U32 R2, RZ, RZ, R10 ;  /* 0x000000ffff027224 */ /* 0x000fe200078e000a */
[----:B--2---:R-:W-:-:S03]  /*0310*/  @P6 LEA R32, P1, R4, R32, 0x1 ;  /* 0x0000002004206211 */ /* 0x004fc600078208ff */
[--C-:B------:R-:W-:Y:S01]  /*0320*/  IMAD.MOV.U32 R3, RZ, RZ, R8.reuse ;  /* 0x000000ffff037224 */ /* 0x100fe200078e0008 */
[----:B---3--:R-:W-:Y:S02]  /*0330*/  PRMT R8, R12, 0x7610, R8 ;  /* 0x000076100c087816 */ /* 0x008fe40000000008 */
[----:B------:R-:W-:Y:S02]  /*0340*/  @P6 LEA.HI.X R33, R4, R33, R5, 0x1, P1 ;  /* 0x0000002104216211 */ /* 0x000fe400008f0c05 */
[----:B------:R-:W-:Y:S01]  /*0350*/  SHF.R.U32.HI R2, RZ, 0x8, R2 ;  /* 0x00000008ff027819 */ /* 0x000fe20000011602 */
[----:B------:R-:W5:Y:S01]  /*0360*/  @P4 LDC.64 R4, c[0x0][0x218] ;  /* 0x00008600ff044b82 */ /* 0x000f620000000a00 */
[----:B------:R-:W-:Y:S01]  /*0370*/  ISETP.NE.AND P1, PT, R3, RZ, PT ;  /* 0x000000ff0300720c */ /* 0x000fe20003f25270 */
[----:B------:R2:W3:Y:S01]  /*0380*/  @P6 LDG.E.U16 R8, desc[UR4][R32.64] ;  /* 0x0000000420086981 */ /* 0x0004e2000c1e1500 */
[----:B0-----:R-:W-:Y:S02]  /*0390*/  @P5 LEA R30, P6, R6, R30, 0x1 ;  /* 0x0000001e061e5211 */ /* 0x001fe400078c08ff */
[----:B------:R-:W-:-:S02]  /*03a0*/  PRMT R10, R2, 0x9910, RZ ;  /* 0x00009910020a7816 */ /* 0x000fc400000000ff */
[----:B------:R-:W-:Y:S01]  /*03b0*/  @P5 LEA.HI.X R31, R6, R31, R7, 0x1, P6 ;  /* 0x0000001f061f5211 */ /* 0x000fe200030f0c07 */
[----:B------:R-:W0:Y:S01]  /*03c0*/  @P3 LDC.64 R2, c[0x0][0x218] ;  /* 0x00008600ff023b82 */ /* 0x000e220000000a00 */
[----:B------:R-:W-:Y:S02]  /*03d0*/  ISETP.NE.AND P6, PT, R10, RZ, PT ;  /* 0x000000ff0a00720c */ /* 0x000fe40003fc5270 */
[----:B------:R-:W-:-:S05]  /*03e0*/  PRMT R35, R12, 0x7632, R35 ;  /* 0x000076320c237816 */ /* 0x000fca0000000023 */
[----:B------:R-:W4:Y:S01]  /*03f0*/  @P1 LDC.64 R6, c[0x0][0x218] ;  /* 0x00008600ff061b82 */ /* 0x000f220000000a00 */
[----:B------:R-:W3:Y:S07]  /*0400*/  @P5 LDG.E.U16 R35, desc[UR4][R30.64] ;  /* 0x000000041e235981 */ /* 0x000eee000c1e1500 */
[----:B------:R-:W4:Y:S01]  /*0410*/  @P0 LDC.64 R10, c[0x0][0x218] ;  /* 0x00008600ff0a0b82 */ /* 0x000f220000000a00 */
[----:B-----5:R-:W-:-:S07]  /*0420*/  @P4 LEA R4, P5, R16, R4, 0x1 ;  /* 0x0000000410044211 */ /* 0x020fce00078a08ff */
[----:B--2---:R-:W2:Y:S01]  /*0430*/  @P6 LDC.64 R32, c[0x0][0x218] ;  /* 0x00008600ff206b82 */ /* 0x004ea20000000a00 */
[----:B------:R-:W-:Y:S02]  /*0440*/  @P4 LEA.HI.X R5, R16, R5, R17, 0x1, P5 ;  /* 0x0000000510054211 */ /* 0x000fe400028f0c11 */
[C---:B0-----:R-:W-:Y:S02]  /*0450*/  @P3 LEA R2, P5, R18.reuse, R2, 0x1 ;  /* 0x0000000212023211 */ /* 0x041fe400078a08ff */
[C---:B------:R-:W-:Y:S02]  /*0460*/  PRMT R12, R13.reuse, 0x7610, R12 ;  /* 0x000076100d0c7816 */ /* 0x040fe4000000000c */
[----:B------:R-:W-:Y:S02]  /*0470*/  PRMT R13, R13, 0x7632, R13 ;  /* 0x000076320d0d7816 */ /* 0x000fe4000000000d */
[----:B------:R-:W-:Y:S02]  /*0480*/  @P3 LEA.HI.X R3, R18, R3, R19, 0x1, P5 ;  /* 0x0000000312033211 */ /* 0x000fe400028f0c13 */
[----:B------:R-:W5:Y:S01]  /*0490*/  @P4 LDG.E.U16 R12, desc[UR4][R4.64] ;  /* 0x00000004040c4981 */ /* 0x000f62000c1e1500 */
[----:B-1----:R-:W-:-:S03]  /*04a0*/  @P2 LEA R28, P4, R20, R28, 0x1 ;  /* 0x0000001c141c2211 */ /* 0x002fc600078808ff */
[----:B------:R0:W5:Y:S01]  /*04b0*/  @P3 LDG.E.U16 R13, desc[UR4][R2.64] ;  /* 0x00000004020d3981 */ /* 0x000162000c1e1500 */
[----:B----4-:R-:W-:Y:S02]  /*04c0*/  @P1 LEA R6, P3, R22, R6, 0x1 ;  /* 0x0000000616061211 */ /* 0x010fe400078608ff */
[----:B------:R-:W-:Y:S02]  /*04d0*/  @P2 LEA.HI.X R29, R20, R29, R21, 0x1, P4 ;  /* 0x0000001d141d2211 */ /* 0x000fe400020f0c15 */
[----:B------:R-:W-:Y:S02]  /*04e0*/  @P1 LEA.HI.X R7, R22, R7, R23, 0x1, P3 ;  /* 0x0000000716071211 */ /* 0x000fe400018f0c17 */
[----:B------:R-:W-:Y:S02]  /*04f0*/  @P0 LEA R10, P4, R24, R10, 0x1 ;  /* 0x0000000a180a0211 */ /* 0x000fe400078808ff */
[----:B--2---:R-:W-:Y:S01]  /*0500*/  @P6 LEA R32, P3, R26, R32, 0x1 ;  /* 0x000000201a206211 */ /* 0x004fe200078608ff */
[----:B0-----:R-:W0:Y:S01]  /*0510*/  LDC.64 R2, c[0x0][0x228] ;  /* 0x00008a00ff027b82 */ /* 0x001e220000000a00 */
[----:B------:R-:W-:-:S02]  /*0520*/  PRMT R17, R14, 0x7632, R17 ;  /* 0x000076320e117816 */ /* 0x000fc40000000011 */
[----:B------:R-:W-:Y:S01]  /*0530*/  PRMT R16, R15, 0x7632, R16 ;  /* 0x000076320f107816 */ /* 0x000fe20000000010 */
[----:B------:R-:W2:Y:S01]  /*0540*/  @P2 LDG.E.U16 R14, desc[UR4][R28.64] ;  /* 0x000000041c0e2981 */ /* 0x000ea2000c1e1500 */
[----:B------:R-:W-:Y:S02]  /*0550*/  @P0 LEA.HI.X R11, R24, R11, R25, 0x1, P4 ;  /* 0x0000000b180b0211 */ /* 0x000fe400020f0c19 */
[----:B------:R-:W-:Y:S01]  /*0560*/  @P6 LEA.HI.X R33, R26, R33, R27, 0x1, P3 ;  /* 0x000000211a216211 */ /* 0x000fe200018f0c1b */
[----:B------:R-:W2:Y:S04]  /*0570*/  @P1 LDG.E.U16 R17, desc[UR4][R6.64] ;  /* 0x0000000406111981 */ /* 0x000ea8000c1e1500 */
[----:B------:R2:W4:Y:S04]  /*0580*/  @P0 LDG.E.U16 R15, desc[UR4][R10.64] ;  /* 0x000000040a0f0981 */ /* 0x000528000c1e1500 */
[----:B------:R-:W4:Y:S01]  /*0590*/  @P6 LDG.E.U16 R16, desc[UR4][R32.64] ;  /* 0x0000000420106981 */ /* 0x000f22000c1e1500 */
[----:B0-----:R-:W-:-:S04]  /*05a0*/  IMAD.WIDE.U32 R2, R9, 0x2, R2 ;  /* 0x0000000209027825 */ /* 0x001fc800078e0002 */
[----:B------:R-:W-:Y:S01]  /*05b0*/  IMAD.WIDE R2, R0, 0x10, R2 ;  /* 0x0000001000027825 */ /* 0x000fe200078e0202 */
[----:B---3--:R-:W-:Y:S02]  /*05c0*/  PRMT R8, R8, 0x5410, R35 ;  /* 0x0000541008087816 */ /* 0x008fe40000000023 */
[----:B-----5:R-:W-:Y:S02]  /*05d0*/  PRMT R9, R12, 0x5410, R13 ;  /* 0x000054100c097816 */ /* 0x020fe4000000000d */
[----:B--2---:R-:W-:Y:S02]  /*05e0*/  PRMT R10, R14, 0x5410, R17 ;  /* 0x000054100e0a7816 */ /* 0x004fe40000000011 */
[----:B----4-:R-:W-:-:S05]  /*05f0*/  PRMT R11, R15, 0x5410, R16 ;  /* 0x000054100f0b7816 */ /* 0x010fca0000000010 */
[----:B------:R-:W-:Y:S01]  /*0600*/  STG.E.128 desc[UR4][R2.64], R8 ;  /* 0x0000000802007986 */ /* 0x000fe2000c101d04 */
[----:B------:R-:W-:Y:S05]  /*0610*/  EXIT ;  /* 0x000000000000794d */ /* 0x000fea0003800000 */
.L_x_1179:
        /* <DEDUP_REMOVED lines=232> */
.L_x_1182:
[----:B------:R-:W-:-:S13]  /*14a0*/  ISETP.GE.AND P0, PT, R2, R11, PT ;  /* 0x0000000b0200720c */ /* 0x000fda0003f06270 */
[----:B------:R-:W-:Y:S05]  /*14b0*/  @P0 BRA `(.L_x_1184) ;  /* 0x0000000000300947 */ /* 0x000fea0003800000 */
[----:B0-----:R-:W0:Y:S01]  /*14c0*/  LDC.64 R12, c[0x0][0x228] ;  /* 0x00008a00ff0c7b82 */ /* 0x001e220000000a00 */
[----:B------:R-:W-:Y:S02]  /*14d0*/  IMAD.IADD R15, R9, 0x1, R2 ;  /* 0x00000001090f7824 */ /* 0x000fe400078e0202 */
[----:B------:R-:W-:Y:S02]  /*14e0*/  VIADD R2, R2, 0x80 ;  /* 0x0000008002027836 */ /* 0x000fe40000000000 */
[----:B0-----:R-:W-:-:S05]  /*14f0*/  IMAD.WIDE.U32 R12, R15, 0x2, R12 ;  /* 0x000000020f0c7825 */ /* 0x001fca00078e000c */
[----:B-----5:R1:W-:Y:S02]  /*1500*/  STG.E.U16 desc[UR4][R12.64], R7 ;  /* 0x000000070c007986 */ /* 0x0203e4000c101504 */
.L_x_1183:
[----:B------:R-:W-:-:S13]  /*1510*/  ISETP.GE.AND P0, PT, R2, R11, PT ;  /* 0x0000000b0200720c */ /* 0x000fda0003f06270 */
[----:B------:R-:W-:Y:S05]  /*1520*/  @P0 BRA `(.L_x_1185) ;  /* 0x0000000000340947 */ /* 0x000fea0003800000 */
[----:B01----:R-:W0:Y:S01]  /*1530*/  LDC.64 R12, c[0x0][0x228] ;  /* 0x00008a00ff0c7b82 */ /* 0x003e220000000a00 */
[----:B------:R-:W-:Y:S02]  /*1540*/  IMAD.IADD R7, R9, 0x1, R2 ;  /* 0x0000000109077824 */ /* 0x000fe400078e0202 */
[----:B------:R-:W-:Y:S02]  /*1550*/  VIADD R2, R2, 0x80 ;  /* 0x0000008002027836 */ /* 0x000fe40000000000 */
[----:B0-----:R-:W-:-:S05]  /*1560*/  IMAD.WIDE.U32 R12, R7, 0x2, R12 ;  /* 0x00000002070c7825 */ /* 0x001fca00078e000c */
[----:B------:R1:W-:Y:S02]  /*1570*/  STG.E.U16 desc[UR4][R12.64], R6 ;  /* 0x000000060c007986 */ /* 0x0003e4000c101504 */
.L_x_1184:
        /* <DEDUP_REMOVED lines=8> */
.L_x_1185:
[----:B------:R-:W-:Y:S05]  /*1600*/  BSYNC B1 ;  /* 0x0000000000017941 */ /* 0x000fea0003800000 */
.L_x_1181:
[----:B------:R-:W-:-:S13]  /*1610*/  ISETP.GE.AND P0, PT, R2, R11, PT ;  /* 0x0000000b0200720c */ /* 0x000fda0003f06270 */
[----:B-12---:R-:W1:Y:S01]  /*1620*/  @!P0 LDC.64 R6, c[0x0][0x228] ;  /* 0x00008a00ff068b82 */ /* 0x006e620000000a00 */
[----:B------:R-:W-:Y:S02]  /*1630*/  @!P0 IMAD.IADD R5, R9, 0x1, R2 ;  /* 0x0000000109058824 */ /* 0x000fe400078e0202 */
[----:B------:R-:W-:Y:S02]  /*1640*/  @!P0 VIADD R2, R2, 0x80 ;  /* 0x0000008002028836 */ /* 0x000fe40000000000 */
[----:B-1----:R-:W-:-:S05]  /*1650*/  @!P0 IMAD.WIDE.U32 R6, R5, 0x2, R6 ;  /* 0x0000000205068825 */ /* 0x002fca00078e0006 */
[----:B------:R2:W-:Y:S02]  /*1660*/  @!P0 STG.E.U16 desc[UR4][R6.64], R4 ;  /* 0x0000000406008986 */ /* 0x0005e4000c101504 */
.L_x_1186:
[----:B------:R-:W-:Y:S05]  /*1670*/  BSYNC B0 ;  /* 0x0000000000007941 */ /* 0x000fea0003800000 */
.L_x_1180:
        /* <DEDUP_REMOVED lines=8> */
.L_x_1187:
        /* <DEDUP_REMOVED lines=16> */
.L_x_28000:


//--------------------- .text._ZN2at6native18elementwise_kernelILi128ELi4EZNS0_15gpu_kernel_implIZZZNS0_28launch_masked_scatter_kernelERKNS_10TensorBaseES5_S5_S5_ENKUlvE_clEvENKUlvE9_clEvEUlN3c108BFloat16EblE_EEvRNS_18TensorIteratorBaseERKT_EUliE_EEviT1_ --------------------------
	.section	.text._ZN2at6native18elementwise_kernelILi128ELi4EZNS0_15gpu_kernel_implIZZZNS0_28launch_masked_scatter_kernelERKNS_10TensorBaseES5_S5_S5_ENKUlvE_clEvENKUlvE9_clEvEUlN3c108BFloat16EblE_EEvRNS_18TensorIteratorBaseERKT_EUliE_EEviT1_,"ax",@progbits
	.align	128
        .global         _ZN2at6native18elementwise_kernelILi128ELi4EZNS0_15gpu_kernel_implIZZZNS0_28launch_masked_scatter_kernelERKNS_10TensorBaseES5_S5_S5_ENKUlvE_clEvENKUlvE9_clEvEUlN3c108BFloat16EblE_EEvRNS_18TensorIteratorBaseERKT_EUliE_EEviT1_
        .type           _ZN2at6native18elementwise_kernelILi128ELi4EZNS0_15gpu_kernel_implIZZZNS0_28launch_masked_scatter_kernelERKNS_10TensorBaseES5_S5_S5_ENKUlvE_clEvENKUlvE9_clEvEUlN3c108BFloat16EblE_EEvRNS_18TensorIteratorBaseERKT_EUliE_EEviT1_,@function
        .size           _ZN2at6native18elementwise_kernelILi128ELi4EZNS0_15gpu_kernel_implIZZZNS0_28launch_masked_scatter_kernelERKNS_10TensorBaseES5_S5_S5_ENKUlvE_clEvENKUlvE9_clEvEUlN3c108BFloat16EblE_EEvRNS_18TensorIteratorBaseERKT_EUliE_EEviT1_,(.L_x_28001 - _ZN2at6native18elementwise_kernelILi128ELi4EZNS0_15gpu_kernel_implIZZZNS0_28launch_masked_scatter_kernelERKNS_10TensorBaseES5_S5_S5_ENKUlvE_clEvENKUlvE9_clEvEUlN3c108BFloat16EblE_EEvRNS_18TensorIteratorBaseERKT_EUliE_EEviT1_)
        .other          _ZN2at6native18elementwise_kernelILi128ELi4EZNS0_15gpu_kernel_implIZZZNS0_28launch_masked_scatter_kernelERKNS_10TensorBaseES5_S5_S5_ENKUlvE_clEvENKUlvE9_clEvEUlN3c108BFloat16EblE_EEvRNS_18TensorIteratorBaseERKT_EUliE_EEviT1_,@"STO_CUDA_ENTRY STV_DEFAULT"
_ZN2at6native18elementwise_kernelILi128ELi4EZNS0_15gpu_kernel_implIZZZNS0_28launch_masked_scatter_kernelERKNS_10TensorBaseES5_S5_S5_ENKUlvE_clEvENKUlvE9_clEvEUlN3c108BFloat16EblE_EEvRNS_18TensorIteratorBaseERKT_EUliE_EEviT1_:
.text._ZN2at6native18elementwise_kernelILi128ELi4EZNS0_15gpu_kernel_implIZZZNS0_28launch_masked_scatter_kernelERKNS_10TensorBaseES5_S5_S5_ENKUlvE_clEvENKUlvE9_clEvEUlN3c108BFloat16EblE_EEvRNS_18TensorIteratorBaseERKT_EUliE_EEviT1_:
        /* <DEDUP_REMOVED lines=391> */
.L_x_1190:
        /* <DEDUP_REMOVED lines=20> */
[----:B0-----:R-:W-:-:S04]  /*19b0*/  F2FP.BF16.F32.PACK_AB R0, RZ, R0 ;  /* 0x00000000ff00723e */ /* 0x001fc800000010ff */
[----:B------:R-:W-:Y:S01]  /*19c0*/  PRMT R19, R0, 0x7610, R19 ;  /* 0x0000761000137816 */ /* 0x000fe20000000013 */
[----:B------:R-:W-:Y:S06]  /*19d0*/  BRA `(.L_x_1196) ;  /* 0x0000000c00dc7947 */ /* 0x000fec0003800000 */
.L_x_1194:
[----:B------:R-:W2:Y:S02]  /*19e0*/  LDG.E.U8 R2, desc[UR36][R2.64] ;  /* 0x0000002402027981 */ /* 0x000ea4000c1e1100 */
[----:B--2---:R-:W-:-:S04]  /*19f0*/  I2FP.F32.U32 R0, R2 ;  /* 0x0000000200007245 */ /* 0x004fc80000201000 */
[----:B------:R-:W-:-:S04]  /*1a00*/  F2FP.BF16.F32.PACK_AB R0, RZ, R0 ;  /* 0x00000000ff00723e */ /* 0x000fc800000010ff */
[----:B------:R-:W-:Y:S01]  /*1a10*/  PRMT R19, R0, 0x7610, R19 ;  /* 0x0000761000137816 */ /* 0x000fe20000000013 */
[----:B------:R-:W-:Y:S06]  /*1a20*/  BRA `(.L_x_1196) ;  /* 0x0000000c00c87947 */ /* 0x000fec0003800000 */
.L_x_1193:
        /* <DEDUP_REMOVED lines=8> */
[----:B0-----:R-:W-:-:S04]  /*1ab0*/  F2FP.BF16.F32.PACK_AB R0, RZ, R0 ;  /* 0x00000000ff00723e */ /* 0x001fc800000010ff */
[----:B------:R-:W-:Y:S01]  /*1ac0*/  PRMT R19, R0, 0x7610, R19 ;  /* 0x0000761000137816 */ /* 0x000fe20000000013 */
[----:B------:R-:W-:Y:S06]  /*1ad0*/  BRA `(.L_x_1196) ;  /* 0x0000000c009c7947 */ /* 0x000fec0003800000 */
.L_x_1198:
[----:B------:R-:W2:Y:S02]  /*1ae0*/  LDG.E R2, desc[UR36][R2.64] ;  /* 0x0000002402027981 */ /* 0x000ea4000c1e1900 */
[----:B--2---:R-:W-:-:S04]  /*1af0*/  I2FP.F32.S32 R0, R2 ;  /* 0x0000000200007245 */ /* 0x004fc80000201400 */
[----:B------:R-:W-:-:S04]  /*1b00*/  F2FP.BF16.F32.PACK_AB R0, RZ, R0 ;  /* 0x00000000ff00723e */ /* 0x000fc800000010ff */
[----:B------:R-:W-:Y:S01]  /*1b10*/  PRMT R19, R0, 0x7610, R19 ;  /* 0x0000761000137816 */ /* 0x000fe20000000013 */
[----:B------:R-:W-:Y:S06]  /*1b20*/  BRA `(.L_x_1196) ;  /* 0x0000000c00887947 */ /* 0x000fec0003800000 */
.L_x_1197:
[----:B------:R-:W2:Y:S02]  /*1b30*/  LDG.E.U16 R2, desc[UR36][R2.64] ;  /* 0x0000002402027981 */ /* 0x000ea4000c1e1500 */
[----:B--2---:R-:W0:Y:S02]  /*1b40*/  I2F.S16 R0, R2 ;  /* 0x0000000200007306 */ /* 0x004e240000101400 */
[----:B0-----:R-:W-:-:S04]  /*1b50*/  F2FP.BF16.F32.PACK_AB R0, RZ, R0 ;  /* 0x00000000ff00723e */ /* 0x001fc800000010ff */
[----:B------:R-:W-:Y:S01]  /*1b60*/  PRMT R19, R0, 0x7610, R19 ;  /* 0x0000761000137816 */ /* 0x000fe20000000013 */
[----:B------:R-:W-:Y:S06]  /*1b70*/  BRA `(.L_x_1196) ;  /* 0x0000000c00747947 */ /* 0x000fec0003800000 */
.L_x_1192:
[----:B------:R-:W-:-:S13]  /*1b80*/  ISETP.GT.AND P0, PT, R4, 0x6, PT ;  /* 0x000000060400780c */ /* 0x000fda0003f04270 */
[----:B------:R-:W-:Y:S05]  /*1b90*/  @P0 BRA `(.L_x_1199) ;  /* 0x0000000000300947 */ /* 0x000fea0003800000 */
[----:B------:R-:W-:-:S13]  /*1ba0*/  ISETP.NE.AND P0, PT, R4, 0x5, PT ;  /* 0x000000050400780c */ /* 0x000fda0003f05270 */
[----:B------:R-:W-:Y:S05]  /*1bb0*/  @!P0 BRA `(.L_x_1200) ;  /* 0x0000000000148947 */ /* 0x000fea0003800000 */
[----:B------:R-:W-:-:S13]  /*1bc0*/  ISETP.NE.AND P0, PT, R4, 0x6, PT ;  /* 0x000000060400780c */ /* 0x000fda0003f05270 */
[----:B------:R-:W-:Y:S05]  /*1bd0*/  @P0 BRA `(.L_x_1195) ;  /* 0x0000000800f00947 */ /* 0x000fea0003800000 */
[----:B------:R-:W2:Y:S02]  /*1be0*/  LDG.E R2, desc[UR36][R2.64] ;  /* 0x0000002402027981 */ /* 0x000ea4000c1e1900 */
[----:B--2---:R-:W-:Y:S01]  /*1bf0*/  F2FP.BF16.F32.PACK_AB R19, RZ, R2 ;  /* 0x00000002ff13723e */ /* 0x004fe200000010ff */
[----:B------:R-:W-:Y:S06]  /*1c00*/  BRA `(.L_x_1196) ;  /* 0x0000000c00507947 */ /* 0x000fec0003800000 */
.L_x_1200:
[----:B------:R-:W2:Y:S02]  /*1c10*/  LDG.E.U16 R0, desc[UR36][R2.64] ;  /* 0x0000002402007981 */ /* 0x000ea4000c1e1500 */
[----:B--2---:R-:W-:-:S05]  /*1c20*/  HADD2.F32 R0, -RZ, R0.H0_H0 ;  /* 0x20000000ff007230 */ /* 0x004fca0000004100 */
[----:B------:R-:W-:-:S04]  /*1c30*/  F2FP.BF16.F32.PACK_AB R0, RZ, R0 ;  /* 0x00000000ff00723e */ /* 0x000fc800000010ff */
[----:B------:R-:W-:Y:S01]  /*1c40*/  PRMT R19, R0, 0x7610, R19 ;  /* 0x0000761000137816 */ /* 0x000fe20000000013 */
[----:B------:R-:W-:Y:S06]  /*1c50*/  BRA `(.L_x_1196) ;  /* 0x0000000c003c7947 */ /* 0x000fec0003800000 */
.L_x_1199:
[----:B------:R-:W-:-:S13]  /*1c60*/  ISETP.NE.AND P0, PT, R4, 0x7, PT ;  /* 0x000000070400780c */ /* 0x000fda0003f05270 */
[----:B------:R-:W-:Y:S05]  /*1c70*/  @!P0 BRA `(.L_x_1201) ;  /* 0x0000000000308947 */ /* 0x000fea0003800000 */
[----:B------:R-:W-:-:S13]  /*1c80*/  ISETP.NE.AND P0, PT, R4, 0x8, PT ;  /* 0x000000080400780c */ /* 0x000fda0003f05270 */
[----:B------:R-:W-:Y:S05]  /*1c90*/  @!P0 BRA `(.L_x_1202) ;  /* 0x0000000000148947 */ /* 0x000fea0003800000 */
[----:B------:R-:W-:-:S13]  /*1ca0*/  ISETP.NE.AND P0, PT, R4, 0x9, PT ;  /* 0x000000090400780c */ /* 0x000fda0003f05270 */
[----:B------:R-:W-:Y:S05]  /*1cb0*/  @P0 BRA `(.L_x_1195) ;  /* 0x0000000800b80947 */ /* 0x000fea0003800000 */
[----:B------:R-:W2:Y:S02]  /*1cc0*/  LDG.E R2, desc[UR36][R2.64] ;  /* 0x0000002402027981 */ /* 0x000ea4000c1e1900 */
[----:B--2---:R-:W-:Y:S01]  /*1cd0*/  F2FP.BF16.F32.PACK_AB R19, RZ, R2 ;  /* 0x00000002ff13723e */ /* 0x004fe200000010ff */
[----:B------:R-:W-:Y:S06]  /*1ce0*/  BRA `(.L_x_1196) ;  /* 0x0000000c00187947 */ /* 0x000fec0003800000 */
.L_x_1202:
[----:B------:R-:W2:Y:S02]  /*1cf0*/  LDG.E.U16 R2, desc[UR36][R2.64] ;  /* 0x0000002402027981 */ /* 0x000ea4000c1e1500 */
[----:B--2---:R-:W-:-:S05]  /*1d00*/  HADD2.F32 R0, -RZ, R2.H0_H0 ;  /* 0x20000002ff007230 */ /* 0x004fca0000004100 */
[----:B------:R-:W-:-:S04]  /*1d10*/  F2FP.BF16.F32.PACK_AB R0, RZ, R0 ;  /* 0x00000000ff00723e */ /* 0x000fc800000010ff */
[----:B------:R-:W-:Y:S01]  /*1d20*/  PRMT R19, R0, 0x7610, R19 ;  /* 0x0000761000137816 */ /* 0x000fe20000000013 */
[----:B------:R-:W-:Y:S06]  /*1d30*/  BRA `(.L_x_1196) ;  /* 0x0000000c00047947 */ /* 0x000fec0003800000 */
.L_x_1201:
[----:B------:R-:W2:Y:S01]  /*1d40*/  LDG.E.64 R2, desc[UR36][R2.64] ;  /* 0x0000002402027981 */ /* 0x000ea2000c1e1b00 */
[----:B------:R-:W-:Y:S01]  /*1d50*/  UMOV UR4, 0xf0000000 ;  /* 0xf000000000047882 */ /* 0x000fe20000000000 */
[----:B------:R-:W-:Y:S01]  /*1d60*/  UMOV UR5, 0x380fffff ;  /* 0x380fffff00057882 */ /* 0x000fe20000000000 */
[----:B--2---:R-:W0:Y:S01]  /*1d70*/  F2F.F32.F64 R0, R2 ;  /* 0x0000000200007310 */ /* 0x004e220000301000 */
[----:B------:R-:W-:-:S14]  /*1d80*/  DSETP.GEU.AND P0, PT, |R2|, UR4, PT ;  /* 0x0000000402007e2a */ /* 0x000fdc000bf0e200 */
[----:B0-----:R-:W-:-:S05]  /*1d90*/  @!P0 FMUL R0, R0, 1.175494350822287508e-38 ;  /* 0x0080000000008820 */ /* 0x001fca0000400000 */
[----:B------:R-:W-:-:S04]  /*1da0*/  F2FP.BF16.F32.PACK_AB R0, RZ, R0 ;  /* 0x00000000ff00723e */ /* 0x000fc800000010ff */
[----:B------:R-:W-:Y:S01]  /*1db0*/  PRMT R19, R0, 0x7610, R19 ;  /* 0x0000761000137816 */ /* 0x000fe20000000013 */
[----:B------:R-:W-:Y:S06]  /*1dc0*/  BRA `(.L_x_1196) ;  /* 0x0000000800e07947 */ /* 0x000fec0003800000 */
.L_x_1191:
        /* <DEDUP_REMOVED lines=11> */
[----:B------:R-:W-:-:S04]  /*1e80*/  F2FP.BF16.F32.PACK_AB R0, RZ, R0 ;  /* 0x00000000ff00723e */ /* 0x000fc800000010ff */
[----:B------:R-:W-:Y:S01]  /*1e90*/  PRMT R19, R0, 0x7610, R19 ;  /* 0x0000761000137816 */ /* 0x000fe20000000013 */
[----:B------:R-:W-:Y:S06]  /*1ea0*/  BRA `(.L_x_1196) ;  /* 0x0000000800a87947 */ /* 0x000fec0003800000 */
.L_x_1205:
        /* <DEDUP_REMOVED lines=9> */
.L_x_1204:
        /* <DEDUP_REMOVED lines=25> */
[----:B------:R-:W-:-:S04]  /*20d0*/  F2FP.BF16.F32.PACK_AB R5, RZ, R5 ;  /* 0x00000005ff05723e */ /* 0x000fc800000010ff */
[----:B------:R-:W-:Y:S01]  /*20e0*/  PRMT R19, R5, 0x7610, R19 ;  /* 0x0000761005137816 */ /* 0x000fe20000000013 */
[----:B------:R-:W-:Y:S06]  /*20f0*/  BRA `(.L_x_1196) ;  /* 0x0000000800147947 */ /* 0x000fec0003800000 */
.L_x_1207:
        /* <DEDUP_REMOVED lines=12> */
[----:B------:R-:W-:-:S04]  /*21c0*/  F2FP.BF16.F32.PACK_AB R4, RZ, R4 ;  /* 0x00000004ff04723e */ /* 0x000fc800000010ff */
[----:B------:R-:W-:Y:S01]  /*21d0*/  PRMT R19, R4, 0x7610, R19 ;  /* 0x0000761004137816 */ /* 0x000fe20000000013 */
[----:B------:R-:W-:Y:S06]  /*21e0*/  BRA `(.L_x_1196) ;  /* 0x0000000400d87947 */ /* 0x000fec0003800000 */
.L_x_1206:
[----:B------:R0:W5:Y:S01]  /*21f0*/  LDG.E.U16 R19, desc[UR36][R2.64] ;  /* 0x0000002402137981 */ /* 0x000162000c1e1500 */
[----:B------:R-:W-:Y:S05]  /*2200*/  BRA `(.L_x_1196) ;  /* 0x0000000400d07947 */ /* 0x000fea0003800000 */
.L_x_1203:
        /* <DEDUP_REMOVED lines=10> */
[----:B------:R-:W-:-:S04]  /*22b0*/  F2FP.BF16.F32.PACK_AB R0, RZ, R0 ;  /* 0x00000000ff00723e */ /* 0x000fc800000010ff */
[----:B------:R-:W-:Y:S01]  /*22c0*/  PRMT R19, R0, 0x7610, R19 ;  /* 0x0000761000137816 */ /* 0x000fe20000000013 */
[----:B------:R-:W-:Y:S06]  /*22d0*/  BRA `(.L_x_1196) ;  /* 0x00000004009c7947 */ /* 0x000fec0003800000 */
.L_x_1210:
        /* <DEDUP_REMOVED lines=21> */
.L_x_1214:
[----:B------:R-:W-:Y:S05]  /*2430*/  BSYNC B1 ;  /* 0x0000000000017941 */ /* 0x000fea0003800000 */
.L_x_1213:
[----:B------:R-:W-:Y:S01]  /*2440*/  LEA R3, R0, 0x3b800000, 0x17 ;  /* 0x3b80000000037811 */ /* 0x000fe200078eb8ff */
[----:B------:R-:W-:-:S05]  /*2450*/  IMAD.SHL.U32 R0, R2, 0x100000, RZ ;  /* 0x0010000002007824 */ /* 0x000fca00078e00ff */
[----:B------:R-:W-:-:S07]  /*2460*/  LOP3.LUT R0, R3, R0, R4, 0xfe, !PT ;  /* 0x0000000003007212 */ /* 0x000fce00078efe04 */
.L_x_1212:
[----:B------:R-:W-:Y:S05]  /*2470*/  BSYNC B0 ;  /* 0x0000000000007941 */ /* 0x000fea0003800000 */
.L_x_1211:
[----:B------:R-:W-:-:S04]  /*2480*/  F2FP.BF16.F32.PACK_AB R0, RZ, R0 ;  /* 0x00000000ff00723e */ /* 0x000fc800000010ff */
[----:B------:R-:W-:Y:S01]  /*2490*/  PRMT R19, R0, 0x7610, R19 ;  /* 0x0000761000137816 */ /* 0x000fe20000000013 */
[----:B------:R-:W-:Y:S06]  /*24a0*/  BRA `(.L_x_1196) ;  /* 0x0000000400287947 */ /* 0x000fec0003800000 */
.L_x_1209:
        /* <DEDUP_REMOVED lines=21> */
.L_x_1218:
[----:B------:R-:W-:Y:S05]  /*2600*/  BSYNC B1 ;  /* 0x0000000000017941 */ /* 0x000fea0003800000 */
.L_x_1217:
[----:B------:R-:W-:Y:S01]  /*2610*/  LEA R3, R0, 0x37800000, 0x17 ;  /* 0x3780000000037811 */ /* 0x000fe200078eb8ff */
[----:B------:R-:W-:-:S05]  /*2620*/  IMAD.SHL.U32 R0, R2, 0x200000, RZ ;  /* 0x0020000002007824 */ /* 0x000fca00078e00ff */
[----:B------:R-:W-:-:S07]  /*2630*/  LOP3.LUT R0, R3, R0, R4, 0xfe, !PT ;  /* 0x0000000003007212 */ /* 0x000fce00078efe04 */
.L_x_1216:
[----:B------:R-:W-:Y:S05]  /*2640*/  BSYNC B0 ;  /* 0x0000000000007941 */ /* 0x000fea0003800000 */
.L_x_1215:
[----:B------:R-:W-:-:S04]  /*2650*/  F2FP.BF16.F32.PACK_AB R0, RZ, R0 ;  /* 0x00000000ff00723e */ /* 0x000fc800000010ff */
[----:B------:R-:W-:Y:S01]  /*2660*/  PRMT R19, R0, 0x7610, R19 ;  /* 0x0000761000137816 */ /* 0x000fe20000000013 */
[----:B------:R-:W-:Y:S06]  /*2670*/  BRA `(.L_x_1196) ;  /* 0x0000000000b47947 */ /* 0x000fec0003800000 */
.L_x_1208:
        /* <DEDUP_REMOVED lines=14> */
.L_x_1222:
[----:B------:R-:W-:Y:S05]  /*2760*/  BSYNC B0 ;  /* 0x0000000000007941 */ /* 0x000fea0003800000 */
.L_x_1221:
[----:B------:R-:W-:-:S04]  /*2770*/  F2FP.BF16.F32.PACK_AB R0, RZ, R0 ;  /* 0x00000000ff00723e */ /* 0x000fc800000010ff */
[----:B------:R-:W-:Y:S01]  /*2780*/  PRMT R19, R0, 0x7610, R19 ;  /* 0x0000761000137816 */ /* 0x000fe20000000013 */
[----:B------:R-:W-:Y:S06]  /*2790*/  BRA `(.L_x_1196) ;  /* 0x00000000006c7947 */ /* 0x000fec0003800000 */
.L_x_1195:
        /* <DEDUP_REMOVED lines=16> */
.L_x_1223:
[----:B------:R-:W-:Y:S01]  /*28a0*/  PRMT R19, RZ, 0x7610, R19 ;  /* 0x00007610ff137816 */ /* 0x000fe20000000013 */
[----:B------:R-:W-:Y:S06]  /*28b0*/  BRA `(.L_x_1196) ;  /* 0x0000000000247947 */ /* 0x000fec0003800000 */
.L_x_1220:
[----:B------:R-:W2:Y:S02]  /*28c0*/  LDG.E.64 R2, desc[UR36][R2.64] ;  /* 0x0000002402027981 */ /* 0x000ea4000c1e1b00 */
[----:B--2---:R-:W0:Y:S02]  /*28d0*/  I2F.U64 R0, R2 ;  /* 0x0000000200007312 */ /* 0x004e240000301000 */
[----:B0-----:R-:W-:-:S04]  /*28e0*/  F2FP.BF16.F32.PACK_AB R0, RZ, R0 ;  /* 0x00000000ff00723e */ /* 0x001fc800000010ff */
[----:B------:R-:W-:Y:S01]  /*28f0*/  PRMT R19, R0, 0x7610, R19 ;  /* 0x0000761000137816 */ /* 0x000fe20000000013 */
[----:B------:R-:W-:Y:S06]  /*2900*/  BRA `(.L_x_1196) ;  /* 0x0000000000107947 */ /* 0x000fec0003800000 */
.L_x_1219:
[----:B------:R-:W2:Y:S02]  /*2910*/  LDG.E R2, desc[UR36][R2.64] ;  /* 0x0000002402027981 */ /* 0x000ea4000c1e1900 */
[----:B--2---:R-:W-:-:S04]  /*2920*/  I2FP.F32.U32 R0, R2 ;  /* 0x0000000200007245 */ /* 0x004fc80000201000 */
[----:B------:R-:W-:-:S04]  /*2930*/  F2FP.BF16.F32.PACK_AB R0, RZ, R0 ;  /* 0x00000000ff00723e */ /* 0x000fc800000010ff */
[----:B------:R-:W-:-:S07]  /*2940*/  PRMT R19, R0, 0x7610, R19 ;  /* 0x0000761000137816 */ /* 0x000fce0000000013 */
.L_x_1196:
[----:B------:R-:W1:Y:S01]  /*2950*/  LDC.U8 R4, c[0x0][0x50a] ;  /* 0x00014280ff047b82 */ /* 0x000e620000000000 */
[----:B------:R-:W-:Y:S02]  /*2960*/  ULDC.64 UR4, c[0x0][0x4e8] ;  /* 0x00013a0000047ab9 */ /* 0x000fe40000000a00 */
[----:B0-----:R-:W-:-:S05]  /*2970*/  IADD3 R2, P1, R24, UR4, RZ ;  /* 0x0000000418027c10 */ /* 0x001fca000ff3e0ff */
[----:B------:R-:W-:Y:S01]  /*2980*/  IMAD.X R3, RZ, RZ, UR5, P1 ;  /* 0x00000005ff037e24 */ /* 0x000fe200088e06ff */
[----:B-1----:R-:W-:-:S04]  /*2990*/  PRMT R0, R4, 0x9910, RZ ;  /* 0x0000991004007816 */ /* 0x002fc800000000ff */
        /* <DEDUP_REMOVED lines=14> */
.L_x_1227:
[----:B------:R-:W2:Y:S02]  /*2a80*/  LDG.E.U8 R2, desc[UR36][R2.64] ;  /* 0x0000002402027981 */ /* 0x000ea4000c1e1100 */
[----:B--2---:R-:W-:-:S04]  /*2a90*/  ISETP.NE.AND P0, PT, R2, RZ, PT ;  /* 0x000000ff0200720c */ /* 0x004fc80003f05270 */
[----:B------:R-:W-:Y:S01]  /*2aa0*/  P2R R24, PR, RZ, 0x1 ;  /* 0x00000001ff187803 */ /* 0x000fe20000000000 */
[----:B------:R-:W-:Y:S08]  /*2ab0*/  BRA `(.L_x_1229) ;  /* 0x0000000c00c47947 */ /* 0x000ff00003800000 */
.L_x_1226:
        /* <DEDUP_REMOVED lines=11> */
.L_x_1231:
[----:B------:R-:W2:Y:S02]  /*2b70*/  LDG.E R2, desc[UR36][R2.64] ;  /* 0x0000002402027981 */ /* 0x000ea4000c1e1900 */
[----:B--2---:R-:W-:-:S04]  /*2b80*/  ISETP.NE.AND P0, PT, R2, RZ, PT ;  /* 0x000000ff0200720c */ /* 0x004fc80003f05270 */
[----:B------:R-:W-:Y:S01]  /*2b90*/  P2R R24, PR, RZ, 0x1 ;  /* 0x00000001ff187803 */ /* 0x000fe20000000000 */
[----:B------:R-:W-:Y:S08]  /*2ba0*/  BRA `(.L_x_1229) ;  /* 0x0000000c00887947 */ /* 0x000ff00003800000 */
.L_x_1230:
[----:B------:R-:W2:Y:S02]  /*2bb0*/  LDG.E.U16 R2, desc[UR36][R2.64] ;  /* 0x0000002402027981 */ /* 0x000ea4000c1e1500 */
[----:B--2---:R-:W-:-:S04]  /*2bc0*/  ISETP.NE.AND P0, PT, R2, RZ, PT ;  /* 0x000000ff0200720c */ /* 0x004fc80003f05270 */
[----:B------:R-:W-:Y:S01]  /*2bd0*/  P2R R24, PR, RZ, 0x1 ;  /* 0x00000001ff187803 */ /* 0x000fe20000000000 */
[----:B------:R-:W-:Y:S08]  /*2be0*/  BRA `(.L_x_1229) ;  /* 0x0000000c00787947 */ /* 0x000ff00003800000 */
.L_x_1225:
        /* <DEDUP_REMOVED lines=10> */
.L_x_1233:
[----:B------:R-:W2:Y:S02]  /*2c90*/  LDG.E.U16 R0, desc[UR36][R2.64] ;  /* 0x0000002402007981 */ /* 0x000ea4000c1e1500 */
[----:B--2---:R-:W-:-:S05]  /*2ca0*/  HADD2.F32 R0, -RZ, R0.H0_H0 ;  /* 0x20000000ff007230 */ /* 0x004fca0000004100 */
[----:B------:R-:W-:-:S04]  /*2cb0*/  FSETP.NEU.FTZ.AND P0, PT, R0, RZ, PT ;  /* 0x000000ff0000720b */ /* 0x000fc80003f1d000 */
[----:B------:R-:W-:Y:S01]  /*2cc0*/  P2R R24, PR, RZ, 0x1 ;  /* 0x00000001ff187803 */ /* 0x000fe20000000000 */
[----:B------:R-:W-:Y:S08]  /*2cd0*/  BRA `(.L_x_1229) ;  /* 0x0000000c003c7947 */ /* 0x000ff00003800000 */
.L_x_1232:
        /* <DEDUP_REMOVED lines=12> */
.L_x_1235:
        /* <DEDUP_REMOVED lines=11> */
.L_x_1234:
[----:B------:R-:W2:Y:S02]  /*2e50*/  LDG.E.64 R2, desc[UR36][R2.64] ;  /* 0x0000002402027981 */ /* 0x000ea4000c1e1b00 */
[----:B--2---:R-:W-:-:S06]  /*2e60*/  DSETP.NEU.AND P0, PT, R2, RZ, PT ;  /* 0x000000ff0200722a */ /* 0x004fcc0003f0d000 */
[----:B------:R-:W-:Y:S01]  /*2e70*/  P2R R24, PR, RZ, 0x1 ;  /* 0x00000001ff187803 */ /* 0x000fe20000000000 */
[----:B------:R-:W-:Y:S07]  /*2e80*/  BRA `(.L_x_1229) ;  /* 0x0000000800d07947 */ /* 0x000fee0003800000 */
.L_x_1224:
        /* <DEDUP_REMOVED lines=12> */
.L_x_1238:
[----:B------:R-:W2:Y:S02]  /*2f50*/  LDG.E.128 R4, desc[UR36][R2.64] ;  /* 0x0000002402047981 */ /* 0x000ea4000c1e1d00 */
[----:B--2---:R-:W-:-:S06]  /*2f60*/  DSETP.NEU.AND P0, PT, R6, RZ, PT ;  /* 0x000000ff0600722a */ /* 0x004fcc0003f0d000 */
[----:B------:R-:W-:-:S06]  /*2f70*/  DSETP.NEU.OR P0, PT, R4, RZ, P0 ;  /* 0x000000ff0400722a */ /* 0x000fcc000070d400 */
[----:B------:R-:W-:Y:S01]  /*2f80*/  P2R R24, PR, RZ, 0x1 ;  /* 0x00000001ff187803 */ /* 0x000fe20000000000 */
[----:B------:R-:W-:Y:S07]  /*2f90*/  BRA `(.L_x_1229) ;  /* 0x00000008008c7947 */ /* 0x000fee0003800000 */
.L_x_1237:
        /* <DEDUP_REMOVED lines=28> */
.L_x_1240:
        /* <DEDUP_REMOVED lines=15> */
.L_x_1239:
[----:B------:R-:W2:Y:S02]  /*3250*/  LDG.E.U16 R0, desc[UR36][R2.64] ;  /* 0x0000002402007981 */ /* 0x000ea4000c1e1500 */
[----:B--2---:R-:W-:-:S05]  /*3260*/  IMAD.U32 R0, R0, 0x10000, RZ ;  /* 0x0001000000007824 */ /* 0x004fca00078e00ff */
[----:B------:R-:W-:-:S04]  /*3270*/  FSETP.NEU.FTZ.AND P0, PT, R0, RZ, PT ;  /* 0x000000ff0000720b */ /* 0x000fc80003f1d000 */
[----:B------:R-:W-:Y:S01]  /*3280*/  P2R R24, PR, RZ, 0x1 ;  /* 0x00000001ff187803 */ /* 0x000fe20000000000 */
[----:B------:R-:W-:Y:S08]  /*3290*/  BRA `(.L_x_1229) ;  /* 0x0000000400cc7947 */ /* 0x000ff00003800000 */
.L_x_1236:
        /* <DEDUP_REMOVED lines=12> */
.L_x_1243:
        /* <DEDUP_REMOVED lines=21> */
.L_x_1247:
[----:B------:R-:W-:Y:S05]  /*34b0*/  BSYNC B1 ;  /* 0x0000000000017941 */ /* 0x000fea0003800000 */
.L_x_1246:
[----:B------:R-:W-:Y:S01]  /*34c0*/  LEA R3, R0, 0x3b800000, 0x17 ;  /* 0x3b80000000037811 */ /* 0x000fe200078eb8ff */
[----:B------:R-:W-:-:S05]  /*34d0*/  IMAD.SHL.U32 R0, R2, 0x100000, RZ ;  /* 0x0010000002007824 */ /* 0x000fca00078e00ff */
[----:B------:R-:W-:-:S07]  /*34e0*/  LOP3.LUT R0, R3, R0, R4, 0xfe, !PT ;  /* 0x0000000003007212 */ /* 0x000fce00078efe04 */
.L_x_1245:
[----:B------:R-:W-:Y:S05]  /*34f0*/  BSYNC B0 ;  /* 0x0000000000007941 */ /* 0x000fea0003800000 */
.L_x_1244:
[----:B------:R-:W-:-:S04]  /*3500*/  FSETP.NEU.FTZ.AND P0, PT, R0, RZ, PT ;  /* 0x000000ff0000720b */ /* 0x000fc80003f1d000 */
[----:B------:R-:W-:Y:S01]  /*3510*/  P2R R24, PR, RZ, 0x1 ;  /* 0x00000001ff187803 */ /* 0x000fe20000000000 */
[----:B------:R-:W-:Y:S08]  /*3520*/  BRA `(.L_x_1229) ;  /* 0x0000000400287947 */ /* 0x000ff00003800000 */
.L_x_1242:
        /* <DEDUP_REMOVED lines=21> */
.L_x_1251:
[----:B------:R-:W-:Y:S05]  /*3680*/  BSYNC B1 ;  /* 0x0000000000017941 */ /* 0x000fea0003800000 */
.L_x_1250:
[----:B------:R-:W-:Y:S01]  /*3690*/  LEA R3, R0, 0x37800000, 0x17 ;  /* 0x3780000000037811 */ /* 0x000fe200078eb8ff */
[----:B------:R-:W-:-:S05]  /*36a0*/  IMAD.SHL.U32 R0, R2, 0x200000, RZ ;  /* 0x0020000002007824 */ /* 0x000fca00078e00ff */
[----:B------:R-:W-:-:S07]  /*36b0*/  LOP3.LUT R0, R3, R0, R4, 0xfe, !PT ;  /* 0x0000000003007212 */ /* 0x000fce00078efe04 */
.L_x_1249:
[----:B------:R-:W-:Y:S05]  /*36c0*/  BSYNC B0 ;  /* 0x0000000000007941 */ /* 0x000fea0003800000 */
.L_x_1248:
[----:B------:R-:W-:-:S04]  /*36d0*/  FSETP.NEU.FTZ.AND P0, PT, R0, RZ, PT ;  /* 0x000000ff0000720b */ /* 0x000fc80003f1d000 */
[----:B------:R-:W-:Y:S01]  /*36e0*/  P2R R24, PR, RZ, 0x1 ;  /* 0x00000001ff187803 */ /* 0x000fe20000000000 */
[----:B------:R-:W-:Y:S08]  /*36f0*/  BRA `(.L_x_1229) ;  /* 0x0000000000b47947 */ /* 0x000ff00003800000 */
.L_x_1241:
        /* <DEDUP_REMOVED lines=14> */
.L_x_1255:
[----:B------:R-:W-:Y:S05]  /*37e0*/  BSYNC B0 ;  /* 0x0000000000007941 */ /* 0x000fea0003800000 */
.L_x_1254:
[----:B------:R-:W-:-:S04]  /*37f0*/  FSETP.NEU.FTZ.AND P0, PT, R0, RZ, PT ;  /* 0x000000ff0000720b */ /* 0x000fc80003f1d000 */
[----:B------:R-:W-:Y:S01]  /*3800*/  P2R R24, PR, RZ, 0x1 ;  /* 0x00000001ff187803 */ /* 0x000fe20000000000 */
[----:B------:R-:W-:Y:S08]  /*3810*/  BRA `(.L_x_1229) ;  /* 0x00000000006c7947 */ /* 0x000ff00003800000 */
.L_x_1228:
        /* <DEDUP_REMOVED lines=16> */
.L_x_1256:
[----:B------:R-:W-:-:S04]  /*3920*/  PLOP3.LUT P0, PT, PT, PT, PT, 0x8, 0x0 ;  /* 0x000000000000781c */ /* 0x000fc80003f0e170 */
[----:B------:R-:W-:Y:S01]  /*3930*/  P2R R24, PR, RZ, 0x1 ;  /* 0x00000001ff187803 */ /* 0x000fe20000000000 */
[----:B------:R-:W-:Y:S08]  /*3940*/  BRA `(.L_x_1229) ;  /* 0x0000000000207947 */ /* 0x000ff00003800000 */
.L_x_1253:
[----:B------:R-:W2:Y:S02]  /*3950*/  LDG.E.64 R2, desc[UR36][R2.64] ;  /* 0x0000002402027981 */ /* 0x000ea4000c1e1b00 */
[----:B--2---:R-:W-:-:S04]  /*3960*/  ISETP.NE.U32.AND P0, PT, R2, RZ, PT ;  /* 0x000000ff0200720c */ /* 0x004fc80003f05070 */
[----:B------:R-:W-:-:S04]  /*3970*/  ISETP.NE.AND.EX P0, PT, R3, RZ, PT, P0 ;  /* 0x000000ff0300720c */ /* 0x000fc80003f05300 */
[----:B------:R-:W-:Y:S01]  /*3980*/  P2R R24, PR, RZ, 0x1 ;  /* 0x00000001ff187803 */ /* 0x000fe20000000000 */
[----:B------:R-:W-:Y:S08]  /*3990*/  BRA `(.L_x_1229) ;  /* 0x00000000000c7947 */ /* 0x000ff00003800000 */
.L_x_1252:
[----:B------:R-:W2:Y:S02]  /*39a0*/  LDG.E R2, desc[UR36][R2.64] ;  /* 0x0000002402027981 */ /* 0x000ea4000c1e1900 */
[----:B--2---:R-:W-:-:S04]  /*39b0*/  ISETP.NE.AND P0, PT, R2, RZ, PT ;  /* 0x000000ff0200720c */ /* 0x004fc80003f05270 */
[----:B------:R-:W-:-:S09]  /*39c0*/  P2R R24, PR, RZ, 0x1 ;  /* 0x00000001ff187803 */ /* 0x000fd20000000000 */
.L_x_1229:
        /* <DEDUP_REMOVED lines=18> */
.L_x_1260:
[----:B------:R0:W5:Y:S01]  /*3af0*/  LDG.E.U8 R2, desc[UR36][R4.64] ;  /* 0x0000002404027981 */ /* 0x000162000c1e1100 */
[----:B------:R-:W-:Y:S01]  /*3b00*/  IMAD.MOV.U32 R3, RZ, RZ, RZ ;  /* 0x000000ffff037224 */ /* 0x000fe200078e00ff */
[----:B------:R-:W-:Y:S06]  /*3b10*/  BRA `(.L_x_1262) ;  /* 0x0000000c00487947 */ /* 0x000fec0003800000 */
.L_x_1259:
        /* <DEDUP_REMOVED lines=8> */
.L_x_1264:
[----:B------:R-:W2:Y:S02]  /*3ba0*/  LDG.E R2, desc[UR36][R4.64] ;  /* 0x0000002404027981 */ /* 0x000ea4000c1e1900 */
[----:B--2---:R-:W-:Y:S01]  /*3bb0*/  SHF.R.S32.HI R3, RZ, 0x1f, R2 ;  /* 0x0000001fff037819 */ /* 0x004fe20000011402 */
[----:B------:R-:W-:Y:S06]  /*3bc0*/  BRA `(.L_x_1262) ;  /* 0x0000000c001c7947 */ /* 0x000fec0003800000 */
.L_x_1263:
[----:B------:R-:W2:Y:S02]  /*3bd0*/  LDG.E.S16 R2, desc[UR36][R4.64] ;  /* 0x0000002404027981 */ /* 0x000ea4000c1e1700 */
[----:B--2---:R-:W-:Y:S01]  /*3be0*/  SHF.R.S32.HI R3, RZ, 0x1f, R2 ;  /* 0x0000001fff037819 */ /* 0x004fe20000011402 */
[----:B------:R-:W-:Y:S06]  /*3bf0*/  BRA `(.L_x_1262) ;  /* 0x0000000c00107947 */ /* 0x000fec0003800000 */
.L_x_1258:
        /* <DEDUP_REMOVED lines=9> */
.L_x_1266:
[----:B------:R-:W2:Y:S02]  /*3c90*/  LDG.E.U16 R4, desc[UR36][R4.64] ;  /* 0x0000002404047981 */ /* 0x000ea4000c1e1500 */
[----:B--2---:R-:W-:-:S06]  /*3ca0*/  HADD2.F32 R2, -RZ, R4.H0_H0 ;  /* 0x20000004ff027230 */ /* 0x004fcc0000004100 */
[----:B------:R-:W0:Y:S01]  /*3cb0*/  F2I.S64.TRUNC R2, R2 ;  /* 0x0000000200027311 */ /* 0x000e22000020d900 */
[----:B------:R-:W-:Y:S05]  /*3cc0*/  BRA `(.L_x_1262) ;  /* 0x0000000800dc7947 */ /* 0x000fea0003800000 */
.L_x_1265:
        /* <DEDUP_REMOVED lines=9> */
.L_x_1268:
[----:B------:R-:W2:Y:S02]  /*3d60*/  LDG.E.U16 R4, desc[UR36][R4.64] ;  /* 0x0000002404047981 */ /* 0x000ea4000c1e1500 */
[----:B--2---:R-:W-:-:S06]  /*3d70*/  HADD2.F32 R2, -RZ, R4.H0_H0 ;  /* 0x20000004ff027230 */ /* 0x004fcc0000004100 */
[----:B------:R-:W3:Y:S01]  /*3d80*/  F2I.S64.TRUNC R2, R2 ;  /* 0x0000000200027311 */ /* 0x000ee2000020d900 */
[----:B------:R-:W-:Y:S05]  /*3d90*/  BRA `(.L_x_1262) ;  /* 0x0000000800a87947 */ /* 0x000fea0003800000 */
.L_x_1267:
[----:B------:R-:W2:Y:S02]  /*3da0*/  LDG.E.64 R2, desc[UR36][R4.64] ;  /* 0x0000002404027981 */ /* 0x000ea4000c1e1b00 */
[----:B--2---:R-:W4:Y:S01]  /*3db0*/  F2I.S64.F64.TRUNC R2, R2 ;  /* 0x0000000200027311 */ /* 0x004f22000030d900 */
[----:B------:R-:W-:Y:S05]  /*3dc0*/  BRA `(.L_x_1262) ;  /* 0x00000008009c7947 */ /* 0x000fea0003800000 */
.L_x_1257:
        /* <DEDUP_REMOVED lines=13> */
.L_x_1271:
[----:B------:R-:W2:Y:S02]  /*3ea0*/  LDG.E.64 R2, desc[UR36][R4.64] ;  /* 0x0000002404027981 */ /* 0x000ea4000c1e1b00 */
[----:B--2---:R-:W0:Y:S01]  /*3eb0*/  F2I.S64.F64.TRUNC R2, R2 ;  /* 0x0000000200027311 */ /* 0x004e22000030d900 */
[----:B------:R-:W-:Y:S05]  /*3ec0*/  BRA `(.L_x_1262) ;  /* 0x00000008005c7947 */ /* 0x000fea0003800000 */
.L_x_1270:
        /* <DEDUP_REMOVED lines=27> */
.L_x_1273:
        /* <DEDUP_REMOVED lines=14> */
.L_x_1272:
[----:B------:R-:W2:Y:S02]  /*4160*/  LDG.E.U16 R2, desc[UR36][R4.64] ;  /* 0x0000002404027981 */ /* 0x000ea4000c1e1500 */
[----:B--2---:R-:W-:-:S06]  /*4170*/  IMAD.U32 R2, R2, 0x10000, RZ ;  /* 0x0001000002027824 */ /* 0x004fcc00078e00ff */
[----:B------:R-:W0:Y:S01]  /*4180*/  F2I.S64.TRUNC R2, R2 ;  /* 0x0000000200027311 */ /* 0x000e22000020d900 */
[----:B------:R-:W-:Y:S05]  /*4190*/  BRA `(.L_x_1262) ;  /* 0x0000000400a87947 */ /* 0x000fea0003800000 */
.L_x_1269:
        /* <DEDUP_REMOVED lines=11> */
.L_x_1276:
        /* <DEDUP_REMOVED lines=21> */
.L_x_1280:
[----:B------:R-:W-:Y:S05]  /*43a0*/  BSYNC B1 ;  /* 0x0000000000017941 */ /* 0x000fea0003800000 */
.L_x_1279:
[----:B------:R-:W-:Y:S01]  /*43b0*/  IMAD.SHL.U32 R2, R2, 0x100000, RZ ;  /* 0x0010000002027824 */ /* 0x000fe200078e00ff */
[----:B------:R-:W-:-:S04]  /*43c0*/  LEA R3, R0, 0x3b800000, 0x17 ;  /* 0x3b80000000037811 */ /* 0x000fc800078eb8ff */
[----:B------:R-:W-:-:S07]  /*43d0*/  LOP3.LUT R2, R3, R2, R4, 0xfe, !PT ;  /* 0x0000000203027212 */ /* 0x000fce00078efe04 */
.L_x_1278:
[----:B------:R-:W-:Y:S05]  /*43e0*/  BSYNC B0 ;  /* 0x0000000000007941 */ /* 0x000fea0003800000 */
.L_x_1277:
[----:B------:R-:W0:Y:S01]  /*43f0*/  F2I.S64.TRUNC R2, R2 ;  /* 0x0000000200027311 */ /* 0x000e22000020d900 */
[----:B------:R-:W-:Y:S05]  /*4400*/  BRA `(.L_x_1262) ;  /* 0x00000004000c7947 */ /* 0x000fea0003800000 */
.L_x_1275:
        /* <DEDUP_REMOVED lines=21> */
.L_x_1284:
[----:B------:R-:W-:Y:S05]  /*4560*/  BSYNC B1 ;  /* 0x0000000000017941 */ /* 0x000fea0003800000 */
.L_x_1283:
[----:B------:R-:W-:Y:S01]  /*4570*/  IMAD.SHL.U32 R2, R2, 0x200000, RZ ;  /* 0x0020000002027824 */ /* 0x000fe200078e00ff */
[----:B------:R-:W-:-:S04]  /*4580*/  LEA R3, R0, 0x37800000, 0x17 ;  /* 0x3780000000037811 */ /* 0x000fc800078eb8ff */
[----:B------:R-:W-:-:S07]  /*4590*/  LOP3.LUT R2, R3, R2, R4, 0xfe, !PT ;  /* 0x0000000203027212 */ /* 0x000fce00078efe04 */
.L_x_1282:
[----:B------:R-:W-:Y:S05]  /*45a0*/  BSYNC B0 ;  /* 0x0000000000007941 */ /* 0x000fea0003800000 */
.L_x_1281:
[----:B------:R-:W0:Y:S01]  /*45b0*/  F2I.S64.TRUNC R2, R2 ;  /* 0x0000000200027311 */ /* 0x000e22000020d900 */
[----:B------:R-:W-:Y:S05]  /*45c0*/  BRA `(.L_x_1262) ;  /* 0x00000000009c7947 */ /* 0x000fea0003800000 */
.L_x_1274:
        /* <DEDUP_REMOVED lines=14> */
.L_x_1288:
[----:B------:R-:W-:Y:S05]  /*46b0*/  BSYNC B0 ;  /* 0x0000000000007941 */ /* 0x000fea0003800000 */
.L_x_1287:
[----:B------:R-:W0:Y:S01]  /*46c0*/  F2I.S64.TRUNC R2, R2 ;  /* 0x0000000200027311 */ /* 0x000e22000020d900 */
[----:B------:R-:W-:Y:S05]  /*46d0*/  BRA `(.L_x_1262) ;  /* 0x0000000000587947 */ /* 0x000fea0003800000 */
.L_x_1261:
        /* <DEDUP_REMOVED lines=16> */
.L_x_1289:
[----:B------:R-:W-:Y:S01]  /*47e0*/  CS2R R2, SRZ ;  /* 0x0000000000027805 */ /* 0x000fe2000001ff00 */
[----:B------:R-:W-:Y:S06]  /*47f0*/  BRA `(.L_x_1262) ;  /* 0x0000000000107947 */ /* 0x000fec0003800000 */
.L_x_1286:
[----:B------:R0:W5:Y:S01]  /*4800*/  LDG.E.64 R2, desc[UR36][R4.64] ;  /* 0x0000002404027981 */ /* 0x000162000c1e1b00 */
[----:B------:R-:W-:Y:S05]  /*4810*/  BRA `(.L_x_1262) ;  /* 0x0000000000087947 */ /* 0x000fea0003800000 */
.L_x_1285:
[----:B------:R0:W5:Y:S01]  /*4820*/  LDG.E R2, desc[UR36][R4.64] ;  /* 0x0000002404027981 */ /* 0x000162000c1e1900 */
[----:B------:R-:W-:-:S07]  /*4830*/  IMAD.MOV.U32 R3, RZ, RZ, RZ ;  /* 0x000000ffff037224 */ /* 0x000fce00078e00ff */
.L_x_1262:
        /* <DEDUP_REMOVED lines=10> */
.L_x_1291:
[----:B------:R-:W-:Y:S05]  /*48e0*/  BSYNC B0 ;  /* 0x0000000000007941 */ /* 0x000fea0003800000 */
.L_x_1290:
        /* <DEDUP_REMOVED lines=9> */
[----:B-----5:R-:W-:-:S06]  /*4980*/  IMAD.U32 R19, R19, 0x10000, RZ ;  /* 0x0001000013137824 */ /* 0x020fcc00078e00ff */
[----:B------:R-:W0:Y:S02]  /*4990*/  F2I.FTZ.TRUNC.NTZ R19, R19 ;  /* 0x0000001300137305 */ /* 0x000e24000021f100 */
[----:B0-----:R0:W-:Y:S01]  /*49a0*/  STG.E.U8 desc[UR36][R16.64], R19 ;  /* 0x0000001310007986 */ /* 0x0011e2000c101124 */
[----:B------:R-:W-:Y:S05]  /*49b0*/  BRA `(.L_x_1297) ;  /* 0x0000000c00947947 */ /* 0x000fea0003800000 */
.L_x_1295:
[----:B0-2345:R-:W-:-:S06]  /*49c0*/  IMAD.U32 R3, R19, 0x10000, RZ ;  /* 0x0001000013037824 */ /* 0x03dfcc00078e00ff */
[----:B------:R-:W0:Y:S02]  /*49d0*/  F2I.S64.TRUNC R2, R3 ;  /* 0x0000000300027311 */ /* 0x000e24000020d900 */
[----:B0-----:R0:W-:Y:S01]  /*49e0*/  STG.E.U8 desc[UR36][R16.64], R2 ;  /* 0x0000000210007986 */ /* 0x0011e2000c101124 */
[----:B------:R-:W-:Y:S05]  /*49f0*/  BRA `(.L_x_1297) ;  /* 0x0000000c00847947 */ /* 0x000fea0003800000 */
.L_x_1294:
[----:B------:R-:W-:-:S13]  /*4a00*/  ISETP.NE.AND P0, PT, R0, 0x2, PT ;  /* 0x000000020000780c */ /* 0x000fda0003f05270 */
[----:B------:R-:W-:Y:S05]  /*4a10*/  @!P0 BRA `(.L_x_1298) ;  /* 0x0000000000308947 */ /* 0x000fea0003800000 */
[----:B------:R-:W-:-:S13]  /*4a20*/  ISETP.NE.AND P0, PT, R0, 0x3, PT ;  /* 0x000000030000780c */ /* 0x000fda0003f05270 */
[----:B------:R-:W-:Y:S05]  /*4a30*/  @!P0 BRA `(.L_x_1299) ;  /* 0x0000000000188947 */ /* 0x000fea0003800000 */
[----:B------:R-:W-:-:S13]  /*4a40*/  ISETP.NE.AND P0, PT, R0, 0x4, PT ;  /* 0x000000040000780c */ /* 0x000fda0003f05270 */
[----:B------:R-:W-:Y:S05]  /*4a50*/  @P0 BRA `(.L_x_1296) ;  /* 0x0000000c000c0947 */ /* 0x000fea0003800000 */
[----:B0-2345:R-:W-:-:S06]  /*4a60*/  IMAD.U32 R2, R19, 0x10000, RZ ;  /* 0x0001000013027824 */ /* 0x03dfcc00078e00ff */
[----:B------:R-:W0:Y:S02]  /*4a70*/  F2I.S64.TRUNC R2, R2 ;  /* 0x0000000200027311 */ /* 0x000e24000020d900 */
[----:B0-----:R0:W-:Y:S01]  /*4a80*/  STG.E.64 desc[UR36][R16.64], R2 ;  /* 0x0000000210007986 */ /* 0x0011e2000c101b24 */
[----:B------:R-:W-:Y:S05]  /*4a90*/  BRA `(.L_x_1297) ;  /* 0x0000000c005c7947 */ /* 0x000fea0003800000 */
.L_x_1299:
[----:B-----5:R-:W-:-:S06]  /*4aa0*/  IMAD.U32 R19, R19, 0x10000, RZ ;  /* 0x0001000013137824 */ /* 0x020fcc00078e00ff */
[----:B------:R-:W0:Y:S02]  /*4ab0*/  F2I.FTZ.TRUNC.NTZ R19, R19 ;  /* 0x0000001300137305 */ /* 0x000e24000021f100 */
[----:B0-----:R0:W-:Y:S01]  /*4ac0*/  STG.E desc[UR36][R16.64], R19 ;  /* 0x0000001310007986 */ /* 0x0011e2000c101924 */
[----:B------:R-:W-:Y:S05]  /*4ad0*/  BRA `(.L_x_1297) ;  /* 0x0000000c004c7947 */ /* 0x000fea0003800000 */
.L_x_1298:
[----:B-----5:R-:W-:-:S06]  /*4ae0*/  IMAD.U32 R19, R19, 0x10000, RZ ;  /* 0x0001000013137824 */ /* 0x020fcc00078e00ff */
[----:B------:R-:W0:Y:S02]  /*4af0*/  F2I.FTZ.TRUNC.NTZ R19, R19 ;  /* 0x0000001300137305 */ /* 0x000e24000021f100 */
[----:B0-----:R0:W-:Y:S01]  /*4b00*/  STG.E.U16 desc[UR36][R16.64], R19 ;  /* 0x0000001310007986 */ /* 0x0011e2000c101524 */
[----:B------:R-:W-:Y:S05]  /*4b10*/  BRA `(.L_x_1297) ;  /* 0x0000000c003c7947 */ /* 0x000fea0003800000 */
.L_x_1293:
[----:B------:R-:W-:-:S13]  /*4b20*/  ISETP.GT.AND P0, PT, R0, 0x6, PT ;  /* 0x000000060000780c */ /* 0x000fda0003f04270 */
[----:B------:R-:W-:Y:S05]  /*4b30*/  @P0 BRA `(.L_x_1300) ;  /* 0x00000000002c0947 */ /* 0x000fea0003800000 */
[----:B------:R-:W-:-:S13]  /*4b40*/  ISETP.NE.AND P0, PT, R0, 0x5, PT ;  /* 0x000000050000780c */ /* 0x000fda0003f05270 */
[----:B------:R-:W-:Y:S05]  /*4b50*/  @!P0 BRA `(.L_x_1301) ;  /* 0x0000000000148947 */ /* 0x000fea0003800000 */
[----:B------:R-:W-:-:S13]  /*4b60*/  ISETP.NE.AND P0, PT, R0, 0x6, PT ;  /* 0x000000060000780c */ /* 0x000fda0003f05270 */
[----:B------:R-:W-:Y:S05]  /*4b70*/  @P0 BRA `(.L_x_1296) ;  /* 0x0000000800c40947 */ /* 0x000fea0003800000 */
[----:B-----5:R-:W-:-:S05]  /*4b80*/  IMAD.U32 R19, R19, 0x10000, RZ ;  /* 0x0001000013137824 */ /* 0x020fca00078e00ff */
[----:B------:R0:W-:Y:S01]  /*4b90*/  STG.E desc[UR36][R16.64], R19 ;  /* 0x0000001310007986 */ /* 0x0001e2000c101924 */
[----:B------:R-:W-:Y:S05]  /*4ba0*/  BRA `(.L_x_1297) ;  /* 0x0000000c00187947 */ /* 0x000fea0003800000 */
.L_x_1301:
[----:B-----5:R-:W-:-:S05]  /*4bb0*/  IMAD.U32 R0, R19, 0x10000, RZ ;  /* 0x0001000013007824 */ /* 0x020fca00078e00ff */
[----:B------:R-:W-:-:S05]  /*4bc0*/  F2FP.F16.F32.PACK_AB R0, RZ, R0 ;  /* 0x00000000ff00723e */ /* 0x000fca00000000ff */
[----:B------:R0:W-:Y:S01]  /*4bd0*/  STG.E.U16 desc[UR36][R16.64], R0 ;  /* 0x0000000010007986 */ /* 0x0001e2000c101524 */
[----:B------:R-:W-:Y:S05]  /*4be0*/  BRA `(.L_x_1297) ;  /* 0x0000000c00087947 */ /* 0x000fea0003800000 */
.L_x_1300:
[----:B------:R-:W-:-:S13]  /*4bf0*/  ISETP.NE.AND P0, PT, R0, 0x7, PT ;  /* 0x000000070000780c */ /* 0x000fda0003f05270 */
[----:B------:R-:W-:Y:S05]  /*4c00*/  @!P0 BRA `(.L_x_1302) ;  /* 0x0000000000348947 */ /* 0x000fea0003800000 */
[----:B------:R-:W-:-:S13]  /*4c10*/  ISETP.NE.AND P0, PT, R0, 0x8, PT ;  /* 0x000000080000780c */ /* 0x000fda0003f05270 */
[----:B------:R-:W-:Y:S05]  /*4c20*/  @!P0 BRA `(.L_x_1303) ;  /* 0x0000000000188947 */ /* 0x000fea0003800000 */
[----:B------:R-:W-:-:S13]  /*4c30*/  ISETP.NE.AND P0, PT, R0, 0x9, PT ;  /* 0x000000090000780c */ /* 0x000fda0003f05270 */
[----:B------:R-:W-:Y:S05]  /*4c40*/  @P0 BRA `(.L_x_1296) ;  /* 0x0000000800900947 */ /* 0x000fea0003800000 */
[----:B0-2345:R-:W-:Y:S02]  /*4c50*/  IMAD.U32 R2, R19, 0x10000, RZ ;  /* 0x0001000013027824 */ /* 0x03dfe400078e00ff */
[----:B------:R-:W-:-:S05]  /*4c60*/  IMAD.MOV.U32 R3, RZ, RZ, RZ ;  /* 0x000000ffff037224 */ /* 0x000fca00078e00ff */
[----:B------:R0:W-:Y:S01]  /*4c70*/  STG.E.64 desc[UR36][R16.64], R2 ;  /* 0x0000000210007986 */ /* 0x0001e2000c101b24 */
[----:B------:R-:W-:Y:S05]  /*4c80*/  BRA `(.L_x_1297) ;  /* 0x0000000800e07947 */ /* 0x000fea0003800000 */
.L_x_1303:
[----:B-----5:R-:W-:-:S05]  /*4c90*/  IMAD.U32 R19, R19, 0x10000, RZ ;  /* 0x0001000013137824 */ /* 0x020fca00078e00ff */
[----:B0-234-:R-:W-:-:S04]  /*4ca0*/  F2FP.F16.F32.PACK_AB R3, RZ, R19 ;  /* 0x00000013ff03723e */ /* 0x01dfc800000000ff */
[----:B------:R-:W-:-:S05]  /*4cb0*/  PRMT R3, R3, 0x5410, RZ ;  /* 0x0000541003037816 */ /* 0x000fca00000000ff */
[----:B------:R0:W-:Y:S01]  /*4cc0*/  STG.E desc[UR36][R16.64], R3 ;  /* 0x0000000310007986 */ /* 0x0001e2000c101924 */
[----:B------:R-:W-:Y:S05]  /*4cd0*/  BRA `(.L_x_1297) ;  /* 0x0000000800cc7947 */ /* 0x000fea0003800000 */
.L_x_1302:
[----:B0-2345:R-:W-:-:S04]  /*4ce0*/  IMAD.U32 R2, R19, 0x10000, RZ ;  /* 0x0001000013027824 */ /* 0x03dfc800078e00ff */
[----:B------:R-:W-:-:S06]  /*4cf0*/  FMUL.FTZ R2, R2, 1 ;  /* 0x3f80000002027820 */ /* 0x000fcc0000410000 */
[----:B------:R-:W0:Y:S02]  /*4d00*/  F2F.F64.F32 R2, R2 ;  /* 0x0000000200027310 */ /* 0x000e240000201800 */
[----:B0-----:R0:W-:Y:S01]  /*4d10*/  STG.E.64 desc[UR36][R16.64], R2 ;  /* 0x0000000210007986 */ /* 0x0011e2000c101b24 */
[----:B------:R-:W-:Y:S05]  /*4d20*/  BRA `(.L_x_1297) ;  /* 0x0000000800b87947 */ /* 0x000fea0003800000 */
.L_x_1292:
        /* <DEDUP_REMOVED lines=8> */
[----:B-----5:R-:W-:-:S05]  /*4db0*/  IMAD.U32 R19, R19, 0x10000, RZ ;  /* 0x0001000013137824 */ /* 0x020fca00078e00ff */
[----:B------:R-:W-:-:S04]  /*4dc0*/  FSETP.NEU.FTZ.AND P0, PT, R19, RZ, PT ;  /* 0x000000ff1300720b */ /* 0x000fc80003f1d000 */
[----:B0-234-:R-:W-:-:S05]  /*4dd0*/  SEL R3, RZ, 0x1, !P0 ;  /* 0x00000001ff037807 */ /* 0x01dfca0004000000 */
[----:B------:R0:W-:Y:S01]  /*4de0*/  STG.E.U8 desc[UR36][R16.64], R3 ;  /* 0x0000000310007986 */ /* 0x0001e2000c101124 */
[----:B------:R-:W-:Y:S05]  /*4df0*/  BRA `(.L_x_1297) ;  /* 0x0000000800847947 */ /* 0x000fea0003800000 */
.L_x_1306:
[----:B-----5:R-:W-:Y:S01]  /*4e00*/  IMAD.U32 R19, R19, 0x10000, RZ ;  /* 0x0001000013137824 */ /* 0x020fe200078e00ff */
[----:B------:R-:W-:-:S03]  /*4e10*/  CS2R R6, SRZ ;  /* 0x0000000000067805 */ /* 0x000fc6000001ff00 */
[----:B01----:R-:W-:-:S06]  /*4e20*/  FMUL.FTZ R4, R19, 1 ;  /* 0x3f80000013047820 */ /* 0x003fcc0000410000 */
[----:B------:R-:W0:Y:S02]  /*4e30*/  F2F.F64.F32 R4, R4 ;  /* 0x0000000400047310 */ /* 0x000e240000201800 */
[----:B0-----:R0:W-:Y:S01]  /*4e40*/  STG.E.128 desc[UR36][R16.64], R4 ;  /* 0x0000000410007986 */ /* 0x0011e2000c101d24 */
[----:B------:R-:W-:Y:S05]  /*4e50*/  BRA `(.L_x_1297) ;  /* 0x00000008006c7947 */ /* 0x000fea0003800000 */
.L_x_1305:
[----:B------:R-:W-:-:S13]  /*4e60*/  ISETP.NE.AND P0, PT, R0, 0xf, PT ;  /* 0x0000000f0000780c */ /* 0x000fda0003f05270 */
[----:B------:R-:W-:Y:S05]  /*4e70*/  @!P0 BRA `(.L_x_1307) ;  /* 0x0000000000b48947 */ /* 0x000fea0003800000 */
[----:B------:R-:W-:-:S13]  /*4e80*/  ISETP.NE.AND P0, PT, R0, 0x17, PT ;  /* 0x000000170000780c */ /* 0x000fda0003f05270 */
[----:B------:R-:W-:Y:S05]  /*4e90*/  @!P0 BRA `(.L_x_1308) ;  /* 0x0000000000548947 */ /* 0x000fea0003800000 */
[----:B------:R-:W-:-:S13]  /*4ea0*/  ISETP.NE.AND P0, PT, R0, 0x18, PT ;  /* 0x000000180000780c */ /* 0x000fda0003f05270 */
[----:B------:R-:W-:Y:S05]  /*4eb0*/  @P0 BRA `(.L_x_1296) ;  /* 0x0000000400f40947 */ /* 0x000fea0003800000 */
[----:B-----5:R-:W-:Y:S01]  /*4ec0*/  IMAD.U32 R19, R19, 0x10000, RZ ;  /* 0x0001000013137824 */ /* 0x020fe200078e00ff */
        /* <DEDUP_REMOVED lines=14> */
.L_x_1310:
[----:B------:R-:W-:Y:S05]  /*4fb0*/  BSYNC B0 ;  /* 0x0000000000007941 */ /* 0x000fea0003800000 */
.L_x_1309:
[----:B------:R-:W-:-:S05]  /*4fc0*/  LOP3.LUT R3, R0, R3, RZ, 0xfc, !PT ;  /* 0x0000000300037212 */ /* 0x000fca00078efcff */
[----:B------:R0:W-:Y:S01]  /*4fd0*/  STG.E.U8 desc[UR36][R16.64], R3 ;  /* 0x0000000310007986 */ /* 0x0001e2000c101124 */
[----:B------:R-:W-:Y:S05]  /*4fe0*/  BRA `(.L_x_1297) ;  /* 0x0000000800087947 */ /* 0x000fea0003800000 */
.L_x_1308:
[----:B-----5:R-:W-:Y:S01]  /*4ff0*/  IMAD.U32 R19, R19, 0x10000, RZ ;  /* 0x0001000013137824 */ /* 0x020fe200078e00ff */
        /* <DEDUP_REMOVED lines=12> */
.L_x_1312:
[----:B------:R-:W-:Y:S01]  /*50c0*/  IMAD.MOV.U32 R0, RZ, RZ, 0x7f ;  /* 0x0000007fff007424 */ /* 0x000fe200078e00ff */
[----:B------:R-:W-:-:S04]  /*50d0*/  ISETP.GT.U32.AND P0, PT, R2, 0x7f800000, PT ;  /* 0x7f8000000200780c */ /* 0x000fc80003f04070 */
[----:B------:R-:W-:-:S09]  /*50e0*/  SEL R0, R0, 0x7c, P0 ;  /* 0x0000007c00007807 */ /* 0x000fd20000000000 */
.L_x_1313:
[----:B------:R-:W-:Y:S05]  /*50f0*/  BSYNC B0 ;  /* 0x0000000000007941 */ /* 0x000fea0003800000 */
.L_x_1311:
[----:B------:R-:W-:-:S04]  /*5100*/  LOP3.LUT R2, R19, 0x80000000, RZ, 0xc0, !PT ;  /* 0x8000000013027812 */ /* 0x000fc800078ec0ff */
[----:B------:R-:W-:-:S04]  /*5110*/  SHF.R.U32.HI R3, RZ, 0x18, R2 ;  /* 0x00000018ff037819 */ /* 0x000fc80000011602 */
[----:B------:R-:W-:-:S05]  /*5120*/  LOP3.LUT R3, R0, R3, RZ, 0xfc, !PT ;  /* 0x0000000300037212 */ /* 0x000fca00078efcff */
[----:B------:R0:W-:Y:S01]  /*5130*/  STG.E.U8 desc[UR36][R16.64], R3 ;  /* 0x0000000310007986 */ /* 0x0001e2000c101124 */
[----:B------:R-:W-:Y:S05]  /*5140*/  BRA `(.L_x_1297) ;  /* 0x0000000400b07947 */ /* 0x000fea0003800000 */
.L_x_1307:
[----:B-----5:R0:W-:Y:S01]  /*5150*/  STG.E.U16 desc[UR36][R16.64], R19 ;  /* 0x0000001310007986 */ /* 0x0201e2000c101524 */
[----:B------:R-:W-:Y:S05]  /*5160*/  BRA `(.L_x_1297) ;  /* 0x0000000400a87947 */ /* 0x000fea0003800000 */
.L_x_1304:
        /* <DEDUP_REMOVED lines=8> */
[----:B0-2345:R-:W-:-:S06]  /*51f0*/  IMAD.U32 R3, R19, 0x10000, RZ ;  /* 0x0001000013037824 */ /* 0x03dfcc00078e00ff */
[----:B------:R-:W0:Y:S02]  /*5200*/  F2I.FTZ.U32.TRUNC.NTZ R3, R3 ;  /* 0x0000000300037305 */ /* 0x000e24000021f000 */
[----:B0-----:R0:W-:Y:S01]  /*5210*/  STG.E.U16 desc[UR36][R16.64], R3 ;  /* 0x0000000310007986 */ /* 0x0011e2000c101524 */
[----:B------:R-:W-:Y:S05]  /*5220*/  BRA `(.L_x_1297) ;  /* 0x0000000400787947 */ /* 0x000fea0003800000 */
.L_x_1316:
[----:B-----5:R-:W-:Y:S01]  /*5230*/  IMAD.U32 R19, R19, 0x10000, RZ ;  /* 0x0001000013137824 */ /* 0x020fe200078e00ff */
        /* <DEDUP_REMOVED lines=16> */
.L_x_1319:
[----:B------:R-:W-:-:S04]  /*5340*/  LOP3.LUT R2, R19, 0x80000000, RZ, 0xc0, !PT ;  /* 0x8000000013027812 */ /* 0x000fc800078ec0ff */
[----:B------:R-:W-:-:S04]  /*5350*/  SHF.R.U32.HI R3, RZ, 0x18, R2 ;  /* 0x00000018ff037819 */ /* 0x000fc80000011602 */
[----:B------:R-:W-:-:S04]  /*5360*/  LOP3.LUT R0, R0, R3, RZ, 0xfc, !PT ;  /* 0x0000000300007212 */ /* 0x000fc800078efcff */
[----:B------:R-:W-:-:S07]  /*5370*/  PRMT R8, R0, 0x7610, R8 ;  /* 0x0000761000087816 */ /* 0x000fce0000000008 */
.L_x_1318:
[----:B------:R-:W-:Y:S05]  /*5380*/  BSYNC B0 ;  /* 0x0000000000007941 */ /* 0x000fea0003800000 */
.L_x_1317:
[----:B------:R0:W-:Y:S01]  /*5390*/  STG.E.U8 desc[UR36][R16.64], R8 ;  /* 0x0000000810007986 */ /* 0x0001e2000c101124 */
[----:B------:R-:W-:Y:S05]  /*53a0*/  BRA `(.L_x_1297) ;  /* 0x0000000400187947 */ /* 0x000fea0003800000 */
.L_x_1315:
        /* <DEDUP_REMOVED lines=17> */
.L_x_1322:
[----:B------:R-:W-:-:S04]  /*54c0*/  LOP3.LUT R2, R19, 0x80000000, RZ, 0xc0, !PT ;  /* 0x8000000013027812 */ /* 0x000fc800078ec0ff */
[----:B------:R-:W-:-:S04]  /*54d0*/  SHF.R.U32.HI R3, RZ, 0x18, R2 ;  /* 0x00000018ff037819 */ /* 0x000fc80000011602 */
[----:B------:R-:W-:-:S04]  /*54e0*/  LOP3.LUT R0, R0, R3, RZ, 0xfc, !PT ;  /* 0x0000000300007212 */ /* 0x000fc800078efcff */
[----:B------:R-:W-:-:S07]  /*54f0*/  PRMT R8, R0, 0x7610, R8 ;  /* 0x0000761000087816 */ /* 0x000fce0000000008 */
.L_x_1321:
[----:B------:R-:W-:Y:S05]  /*5500*/  BSYNC B0 ;  /* 0x0000000000007941 */ /* 0x000fea0003800000 */
.L_x_1320:
[----:B------:R0:W-:Y:S01]  /*5510*/  STG.E.U8 desc[UR36][R16.64], R8 ;  /* 0x0000000810007986 */ /* 0x0001e2000c101124 */
[----:B------:R-:W-:Y:S05]  /*5520*/  BRA `(.L_x_1297) ;  /* 0x0000000000b87947 */ /* 0x000fea0003800000 */
.L_x_1314:
[----:B------:R-:W-:-:S13]  /*5530*/  ISETP.NE.AND P0, PT, R0, 0x1c, PT ;  /* 0x0000001c0000780c */ /* 0x000fda0003f05270 */
[----:B------:R-:W-:Y:S05]  /*5540*/  @!P0 BRA `(.L_x_1323) ;  /* 0x0000000000a48947 */ /* 0x000fea0003800000 */
[----:B------:R-:W-:-:S13]  /*5550*/  ISETP.NE.AND P0, PT, R0, 0x1d, PT ;  /* 0x0000001d0000780c */ /* 0x000fda0003f05270 */
[----:B------:R-:W-:Y:S05]  /*5560*/  @!P0 BRA `(.L_x_1324) ;  /* 0x00000000008c8947 */ /* 0x000fea0003800000 */
[----:B------:R-:W-:-:S13]  /*5570*/  ISETP.NE.AND P0, PT, R0, 0x2c, PT ;  /* 0x0000002c0000780c */ /* 0x000fda0003f05270 */
[----:B------:R-:W-:Y:S05]  /*5580*/  @P0 BRA `(.L_x_1296) ;  /* 0x0000000000400947 */ /* 0x000fea0003800000 */
[----:B-----5:R-:W-:Y:S02]  /*5590*/  IMAD.U32 R19, R19, 0x10000, RZ ;  /* 0x0001000013137824 */ /* 0x020fe400078e00ff */
        /* <DEDUP_REMOVED lines=15> */
.L_x_1296:
        /* <DEDUP_REMOVED lines=16> */
.L_x_1325:
[----:B------:R-:W-:Y:S05]  /*5790*/  BRA `(.L_x_1297) ;  /* 0x00000000001c7947 */ /* 0x000fea0003800000 */
.L_x_1324:
[----:B0-2345:R-:W-:-:S06]  /*57a0*/  IMAD.U32 R2, R19, 0x10000, RZ ;  /* 0x0001000013027824 */ /* 0x03dfcc00078e00ff */
[----:B------:R-:W0:Y:S02]  /*57b0*/  F2I.U64.TRUNC R2, R2 ;  /* 0x0000000200027311 */ /* 0x000e24000020d800 */
[----:B0-----:R0:W-:Y:S01]  /*57c0*/  STG.E.64 desc[UR36][R16.64], R2 ;  /* 0x0000000210007986 */ /* 0x0011e2000c101b24 */
[----:B------:R-:W-:Y:S05]  /*57d0*/  BRA `(.L_x_1297) ;  /* 0x00000000000c7947 */ /* 0x000fea0003800000 */
.L_x_1323:
[----:B-----5:R-:W-:-:S06]  /*57e0*/  IMAD.U32 R19, R19, 0x10000, RZ ;  /* 0x0001000013137824 */ /* 0x020fcc00078e00ff */
[----:B------:R-:W0:Y:S02]  /*57f0*/  F2I.FTZ.U32.TRUNC.NTZ R19, R19 ;  /* 0x0000001300137305 */ /* 0x000e24000021f000 */
[----:B0-----:R0:W-:Y:S02]  /*5800*/  STG.E desc[UR36][R16.64], R19 ;  /* 0x0000001310007986 */ /* 0x0011e4000c101924 */
.L_x_1297:
[----:B------:R-:W-:-:S04]  /*5810*/  IMAD R18, R23, 0x200, R18 ;  /* 0x0000020017127824 */ /* 0x000fc800078e0212 */
[----:B0-----:R-:W-:-:S07]  /*5820*/  VIADD R19, R18, 0x80 ;  /* 0x0000008012137836 */ /* 0x001fce0000000000 */
.L_x_1189:
[----:B------:R-:W-:Y:S05]  /*5830*/  BSYNC B6 ;  /* 0x0000000000067941 */ /* 0x000fea0003800000 */
.L_x_1188:
        /* <DEDUP_REMOVED lines=384> */
.L_x_1328:
        /* <DEDUP_REMOVED lines=23> */
.L_x_1332:
[----:B------:R-:W2:Y:S02]  /*71b0*/  LDG.E.U8 R2, desc[UR36][R2.64] ;  /* 0x0000002402027981 */ /* 0x000ea4000c1e1100 */
[----:B--2---:R-:W-:-:S04]  /*71c0*/  I2FP.F32.U32 R0, R2 ;  /* 0x0000000200007245 */ /* 0x004fc80000201000 */
[----:B------:R-:W-:-:S04]  /*71d0*/  F2FP.BF16.F32.PACK_AB R0, RZ, R0 ;  /* 0x00000000ff00723e */ /* 0x000fc800000010ff */
[----:B------:R-:W-:Y:S01]  /*71e0*/  PRMT R23, R0, 0x7610, R23 ;  /* 0x0000761000177816 */ /* 0x000fe20000000017 */
[----:B------:R-:W-:Y:S06]  /*71f0*/  BRA `(.L_x_1334) ;  /* 0x0000000c00c87947 */ /* 0x000fec0003800000 */
.L_x_1331:
        /* <DEDUP_REMOVED lines=11> */
.L_x_1336:
[----:B------:R-:W2:Y:S02]  /*72b0*/  LDG.E R2, desc[UR36][R2.64] ;  /* 0x0000002402027981 */ /* 0x000ea4000c1e1900 */
[----:B--2---:R-:W-:-:S04]  /*72c0*/  I2FP.F32.S32 R0, R2 ;  /* 0x0000000200007245 */ /* 0x004fc80000201400 */
[----:B------:R-:W-:-:S04]  /*72d0*/  F2FP.BF16.F32.PACK_AB R0, RZ, R0 ;  /* 0x00000000ff00723e */ /* 0x000fc800000010ff */
[----:B------:R-:W-:Y:S01]  /*72e0*/  PRMT R23, R0, 0x7610, R23 ;  /* 0x0000761000177816 */ /* 0x000fe20000000017 */
[----:B------:R-:W-:Y:S06]  /*72f0*/  BRA `(.L_x_1334) ;  /* 0x0000000c00887947 */ /* 0x000fec0003800000 */
.L_x_1335:
[----:B------:R-:W2:Y:S02]  /*7300*/  LDG.E.U16 R2, desc[UR36][R2.64] ;  /* 0x0000002402027981 */ /* 0x000ea4000c1e1500 */
[----:B--2---:R-:W0:Y:S02]  /*7310*/  I2F.S16 R0, R2 ;  /* 0x0000000200007306 */ /* 0x004e240000101400 */
[----:B0-----:R-:W-:-:S04]  /*7320*/  F2FP.BF16.F32.PACK_AB R0, RZ, R0 ;  /* 0x00000000ff00723e */ /* 0x001fc800000010ff */
[----:B------:R-:W-:Y:S01]  /*7330*/  PRMT R23, R0, 0x7610, R23 ;  /* 0x0000761000177816 */ /* 0x000fe20000000017 */
[----:B------:R-:W-:Y:S06]  /*7340*/  BRA `(.L_x_1334) ;  /* 0x0000000c00747947 */ /* 0x000fec0003800000 */
.L_x_1330:
        /* <DEDUP_REMOVED lines=9> */
.L_x_1338:
[----:B------:R-:W2:Y:S02]  /*73e0*/  LDG.E.U16 R0, desc[UR36][R2.64] ;  /* 0x0000002402007981 */ /* 0x000ea4000c1e1500 */
[----:B--2---:R-:W-:-:S05]  /*73f0*/  HADD2.F32 R0, -RZ, R0.H0_H0 ;  /* 0x20000000ff007230 */ /* 0x004fca0000004100 */
[----:B------:R-:W-:-:S04]  /*7400*/  F2FP.BF16.F32.PACK_AB R0, RZ, R0 ;  /* 0x00000000ff00723e */ /* 0x000fc800000010ff */
[----:B------:R-:W-:Y:S01]  /*7410*/  PRMT R23, R0, 0x7610, R23 ;  /* 0x0000761000177816 */ /* 0x000fe20000000017 */
[----:B------:R-:W-:Y:S06]  /*7420*/  BRA `(.L_x_1334) ;  /* 0x0000000c003c7947 */ /* 0x000fec0003800000 */
.L_x_1337:
        /* <DEDUP_REMOVED lines=9> */
.L_x_1340:
[----:B------:R-:W2:Y:S02]  /*74c0*/  LDG.E.U16 R2, desc[UR36][R2.64] ;  /* 0x0000002402027981 */ /* 0x000ea4000c1e1500 */
[----:B--2---:R-:W-:-:S05]  /*74d0*/  HADD2.F32 R0, -RZ, R2.H0_H0 ;  /* 0x20000002ff007230 */ /* 0x004fca0000004100 */
[----:B------:R-:W-:-:S04]  /*74e0*/  F2FP.BF16.F32.PACK_AB R0, RZ, R0 ;  /* 0x00000000ff00723e */ /* 0x000fc800000010ff */
[----:B------:R-:W-:Y:S01]  /*74f0*/  PRMT R23, R0, 0x7610, R23 ;  /* 0x0000761000177816 */ /* 0x000fe20000000017 */
[----:B------:R-:W-:Y:S06]  /*7500*/  BRA `(.L_x_1334) ;  /* 0x0000000c00047947 */ /* 0x000fec0003800000 */
.L_x_1339:
        /* <DEDUP_REMOVED lines=9> */
.L_x_1329:
        /* <DEDUP_REMOVED lines=14> */
.L_x_1343:
        /* <DEDUP_REMOVED lines=9> */
.L_x_1342:
        /* <DEDUP_REMOVED lines=28> */
.L_x_1345:
        /* <DEDUP_REMOVED lines=15> */
.L_x_1344:
[----:B------:R0:W5:Y:S01]  /*79c0*/  LDG.E.U16 R23, desc[UR36][R2.64] ;  /* 0x0000002402177981 */ /* 0x000162000c1e1500 */
[----:B------:R-:W-:Y:S05]  /*79d0*/  BRA `(.L_x_1334) ;  /* 0x0000000400d07947 */ /* 0x000fea0003800000 */
.L_x_1341:
        /* <DEDUP_REMOVED lines=13> */
.L_x_1348:
        /* <DEDUP_REMOVED lines=21> */
.L_x_1352:
[----:B------:R-:W-:Y:S05]  /*7c00*/  BSYNC B1 ;  /* 0x0000000000017941 */ /* 0x000fea0003800000 */
.L_x_1351:
[----:B------:R-:W-:Y:S01]  /*7c10*/  LEA R3, R0, 0x3b800000, 0x17 ;  /* 0x3b80000000037811 */ /* 0x000fe200078eb8ff */
[----:B------:R-:W-:-:S05]  /*7c20*/  IMAD.SHL.U32 R0, R2, 0x100000, RZ ;  /* 0x0010000002007824 */ /* 0x000fca00078e00ff */
[----:B------:R-:W-:-:S07]  /*7c30*/  LOP3.LUT R0, R3, R0, R4, 0xfe, !PT ;  /* 0x0000000003007212 */ /* 0x000fce00078efe04 */
.L_x_1350:
[----:B------:R-:W-:Y:S05]  /*7c40*/  BSYNC B0 ;  /* 0x0000000000007941 */ /* 0x000fea0003800000 */
.L_x_1349:
[----:B------:R-:W-:-:S04]  /*7c50*/  F2FP.BF16.F32.PACK_AB R0, RZ, R0 ;  /* 0x00000000ff00723e */ /* 0x000fc800000010ff */
[----:B------:R-:W-:Y:S01]  /*7c60*/  PRMT R23, R0, 0x7610, R23 ;  /* 0x0000761000177816 */ /* 0x000fe20000000017 */
[----:B------:R-:W-:Y:S06]  /*7c70*/  BRA `(.L_x_1334) ;  /* 0x0000000400287947 */ /* 0x000fec0003800000 */
.L_x_1347:
        /* <DEDUP_REMOVED lines=21> */
.L_x_1356:
[----:B------:R-:W-:Y:S05]  /*7dd0*/  BSYNC B1 ;  /* 0x0000000000017941 */ /* 0x000fea0003800000 */
.L_x_1355:
[----:B------:R-:W-:Y:S01]  /*7de0*/  LEA R3, R0, 0x37800000, 0x17 ;  /* 0x3780000000037811 */ /* 0x000fe200078eb8ff */
[----:B------:R-:W-:-:S05]  /*7df0*/  IMAD.SHL.U32 R0, R2, 0x200000, RZ ;  /* 0x0020000002007824 */ /* 0x000fca00078e00ff */
[----:B------:R-:W-:-:S07]  /*7e00*/  LOP3.LUT R0, R3, R0, R4, 0xfe, !PT ;  /* 0x0000000003007212 */ /* 0x000fce00078efe04 */
.L_x_1354:
[----:B------:R-:W-:Y:S05]  /*7e10*/  BSYNC B0 ;  /* 0x0000000000007941 */ /* 0x000fea0003800000 */
.L_x_1353:
[----:B------:R-:W-:-:S04]  /*7e20*/  F2FP.BF16.F32.PACK_AB R0, RZ, R0 ;  /* 0x00000000ff00723e */ /* 0x000fc800000010ff */
[----:B------:R-:W-:Y:S01]  /*7e30*/  PRMT R23, R0, 0x7610, R23 ;  /* 0x0000761000177816 */ /* 0x000fe20000000017 */
[----:B------:R-:W-:Y:S06]  /*7e40*/  BRA `(.L_x_1334) ;  /* 0x0000000000b47947 */ /* 0x000fec0003800000 */
.L_x_1346:
        /* <DEDUP_REMOVED lines=14> */
.L_x_1360:
[----:B------:R-:W-:Y:S05]  /*7f30*/  BSYNC B0 ;  /* 0x0000000000007941 */ /* 0x000fea0003800000 */
.L_x_1359:
[----:B------:R-:W-:-:S04]  /*7f40*/  F2FP.BF16.F32.PACK_AB R0, RZ, R0 ;  /* 0x00000000ff00723e */ /* 0x000fc800000010ff */
[----:B------:R-:W-:Y:S01]  /*7f50*/  PRMT R23, R0, 0x7610, R23 ;  /* 0x0000761000177816 */ /* 0x000fe20000000017 */
[----:B------:R-:W-:Y:S06]  /*7f60*/  BRA `(.L_x_1334) ;  /* 0x00000000006c7947 */ /* 0x000fec0003800000 */
.L_x_1333:
        /* <DEDUP_REMOVED lines=16> */
.L_x_1361:
[----:B------:R-:W-:Y:S01]  /*8070*/  PRMT R23, RZ, 0x7610, R23 ;  /* 0x00007610ff177816 */ /* 0x000fe20000000017 */
[----:B------:R-:W-:Y:S06]  /*8080*/  BRA `(.L_x_1334) ;  /* 0x0000000000247947 */ /* 0x000fec0003800000 */
.L_x_1358:
[----:B------:R-:W2:Y:S02]  /*8090*/  LDG.E.64 R2, desc[UR36][R2.64] ;  /* 0x0000002402027981 */ /* 0x000ea4000c1e1b00 */
[----:B--2---:R-:W0:Y:S02]  /*80a0*/  I2F.U64 R0, R2 ;  /* 0x0000000200007312 */ /* 0x004e240000301000 */
[----:B0-----:R-:W-:-:S04]  /*80b0*/  F2FP.BF16.F32.PACK_AB R0, RZ, R0 ;  /* 0x00000000ff00723e */ /* 0x001fc800000010ff */
[----:B------:R-:W-:Y:S01]  /*80c0*/  PRMT R23, R0, 0x7610, R23 ;  /* 0x0000761000177816 */ /* 0x000fe20000000017 */
[----:B------:R-:W-:Y:S06]  /*80d0*/  BRA `(.L_x_1334) ;  /* 0x0000000000107947 */ /* 0x000fec0003800000 */
.L_x_1357:
[----:B------:R-:W2:Y:S02]  /*80e0*/  LDG.E R2, desc[UR36][R2.64] ;  /* 0x0000002402027981 */ /* 0x000ea4000c1e1900 */
[----:B--2---:R-:W-:-:S04]  /*80f0*/  I2FP.F32.U32 R0, R2 ;  /* 0x0000000200007245 */ /* 0x004fc80000201000 */
[----:B------:R-:W-:-:S04]  /*8100*/  F2FP.BF16.F32.PACK_AB R0, RZ, R0 ;  /* 0x00000000ff00723e */ /* 0x000fc800000010ff */
[----:B------:R-:W-:-:S07]  /*8110*/  PRMT R23, R0, 0x7610, R23 ;  /* 0x0000761000177816 */ /* 0x000fce0000000017 */
.L_x_1334:
        /* <DEDUP_REMOVED lines=19> */
.L_x_1365:
[----:B------:R-:W2:Y:S02]  /*8250*/  LDG.E.U8 R2, desc[UR36][R2.64] ;  /* 0x0000002402027981 */ /* 0x000ea4000c1e1100 */
[----:B--2---:R-:W-:-:S04]  /*8260*/  ISETP.NE.AND P0, PT, R2, RZ, PT ;  /* 0x000000ff0200720c */ /* 0x004fc80003f05270 */
[----:B------:R-:W-:Y:S01]  /*8270*/  P2R R22, PR, RZ, 0x1 ;  /* 0x00000001ff167803 */ /* 0x000fe20000000000 */
[----:B------:R-:W-:Y:S08]  /*8280*/  BRA `(.L_x_1367) ;  /* 0x0000000c00c47947 */ /* 0x000ff00003800000 */
.L_x_1364:
        /* <DEDUP_REMOVED lines=11> */
.L_x_1369:
[----:B------:R-:W2:Y:S02]  /*8340*/  LDG.E R2, desc[UR36][R2.64] ;  /* 0x0000002402027981 */ /* 0x000ea4000c1e1900 */
[----:B--2---:R-:W-:-:S04]  /*8350*/  ISETP.NE.AND P0, PT, R2, RZ, PT ;  /* 0x000000ff0200720c */ /* 0x004fc80003f05270 */
[----:B------:R-:W-:Y:S01]  /*8360*/  P2R R22, PR, RZ, 0x1 ;  /* 0x00000001ff167803 */ /* 0x000fe20000000000 */
[----:B------:R-:W-:Y:S08]  /*8370*/  BRA `(.L_x_1367) ;  /* 0x0000000c00887947 */ /* 0x000ff00003800000 */
.L_x_1368:
[----:B------:R-:W2:Y:S02]  /*8380*/  LDG.E.U16 R2, desc[UR36][R2.64] ;  /* 0x0000002402027981 */ /* 0x000ea4000c1e1500 */
[----:B--2---:R-:W-:-:S04]  /*8390*/  ISETP.NE.AND P0, PT, R2, RZ, PT ;  /* 0x000000ff0200720c */ /* 0x004fc80003f05270 */
[----:B------:R-:W-:Y:S01]  /*83a0*/  P2R R22, PR, RZ, 0x1 ;  /* 0x00000001ff167803 */ /* 0x000fe20000000000 */
[----:B------:R-:W-:Y:S08]  /*83b0*/  BRA `(.L_x_1367) ;  /* 0x0000000c00787947 */ /* 0x000ff00003800000 */
.L_x_1363:
        /* <DEDUP_REMOVED lines=10> */
.L_x_1371:
[----:B------:R-:W2:Y:S02]  /*8460*/  LDG.E.U16 R0, desc[UR36][R2.64] ;  /* 0x0000002402007981 */ /* 0x000ea4000c1e1500 */
[----:B--2---:R-:W-:-:S05]  /*8470*/  HADD2.F32 R0, -RZ, R0.H0_H0 ;  /* 0x20000000ff007230 */ /* 0x004fca0000004100 */
[----:B------:R-:W-:-:S04]  /*8480*/  FSETP.NEU.FTZ.AND P0, PT, R0, RZ, PT ;  /* 0x000000ff0000720b */ /* 0x000fc80003f1d000 */
[----:B------:R-:W-:Y:S01]  /*8490*/  P2R R22, PR, RZ, 0x1 ;  /* 0x00000001ff167803 */ /* 0x000fe20000000000 */
[----:B------:R-:W-:Y:S08]  /*84a0*/  BRA `(.L_x_1367) ;  /* 0x0000000c003c7947 */ /* 0x000ff00003800000 */
.L_x_1370:
        /* <DEDUP_REMOVED lines=12> */
.L_x_1373:
        /* <DEDUP_REMOVED lines=11> */
.L_x_1372:
[----:B------:R-:W2:Y:S02]  /*8620*/  LDG.E.64 R2, desc[UR36][R2.64] ;  /* 0x0000002402027981 */ /* 0x000ea4000c1e1b00 */
[----:B--2---:R-:W-:-:S06]  /*8630*/  DSETP.NEU.AND P0, PT, R2, RZ, PT ;  /* 0x000000ff0200722a */ /* 0x004fcc0003f0d000 */
[----:B------:R-:W-:Y:S01]  /*8640*/  P2R R22, PR, RZ, 0x1 ;  /* 0x00000001ff167803 */ /* 0x000fe20000000000 */
[----:B------:R-:W-:Y:S07]  /*8650*/  BRA `(.L_x_1367) ;  /* 0x0000000800d07947 */ /* 0x000fee0003800000 */
.L_x_1362:
        /* <DEDUP_REMOVED lines=12> */
.L_x_1376:
[----:B------:R-:W2:Y:S02]  /*8720*/  LDG.E.128 R4, desc[UR36][R2.64] ;  /* 0x0000002402047981 */ /* 0x000ea4000c1e1d00 */
[----:B--2---:R-:W-:-:S06]  /*8730*/  DSETP.NEU.AND P0, PT, R6, RZ, PT ;  /* 0x000000ff0600722a */ /* 0x004fcc0003f0d000 */
[----:B------:R-:W-:-:S06]  /*8740*/  DSETP.NEU.OR P0, PT, R4, RZ, P0 ;  /* 0x000000ff0400722a */ /* 0x000fcc000070d400 */
[----:B------:R-:W-:Y:S01]  /*8750*/  P2R R22, PR, RZ, 0x1 ;  /* 0x00000001ff167803 */ /* 0x000fe20000000000 */
[----:B------:R-:W-:Y:S07]  /*8760*/  BRA `(.L_x_1367) ;  /* 0x00000008008c7947 */ /* 0x000fee0003800000 */
.L_x_1375:
        /* <DEDUP_REMOVED lines=28> */
.L_x_1378:
        /* <DEDUP_REMOVED lines=15> */
.L_x_1377:
[----:B------:R-:W2:Y:S02]  /*8a20*/  LDG.E.U16 R0, desc[UR36][R2.64] ;  /* 0x0000002402007981 */ /* 0x000ea4000c1e1500 */
[----:B--2---:R-:W-:-:S05]  /*8a30*/  IMAD.U32 R0, R0, 0x10000, RZ ;  /* 0x0001000000007824 */ /* 0x004fca00078e00ff */
[----:B------:R-:W-:-:S04]  /*8a40*/  FSETP.NEU.FTZ.AND P0, PT, R0, RZ, PT ;  /* 0x000000ff0000720b */ /* 0x000fc80003f1d000 */
[----:B------:R-:W-:Y:S01]  /*8a50*/  P2R R22, PR, RZ, 0x1 ;  /* 0x00000001ff167803 */ /* 0x000fe20000000000 */
[----:B------:R-:W-:Y:S08]  /*8a60*/  BRA `(.L_x_1367) ;  /* 0x0000000400cc7947 */ /* 0x000ff00003800000 */
.L_x_1374:
        /* <DEDUP_REMOVED lines=12> */
.L_x_1381:
        /* <DEDUP_REMOVED lines=21> */
.L_x_1385:
[----:B------:R-:W-:Y:S05]  /*8c80*/  BSYNC B1 ;  /* 0x0000000000017941 */ /* 0x000fea0003800000 */
.L_x_1384:
[----:B------:R-:W-:Y:S01]  /*8c90*/  LEA R3, R0, 0x3b800000, 0x17 ;  /* 0x3b80000000037811 */ /* 0x000fe200078eb8ff */
[----:B------:R-:W-:-:S05]  /*8ca0*/  IMAD.SHL.U32 R0, R2, 0x100000, RZ ;  /* 0x0010000002007824 */ /* 0x000fca00078e00ff */
[----:B------:R-:W-:-:S07]  /*8cb0*/  LOP3.LUT R0, R3, R0, R4, 0xfe, !PT ;  /* 0x0000000003007212 */ /* 0x000fce00078efe04 */
.L_x_1383:
[----:B------:R-:W-:Y:S05]  /*8cc0*/  BSYNC B0 ;  /* 0x0000000000007941 */ /* 0x000fea0003800000 */
.L_x_1382:
[----:B------:R-:W-:-:S04]  /*8cd0*/  FSETP.NEU.FTZ.AND P0, PT, R0, RZ, PT ;  /* 0x000000ff0000720b */ /* 0x000fc80003f1d000 */
[----:B------:R-:W-:Y:S01]  /*8ce0*/  P2R R22, PR, RZ, 0x1 ;  /* 0x00000001ff167803 */ /* 0x000fe20000000000 */
[----:B------:R-:W-:Y:S08]  /*8cf0*/  BRA `(.L_x_1367) ;  /* 0x0000000400287947 */ /* 0x000ff00003800000 */
.L_x_1380:
        /* <DEDUP_REMOVED lines=21> */
.L_x_1389:
[----:B------:R-:W-:Y:S05]  /*8e50*/  BSYNC B1 ;  /* 0x0000000000017941 */ /* 0x000fea0003800000 */
.L_x_1388:
[----:B------:R-:W-:Y:S01]  /*8e60*/  LEA R3, R0, 0x37800000, 0x17 ;  /* 0x3780000000037811 */ /* 0x000fe200078eb8ff */
[----:B------:R-:W-:-:S05]  /*8e70*/  IMAD.SHL.U32 R0, R2, 0x200000, RZ ;  /* 0x0020000002007824 */ /* 0x000fca00078e00ff */
[----:B------:R-:W-:-:S07]  /*8e80*/  LOP3.LUT R0, R3, R0, R4, 0xfe, !PT ;  /* 0x0000000003007212 */ /* 0x000fce00078efe04 */
.L_x_1387:
[----:B------:R-:W-:Y:S05]  /*8e90*/  BSYNC B0 ;  /* 0x0000000000007941 */ /* 0x000fea0003800000 */
.L_x_1386:
[----:B------:R-:W-:-:S04]  /*8ea0*/  FSETP.NEU.FTZ.AND P0, PT, R0, RZ, PT ;  /* 0x000000ff0000720b */ /* 0x000fc80003f1d000 */
[----:B------:R-:W-:Y:S01]  /*8eb0*/  P2R R22, PR, RZ, 0x1 ;  /* 0x00000001ff167803 */ /* 0x000fe20000000000 */
[----:B------:R-:W-:Y:S08]  /*8ec0*/  BRA `(.L_x_1367) ;  /* 0x0000000000b47947 */ /* 0x000ff00003800000 */
.L_x_1379:
        /* <DEDUP_REMOVED lines=14> */
.L_x_1393:
[----:B------:R-:W-:Y:S05]  /*8fb0*/  BSYNC B0 ;  /* 0x0000000000007941 */ /* 0x000fea0003800000 */
.L_x_1392:
[----:B------:R-:W-:-:S04]  /*8fc0*/  FSETP.NEU.FTZ.AND P0, PT, R0, RZ, PT ;  /* 0x000000ff0000720b */ /* 0x000fc80003f1d000 */
[----:B------:R-:W-:Y:S01]  /*8fd0*/  P2R R22, PR, RZ, 0x1 ;  /* 0x00000001ff167803 */ /* 0x000fe20000000000 */
[----:B------:R-:W-:Y:S08]  /*8fe0*/  BRA `(.L_x_1367) ;  /* 0x00000000006c7947 */ /* 0x000ff00003800000 */
.L_x_1366:
        /* <DEDUP_REMOVED lines=16> */
.L_x_1394:
[----:B------:R-:W-:-:S04]  /*90f0*/  PLOP3.LUT P0, PT, PT, PT, PT, 0x8, 0x0 ;  /* 0x000000000000781c */ /* 0x000fc80003f0e170 */
[----:B------:R-:W-:Y:S01]  /*9100*/  P2R R22, PR, RZ, 0x1 ;  /* 0x00000001ff167803 */ /* 0x000fe20000000000 */
[----:B------:R-:W-:Y:S08]  /*9110*/  BRA `(.L_x_1367) ;  /* 0x0000000000207947 */ /* 0x000ff00003800000 */
.L_x_1391:
[----:B------:R-:W2:Y:S02]  /*9120*/  LDG.E.64 R2, desc[UR36][R2.64] ;  /* 0x0000002402027981 */ /* 0x000ea4000c1e1b00 */
[----:B--2---:R-:W-:-:S04]  /*9130*/  ISETP.NE.U32.AND P0, PT, R2, RZ, PT ;  /* 0x000000ff0200720c */ /* 0x004fc80003f05070 */
[----:B------:R-:W-:-:S04]  /*9140*/  ISETP.NE.AND.EX P0, PT, R3, RZ, PT, P0 ;  /* 0x000000ff0300720c */ /* 0x000fc80003f05300 */
[----:B------:R-:W-:Y:S01]  /*9150*/  P2R R22, PR, RZ, 0x1 ;  /* 0x00000001ff167803 */ /* 0x000fe20000000000 */
[----:B------:R-:W-:Y:S08]  /*9160*/  BRA `(.L_x_1367) ;  /* 0x00000000000c7947 */ /* 0x000ff00003800000 */
.L_x_1390:
[----:B------:R-:W2:Y:S02]  /*9170*/  LDG.E R2, desc[UR36][R2.64] ;  /* 0x0000002402027981 */ /* 0x000ea4000c1e1900 */
[----:B--2---:R-:W-:-:S04]  /*9180*/  ISETP.NE.AND P0, PT, R2, RZ, PT ;  /* 0x000000ff0200720c */ /* 0x004fc80003f05270 */
[----:B------:R-:W-:-:S09]  /*9190*/  P2R R22, PR, RZ, 0x1 ;  /* 0x00000001ff167803 */ /* 0x000fd20000000000 */
.L_x_1367:
        /* <DEDUP_REMOVED lines=18> */
.L_x_1398:
[----:B------:R0:W5:Y:S01]  /*92c0*/  LDG.E.U8 R2, desc[UR36][R4.64] ;  /* 0x0000002404027981 */ /* 0x000162000c1e1100 */
[----:B------:R-:W-:Y:S01]  /*92d0*/  IMAD.MOV.U32 R3, RZ, RZ, RZ ;  /* 0x000000ffff037224 */ /* 0x000fe200078e00ff */
[----:B------:R-:W-:Y:S06]  /*92e0*/  BRA `(.L_x_1400) ;  /* 0x0000000c00487947 */ /* 0x000fec0003800000 */
.L_x_1397:
        /* <DEDUP_REMOVED lines=8> */
.L_x_1402:
[----:B------:R-:W2:Y:S02]  /*9370*/  LDG.E R2, desc[UR36][R4.64] ;  /* 0x0000002404027981 */ /* 0x000ea4000c1e1900 */
[----:B--2---:R-:W-:Y:S01]  /*9380*/  SHF.R.S32.HI R3, RZ, 0x1f, R2 ;  /* 0x0000001fff037819 */ /* 0x004fe20000011402 */
[----:B------:R-:W-:Y:S06]  /*9390*/  BRA `(.L_x_1400) ;  /* 0x0000000c001c7947 */ /* 0x000fec0003800000 */
.L_x_1401:
[----:B------:R-:W2:Y:S02]  /*93a0*/  LDG.E.S16 R2, desc[UR36][R4.64] ;  /* 0x0000002404027981 */ /* 0x000ea4000c1e1700 */
[----:B--2---:R-:W-:Y:S01]  /*93b0*/  SHF.R.S32.HI R3, RZ, 0x1f, R2 ;  /* 0x0000001fff037819 */ /* 0x004fe20000011402 */
[----:B------:R-:W-:Y:S06]  /*93c0*/  BRA `(.L_x_1400) ;  /* 0x0000000c00107947 */ /* 0x000fec0003800000 */
.L_x_1396:
        /* <DEDUP_REMOVED lines=9> */
.L_x_1404:
[----:B------:R-:W2:Y:S02]  /*9460*/  LDG.E.U16 R4, desc[UR36][R4.64] ;  /* 0x0000002404047981 */ /* 0x000ea4000c1e1500 */
[----:B--2---:R-:W-:-:S06]  /*9470*/  HADD2.F32 R2, -RZ, R4.H0_H0 ;  /* 0x20000004ff027230 */ /* 0x004fcc0000004100 */
[----:B------:R-:W0:Y:S01]  /*9480*/  F2I.S64.TRUNC R2, R2 ;  /* 0x0000000200027311 */ /* 0x000e22000020d900 */
[----:B------:R-:W-:Y:S05]  /*9490*/  BRA `(.L_x_1400) ;  /* 0x0000000800dc7947 */ /* 0x000fea0003800000 */
.L_x_1403:
        /* <DEDUP_REMOVED lines=9> */
.L_x_1406:
[----:B------:R-:W2:Y:S02]  /*9530*/  LDG.E.U16 R4, desc[UR36][R4.64] ;  /* 0x0000002404047981 */ /* 0x000ea4000c1e1500 */
[----:B--2---:R-:W-:-:S06]  /*9540*/  HADD2.F32 R2, -RZ, R4.H0_H0 ;  /* 0x20000004ff027230 */ /* 0x004fcc0000004100 */
[----:B------:R-:W0:Y:S01]  /*9550*/  F2I.S64.TRUNC R2, R2 ;  /* 0x0000000200027311 */ /* 0x000e22000020d900 */
[----:B------:R-:W-:Y:S05]  /*9560*/  BRA `(.L_x_1400) ;  /* 0x0000000800a87947 */ /* 0x000fea0003800000 */
.L_x_1405:
[----:B------:R-:W2:Y:S02]  /*9570*/  LDG.E.64 R2, desc[UR36][R4.64] ;  /* 0x0000002404027981 */ /* 0x000ea4000c1e1b00 */
[----:B--2---:R-:W0:Y:S01]  /*9580*/  F2I.S64.F64.TRUNC R2, R2 ;  /* 0x0000000200027311 */ /* 0x004e22000030d900 */
[----:B------:R-:W-:Y:S05]  /*9590*/  BRA `(.L_x_1400) ;  /* 0x00000008009c7947 */ /* 0x000fea0003800000 */
.L_x_1395:
        /* <DEDUP_REMOVED lines=13> */
.L_x_1409:
[----:B------:R-:W2:Y:S02]  /*9670*/  LDG.E.64 R2, desc[UR36][R4.64] ;  /* 0x0000002404027981 */ /* 0x000ea4000c1e1b00 */
[----:B--2---:R-:W0:Y:S01]  /*9680*/  F2I.S64.F64.TRUNC R2, R2 ;  /* 0x0000000200027311 */ /* 0x004e22000030d900 */
[----:B------:R-:W-:Y:S05]  /*9690*/  BRA `(.L_x_1400) ;  /* 0x00000008005c7947 */ /* 0x000fea0003800000 */
.L_x_1408:
        /* <DEDUP_REMOVED lines=27> */
.L_x_1411:
        /* <DEDUP_REMOVED lines=14> */
.L_x_1410:
[----:B------:R-:W2:Y:S02]  /*9930*/  LDG.E.U16 R2, desc[UR36][R4.64] ;  /* 0x0000002404027981 */ /* 0x000ea4000c1e1500 */
[----:B--2---:R-:W-:-:S06]  /*9940*/  IMAD.U32 R2, R2, 0x10000, RZ ;  /* 0x0001000002027824 */ /* 0x004fcc00078e00ff */
[----:B------:R-:W1:Y:S01]  /*9950*/  F2I.S64.TRUNC R2, R2 ;  /* 0x0000000200027311 */ /* 0x000e62000020d900 */
[----:B------:R-:W-:Y:S05]  /*9960*/  BRA `(.L_x_1400) ;  /* 0x0000000400a87947 */ /* 0x000fea0003800000 */
.L_x_1407:
        /* <DEDUP_REMOVED lines=11> */
.L_x_1414:
        /* <DEDUP_REMOVED lines=21> */
.L_x_1418:
[----:B------:R-:W-:Y:S05]  /*9b70*/  BSYNC B1 ;  /* 0x0000000000017941 */ /* 0x000fea0003800000 */
.L_x_1417:
[----:B------:R-:W-:Y:S01]  /*9b80*/  IMAD.SHL.U32 R2, R2, 0x100000, RZ ;  /* 0x0010000002027824 */ /* 0x000fe200078e00ff */
[----:B------:R-:W-:-:S04]  /*9b90*/  LEA R3, R0, 0x3b800000, 0x17 ;  /* 0x3b80000000037811 */ /* 0x000fc800078eb8ff */
[----:B------:R-:W-:-:S07]  /*9ba0*/  LOP3.LUT R2, R3, R2, R4, 0xfe, !PT ;  /* 0x0000000203027212 */ /* 0x000fce00078efe04 */
.L_x_1416:
[----:B------:R-:W-:Y:S05]  /*9bb0*/  BSYNC B0 ;  /* 0x0000000000007941 */ /* 0x000fea0003800000 */
.L_x_1415:
[----:B------:R-:W0:Y:S01]  /*9bc0*/  F2I.S64.TRUNC R2, R2 ;  /* 0x0000000200027311 */ /* 0x000e22000020d900 */
[----:B------:R-:W-:Y:S05]  /*9bd0*/  BRA `(.L_x_1400) ;  /* 0x00000004000c7947 */ /* 0x000fea0003800000 */
.L_x_1413:
        /* <DEDUP_REMOVED lines=21> */
.L_x_1422:
[----:B------:R-:W-:Y:S05]  /*9d30*/  BSYNC B1 ;  /* 0x0000000000017941 */ /* 0x000fea0003800000 */
.L_x_1421:
[----:B------:R-:W-:Y:S01]  /*9d40*/  IMAD.SHL.U32 R2, R2, 0x200000, RZ ;  /* 0x0020000002027824 */ /* 0x000fe200078e00ff */
[----:B------:R-:W-:-:S04]  /*9d50*/  LEA R3, R0, 0x37800000, 0x17 ;  /* 0x3780000000037811 */ /* 0x000fc800078eb8ff */
[----:B------:R-:W-:-:S07]  /*9d60*/  LOP3.LUT R2, R3, R2, R4, 0xfe, !PT ;  /* 0x0000000203027212 */ /* 0x000fce00078efe04 */
.L_x_1420:
[----:B------:R-:W-:Y:S05]  /*9d70*/  BSYNC B0 ;  /* 0x0000000000007941 */ /* 0x000fea0003800000 */
.L_x_1419:
[----:B------:R-:W0:Y:S01]  /*9d80*/  F2I.S64.TRUNC R2, R2 ;  /* 0x0000000200027311 */ /* 0x000e22000020d900 */
[----:B------:R-:W-:Y:S05]  /*9d90*/  BRA `(.L_x_1400) ;  /* 0x00000000009c7947 */ /* 0x000fea0003800000 */
.L_x_1412:
        /* <DEDUP_REMOVED lines=14> */
.L_x_1426:
[----:B------:R-:W-:Y:S05]  /*9e80*/  BSYNC B0 ;  /* 0x0000000000007941 */ /* 0x000fea0003800000 */
.L_x_1425:
[----:B------:R-:W0:Y:S01]  /*9e90*/  F2I.S64.TRUNC R2, R2 ;  /* 0x0000000200027311 */ /* 0x000e22000020d900 */
[----:B------:R-:W-:Y:S05]  /*9ea0*/  BRA `(.L_x_1400) ;  /* 0x0000000000587947 */ /* 0x000fea0003800000 */
.L_x_1399:
        /* <DEDUP_REMOVED lines=16> */
.L_x_1427:
[----:B------:R-:W-:Y:S01]  /*9fb0*/  CS2R R2, SRZ ;  /* 0x0000000000027805 */ /* 0x000fe2000001ff00 */
[----:B------:R-:W-:Y:S06]  /*9fc0*/  BRA `(.L_x_1400) ;  /* 0x0000000000107947 */ /* 0x000fec0003800000 */
.L_x_1424:
[----:B------:R0:W5:Y:S01]  /*9fd0*/  LDG.E.64 R2, desc[UR36][R4.64] ;  /* 0x0000002404027981 */ /* 0x000162000c1e1b00 */
[----:B------:R-:W-:Y:S05]  /*9fe0*/  BRA `(.L_x_1400) ;  /* 0x0000000000087947 */ /* 0x000fea0003800000 */
.L_x_1423:
[----:B------:R4:W5:Y:S01]  /*9ff0*/  LDG.E R2, desc[UR36][R4.64] ;  /* 0x0000002404027981 */ /* 0x000962000c1e1900 */
[----:B------:R-:W-:-:S07]  /*a000*/  IMAD.MOV.U32 R3, RZ, RZ, RZ ;  /* 0x000000ffff037224 */ /* 0x000fce00078e00ff */
.L_x_1400:
        /* <DEDUP_REMOVED lines=10> */
.L_x_1429:
[----:B------:R-:W-:Y:S05]  /*a0b0*/  BSYNC B0 ;  /* 0x0000000000007941 */ /* 0x000fea0003800000 */
.L_x_1428:
        /* <DEDUP_REMOVED lines=13> */
.L_x_1433:
[----:B0123-5:R-:W-:-:S06]  /*a190*/  IMAD.U32 R3, R23, 0x10000, RZ ;  /* 0x0001000017037824 */ /* 0x02ffcc00078e00ff */
[----:B------:R-:W0:Y:S02]  /*a1a0*/  F2I.S64.TRUNC R2, R3 ;  /* 0x0000000300027311 */ /* 0x000e24000020d900 */
[----:B0-----:R0:W-:Y:S01]  /*a1b0*/  STG.E.U8 desc[UR36][R16.64], R2 ;  /* 0x0000000210007986 */ /* 0x0011e2000c101124 */
[----:B------:R-:W-:Y:S05]  /*a1c0*/  BRA `(.L_x_1435) ;  /* 0x0000000c00847947 */ /* 0x000fea0003800000 */
.L_x_1432:
        /* <DEDUP_REMOVED lines=10> */
.L_x_1437:
[----:B-----5:R-:W-:-:S06]  /*a270*/  IMAD.U32 R23, R23, 0x10000, RZ ;  /* 0x0001000017177824 */ /* 0x020fcc00078e00ff */
[----:B------:R-:W0:Y:S02]  /*a280*/  F2I.FTZ.TRUNC.NTZ R23, R23 ;  /* 0x0000001700177305 */ /* 0x000e24000021f100 */
[----:B0-----:R0:W-:Y:S01]  /*a290*/  STG.E desc[UR36][R16.64], R23 ;  /* 0x0000001710007986 */ /* 0x0011e2000c101924 */
[----:B------:R-:W-:Y:S05]  /*a2a0*/  BRA `(.L_x_1435) ;  /* 0x0000000c004c7947 */ /* 0x000fea0003800000 */
.L_x_1436:
[----:B-----5:R-:W-:-:S06]  /*a2b0*/  IMAD.U32 R23, R23, 0x10000, RZ ;  /* 0x0001000017177824 */ /* 0x020fcc00078e00ff */
[----:B------:R-:W0:Y:S02]  /*a2c0*/  F2I.FTZ.TRUNC.NTZ R23, R23 ;  /* 0x0000001700177305 */ /* 0x000e24000021f100 */
[----:B0-----:R0:W-:Y:S01]  /*a2d0*/  STG.E.U16 desc[UR36][R16.64], R23 ;  /* 0x0000001710007986 */ /* 0x0011e2000c101524 */
[----:B------:R-:W-:Y:S05]  /*a2e0*/  BRA `(.L_x_1435) ;  /* 0x0000000c003c7947 */ /* 0x000fea0003800000 */
.L_x_1431:
        /* <DEDUP_REMOVED lines=9> */
.L_x_1439:
[----:B-----5:R-:W-:-:S05]  /*a380*/  IMAD.U32 R0, R23, 0x10000, RZ ;  /* 0x0001000017007824 */ /* 0x020fca00078e00ff */
[----:B------:R-:W-:-:S05]  /*a390*/  F2FP.F16.F32.PACK_AB R0, RZ, R0 ;  /* 0x00000000ff00723e */ /* 0x000fca00000000ff */
[----:B------:R0:W-:Y:S01]  /*a3a0*/  STG.E.U16 desc[UR36][R16.64], R0 ;  /* 0x0000000010007986 */ /* 0x0001e2000c101524 */
[----:B------:R-:W-:Y:S05]  /*a3b0*/  BRA `(.L_x_1435) ;  /* 0x0000000c00087947 */ /* 0x000fea0003800000 */
.L_x_1438:
        /* <DEDUP_REMOVED lines=10> */
.L_x_1441:
[----:B-----5:R-:W-:-:S05]  /*a460*/  IMAD.U32 R23, R23, 0x10000, RZ ;  /* 0x0001000017177824 */ /* 0x020fca00078e00ff */
[----:B0123--:R-:W-:-:S04]  /*a470*/  F2FP.F16.F32.PACK_AB R3, RZ, R23 ;  /* 0x00000017ff03723e */ /* 0x00ffc800000000ff */
[----:B------:R-:W-:-:S05]  /*a480*/  PRMT R3, R3, 0x5410, RZ ;  /* 0x0000541003037816 */ /* 0x000fca00000000ff */
[----:B------:R0:W-:Y:S01]  /*a490*/  STG.E desc[UR36][R16.64], R3 ;  /* 0x0000000310007986 */ /* 0x0001e2000c101924 */
[----:B------:R-:W-:Y:S05]  /*a4a0*/  BRA `(.L_x_1435) ;  /* 0x0000000800cc7947 */ /* 0x000fea0003800000 */
.L_x_1440:
[----:B0123-5:R-:W-:-:S04]  /*a4b0*/  IMAD.U32 R2, R23, 0x10000, RZ ;  /* 0x0001000017027824 */ /* 0x02ffc800078e00ff */
[----:B------:R-:W-:-:S06]  /*a4c0*/  FMUL.FTZ R2, R2, 1 ;  /* 0x3f80000002027820 */ /* 0x000fcc0000410000 */
[----:B------:R-:W0:Y:S02]  /*a4d0*/  F2F.F64.F32 R2, R2 ;  /* 0x0000000200027310 */ /* 0x000e240000201800 */
[----:B0-----:R0:W-:Y:S01]  /*a4e0*/  STG.E.64 desc[UR36][R16.64], R2 ;  /* 0x0000000210007986 */ /* 0x0011e2000c101b24 */
[----:B------:R-:W-:Y:S05]  /*a4f0*/  BRA `(.L_x_1435) ;  /* 0x0000000800b87947 */ /* 0x000fea0003800000 */
.L_x_1430:
        /* <DEDUP_REMOVED lines=10> */
[----:B0123--:R-:W-:-:S05]  /*a5a0*/  SEL R3, RZ, 0x1, !P0 ;  /* 0x00000001ff037807 */ /* 0x00ffca0004000000 */
[----:B------:R0:W-:Y:S01]  /*a5b0*/  STG.E.U8 desc[UR36][R16.64], R3 ;  /* 0x0000000310007986 */ /* 0x0001e2000c101124 */
[----:B------:R-:W-:Y:S05]  /*a5c0*/  BRA `(.L_x_1435) ;  /* 0x0000000800847947 */ /* 0x000fea0003800000 */
.L_x_1444:
[----:B-----5:R-:W-:Y:S01]  /*a5d0*/  IMAD.U32 R23, R23, 0x10000, RZ ;  /* 0x0001000017177824 */ /* 0x020fe200078e00ff */
[----:B------:R-:W-:-:S03]  /*a5e0*/  CS2R R6, SRZ ;  /* 0x0000000000067805 */ /* 0x000fc6000001ff00 */
[----:B0---4-:R-:W-:-:S06]  /*a5f0*/  FMUL.FTZ R4, R23, 1 ;  /* 0x3f80000017047820 */ /* 0x011fcc0000410000 */
[----:B------:R-:W0:Y:S02]  /*a600*/  F2F.F64.F32 R4, R4 ;  /* 0x0000000400047310 */ /* 0x000e240000201800 */
[----:B0-----:R0:W-:Y:S01]  /*a610*/  STG.E.128 desc[UR36][R16.64], R4 ;  /* 0x0000000410007986 */ /* 0x0011e2000c101d24 */
[----:B------:R-:W-:Y:S05]  /*a620*/  BRA `(.L_x_1435) ;  /* 0x00000008006c7947 */ /* 0x000fea0003800000 */
.L_x_1443:
        /* <DEDUP_REMOVED lines=21> */
.L_x_1448:
[----:B------:R-:W-:Y:S05]  /*a780*/  BSYNC B0 ;  /* 0x0000000000007941 */ /* 0x000fea0003800000 */
.L_x_1447:
[----:B------:R-:W-:-:S05]  /*a790*/  LOP3.LUT R3, R0, R3, RZ, 0xfc, !PT ;  /* 0x0000000300037212 */ /* 0x000fca00078efcff */
[----:B------:R0:W-:Y:S01]  /*a7a0*/  STG.E.U8 desc[UR36][R16.64], R3 ;  /* 0x0000000310007986 */ /* 0x0001e2000c101124 */
[----:B------:R-:W-:Y:S05]  /*a7b0*/  BRA `(.L_x_1435) ;  /* 0x0000000800087947 */ /* 0x000fea0003800000 */
.L_x_1446:
[----:B-----5:R-:W-:Y:S01]  /*a7c0*/  IMAD.U32 R23, R23, 0x10000, RZ ;  /* 0x0001000017177824 */ /* 0x020fe200078e00ff */
        /* <DEDUP_REMOVED lines=12> */
.L_x_1450:
[----:B------:R-:W-:Y:S01]  /*a890*/  IMAD.MOV.U32 R0, RZ, RZ, 0x7f ;  /* 0x0000007fff007424 */ /* 0x000fe200078e00ff */
[----:B------:R-:W-:-:S04]  /*a8a0*/  ISETP.GT.U32.AND P0, PT, R2, 0x7f800000, PT ;  /* 0x7f8000000200780c */ /* 0x000fc80003f04070 */
[----:B------:R-:W-:-:S09]  /*a8b0*/  SEL R0, R0, 0x7c, P0 ;  /* 0x0000007c00007807 */ /* 0x000fd20000000000 */
.L_x_1451:
[----:B------:R-:W-:Y:S05]  /*a8c0*/  BSYNC B0 ;  /* 0x0000000000007941 */ /* 0x000fea0003800000 */
.L_x_1449:
[----:B------:R-:W-:-:S04]  /*a8d0*/  LOP3.LUT R2, R23, 0x80000000, RZ, 0xc0, !PT ;  /* 0x8000000017027812 */ /* 0x000fc800078ec0ff */
[----:B------:R-:W-:-:S04]  /*a8e0*/  SHF.R.U32.HI R3, RZ, 0x18, R2 ;  /* 0x00000018ff037819 */ /* 0x000fc80000011602 */
[----:B------:R-:W-:-:S05]  /*a8f0*/  LOP3.LUT R3, R0, R3, RZ, 0xfc, !PT ;  /* 0x0000000300037212 */ /* 0x000fca00078efcff */
[----:B------:R0:W-:Y:S01]  /*a900*/  STG.E.U8 desc[UR36][R16.64], R3 ;  /* 0x0000000310007986 */ /* 0x0001e2000c101124 */
[----:B------:R-:W-:Y:S05]  /*a910*/  BRA `(.L_x_1435) ;  /* 0x0000000400b07947 */ /* 0x000fea0003800000 */
.L_x_1445:
[----:B-----5:R0:W-:Y:S01]  /*a920*/  STG.E.U16 desc[UR36][R16.64], R23 ;  /* 0x0000001710007986 */ /* 0x0201e2000c101524 */
[----:B------:R-:W-:Y:S05]  /*a930*/  BRA `(.L_x_1435) ;  /* 0x0000000400a87947 */ /* 0x000fea0003800000 */
.L_x_1442:
        /* <DEDUP_REMOVED lines=12> */
.L_x_1454:
[----:B-----5:R-:W-:Y:S01]  /*aa00*/  IMAD.U32 R23, R23, 0x10000, RZ ;  /* 0x0001000017177824 */ /* 0x020fe200078e00ff */
        /* <DEDUP_REMOVED lines=16> */
.L_x_1457:
[----:B------:R-:W-:-:S04]  /*ab10*/  LOP3.LUT R2, R23, 0x80000000, RZ, 0xc0, !PT ;  /* 0x8000000017027812 */ /* 0x000fc800078ec0ff */
[----:B------:R-:W-:-:S04]  /*ab20*/  SHF.R.U32.HI R3, RZ, 0x18, R2 ;  /* 0x00000018ff037819 */ /* 0x000fc80000011602 */
[----:B------:R-:W-:-:S04]  /*ab30*/  LOP3.LUT R0, R0, R3, RZ, 0xfc, !PT ;  /* 0x0000000300007212 */ /* 0x000fc800078efcff */
[----:B------:R-:W-:-:S07]  /*ab40*/  PRMT R8, R0, 0x7610, R8 ;  /* 0x0000761000087816 */ /* 0x000fce0000000008 */
.L_x_1456:
[----:B------:R-:W-:Y:S05]  /*ab50*/  BSYNC B0 ;  /* 0x0000000000007941 */ /* 0x000fea0003800000 */
.L_x_1455:
[----:B------:R0:W-:Y:S01]  /*ab60*/  STG.E.U8 desc[UR36][R16.64], R8 ;  /* 0x0000000810007986 */ /* 0x0001e2000c101124 */
[----:B------:R-:W-:Y:S05]  /*ab70*/  BRA `(.L_x_1435) ;  /* 0x0000000400187947 */ /* 0x000fea0003800000 */
.L_x_1453:
        /* <DEDUP_REMOVED lines=17> */
.L_x_1460:
[----:B------:R-:W-:-:S04]  /*ac90*/  LOP3.LUT R2, R23, 0x80000000, RZ, 0xc0, !PT ;  /* 0x8000000017027812 */ /* 0x000fc800078ec0ff */
[----:B------:R-:W-:-:S04]  /*aca0*/  SHF.R.U32.HI R3, RZ, 0x18, R2 ;  /* 0x00000018ff037819 */ /* 0x000fc80000011602 */
[----:B------:R-:W-:-:S04]  /*acb0*/  LOP3.LUT R0, R0, R3, RZ, 0xfc, !PT ;  /* 0x0000000300007212 */ /* 0x000fc800078efcff */
[----:B------:R-:W-:-:S07]  /*acc0*/  PRMT R8, R0, 0x7610, R8 ;  /* 0x0000761000087816 */ /* 0x000fce0000000008 */
.L_x_1459:
[----:B------:R-:W-:Y:S05]  /*acd0*/  BSYNC B0 ;  /* 0x0000000000007941 */ /* 0x000fea0003800000 */
.L_x_1458:
[----:B------:R0:W-:Y:S01]  /*ace0*/  STG.E.U8 desc[UR36][R16.64], R8 ;  /* 0x0000000810007986 */ /* 0x0001e2000c101124 */
[----:B------:R-:W-:Y:S05]  /*acf0*/  BRA `(.L_x_1435) ;  /* 0x0000000000b87947 */ /* 0x000fea0003800000 */
.L_x_1452:
[----:B------:R-:W-:-:S13]  /*ad00*/  ISETP.NE.AND P0, PT, R0, 0x1c, PT ;  /* 0x0000001c0000780c */ /* 0x000fda0003f05270 */
[----:B------:R-:W-:Y:S05]  /*ad10*/  @!P0 BRA `(.L_x_1461) ;  /* 0x0000000000a48947 */ /* 0x000fea0003800000 */
[----:B------:R-:W-:-:S13]  /*ad20*/  ISETP.NE.AND P0, PT, R0, 0x1d, PT ;  /* 0x0000001d0000780c */ /* 0x000fda0003f05270 */
[----:B------:R-:W-:Y:S05]  /*ad30*/  @!P0 BRA `(.L_x_1462) ;  /* 0x00000000008c8947 */ /* 0x000fea0003800000 */
[----:B------:R-:W-:-:S13]  /*ad40*/  ISETP.NE.AND P0, PT, R0, 0x2c, PT ;  /* 0x0000002c0000780c */ /* 0x000fda0003f05270 */
[----:B------:R-:W-:Y:S05]  /*ad50*/  @P0 BRA `(.L_x_1434) ;  /* 0x0000000000400947 */ /* 0x000fea0003800000 */
[----:B-----5:R-:W-:Y:S02]  /*ad60*/  IMAD.U32 R23, R23, 0x10000, RZ ;  /* 0x0001000017177824 */ /* 0x020fe400078e00ff */
        /* <DEDUP_REMOVED lines=15> */
.L_x_1434:
        /* <DEDUP_REMOVED lines=16> */
.L_x_1463:
[----:B------:R-:W-:Y:S05]  /*af60*/  BRA `(.L_x_1435) ;  /* 0x00000000001c7947 */ /* 0x000fea0003800000 */
.L_x_1462:
[----:B0123-5:R-:W-:-:S06]  /*af70*/  IMAD.U32 R2, R23, 0x10000, RZ ;  /* 0x0001000017027824 */ /* 0x02ffcc00078e00ff */
[----:B------:R-:W0:Y:S02]  /*af80*/  F2I.U64.TRUNC R2, R2 ;  /* 0x0000000200027311 */ /* 0x000e24000020d800 */
[----:B0-----:R0:W-:Y:S01]  /*af90*/  STG.E.64 desc[UR36][R16.64], R2 ;  /* 0x0000000210007986 */ /* 0x0011e2000c101b24 */
[----:B------:R-:W-:Y:S05]  /*afa0*/  BRA `(.L_x_1435) ;  /* 0x00000000000c7947 */ /* 0x000fea0003800000 */
.L_x_1461:
[----:B-----5:R-:W-:-:S06]  /*afb0*/  IMAD.U32 R23, R23, 0x10000, RZ ;  /* 0x0001000017177824 */ /* 0x020fcc00078e00ff */
[----:B------:R-:W0:Y:S02]  /*afc0*/  F2I.FTZ.U32.TRUNC.NTZ R23, R23 ;  /* 0x0000001700177305 */ /* 0x000e24000021f000 */
[----:B0-----:R0:W-:Y:S02]  /*afd0*/  STG.E desc[UR36][R16.64], R23 ;  /* 0x0000001710007986 */ /* 0x0011e4000c101924 */
.L_x_1435:
[----:B------:R-:W-:-:S07]  /*afe0*/  VIADD R19, R19, 0x80 ;  /* 0x0000008013137836 */ /* 0x000fce0000000000 */
.L_x_1327:
[----:B------:R-:W-:Y:S05]  /*aff0*/  BSYNC B6 ;  /* 0x0000000000067941 */ /* 0x000fea0003800000 */
.L_x_1326:
        /* <DEDUP_REMOVED lines=384> */
.L_x_1466:
        /* <DEDUP_REMOVED lines=23> */
.L_x_1470:
[----:B------:R-:W2:Y:S02]  /*c970*/  LDG.E.U8 R2, desc[UR36][R2.64] ;  /* 0x0000002402027981 */ /* 0x000ea4000c1e1100 */
[----:B--2---:R-:W-:-:S04]  /*c980*/  I2FP.F32.U32 R0, R2 ;  /* 0x0000000200007245 */ /* 0x004fc80000201000 */
[----:B------:R-:W-:-:S04]  /*c990*/  F2FP.BF16.F32.PACK_AB R0, RZ, R0 ;  /* 0x00000000ff00723e */ /* 0x000fc800000010ff */
[----:B------:R-:W-:Y:S01]  /*c9a0*/  PRMT R23, R0, 0x7610, R23 ;  /* 0x0000761000177816 */ /* 0x000fe20000000017 */
[----:B------:R-:W-:Y:S06]  /*c9b0*/  BRA `(.L_x_1472) ;  /* 0x0000000c00c87947 */ /* 0x000fec0003800000 */
.L_x_1469:
        /* <DEDUP_REMOVED lines=11> */
.L_x_1474:
[----:B------:R-:W2:Y:S02]  /*ca70*/  LDG.E R2, desc[UR36][R2.64] ;  /* 0x0000002402027981 */ /* 0x000ea4000c1e1900 */
[----:B--2---:R-:W-:-:S04]  /*ca80*/  I2FP.F32.S32 R0, R2 ;  /* 0x0000000200007245 */ /* 0x004fc80000201400 */
[----:B------:R-:W-:-:S04]  /*ca90*/  F2FP.BF16.F32.PACK_AB R0, RZ, R0 ;  /* 0x00000000ff00723e */ /* 0x000fc800000010ff */
[----:B------:R-:W-:Y:S01]  /*caa0*/  PRMT R23, R0, 0x7610, R23 ;  /* 0x0000761000177816 */ /* 0x000fe20000000017 */
[----:B------:R-:W-:Y:S06]  /*cab0*/  BRA `(.L_x_1472) ;  /* 0x0000000c00887947 */ /* 0x000fec0003800000 */
.L_x_1473:
[----:B------:R-:W2:Y:S02]  /*cac0*/  LDG.E.U16 R2, desc[UR36][R2.64] ;  /* 0x0000002402027981 */ /* 0x000ea4000c1e1500 */
[----:B--2---:R-:W0:Y:S02]  /*cad0*/  I2F.S16 R0, R2 ;  /* 0x0000000200007306 */ /* 0x004e240000101400 */
[----:B0-----:R-:W-:-:S04]  /*cae0*/  F2FP.BF16.F32.PACK_AB R0, RZ, R0 ;  /* 0x00000000ff00723e */ /* 0x001fc800000010ff */
[----:B------:R-:W-:Y:S01]  /*caf0*/  PRMT R23, R0, 0x7610, R23 ;  /* 0x0000761000177816 */ /* 0x000fe20000000017 */
[----:B------:R-:W-:Y:S06]  /*cb00*/  BRA `(.L_x_1472) ;  /* 0x0000000c00747947 */ /* 0x000fec0003800000 */
.L_x_1468:
        /* <DEDUP_REMOVED lines=9> */
.L_x_1476:
[----:B------:R-:W2:Y:S02]  /*cba0*/  LDG.E.U16 R0, desc[UR36][R2.64] ;  /* 0x0000002402007981 */ /* 0x000ea4000c1e1500 */
[----:B--2---:R-:W-:-:S05]  /*cbb0*/  HADD2.F32 R0, -RZ, R0.H0_H0 ;  /* 0x20000000ff007230 */ /* 0x004fca0000004100 */
[----:B------:R-:W-:-:S04]  /*cbc0*/  F2FP.BF16.F32.PACK_AB R0, RZ, R0 ;  /* 0x00000000ff00723e */ /* 0x000fc800000010ff */
[----:B------:R-:W-:Y:S01]  /*cbd0*/  PRMT R23, R0, 0x7610, R23 ;  /* 0x0000761000177816 */ /* 0x000fe20000000017 */
[----:B------:R-:W-:Y:S06]  /*cbe0*/  BRA `(.L_x_1472) ;  /* 0x0000000c003c7947 */ /* 0x000fec0003800000 */
.L_x_1475:
        /* <DEDUP_REMOVED lines=9> */
.L_x_1478:
[----:B------:R-:W2:Y:S02]  /*cc80*/  LDG.E.U16 R2, desc[UR36][R2.64] ;  /* 0x0000002402027981 */ /* 0x000ea4000c1e1500 */
[----:B--2---:R-:W-:-:S05]  /*cc90*/  HADD2.F32 R0, -RZ, R2.H0_H0 ;  /* 0x20000002ff007230 */ /* 0x004fca0000004100 */
[----:B------:R-:W-:-:S04]  /*cca0*/  F2FP.BF16.F32.PACK_AB R0, RZ, R0 ;  /* 0x00000000ff00723e */ /* 0x000fc800000010ff */
[----:B------:R-:W-:Y:S01]  /*ccb0*/  PRMT R23, R0, 0x7610, R23 ;  /* 0x0000761000177816 */ /* 0x000fe20000000017 */
[----:B------:R-:W-:Y:S06]  /*ccc0*/  BRA `(.L_x_1472) ;  /* 0x0000000c00047947 */ /* 0x000fec0003800000 */
.L_x_1477:
        /* <DEDUP_REMOVED lines=9> */
.L_x_1467:
        /* <DEDUP_REMOVED lines=14> */
.L_x_1481:
        /* <DEDUP_REMOVED lines=9> */
.L_x_1480:
        /* <DEDUP_REMOVED lines=28> */
.L_x_1483:
        /* <DEDUP_REMOVED lines=15> */
.L_x_1482:
[----:B------:R0:W5:Y:S01]  /*d180*/  LDG.E.U16 R23, desc[UR36][R2.64] ;  /* 0x0000002402177981 */ /* 0x000162000c1e1500 */
[----:B------:R-:W-:Y:S05]  /*d190*/  BRA `(.L_x_1472) ;  /* 0x0000000400d07947 */ /* 0x000fea0003800000 */
.L_x_1479:
        /* <DEDUP_REMOVED lines=13> */
.L_x_1486:
        /* <DEDUP_REMOVED lines=21> */
.L_x_1490:
[----:B------:R-:W-:Y:S05]  /*d3c0*/  BSYNC B1 ;  /* 0x0000000000017941 */ /* 0x000fea0003800000 */
.L_x_1489:
[----:B------:R-:W-:Y:S01]  /*d3d0*/  LEA R3, R0, 0x3b800000, 0x17 ;  /* 0x3b80000000037811 */ /* 0x000fe200078eb8ff */
[----:B------:R-:W-:-:S05]  /*d3e0*/  IMAD.SHL.U32 R0, R2, 0x100000, RZ ;  /* 0x0010000002007824 */ /* 0x000fca00078e00ff */
[----:B------:R-:W-:-:S07]  /*d3f0*/  LOP3.LUT R0, R3, R0, R4, 0xfe, !PT ;  /* 0x0000000003007212 */ /* 0x000fce00078efe04 */
.L_x_1488:
[----:B------:R-:W-:Y:S05]  /*d400*/  BSYNC B0 ;  /* 0x0000000000007941 */ /* 0x000fea0003800000 */
.L_x_1487:
[----:B------:R-:W-:-:S04]  /*d410*/  F2FP.BF16.F32.PACK_AB R0, RZ, R0 ;  /* 0x00000000ff00723e */ /* 0x000fc800000010ff */
[----:B------:R-:W-:Y:S01]  /*d420*/  PRMT R23, R0, 0x7610, R23 ;  /* 0x0000761000177816 */ /* 0x000fe20000000017 */
[----:B------:R-:W-:Y:S06]  /*d430*/  BRA `(.L_x_1472) ;  /* 0x0000000400287947 */ /* 0x000fec0003800000 */
.L_x_1485:
        /* <DEDUP_REMOVED lines=21> */
.L_x_1494:
[----:B------:R-:W-:Y:S05]  /*d590*/  BSYNC B1 ;  /* 0x0000000000017941 */ /* 0x000fea0003800000 */
.L_x_1493:
[----:B------:R-:W-:Y:S01]  /*d5a0*/  LEA R3, R0, 0x37800000, 0x17 ;  /* 0x3780000000037811 */ /* 0x000fe200078eb8ff */
[----:B------:R-:W-:-:S05]  /*d5b0*/  IMAD.SHL.U32 R0, R2, 0x200000, RZ ;  /* 0x0020000002007824 */ /* 0x000fca00078e00ff */
[----:B------:R-:W-:-:S07]  /*d5c0*/  LOP3.LUT R0, R3, R0, R4, 0xfe, !PT ;  /* 0x0000000003007212 */ /* 0x000fce00078efe04 */
.L_x_1492:
[----:B------:R-:W-:Y:S05]  /*d5d0*/  BSYNC B0 ;  /* 0x0000000000007941 */ /* 0x000fea0003800000 */
.L_x_1491:
[----:B------:R-:W-:-:S04]  /*d5e0*/  F2FP.BF16.F32.PACK_AB R0, RZ, R0 ;  /* 0x00000000ff00723e */ /* 0x000fc800000010ff */
[----:B------:R-:W-:Y:S01]  /*d5f0*/  PRMT R23, R0, 0x7610, R23 ;  /* 0x0000761000177816 */ /* 0x000fe20000000017 */
[----:B------:R-:W-:Y:S06]  /*d600*/  BRA `(.L_x_1472) ;  /* 0x0000000000b47947 */ /* 0x000fec0003800000 */
.L_x_1484:
        /* <DEDUP_REMOVED lines=14> */
.L_x_1498:
[----:B------:R-:W-:Y:S05]  /*d6f0*/  BSYNC B0 ;  /* 0x0000000000007941 */ /* 0x000fea0003800000 */
.L_x_1497:
[----:B------:R-:W-:-:S04]  /*d700*/  F2FP.BF16.F32.PACK_AB R0, RZ, R0 ;  /* 0x00000000ff00723e */ /* 0x000fc800000010ff */
[----:B------:R-:W-:Y:S01]  /*d710*/  PRMT R23, R0, 0x7610, R23 ;  /* 0x0000761000177816 */ /* 0x000fe20000000017 */
[----:B------:R-:W-:Y:S06]  /*d720*/  BRA `(.L_x_1472) ;  /* 0x00000000006c7947 */ /* 0x000fec0003800000 */
.L_x_1471:
        /* <DEDUP_REMOVED lines=16> */
.L_x_1499:
[----:B------:R-:W-:Y:S01]  /*d830*/  PRMT R23, RZ, 0x7610, R23 ;  /* 0x00007610ff177816 */ /* 0x000fe20000000017 */
[----:B------:R-:W-:Y:S06]  /*d840*/  BRA `(.L_x_1472) ;  /* 0x0000000000247947 */ /* 0x000fec0003800000 */
.L_x_1496:
[----:B------:R-:W2:Y:S02]  /*d850*/  LDG.E.64 R2, desc[UR36][R2.64] ;  /* 0x0000002402027981 */ /* 0x000ea4000c1e1b00 */
[----:B--2---:R-:W0:Y:S02]  /*d860*/  I2F.U64 R0, R2 ;  /* 0x0000000200007312 */ /* 0x004e240000301000 */
[----:B0-----:R-:W-:-:S04]  /*d870*/  F2FP.BF16.F32.PACK_AB R0, RZ, R0 ;  /* 0x00000000ff00723e */ /* 0x001fc800000010ff */
[----:B------:R-:W-:Y:S01]  /*d880*/  PRMT R23, R0, 0x7610, R23 ;  /* 0x0000761000177816 */ /* 0x000fe20000000017 */
[----:B------:R-:W-:Y:S06]  /*d890*/  BRA `(.L_x_1472) ;  /* 0x0000000000107947 */ /* 0x000fec0003800000 */
.L_x_1495:
[----:B------:R-:W2:Y:S02]  /*d8a0*/  LDG.E R2, desc[UR36][R2.64] ;  /* 0x0000002402027981 */ /* 0x000ea4000c1e1900 */
[----:B--2---:R-:W-:-:S04]  /*d8b0*/  I2FP.F32.U32 R0, R2 ;  /* 0x0000000200007245 */ /* 0x004fc80000201000 */
[----:B------:R-:W-:-:S04]  /*d8c0*/  F2FP.BF16.F32.PACK_AB R0, RZ, R0 ;  /* 0x00000000ff00723e */ /* 0x000fc800000010ff */
[----:B------:R-:W-:-:S07]  /*d8d0*/  PRMT R23, R0, 0x7610, R23 ;  /* 0x0000761000177816 */ /* 0x000fce0000000017 */
.L_x_1472:
        /* <DEDUP_REMOVED lines=19> */
.L_x_1503:
[----:B------:R-:W2:Y:S02]  /*da10*/  LDG.E.U8 R2, desc[UR36][R2.64] ;  /* 0x0000002402027981 */ /* 0x000ea4000c1e1100 */
[----:B--2---:R-:W-:-:S04]  /*da20*/  ISETP.NE.AND P0, PT, R2, RZ, PT ;  /* 0x000000ff0200720c */ /* 0x004fc80003f05270 */
[----:B------:R-:W-:Y:S01]  /*da30*/  P2R R22, PR, RZ, 0x1 ;  /* 0x00000001ff167803 */ /* 0x000fe20000000000 */
[----:B------:R-:W-:Y:S08]  /*da40*/  BRA `(.L_x_1505) ;  /* 0x0000000c00c47947 */ /* 0x000ff00003800000 */
.L_x_1502:
        /* <DEDUP_REMOVED lines=11> */
.L_x_1507:
[----:B------:R-:W2:Y:S02]  /*db00*/  LDG.E R2, desc[UR36][R2.64] ;  /* 0x0000002402027981 */ /* 0x000ea4000c1e1900 */
[----:B--2---:R-:W-:-:S04]  /*db10*/  ISETP.NE.AND P0, PT, R2, RZ, PT ;  /* 0x000000ff0200720c */ /* 0x004fc80003f05270 */
[----:B------:R-:W-:Y:S01]  /*db20*/  P2R R22, PR, RZ, 0x1 ;  /* 0x00000001ff167803 */ /* 0x000fe20000000000 */
[----:B------:R-:W-:Y:S08]  /*db30*/  BRA `(.L_x_1505) ;  /* 0x0000000c00887947 */ /* 0x000ff00003800000 */
.L_x_1506:
[----:B------:R-:W2:Y:S02]  /*db40*/  LDG.E.U16 R2, desc[UR36][R2.64] ;  /* 0x0000002402027981 */ /* 0x000ea4000c1e1500 */
[----:B--2---:R-:W-:-:S04]  /*db50*/  ISETP.NE.AND P0, PT, R2, RZ, PT ;  /* 0x000000ff0200720c */ /* 0x004fc80003f05270 */
[----:B------:R-:W-:Y:S01]  /*db60*/  P2R R22, PR, RZ, 0x1 ;  /* 0x00000001ff167803 */ /* 0x000fe20000000000 */
[----:B------:R-:W-:Y:S08]  /*db70*/  BRA `(.L_x_1505) ;  /* 0x0000000c00787947 */ /* 0x000ff00003800000 */
.L_x_1501:
        /* <DEDUP_REMOVED lines=10> */
.L_x_1509:
[----:B------:R-:W2:Y:S02]  /*dc20*/  LDG.E.U16 R0, desc[UR36][R2.64] ;  /* 0x0000002402007981 */ /* 0x000ea4000c1e1500 */
[----:B--2---:R-:W-:-:S05]  /*dc30*/  HADD2.F32 R0, -RZ, R0.H0_H0 ;  /* 0x20000000ff007230 */ /* 0x004fca0000004100 */
[----:B------:R-:W-:-:S04]  /*dc40*/  FSETP.NEU.FTZ.AND P0, PT, R0, RZ, PT ;  /* 0x000000ff0000720b */ /* 0x000fc80003f1d000 */
[----:B------:R-:W-:Y:S01]  /*dc50*/  P2R R22, PR, RZ, 0x1 ;  /* 0x00000001ff167803 */ /* 0x000fe20000000000 */
[----:B------:R-:W-:Y:S08]  /*dc60*/  BRA `(.L_x_1505) ;  /* 0x0000000c003c7947 */ /* 0x000ff00003800000 */
.L_x_1508:
        /* <DEDUP_REMOVED lines=12> */
.L_x_1511:
        /* <DEDUP_REMOVED lines=11> */
.L_x_1510:
[----:B------:R-:W2:Y:S02]  /*dde0*/  LDG.E.64 R2, desc[UR36][R2.64] ;  /* 0x0000002402027981 */ /* 0x000ea4000c1e1b00 */
[----:B--2---:R-:W-:-:S06]  /*ddf0*/  DSETP.NEU.AND P0, PT, R2, RZ, PT ;  /* 0x000000ff0200722a */ /* 0x004fcc0003f0d000 */
[----:B------:R-:W-:Y:S01]  /*de00*/  P2R R22, PR, RZ, 0x1 ;  /* 0x00000001ff167803 */ /* 0x000fe20000000000 */
[----:B------:R-:W-:Y:S07]  /*de10*/  BRA `(.L_x_1505) ;  /* 0x0000000800d07947 */ /* 0x000fee0003800000 */
.L_x_1500:
        /* <DEDUP_REMOVED lines=12> */
.L_x_1514:
[----:B------:R-:W2:Y:S02]  /*dee0*/  LDG.E.128 R4, desc[UR36][R2.64] ;  /* 0x0000002402047981 */ /* 0x000ea4000c1e1d00 */
[----:B--2---:R-:W-:-:S06]  /*def0*/  DSETP.NEU.AND P0, PT, R6, RZ, PT ;  /* 0x000000ff0600722a */ /* 0x004fcc0003f0d000 */
[----:B------:R-:W-:-:S06]  /*df00*/  DSETP.NEU.OR P0, PT, R4, RZ, P0 ;  /* 0x000000ff0400722a */ /* 0x000fcc000070d400 */
[----:B------:R-:W-:Y:S01]  /*df10*/  P2R R22, PR, RZ, 0x1 ;  /* 0x00000001ff167803 */ /* 0x000fe20000000000 */
[----:B------:R-:W-:Y:S07]  /*df20*/  BRA `(.L_x_1505) ;  /* 0x00000008008c7947 */ /* 0x000fee0003800000 */
.L_x_1513:
        /* <DEDUP_REMOVED lines=28> */
.L_x_1516:
        /* <DEDUP_REMOVED lines=15> */
.L_x_1515:
[----:B------:R-:W2:Y:S02]  /*e1e0*/  LDG.E.U16 R0, desc[UR36][R2.64] ;  /* 0x0000002402007981 */ /* 0x000ea4000c1e1500 */
[----:B--2---:R-:W-:-:S05]  /*e1f0*/  IMAD.U32 R0, R0, 0x10000, RZ ;  /* 0x0001000000007824 */ /* 0x004fca00078e00ff */
[----:B------:R-:W-:-:S04]  /*e200*/  FSETP.NEU.FTZ.AND P0, PT, R0, RZ, PT ;  /* 0x000000ff0000720b */ /* 0x000fc80003f1d000 */
[----:B------:R-:W-:Y:S01]  /*e210*/  P2R R22, PR, RZ, 0x1 ;  /* 0x00000001ff167803 */ /* 0x000fe20000000000 */
[----:B------:R-:W-:Y:S08]  /*e220*/  BRA `(.L_x_1505) ;  /* 0x0000000400cc7947 */ /* 0x000ff00003800000 */
.L_x_1512:
        /* <DEDUP_REMOVED lines=12> */
.L_x_1519:
        /* <DEDUP_REMOVED lines=21> */
.L_x_1523:
[----:B------:R-:W-:Y:S05]  /*e440*/  BSYNC B1 ;  /* 0x0000000000017941 */ /* 0x000fea0003800000 */
.L_x_1522:
[----:B------:R-:W-:Y:S01]  /*e450*/  LEA R3, R0, 0x3b800000, 0x17 ;  /* 0x3b80000000037811 */ /* 0x000fe200078eb8ff */
[----:B------:R-:W-:-:S05]  /*e460*/  IMAD.SHL.U32 R0, R2, 0x100000, RZ ;  /* 0x0010000002007824 */ /* 0x000fca00078e00ff */
[----:B------:R-:W-:-:S07]  /*e470*/  LOP3.LUT R0, R3, R0, R4, 0xfe, !PT ;  /* 0x0000000003007212 */ /* 0x000fce00078efe04 */
.L_x_1521:
[----:B------:R-:W-:Y:S05]  /*e480*/  BSYNC B0 ;  /* 0x0000000000007941 */ /* 0x000fea0003800000 */
.L_x_1520:
[----:B------:R-:W-:-:S04]  /*e490*/  FSETP.NEU.FTZ.AND P0, PT, R0, RZ, PT ;  /* 0x000000ff0000720b */ /* 0x000fc80003f1d000 */
[----:B------:R-:W-:Y:S01]  /*e4a0*/  P2R R22, PR, RZ, 0x1 ;  /* 0x00000001ff167803 */ /* 0x000fe20000000000 */
[----:B------:R-:W-:Y:S08]  /*e4b0*/  BRA `(.L_x_1505) ;  /* 0x0000000400287947 */ /* 0x000ff00003800000 */
.L_x_1518:
        /* <DEDUP_REMOVED lines=21> */
.L_x_1527:
[----:B------:R-:W-:Y:S05]  /*e610*/  BSYNC B1 ;  /* 0x0000000000017941 */ /* 0x000fea0003800000 */
.L_x_1526:
[----:B------:R-:W-:Y:S01]  /*e620*/  LEA R3, R0, 0x37800000, 0x17 ;  /* 0x3780000000037811 */ /* 0x000fe200078eb8ff */
[----:B------:R-:W-:-:S05]  /*e630*/  IMAD.SHL.U32 R0, R2, 0x200000, RZ ;  /* 0x0020000002007824 */ /* 0x000fca00078e00ff */
[----:B------:R-:W-:-:S07]  /*e640*/  LOP3.LUT R0, R3, R0, R4, 0xfe, !PT ;  /* 0x0000000003007212 */ /* 0x000fce00078efe04 */
.L_x_1525:
[----:B------:R-:W-:Y:S05]  /*e650*/  BSYNC B0 ;  /* 0x0000000000007941 */ /* 0x000fea0003800000 */
.L_x_1524:
[----:B------:R-:W-:-:S04]  /*e660*/  FSETP.NEU.FTZ.AND P0, PT, R0, RZ, PT ;  /* 0x000000ff0000720b */ /* 0x000fc80003f1d000 */
[----:B------:R-:W-:Y:S01]  /*e670*/  P2R R22, PR, RZ, 0x1 ;  /* 0x00000001ff167803 */ /* 0x000fe20000000000 */
[----:B------:R-:W-:Y:S08]  /*e680*/  BRA `(.L_x_1505) ;  /* 0x0000000000b47947 */ /* 0x000ff00003800000 */
.L_x_1517:
        /* <DEDUP_REMOVED lines=14> */
.L_x_1531:
[----:B------:R-:W-:Y:S05]  /*e770*/  BSYNC B0 ;  /* 0x0000000000007941 */ /* 0x000fea0003800000 */
.L_x_1530:
[----:B------:R-:W-:-:S04]  /*e780*/  FSETP.NEU.FTZ.AND P0, PT, R0, RZ, PT ;  /* 0x000000ff0000720b */ /* 0x000fc80003f1d000 */
[----:B------:R-:W-:Y:S01]  /*e790*/  P2R R22, PR, RZ, 0x1 ;  /* 0x00000001ff167803 */ /* 0x000fe20000000000 */
[----:B------:R-:W-:Y:S08]  /*e7a0*/  BRA `(.L_x_1505) ;  /* 0x00000000006c7947 */ /* 0x000ff00003800000 */
.L_x_1504:
        /* <DEDUP_REMOVED lines=16> */
.L_x_1532:
[----:B------:R-:W-:-:S04]  /*e8b0*/  PLOP3.LUT P0, PT, PT, PT, PT, 0x8, 0x0 ;  /* 0x000000000000781c */ /* 0x000fc80003f0e170 */
[----:B------:R-:W-:Y:S01]  /*e8c0*/  P2R R22, PR, RZ, 0x1 ;  /* 0x00000001ff167803 */ /* 0x000fe20000000000 */
[----:B------:R-:W-:Y:S08]  /*e8d0*/  BRA `(.L_x_1505) ;  /* 0x0000000000207947 */ /* 0x000ff00003800000 */
.L_x_1529:
[----:B------:R-:W2:Y:S02]  /*e8e0*/  LDG.E.64 R2, desc[UR36][R2.64] ;  /* 0x0000002402027981 */ /* 0x000ea4000c1e1b00 */
[----:B--2---:R-:W-:-:S04]  /*e8f0*/  ISETP.NE.U32.AND P0, PT, R2, RZ, PT ;  /* 0x000000ff0200720c */ /* 0x004fc80003f05070 */
[----:B------:R-:W-:-:S04]  /*e900*/  ISETP.NE.AND.EX P0, PT, R3, RZ, PT, P0 ;  /* 0x000000ff0300720c */ /* 0x000fc80003f05300 */
[----:B------:R-:W-:Y:S01]  /*e910*/  P2R R22, PR, RZ, 0x1 ;  /* 0x00000001ff167803 */ /* 0x000fe20000000000 */
[----:B------:R-:W-:Y:S08]  /*e920*/  BRA `(.L_x_1505) ;  /* 0x00000000000c7947 */ /* 0x000ff00003800000 */
.L_x_1528:
[----:B------:R-:W2:Y:S02]  /*e930*/  LDG.E R2, desc[UR36][R2.64] ;  /* 0x0000002402027981 */ /* 0x000ea4000c1e1900 */
[----:B--2---:R-:W-:-:S04]  /*e940*/  ISETP.NE.AND P0, PT, R2, RZ, PT ;  /* 0x000000ff0200720c */ /* 0x004fc80003f05270 */
[----:B------:R-:W-:-:S09]  /*e950*/  P2R R22, PR, RZ, 0x1 ;  /* 0x00000001ff167803 */ /* 0x000fd20000000000 */
.L_x_1505:
        /* <DEDUP_REMOVED lines=18> */
.L_x_1536:
[----:B------:R0:W5:Y:S01]  /*ea80*/  LDG.E.U8 R2, desc[UR36][R4.64] ;  /* 0x0000002404027981 */ /* 0x000162000c1e1100 */
[----:B------:R-:W-:Y:S01]  /*ea90*/  IMAD.MOV.U32 R3, RZ, RZ, RZ ;  /* 0x000000ffff037224 */ /* 0x000fe200078e00ff */
[----:B------:R-:W-:Y:S06]  /*eaa0*/  BRA `(.L_x_1538) ;  /* 0x0000000c00487947 */ /* 0x000fec0003800000 */
.L_x_1535:
        /* <DEDUP_REMOVED lines=8> */
.L_x_1540:
[----:B------:R-:W2:Y:S02]  /*eb30*/  LDG.E R2, desc[UR36][R4.64] ;  /* 0x0000002404027981 */ /* 0x000ea4000c1e1900 */
[----:B--2---:R-:W-:Y:S01]  /*eb40*/  SHF.R.S32.HI R3, RZ, 0x1f, R2 ;  /* 0x0000001fff037819 */ /* 0x004fe20000011402 */
[----:B------:R-:W-:Y:S06]  /*eb50*/  BRA `(.L_x_1538) ;  /* 0x0000000c001c7947 */ /* 0x000fec0003800000 */
.L_x_1539:
[----:B------:R-:W2:Y:S02]  /*eb60*/  LDG.E.S16 R2, desc[UR36][R4.64] ;  /* 0x0000002404027981 */ /* 0x000ea4000c1e1700 */
[----:B--2---:R-:W-:Y:S01]  /*eb70*/  SHF.R.S32.HI R3, RZ, 0x1f, R2 ;  /* 0x0000001fff037819 */ /* 0x004fe20000011402 */
[----:B------:R-:W-:Y:S06]  /*eb80*/  BRA `(.L_x_1538) ;  /* 0x0000000c00107947 */ /* 0x000fec0003800000 */
.L_x_1534:
        /* <DEDUP_REMOVED lines=9> */
.L_x_1542:
[----:B------:R-:W2:Y:S02]  /*ec20*/  LDG.E.U16 R4, desc[UR36][R4.64] ;  /* 0x0000002404047981 */ /* 0x000ea4000c1e1500 */
[----:B--2---:R-:W-:-:S06]  /*ec30*/  HADD2.F32 R2, -RZ, R4.H0_H0 ;  /* 0x20000004ff027230 */ /* 0x004fcc0000004100 */
[----:B------:R-:W0:Y:S01]  /*ec40*/  F2I.S64.TRUNC R2, R2 ;  /* 0x0000000200027311 */ /* 0x000e22000020d900 */
[----:B------:R-:W-:Y:S05]  /*ec50*/  BRA `(.L_x_1538) ;  /* 0x0000000800dc7947 */ /* 0x000fea0003800000 */
.L_x_1541:
        /* <DEDUP_REMOVED lines=9> */
.L_x_1544:
[----:B------:R-:W2:Y:S02]  /*ecf0*/  LDG.E.U16 R4, desc[UR36][R4.64] ;  /* 0x0000002404047981 */ /* 0x000ea4000c1e1500 */
[----:B--2---:R-:W-:-:S06]  /*ed00*/  HADD2.F32 R2, -RZ, R4.H0_H0 ;  /* 0x20000004ff027230 */ /* 0x004fcc0000004100 */
[----:B------:R-:W0:Y:S01]  /*ed10*/  F2I.S64.TRUNC R2, R2 ;  /* 0x0000000200027311 */ /* 0x000e22000020d900 */
[----:B------:R-:W-:Y:S05]  /*ed20*/  BRA `(.L_x_1538) ;  /* 0x0000000800a87947 */ /* 0x000fea0003800000 */
.L_x_1543:
[----:B------:R-:W2:Y:S02]  /*ed30*/  LDG.E.64 R2, desc[UR36][R4.64] ;  /* 0x0000002404027981 */ /* 0x000ea4000c1e1b00 */
[----:B--2---:R-:W0:Y:S01]  /*ed40*/  F2I.S64.F64.TRUNC R2, R2 ;  /* 0x0000000200027311 */ /* 0x004e22000030d900 */
[----:B------:R-:W-:Y:S05]  /*ed50*/  BRA `(.L_x_1538) ;  /* 0x00000008009c7947 */ /* 0x000fea0003800000 */
.L_x_1533:
        /* <DEDUP_REMOVED lines=13> */
.L_x_1547:
[----:B------:R-:W2:Y:S02]  /*ee30*/  LDG.E.64 R2, desc[UR36][R4.64] ;  /* 0x0000002404027981 */ /* 0x000ea4000c1e1b00 */
[----:B--2---:R-:W0:Y:S01]  /*ee40*/  F2I.S64.F64.TRUNC R2, R2 ;  /* 0x0000000200027311 */ /* 0x004e22000030d900 */
[----:B------:R-:W-:Y:S05]  /*ee50*/  BRA `(.L_x_1538) ;  /* 0x00000008005c7947 */ /* 0x000fea0003800000 */
.L_x_1546:
        /* <DEDUP_REMOVED lines=27> */
.L_x_1549:
        /* <DEDUP_REMOVED lines=14> */
.L_x_1548:
[----:B------:R-:W2:Y:S02]  /*f0f0*/  LDG.E.U16 R2, desc[UR36][R4.64] ;  /* 0x0000002404027981 */ /* 0x000ea4000c1e1500 */
[----:B--2---:R-:W-:-:S06]  /*f100*/  IMAD.U32 R2, R2, 0x10000, RZ ;  /* 0x0001000002027824 */ /* 0x004fcc00078e00ff */
[----:B------:R-:W3:Y:S01]  /*f110*/  F2I.S64.TRUNC R2, R2 ;  /* 0x0000000200027311 */ /* 0x000ee2000020d900 */
[----:B------:R-:W-:Y:S05]  /*f120*/  BRA `(.L_x_1538) ;  /* 0x0000000400a87947 */ /* 0x000fea0003800000 */
.L_x_1545:
        /* <DEDUP_REMOVED lines=11> */
.L_x_1552:
        /* <DEDUP_REMOVED lines=21> */
.L_x_1556:
[----:B------:R-:W-:Y:S05]  /*f330*/  BSYNC B1 ;  /* 0x0000000000017941 */ /* 0x000fea0003800000 */
.L_x_1555:
[----:B------:R-:W-:Y:S01]  /*f340*/  IMAD.SHL.U32 R2, R2, 0x100000, RZ ;  /* 0x0010000002027824 */ /* 0x000fe200078e00ff */
[----:B------:R-:W-:-:S04]  /*f350*/  LEA R3, R0, 0x3b800000, 0x17 ;  /* 0x3b80000000037811 */ /* 0x000fc800078eb8ff */
[----:B------:R-:W-:-:S07]  /*f360*/  LOP3.LUT R2, R3, R2, R4, 0xfe, !PT ;  /* 0x0000000203027212 */ /* 0x000fce00078efe04 */
.L_x_1554:
[----:B------:R-:W-:Y:S05]  /*f370*/  BSYNC B0 ;  /* 0x0000000000007941 */ /* 0x000fea0003800000 */
.L_x_1553:
[----:B------:R-:W0:Y:S01]  /*f380*/  F2I.S64.TRUNC R2, R2 ;  /* 0x0000000200027311 */ /* 0x000e22000020d900 */
[----:B------:R-:W-:Y:S05]  /*f390*/  BRA `(.L_x_1538) ;  /* 0x00000004000c7947 */ /* 0x000fea0003800000 */
.L_x_1551:
        /* <DEDUP_REMOVED lines=21> */
.L_x_1560:
[----:B------:R-:W-:Y:S05]  /*f4f0*/  BSYNC B1 ;  /* 0x0000000000017941 */ /* 0x000fea0003800000 */
.L_x_1559:
[----:B------:R-:W-:Y:S01]  /*f500*/  IMAD.SHL.U32 R2, R2, 0x200000, RZ ;  /* 0x0020000002027824 */ /* 0x000fe200078e00ff */
[----:B------:R-:W-:-:S04]  /*f510*/  LEA R3, R0, 0x37800000, 0x17 ;  /* 0x3780000000037811 */ /* 0x000fc800078eb8ff */
[----:B------:R-:W-:-:S07]  /*f520*/  LOP3.LUT R2, R3, R2, R4, 0xfe, !PT ;  /* 0x0000000203027212 */ /* 0x000fce00078efe04 */
.L_x_1558:
[----:B------:R-:W-:Y:S05]  /*f530*/  BSYNC B0 ;  /* 0x0000000000007941 */ /* 0x000fea0003800000 */
.L_x_1557:
[----:B------:R-:W0:Y:S01]  /*f540*/  F2I.S64.TRUNC R2, R2 ;  /* 0x0000000200027311 */ /* 0x000e22000020d900 */
[----:B------:R-:W-:Y:S05]  /*f550*/  BRA `(.L_x_1538) ;  /* 0x00000000009c7947 */ /* 0x000fea0003800000 */
.L_x_1550:
        /* <DEDUP_REMOVED lines=14> */
.L_x_1564:
[----:B------:R-:W-:Y:S05]  /*f640*/  BSYNC B0 ;  /* 0x0000000000007941 */ /* 0x000fea0003800000 */
.L_x_1563:
[----:B------:R-:W0:Y:S01]  /*f650*/  F2I.S64.TRUNC R2, R2 ;  /* 0x0000000200027311 */ /* 0x000e22000020d900 */
[----:B------:R-:W-:Y:S05]  /*f660*/  BRA `(.L_x_1538) ;  /* 0x0000000000587947 */ /* 0x000fea0003800000 */
.L_x_1537:
        /* <DEDUP_REMOVED lines=16> */
.L_x_1565:
[----:B------:R-:W-:Y:S01]  /*f770*/  CS2R R2, SRZ ;  /* 0x0000000000027805 */ /* 0x000fe2000001ff00 */
[----:B------:R-:W-:Y:S06]  /*f780*/  BRA `(.L_x_1538) ;  /* 0x0000000000107947 */ /* 0x000fec0003800000 */
.L_x_1562:
[----:B------:R4:W5:Y:S01]  /*f790*/  LDG.E.64 R2, desc[UR36][R4.64] ;  /* 0x0000002404027981 */ /* 0x000962000c1e1b00 */
[----:B------:R-:W-:Y:S05]  /*f7a0*/  BRA `(.L_x_1538) ;  /* 0x0000000000087947 */ /* 0x000fea0003800000 */
.L_x_1561:
[----:B------:R0:W5:Y:S01]  /*f7b0*/  LDG.E R2, desc[UR36][R4.64] ;  /* 0x0000002404027981 */ /* 0x000162000c1e1900 */
[----:B------:R-:W-:-:S07]  /*f7c0*/  IMAD.MOV.U32 R3, RZ, RZ, RZ ;  /* 0x000000ffff037224 */ /* 0x000fce00078e00ff */
.L_x_1538:
        /* <DEDUP_REMOVED lines=10> */
.L_x_1567:
[----:B------:R-:W-:Y:S05]  /*f870*/  BSYNC B0 ;  /* 0x0000000000007941 */ /* 0x000fea0003800000 */
.L_x_1566:
        /* <DEDUP_REMOVED lines=13> */
.L_x_1571:
[----:B0123-5:R-:W-:-:S06]  /*f950*/  IMAD.U32 R3, R23, 0x10000, RZ ;  /* 0x0001000017037824 */ /* 0x02ffcc00078e00ff */
[----:B------:R-:W0:Y:S02]  /*f960*/  F2I.S64.TRUNC R2, R3 ;  /* 0x0000000300027311 */ /* 0x000e24000020d900 */
[----:B0-----:R0:W-:Y:S01]  /*f970*/  STG.E.U8 desc[UR36][R16.64], R2 ;  /* 0x0000000210007986 */ /* 0x0011e2000c101124 */
[----:B------:R-:W-:Y:S05]  /*f980*/  BRA `(.L_x_1573) ;  /* 0x0000000c00847947 */ /* 0x000fea0003800000 */
.L_x_1570:
        /* <DEDUP_REMOVED lines=10> */
.L_x_1575:
[----:B-----5:R-:W-:-:S06]  /*fa30*/  IMAD.U32 R23, R23, 0x10000, RZ ;  /* 0x0001000017177824 */ /* 0x020fcc00078e00ff */
[----:B------:R-:W0:Y:S02]  /*fa40*/  F2I.FTZ.TRUNC.NTZ R23, R23 ;  /* 0x0000001700177305 */ /* 0x000e24000021f100 */
[----:B0-----:R0:W-:Y:S01]  /*fa50*/  STG.E desc[UR36][R16.64], R23 ;  /* 0x0000001710007986 */ /* 0x0011e2000c101924 */
[----:B------:R-:W-:Y:S05]  /*fa60*/  BRA `(.L_x_1573) ;  /* 0x0000000c004c7947 */ /* 0x000fea0003800000 */
.L_x_1574:
[----:B-----5:R-:W-:-:S06]  /*fa70*/  IMAD.U32 R23, R23, 0x10000, RZ ;  /* 0x0001000017177824 */ /* 0x020fcc00078e00ff */
[----:B------:R-:W0:Y:S02]  /*fa80*/  F2I.FTZ.TRUNC.NTZ R23, R23 ;  /* 0x0000001700177305 */ /* 0x000e24000021f100 */
[----:B0-----:R0:W-:Y:S01]  /*fa90*/  STG.E.U16 desc[UR36][R16.64], R23 ;  /* 0x0000001710007986 */ /* 0x0011e2000c101524 */
[----:B------:R-:W-:Y:S05]  /*faa0*/  BRA `(.L_x_1573) ;  /* 0x0000000c003c7947 */ /* 0x000fea0003800000 */
.L_x_1569:
        /* <DEDUP_REMOVED lines=9> */
.L_x_1577:
[----:B-----5:R-:W-:-:S05]  /*fb40*/  IMAD.U32 R0, R23, 0x10000, RZ ;  /* 0x0001000017007824 */ /* 0x020fca00078e00ff */
[----:B------:R-:W-:-:S05]  /*fb50*/  F2FP.F16.F32.PACK_AB R0, RZ, R0 ;  /* 0x00000000ff00723e */ /* 0x000fca00000000ff */
[----:B------:R0:W-:Y:S01]  /*fb60*/  STG.E.U16 desc[UR36][R16.64], R0 ;  /* 0x0000000010007986 */ /* 0x0001e2000c101524 */
[----:B------:R-:W-:Y:S05]  /*fb70*/  BRA `(.L_x_1573) ;  /* 0x0000000c00087947 */ /* 0x000fea0003800000 */
.L_x_1576:
        /* <DEDUP_REMOVED lines=10> */
.L_x_1579:
[----:B-----5:R-:W-:-:S05]  /*fc20*/  IMAD.U32 R23, R23, 0x10000, RZ ;  /* 0x0001000017177824 */ /* 0x020fca00078e00ff */
[----:B0123--:R-:W-:-:S04]  /*fc30*/  F2FP.F16.F32.PACK_AB R3, RZ, R23 ;  /* 0x00000017ff03723e */ /* 0x00ffc800000000ff */
[----:B------:R-:W-:-:S05]  /*fc40*/  PRMT R3, R3, 0x5410, RZ ;  /* 0x0000541003037816 */ /* 0x000fca00000000ff */
[----:B------:R0:W-:Y:S01]  /*fc50*/  STG.E desc[UR36][R16.64], R3 ;  /* 0x0000000310007986 */ /* 0x0001e2000c101924 */
[----:B------:R-:W-:Y:S05]  /*fc60*/  BRA `(.L_x_1573) ;  /* 0x0000000800cc7947 */ /* 0x000fea0003800000 */
.L_x_1578:
[----:B0123-5:R-:W-:-:S04]  /*fc70*/  IMAD.U32 R2, R23, 0x10000, RZ ;  /* 0x0001000017027824 */ /* 0x02ffc800078e00ff */
[----:B------:R-:W-:-:S06]  /*fc80*/  FMUL.FTZ R2, R2, 1 ;  /* 0x3f80000002027820 */ /* 0x000fcc0000410000 */
[----:B------:R-:W0:Y:S02]  /*fc90*/  F2F.F64.F32 R2, R2 ;  /* 0x0000000200027310 */ /* 0x000e240000201800 */
[----:B0-----:R0:W-:Y:S01]  /*fca0*/  STG.E.64 desc[UR36][R16.64], R2 ;  /* 0x0000000210007986 */ /* 0x0011e2000c101b24 */
[----:B------:R-:W-:Y:S05]  /*fcb0*/  BRA `(.L_x_1573) ;  /* 0x0000000800b87947 */ /* 0x000fea0003800000 */
.L_x_1568:
        /* <DEDUP_REMOVED lines=13> */
.L_x_1582:
[----:B-----5:R-:W-:Y:S01]  /*fd90*/  IMAD.U32 R23, R23, 0x10000, RZ ;  /* 0x0001000017177824 */ /* 0x020fe200078e00ff */
[----:B------:R-:W-:-:S03]  /*fda0*/  CS2R R6, SRZ ;  /* 0x0000000000067805 */ /* 0x000fc6000001ff00 */
[----:B0---4-:R-:W-:-:S06]  /*fdb0*/  FMUL.FTZ R4, R23, 1 ;  /* 0x3f80000017047820 */ /* 0x011fcc0000410000 */
[----:B------:R-:W0:Y:S02]  /*fdc0*/  F2F.F64.F32 R4, R4 ;  /* 0x0000000400047310 */ /* 0x000e240000201800 */
[----:B0-----:R0:W-:Y:S01]  /*fdd0*/  STG.E.128 desc[UR36][R16.64], R4 ;  /* 0x0000000410007986 */ /* 0x0011e2000c101d24 */
[----:B------:R-:W-:Y:S05]  /*fde0*/  BRA `(.L_x_1573) ;  /* 0x00000008006c7947 */ /* 0x000fea0003800000 */
.L_x_1581:
        /* <DEDUP_REMOVED lines=21> */
.L_x_1586:
[----:B------:R-:W-:Y:S05]  /*ff40*/  BSYNC B0 ;  /* 0x0000000000007941 */ /* 0x000fea0003800000 */
.L_x_1585:
[----:B------:R-:W-:-:S05]  /*ff50*/  LOP3.LUT R3, R0, R3, RZ, 0xfc, !PT ;  /* 0x0000000300037212 */ /* 0x000fca00078efcff */
[----:B------:R0:W-:Y:S01]  /*ff60*/  STG.E.U8 desc[UR36][R16.64], R3 ;  /* 0x0000000310007986 */ /* 0x0001e2000c101124 */
[----:B------:R-:W-:Y:S05]  /*ff70*/  BRA `(.L_x_1573) ;  /* 0x0000000800087947 */ /* 0x000fea0003800000 */
.L_x_1584:
        /* <DEDUP_REMOVED lines=13> */
.L_x_1588:
[----:B------:R-:W-:Y:S01]  /*10050*/  IMAD.MOV.U32 R0, RZ, RZ, 0x7f ;  /* 0x0000007fff007424 */ /* 0x000fe200078e00ff */
[----:B------:R-:W-:-:S04]  /*10060*/  ISETP.GT.U32.AND P0, PT, R2, 0x7f800000, PT ;  /* 0x7f8000000200780c */ /* 0x000fc80003f04070 */
[----:B------:R-:W-:-:S09]  /*10070*/  SEL R0, R0, 0x7c, P0 ;  /* 0x0000007c00007807 */ /* 0x000fd20000000000 */
.L_x_1589:
[----:B------:R-:W-:Y:S05]  /*10080*/  BSYNC B0 ;  /* 0x0000000000007941 */ /* 0x000fea0003800000 */
.L_x_1587:
[----:B------:R-:W-:-:S04]  /*10090*/  LOP3.LUT R2, R23, 0x80000000, RZ, 0xc0, !PT ;  /* 0x8000000017027812 */ /* 0x000fc800078ec0ff */
[----:B------:R-:W-:-:S04]  /*100a0*/  SHF.R.U32.HI R3, RZ, 0x18, R2 ;  /* 0x00000018ff037819 */ /* 0x000fc80000011602 */
[----:B------:R-:W-:-:S05]  /*100b0*/  LOP3.LUT R3, R0, R3, RZ, 0xfc, !PT ;  /* 0x0000000300037212 */ /* 0x000fca00078efcff */
[----:B------:R0:W-:Y:S01]  /*100c0*/  STG.E.U8 desc[UR36][R16.64], R3 ;  /* 0x0000000310007986 */ /* 0x0001e2000c101124 */
[----:B------:R-:W-:Y:S05]  /*100d0*/  BRA `(.L_x_1573) ;  /* 0x0000000400b07947 */ /* 0x000fea0003800000 */
.L_x_1583:
[----:B-----5:R0:W-:Y:S01]  /*100e0*/  STG.E.U16 desc[UR36][R16.64], R23 ;  /* 0x0000001710007986 */ /* 0x0201e2000c101524 */
[----:B------:R-:W-:Y:S05]  /*100f0*/  BRA `(.L_x_1573) ;  /* 0x0000000400a87947 */ /* 0x000fea0003800000 */
.L_x_1580:
        /* <DEDUP_REMOVED lines=12> */
.L_x_1592:
        /* <DEDUP_REMOVED lines=17> */
.L_x_1595:
[----:B------:R-:W-:-:S04]  /*102d0*/  LOP3.LUT R2, R23, 0x80000000, RZ, 0xc0, !PT ;  /* 0x8000000017027812 */ /* 0x000fc800078ec0ff */
[----:B------:R-:W-:-:S04]  /*102e0*/  SHF.R.U32.HI R3, RZ, 0x18, R2 ;  /* 0x00000018ff037819 */ /* 0x000fc80000011602 */
[----:B------:R-:W-:-:S04]  /*102f0*/  LOP3.LUT R0, R0, R3, RZ, 0xfc, !PT ;  /* 0x0000000300007212 */ /* 0x000fc800078efcff */
[----:B------:R-:W-:-:S07]  /*10300*/  PRMT R8, R0, 0x7610, R8 ;  /* 0x0000761000087816 */ /* 0x000fce0000000008 */
.L_x_1594:
[----:B------:R-:W-:Y:S05]  /*10310*/  BSYNC B0 ;  /* 0x0000000000007941 */ /* 0x000fea0003800000 */
.L_x_1593:
[----:B------:R0:W-:Y:S01]  /*10320*/  STG.E.U8 desc[UR36][R16.64], R8 ;  /* 0x0000000810007986 */ /* 0x0001e2000c101124 */
[----:B------:R-:W-:Y:S05]  /*10330*/  BRA `(.L_x_1573) ;  /* 0x0000000400187947 */ /* 0x000fea0003800000 */
.L_x_1591:
        /* <DEDUP_REMOVED lines=17> */
.L_x_1598:
[----:B------:R-:W-:-:S04]  /*10450*/  LOP3.LUT R2, R23, 0x80000000, RZ, 0xc0, !PT ;  /* 0x8000000017027812 */ /* 0x000fc800078ec0ff */
[----:B------:R-:W-:-:S04]  /*10460*/  SHF.R.U32.HI R3, RZ, 0x18, R2 ;  /* 0x00000018ff037819 */ /* 0x000fc80000011602 */
[----:B------:R-:W-:-:S04]  /*10470*/  LOP3.LUT R0, R0, R3, RZ, 0xfc, !PT ;  /* 0x0000000300007212 */ /* 0x000fc800078efcff */
[----:B------:R-:W-:-:S07]  /*10480*/  PRMT R8, R0, 0x7610, R8 ;  /* 0x0000761000087816 */ /* 0x000fce0000000008 */
.L_x_1597:
[----:B------:R-:W-:Y:S05]  /*10490*/  BSYNC B0 ;  /* 0x0000000000007941 */ /* 0x000fea0003800000 */
.L_x_1596:
[----:B------:R0:W-:Y:S01]  /*104a0*/  STG.E.U8 desc[UR36][R16.64], R8 ;  /* 0x0000000810007986 */ /* 0x0001e2000c101124 */
[----:B------:R-:W-:Y:S05]  /*104b0*/  BRA `(.L_x_1573) ;  /* 0x0000000000b87947 */ /* 0x000fea0003800000 */
.L_x_1590:
        /* <DEDUP_REMOVED lines=22> */
.L_x_1572:
        /* <DEDUP_REMOVED lines=16> */
.L_x_1601:
[----:B------:R-:W-:Y:S05]  /*10720*/  BRA `(.L_x_1573) ;  /* 0x00000000001c7947 */ /* 0x000fea0003800000 */
.L_x_1600:
[----:B0123-5:R-:W-:-:S06]  /*10730*/  IMAD.U32 R2, R23, 0x10000, RZ ;  /* 0x0001000017027824 */ /* 0x02ffcc00078e00ff */
[----:B------:R-:W0:Y:S02]  /*10740*/  F2I.U64.TRUNC R2, R2 ;  /* 0x0000000200027311 */ /* 0x000e24000020d800 */
[----:B0-----:R0:W-:Y:S01]  /*10750*/  STG.E.64 desc[UR36][R16.64], R2 ;  /* 0x0000000210007986 */ /* 0x0011e2000c101b24 */
[----:B------:R-:W-:Y:S05]  /*10760*/  BRA `(.L_x_1573) ;  /* 0x00000000000c7947 */ /* 0x000fea0003800000 */
.L_x_1599:
[----:B-----5:R-:W-:-:S06]  /*10770*/  IMAD.U32 R23, R23, 0x10000, RZ ;  /* 0x0001000017177824 */ /* 0x020fcc00078e00ff */
[----:B------:R-:W0:Y:S02]  /*10780*/  F2I.FTZ.U32.TRUNC.NTZ R23, R23 ;  /* 0x0000001700177305 */ /* 0x000e24000021f000 */
[----:B0-----:R0:W-:Y:S02]  /*10790*/  STG.E desc[UR36][R16.64], R23 ;  /* 0x0000001710007986 */ /* 0x0011e4000c101924 */
.L_x_1573:
[----:B------:R-:W-:-:S07]  /*107a0*/  VIADD R19, R19, 0x80 ;  /* 0x0000008013137836 */ /* 0x000fce0000000000 */
.L_x_1465:
[----:B------:R-:W-:Y:S05]  /*107b0*/  BSYNC B6 ;  /* 0x0000000000067941 */ /* 0x000fea0003800000 */
.L_x_1464:
        /* <DEDUP_REMOVED lines=383> */
.L_x_1602:
        /* <DEDUP_REMOVED lines=23> */
.L_x_1606:
[----:B------:R-:W2:Y:S02]  /*12120*/  LDG.E.U8 R2, desc[UR36][R2.64] ;  /* 0x0000002402027981 */ /* 0x000ea4000c1e1100 */
[----:B--2---:R-:W-:-:S04]  /*12130*/  I2FP.F32.U32 R0, R2 ;  /* 0x0000000200007245 */ /* 0x004fc80000201000 */
[----:B------:R-:W-:-:S04]  /*12140*/  F2FP.BF16.F32.PACK_AB R0, RZ, R0 ;  /* 0x00000000ff00723e */ /* 0x000fc800000010ff */
[----:B------:R-:W-:Y:S01]  /*12150*/  PRMT R19, R0, 0x7610, R19 ;  /* 0x0000761000137816 */ /* 0x000fe20000000013 */
[----:B------:R-:W-:Y:S06]  /*12160*/  BRA `(.L_x_1608) ;  /* 0x0000000c00c87947 */ /* 0x000fec0003800000 */
.L_x_1605:
        /* <DEDUP_REMOVED lines=11> */
.L_x_1610:
[----:B------:R-:W2:Y:S02]  /*12220*/  LDG.E R2, desc[UR36][R2.64] ;  /* 0x0000002402027981 */ /* 0x000ea4000c1e1900 */
[----:B--2---:R-:W-:-:S04]  /*12230*/  I2FP.F32.S32 R0, R2 ;  /* 0x0000000200007245 */ /* 0x004fc80000201400 */
[----:B------:R-:W-:-:S04]  /*12240*/  F2FP.BF16.F32.PACK_AB R0, RZ, R0 ;  /* 0x00000000ff00723e */ /* 0x000fc800000010ff */
[----:B------:R-:W-:Y:S01]  /*12250*/  PRMT R19, R0, 0x7610, R19 ;  /* 0x0000761000137816 */ /* 0x000fe20000000013 */
[----:B------:R-:W-:Y:S06]  /*12260*/  BRA `(.L_x_1608) ;  /* 0x0000000c00887947 */ /* 0x000fec0003800000 */
.L_x_1609:
[----:B------:R-:W2:Y:S02]  /*12270*/  LDG.E.U16 R2, desc[UR36][R2.64] ;  /* 0x0000002402027981 */ /* 0x000ea4000c1e1500 */
[----:B--2---:R-:W0:Y:S02]  /*12280*/  I2F.S16 R0, R2 ;  /* 0x0000000200007306 */ /* 0x004e240000101400 */
[----:B0-----:R-:W-:-:S04]  /*12290*/  F2FP.BF16.F32.PACK_AB R0, RZ, R0 ;  /* 0x00000000ff00723e */ /* 0x001fc800000010ff */
[----:B------:R-:W-:Y:S01]  /*122a0*/  PRMT R19, R0, 0x7610, R19 ;  /* 0x0000761000137816 */ /* 0x000fe20000000013 */
[----:B------:R-:W-:Y:S06]  /*122b0*/  BRA `(.L_x_1608) ;  /* 0x0000000c00747947 */ /* 0x000fec0003800000 */
.L_x_1604:
        /* <DEDUP_REMOVED lines=9> */
.L_x_1612:
[----:B------:R-:W2:Y:S02]  /*12350*/  LDG.E.U16 R0, desc[UR36][R2.64] ;  /* 0x0000002402007981 */ /* 0x000ea4000c1e1500 */
[----:B--2---:R-:W-:-:S05]  /*12360*/  HADD2.F32 R0, -RZ, R0.H0_H0 ;  /* 0x20000000ff007230 */ /* 0x004fca0000004100 */
[----:B------:R-:W-:-:S04]  /*12370*/  F2FP.BF16.F32.PACK_AB R0, RZ, R0 ;  /* 0x00000000ff00723e */ /* 0x000fc800000010ff */
[----:B------:R-:W-:Y:S01]  /*12380*/  PRMT R19, R0, 0x7610, R19 ;  /* 0x0000761000137816 */ /* 0x000fe20000000013 */
[----:B------:R-:W-:Y:S06]  /*12390*/  BRA `(.L_x_1608) ;  /* 0x0000000c003c7947 */ /* 0x000fec0003800000 */
.L_x_1611:
        /* <DEDUP_REMOVED lines=9> */
.L_x_1614:
[----:B------:R-:W2:Y:S02]  /*12430*/  LDG.E.U16 R2, desc[UR36][R2.64] ;  /* 0x0000002402027981 */ /* 0x000ea4000c1e1500 */
[----:B--2---:R-:W-:-:S05]  /*12440*/  HADD2.F32 R0, -RZ, R2.H0_H0 ;  /* 0x20000002ff007230 */ /* 0x004fca0000004100 */
[----:B------:R-:W-:-:S04]  /*12450*/  F2FP.BF16.F32.PACK_AB R0, RZ, R0 ;  /* 0x00000000ff00723e */ /* 0x000fc800000010ff */
[----:B------:R-:W-:Y:S01]  /*12460*/  PRMT R19, R0, 0x7610, R19 ;  /* 0x0000761000137816 */ /* 0x000fe20000000013 */
[----:B------:R-:W-:Y:S06]  /*12470*/  BRA `(.L_x_1608) ;  /* 0x0000000c00047947 */ /* 0x000fec0003800000 */
.L_x_1613:
        /* <DEDUP_REMOVED lines=9> */
.L_x_1603:
        /* <DEDUP_REMOVED lines=14> */
.L_x_1617:
        /* <DEDUP_REMOVED lines=9> */
.L_x_1616:
        /* <DEDUP_REMOVED lines=28> */
.L_x_1619:
        /* <DEDUP_REMOVED lines=15> */
.L_x_1618:
[----:B------:R0:W5:Y:S01]  /*12930*/  LDG.E.U16 R19, desc[UR36][R2.64] ;  /* 0x0000002402137981 */ /* 0x000162000c1e1500 */
[----:B------:R-:W-:Y:S05]  /*12940*/  BRA `(.L_x_1608) ;  /* 0x0000000400d07947 */ /* 0x000fea0003800000 */
.L_x_1615:
        /* <DEDUP_REMOVED lines=13> */
.L_x_1622:
        /* <DEDUP_REMOVED lines=21> */
.L_x_1626:
[----:B------:R-:W-:Y:S05]  /*12b70*/  BSYNC B1 ;  /* 0x0000000000017941 */ /* 0x000fea0003800000 */
.L_x_1625:
[----:B------:R-:W-:Y:S01]  /*12b80*/  LEA R3, R0, 0x3b800000, 0x17 ;  /* 0x3b80000000037811 */ /* 0x000fe200078eb8ff */
[----:B------:R-:W-:-:S05]  /*12b90*/  IMAD.SHL.U32 R0, R2, 0x100000, RZ ;  /* 0x0010000002007824 */ /* 0x000fca00078e00ff */
[----:B------:R-:W-:-:S07]  /*12ba0*/  LOP3.LUT R0, R3, R0, R4, 0xfe, !PT ;  /* 0x0000000003007212 */ /* 0x000fce00078efe04 */
.L_x_1624:
[----:B------:R-:W-:Y:S05]  /*12bb0*/  BSYNC B0 ;  /* 0x0000000000007941 */ /* 0x000fea0003800000 */
.L_x_1623:
[----:B------:R-:W-:-:S04]  /*12bc0*/  F2FP.BF16.F32.PACK_AB R0, RZ, R0 ;  /* 0x00000000ff00723e */ /* 0x000fc800000010ff */
[----:B------:R-:W-:Y:S01]  /*12bd0*/  PRMT R19, R0, 0x7610, R19 ;  /* 0x0000761000137816 */ /* 0x000fe20000000013 */
[----:B------:R-:W-:Y:S06]  /*12be0*/  BRA `(.L_x_1608) ;  /* 0x0000000400287947 */ /* 0x000fec0003800000 */
.L_x_1621:
        /* <DEDUP_REMOVED lines=21> */
.L_x_1630:
[----:B------:R-:W-:Y:S05]  /*12d40*/  BSYNC B1 ;  /* 0x0000000000017941 */ /* 0x000fea0003800000 */
.L_x_1629:
[----:B------:R-:W-:Y:S01]  /*12d50*/  LEA R3, R0, 0x37800000, 0x17 ;  /* 0x3780000000037811 */ /* 0x000fe200078eb8ff */
[----:B------:R-:W-:-:S05]  /*12d60*/  IMAD.SHL.U32 R0, R2, 0x200000, RZ ;  /* 0x0020000002007824 */ /* 0x000fca00078e00ff */
[----:B------:R-:W-:-:S07]  /*12d70*/  LOP3.LUT R0, R3, R0, R4, 0xfe, !PT ;  /* 0x0000000003007212 */ /* 0x000fce00078efe04 */
.L_x_1628:
[----:B------:R-:W-:Y:S05]  /*12d80*/  BSYNC B0 ;  /* 0x0000000000007941 */ /* 0x000fea0003800000 */
.L_x_1627:
[----:B------:R-:W-:-:S04]  /*12d90*/  F2FP.BF16.F32.PACK_AB R0, RZ, R0 ;  /* 0x00000000ff00723e */ /* 0x000fc800000010ff */
[----:B------:R-:W-:Y:S01]  /*12da0*/  PRMT R19, R0, 0x7610, R19 ;  /* 0x0000761000137816 */ /* 0x000fe20000000013 */
[----:B------:R-:W-:Y:S06]  /*12db0*/  BRA `(.L_x_1608) ;  /* 0x0000000000b47947 */ /* 0x000fec0003800000 */
.L_x_1620:
        /* <DEDUP_REMOVED lines=14> */
.L_x_1634:
[----:B------:R-:W-:Y:S05]  /*12ea0*/  BSYNC B0 ;  /* 0x0000000000007941 */ /* 0x000fea0003800000 */
.L_x_1633:
[----:B------:R-:W-:-:S04]  /*12eb0*/  F2FP.BF16.F32.PACK_AB R0, RZ, R0 ;  /* 0x00000000ff00723e */ /* 0x000fc800000010ff */
[----:B------:R-:W-:Y:S01]  /*12ec0*/  PRMT R19, R0, 0x7610, R19 ;  /* 0x0000761000137816 */ /* 0x000fe20000000013 */
[----:B------:R-:W-:Y:S06]  /*12ed0*/  BRA `(.L_x_1608) ;  /* 0x00000000006c7947 */ /* 0x000fec0003800000 */
.L_x_1607:
        /* <DEDUP_REMOVED lines=16> */
.L_x_1635:
[----:B------:R-:W-:Y:S01]  /*12fe0*/  PRMT R19, RZ, 0x7610, R19 ;  /* 0x00007610ff137816 */ /* 0x000fe20000000013 */
[----:B------:R-:W-:Y:S06]  /*12ff0*/  BRA `(.L_x_1608) ;  /* 0x0000000000247947 */ /* 0x000fec0003800000 */
.L_x_1632:
[----:B------:R-:W2:Y:S02]  /*13000*/  LDG.E.64 R2, desc[UR36][R2.64] ;  /* 0x0000002402027981 */ /* 0x000ea4000c1e1b00 */
[----:B--2---:R-:W0:Y:S02]  /*13010*/  I2F.U64 R0, R2 ;  /* 0x0000000200007312 */ /* 0x004e240000301000 */
[----:B0-----:R-:W-:-:S04]  /*13020*/  F2FP.BF16.F32.PACK_AB R0, RZ, R0 ;  /* 0x00000000ff00723e */ /* 0x001fc800000010ff */
[----:B------:R-:W-:Y:S01]  /*13030*/  PRMT R19, R0, 0x7610, R19 ;  /* 0x0000761000137816 */ /* 0x000fe20000000013 */
[----:B------:R-:W-:Y:S06]  /*13040*/  BRA `(.L_x_1608) ;  /* 0x0000000000107947 */ /* 0x000fec0003800000 */
.L_x_1631:
[----:B------:R-:W2:Y:S02]  /*13050*/  LDG.E R2, desc[UR36][R2.64] ;  /* 0x0000002402027981 */ /* 0x000ea4000c1e1900 */
[----:B--2---:R-:W-:-:S04]  /*13060*/  I2FP.F32.U32 R0, R2 ;  /* 0x0000000200007245 */ /* 0x004fc80000201000 */
[----:B------:R-:W-:-:S04]  /*13070*/  F2FP.BF16.F32.PACK_AB R0, RZ, R0 ;  /* 0x00000000ff00723e */ /* 0x000fc800000010ff */
[----:B------:R-:W-:-:S07]  /*13080*/  PRMT R19, R0, 0x7610, R19 ;  /* 0x0000761000137816 */ /* 0x000fce0000000013 */
.L_x_1608:
        /* <DEDUP_REMOVED lines=19> */
.L_x_1639:
[----:B------:R-:W2:Y:S02]  /*131c0*/  LDG.E.U8 R2, desc[UR36][R2.64] ;  /* 0x0000002402027981 */ /* 0x000ea4000c1e1100 */
[----:B--2---:R-:W-:-:S04]  /*131d0*/  ISETP.NE.AND P0, PT, R2, RZ, PT ;  /* 0x000000ff0200720c */ /* 0x004fc80003f05270 */
[----:B------:R-:W-:Y:S01]  /*131e0*/  P2R R22, PR, RZ, 0x1 ;  /* 0x00000001ff167803 */ /* 0x000fe20000000000 */
[----:B------:R-:W-:Y:S08]  /*131f0*/  BRA `(.L_x_1641) ;  /* 0x0000000c00c47947 */ /* 0x000ff00003800000 */
.L_x_1638:
        /* <DEDUP_REMOVED lines=11> */
.L_x_1643:
[----:B------:R-:W2:Y:S02]  /*132b0*/  LDG.E R2, desc[UR36][R2.64] ;  /* 0x0000002402027981 */ /* 0x000ea4000c1e1900 */
[----:B--2---:R-:W-:-:S04]  /*132c0*/  ISETP.NE.AND P0, PT, R2, RZ, PT ;  /* 0x000000ff0200720c */ /* 0x004fc80003f05270 */
[----:B------:R-:W-:Y:S01]  /*132d0*/  P2R R22, PR, RZ, 0x1 ;  /* 0x00000001ff167803 */ /* 0x000fe20000000000 */
[----:B------:R-:W-:Y:S08]  /*132e0*/  BRA `(.L_x_1641) ;  /* 0x0000000c00887947 */ /* 0x000ff00003800000 */
.L_x_1642:
[----:B------:R-:W2:Y:S02]  /*132f0*/  LDG.E.U16 R2, desc[UR36][R2.64] ;  /* 0x0000002402027981 */ /* 0x000ea4000c1e1500 */
[----:B--2---:R-:W-:-:S04]  /*13300*/  ISETP.NE.AND P0, PT, R2, RZ, PT ;  /* 0x000000ff0200720c */ /* 0x004fc80003f05270 */
[----:B------:R-:W-:Y:S01]  /*13310*/  P2R R22, PR, RZ, 0x1 ;  /* 0x00000001ff167803 */ /* 0x000fe20000000000 */
[----:B------:R-:W-:Y:S08]  /*13320*/  BRA `(.L_x_1641) ;  /* 0x0000000c00787947 */ /* 0x000ff00003800000 */
.L_x_1637:
        /* <DEDUP_REMOVED lines=10> */
.L_x_1645:
[----:B------:R-:W2:Y:S02]  /*133d0*/  LDG.E.U16 R0, desc[UR36][R2.64] ;  /* 0x0000002402007981 */ /* 0x000ea4000c1e1500 */
[----:B--2---:R-:W-:-:S05]  /*133e0*/  HADD2.F32 R0, -RZ, R0.H0_H0 ;  /* 0x20000000ff007230 */ /* 0x004fca0000004100 */
[----:B------:R-:W-:-:S04]  /*133f0*/  FSETP.NEU.FTZ.AND P0, PT, R0, RZ, PT ;  /* 0x000000ff0000720b */ /* 0x000fc80003f1d000 */
[----:B------:R-:W-:Y:S01]  /*13400*/  P2R R22, PR, RZ, 0x1 ;  /* 0x00000001ff167803 */ /* 0x000fe20000000000 */
[----:B------:R-:W-:Y:S08]  /*13410*/  BRA `(.L_x_1641) ;  /* 0x0000000c003c7947 */ /* 0x000ff00003800000 */
.L_x_1644:
        /* <DEDUP_REMOVED lines=12> */
.L_x_1647:
        /* <DEDUP_REMOVED lines=11> */
.L_x_1646:
[----:B------:R-:W2:Y:S02]  /*13590*/  LDG.E.64 R2, desc[UR36][R2.64] ;  /* 0x0000002402027981 */ /* 0x000ea4000c1e1b00 */
[----:B--2---:R-:W-:-:S06]  /*135a0*/  DSETP.NEU.AND P0, PT, R2, RZ, PT ;  /* 0x000000ff0200722a */ /* 0x004fcc0003f0d000 */
[----:B------:R-:W-:Y:S01]  /*135b0*/  P2R R22, PR, RZ, 0x1 ;  /* 0x00000001ff167803 */ /* 0x000fe20000000000 */
[----:B------:R-:W-:Y:S07]  /*135c0*/  BRA `(.L_x_1641) ;  /* 0x0000000800d07947 */ /* 0x000fee0003800000 */
.L_x_1636:
        /* <DEDUP_REMOVED lines=12> */
.L_x_1650:
[----:B------:R-:W2:Y:S02]  /*13690*/  LDG.E.128 R4, desc[UR36][R2.64] ;  /* 0x0000002402047981 */ /* 0x000ea4000c1e1d00 */
[----:B--2---:R-:W-:-:S06]  /*136a0*/  DSETP.NEU.AND P0, PT, R6, RZ, PT ;  /* 0x000000ff0600722a */ /* 0x004fcc0003f0d000 */
[----:B------:R-:W-:-:S06]  /*136b0*/  DSETP.NEU.OR P0, PT, R4, RZ, P0 ;  /* 0x000000ff0400722a */ /* 0x000fcc000070d400 */
[----:B------:R-:W-:Y:S01]  /*136c0*/  P2R R22, PR, RZ, 0x1 ;  /* 0x00000001ff167803 */ /* 0x000fe20000000000 */
[----:B------:R-:W-:Y:S07]  /*136d0*/  BRA `(.L_x_1641) ;  /* 0x00000008008c7947 */ /* 0x000fee0003800000 */
.L_x_1649:
        /* <DEDUP_REMOVED lines=28> */
.L_x_1652:
        /* <DEDUP_REMOVED lines=15> */
.L_x_1651:
[----:B------:R-:W2:Y:S02]  /*13990*/  LDG.E.U16 R0, desc[UR36][R2.64] ;  /* 0x0000002402007981 */ /* 0x000ea4000c1e1500 */
[----:B--2---:R-:W-:-:S05]  /*139a0*/  IMAD.U32 R0, R0, 0x10000, RZ ;  /* 0x0001000000007824 */ /* 0x004fca00078e00ff */
[----:B------:R-:W-:-:S04]  /*139b0*/  FSETP.NEU.FTZ.AND P0, PT, R0, RZ, PT ;  /* 0x000000ff0000720b */ /* 0x000fc80003f1d000 */
[----:B------:R-:W-:Y:S01]  /*139c0*/  P2R R22, PR, RZ, 0x1 ;  /* 0x00000001ff167803 */ /* 0x000fe20000000000 */
[----:B------:R-:W-:Y:S08]  /*139d0*/  BRA `(.L_x_1641) ;  /* 0x0000000400cc7947 */ /* 0x000ff00003800000 */
.L_x_1648:
        /* <DEDUP_REMOVED lines=12> */
.L_x_1655:
        /* <DEDUP_REMOVED lines=21> */
.L_x_1659:
[----:B------:R-:W-:Y:S05]  /*13bf0*/  BSYNC B1 ;  /* 0x0000000000017941 */ /* 0x000fea0003800000 */
.L_x_1658:
[----:B------:R-:W-:Y:S01]  /*13c00*/  LEA R3, R0, 0x3b800000, 0x17 ;  /* 0x3b80000000037811 */ /* 0x000fe200078eb8ff */
[----:B------:R-:W-:-:S05]  /*13c10*/  IMAD.SHL.U32 R0, R2, 0x100000, RZ ;  /* 0x0010000002007824 */ /* 0x000fca00078e00ff */
[----:B------:R-:W-:-:S07]  /*13c20*/  LOP3.LUT R0, R3, R0, R4, 0xfe, !PT ;  /* 0x0000000003007212 */ /* 0x000fce00078efe04 */
.L_x_1657:
[----:B------:R-:W-:Y:S05]  /*13c30*/  BSYNC B0 ;  /* 0x0000000000007941 */ /* 0x000fea0003800000 */
.L_x_1656:
[----:B------:R-:W-:-:S04]  /*13c40*/  FSETP.NEU.FTZ.AND P0, PT, R0, RZ, PT ;  /* 0x000000ff0000720b */ /* 0x000fc80003f1d000 */
[----:B------:R-:W-:Y:S01]  /*13c50*/  P2R R22, PR, RZ, 0x1 ;  /* 0x00000001ff167803 */ /* 0x000fe20000000000 */
[----:B------:R-:W-:Y:S08]  /*13c60*/  BRA `(.L_x_1641) ;  /* 0x0000000400287947 */ /* 0x000ff00003800000 */
.L_x_1654:
        /* <DEDUP_REMOVED lines=21> */
.L_x_1663:
[----:B------:R-:W-:Y:S05]  /*13dc0*/  BSYNC B1 ;  /* 0x0000000000017941 */ /* 0x000fea0003800000 */
.L_x_1662:
[----:B------:R-:W-:Y:S01]  /*13dd0*/  LEA R3, R0, 0x37800000, 0x17 ;  /* 0x3780000000037811 */ /* 0x000fe200078eb8ff */
[----:B------:R-:W-:-:S05]  /*13de0*/  IMAD.SHL.U32 R0, R2, 0x200000, RZ ;  /* 0x0020000002007824 */ /* 0x000fca00078e00ff */
[----:B------:R-:W-:-:S07]  /*13df0*/  LOP3.LUT R0, R3, R0, R4, 0xfe, !PT ;  /* 0x0000000003007212 */ /* 0x000fce00078efe04 */
.L_x_1661:
[----:B------:R-:W-:Y:S05]  /*13e00*/  BSYNC B0 ;  /* 0x0000000000007941 */ /* 0x000fea0003800000 */
.L_x_1660:
[----:B------:R-:W-:-:S04]  /*13e10*/  FSETP.NEU.FTZ.AND P0, PT, R0, RZ, PT ;  /* 0x000000ff0000720b */ /* 0x000fc80003f1d000 */
[----:B------:R-:W-:Y:S01]  /*13e20*/  P2R R22, PR, RZ, 0x1 ;  /* 0x00000001ff167803 */ /* 0x000fe20000000000 */
[----:B------:R-:W-:Y:S08]  /*13e30*/  BRA `(.L_x_1641) ;  /* 0x0000000000b47947 */ /* 0x000ff00003800000 */
.L_x_1653:
        /* <DEDUP_REMOVED lines=14> */
.L_x_1667:
[----:B------:R-:W-:Y:S05]  /*13f20*/  BSYNC B0 ;  /* 0x0000000000007941 */ /* 0x000fea0003800000 */
.L_x_1666:
[----:B------:R-:W-:-:S04]  /*13f30*/  FSETP.NEU.FTZ.AND P0, PT, R0, RZ, PT ;  /* 0x000000ff0000720b */ /* 0x000fc80003f1d000 */
[----:B------:R-:W-:Y:S01]  /*13f40*/  P2R R22, PR, RZ, 0x1 ;  /* 0x00000001ff167803 */ /* 0x000fe20000000000 */
[----:B------:R-:W-:Y:S08]  /*13f50*/  BRA `(.L_x_1641) ;  /* 0x00000000006c7947 */ /* 0x000ff00003800000 */
.L_x_1640:
        /* <DEDUP_REMOVED lines=16> */
.L_x_1668:
[----:B------:R-:W-:-:S04]  /*14060*/  PLOP3.LUT P0, PT, PT, PT, PT, 0x8, 0x0 ;  /* 0x000000000000781c */ /* 0x000fc80003f0e170 */
[----:B------:R-:W-:Y:S01]  /*14070*/  P2R R22, PR, RZ, 0x1 ;  /* 0x00000001ff167803 */ /* 0x000fe20000000000 */
[----:B------:R-:W-:Y:S08]  /*14080*/  BRA `(.L_x_1641) ;  /* 0x0000000000207947 */ /* 0x000ff00003800000 */
.L_x_1665:
[----:B------:R-:W2:Y:S02]  /*14090*/  LDG.E.64 R2, desc[UR36][R2.64] ;  /* 0x0000002402027981 */ /* 0x000ea4000c1e1b00 */
[----:B--2---:R-:W-:-:S04]  /*140a0*/  ISETP.NE.U32.AND P0, PT, R2, RZ, PT ;  /* 0x000000ff0200720c */ /* 0x004fc80003f05070 */
[----:B------:R-:W-:-:S04]  /*140b0*/  ISETP.NE.AND.EX P0, PT, R3, RZ, PT, P0 ;  /* 0x000000ff0300720c */ /* 0x000fc80003f05300 */
[----:B------:R-:W-:Y:S01]  /*140c0*/  P2R R22, PR, RZ, 0x1 ;  /* 0x00000001ff167803 */ /* 0x000fe20000000000 */
[----:B------:R-:W-:Y:S08]  /*140d0*/  BRA `(.L_x_1641) ;  /* 0x00000000000c7947 */ /* 0x000ff00003800000 */
.L_x_1664:
[----:B------:R-:W2:Y:S02]  /*140e0*/  LDG.E R2, desc[UR36][R2.64] ;  /* 0x0000002402027981 */ /* 0x000ea4000c1e1900 */
[----:B--2---:R-:W-:-:S04]  /*140f0*/  ISETP.NE.AND P0, PT, R2, RZ, PT ;  /* 0x000000ff0200720c */ /* 0x004fc80003f05270 */
[----:B------:R-:W-:-:S09]  /*14100*/  P2R R22, PR, RZ, 0x1 ;  /* 0x00000001ff167803 */ /* 0x000fd20000000000 */
.L_x_1641:
        /* <DEDUP_REMOVED lines=18> */
.L_x_1672:
[----:B------:R0:W5:Y:S01]  /*14230*/  LDG.E.U8 R2, desc[UR36][R4.64] ;  /* 0x0000002404027981 */ /* 0x000162000c1e1100 */
[----:B------:R-:W-:Y:S01]  /*14240*/  IMAD.MOV.U32 R3, RZ, RZ, RZ ;  /* 0x000000ffff037224 */ /* 0x000fe200078e00ff */
[----:B------:R-:W-:Y:S06]  /*14250*/  BRA `(.L_x_1674) ;  /* 0x0000000c00487947 */ /* 0x000fec0003800000 */
.L_x_1671:
        /* <DEDUP_REMOVED lines=8> */
.L_x_1676:
[----:B------:R-:W2:Y:S02]  /*142e0*/  LDG.E R2, desc[UR36][R4.64] ;  /* 0x0000002404027981 */ /* 0x000ea4000c1e1900 */
[----:B--2---:R-:W-:Y:S01]  /*142f0*/  SHF.R.S32.HI R3, RZ, 0x1f, R2 ;  /* 0x0000001fff037819 */ /* 0x004fe20000011402 */
[----:B------:R-:W-:Y:S06]  /*14300*/  BRA `(.L_x_1674) ;  /* 0x0000000c001c7947 */ /* 0x000fec0003800000 */
.L_x_1675:
[----:B------:R-:W2:Y:S02]  /*14310*/  LDG.E.S16 R2, desc[UR36][R4.64] ;  /* 0x0000002404027981 */ /* 0x000ea4000c1e1700 */
[----:B--2---:R-:W-:Y:S01]  /*14320*/  SHF.R.S32.HI R3, RZ, 0x1f, R2 ;  /* 0x0000001fff037819 */ /* 0x004fe20000011402 */
[----:B------:R-:W-:Y:S06]  /*14330*/  BRA `(.L_x_1674) ;  /* 0x0000000c00107947 */ /* 0x000fec0003800000 */
.L_x_1670:
        /* <DEDUP_REMOVED lines=9> */
.L_x_1678:
[----:B------:R-:W2:Y:S02]  /*143d0*/  LDG.E.U16 R4, desc[UR36][R4.64] ;  /* 0x0000002404047981 */ /* 0x000ea4000c1e1500 */
[----:B--2---:R-:W-:-:S06]  /*143e0*/  HADD2.F32 R2, -RZ, R4.H0_H0 ;  /* 0x20000004ff027230 */ /* 0x004fcc0000004100 */
[----:B------:R-:W0:Y:S01]  /*143f0*/  F2I.S64.TRUNC R2, R2 ;  /* 0x0000000200027311 */ /* 0x000e22000020d900 */
[----:B------:R-:W-:Y:S05]  /*14400*/  BRA `(.L_x_1674) ;  /* 0x0000000800dc7947 */ /* 0x000fea0003800000 */
.L_x_1677:
        /* <DEDUP_REMOVED lines=9> */
.L_x_1680:
[----:B------:R-:W2:Y:S02]  /*144a0*/  LDG.E.U16 R4, desc[UR36][R4.64] ;  /* 0x0000002404047981 */ /* 0x000ea4000c1e1500 */
[----:B--2---:R-:W-:-:S06]  /*144b0*/  HADD2.F32 R2, -RZ, R4.H0_H0 ;  /* 0x20000004ff027230 */ /* 0x004fcc0000004100 */
[----:B------:R-:W0:Y:S01]  /*144c0*/  F2I.S64.TRUNC R2, R2 ;  /* 0x0000000200027311 */ /* 0x000e22000020d900 */
[----:B------:R-:W-:Y:S05]  /*144d0*/  BRA `(.L_x_1674) ;  /* 0x0000000800a87947 */ /* 0x000fea0003800000 */
.L_x_1679:
[----:B------:R-:W2:Y:S02]  /*144e0*/  LDG.E.64 R2, desc[UR36][R4.64] ;  /* 0x0000002404027981 */ /* 0x000ea4000c1e1b00 */
[----:B--2---:R-:W0:Y:S01]  /*144f0*/  F2I.S64.F64.TRUNC R2, R2 ;  /* 0x0000000200027311 */ /* 0x004e22000030d900 */
[----:B------:R-:W-:Y:S05]  /*14500*/  BRA `(.L_x_1674) ;  /* 0x00000008009c7947 */ /* 0x000fea0003800000 */
.L_x_1669:
        /* <DEDUP_REMOVED lines=13> */
.L_x_1683:
[----:B------:R-:W2:Y:S02]  /*145e0*/  LDG.E.64 R2, desc[UR36][R4.64] ;  /* 0x0000002404027981 */ /* 0x000ea4000c1e1b00 */
[----:B--2---:R-:W0:Y:S01]  /*145f0*/  F2I.S64.F64.TRUNC R2, R2 ;  /* 0x0000000200027311 */ /* 0x004e22000030d900 */
[----:B------:R-:W-:Y:S05]  /*14600*/  BRA `(.L_x_1674) ;  /* 0x00000008005c7947 */ /* 0x000fea0003800000 */
.L_x_1682:
        /* <DEDUP_REMOVED lines=27> */
.L_x_1685:
        /* <DEDUP_REMOVED lines=14> */
.L_x_1684:
[----:B------:R-:W2:Y:S02]  /*148a0*/  LDG.E.U16 R2, desc[UR36][R4.64] ;  /* 0x0000002404027981 */ /* 0x000ea4000c1e1500 */
[----:B--2---:R-:W-:-:S06]  /*148b0*/  IMAD.U32 R2, R2, 0x10000, RZ ;  /* 0x0001000002027824 */ /* 0x004fcc00078e00ff */
[----:B------:R-:W0:Y:S01]  /*148c0*/  F2I.S64.TRUNC R2, R2 ;  /* 0x0000000200027311 */ /* 0x000e22000020d900 */
[----:B------:R-:W-:Y:S05]  /*148d0*/  BRA `(.L_x_1674) ;  /* 0x0000000400a87947 */ /* 0x000fea0003800000 */
.L_x_1681:
        /* <DEDUP_REMOVED lines=11> */
.L_x_1688:
        /* <DEDUP_REMOVED lines=21> */
.L_x_1692:
[----:B------:R-:W-:Y:S05]  /*14ae0*/  BSYNC B1 ;  /* 0x0000000000017941 */ /* 0x000fea0003800000 */
.L_x_1691:
[----:B------:R-:W-:Y:S01]  /*14af0*/  IMAD.SHL.U32 R2, R2, 0x100000, RZ ;  /* 0x0010000002027824 */ /* 0x000fe200078e00ff */
[----:B------:R-:W-:-:S04]  /*14b00*/  LEA R3, R0, 0x3b800000, 0x17 ;  /* 0x3b80000000037811 */ /* 0x000fc800078eb8ff */
[----:B------:R-:W-:-:S07]  /*14b10*/  LOP3.LUT R2, R3, R2, R4, 0xfe, !PT ;  /* 0x0000000203027212 */ /* 0x000fce00078efe04 */
.L_x_1690:
[----:B------:R-:W-:Y:S05]  /*14b20*/  BSYNC B0 ;  /* 0x0000000000007941 */ /* 0x000fea0003800000 */
.L_x_1689:
[----:B------:R-:W1:Y:S01]  /*14b30*/  F2I.S64.TRUNC R2, R2 ;  /* 0x0000000200027311 */ /* 0x000e62000020d900 */
[----:B------:R-:W-:Y:S05]  /*14b40*/  BRA `(.L_x_1674) ;  /* 0x00000004000c7947 */ /* 0x000fea0003800000 */
.L_x_1687:
        /* <DEDUP_REMOVED lines=21> */
.L_x_1696:
[----:B------:R-:W-:Y:S05]  /*14ca0*/  BSYNC B1 ;  /* 0x0000000000017941 */ /* 0x000fea0003800000 */
.L_x_1695:
[----:B------:R-:W-:Y:S01]  /*14cb0*/  IMAD.SHL.U32 R2, R2, 0x200000, RZ ;  /* 0x0020000002027824 */ /* 0x000fe200078e00ff */
[----:B------:R-:W-:-:S04]  /*14cc0*/  LEA R3, R0, 0x37800000, 0x17 ;  /* 0x3780000000037811 */ /* 0x000fc800078eb8ff */
[----:B------:R-:W-:-:S07]  /*14cd0*/  LOP3.LUT R2, R3, R2, R4, 0xfe, !PT ;  /* 0x0000000203027212 */ /* 0x000fce00078efe04 */
.L_x_1694:
[----:B------:R-:W-:Y:S05]  /*14ce0*/  BSYNC B0 ;  /* 0x0000000000007941 */ /* 0x000fea0003800000 */
.L_x_1693:
[----:B------:R-:W2:Y:S01]  /*14cf0*/  F2I.S64.TRUNC R2, R2 ;  /* 0x0000000200027311 */ /* 0x000ea2000020d900 */
[----:B------:R-:W-:Y:S05]  /*14d00*/  BRA `(.L_x_1674) ;  /* 0x00000000009c7947 */ /* 0x000fea0003800000 */
.L_x_1686:
        /* <DEDUP_REMOVED lines=14> */
.L_x_1700:
[----:B------:R-:W-:Y:S05]  /*14df0*/  BSYNC B0 ;  /* 0x0000000000007941 */ /* 0x000fea0003800000 */
.L_x_1699:
[----:B------:R-:W4:Y:S01]  /*14e00*/  F2I.S64.TRUNC R2, R2 ;  /* 0x0000000200027311 */ /* 0x000f22000020d900 */
[----:B------:R-:W-:Y:S05]  /*14e10*/  BRA `(.L_x_1674) ;  /* 0x0000000000587947 */ /* 0x000fea0003800000 */
.L_x_1673:
        /* <DEDUP_REMOVED lines=16> */
.L_x_1701:
[----:B------:R-:W-:Y:S01]  /*14f20*/  CS2R R2, SRZ ;  /* 0x0000000000027805 */ /* 0x000fe2000001ff00 */
[----:B------:R-:W-:Y:S06]  /*14f30*/  BRA `(.L_x_1674) ;  /* 0x0000000000107947 */ /* 0x000fec0003800000 */
.L_x_1698:
[----:B------:R0:W5:Y:S01]  /*14f40*/  LDG.E.64 R2, desc[UR36][R4.64] ;  /* 0x0000002404027981 */ /* 0x000162000c1e1b00 */
[----:B------:R-:W-:Y:S05]  /*14f50*/  BRA `(.L_x_1674) ;  /* 0x0000000000087947 */ /* 0x000fea0003800000 */
.L_x_1697:
[----:B------:R3:W5:Y:S01]  /*14f60*/  LDG.E R2, desc[UR36][R4.64] ;  /* 0x0000002404027981 */ /* 0x000762000c1e1900 */
[----:B------:R-:W-:-:S07]  /*14f70*/  IMAD.MOV.U32 R3, RZ, RZ, RZ ;  /* 0x000000ffff037224 */ /* 0x000fce00078e00ff */
.L_x_1674:
        /* <DEDUP_REMOVED lines=10> */
.L_x_1703:
[----:B------:R-:W-:Y:S05]  /*15020*/  BSYNC B0 ;  /* 0x0000000000007941 */ /* 0x000fea0003800000 */
.L_x_1702:
        /* <DEDUP_REMOVED lines=11> */
[----:B0-----:R-:W-:Y:S01]  /*150e0*/  STG.E.U8 desc[UR36][R16.64], R19 ;  /* 0x0000001310007986 */ /* 0x001fe2000c101124 */
[----:B------:R-:W-:Y:S05]  /*150f0*/  EXIT ;  /* 0x000000000000794d */ /* 0x000fea0003800000 */
.L_x_1707:
[----:B012-45:R-:W-:-:S06]  /*15100*/  IMAD.U32 R3, R19, 0x10000, RZ ;  /* 0x0001000013037824 */ /* 0x037fcc00078e00ff */
[----:B------:R-:W0:Y:S02]  /*15110*/  F2I.S64.TRUNC R2, R3 ;  /* 0x0000000300027311 */ /* 0x000e24000020d900 */
[----:B0-----:R-:W-:Y:S01]  /*15120*/  STG.E.U8 desc[UR36][R16.64], R2 ;  /* 0x0000000210007986 */ /* 0x001fe2000c101124 */
[----:B------:R-:W-:Y:S05]  /*15130*/  EXIT ;  /* 0x000000000000794d */ /* 0x000fea0003800000 */
.L_x_1706:
        /* <DEDUP_REMOVED lines=8> */
[----:B0-----:R-:W-:Y:S01]  /*151c0*/  STG.E.64 desc[UR36][R16.64], R2 ;  /* 0x0000000210007986 */ /* 0x001fe2000c101b24 */
[----:B------:R-:W-:Y:S05]  /*151d0*/  EXIT ;  /* 0x000000000000794d */ /* 0x000fea0003800000 */
.L_x_1710:
[----:B-----5:R-:W-:-:S06]  /*151e0*/  IMAD.U32 R19, R19, 0x10000, RZ ;  /* 0x0001000013137824 */ /* 0x020fcc00078e00ff */
[----:B------:R-:W0:Y:S02]  /*151f0*/  F2I.FTZ.TRUNC.NTZ R19, R19 ;  /* 0x0000001300137305 */ /* 0x000e24000021f100 */
[----:B0-----:R-:W-:Y:S01]  /*15200*/  STG.E desc[UR36][R16.64], R19 ;  /* 0x0000001310007986 */ /* 0x001fe2000c101924 */
[----:B------:R-:W-:Y:S05]  /*15210*/  EXIT ;  /* 0x000000000000794d */ /* 0x000fea0003800000 */
.L_x_1709:
[----:B-----5:R-:W-:-:S06]  /*15220*/  IMAD.U32 R19, R19, 0x10000, RZ ;  /* 0x0001000013137824 */ /* 0x020fcc00078e00ff */
[----:B------:R-:W0:Y:S02]  /*15230*/  F2I.FTZ.TRUNC.NTZ R19, R19 ;  /* 0x0000001300137305 */ /* 0x000e24000021f100 */
[----:B0-----:R-:W-:Y:S01]  /*15240*/  STG.E.U16 desc[UR36][R16.64], R19 ;  /* 0x0000001310007986 */ /* 0x001fe2000c101524 */
[----:B------:R-:W-:Y:S05]  /*15250*/  EXIT ;  /* 0x000000000000794d */ /* 0x000fea0003800000 */
.L_x_1705:
[----:B------:R-:W-:-:S13]  /*15260*/  ISETP.GT.AND P0, PT, R0, 0x6, PT ;  /* 0x000000060000780c */ /* 0x000fda0003f04270 */
[----:B------:R-:W-:Y:S05]  /*15270*/  @P0 BRA `(.L_x_1711) ;  /* 0x00000000002c0947 */ /* 0x000fea0003800000 */
[----:B------:R-:W-:-:S13]  /*15280*/  ISETP.NE.AND P0, PT, R0, 0x5, PT ;  /* 0x000000050000780c */ /* 0x000fda0003f05270 */
[----:B------:R-:W-:Y:S05]  /*15290*/  @!P0 BRA `(.L_x_1712) ;  /* 0x0000000000148947 */ /* 0x000fea0003800000 */
[----:B------:R-:W-:-:S13]  /*152a0*/  ISETP.NE.AND P0, PT, R0, 0x6, PT ;  /* 0x000000060000780c */ /* 0x000fda0003f05270 */
[----:B------:R-:W-:Y:S05]  /*152b0*/  @P0 BRA `(.L_x_1708) ;  /* 0x0000000800c40947 */ /* 0x000fea0003800000 */
[----:B-----5:R-:W-:-:S05]  /*152c0*/  IMAD.U32 R19, R19, 0x10000, RZ ;  /* 0x0001000013137824 */ /* 0x020fca00078e00ff */
[----:B------:R-:W-:Y:S01]  /*152d0*/  STG.E desc[UR36][R16.64], R19 ;  /* 0x0000001310007986 */ /* 0x000fe2000c101924 */
[----:B------:R-:W-:Y:S05]  /*152e0*/  EXIT ;  /* 0x000000000000794d */ /* 0x000fea0003800000 */
.L_x_1712:
[----:B-----5:R-:W-:-:S05]  /*152f0*/  IMAD.U32 R0, R19, 0x10000, RZ ;  /* 0x0001000013007824 */ /* 0x020fca00078e00ff */
[----:B------:R-:W-:-:S05]  /*15300*/  F2FP.F16.F32.PACK_AB R0, RZ, R0 ;  /* 0x00000000ff00723e */ /* 0x000fca00000000ff */
[----:B------:R-:W-:Y:S01]  /*15310*/  STG.E.U16 desc[UR36][R16.64], R0 ;  /* 0x0000000010007986 */ /* 0x000fe2000c101524 */
[----:B------:R-:W-:Y:S05]  /*15320*/  EXIT ;  /* 0x000000000000794d */ /* 0x000fea0003800000 */
.L_x_1711:
        /* <DEDUP_REMOVED lines=8> */
[----:B------:R-:W-:Y:S01]  /*153b0*/  STG.E.64 desc[UR36][R16.64], R2 ;  /* 0x0000000210007986 */ /* 0x000fe2000c101b24 */
[----:B------:R-:W-:Y:S05]  /*153c0*/  EXIT ;  /* 0x000000000000794d */ /* 0x000fea0003800000 */
.L_x_1714:
[----:B-----5:R-:W-:-:S05]  /*153d0*/  IMAD.U32 R19, R19, 0x10000, RZ ;  /* 0x0001000013137824 */ /* 0x020fca00078e00ff */
[----:B012-4-:R-:W-:-:S04]  /*153e0*/  F2FP.F16.F32.PACK_AB R3, RZ, R19 ;  /* 0x00000013ff03723e */ /* 0x017fc800000000ff */
[----:B------:R-:W-:-:S05]  /*153f0*/  PRMT R3, R3, 0x5410, RZ ;  /* 0x0000541003037816 */ /* 0x000fca00000000ff */
[----:B------:R-:W-:Y:S01]  /*15400*/  STG.E desc[UR36][R16.64], R3 ;  /* 0x0000000310007986 */ /* 0x000fe2000c101924 */
[----:B------:R-:W-:Y:S05]  /*15410*/  EXIT ;  /* 0x000000000000794d */ /* 0x000fea0003800000 */
.L_x_1713:
[----:B012-45:R-:W-:-:S04]  /*15420*/  IMAD.U32 R2, R19, 0x10000, RZ ;  /* 0x0001000013027824 */ /* 0x037fc800078e00ff */
[----:B------:R-:W-:-:S06]  /*15430*/  FMUL.FTZ R2, R2, 1 ;  /* 0x3f80000002027820 */ /* 0x000fcc0000410000 */
[----:B------:R-:W0:Y:S02]  /*15440*/  F2F.F64.F32 R2, R2 ;  /* 0x0000000200027310 */ /* 0x000e240000201800 */
[----:B0-----:R-:W-:Y:S01]  /*15450*/  STG.E.64 desc[UR36][R16.64], R2 ;  /* 0x0000000210007986 */ /* 0x001fe2000c101b24 */
[----:B------:R-:W-:Y:S05]  /*15460*/  EXIT ;  /* 0x000000000000794d */ /* 0x000fea0003800000 */
.L_x_1704:
        /* <DEDUP_REMOVED lines=11> */
[----:B------:R-:W-:Y:S01]  /*15520*/  STG.E.U8 desc[UR36][R16.64], R3 ;  /* 0x0000000310007986 */ /* 0x000fe2000c101124 */
[----:B------:R-:W-:Y:S05]  /*15530*/  EXIT ;  /* 0x000000000000794d */ /* 0x000fea0003800000 */
.L_x_1717:
[----:B-----5:R-:W-:Y:S01]  /*15540*/  IMAD.U32 R19, R19, 0x10000, RZ ;  /* 0x0001000013137824 */ /* 0x020fe200078e00ff */
[----:B------:R-:W-:-:S03]  /*15550*/  CS2R R6, SRZ ;  /* 0x0000000000067805 */ /* 0x000fc6000001ff00 */
[----:B0--3--:R-:W-:-:S06]  /*15560*/  FMUL.FTZ R4, R19, 1 ;  /* 0x3f80000013047820 */ /* 0x009fcc0000410000 */
[----:B------:R-:W0:Y:S02]  /*15570*/  F2F.F64.F32 R4, R4 ;  /* 0x0000000400047310 */ /* 0x000e240000201800 */
[----:B0-----:R-:W-:Y:S01]  /*15580*/  STG.E.128 desc[UR36][R16.64], R4 ;  /* 0x0000000410007986 */ /* 0x001fe2000c101d24 */
[----:B------:R-:W-:Y:S05]  /*15590*/  EXIT ;  /* 0x000000000000794d */ /* 0x000fea0003800000 */
.L_x_1716:
        /* <DEDUP_REMOVED lines=21> */
.L_x_1721:
[----:B------:R-:W-:Y:S05]  /*156f0*/  BSYNC B0 ;  /* 0x0000000000007941 */ /* 0x000fea0003800000 */
.L_x_1720:
[----:B------:R-:W-:-:S05]  /*15700*/  LOP3.LUT R3, R0, R3, RZ, 0xfc, !PT ;  /* 0x0000000300037212 */ /* 0x000fca00078efcff */
[----:B------:R-:W-:Y:S01]  /*15710*/  STG.E.U8 desc[UR36][R16.64], R3 ;  /* 0x0000000310007986 */ /* 0x000fe2000c101124 */
[----:B------:R-:W-:Y:S05]  /*15720*/  EXIT ;  /* 0x000000000000794d */ /* 0x000fea0003800000 */
.L_x_1719:
        /* <DEDUP_REMOVED lines=13> */
.L_x_1723:
[----:B------:R-:W-:Y:S01]  /*15800*/  IMAD.MOV.U32 R0, RZ, RZ, 0x7f ;  /* 0x0000007fff007424 */ /* 0x000fe200078e00ff */
[----:B------:R-:W-:-:S04]  /*15810*/  ISETP.GT.U32.AND P0, PT, R2, 0x7f800000, PT ;  /* 0x7f8000000200780c */ /* 0x000fc80003f04070 */
[----:B------:R-:W-:-:S09]  /*15820*/  SEL R0, R0, 0x7c, P0 ;  /* 0x0000007c00007807 */ /* 0x000fd20000000000 */
.L_x_1724:
[----:B------:R-:W-:Y:S05]  /*15830*/  BSYNC B0 ;  /* 0x0000000000007941 */ /* 0x000fea0003800000 */
.L_x_1722:
[----:B------:R-:W-:-:S04]  /*15840*/  LOP3.LUT R2, R19, 0x80000000, RZ, 0xc0, !PT ;  /* 0x8000000013027812 */ /* 0x000fc800078ec0ff */
[----:B------:R-:W-:-:S04]  /*15850*/  SHF.R.U32.HI R3, RZ, 0x18, R2 ;  /* 0x00000018ff037819 */ /* 0x000fc80000011602 */
[----:B------:R-:W-:-:S05]  /*15860*/  LOP3.LUT R3, R0, R3, RZ, 0xfc, !PT ;  /* 0x0000000300037212 */ /* 0x000fca00078efcff */
[----:B------:R-:W-:Y:S01]  /*15870*/  STG.E.U8 desc[UR36][R16.64], R3 ;  /* 0x0000000310007986 */ /* 0x000fe2000c101124 */
[----:B------:R-:W-:Y:S05]  /*15880*/  EXIT ;  /* 0x000000000000794d */ /* 0x000fea0003800000 */
.L_x_1718:
[----:B-----5:R-:W-:Y:S01]  /*15890*/  STG.E.U16 desc[UR36][R16.64], R19 ;  /* 0x0000001310007986 */ /* 0x020fe2000c101524 */
[----:B------:R-:W-:Y:S05]  /*158a0*/  EXIT ;  /* 0x000000000000794d */ /* 0x000fea0003800000 */
.L_x_1715:
        /* <DEDUP_REMOVED lines=10> */
[----:B0-----:R-:W-:Y:S01]  /*15950*/  STG.E.U16 desc[UR36][R16.64], R3 ;  /* 0x0000000310007986 */ /* 0x001fe2000c101524 */
[----:B------:R-:W-:Y:S05]  /*15960*/  EXIT ;  /* 0x000000000000794d */ /* 0x000fea0003800000 */
.L_x_1727:
        /* <DEDUP_REMOVED lines=17> */
.L_x_1730:
[----:B------:R-:W-:-:S04]  /*15a80*/  LOP3.LUT R2, R19, 0x80000000, RZ, 0xc0, !PT ;  /* 0x8000000013027812 */ /* 0x000fc800078ec0ff */
[----:B------:R-:W-:-:S04]  /*15a90*/  SHF.R.U32.HI R3, RZ, 0x18, R2 ;  /* 0x00000018ff037819 */ /* 0x000fc80000011602 */
[----:B------:R-:W-:-:S04]  /*15aa0*/  LOP3.LUT R0, R0, R3, RZ, 0xfc, !PT ;  /* 0x0000000300007212 */ /* 0x000fc800078efcff */
[----:B------:R-:W-:-:S07]  /*15ab0*/  PRMT R8, R0, 0x7610, R8 ;  /* 0x0000761000087816 */ /* 0x000fce0000000008 */
.L_x_1729:
[----:B------:R-:W-:Y:S05]  /*15ac0*/  BSYNC B0 ;  /* 0x0000000000007941 */ /* 0x000fea0003800000 */
.L_x_1728:
[----:B------:R-:W-:Y:S01]  /*15ad0*/  STG.E.U8 desc[UR36][R16.64], R8 ;  /* 0x0000000810007986 */ /* 0x000fe2000c101124 */
[----:B------:R-:W-:Y:S05]  /*15ae0*/  EXIT ;  /* 0x000000000000794d */ /* 0x000fea0003800000 */
.L_x_1726:
        /* <DEDUP_REMOVED lines=17> */
.L_x_1733:
[----:B------:R-:W-:-:S04]  /*15c00*/  LOP3.LUT R2, R19, 0x80000000, RZ, 0xc0, !PT ;  /* 0x8000000013027812 */ /* 0x000fc800078ec0ff */
[----:B------:R-:W-:-:S04]  /*15c10*/  SHF.R.U32.HI R3, RZ, 0x18, R2 ;  /* 0x00000018ff037819 */ /* 0x000fc80000011602 */
[----:B------:R-:W-:-:S04]  /*15c20*/  LOP3.LUT R0, R0, R3, RZ, 0xfc, !PT ;  /* 0x0000000300007212 */ /* 0x000fc800078efcff */
[----:B------:R-:W-:-:S07]  /*15c30*/  PRMT R8, R0, 0x7610, R8 ;  /* 0x0000761000087816 */ /* 0x000fce0000000008 */
.L_x_1732:
[----:B------:R-:W-:Y:S05]  /*15c40*/  BSYNC B0 ;  /* 0x0000000000007941 */ /* 0x000fea0003800000 */
.L_x_1731:
[----:B------:R-:W-:Y:S01]  /*15c50*/  STG.E.U8 desc[UR36][R16.64], R8 ;  /* 0x0000000810007986 */ /* 0x000fe2000c101124 */
[----:B------:R-:W-:Y:S05]  /*15c60*/  EXIT ;  /* 0x000000000000794d */ /* 0x000fea0003800000 */
.L_x_1725:
        /* <DEDUP_REMOVED lines=22> */
.L_x_1708:
        /* <DEDUP_REMOVED lines=16> */
.L_x_1736:
[----:B------:R-:W-:Y:S05]  /*15ed0*/  EXIT ;  /* 0x000000000000794d */ /* 0x000fea0003800000 */
.L_x_1735:
[----:B012-45:R-:W-:-:S06]  /*15ee0*/  IMAD.U32 R2, R19, 0x10000, RZ ;  /* 0x0001000013027824 */ /* 0x037fcc00078e00ff */
[----:B------:R-:W0:Y:S02]  /*15ef0*/  F2I.U64.TRUNC R2, R2 ;  /* 0x0000000200027311 */ /* 0x000e24000020d800 */
[----:B0-----:R-:W-:Y:S01]  /*15f00*/  STG.E.64 desc[UR36][R16.64], R2 ;  /* 0x0000000210007986 */ /* 0x001fe2000c101b24 */
[----:B------:R-:W-:Y:S05]  /*15f10*/  EXIT ;  /* 0x000000000000794d */ /* 0x000fea0003800000 */
.L_x_1734:
[----:B-----5:R-:W-:-:S06]  /*15f20*/  IMAD.U32 R19, R19, 0x10000, RZ ;  /* 0x0001000013137824 */ /* 0x020fcc00078e00ff */
[----:B------:R-:W0:Y:S02]  /*15f30*/  F2I.FTZ.U32.TRUNC.NTZ R19, R19 ;  /* 0x0000001300137305 */ /* 0x000e24000021f000 */
[----:B0-----:R-:W-:Y:S01]  /*15f40*/  STG.E desc[UR36][R16.64], R19 ;  /* 0x0000001310007986 */ /* 0x001fe2000c101924 */
[----:B------:R-:W-:Y:S05]  /*15f50*/  EXIT ;  /* 0x000000000000794d */ /* 0x000fea0003800000 */
.L_x_1737:
        /* <DEDUP_REMOVED lines=10> */
.L_x_28001:


//--------------------- .text._ZN2at6native27unrolled_elementwise_kernelIZZZNS0_28launch_masked_scatter_kernelERKNS_10TensorBaseES4_S4_S4_ENKUlvE_clEvENKUlvE9_clEvEUlN3c108BFloat16EblE_St5arrayIPcLm4EELi4E23TrivialOffsetCalculatorILi3EjESD_ILi1EjENS0_6memory12LoadWithCastILi3EEENSG_13StoreWithCastILi1EEEEEviT_T0_T2_T3_T4_T5_ --------------------------
	.section	.text._ZN2at6native27unrolled_elementwise_kernelIZZZNS0_28launch_masked_scatter_kernelERKNS_10TensorBaseES4_S4_S4_ENKUlvE_clEvENKUlvE9_clEvEUlN3c108BFloat16EblE_St5arrayIPcLm4EELi4E23TrivialOffsetCalculatorILi3EjESD_ILi1EjENS0_6memory12LoadWithCastILi3EEENSG_13StoreWithCastILi1EEEEEviT_T0_T2_T3_T4_T5_,"ax",@progbits
	.align	128
        .global         _ZN2at6native27unrolled_elementwise_kernelIZZZNS0_28launch_masked_scatter_kernelERKNS_10TensorBaseES4_S4_S4_ENKUlvE_clEvENKUlvE9_clEvEUlN3c108BFloat16EblE_St5arrayIPcLm4EELi4E23TrivialOffsetCalculatorILi3EjESD_ILi1EjENS0_6memory12LoadWithCastILi3EEENSG_13StoreWithCastILi1EEEEEviT_T0_T2_T3_T4_T5_
        .type           _ZN2at6native27unrolled_elementwise_kernelIZZZNS0_28launch_masked_scatter_kernelERKNS_10TensorBaseES4_S4_S4_ENKUlvE_clEvENKUlvE9_clEvEUlN3c108BFloat16EblE_St5arrayIPcLm4EELi4E23TrivialOffsetCalculatorILi3EjESD_ILi1EjENS0_6memory12LoadWithCastILi3EEENSG_13StoreWithCastILi1EEEEEviT_T0_T2_T3_T4_T5_,@function
        .size           _ZN2at6native27unrolled_elementwise_kernelIZZZNS0_28launch_masked_scatter_kernelERKNS_10TensorBaseES4_S4_S4_ENKUlvE_clEvENKUlvE9_clEvEUlN3c108BFloat16EblE_St5arrayIPcLm4EELi4E23TrivialOffsetCalculatorILi3EjESD_ILi1EjENS0_6memory12LoadWithCastILi3EEENSG_13StoreWithCastILi1EEEEEviT_T0_T2_T3_T4_T5_,(.L_x_28002 - _ZN2at6native27unrolled_elementwise_kernelIZZZNS0_28launch_masked_scatter_kernelERKNS_10TensorBaseES4_S4_S4_ENKUlvE_clEvENKUlvE9_clEvEUlN3c108BFloat16EblE_St5arrayIPcLm4EELi4E23TrivialOffsetCalculatorILi3EjESD_ILi1EjENS0_6memory12LoadWithCastILi3EEENSG_13StoreWithCastILi1EEEEEviT_T0_T2_T3_T4_T5_)
        .other          _ZN2at6native27unrolled_elementwise_kernelIZZZNS0_28launch_masked_scatter_kernelERKNS_10TensorBaseES4_S4_S4_ENKUlvE_clEvENKUlvE9_clEvEUlN3c108BFloat16EblE_St5arrayIPcLm4EELi4E23TrivialOffsetCalculatorILi3EjESD_ILi1EjENS0_6memory12LoadWithCastILi3EEENSG_13StoreWithCastILi1EEEEEviT_T0_T2_T3_T4_T5_,@"STO_CUDA_ENTRY STV_DEFAULT"
_ZN2at6native27unrolled_elementwise_kernelIZZZNS0_28launch_masked_scatter_kernelERKNS_10TensorBaseES4_S4_S4_ENKUlvE_clEvENKUlvE9_clEvEUlN3c108BFloat16EblE_St5arrayIPcLm4EELi4E23TrivialOffsetCalculatorILi3EjESD_ILi1EjENS0_6memory12LoadWithCastILi3EEENSG_13StoreWithCastILi1EEEEEviT_T0_T2_T3_T4_T5_:
.text._ZN2at6native27unrolled_elementwise_kernelIZZZNS0_28launch_masked_scatter_kernelERKNS_10TensorBaseES4_S4_S4_ENKUlvE_clEvENKUlvE9_clEvEUlN3c108BFloat16EblE_St5arrayIPcLm4EELi4E23TrivialOffsetCalculatorILi3EjESD_ILi1EjENS0_6memory12LoadWithCastILi3EEENSG_13StoreWithCastILi1EEEEEviT_T0_T2_T3_T4_T5_:
        /* <DEDUP_REMOVED lines=36> */
[----:B-1----:R-:W-:-:S04]  /*0240*/  F2FP.BF16.F32.PACK_AB R0, RZ, R0 ;  /* 0x00000000ff00723e */ /* 0x002fc800000010ff */
[----:B------:R-:W-:Y:S01]  /*0250*/  PRMT R23, R0, 0x7610, R23 ;  /* 0x0000761000177816 */ /* 0x000fe20000000017 */
[----:B------:R-:W-:Y:S06]  /*0260*/  BRA `(.L_x_1745) ;  /* 0x0000000c00dc7947 */ /* 0x000fec0003800000 */
.L_x_1743:
[----:B------:R-:W2:Y:S02]  /*0270*/  LDG.E.U8 R4, desc[UR36][R4.64] ;  /* 0x0000002404047981 */ /* 0x000ea4000c1e1100 */
[----:B--2---:R-:W-:-:S04]  /*0280*/  I2FP.F32.U32 R0, R4 ;  /* 0x0000000400007245 */ /* 0x004fc80000201000 */
[----:B------:R-:W-:-:S04]  /*0290*/  F2FP.BF16.F32.PACK_AB R0, RZ, R0 ;  /* 0x00000000ff00723e */ /* 0x000fc800000010ff */
[----:B------:R-:W-:Y:S01]  /*02a0*/  PRMT R23, R0, 0x7610, R23 ;  /* 0x0000761000177816 */ /* 0x000fe20000000017 */
[----:B------:R-:W-:Y:S06]  /*02b0*/  BRA `(.L_x_1745) ;  /* 0x0000000c00c87947 */ /* 0x000fec0003800000 */
.L_x_1742:
        /* <DEDUP_REMOVED lines=8> */
[----:B-1----:R-:W-:-:S04]  /*0340*/  F2FP.BF16.F32.PACK_AB R0, RZ, R0 ;  /* 0x00000000ff00723e */ /* 0x002fc800000010ff */
[----:B------:R-:W-:Y:S01]  /*0350*/  PRMT R23, R0, 0x7610, R23 ;  /* 0x0000761000177816 */ /* 0x000fe20000000017 */
[----:B------:R-:W-:Y:S06]  /*0360*/  BRA `(.L_x_1745) ;  /* 0x0000000c009c7947 */ /* 0x000fec0003800000 */
.L_x_1747:
[----:B------:R-:W2:Y:S02]  /*0370*/  LDG.E R4, desc[UR36][R4.64] ;  /* 0x0000002404047981 */ /* 0x000ea4000c1e1900 */
[----:B--2---:R-:W-:-:S04]  /*0380*/  I2FP.F32.S32 R0, R4 ;  /* 0x0000000400007245 */ /* 0x004fc80000201400 */
[----:B------:R-:W-:-:S04]  /*0390*/  F2FP.BF16.F32.PACK_AB R0, RZ, R0 ;  /* 0x00000000ff00723e */ /* 0x000fc800000010ff */
[----:B------:R-:W-:Y:S01]  /*03a0*/  PRMT R23, R0, 0x7610, R23 ;  /* 0x0000761000177816 */ /* 0x000fe20000000017 */
[----:B------:R-:W-:Y:S06]  /*03b0*/  BRA `(.L_x_1745) ;  /* 0x0000000c00887947 */ /* 0x000fec0003800000 */
.L_x_1746:
[----:B------:R-:W2:Y:S02]  /*03c0*/  LDG.E.U16 R4, desc[UR36][R4.64] ;  /* 0x0000002404047981 */ /* 0x000ea4000c1e1500 */
[----:B--2---:R-:W1:Y:S02]  /*03d0*/  I2F.S16 R0, R4 ;  /* 0x0000000400007306 */ /* 0x004e640000101400 */
[----:B-1----:R-:W-:-:S04]  /*03e0*/  F2FP.BF16.F32.PACK_AB R0, RZ, R0 ;  /* 0x00000000ff00723e */ /* 0x002fc800000010ff */
[----:B------:R-:W-:Y:S01]  /*03f0*/  PRMT R23, R0, 0x7610, R23 ;  /* 0x0000761000177816 */ /* 0x000fe20000000017 */
[----:B------:R-:W-:Y:S06]  /*0400*/  BRA `(.L_x_1745) ;  /* 0x0000000c00747947 */ /* 0x000fec0003800000 */
.L_x_1741:
        /* <DEDUP_REMOVED lines=9> */
.L_x_1749:
[----:B------:R-:W2:Y:S02]  /*04a0*/  LDG.E.U16 R0, desc[UR36][R4.64] ;  /* 0x0000002404007981 */ /* 0x000ea4000c1e1500 */
[----:B--2---:R-:W-:-:S05]  /*04b0*/  HADD2.F32 R0, -RZ, R0.H0_H0 ;  /* 0x20000000ff007230 */ /* 0x004fca0000004100 */
[----:B------:R-:W-:-:S04]  /*04c0*/  F2FP.BF16.F32.PACK_AB R0, RZ, R0 ;  /* 0x00000000ff00723e */ /* 0x000fc800000010ff */
[----:B------:R-:W-:Y:S01]  /*04d0*/  PRMT R23, R0, 0x7610, R23 ;  /* 0x0000761000177816 */ /* 0x000fe20000000017 */
[----:B------:R-:W-:Y:S06]  /*04e0*/  BRA `(.L_x_1745) ;  /* 0x0000000c003c7947 */ /* 0x000fec0003800000 */
.L_x_1748:
        /* <DEDUP_REMOVED lines=9> */
.L_x_1751:
[----:B------:R-:W2:Y:S02]  /*0580*/  LDG.E.U16 R4, desc[UR36][R4.64] ;  /* 0x0000002404047981 */ /* 0x000ea4000c1e1500 */
[----:B--2---:R-:W-:-:S05]  /*0590*/  HADD2.F32 R0, -RZ, R4.H0_H0 ;  /* 0x20000004ff007230 */ /* 0x004fca0000004100 */
[----:B------:R-:W-:-:S04]  /*05a0*/  F2FP.BF16.F32.PACK_AB R0, RZ, R0 ;  /* 0x00000000ff00723e */ /* 0x000fc800000010ff */
[----:B------:R-:W-:Y:S01]  /*05b0*/  PRMT R23, R0, 0x7610, R23 ;  /* 0x0000761000177816 */ /* 0x000fe20000000017 */
[----:B------:R-:W-:Y:S06]  /*05c0*/  BRA `(.L_x_1745) ;  /* 0x0000000c00047947 */ /* 0x000fec0003800000 */
.L_x_1750:
[----:B------:R-:W2:Y:S01]  /*05d0*/  LDG.E.64 R4, desc[UR36][R4.64] ;  /* 0x0000002404047981 */ /* 0x000ea2000c1e1b00 */
[----:B------:R-:W-:Y:S01]  /*05e0*/  UMOV UR4, 0xf0000000 ;  /* 0xf000000000047882 */ /* 0x000fe20000000000 */
[----:B------:R-:W-:Y:S01]  /*05f0*/  UMOV UR5, 0x380fffff ;  /* 0x380fffff00057882 */ /* 0x000fe20000000000 */
[----:B--2---:R-:W1:Y:S01]  /*0600*/  F2F.F32.F64 R0, R4 ;  /* 0x0000000400007310 */ /* 0x004e620000301000 */
[----:B------:R-:W-:-:S14]  /*0610*/  DSETP.GEU.AND P0, PT, |R4|, UR4, PT ;  /* 0x0000000404007e2a */ /* 0x000fdc000bf0e200 */
[----:B-1----:R-:W-:-:S05]  /*0620*/  @!P0 FMUL R0, R0, 1.175494350822287508e-38 ;  /* 0x0080000000008820 */ /* 0x002fca0000400000 */
[----:B------:R-:W-:-:S04]  /*0630*/  F2FP.BF16.F32.PACK_AB R0, RZ, R0 ;  /* 0x00000000ff00723e */ /* 0x000fc800000010ff */
[----:B------:R-:W-:Y:S01]  /*0640*/  PRMT R23, R0, 0x7610, R23 ;  /* 0x0000761000177816 */ /* 0x000fe20000000017 */
[----:B------:R-:W-:Y:S06]  /*0650*/  BRA `(.L_x_1745) ;  /* 0x0000000800e07947 */ /* 0x000fec0003800000 */
.L_x_1740:
        /* <DEDUP_REMOVED lines=14> */
.L_x_1754:
        /* <DEDUP_REMOVED lines=9> */
.L_x_1753:
        /* <DEDUP_REMOVED lines=28> */
.L_x_1756:
        /* <DEDUP_REMOVED lines=12> */
[----:B------:R-:W-:-:S04]  /*0a50*/  F2FP.BF16.F32.PACK_AB R0, RZ, R0 ;  /* 0x00000000ff00723e */ /* 0x000fc800000010ff */
[----:B------:R-:W-:Y:S01]  /*0a60*/  PRMT R23, R0, 0x7610, R23 ;  /* 0x0000761000177816 */ /* 0x000fe20000000017 */
[----:B------:R-:W-:Y:S06]  /*0a70*/  BRA `(.L_x_1745) ;  /* 0x0000000400d87947 */ /* 0x000fec0003800000 */
.L_x_1755:
[----:B------:R1:W5:Y:S01]  /*0a80*/  LDG.E.U16 R23, desc[UR36][R4.64] ;  /* 0x0000002404177981 */ /* 0x000362000c1e1500 */
[----:B------:R-:W-:Y:S05]  /*0a90*/  BRA `(.L_x_1745) ;  /* 0x0000000400d07947 */ /* 0x000fea0003800000 */
.L_x_1752:
        /* <DEDUP_REMOVED lines=13> */
.L_x_1759:
        /* <DEDUP_REMOVED lines=21> */
.L_x_1763:
[----:B------:R-:W-:Y:S05]  /*0cc0*/  BSYNC B1 ;  /* 0x0000000000017941 */ /* 0x000fea0003800000 */
.L_x_1762:
[----:B------:R-:W-:Y:S01]  /*0cd0*/  LEA R5, R0, 0x3b800000, 0x17 ;  /* 0x3b80000000057811 */ /* 0x000fe200078eb8ff */
[----:B------:R-:W-:-:S05]  /*0ce0*/  IMAD.SHL.U32 R0, R3, 0x100000, RZ ;  /* 0x0010000003007824 */ /* 0x000fca00078e00ff */
[----:B------:R-:W-:-:S07]  /*0cf0*/  LOP3.LUT R0, R5, R0, R6, 0xfe, !PT ;  /* 0x0000000005007212 */ /* 0x000fce00078efe06 */
.L_x_1761:
[----:B------:R-:W-:Y:S05]  /*0d00*/  BSYNC B0 ;  /* 0x0000000000007941 */ /* 0x000fea0003800000 */
.L_x_1760:
[----:B------:R-:W-:-:S04]  /*0d10*/  F2FP.BF16.F32.PACK_AB R0, RZ, R0 ;  /* 0x00000000ff00723e */ /* 0x000fc800000010ff */
[----:B------:R-:W-:Y:S01]  /*0d20*/  PRMT R23, R0, 0x7610, R23 ;  /* 0x0000761000177816 */ /* 0x000fe20000000017 */
[----:B------:R-:W-:Y:S06]  /*0d30*/  BRA `(.L_x_1745) ;  /* 0x0000000400287947 */ /* 0x000fec0003800000 */
.L_x_1758:
        /* <DEDUP_REMOVED lines=21> */
.L_x_1767:
[----:B------:R-:W-:Y:S05]  /*0e90*/  BSYNC B1 ;  /* 0x0000000000017941 */ /* 0x000fea0003800000 */
.L_x_1766:
[----:B------:R-:W-:Y:S01]  /*0ea0*/  LEA R5, R0, 0x37800000, 0x17 ;  /* 0x3780000000057811 */ /* 0x000fe200078eb8ff */
[----:B------:R-:W-:-:S05]  /*0eb0*/  IMAD.SHL.U32 R0, R3, 0x200000, RZ ;  /* 0x0020000003007824 */ /* 0x000fca00078e00ff */
[----:B------:R-:W-:-:S07]  /*0ec0*/  LOP3.LUT R0, R5, R0, R6, 0xfe, !PT ;  /* 0x0000000005007212 */ /* 0x000fce00078efe06 */
.L_x_1765:
[----:B------:R-:W-:Y:S05]  /*0ed0*/  BSYNC B0 ;  /* 0x0000000000007941 */ /* 0x000fea0003800000 */
.L_x_1764:
[----:B------:R-:W-:-:S04]  /*0ee0*/  F2FP.BF16.F32.PACK_AB R0, RZ, R0 ;  /* 0x00000000ff00723e */ /* 0x000fc800000010ff */
[----:B------:R-:W-:Y:S01]  /*0ef0*/  PRMT R23, R0, 0x7610, R23 ;  /* 0x0000761000177816 */ /* 0x000fe20000000017 */
[----:B------:R-:W-:Y:S06]  /*0f00*/  BRA `(.L_x_1745) ;  /* 0x0000000000b47947 */ /* 0x000fec0003800000 */
.L_x_1757:
        /* <DEDUP_REMOVED lines=14> */
.L_x_1771:
[----:B------:R-:W-:Y:S05]  /*0ff0*/  BSYNC B0 ;  /* 0x0000000000007941 */ /* 0x000fea0003800000 */
.L_x_1770:
[----:B------:R-:W-:-:S04]  /*1000*/  F2FP.BF16.F32.PACK_AB R0, RZ, R0 ;  /* 0x00000000ff00723e */ /* 0x000fc800000010ff */
[----:B------:R-:W-:Y:S01]  /*1010*/  PRMT R23, R0, 0x7610, R23 ;  /* 0x0000761000177816 */ /* 0x000fe20000000017 */
[----:B------:R-:W-:Y:S06]  /*1020*/  BRA `(.L_x_1745) ;  /* 0x00000000006c7947 */ /* 0x000fec0003800000 */
.L_x_1744:
        /* <DEDUP_REMOVED lines=16> */
.L_x_1772:
[----:B------:R-:W-:Y:S01]  /*1130*/  PRMT R23, RZ, 0x7610, R23 ;  /* 0x00007610ff177816 */ /* 0x000fe20000000017 */
[----:B------:R-:W-:Y:S06]  /*1140*/  BRA `(.L_x_1745) ;  /* 0x0000000000247947 */ /* 0x000fec0003800000 */
.L_x_1769:
[----:B------:R-:W2:Y:S02]  /*1150*/  LDG.E.64 R4, desc[UR36][R4.64] ;  /* 0x0000002404047981 */ /* 0x000ea4000c1e1b00 */
[----:B--2---:R-:W1:Y:S02]  /*1160*/  I2F.U64 R0, R4 ;  /* 0x0000000400007312 */ /* 0x004e640000301000 */
[----:B-1----:R-:W-:-:S04]  /*1170*/  F2FP.BF16.F32.PACK_AB R0, RZ, R0 ;  /* 0x00000000ff00723e */ /* 0x002fc800000010ff */
[----:B------:R-:W-:Y:S01]  /*1180*/  PRMT R23, R0, 0x7610, R23 ;  /* 0x0000761000177816 */ /* 0x000fe20000000017 */
[----:B------:R-:W-:Y:S06]  /*1190*/  BRA `(.L_x_1745) ;  /* 0x0000000000107947 */ /* 0x000fec0003800000 */
.L_x_1768:
[----:B------:R-:W2:Y:S02]  /*11a0*/  LDG.E R4, desc[UR36][R4.64] ;  /* 0x0000002404047981 */ /* 0x000ea4000c1e1900 */
[----:B--2---:R-:W-:-:S04]  /*11b0*/  I2FP.F32.U32 R0, R4 ;  /* 0x0000000400007245 */ /* 0x004fc80000201000 */
[----:B------:R-:W-:-:S04]  /*11c0*/  F2FP.BF16.F32.PACK_AB R0, RZ, R0 ;  /* 0x00000000ff00723e */ /* 0x000fc800000010ff */
[----:B------:R-:W-:-:S07]  /*11d0*/  PRMT R23, R0, 0x7610, R23 ;  /* 0x0000761000177816 */ /* 0x000fce0000000017 */
.L_x_1745:
[----:B-1----:R-:W1:Y:S01]  /*11e0*/  LDC.64 R4, c[0x0][0x238] ;  /* 0x00008e00ff047b82 */ /* 0x002e620000000a00 */
        /* <DEDUP_REMOVED lines=19> */
.L_x_1776:
[----:B------:R-:W2:Y:S02]  /*1320*/  LDG.E.U8 R4, desc[UR36][R4.64] ;  /* 0x0000002404047981 */ /* 0x000ea4000c1e1100 */
[----:B--2---:R-:W-:-:S04]  /*1330*/  ISETP.NE.AND P0, PT, R4, RZ, PT ;  /* 0x000000ff0400720c */ /* 0x004fc80003f05270 */
[----:B------:R-:W-:Y:S01]  /*1340*/  P2R R26, PR, RZ, 0x1 ;  /* 0x00000001ff1a7803 */ /* 0x000fe20000000000 */
[----:B------:R-:W-:Y:S08]  /*1350*/  BRA `(.L_x_1778) ;  /* 0x0000000c00c47947 */ /* 0x000ff00003800000 */
.L_x_1775:
        /* <DEDUP_REMOVED lines=11> */
.L_x_1780:
[----:B------:R-:W2:Y:S02]  /*1410*/  LDG.E R4, desc[UR36][R4.64] ;  /* 0x0000002404047981 */ /* 0x000ea4000c1e1900 */
[----:B--2---:R-:W-:-:S04]  /*1420*/  ISETP.NE.AND P0, PT, R4, RZ, PT ;  /* 0x000000ff0400720c */ /* 0x004fc80003f05270 */
[----:B------:R-:W-:Y:S01]  /*1430*/  P2R R26, PR, RZ, 0x1 ;  /* 0x00000001ff1a7803 */ /* 0x000fe20000000000 */
[----:B------:R-:W-:Y:S08]  /*1440*/  BRA `(.L_x_1778) ;  /* 0x0000000c00887947 */ /* 0x000ff00003800000 */
.L_x_1779:
[----:B------:R-:W2:Y:S02]  /*1450*/  LDG.E.U16 R4, desc[UR36][R4.64] ;  /* 0x0000002404047981 */ /* 0x000ea4000c1e1500 */
[----:B--2---:R-:W-:-:S04]  /*1460*/  ISETP.NE.AND P0, PT, R4, RZ, PT ;  /* 0x000000ff0400720c */ /* 0x004fc80003f05270 */
[----:B------:R-:W-:Y:S01]  /*1470*/  P2R R26, PR, RZ, 0x1 ;  /* 0x00000001ff1a7803 */ /* 0x000fe20000000000 */
[----:B------:R-:W-:Y:S08]  /*1480*/  BRA `(.L_x_1778) ;  /* 0x0000000c00787947 */ /* 0x000ff00003800000 */
.L_x_1774:
        /* <DEDUP_REMOVED lines=10> */
.L_x_1782:
[----:B------:R-:W2:Y:S02]  /*1530*/  LDG.E.U16 R0, desc[UR36][R4.64] ;  /* 0x0000002404007981 */ /* 0x000ea4000c1e1500 */
[----:B--2---:R-:W-:-:S05]  /*1540*/  HADD2.F32 R0, -RZ, R0.H0_H0 ;  /* 0x20000000ff007230 */ /* 0x004fca0000004100 */
[----:B------:R-:W-:-:S04]  /*1550*/  FSETP.NEU.FTZ.AND P0, PT, R0, RZ, PT ;  /* 0x000000ff0000720b */ /* 0x000fc80003f1d000 */
[----:B------:R-:W-:Y:S01]  /*1560*/  P2R R26, PR, RZ, 0x1 ;  /* 0x00000001ff1a7803 */ /* 0x000fe20000000000 */
[----:B------:R-:W-:Y:S08]  /*1570*/  BRA `(.L_x_1778) ;  /* 0x0000000c003c7947 */ /* 0x000ff00003800000 */
.L_x_1781:
        /* <DEDUP_REMOVED lines=12> */
.L_x_1784:
        /* <DEDUP_REMOVED lines=11> */
.L_x_1783:
[----:B------:R-:W2:Y:S02]  /*16f0*/  LDG.E.64 R4, desc[UR36][R4.64] ;  /* 0x0000002404047981 */ /* 0x000ea4000c1e1b00 */
[----:B--2---:R-:W-:-:S06]  /*1700*/  DSETP.NEU.AND P0, PT, R4, RZ, PT ;  /* 0x000000ff0400722a */ /* 0x004fcc0003f0d000 */
[----:B------:R-:W-:Y:S01]  /*1710*/  P2R R26, PR, RZ, 0x1 ;  /* 0x00000001ff1a7803 */ /* 0x000fe20000000000 */
[----:B------:R-:W-:Y:S07]  /*1720*/  BRA `(.L_x_1778) ;  /* 0x0000000800d07947 */ /* 0x000fee0003800000 */
.L_x_1773:
        /* <DEDUP_REMOVED lines=12> */
.L_x_1787:
[----:B------:R-:W2:Y:S02]  /*17f0*/  LDG.E.128 R4, desc[UR36][R4.64] ;  /* 0x0000002404047981 */ /* 0x000ea4000c1e1d00 */
[----:B--2---:R-:W-:-:S06]  /*1800*/  DSETP.NEU.AND P0, PT, R6, RZ, PT ;  /* 0x000000ff0600722a */ /* 0x004fcc0003f0d000 */
[----:B------:R-:W-:-:S06]  /*1810*/  DSETP.NEU.OR P0, PT, R4, RZ, P0 ;  /* 0x000000ff0400722a */ /* 0x000fcc000070d400 */
[----:B------:R-:W-:Y:S01]  /*1820*/  P2R R26, PR, RZ, 0x1 ;  /* 0x00000001ff1a7803 */ /* 0x000fe20000000000 */
[----:B------:R-:W-:Y:S07]  /*1830*/  BRA `(.L_x_1778) ;  /* 0x00000008008c7947 */ /* 0x000fee0003800000 */
.L_x_1786:
        /* <DEDUP_REMOVED lines=28> */
.L_x_1789:
        /* <DEDUP_REMOVED lines=15> */
.L_x_1788:
[----:B------:R-:W2:Y:S02]  /*1af0*/  LDG.E.U16 R0, desc[UR36][R4.64] ;  /* 0x0000002404007981 */ /* 0x000ea4000c1e1500 */
[----:B--2---:R-:W-:-:S05]  /*1b00*/  IMAD.U32 R0, R0, 0x10000, RZ ;  /* 0x0001000000007824 */ /* 0x004fca00078e00ff */
[----:B------:R-:W-:-:S04]  /*1b10*/  FSETP.NEU.FTZ.AND P0, PT, R0, RZ, PT ;  /* 0x000000ff0000720b */ /* 0x000fc80003f1d000 */
[----:B------:R-:W-:Y:S01]  /*1b20*/  P2R R26, PR, RZ, 0x1 ;  /* 0x00000001ff1a7803 */ /* 0x000fe20000000000 */
[----:B------:R-:W-:Y:S08]  /*1b30*/  BRA `(.L_x_1778) ;  /* 0x0000000400cc7947 */ /* 0x000ff00003800000 */
.L_x_1785:
        /* <DEDUP_REMOVED lines=12> */
.L_x_1792:
        /* <DEDUP_REMOVED lines=21> */
.L_x_1796:
[----:B------:R-:W-:Y:S05]  /*1d50*/  BSYNC B1 ;  /* 0x0000000000017941 */ /* 0x000fea0003800000 */
.L_x_1795:
[----:B------:R-:W-:Y:S01]  /*1d60*/  LEA R5, R0, 0x3b800000, 0x17 ;  /* 0x3b80000000057811 */ /* 0x000fe200078eb8ff */
[----:B------:R-:W-:-:S05]  /*1d70*/  IMAD.SHL.U32 R0, R3, 0x100000, RZ ;  /* 0x0010000003007824 */ /* 0x000fca00078e00ff */
[----:B------:R-:W-:-:S07]  /*1d80*/  LOP3.LUT R0, R5, R0, R6, 0xfe, !PT ;  /* 0x0000000005007212 */ /* 0x000fce00078efe06 */
.L_x_1794:
[----:B------:R-:W-:Y:S05]  /*1d90*/  BSYNC B0 ;  /* 0x0000000000007941 */ /* 0x000fea0003800000 */
.L_x_1793:
[----:B------:R-:W-:-:S04]  /*1da0*/  FSETP.NEU.FTZ.AND P0, PT, R0, RZ, PT ;  /* 0x000000ff0000720b */ /* 0x000fc80003f1d000 */
[----:B------:R-:W-:Y:S01]  /*1db0*/  P2R R26, PR, RZ, 0x1 ;  /* 0x00000001ff1a7803 */ /* 0x000fe20000000000 */
[----:B------:R-:W-:Y:S08]  /*1dc0*/  BRA `(.L_x_1778) ;  /* 0x0000000400287947 */ /* 0x000ff00003800000 */
.L_x_1791:
        /* <DEDUP_REMOVED lines=21> */
.L_x_1800:
[----:B------:R-:W-:Y:S05]  /*1f20*/  BSYNC B1 ;  /* 0x0000000000017941 */ /* 0x000fea0003800000 */
.L_x_1799:
[----:B------:R-:W-:Y:S01]  /*1f30*/  LEA R5, R0, 0x37800000, 0x17 ;  /* 0x3780000000057811 */ /* 0x000fe200078eb8ff */
[----:B------:R-:W-:-:S05]  /*1f40*/  IMAD.SHL.U32 R0, R3, 0x200000, RZ ;  /* 0x0020000003007824 */ /* 0x000fca00078e00ff */
[----:B------:R-:W-:-:S07]  /*1f50*/  LOP3.LUT R0, R5, R0, R6, 0xfe, !PT ;  /* 0x0000000005007212 */ /* 0x000fce00078efe06 */
.L_x_1798:
[----:B------:R-:W-:Y:S05]  /*1f60*/  BSYNC B0 ;  /* 0x0000000000007941 */ /* 0x000fea0003800000 */
.L_x_1797:
[----:B------:R-:W-:-:S04]  /*1f70*/  FSETP.NEU.FTZ.AND P0, PT, R0, RZ, PT ;  /* 0x000000ff0000720b */ /* 0x000fc80003f1d000 */
[----:B------:R-:W-:Y:S01]  /*1f80*/  P2R R26, PR, RZ, 0x1 ;  /* 0x00000001ff1a7803 */ /* 0x000fe20000000000 */
[----:B------:R-:W-:Y:S08]  /*1f90*/  BRA `(.L_x_1778) ;  /* 0x0000000000b47947 */ /* 0x000ff00003800000 */
.L_x_1790:
        /* <DEDUP_REMOVED lines=14> */
.L_x_1804:
[----:B------:R-:W-:Y:S05]  /*2080*/  BSYNC B0 ;  /* 0x0000000000007941 */ /* 0x000fea0003800000 */
.L_x_1803:
[----:B------:R-:W-:-:S04]  /*2090*/  FSETP.NEU.FTZ.AND P0, PT, R0, RZ, PT ;  /* 0x000000ff0000720b */ /* 0x000fc80003f1d000 */
[----:B------:R-:W-:Y:S01]  /*20a0*/  P2R R26, PR, RZ, 0x1 ;  /* 0x00000001ff1a7803 */ /* 0x000fe20000000000 */
[----:B------:R-:W-:Y:S08]  /*20b0*/  BRA `(.L_x_1778) ;  /* 0x00000000006c7947 */ /* 0x000ff00003800000 */
.L_x_1777:
        /* <DEDUP_REMOVED lines=16> */
.L_x_1805:
[----:B------:R-:W-:-:S04]  /*21c0*/  PLOP3.LUT P0, PT, PT, PT, PT, 0x8, 0x0 ;  /* 0x000000000000781c */ /* 0x000fc80003f0e170 */
[----:B------:R-:W-:Y:S01]  /*21d0*/  P2R R26, PR, RZ, 0x1 ;  /* 0x00000001ff1a7803 */ /* 0x000fe20000000000 */
[----:B------:R-:W-:Y:S08]  /*21e0*/  BRA `(.L_x_1778) ;  /* 0x0000000000207947 */ /* 0x000ff00003800000 */
.L_x_1802:
[----:B------:R-:W2:Y:S02]  /*21f0*/  LDG.E.64 R4, desc[UR36][R4.64] ;  /* 0x0000002404047981 */ /* 0x000ea4000c1e1b00 */
[----:B--2---:R-:W-:-:S04]  /*2200*/  ISETP.NE.U32.AND P0, PT, R4, RZ, PT ;  /* 0x000000ff0400720c */ /* 0x004fc80003f05070 */
[----:B------:R-:W-:-:S04]  /*2210*/  ISETP.NE.AND.EX P0, PT, R5, RZ, PT, P0 ;  /* 0x000000ff0500720c */ /* 0x000fc80003f05300 */
[----:B------:R-:W-:Y:S01]  /*2220*/  P2R R26, PR, RZ, 0x1 ;  /* 0x00000001ff1a7803 */ /* 0x000fe20000000000 */
[----:B------:R-:W-:Y:S08]  /*2230*/  BRA `(.L_x_1778) ;  /* 0x00000000000c7947 */ /* 0x000ff00003800000 */
.L_x_1801:
[----:B------:R-:W2:Y:S02]  /*2240*/  LDG.E R4, desc[UR36][R4.64] ;  /* 0x0000002404047981 */ /* 0x000ea4000c1e1900 */
[----:B--2---:R-:W-:-:S04]  /*2250*/  ISETP.NE.AND P0, PT, R4, RZ, PT ;  /* 0x000000ff0400720c */ /* 0x004fc80003f05270 */
[----:B------:R-:W-:-:S09]  /*2260*/  P2R R26, PR, RZ, 0x1 ;  /* 0x00000001ff1a7803 */ /* 0x000fd20000000000 */
.L_x_1778:
        /* <DEDUP_REMOVED lines=19> */
.L_x_1809:
[----:B------:R0:W5:Y:S01]  /*23a0*/  LDG.E.U8 R28, desc[UR36][R4.64] ;  /* 0x00000024041c7981 */ /* 0x000162000c1e1100 */
[----:B------:R-:W-:Y:S01]  /*23b0*/  IMAD.MOV.U32 R29, RZ, RZ, RZ ;  /* 0x000000ffff1d7224 */ /* 0x000fe200078e00ff */
[----:B------:R-:W-:Y:S06]  /*23c0*/  BRA `(.L_x_1811) ;  /* 0x0000000c00487947 */ /* 0x000fec0003800000 */
.L_x_1808:
        /* <DEDUP_REMOVED lines=8> */
.L_x_1813:
[----:B------:R-:W2:Y:S02]  /*2450*/  LDG.E R28, desc[UR36][R4.64] ;  /* 0x00000024041c7981 */ /* 0x000ea4000c1e1900 */
[----:B--2---:R-:W-:Y:S01]  /*2460*/  SHF.R.S32.HI R29, RZ, 0x1f, R28 ;  /* 0x0000001fff1d7819 */ /* 0x004fe2000001141c */
[----:B------:R-:W-:Y:S06]  /*2470*/  BRA `(.L_x_1811) ;  /* 0x0000000c001c7947 */ /* 0x000fec0003800000 */
.L_x_1812:
[----:B------:R-:W2:Y:S02]  /*2480*/  LDG.E.S16 R28, desc[UR36][R4.64] ;  /* 0x00000024041c7981 */ /* 0x000ea4000c1e1700 */
[----:B--2---:R-:W-:Y:S01]  /*2490*/  SHF.R.S32.HI R29, RZ, 0x1f, R28 ;  /* 0x0000001fff1d7819 */ /* 0x004fe2000001141c */
[----:B------:R-:W-:Y:S06]  /*24a0*/  BRA `(.L_x_1811) ;  /* 0x0000000c00107947 */ /* 0x000fec0003800000 */
.L_x_1807:
        /* <DEDUP_REMOVED lines=9> */
.L_x_1815:
[----:B------:R-:W2:Y:S02]  /*2540*/  LDG.E.U16 R4, desc[UR36][R4.64] ;  /* 0x0000002404047981 */ /* 0x000ea4000c1e1500 */
[----:B--2---:R-:W-:-:S06]  /*2550*/  HADD2.F32 R28, -RZ, R4.H0_H0 ;  /* 0x20000004ff1c7230 */ /* 0x004fcc0000004100 */
[----:B------:R-:W0:Y:S01]  /*2560*/  F2I.S64.TRUNC R28, R28 ;  /* 0x0000001c001c7311 */ /* 0x000e22000020d900 */
[----:B------:R-:W-:Y:S05]  /*2570*/  BRA `(.L_x_1811) ;  /* 0x0000000800dc7947 */ /* 0x000fea0003800000 */
.L_x_1814:
        /* <DEDUP_REMOVED lines=9> */
.L_x_1817:
[----:B------:R-:W2:Y:S02]  /*2610*/  LDG.E.U16 R4, desc[UR36][R4.64] ;  /* 0x0000002404047981 */ /* 0x000ea4000c1e1500 */
[----:B--2---:R-:W-:-:S06]  /*2620*/  HADD2.F32 R28, -RZ, R4.H0_H0 ;  /* 0x20000004ff1c7230 */ /* 0x004fcc0000004100 */
[----:B------:R-:W3:Y:S01]  /*2630*/  F2I.S64.TRUNC R28, R28 ;  /* 0x0000001c001c7311 */ /* 0x000ee2000020d900 */
[----:B------:R-:W-:Y:S05]  /*2640*/  BRA `(.L_x_1811) ;  /* 0x0000000800a87947 */ /* 0x000fea0003800000 */
.L_x_1816:
[----:B------:R-:W2:Y:S02]  /*2650*/  LDG.E.64 R4, desc[UR36][R4.64] ;  /* 0x0000002404047981 */ /* 0x000ea4000c1e1b00 */
[----:B--2---:R0:W1:Y:S01]  /*2660*/  F2I.S64.F64.TRUNC R28, R4 ;  /* 0x00000004001c7311 */ /* 0x004062000030d900 */
[----:B------:R-:W-:Y:S05]  /*2670*/  BRA `(.L_x_1811) ;  /* 0x00000008009c7947 */ /* 0x000fea0003800000 */
.L_x_1806:
        /* <DEDUP_REMOVED lines=13> */
.L_x_1820:
[----:B------:R-:W2:Y:S02]  /*2750*/  LDG.E.64 R4, desc[UR36][R4.64] ;  /* 0x0000002404047981 */ /* 0x000ea4000c1e1b00 */
[----:B--2---:R0:W1:Y:S01]  /*2760*/  F2I.S64.F64.TRUNC R28, R4 ;  /* 0x00000004001c7311 */ /* 0x004062000030d900 */
[----:B------:R-:W-:Y:S05]  /*2770*/  BRA `(.L_x_1811) ;  /* 0x00000008005c7947 */ /* 0x000fea0003800000 */
.L_x_1819:
        /* <DEDUP_REMOVED lines=27> */
.L_x_1822:
        /* <DEDUP_REMOVED lines=14> */
.L_x_1821:
[----:B------:R-:W2:Y:S02]  /*2a10*/  LDG.E.U16 R28, desc[UR36][R4.64] ;  /* 0x00000024041c7981 */ /* 0x000ea4000c1e1500 */
[----:B--2---:R-:W-:-:S06]  /*2a20*/  IMAD.U32 R28, R28, 0x10000, RZ ;  /* 0x000100001c1c7824 */ /* 0x004fcc00078e00ff */
[----:B------:R-:W0:Y:S01]  /*2a30*/  F2I.S64.TRUNC R28, R28 ;  /* 0x0000001c001c7311 */ /* 0x000e22000020d900 */
[----:B------:R-:W-:Y:S05]  /*2a40*/  BRA `(.L_x_1811) ;  /* 0x0000000400a87947 */ /* 0x000fea0003800000 */
.L_x_1818:
        /* <DEDUP_REMOVED lines=11> */
.L_x_1825:
        /* <DEDUP_REMOVED lines=21> */
.L_x_1829:
[----:B------:R-:W-:Y:S05]  /*2c50*/  BSYNC B1 ;  /* 0x0000000000017941 */ /* 0x000fea0003800000 */
.L_x_1828:
[----:B------:R-:W-:Y:S01]  /*2c60*/  IMAD.SHL.U32 R3, R3, 0x100000, RZ ;  /* 0x0010000003037824 */ /* 0x000fe200078e00ff */
[----:B------:R-:W-:-:S04]  /*2c70*/  LEA R5, R0, 0x3b800000, 0x17 ;  /* 0x3b80000000057811 */ /* 0x000fc800078eb8ff */
[----:B------:R-:W-:-:S07]  /*2c80*/  LOP3.LUT R28, R5, R3, R28, 0xfe, !PT ;  /* 0x00000003051c7212 */ /* 0x000fce00078efe1c */
.L_x_1827:
[----:B------:R-:W-:Y:S05]  /*2c90*/  BSYNC B0 ;  /* 0x0000000000007941 */ /* 0x000fea0003800000 */
.L_x_1826:
[----:B------:R-:W0:Y:S01]  /*2ca0*/  F2I.S64.TRUNC R28, R28 ;  /* 0x0000001c001c7311 */ /* 0x000e22000020d900 */
[----:B------:R-:W-:Y:S05]  /*2cb0*/  BRA `(.L_x_1811) ;  /* 0x00000004000c7947 */ /* 0x000fea0003800000 */
.L_x_1824:
        /* <DEDUP_REMOVED lines=21> */
.L_x_1833:
[----:B------:R-:W-:Y:S05]  /*2e10*/  BSYNC B1 ;  /* 0x0000000000017941 */ /* 0x000fea0003800000 */
.L_x_1832:
[----:B------:R-:W-:Y:S01]  /*2e20*/  IMAD.SHL.U32 R3, R3, 0x200000, RZ ;  /* 0x0020000003037824 */ /* 0x000fe200078e00ff */
[----:B------:R-:W-:-:S04]  /*2e30*/  LEA R5, R0, 0x37800000, 0x17 ;  /* 0x3780000000057811 */ /* 0x000fc800078eb8ff */
[----:B------:R-:W-:-:S07]  /*2e40*/  LOP3.LUT R28, R5, R3, R28, 0xfe, !PT ;  /* 0x00000003051c7212 */ /* 0x000fce00078efe1c */
.L_x_1831:
[----:B------:R-:W-:Y:S05]  /*2e50*/  BSYNC B0 ;  /* 0x0000000000007941 */ /* 0x000fea0003800000 */
.L_x_1830:
[----:B------:R-:W0:Y:S01]  /*2e60*/  F2I.S64.TRUNC R28, R28 ;  /* 0x0000001c001c7311 */ /* 0x000e22000020d900 */
[----:B------:R-:W-:Y:S05]  /*2e70*/  BRA `(.L_x_1811) ;  /* 0x00000000009c7947 */ /* 0x000fea0003800000 */
.L_x_1823:
        /* <DEDUP_REMOVED lines=14> */
.L_x_1837:
[----:B------:R-:W-:Y:S05]  /*2f60*/  BSYNC B0 ;  /* 0x0000000000007941 */ /* 0x000fea0003800000 */
.L_x_1836:
[----:B------:R-:W0:Y:S01]  /*2f70*/  F2I.S64.TRUNC R28, R28 ;  /* 0x0000001c001c7311 */ /* 0x000e22000020d900 */
[----:B------:R-:W-:Y:S05]  /*2f80*/  BRA `(.L_x_1811) ;  /* 0x0000000000587947 */ /* 0x000fea0003800000 */
.L_x_1810:
        /* <DEDUP_REMOVED lines=16> */
.L_x_1838:
[----:B------:R-:W-:Y:S01]  /*3090*/  CS2R R28, SRZ ;  /* 0x00000000001c7805 */ /* 0x000fe2000001ff00 */
[----:B------:R-:W-:Y:S06]  /*30a0*/  BRA `(.L_x_1811) ;  /* 0x0000000000107947 */ /* 0x000fec0003800000 */
.L_x_1835:
[----:B------:R0:W5:Y:S01]  /*30b0*/  LDG.E.64 R28, desc[UR36][R4.64] ;  /* 0x00000024041c7981 */ /* 0x000162000c1e1b00 */
[----:B------:R-:W-:Y:S05]  /*30c0*/  BRA `(.L_x_1811) ;  /* 0x0000000000087947 */ /* 0x000fea0003800000 */
.L_x_1834:
[----:B------:R0:W5:Y:S01]  /*30d0*/  LDG.E R28, desc[UR36][R4.64] ;  /* 0x00000024041c7981 */ /* 0x000162000c1e1900 */
[----:B------:R-:W-:-:S07]  /*30e0*/  IMAD.MOV.U32 R29, RZ, RZ, RZ ;  /* 0x000000ffff1d7224 */ /* 0x000fce00078e00ff */
.L_x_1811:
[----:B------:R-:W-:Y:S01]  /*30f0*/  ISETP.NE.AND P0, PT, R26, RZ, PT ;  /* 0x000000ff1a00720c */ /* 0x000fe20003f05270 */
[----:B------:R-:W-:-:S03]  /*3100*/  VIADD R17, R17, 0x80 ;  /* 0x0000008011117836 */ /* 0x000fc60000000000 */
[----:B------:R-:W-:-:S09]  /*3110*/  SEL R24, RZ, 0x1, !P0 ;  /* 0x00000001ff187807 */ /* 0x000fd20004000000 */
.L_x_1739:
[----:B------:R-:W-:Y:S05]  /*3120*/  BSYNC B6 ;  /* 0x0000000000067941 */ /* 0x000fea0003800000 */
.L_x_1738:
        /* <DEDUP_REMOVED lines=23> */
[----:B0-----:R-:W-:-:S04]  /*32a0*/  F2FP.BF16.F32.PACK_AB R0, RZ, R0 ;  /* 0x00000000ff00723e */ /* 0x001fc800000010ff */
[----:B------:R-:W-:Y:S01]  /*32b0*/  PRMT R19, R0, 0x7610, R19 ;  /* 0x0000761000137816 */ /* 0x000fe20000000013 */
[----:B------:R-:W-:Y:S06]  /*32c0*/  BRA `(.L_x_1846) ;  /* 0x0000000c00dc7947 */ /* 0x000fec0003800000 */
.L_x_1844:
[----:B------:R-:W4:Y:S02]  /*32d0*/  LDG.E.U8 R4, desc[UR36][R4.64] ;  /* 0x0000002404047981 */ /* 0x000f24000c1e1100 */
[----:B----4-:R-:W-:-:S04]  /*32e0*/  I2FP.F32.U32 R0, R4 ;  /* 0x0000000400007245 */ /* 0x010fc80000201000 */
[----:B------:R-:W-:-:S04]  /*32f0*/  F2FP.BF16.F32.PACK_AB R0, RZ, R0 ;  /* 0x00000000ff00723e */ /* 0x000fc800000010ff */
[----:B------:R-:W-:Y:S01]  /*3300*/  PRMT R19, R0, 0x7610, R19 ;  /* 0x0000761000137816 */ /* 0x000fe20000000013 */
[----:B------:R-:W-:Y:S06]  /*3310*/  BRA `(.L_x_1846) ;  /* 0x0000000c00c87947 */ /* 0x000fec0003800000 */
.L_x_1843:
        /* <DEDUP_REMOVED lines=8> */
[----:B0-----:R-:W-:-:S04]  /*33a0*/  F2FP.BF16.F32.PACK_AB R0, RZ, R0 ;  /* 0x00000000ff00723e */ /* 0x001fc800000010ff */
[----:B------:R-:W-:Y:S01]  /*33b0*/  PRMT R19, R0, 0x7610, R19 ;  /* 0x0000761000137816 */ /* 0x000fe20000000013 */
[----:B------:R-:W-:Y:S06]  /*33c0*/  BRA `(.L_x_1846) ;  /* 0x0000000c009c7947 */ /* 0x000fec0003800000 */
.L_x_1848:
[----:B------:R-:W4:Y:S02]  /*33d0*/  LDG.E R4, desc[UR36][R4.64] ;  /* 0x0000002404047981 */ /* 0x000f24000c1e1900 */
[----:B----4-:R-:W-:-:S04]  /*33e0*/  I2FP.F32.S32 R0, R4 ;  /* 0x0000000400007245 */ /* 0x010fc80000201400 */
[----:B------:R-:W-:-:S04]  /*33f0*/  F2FP.BF16.F32.PACK_AB R0, RZ, R0 ;  /* 0x00000000ff00723e */ /* 0x000fc800000010ff */
[----:B------:R-:W-:Y:S01]  /*3400*/  PRMT R19, R0, 0x7610, R19 ;  /* 0x0000761000137816 */ /* 0x000fe20000000013 */
[----:B------:R-:W-:Y:S06]  /*3410*/  BRA `(.L_x_1846) ;  /* 0x0000000c00887947 */ /* 0x000fec0003800000 */
.L_x_1847:
[----:B------:R-:W4:Y:S02]  /*3420*/  LDG.E.U16 R4, desc[UR36][R4.64] ;  /* 0x0000002404047981 */ /* 0x000f24000c1e1500 */
[----:B----4-:R-:W0:Y:S02]  /*3430*/  I2F.S16 R0, R4 ;  /* 0x0000000400007306 */ /* 0x010e240000101400 */
[----:B0-----:R-:W-:-:S04]  /*3440*/  F2FP.BF16.F32.PACK_AB R0, RZ, R0 ;  /* 0x00000000ff00723e */ /* 0x001fc800000010ff */
[----:B------:R-:W-:Y:S01]  /*3450*/  PRMT R19, R0, 0x7610, R19 ;  /* 0x0000761000137816 */ /* 0x000fe20000000013 */
[----:B------:R-:W-:Y:S06]  /*3460*/  BRA `(.L_x_1846) ;  /* 0x0000000c00747947 */ /* 0x000fec0003800000 */
.L_x_1842:
[----:B------:R-:W-:-:S13]  /*3470*/  ISETP.GT.AND P0, PT, R0, 0x6, PT ;  /* 0x000000060000780c */ /* 0x000fda0003f04270 */
[----:B------:R-:W-:Y:S05]  /*3480*/  @P0 BRA `(.L_x_1849) ;  /* 0x0000000000300947 */ /* 0x000fea0003800000 */
[----:B------:R-:W-:-:S13]  /*3490*/  ISETP.NE.AND P0, PT, R0, 0x5, PT ;  /* 0x000000050000780c */ /* 0x000fda0003f05270 */
[----:B------:R-:W-:Y:S05]  /*34a0*/  @!P0 BRA `(.L_x_1850) ;  /* 0x0000000000148947 */ /* 0x000fea0003800000 */
[----:B------:R-:W-:-:S13]  /*34b0*/  ISETP.NE.AND P0, PT, R0, 0x6, PT ;  /* 0x000000060000780c */ /* 0x000fda0003f05270 */
[----:B------:R-:W-:Y:S05]  /*34c0*/  @P0 BRA `(.L_x_1845) ;  /* 0x0000000800f00947 */ /* 0x000fea0003800000 */
[----:B------:R-:W4:Y:S02]  /*34d0*/  LDG.E R4, desc[UR36][R4.64] ;  /* 0x0000002404047981 */ /* 0x000f24000c1e1900 */
[----:B----4-:R-:W-:Y:S01]  /*34e0*/  F2FP.BF16.F32.PACK_AB R19, RZ, R4 ;  /* 0x00000004ff13723e */ /* 0x010fe200000010ff */
[----:B------:R-:W-:Y:S06]  /*34f0*/  BRA `(.L_x_1846) ;  /* 0x0000000c00507947 */ /* 0x000fec0003800000 */
.L_x_1850:
[----:B------:R-:W4:Y:S02]  /*3500*/  LDG.E.U16 R0, desc[UR36][R4.64] ;  /* 0x0000002404007981 */ /* 0x000f24000c1e1500 */
[----:B----4-:R-:W-:-:S05]  /*3510*/  HADD2.F32 R0, -RZ, R0.H0_H0 ;  /* 0x20000000ff007230 */ /* 0x010fca0000004100 */
[----:B------:R-:W-:-:S04]  /*3520*/  F2FP.BF16.F32.PACK_AB R0, RZ, R0 ;  /* 0x00000000ff00723e */ /* 0x000fc800000010ff */
[----:B------:R-:W-:Y:S01]  /*3530*/  PRMT R19, R0, 0x7610, R19 ;  /* 0x0000761000137816 */ /* 0x000fe20000000013 */
[----:B------:R-:W-:Y:S06]  /*3540*/  BRA `(.L_x_1846) ;  /* 0x0000000c003c7947 */ /* 0x000fec0003800000 */
.L_x_1849:
[----:B------:R-:W-:-:S13]  /*3550*/  ISETP.NE.AND P0, PT, R0, 0x7, PT ;  /* 0x000000070000780c */ /* 0x000fda0003f05270 */
[----:B------:R-:W-:Y:S05]  /*3560*/  @!P0 BRA `(.L_x_1851) ;  /* 0x0000000000308947 */ /* 0x000fea0003800000 */
[----:B------:R-:W-:-:S13]  /*3570*/  ISETP.NE.AND P0, PT, R0, 0x8, PT ;  /* 0x000000080000780c */ /* 0x000fda0003f05270 */
[----:B------:R-:W-:Y:S05]  /*3580*/  @!P0 BRA `(.L_x_1852) ;  /* 0x0000000000148947 */ /* 0x000fea0003800000 */
[----:B------:R-:W-:-:S13]  /*3590*/  ISETP.NE.AND P0, PT, R0, 0x9, PT ;  /* 0x000000090000780c */ /* 0x000fda0003f05270 */
[----:B------:R-:W-:Y:S05]  /*35a0*/  @P0 BRA `(.L_x_1845) ;  /* 0x0000000800b80947 */ /* 0x000fea0003800000 */
[----:B------:R-:W4:Y:S02]  /*35b0*/  LDG.E R4, desc[UR36][R4.64] ;  /* 0x0000002404047981 */ /* 0x000f24000c1e1900 */
[----:B----4-:R-:W-:Y:S01]  /*35c0*/  F2FP.BF16.F32.PACK_AB R19, RZ, R4 ;  /* 0x00000004ff13723e */ /* 0x010fe200000010ff */
[----:B------:R-:W-:Y:S06]  /*35d0*/  BRA `(.L_x_1846) ;  /* 0x0000000c00187947 */ /* 0x000fec0003800000 */
.L_x_1852:
[----:B------:R-:W4:Y:S02]  /*35e0*/  LDG.E.U16 R4, desc[UR36][R4.64] ;  /* 0x0000002404047981 */ /* 0x000f24000c1e1500 */
[----:B----4-:R-:W-:-:S05]  /*35f0*/  HADD2.F32 R0, -RZ, R4.H0_H0 ;  /* 0x20000004ff007230 */ /* 0x010fca0000004100 */
[----:B------:R-:W-:-:S04]  /*3600*/  F2FP.BF16.F32.PACK_AB R0, RZ, R0 ;  /* 0x00000000ff00723e */ /* 0x000fc800000010ff */
[----:B------:R-:W-:Y:S01]  /*3610*/  PRMT R19, R0, 0x7610, R19 ;  /* 0x0000761000137816 */ /* 0x000fe20000000013 */
[----:B------:R-:W-:Y:S06]  /*3620*/  BRA `(.L_x_1846) ;  /* 0x0000000c00047947 */ /* 0x000fec0003800000 */
.L_x_1851:
[----:B------:R-:W4:Y:S01]  /*3630*/  LDG.E.64 R4, desc[UR36][R4.64] ;  /* 0x0000002404047981 */ /* 0x000f22000c1e1b00 */
[----:B------:R-:W-:Y:S01]  /*3640*/  UMOV UR4, 0xf0000000 ;  /* 0xf000000000047882 */ /* 0x000fe20000000000 */
[----:B------:R-:W-:Y:S01]  /*3650*/  UMOV UR5, 0x380fffff ;  /* 0x380fffff00057882 */ /* 0x000fe20000000000 */
[----:B----4-:R-:W0:Y:S01]  /*3660*/  F2F.F32.F64 R0, R4 ;  /* 0x0000000400007310 */ /* 0x010e220000301000 */
[----:B------:R-:W-:-:S14]  /*3670*/  DSETP.GEU.AND P0, PT, |R4|, UR4, PT ;  /* 0x0000000404007e2a */ /* 0x000fdc000bf0e200 */
[----:B0-----:R-:W-:-:S05]  /*3680*/  @!P0 FMUL R0, R0, 1.175494350822287508e-38 ;  /* 0x0080000000008820 */ /* 0x001fca0000400000 */
[----:B------:R-:W-:-:S04]  /*3690*/  F2FP.BF16.F32.PACK_AB R0, RZ, R0 ;  /* 0x00000000ff00723e */ /* 0x000fc800000010ff */
[----:B------:R-:W-:Y:S01]  /*36a0*/  PRMT R19, R0, 0x7610, R19 ;  /* 0x0000761000137816 */ /* 0x000fe20000000013 */
[----:B------:R-:W-:Y:S06]  /*36b0*/  BRA `(.L_x_1846) ;  /* 0x0000000800e07947 */ /* 0x000fec0003800000 */
.L_x_1841:
        /* <DEDUP_REMOVED lines=11> */
[----:B------:R-:W-:-:S04]  /*3770*/  F2FP.BF16.F32.PACK_AB R0, RZ, R0 ;  /* 0x00000000ff00723e */ /* 0x000fc800000010ff */
[----:B------:R-:W-:Y:S01]  /*3780*/  PRMT R19, R0, 0x7610, R19 ;  /* 0x0000761000137816 */ /* 0x000fe20000000013 */
[----:B------:R-:W-:Y:S06]  /*3790*/  BRA `(.L_x_1846) ;  /* 0x0000000800a87947 */ /* 0x000fec0003800000 */
.L_x_1855:
        /* <DEDUP_REMOVED lines=9> */
.L_x_1854:
        /* <DEDUP_REMOVED lines=28> */
.L_x_1857:
        /* <DEDUP_REMOVED lines=15> */
.L_x_1856:
[----:B------:R0:W5:Y:S01]  /*3ae0*/  LDG.E.U16 R19, desc[UR36][R4.64] ;  /* 0x0000002404137981 */ /* 0x000162000c1e1500 */
[----:B------:R-:W-:Y:S05]  /*3af0*/  BRA `(.L_x_1846) ;  /* 0x0000000400d07947 */ /* 0x000fea0003800000 */
.L_x_1853:
        /* <DEDUP_REMOVED lines=10> */
[----:B------:R-:W-:-:S04]  /*3ba0*/  F2FP.BF16.F32.PACK_AB R0, RZ, R0 ;  /* 0x00000000ff00723e */ /* 0x000fc800000010ff */
[----:B------:R-:W-:Y:S01]  /*3bb0*/  PRMT R19, R0, 0x7610, R19 ;  /* 0x0000761000137816 */ /* 0x000fe20000000013 */
[----:B------:R-:W-:Y:S06]  /*3bc0*/  BRA `(.L_x_1846) ;  /* 0x00000004009c7947 */ /* 0x000fec0003800000 */
.L_x_1860:
        /* <DEDUP_REMOVED lines=21> */
.L_x_1864:
[----:B------:R-:W-:Y:S05]  /*3d20*/  BSYNC B1 ;  /* 0x0000000000017941 */ /* 0x000fea0003800000 */
.L_x_1863:
[----:B------:R-:W-:Y:S01]  /*3d30*/  LEA R5, R0, 0x3b800000, 0x17 ;  /* 0x3b80000000057811 */ /* 0x000fe200078eb8ff */
[----:B------:R-:W-:-:S05]  /*3d40*/  IMAD.SHL.U32 R0, R3, 0x100000, RZ ;  /* 0x0010000003007824 */ /* 0x000fca00078e00ff */
[----:B------:R-:W-:-:S07]  /*3d50*/  LOP3.LUT R0, R5, R0, R6, 0xfe, !PT ;  /* 0x0000000005007212 */ /* 0x000fce00078efe06 */
.L_x_1862:
[----:B------:R-:W-:Y:S05]  /*3d60*/  BSYNC B0 ;  /* 0x0000000000007941 */ /* 0x000fea0003800000 */
.L_x_1861:
[----:B------:R-:W-:-:S04]  /*3d70*/  F2FP.BF16.F32.PACK_AB R0, RZ, R0 ;  /* 0x00000000ff00723e */ /* 0x000fc800000010ff */
[----:B------:R-:W-:Y:S01]  /*3d80*/  PRMT R19, R0, 0x7610, R19 ;  /* 0x0000761000137816 */ /* 0x000fe20000000013 */
[----:B------:R-:W-:Y:S06]  /*3d90*/  BRA `(.L_x_1846) ;  /* 0x0000000400287947 */ /* 0x000fec0003800000 */
.L_x_1859:
        /* <DEDUP_REMOVED lines=21> */
.L_x_1868:
[----:B------:R-:W-:Y:S05]  /*3ef0*/  BSYNC B1 ;  /* 0x0000000000017941 */ /* 0x000fea0003800000 */
.L_x_1867:
[----:B------:R-:W-:Y:S01]  /*3f00*/  LEA R5, R0, 0x37800000, 0x17 ;  /* 0x3780000000057811 */ /* 0x000fe200078eb8ff */
[----:B------:R-:W-:-:S05]  /*3f10*/  IMAD.SHL.U32 R0, R3, 0x200000, RZ ;  /* 0x0020000003007824 */ /* 0x000fca00078e00ff */
[----:B------:R-:W-:-:S07]  /*3f20*/  LOP3.LUT R0, R5, R0, R6, 0xfe, !PT ;  /* 0x0000000005007212 */ /* 0x000fce00078efe06 */
.L_x_1866:
[----:B------:R-:W-:Y:S05]  /*3f30*/  BSYNC B0 ;  /* 0x0000000000007941 */ /* 0x000fea0003800000 */
.L_x_1865:
[----:B------:R-:W-:-:S04]  /*3f40*/  F2FP.BF16.F32.PACK_AB R0, RZ, R0 ;  /* 0x00000000ff00723e */ /* 0x000fc800000010ff */
[----:B------:R-:W-:Y:S01]  /*3f50*/  PRMT R19, R0, 0x7610, R19 ;  /* 0x0000761000137816 */ /* 0x000fe20000000013 */
[----:B------:R-:W-:Y:S06]  /*3f60*/  BRA `(.L_x_1846) ;  /* 0x0000000000b47947 */ /* 0x000fec0003800000 */
.L_x_1858:
        /* <DEDUP_REMOVED lines=14> */
.L_x_1872:
[----:B------:R-:W-:Y:S05]  /*4050*/  BSYNC B0 ;  /* 0x0000000000007941 */ /* 0x000fea0003800000 */
.L_x_1871:
[----:B------:R-:W-:-:S04]  /*4060*/  F2FP.BF16.F32.PACK_AB R0, RZ, R0 ;  /* 0x00000000ff00723e */ /* 0x000fc800000010ff */
[----:B------:R-:W-:Y:S01]  /*4070*/  PRMT R19, R0, 0x7610, R19 ;  /* 0x0000761000137816 */ /* 0x000fe20000000013 */
[----:B------:R-:W-:Y:S06]  /*4080*/  BRA `(.L_x_1846) ;  /* 0x00000000006c7947 */ /* 0x000fec0003800000 */
.L_x_1845:
        /* <DEDUP_REMOVED lines=16> */
.L_x_1873:
[----:B------:R-:W-:Y:S01]  /*4190*/  PRMT R19, RZ, 0x7610, R19 ;  /* 0x00007610ff137816 */ /* 0x000fe20000000013 */
[----:B------:R-:W-:Y:S06]  /*41a0*/  BRA `(.L_x_1846) ;  /* 0x0000000000247947 */ /* 0x000fec0003800000 */
.L_x_1870:
[----:B------:R-:W4:Y:S02]  /*41b0*/  LDG.E.64 R4, desc[UR36][R4.64] ;  /* 0x0000002404047981 */ /* 0x000f24000c1e1b00 */
[----:B----4-:R-:W0:Y:S02]  /*41c0*/  I2F.U64 R0, R4 ;  /* 0x0000000400007312 */ /* 0x010e240000301000 */
[----:B0-----:R-:W-:-:S04]  /*41d0*/  F2FP.BF16.F32.PACK_AB R0, RZ, R0 ;  /* 0x00000000ff00723e */ /* 0x001fc800000010ff */
[----:B------:R-:W-:Y:S01]  /*41e0*/  PRMT R19, R0, 0x7610, R19 ;  /* 0x0000761000137816 */ /* 0x000fe20000000013 */
[----:B------:R-:W-:Y:S06]  /*41f0*/  BRA `(.L_x_1846) ;  /* 0x0000000000107947 */ /* 0x000fec0003800000 */
.L_x_1869:
[----:B------:R-:W4:Y:S02]  /*4200*/  LDG.E R4, desc[UR36][R4.64] ;  /* 0x0000002404047981 */ /* 0x000f24000c1e1900 */
[----:B----4-:R-:W-:-:S04]  /*4210*/  I2FP.F32.U32 R0, R4 ;  /* 0x0000000400007245 */ /* 0x010fc80000201000 */
[----:B------:R-:W-:-:S04]  /*4220*/  F2FP.BF16.F32.PACK_AB R0, RZ, R0 ;  /* 0x00000000ff00723e */ /* 0x000fc800000010ff */
[----:B------:R-:W-:-:S07]  /*4230*/  PRMT R19, R0, 0x7610, R19 ;  /* 0x0000761000137816 */ /* 0x000fce0000000013 */
.L_x_1846:
[----:B0-----:R-:W0:Y:S01]  /*4240*/  LDC.64 R4, c[0x0][0x238] ;  /* 0x00008e00ff047b82 */ /* 0x001e220000000a00 */
        /* <DEDUP_REMOVED lines=19> */
.L_x_1877:
[----:B------:R-:W4:Y:S02]  /*4380*/  LDG.E.U8 R4, desc[UR36][R4.64] ;  /* 0x0000002404047981 */ /* 0x000f24000c1e1100 */
[----:B----4-:R-:W-:-:S04]  /*4390*/  ISETP.NE.AND P0, PT, R4, RZ, PT ;  /* 0x000000ff0400720c */ /* 0x010fc80003f05270 */
[----:B------:R-:W-:Y:S01]  /*43a0*/  P2R R27, PR, RZ, 0x1 ;  /* 0x00000001ff1b7803 */ /* 0x000fe20000000000 */
[----:B------:R-:W-:Y:S08]  /*43b0*/  BRA `(.L_x_1879) ;  /* 0x0000000c00c47947 */ /* 0x000ff00003800000 */
.L_x_1876:
        /* <DEDUP_REMOVED lines=11> */
.L_x_1881:
[----:B------:R-:W4:Y:S02]  /*4470*/  LDG.E R4, desc[UR36][R4.64] ;  /* 0x0000002404047981 */ /* 0x000f24000c1e1900 */
[----:B----4-:R-:W-:-:S04]  /*4480*/  ISETP.NE.AND P0, PT, R4, RZ, PT ;  /* 0x000000ff0400720c */ /* 0x010fc80003f05270 */
[----:B------:R-:W-:Y:S01]  /*4490*/  P2R R27, PR, RZ, 0x1 ;  /* 0x00000001ff1b7803 */ /* 0x000fe20000000000 */
[----:B------:R-:W-:Y:S08]  /*44a0*/  BRA `(.L_x_1879) ;  /* 0x0000000c00887947 */ /* 0x000ff00003800000 */
.L_x_1880:
[----:B------:R-:W4:Y:S02]  /*44b0*/  LDG.E.U16 R4, desc[UR36][R4.64] ;  /* 0x0000002404047981 */ /* 0x000f24000c1e1500 */
[----:B----4-:R-:W-:-:S04]  /*44c0*/  ISETP.NE.AND P0, PT, R4, RZ, PT ;  /* 0x000000ff0400720c */ /* 0x010fc80003f05270 */
[----:B------:R-:W-:Y:S01]  /*44d0*/  P2R R27, PR, RZ, 0x1 ;  /* 0x00000001ff1b7803 */ /* 0x000fe20000000000 */
[----:B------:R-:W-:Y:S08]  /*44e0*/  BRA `(.L_x_1879) ;  /* 0x0000000c00787947 */ /* 0x000ff00003800000 */
.L_x_1875:
        /* <DEDUP_REMOVED lines=10> */
.L_x_1883:
[----:B------:R-:W4:Y:S02]  /*4590*/  LDG.E.U16 R0, desc[UR36][R4.64] ;  /* 0x0000002404007981 */ /* 0x000f24000c1e1500 */
[----:B----4-:R-:W-:-:S05]  /*45a0*/  HADD2.F32 R0, -RZ, R0.H0_H0 ;  /* 0x20000000ff007230 */ /* 0x010fca0000004100 */
[----:B------:R-:W-:-:S04]  /*45b0*/  FSETP.NEU.FTZ.AND P0, PT, R0, RZ, PT ;  /* 0x000000ff0000720b */ /* 0x000fc80003f1d000 */
[----:B------:R-:W-:Y:S01]  /*45c0*/  P2R R27, PR, RZ, 0x1 ;  /* 0x00000001ff1b7803 */ /* 0x000fe20000000000 */
[----:B------:R-:W-:Y:S08]  /*45d0*/  BRA `(.L_x_1879) ;  /* 0x0000000c003c7947 */ /* 0x000ff00003800000 */
.L_x_1882:
        /* <DEDUP_REMOVED lines=12> */
.L_x_1885:
        /* <DEDUP_REMOVED lines=11> */
.L_x_1884:
[----:B------:R-:W4:Y:S02]  /*4750*/  LDG.E.64 R4, desc[UR36][R4.64] ;  /* 0x0000002404047981 */ /* 0x000f24000c1e1b00 */
[----:B----4-:R-:W-:-:S06]  /*4760*/  DSETP.NEU.AND P0, PT, R4, RZ, PT ;  /* 0x000000ff0400722a */ /* 0x010fcc0003f0d000 */
[----:B------:R-:W-:Y:S01]  /*4770*/  P2R R27, PR, RZ, 0x1 ;  /* 0x00000001ff1b7803 */ /* 0x000fe20000000000 */
[----:B------:R-:W-:Y:S07]  /*4780*/  BRA `(.L_x_1879) ;  /* 0x0000000800d07947 */ /* 0x000fee0003800000 */
.L_x_1874:
        /* <DEDUP_REMOVED lines=12> */
.L_x_1888:
[----:B------:R-:W4:Y:S02]  /*4850*/  LDG.E.128 R4, desc[UR36][R4.64] ;  /* 0x0000002404047981 */ /* 0x000f24000c1e1d00 */
[----:B----4-:R-:W-:-:S06]  /*4860*/  DSETP.NEU.AND P0, PT, R6, RZ, PT ;  /* 0x000000ff0600722a */ /* 0x010fcc0003f0d000 */
[----:B------:R-:W-:-:S06]  /*4870*/  DSETP.NEU.OR P0, PT, R4, RZ, P0 ;  /* 0x000000ff0400722a */ /* 0x000fcc000070d400 */
[----:B------:R-:W-:Y:S01]  /*4880*/  P2R R27, PR, RZ, 0x1 ;  /* 0x00000001ff1b7803 */ /* 0x000fe20000000000 */
[----:B------:R-:W-:Y:S07]  /*4890*/  BRA `(.L_x_1879) ;  /* 0x00000008008c7947 */ /* 0x000fee0003800000 */
.L_x_1887:
        /* <DEDUP_REMOVED lines=28> */
.L_x_1890:
        /* <DEDUP_REMOVED lines=15> */
.L_x_1889:
[----:B------:R-:W4:Y:S02]  /*4b50*/  LDG.E.U16 R0, desc[UR36][R4.64] ;  /* 0x0000002404007981 */ /* 0x000f24000c1e1500 */
[----:B----4-:R-:W-:-:S05]  /*4b60*/  IMAD.U32 R0, R0, 0x10000, RZ ;  /* 0x0001000000007824 */ /* 0x010fca00078e00ff */
[----:B------:R-:W-:-:S04]  /*4b70*/  FSETP.NEU.FTZ.AND P0, PT, R0, RZ, PT ;  /* 0x000000ff0000720b */ /* 0x000fc80003f1d000 */
[----:B------:R-:W-:Y:S01]  /*4b80*/  P2R R27, PR, RZ, 0x1 ;  /* 0x00000001ff1b7803 */ /* 0x000fe20000000000 */
[----:B------:R-:W-:Y:S08]  /*4b90*/  BRA `(.L_x_1879) ;  /* 0x0000000400cc7947 */ /* 0x000ff00003800000 */
.L_x_1886:
        /* <DEDUP_REMOVED lines=12> */
.L_x_1893:
        /* <DEDUP_REMOVED lines=21> */
.L_x_1897:
[----:B------:R-:W-:Y:S05]  /*4db0*/  BSYNC B1 ;  /* 0x0000000000017941 */ /* 0x000fea0003800000 */
.L_x_1896:
[----:B------:R-:W-:Y:S01]  /*4dc0*/  LEA R5, R0, 0x3b800000, 0x17 ;  /* 0x3b80000000057811 */ /* 0x000fe200078eb8ff */
[----:B------:R-:W-:-:S05]  /*4dd0*/  IMAD.SHL.U32 R0, R3, 0x100000, RZ ;  /* 0x0010000003007824 */ /* 0x000fca00078e00ff */
[----:B------:R-:W-:-:S07]  /*4de0*/  LOP3.LUT R0, R5, R0, R6, 0xfe, !PT ;  /* 0x0000000005007212 */ /* 0x000fce00078efe06 */
.L_x_1895:
[----:B------:R-:W-:Y:S05]  /*4df0*/  BSYNC B0 ;  /* 0x0000000000007941 */ /* 0x000fea0003800000 */
.L_x_1894:
[----:B------:R-:W-:-:S04]  /*4e00*/  FSETP.NEU.FTZ.AND P0, PT, R0, RZ, PT ;  /* 0x000000ff0000720b */ /* 0x000fc80003f1d000 */
[----:B------:R-:W-:Y:S01]  /*4e10*/  P2R R27, PR, RZ, 0x1 ;  /* 0x00000001ff1b7803 */ /* 0x000fe20000000000 */
[----:B------:R-:W-:Y:S08]  /*4e20*/  BRA `(.L_x_1879) ;  /* 0x0000000400287947 */ /* 0x000ff00003800000 */
.L_x_1892:
        /* <DEDUP_REMOVED lines=21> */
.L_x_1901:
[----:B------:R-:W-:Y:S05]  /*4f80*/  BSYNC B1 ;  /* 0x0000000000017941 */ /* 0x000fea0003800000 */
.L_x_1900:
[----:B------:R-:W-:Y:S01]  /*4f90*/  LEA R5, R0, 0x37800000, 0x17 ;  /* 0x3780000000057811 */ /* 0x000fe200078eb8ff */
[----:B------:R-:W-:-:S05]  /*4fa0*/  IMAD.SHL.U32 R0, R3, 0x200000, RZ ;  /* 0x0020000003007824 */ /* 0x000fca00078e00ff */
[----:B------:R-:W-:-:S07]  /*4fb0*/  LOP3.LUT R0, R5, R0, R6, 0xfe, !PT ;  /* 0x0000000005007212 */ /* 0x000fce00078efe06 */
.L_x_1899:
[----:B------:R-:W-:Y:S05]  /*4fc0*/  BSYNC B0 ;  /* 0x0000000000007941 */ /* 0x000fea0003800000 */
.L_x_1898:
[----:B------:R-:W-:-:S04]  /*4fd0*/  FSETP.NEU.FTZ.AND P0, PT, R0, RZ, PT ;  /* 0x000000ff0000720b */ /* 0x000fc80003f1d000 */
[----:B------:R-:W-:Y:S01]  /*4fe0*/  P2R R27, PR, RZ, 0x1 ;  /* 0x00000001ff1b7803 */ /* 0x000fe20000000000 */
[----:B------:R-:W-:Y:S08]  /*4ff0*/  BRA `(.L_x_1879) ;  /* 0x0000000000b47947 */ /* 0x000ff00003800000 */
.L_x_1891:
        /* <DEDUP_REMOVED lines=14> */
.L_x_1905:
[----:B------:R-:W-:Y:S05]  /*50e0*/  BSYNC B0 ;  /* 0x0000000000007941 */ /* 0x000fea0003800000 */
.L_x_1904:
[----:B------:R-:W-:-:S04]  /*50f0*/  FSETP.NEU.FTZ.AND P0, PT, R0, RZ, PT ;  /* 0x000000ff0000720b */ /* 0x000fc80003f1d000 */
[----:B------:R-:W-:Y:S01]  /*5100*/  P2R R27, PR, RZ, 0x1 ;  /* 0x00000001ff1b7803 */ /* 0x000fe20000000000 */
[----:B------:R-:W-:Y:S08]  /*5110*/  BRA `(.L_x_1879) ;  /* 0x00000000006c7947 */ /* 0x000ff00003800000 */
.L_x_1878:
        /* <DEDUP_REMOVED lines=16> */
.L_x_1906:
[----:B------:R-:W-:-:S04]  /*5220*/  PLOP3.LUT P0, PT, PT, PT, PT, 0x8, 0x0 ;  /* 0x000000000000781c */ /* 0x000fc80003f0e170 */
[----:B------:R-:W-:Y:S01]  /*5230*/  P2R R27, PR, RZ, 0x1 ;  /* 0x00000001ff1b7803 */ /* 0x000fe20000000000 */
[----:B------:R-:W-:Y:S08]  /*5240*/  BRA `(.L_x_1879) ;  /* 0x0000000000207947 */ /* 0x000ff00003800000 */
.L_x_1903:
[----:B------:R-:W4:Y:S02]  /*5250*/  LDG.E.64 R4, desc[UR36][R4.64] ;  /* 0x0000002404047981 */ /* 0x000f24000c1e1b00 */
[----:B----4-:R-:W-:-:S04]  /*5260*/  ISETP.NE.U32.AND P0, PT, R4, RZ, PT ;  /* 0x000000ff0400720c */ /* 0x010fc80003f05070 */
[----:B------:R-:W-:-:S04]  /*5270*/  ISETP.NE.AND.EX P0, PT, R5, RZ, PT, P0 ;  /* 0x000000ff0500720c */ /* 0x000fc80003f05300 */
[----:B------:R-:W-:Y:S01]  /*5280*/  P2R R27, PR, RZ, 0x1 ;  /* 0x00000001ff1b7803 */ /* 0x000fe20000000000 */
[----:B------:R-:W-:Y:S08]  /*5290*/  BRA `(.L_x_1879) ;  /* 0x00000000000c7947 */ /* 0x000ff00003800000 */
.L_x_1902:
[----:B------:R-:W4:Y:S02]  /*52a0*/  LDG.E R4, desc[UR36][R4.64] ;  /* 0x0000002404047981 */ /* 0x000f24000c1e1900 */
[----:B----4-:R-:W-:-:S04]  /*52b0*/  ISETP.NE.AND P0, PT, R4, RZ, PT ;  /* 0x000000ff0400720c */ /* 0x010fc80003f05270 */
[----:B------:R-:W-:-:S09]  /*52c0*/  P2R R27, PR, RZ, 0x1 ;  /* 0x00000001ff1b7803 */ /* 0x000fd20000000000 */
.L_x_1879:
        /* <DEDUP_REMOVED lines=19> */
.L_x_1910:
[----:B------:R0:W5:Y:S01]  /*5400*/  LDG.E.U8 R32, desc[UR36][R4.64] ;  /* 0x0000002404207981 */ /* 0x000162000c1e1100 */
[----:B------:R-:W-:Y:S01]  /*5410*/  IMAD.MOV.U32 R33, RZ, RZ, RZ ;  /* 0x000000ffff217224 */ /* 0x000fe200078e00ff */
[----:B------:R-:W-:Y:S06]  /*5420*/  BRA `(.L_x_1912) ;  /* 0x0000000c00487947 */ /* 0x000fec0003800000 */
.L_x_1909:
        /* <DEDUP_REMOVED lines=8> */
.L_x_1914:
[----:B------:R-:W4:Y:S02]  /*54b0*/  LDG.E R32, desc[UR36][R4.64] ;  /* 0x0000002404207981 */ /* 0x000f24000c1e1900 */
[----:B----4-:R-:W-:Y:S01]  /*54c0*/  SHF.R.S32.HI R33, RZ, 0x1f, R32 ;  /* 0x0000001fff217819 */ /* 0x010fe20000011420 */
[----:B------:R-:W-:Y:S06]  /*54d0*/  BRA `(.L_x_1912) ;  /* 0x0000000c001c7947 */ /* 0x000fec0003800000 */
.L_x_1913:
[----:B------:R-:W4:Y:S02]  /*54e0*/  LDG.E.S16 R32, desc[UR36][R4.64] ;  /* 0x0000002404207981 */ /* 0x000f24000c1e1700 */
[----:B----4-:R-:W-:Y:S01]  /*54f0*/  SHF.R.S32.HI R33, RZ, 0x1f, R32 ;  /* 0x0000001fff217819 */ /* 0x010fe20000011420 */
[----:B------:R-:W-:Y:S06]  /*5500*/  BRA `(.L_x_1912) ;  /* 0x0000000c00107947 */ /* 0x000fec0003800000 */
.L_x_1908:
        /* <DEDUP_REMOVED lines=9> */
.L_x_1916:
[----:B------:R-:W4:Y:S02]  /*55a0*/  LDG.E.U16 R4, desc[UR36][R4.64] ;  /* 0x0000002404047981 */ /* 0x000f24000c1e1500 */
[----:B----4-:R-:W-:-:S06]  /*55b0*/  HADD2.F32 R32, -RZ, R4.H0_H0 ;  /* 0x20000004ff207230 */ /* 0x010fcc0000004100 */
[----:B------:R-:W0:Y:S01]  /*55c0*/  F2I.S64.TRUNC R32, R32 ;  /* 0x0000002000207311 */ /* 0x000e22000020d900 */
[----:B------:R-:W-:Y:S05]  /*55d0*/  BRA `(.L_x_1912) ;  /* 0x0000000800dc7947 */ /* 0x000fea0003800000 */
.L_x_1915:
        /* <DEDUP_REMOVED lines=9> */
.L_x_1918:
[----:B------:R-:W4:Y:S02]  /*5670*/  LDG.E.U16 R4, desc[UR36][R4.64] ;  /* 0x0000002404047981 */ /* 0x000f24000c1e1500 */
[----:B----4-:R-:W-:-:S06]  /*5680*/  HADD2.F32 R32, -RZ, R4.H0_H0 ;  /* 0x20000004ff207230 */ /* 0x010fcc0000004100 */
[----:B------:R-:W0:Y:S01]  /*5690*/  F2I.S64.TRUNC R32, R32 ;  /* 0x0000002000207311 */ /* 0x000e22000020d900 */
[----:B------:R-:W-:Y:S05]  /*56a0*/  BRA `(.L_x_1912) ;  /* 0x0000000800a87947 */ /* 0x000fea0003800000 */
.L_x_1917:
[----:B------:R-:W4:Y:S02]  /*56b0*/  LDG.E.64 R4, desc[UR36][R4.64] ;  /* 0x0000002404047981 */ /* 0x000f24000c1e1b00 */
[----:B----4-:R0:W1:Y:S01]  /*56c0*/  F2I.S64.F64.TRUNC R32, R4 ;  /* 0x0000000400207311 */ /* 0x010062000030d900 */
[----:B------:R-:W-:Y:S05]  /*56d0*/  BRA `(.L_x_1912) ;  /* 0x00000008009c7947 */ /* 0x000fea0003800000 */
.L_x_1907:
        /* <DEDUP_REMOVED lines=13> */
.L_x_1921:
[----:B------:R-:W4:Y:S02]  /*57b0*/  LDG.E.64 R4, desc[UR36][R4.64] ;  /* 0x0000002404047981 */ /* 0x000f24000c1e1b00 */
[----:B----4-:R0:W1:Y:S01]  /*57c0*/  F2I.S64.F64.TRUNC R32, R4 ;  /* 0x0000000400207311 */ /* 0x010062000030d900 */
[----:B------:R-:W-:Y:S05]  /*57d0*/  BRA `(.L_x_1912) ;  /* 0x00000008005c7947 */ /* 0x000fea0003800000 */
.L_x_1920:
        /* <DEDUP_REMOVED lines=27> */
.L_x_1923:
        /* <DEDUP_REMOVED lines=14> */
.L_x_1922:
[----:B------:R-:W4:Y:S02]  /*5a70*/  LDG.E.U16 R32, desc[UR36][R4.64] ;  /* 0x0000002404207981 */ /* 0x000f24000c1e1500 */
[----:B----4-:R-:W-:-:S06]  /*5a80*/  IMAD.U32 R32, R32, 0x10000, RZ ;  /* 0x0001000020207824 */ /* 0x010fcc00078e00ff */
[----:B------:R-:W0:Y:S01]  /*5a90*/  F2I.S64.TRUNC R32, R32 ;  /* 0x0000002000207311 */ /* 0x000e22000020d900 */
[----:B------:R-:W-:Y:S05]  /*5aa0*/  BRA `(.L_x_1912) ;  /* 0x0000000400a87947 */ /* 0x000fea0003800000 */
.L_x_1919:
        /* <DEDUP_REMOVED lines=11> */
.L_x_1926:
        /* <DEDUP_REMOVED lines=21> */
.L_x_1930:
[----:B------:R-:W-:Y:S05]  /*5cb0*/  BSYNC B1 ;  /* 0x0000000000017941 */ /* 0x000fea0003800000 */
.L_x_1929:
[----:B------:R-:W-:Y:S01]  /*5cc0*/  IMAD.SHL.U32 R3, R3, 0x100000, RZ ;  /* 0x0010000003037824 */ /* 0x000fe200078e00ff */
[----:B------:R-:W-:-:S04]  /*5cd0*/  LEA R5, R0, 0x3b800000, 0x17 ;  /* 0x3b80000000057811 */ /* 0x000fc800078eb8ff */
[----:B------:R-:W-:-:S07]  /*5ce0*/  LOP3.LUT R32, R5, R3, R32, 0xfe, !PT ;  /* 0x0000000305207212 */ /* 0x000fce00078efe20 */
.L_x_1928:
[----:B------:R-:W-:Y:S05]  /*5cf0*/  BSYNC B0 ;  /* 0x0000000000007941 */ /* 0x000fea0003800000 */
.L_x_1927:
[----:B------:R-:W0:Y:S01]  /*5d00*/  F2I.S64.TRUNC R32, R32 ;  /* 0x0000002000207311 */ /* 0x000e22000020d900 */
[----:B------:R-:W-:Y:S05]  /*5d10*/  BRA `(.L_x_1912) ;  /* 0x00000004000c7947 */ /* 0x000fea0003800000 */
.L_x_1925:
        /* <DEDUP_REMOVED lines=21> */
.L_x_1934:
[----:B------:R-:W-:Y:S05]  /*5e70*/  BSYNC B1 ;  /* 0x0000000000017941 */ /* 0x000fea0003800000 */
.L_x_1933:
[----:B------:R-:W-:Y:S01]  /*5e80*/  IMAD.SHL.U32 R3, R3, 0x200000, RZ ;  /* 0x0020000003037824 */ /* 0x000fe200078e00ff */
[----:B------:R-:W-:-:S04]  /*5e90*/  LEA R5, R0, 0x37800000, 0x17 ;  /* 0x3780000000057811 */ /* 0x000fc800078eb8ff */
[----:B------:R-:W-:-:S07]  /*5ea0*/  LOP3.LUT R32, R5, R3, R32, 0xfe, !PT ;  /* 0x0000000305207212 */ /* 0x000fce00078efe20 */
.L_x_1932:
[----:B------:R-:W-:Y:S05]  /*5eb0*/  BSYNC B0 ;  /* 0x0000000000007941 */ /* 0x000fea0003800000 */
.L_x_1931:
[----:B------:R-:W0:Y:S01]  /*5ec0*/  F2I.S64.TRUNC R32, R32 ;  /* 0x0000002000207311 */ /* 0x000e22000020d900 */
[----:B------:R-:W-:Y:S05]  /*5ed0*/  BRA `(.L_x_1912) ;  /* 0x00000000009c7947 */ /* 0x000fea0003800000 */
.L_x_1924:
        /* <DEDUP_REMOVED lines=14> */
.L_x_1938:
[----:B------:R-:W-:Y:S05]  /*5fc0*/  BSYNC B0 ;  /* 0x0000000000007941 */ /* 0x000fea0003800000 */
.L_x_1937:
[----:B------:R-:W0:Y:S01]  /*5fd0*/  F2I.S64.TRUNC R32, R32 ;  /* 0x0000002000207311 */ /* 0x000e22000020d900 */
[----:B------:R-:W-:Y:S05]  /*5fe0*/  BRA `(.L_x_1912) ;  /* 0x0000000000587947 */ /* 0x000fea0003800000 */
.L_x_1911:
        /* <DEDUP_REMOVED lines=16> */
.L_x_1939:
[----:B------:R-:W-:Y:S01]  /*60f0*/  CS2R R32, SRZ ;  /* 0x0000000000207805 */ /* 0x000fe2000001ff00 */
[----:B------:R-:W-:Y:S06]  /*6100*/  BRA `(.L_x_1912) ;  /* 0x0000000000107947 */ /* 0x000fec0003800000 */
.L_x_1936:
[----:B------:R0:W5:Y:S01]  /*6110*/  LDG.E.64 R32, desc[UR36][R4.64] ;  /* 0x0000002404207981 */ /* 0x000162000c1e1b00 */
[----:B------:R-:W-:Y:S05]  /*6120*/  BRA `(.L_x_1912) ;  /* 0x0000000000087947 */ /* 0x000fea0003800000 */
.L_x_1935:
[----:B------:R0:W5:Y:S01]  /*6130*/  LDG.E R32, desc[UR36][R4.64] ;  /* 0x0000002404207981 */ /* 0x000162000c1e1900 */
[----:B------:R-:W-:-:S07]  /*6140*/  IMAD.MOV.U32 R33, RZ, RZ, RZ ;  /* 0x000000ffff217224 */ /* 0x000fce00078e00ff */
.L_x_1912:
[----:B------:R-:W-:Y:S01]  /*6150*/  ISETP.NE.AND P0, PT, R27, RZ, PT ;  /* 0x000000ff1b00720c */ /* 0x000fe20003f05270 */
[----:B------:R-:W-:-:S03]  /*6160*/  VIADD R17, R17, 0x80 ;  /* 0x0000008011117836 */ /* 0x000fc60000000000 */
[----:B------:R-:W-:-:S09]  /*6170*/  SEL R26, RZ, 0x1, !P0 ;  /* 0x00000001ff1a7807 */ /* 0x000fd20004000000 */
.L_x_1840:
[----:B------:R-:W-:Y:S05]  /*6180*/  BSYNC B6 ;  /* 0x0000000000067941 */ /* 0x000fea0003800000 */
.L_x_1839:
        /* <DEDUP_REMOVED lines=30> */
.L_x_1945:
[----:B------:R-:W4:Y:S02]  /*6370*/  LDG.E.U8 R4, desc[UR36][R4.64] ;  /* 0x0000002404047981 */ /* 0x000f24000c1e1100 */
[----:B----4-:R-:W-:-:S04]  /*6380*/  I2FP.F32.U32 R0, R4 ;  /* 0x0000000400007245 */ /* 0x010fc80000201000 */
[----:B------:R-:W-:-:S04]  /*6390*/  F2FP.BF16.F32.PACK_AB R0, RZ, R0 ;  /* 0x00000000ff00723e */ /* 0x000fc800000010ff */
[----:B------:R-:W-:Y:S01]  /*63a0*/  PRMT R27, R0, 0x7610, R27 ;  /* 0x00007610001b7816 */ /* 0x000fe2000000001b */
[----:B------:R-:W-:Y:S06]  /*63b0*/  BRA `(.L_x_1947) ;  /* 0x0000000c00c87947 */ /* 0x000fec0003800000 */
.L_x_1944:
        /* <DEDUP_REMOVED lines=11> */
.L_x_1949:
[----:B------:R-:W4:Y:S02]  /*6470*/  LDG.E R4, desc[UR36][R4.64] ;  /* 0x0000002404047981 */ /* 0x000f24000c1e1900 */
[----:B----4-:R-:W-:-:S04]  /*6480*/  I2FP.F32.S32 R0, R4 ;  /* 0x0000000400007245 */ /* 0x010fc80000201400 */
[----:B------:R-:W-:-:S04]  /*6490*/  F2FP.BF16.F32.PACK_AB R0, RZ, R0 ;  /* 0x00000000ff00723e */ /* 0x000fc800000010ff */
[----:B------:R-:W-:Y:S01]  /*64a0*/  PRMT R27, R0, 0x7610, R27 ;  /* 0x00007610001b7816 */ /* 0x000fe2000000001b */
[----:B------:R-:W-:Y:S06]  /*64b0*/  BRA `(.L_x_1947) ;  /* 0x0000000c00887947 */ /* 0x000fec0003800000 */
.L_x_1948:
[----:B------:R-:W4:Y:S02]  /*64c0*/  LDG.E.U16 R4, desc[UR36][R4.64] ;  /* 0x0000002404047981 */ /* 0x000f24000c1e1500 */
[----:B----4-:R-:W0:Y:S02]  /*64d0*/  I2F.S16 R0, R4 ;  /* 0x0000000400007306 */ /* 0x010e240000101400 */
[----:B0-----:R-:W-:-:S04]  /*64e0*/  F2FP.BF16.F32.PACK_AB R0, RZ, R0 ;  /* 0x00000000ff00723e */ /* 0x001fc800000010ff */
[----:B------:R-:W-:Y:S01]  /*64f0*/  PRMT R27, R0, 0x7610, R27 ;  /* 0x00007610001b7816 */ /* 0x000fe2000000001b */
[----:B------:R-:W-:Y:S06]  /*6500*/  BRA `(.L_x_1947) ;  /* 0x0000000c00747947 */ /* 0x000fec0003800000 */
.L_x_1943:
        /* <DEDUP_REMOVED lines=9> */
.L_x_1951:
[----:B------:R-:W4:Y:S02]  /*65a0*/  LDG.E.U16 R0, desc[UR36][R4.64] ;  /* 0x0000002404007981 */ /* 0x000f24000c1e1500 */
[----:B----4-:R-:W-:-:S05]  /*65b0*/  HADD2.F32 R0, -RZ, R0.H0_H0 ;  /* 0x20000000ff007230 */ /* 0x010fca0000004100 */
[----:B------:R-:W-:-:S04]  /*65c0*/  F2FP.BF16.F32.PACK_AB R0, RZ, R0 ;  /* 0x00000000ff00723e */ /* 0x000fc800000010ff */
[----:B------:R-:W-:Y:S01]  /*65d0*/  PRMT R27, R0, 0x7610, R27 ;  /* 0x00007610001b7816 */ /* 0x000fe2000000001b */
[----:B------:R-:W-:Y:S06]  /*65e0*/  BRA `(.L_x_1947) ;  /* 0x0000000c003c7947 */ /* 0x000fec0003800000 */
.L_x_1950:
        /* <DEDUP_REMOVED lines=9> */
.L_x_1953:
[----:B------:R-:W4:Y:S02]  /*6680*/  LDG.E.U16 R4, desc[UR36][R4.64] ;  /* 0x0000002404047981 */ /* 0x000f24000c1e1500 */
[----:B----4-:R-:W-:-:S05]  /*6690*/  HADD2.F32 R0, -RZ, R4.H0_H0 ;  /* 0x20000004ff007230 */ /* 0x010fca0000004100 */
[----:B------:R-:W-:-:S04]  /*66a0*/  F2FP.BF16.F32.PACK_AB R0, RZ, R0 ;  /* 0x00000000ff00723e */ /* 0x000fc800000010ff */
[----:B------:R-:W-:Y:S01]  /*66b0*/  PRMT R27, R0, 0x7610, R27 ;  /* 0x00007610001b7816 */ /* 0x000fe2000000001b */
[----:B------:R-:W-:Y:S06]  /*66c0*/  BRA `(.L_x_1947) ;  /* 0x0000000c00047947 */ /* 0x000fec0003800000 */
.L_x_1952:
        /* <DEDUP_REMOVED lines=9> */
.L_x_1942:
        /* <DEDUP_REMOVED lines=14> */
.L_x_1956:
        /* <DEDUP_REMOVED lines=9> */
.L_x_1955:
        /* <DEDUP_REMOVED lines=28> */
.L_x_1958:
        /* <DEDUP_REMOVED lines=15> */
.L_x_1957:
[----:B------:R0:W5:Y:S01]  /*6b80*/  LDG.E.U16 R27, desc[UR36][R4.64] ;  /* 0x00000024041b7981 */ /* 0x000162000c1e1500 */
[----:B------:R-:W-:Y:S05]  /*6b90*/  BRA `(.L_x_1947) ;  /* 0x0000000400d07947 */ /* 0x000fea0003800000 */
.L_x_1954:
        /* <DEDUP_REMOVED lines=13> */
.L_x_1961:
        /* <DEDUP_REMOVED lines=21> */
.L_x_1965:
[----:B------:R-:W-:Y:S05]  /*6dc0*/  BSYNC B1 ;  /* 0x0000000000017941 */ /* 0x000fea0003800000 */
.L_x_1964:
[----:B------:R-:W-:Y:S01]  /*6dd0*/  LEA R5, R0, 0x3b800000, 0x17 ;  /* 0x3b80000000057811 */ /* 0x000fe200078eb8ff */
[----:B------:R-:W-:-:S05]  /*6de0*/  IMAD.SHL.U32 R0, R3, 0x100000, RZ ;  /* 0x0010000003007824 */ /* 0x000fca00078e00ff */
[----:B------:R-:W-:-:S07]  /*6df0*/  LOP3.LUT R0, R5, R0, R6, 0xfe, !PT ;  /* 0x0000000005007212 */ /* 0x000fce00078efe06 */
.L_x_1963:
[----:B------:R-:W-:Y:S05]  /*6e00*/  BSYNC B0 ;  /* 0x0000000000007941 */ /* 0x000fea0003800000 */
.L_x_1962:
[----:B------:R-:W-:-:S04]  /*6e10*/  F2FP.BF16.F32.PACK_AB R0, RZ, R0 ;  /* 0x00000000ff00723e */ /* 0x000fc800000010ff */
[----:B------:R-:W-:Y:S01]  /*6e20*/  PRMT R27, R0, 0x7610, R27 ;  /* 0x00007610001b7816 */ /* 0x000fe2000000001b */
[----:B------:R-:W-:Y:S06]  /*6e30*/  BRA `(.L_x_1947) ;  /* 0x0000000400287947 */ /* 0x000fec0003800000 */
.L_x_1960:
        /* <DEDUP_REMOVED lines=21> */
.L_x_1969:
[----:B------:R-:W-:Y:S05]  /*6f90*/  BSYNC B1 ;  /* 0x0000000000017941 */ /* 0x000fea0003800000 */
.L_x_1968:
[----:B------:R-:W-:Y:S01]  /*6fa0*/  LEA R5, R0, 0x37800000, 0x17 ;  /* 0x3780000000057811 */ /* 0x000fe200078eb8ff */
[----:B------:R-:W-:-:S05]  /*6fb0*/  IMAD.SHL.U32 R0, R3, 0x200000, RZ ;  /* 0x0020000003007824 */ /* 0x000fca00078e00ff */
[----:B------:R-:W-:-:S07]  /*6fc0*/  LOP3.LUT R0, R5, R0, R6, 0xfe, !PT ;  /* 0x0000000005007212 */ /* 0x000fce00078efe06 */
.L_x_1967:
[----:B------:R-:W-:Y:S05]  /*6fd0*/  BSYNC B0 ;  /* 0x0000000000007941 */ /* 0x000fea0003800000 */
.L_x_1966:
[----:B------:R-:W-:-:S04]  /*6fe0*/  F2FP.BF16.F32.PACK_AB R0, RZ, R0 ;  /* 0x00000000ff00723e */ /* 0x000fc800000010ff */
[----:B------:R-:W-:Y:S01]  /*6ff0*/  PRMT R27, R0, 0x7610, R27 ;  /* 0x00007610001b7816 */ /* 0x000fe2000000001b */
[----:B------:R-:W-:Y:S06]  /*7000*/  BRA `(.L_x_1947) ;  /* 0x0000000000b47947 */ /* 0x000fec0003800000 */
.L_x_1959:
        /* <DEDUP_REMOVED lines=14> */
.L_x_1973:
[----:B------:R-:W-:Y:S05]  /*70f0*/  BSYNC B0 ;  /* 0x0000000000007941 */ /* 0x000fea0003800000 */
.L_x_1972:
[----:B------:R-:W-:-:S04]  /*7100*/  F2FP.BF16.F32.PACK_AB R0, RZ, R0 ;  /* 0x00000000ff00723e */ /* 0x000fc800000010ff */
[----:B------:R-:W-:Y:S01]  /*7110*/  PRMT R27, R0, 0x7610, R27 ;  /* 0x00007610001b7816 */ /* 0x000fe2000000001b */
[----:B------:R-:W-:Y:S06]  /*7120*/  BRA `(.L_x_1947) ;  /* 0x00000000006c7947 */ /* 0x000fec0003800000 */
.L_x_1946:
        /* <DEDUP_REMOVED lines=16> */
.L_x_1974:
[----:B------:R-:W-:Y:S01]  /*7230*/  PRMT R27, RZ, 0x7610, R27 ;  /* 0x00007610ff1b7816 */ /* 0x000fe2000000001b */
[----:B------:R-:W-:Y:S06]  /*7240*/  BRA `(.L_x_1947) ;  /* 0x0000000000247947 */ /* 0x000fec0003800000 */
.L_x_1971:
[----:B------:R-:W4:Y:S02]  /*7250*/  LDG.E.64 R4, desc[UR36][R4.64] ;  /* 0x0000002404047981 */ /* 0x000f24000c1e1b00 */
[----:B----4-:R-:W0:Y:S02]  /*7260*/  I2F.U64 R0, R4 ;  /* 0x0000000400007312 */ /* 0x010e240000301000 */
[----:B0-----:R-:W-:-:S04]  /*7270*/  F2FP.BF16.F32.PACK_AB R0, RZ, R0 ;  /* 0x00000000ff00723e */ /* 0x001fc800000010ff */
[----:B------:R-:W-:Y:S01]  /*7280*/  PRMT R27, R0, 0x7610, R27 ;  /* 0x00007610001b7816 */ /* 0x000fe2000000001b */
[----:B------:R-:W-:Y:S06]  /*7290*/  BRA `(.L_x_1947) ;  /* 0x0000000000107947 */ /* 0x000fec0003800000 */
.L_x_1970:
[----:B------:R-:W4:Y:S02]  /*72a0*/  LDG.E R4, desc[UR36][R4.64] ;  /* 0x0000002404047981 */ /* 0x000f24000c1e1900 */
[----:B----4-:R-:W-:-:S04]  /*72b0*/  I2FP.F32.U32 R0, R4 ;  /* 0x0000000400007245 */ /* 0x010fc80000201000 */
[----:B------:R-:W-:-:S04]  /*72c0*/  F2FP.BF16.F32.PACK_AB R0, RZ, R0 ;  /* 0x00000000ff00723e */ /* 0x000fc800000010ff */
[----:B------:R-:W-:-:S07]  /*72d0*/  PRMT R27, R0, 0x7610, R27 ;  /* 0x00007610001b7816 */ /* 0x000fce000000001b */
.L_x_1947:
        /* <DEDUP_REMOVED lines=20> */
.L_x_1978:
[----:B------:R-:W4:Y:S02]  /*7420*/  LDG.E.U8 R4, desc[UR36][R4.64] ;  /* 0x0000002404047981 */ /* 0x000f24000c1e1100 */
[----:B----4-:R-:W-:-:S04]  /*7430*/  ISETP.NE.AND P0, PT, R4, RZ, PT ;  /* 0x000000ff0400720c */ /* 0x010fc80003f05270 */
[----:B------:R-:W-:Y:S01]  /*7440*/  P2R R25, PR, RZ, 0x1 ;  /* 0x00000001ff197803 */ /* 0x000fe20000000000 */
[----:B------:R-:W-:Y:S08]  /*7450*/  BRA `(.L_x_1980) ;  /* 0x0000000c00c47947 */ /* 0x000ff00003800000 */
.L_x_1977:
        /* <DEDUP_REMOVED lines=11> */
.L_x_1982:
[----:B------:R-:W4:Y:S02]  /*7510*/  LDG.E R4, desc[UR36][R4.64] ;  /* 0x0000002404047981 */ /* 0x000f24000c1e1900 */
[----:B----4-:R-:W-:-:S04]  /*7520*/  ISETP.NE.AND P0, PT, R4, RZ, PT ;  /* 0x000000ff0400720c */ /* 0x010fc80003f05270 */
[----:B------:R-:W-:Y:S01]  /*7530*/  P2R R25, PR, RZ, 0x1 ;  /* 0x00000001ff197803 */ /* 0x000fe20000000000 */
[----:B------:R-:W-:Y:S08]  /*7540*/  BRA `(.L_x_1980) ;  /* 0x0000000c00887947 */ /* 0x000ff00003800000 */
.L_x_1981:
[----:B------:R-:W4:Y:S02]  /*7550*/  LDG.E.U16 R4, desc[UR36][R4.64] ;  /* 0x0000002404047981 */ /* 0x000f24000c1e1500 */
[----:B----4-:R-:W-:-:S04]  /*7560*/  ISETP.NE.AND P0, PT, R4, RZ, PT ;  /* 0x000000ff0400720c */ /* 0x010fc80003f05270 */
[----:B------:R-:W-:Y:S01]  /*7570*/  P2R R25, PR, RZ, 0x1 ;  /* 0x00000001ff197803 */ /* 0x000fe20000000000 */
[----:B------:R-:W-:Y:S08]  /*7580*/  BRA `(.L_x_1980) ;  /* 0x0000000c00787947 */ /* 0x000ff00003800000 */
.L_x_1976:
        /* <DEDUP_REMOVED lines=10> */
.L_x_1984:
[----:B------:R-:W4:Y:S02]  /*7630*/  LDG.E.U16 R0, desc[UR36][R4.64] ;  /* 0x0000002404007981 */ /* 0x000f24000c1e1500 */
[----:B----4-:R-:W-:-:S05]  /*7640*/  HADD2.F32 R0, -RZ, R0.H0_H0 ;  /* 0x20000000ff007230 */ /* 0x010fca0000004100 */
[----:B------:R-:W-:-:S04]  /*7650*/  FSETP.NEU.FTZ.AND P0, PT, R0, RZ, PT ;  /* 0x000000ff0000720b */ /* 0x000fc80003f1d000 */
[----:B------:R-:W-:Y:S01]  /*7660*/  P2R R25, PR, RZ, 0x1 ;  /* 0x00000001ff197803 */ /* 0x000fe20000000000 */
[----:B------:R-:W-:Y:S08]  /*7670*/  BRA `(.L_x_1980) ;  /* 0x0000000c003c7947 */ /* 0x000ff00003800000 */
.L_x_1983:
        /* <DEDUP_REMOVED lines=12> */
.L_x_1986:
        /* <DEDUP_REMOVED lines=11> */
.L_x_1985:
[----:B------:R-:W4:Y:S02]  /*77f0*/  LDG.E.64 R4, desc[UR36][R4.64] ;  /* 0x0000002404047981 */ /* 0x000f24000c1e1b00 */
[----:B----4-:R-:W-:-:S06]  /*7800*/  DSETP.NEU.AND P0, PT, R4, RZ, PT ;  /* 0x000000ff0400722a */ /* 0x010fcc0003f0d000 */
[----:B------:R-:W-:Y:S01]  /*7810*/  P2R R25, PR, RZ, 0x1 ;  /* 0x00000001ff197803 */ /* 0x000fe20000000000 */
[----:B------:R-:W-:Y:S07]  /*7820*/  BRA `(.L_x_1980) ;  /* 0x0000000800d07947 */ /* 0x000fee0003800000 */
.L_x_1975:
        /* <DEDUP_REMOVED lines=12> */
.L_x_1989:
[----:B------:R-:W4:Y:S02]  /*78f0*/  LDG.E.128 R4, desc[UR36][R4.64] ;  /* 0x0000002404047981 */ /* 0x000f24000c1e1d00 */
[----:B----4-:R-:W-:-:S06]  /*7900*/  DSETP.NEU.AND P0, PT, R6, RZ, PT ;  /* 0x000000ff0600722a */ /* 0x010fcc0003f0d000 */
[----:B------:R-:W-:-:S06]  /*7910*/  DSETP.NEU.OR P0, PT, R4, RZ, P0 ;  /* 0x000000ff0400722a */ /* 0x000fcc000070d400 */
[----:B------:R-:W-:Y:S01]  /*7920*/  P2R R25, PR, RZ, 0x1 ;  /* 0x00000001ff197803 */ /* 0x000fe20000000000 */
[----:B------:R-:W-:Y:S07]  /*7930*/  BRA `(.L_x_1980) ;  /* 0x00000008008c7947 */ /* 0x000fee0003800000 */
.L_x_1988:
        /* <DEDUP_REMOVED lines=28> */
.L_x_1991:
        /* <DEDUP_REMOVED lines=15> */
.L_x_1990:
[----:B------:R-:W4:Y:S02]  /*7bf0*/  LDG.E.U16 R0, desc[UR36][R4.64] ;  /* 0x0000002404007981 */ /* 0x000f24000c1e1500 */
[----:B----4-:R-:W-:-:S05]  /*7c00*/  IMAD.U32 R0, R0, 0x10000, RZ ;  /* 0x0001000000007824 */ /* 0x010fca00078e00ff */
[----:B------:R-:W-:-:S04]  /*7c10*/  FSETP.NEU.FTZ.AND P0, PT, R0, RZ, PT ;  /* 0x000000ff0000720b */ /* 0x000fc80003f1d000 */
[----:B------:R-:W-:Y:S01]  /*7c20*/  P2R R25, PR, RZ, 0x1 ;  /* 0x00000001ff197803 */ /* 0x000fe20000000000 */
[----:B------:R-:W-:Y:S08]  /*7c30*/  BRA `(.L_x_1980) ;  /* 0x0000000400cc7947 */ /* 0x000ff00003800000 */
.L_x_1987:
        /* <DEDUP_REMOVED lines=12> */
.L_x_1994:
        /* <DEDUP_REMOVED lines=21> */
.L_x_1998:
[----:B------:R-:W-:Y:S05]  /*7e50*/  BSYNC B1 ;  /* 0x0000000000017941 */ /* 0x000fea0003800000 */
.L_x_1997:
[----:B------:R-:W-:Y:S01]  /*7e60*/  LEA R5, R0, 0x3b800000, 0x17 ;  /* 0x3b80000000057811 */ /* 0x000fe200078eb8ff */
[----:B------:R-:W-:-:S05]  /*7e70*/  IMAD.SHL.U32 R0, R3, 0x100000, RZ ;  /* 0x0010000003007824 */ /* 0x000fca00078e00ff */
[----:B------:R-:W-:-:S07]  /*7e80*/  LOP3.LUT R0, R5, R0, R6, 0xfe, !PT ;  /* 0x0000000005007212 */ /* 0x000fce00078efe06 */
.L_x_1996:
[----:B------:R-:W-:Y:S05]  /*7e90*/  BSYNC B0 ;  /* 0x0000000000007941 */ /* 0x000fea0003800000 */
.L_x_1995:
[----:B------:R-:W-:-:S04]  /*7ea0*/  FSETP.NEU.FTZ.AND P0, PT, R0, RZ, PT ;  /* 0x000000ff0000720b */ /* 0x000fc80003f1d000 */
[----:B------:R-:W-:Y:S01]  /*7eb0*/  P2R R25, PR, RZ, 0x1 ;  /* 0x00000001ff197803 */ /* 0x000fe20000000000 */
[----:B------:R-:W-:Y:S08]  /*7ec0*/  BRA `(.L_x_1980) ;  /* 0x0000000400287947 */ /* 0x000ff00003800000 */
.L_x_1993:
        /* <DEDUP_REMOVED lines=21> */
.L_x_2002:
[----:B------:R-:W-:Y:S05]  /*8020*/  BSYNC B1 ;  /* 0x0000000000017941 */ /* 0x000fea0003800000 */
.L_x_2001:
[----:B------:R-:W-:Y:S01]  /*8030*/  LEA R5, R0, 0x37800000, 0x17 ;  /* 0x3780000000057811 */ /* 0x000fe200078eb8ff */
[----:B------:R-:W-:-:S05]  /*8040*/  IMAD.SHL.U32 R0, R3, 0x200000, RZ ;  /* 0x0020000003007824 */ /* 0x000fca00078e00ff */
[----:B------:R-:W-:-:S07]  /*8050*/  LOP3.LUT R0, R5, R0, R6, 0xfe, !PT ;  /* 0x0000000005007212 */ /* 0x000fce00078efe06 */
.L_x_2000:
[----:B------:R-:W-:Y:S05]  /*8060*/  BSYNC B0 ;  /* 0x0000000000007941 */ /* 0x000fea0003800000 */
.L_x_1999:
[----:B------:R-:W-:-:S04]  /*8070*/  FSETP.NEU.FTZ.AND P0, PT, R0, RZ, PT ;  /* 0x000000ff0000720b */ /* 0x000fc80003f1d000 */
[----:B------:R-:W-:Y:S01]  /*8080*/  P2R R25, PR, RZ, 0x1 ;  /* 0x00000001ff197803 */ /* 0x000fe20000000000 */
[----:B------:R-:W-:Y:S08]  /*8090*/  BRA `(.L_x_1980) ;  /* 0x0000000000b47947 */ /* 0x000ff00003800000 */
.L_x_1992:
        /* <DEDUP_REMOVED lines=14> */
.L_x_2006:
[----:B------:R-:W-:Y:S05]  /*8180*/  BSYNC B0 ;  /* 0x0000000000007941 */ /* 0x000fea0003800000 */
.L_x_2005:
[----:B------:R-:W-:-:S04]  /*8190*/  FSETP.NEU.FTZ.AND P0, PT, R0, RZ, PT ;  /* 0x000000ff0000720b */ /* 0x000fc80003f1d000 */
[----:B------:R-:W-:Y:S01]  /*81a0*/  P2R R25, PR, RZ, 0x1 ;  /* 0x00000001ff197803 */ /* 0x000fe20000000000 */
[----:B------:R-:W-:Y:S08]  /*81b0*/  BRA `(.L_x_1980) ;  /* 0x00000000006c7947 */ /* 0x000ff00003800000 */
.L_x_1979:
        /* <DEDUP_REMOVED lines=16> */
.L_x_2007:
[----:B------:R-:W-:-:S04]  /*82c0*/  PLOP3.LUT P0, PT, PT, PT, PT, 0x8, 0x0 ;  /* 0x000000000000781c */ /* 0x000fc80003f0e170 */
[----:B------:R-:W-:Y:S01]  /*82d0*/  P2R R25, PR, RZ, 0x1 ;  /* 0x00000001ff197803 */ /* 0x000fe20000000000 */
[----:B------:R-:W-:Y:S08]  /*82e0*/  BRA `(.L_x_1980) ;  /* 0x0000000000207947 */ /* 0x000ff00003800000 */
.L_x_2004:
[----:B------:R-:W4:Y:S02]  /*82f0*/  LDG.E.64 R4, desc[UR36][R4.64] ;  /* 0x0000002404047981 */ /* 0x000f24000c1e1b00 */
[----:B----4-:R-:W-:-:S04]  /*8300*/  ISETP.NE.U32.AND P0, PT, R4, RZ, PT ;  /* 0x000000ff0400720c */ /* 0x010fc80003f05070 */
[----:B------:R-:W-:-:S04]  /*8310*/  ISETP.NE.AND.EX P0, PT, R5, RZ, PT, P0 ;  /* 0x000000ff0500720c */ /* 0x000fc80003f05300 */
[----:B------:R-:W-:Y:S01]  /*8320*/  P2R R25, PR, RZ, 0x1 ;  /* 0x00000001ff197803 */ /* 0x000fe20000000000 */
[----:B------:R-:W-:Y:S08]  /*8330*/  BRA `(.L_x_1980) ;  /* 0x00000000000c7947 */ /* 0x000ff00003800000 */
.L_x_2003:
[----:B------:R-:W4:Y:S02]  /*8340*/  LDG.E R4, desc[UR36][R4.64] ;  /* 0x0000002404047981 */ /* 0x000f24000c1e1900 */
[----:B----4-:R-:W-:-:S04]  /*8350*/  ISETP.NE.AND P0, PT, R4, RZ, PT ;  /* 0x000000ff0400720c */ /* 0x010fc80003f05270 */
[----:B------:R-:W-:-:S09]  /*8360*/  P2R R25, PR, RZ, 0x1 ;  /* 0x00000001ff197803 */ /* 0x000fd20000000000 */
.L_x_1980:
        /* <DEDUP_REMOVED lines=19> */
.L_x_2011:
[----:B------:R0:W5:Y:S01]  /*84a0*/  LDG.E.U8 R36, desc[UR36][R4.64] ;  /* 0x0000002404247981 */ /* 0x000162000c1e1100 */
[----:B------:R-:W-:Y:S01]  /*84b0*/  IMAD.MOV.U32 R37, RZ, RZ, RZ ;  /* 0x000000ffff257224 */ /* 0x000fe200078e00ff */
[----:B------:R-:W-:Y:S06]  /*84c0*/  BRA `(.L_x_2013) ;  /* 0x0000000c00487947 */ /* 0x000fec0003800000 */
.L_x_2010:
        /* <DEDUP_REMOVED lines=8> */
.L_x_2015:
[----:B------:R-:W4:Y:S02]  /*8550*/  LDG.E R36, desc[UR36][R4.64] ;  /* 0x0000002404247981 */ /* 0x000f24000c1e1900 */
[----:B----4-:R-:W-:Y:S01]  /*8560*/  SHF.R.S32.HI R37, RZ, 0x1f, R36 ;  /* 0x0000001fff257819 */ /* 0x010fe20000011424 */
[----:B------:R-:W-:Y:S06]  /*8570*/  BRA `(.L_x_2013) ;  /* 0x0000000c001c7947 */ /* 0x000fec0003800000 */
.L_x_2014:
[----:B------:R-:W4:Y:S02]  /*8580*/  LDG.E.S16 R36, desc[UR36][R4.64] ;  /* 0x0000002404247981 */ /* 0x000f24000c1e1700 */
[----:B----4-:R-:W-:Y:S01]  /*8590*/  SHF.R.S32.HI R37, RZ, 0x1f, R36 ;  /* 0x0000001fff257819 */ /* 0x010fe20000011424 */
[----:B------:R-:W-:Y:S06]  /*85a0*/  BRA `(.L_x_2013) ;  /* 0x0000000c00107947 */ /* 0x000fec0003800000 */
.L_x_2009:
        /* <DEDUP_REMOVED lines=9> */
.L_x_2017:
[----:B------:R-:W4:Y:S02]  /*8640*/  LDG.E.U16 R4, desc[UR36][R4.64] ;  /* 0x0000002404047981 */ /* 0x000f24000c1e1500 */
[----:B----4-:R-:W-:-:S06]  /*8650*/  HADD2.F32 R36, -RZ, R4.H0_H0 ;  /* 0x20000004ff247230 */ /* 0x010fcc0000004100 */
[----:B------:R-:W0:Y:S01]  /*8660*/  F2I.S64.TRUNC R36, R36 ;  /* 0x0000002400247311 */ /* 0x000e22000020d900 */
[----:B------:R-:W-:Y:S05]  /*8670*/  BRA `(.L_x_2013) ;  /* 0x0000000800dc7947 */ /* 0x000fea0003800000 */
.L_x_2016:
        /* <DEDUP_REMOVED lines=9> */
.L_x_2019:
[----:B------:R-:W4:Y:S02]  /*8710*/  LDG.E.U16 R4, desc[UR36][R4.64] ;  /* 0x0000002404047981 */ /* 0x000f24000c1e1500 */
[----:B----4-:R-:W-:-:S06]  /*8720*/  HADD2.F32 R36, -RZ, R4.H0_H0 ;  /* 0x20000004ff247230 */ /* 0x010fcc0000004100 */
[----:B------:R-:W0:Y:S01]  /*8730*/  F2I.S64.TRUNC R36, R36 ;  /* 0x0000002400247311 */ /* 0x000e22000020d900 */
[----:B------:R-:W-:Y:S05]  /*8740*/  BRA `(.L_x_2013) ;  /* 0x0000000800a87947 */ /* 0x000fea0003800000 */
.L_x_2018:
[----:B------:R-:W4:Y:S02]  /*8750*/  LDG.E.64 R4, desc[UR36][R4.64] ;  /* 0x0000002404047981 */ /* 0x000f24000c1e1b00 */
[----:B----4-:R0:W1:Y:S01]  /*8760*/  F2I.S64.F64.TRUNC R36, R4 ;  /* 0x0000000400247311 */ /* 0x010062000030d900 */
[----:B------:R-:W-:Y:S05]  /*8770*/  BRA `(.L_x_2013) ;  /* 0x00000008009c7947 */ /* 0x000fea0003800000 */
.L_x_2008:
        /* <DEDUP_REMOVED lines=13> */
.L_x_2022:
[----:B------:R-:W4:Y:S02]  /*8850*/  LDG.E.64 R4, desc[UR36][R4.64] ;  /* 0x0000002404047981 */ /* 0x000f24000c1e1b00 */
[----:B----4-:R0:W1:Y:S01]  /*8860*/  F2I.S64.F64.TRUNC R36, R4 ;  /* 0x0000000400247311 */ /* 0x010062000030d900 */
[----:B------:R-:W-:Y:S05]  /*8870*/  BRA `(.L_x_2013) ;  /* 0x00000008005c7947 */ /* 0x000fea0003800000 */
.L_x_2021:
        /* <DEDUP_REMOVED lines=27> */
.L_x_2024:
        /* <DEDUP_REMOVED lines=14> */
.L_x_2023:
[----:B------:R-:W4:Y:S02]  /*8b10*/  LDG.E.U16 R36, desc[UR36][R4.64] ;  /* 0x0000002404247981 */ /* 0x000f24000c1e1500 */
[----:B----4-:R-:W-:-:S06]  /*8b20*/  IMAD.U32 R36, R36, 0x10000, RZ ;  /* 0x0001000024247824 */ /* 0x010fcc00078e00ff */
[----:B------:R-:W0:Y:S01]  /*8b30*/  F2I.S64.TRUNC R36, R36 ;  /* 0x0000002400247311 */ /* 0x000e22000020d900 */
[----:B------:R-:W-:Y:S05]  /*8b40*/  BRA `(.L_x_2013) ;  /* 0x0000000400a87947 */ /* 0x000fea0003800000 */
.L_x_2020:
        /* <DEDUP_REMOVED lines=11> */
.L_x_2027:
        /* <DEDUP_REMOVED lines=21> */
.L_x_2031:
[----:B------:R-:W-:Y:S05]  /*8d50*/  BSYNC B1 ;  /* 0x0000000000017941 */ /* 0x000fea0003800000 */
.L_x_2030:
[----:B------:R-:W-:Y:S01]  /*8d60*/  IMAD.SHL.U32 R3, R3, 0x100000, RZ ;  /* 0x0010000003037824 */ /* 0x000fe200078e00ff */
[----:B------:R-:W-:-:S04]  /*8d70*/  LEA R5, R0, 0x3b800000, 0x17 ;  /* 0x3b80000000057811 */ /* 0x000fc800078eb8ff */
[----:B------:R-:W-:-:S07]  /*8d80*/  LOP3.LUT R36, R5, R3, R36, 0xfe, !PT ;  /* 0x0000000305247212 */ /* 0x000fce00078efe24 */
.L_x_2029:
[----:B------:R-:W-:Y:S05]  /*8d90*/  BSYNC B0 ;  /* 0x0000000000007941 */ /* 0x000fea0003800000 */
.L_x_2028:
[----:B------:R-:W0:Y:S01]  /*8da0*/  F2I.S64.TRUNC R36, R36 ;  /* 0x0000002400247311 */ /* 0x000e22000020d900 */
[----:B------:R-:W-:Y:S05]  /*8db0*/  BRA `(.L_x_2013) ;  /* 0x00000004000c7947 */ /* 0x000fea0003800000 */
.L_x_2026:
        /* <DEDUP_REMOVED lines=21> */
.L_x_2035:
[----:B------:R-:W-:Y:S05]  /*8f10*/  BSYNC B1 ;  /* 0x0000000000017941 */ /* 0x000fea0003800000 */
.L_x_2034:
[----:B------:R-:W-:Y:S01]  /*8f20*/  IMAD.SHL.U32 R3, R3, 0x200000, RZ ;  /* 0x0020000003037824 */ /* 0x000fe200078e00ff */
[----:B------:R-:W-:-:S04]  /*8f30*/  LEA R5, R0, 0x37800000, 0x17 ;  /* 0x3780000000057811 */ /* 0x000fc800078eb8ff */
[----:B------:R-:W-:-:S07]  /*8f40*/  LOP3.LUT R36, R5, R3, R36, 0xfe, !PT ;  /* 0x0000000305247212 */ /* 0x000fce00078efe24 */
.L_x_2033:
[----:B------:R-:W-:Y:S05]  /*8f50*/  BSYNC B0 ;  /* 0x0000000000007941 */ /* 0x000fea0003800000 */
.L_x_2032:
[----:B------:R-:W0:Y:S01]  /*8f60*/  F2I.S64.TRUNC R36, R36 ;  /* 0x0000002400247311 */ /* 0x000e22000020d900 */
[----:B------:R-:W-:Y:S05]  /*8f70*/  BRA `(.L_x_2013) ;  /* 0x00000000009c7947 */ /* 0x000fea0003800000 */
.L_x_2025:
        /* <DEDUP_REMOVED lines=14> */
.L_x_2039:
[----:B------:R-:W-:Y:S05]  /*9060*/  BSYNC B0 ;  /* 0x0000000000007941 */ /* 0x000fea0003800000 */
.L_x_2038:
[----:B------:R-:W0:Y:S01]  /*9070*/  F2I.S64.TRUNC R36, R36 ;  /* 0x0000002400247311 */ /* 0x000e22000020d900 */
[----:B------:R-:W-:Y:S05]  /*9080*/  BRA `(.L_x_2013) ;  /* 0x0000000000587947 */ /* 0x000fea0003800000 */
.L_x_2012:
        /* <DEDUP_REMOVED lines=16> */
.L_x_2040:
[----:B------:R-:W-:Y:S01]  /*9190*/  CS2R R36, SRZ ;  /* 0x0000000000247805 */ /* 0x000fe2000001ff00 */
[----:B------:R-:W-:Y:S06]  /*91a0*/  BRA `(.L_x_2013) ;  /* 0x0000000000107947 */ /* 0x000fec0003800000 */
.L_x_2037:
[----:B------:R0:W5:Y:S01]  /*91b0*/  LDG.E.64 R36, desc[UR36][R4.64] ;  /* 0x0000002404247981 */ /* 0x000162000c1e1b00 */
[----:B------:R-:W-:Y:S05]  /*91c0*/  BRA `(.L_x_2013) ;  /* 0x0000000000087947 */ /* 0x000fea0003800000 */
.L_x_2036:
[----:B------:R0:W5:Y:S01]  /*91d0*/  LDG.E R36, desc[UR36][R4.64] ;  /* 0x0000002404247981 */ /* 0x000162000c1e1900 */
[----:B------:R-:W-:-:S07]  /*91e0*/  IMAD.MOV.U32 R37, RZ, RZ, RZ ;  /* 0x000000ffff257224 */ /* 0x000fce00078e00ff */
.L_x_2013:
[----:B------:R-:W-:Y:S01]  /*91f0*/  ISETP.NE.AND P0, PT, R25, RZ, PT ;  /* 0x000000ff1900720c */ /* 0x000fe20003f05270 */
[----:B------:R-:W-:-:S03]  /*9200*/  VIADD R17, R17, 0x80 ;  /* 0x0000008011117836 */ /* 0x000fc60000000000 */
[----:B------:R-:W-:-:S09]  /*9210*/  SEL R31, RZ, 0x1, !P0 ;  /* 0x00000001ff1f7807 */ /* 0x000fd20004000000 */
.L_x_1941:
[----:B------:R-:W-:Y:S05]  /*9220*/  BSYNC B6 ;  /* 0x0000000000067941 */ /* 0x000fea0003800000 */
.L_x_1940:
        /* <DEDUP_REMOVED lines=26> */
.L_x_2046:
[----:B------:R-:W4:Y:S02]  /*93d0*/  LDG.E.U8 R4, desc[UR36][R4.64] ;  /* 0x0000002404047981 */ /* 0x000f24000c1e1100 */
[----:B----4-:R-:W-:-:S04]  /*93e0*/  I2FP.F32.U32 R0, R4 ;  /* 0x0000000400007245 */ /* 0x010fc80000201000 */
[----:B------:R-:W-:-:S04]  /*93f0*/  F2FP.BF16.F32.PACK_AB R0, RZ, R0 ;  /* 0x00000000ff00723e */ /* 0x000fc800000010ff */
[----:B------:R-:W-:Y:S01]  /*9400*/  PRMT R18, R0, 0x7610, R18 ;  /* 0x0000761000127816 */ /* 0x000fe20000000012 */
[----:B------:R-:W-:Y:S06]  /*9410*/  BRA `(.L_x_2048) ;  /* 0x0000000c00c87947 */ /* 0x000fec0003800000 */
.L_x_2045:
        /* <DEDUP_REMOVED lines=11> */
.L_x_2050:
[----:B------:R-:W4:Y:S02]  /*94d0*/  LDG.E R4, desc[UR36][R4.64] ;  /* 0x0000002404047981 */ /* 0x000f24000c1e1900 */
[----:B----4-:R-:W-:-:S04]  /*94e0*/  I2FP.F32.S32 R0, R4 ;  /* 0x0000000400007245 */ /* 0x010fc80000201400 */
[----:B------:R-:W-:-:S04]  /*94f0*/  F2FP.BF16.F32.PACK_AB R0, RZ, R0 ;  /* 0x00000000ff00723e */ /* 0x000fc800000010ff */
[----:B------:R-:W-:Y:S01]  /*9500*/  PRMT R18, R0, 0x7610, R18 ;  /* 0x0000761000127816 */ /* 0x000fe20000000012 */
[----:B------:R-:W-:Y:S06]  /*9510*/  BRA `(.L_x_2048) ;  /* 0x0000000c00887947 */ /* 0x000fec0003800000 */
.L_x_2049:
[----:B------:R-:W4:Y:S02]  /*9520*/  LDG.E.U16 R4, desc[UR36][R4.64] ;  /* 0x0000002404047981 */ /* 0x000f24000c1e1500 */
[----:B----4-:R-:W0:Y:S02]  /*9530*/  I2F.S16 R0, R4 ;  /* 0x0000000400007306 */ /* 0x010e240000101400 */
[----:B0-----:R-:W-:-:S04]  /*9540*/  F2FP.BF16.F32.PACK_AB R0, RZ, R0 ;  /* 0x00000000ff00723e */ /* 0x001fc800000010ff */
[----:B------:R-:W-:Y:S01]  /*9550*/  PRMT R18, R0, 0x7610, R18 ;  /* 0x0000761000127816 */ /* 0x000fe20000000012 */
[----:B------:R-:W-:Y:S06]  /*9560*/  BRA `(.L_x_2048) ;  /* 0x0000000c00747947 */ /* 0x000fec0003800000 */
.L_x_2044:
        /* <DEDUP_REMOVED lines=9> */
.L_x_2052:
[----:B------:R-:W4:Y:S02]  /*9600*/  LDG.E.U16 R0, desc[UR36][R4.64] ;  /* 0x0000002404007981 */ /* 0x000f24000c1e1500 */
[----:B----4-:R-:W-:-:S05]  /*9610*/  HADD2.F32 R0, -RZ, R0.H0_H0 ;  /* 0x20000000ff007230 */ /* 0x010fca0000004100 */
[----:B------:R-:W-:-:S04]  /*9620*/  F2FP.BF16.F32.PACK_AB R0, RZ, R0 ;  /* 0x00000000ff00723e */ /* 0x000fc800000010ff */
[----:B------:R-:W-:Y:S01]  /*9630*/  PRMT R18, R0, 0x7610, R18 ;  /* 0x0000761000127816 */ /* 0x000fe20000000012 */
[----:B------:R-:W-:Y:S06]  /*9640*/  BRA `(.L_x_2048) ;  /* 0x0000000c003c7947 */ /* 0x000fec0003800000 */
.L_x_2051:
        /* <DEDUP_REMOVED lines=9> */
.L_x_2054:
[----:B------:R-:W4:Y:S02]  /*96e0*/  LDG.E.U16 R4, desc[UR36][R4.64] ;  /* 0x0000002404047981 */ /* 0x000f24000c1e1500 */
[----:B----4-:R-:W-:-:S05]  /*96f0*/  HADD2.F32 R0, -RZ, R4.H0_H0 ;  /* 0x20000004ff007230 */ /* 0x010fca0000004100 */
[----:B------:R-:W-:-:S04]  /*9700*/  F2FP.BF16.F32.PACK_AB R0, RZ, R0 ;  /* 0x00000000ff00723e */ /* 0x000fc800000010ff */
[----:B------:R-:W-:Y:S01]  /*9710*/  PRMT R18, R0, 0x7610, R18 ;  /* 0x0000761000127816 */ /* 0x000fe20000000012 */
[----:B------:R-:W-:Y:S06]  /*9720*/  BRA `(.L_x_2048) ;  /* 0x0000000c00047947 */ /* 0x000fec0003800000 */
.L_x_2053:
        /* <DEDUP_REMOVED lines=9> */
.L_x_2043:
        /* <DEDUP_REMOVED lines=14> */
.L_x_2057:
        /* <DEDUP_REMOVED lines=9> */
.L_x_2056:
        /* <DEDUP_REMOVED lines=28> */
.L_x_2059:
        /* <DEDUP_REMOVED lines=15> */
.L_x_2058:
[----:B------:R0:W5:Y:S01]  /*9be0*/  LDG.E.U16 R18, desc[UR36][R4.64] ;  /* 0x0000002404127981 */ /* 0x000162000c1e1500 */
[----:B------:R-:W-:Y:S05]  /*9bf0*/  BRA `(.L_x_2048) ;  /* 0x0000000400d07947 */ /* 0x000fea0003800000 */
.L_x_2055:
        /* <DEDUP_REMOVED lines=13> */
.L_x_2062:
        /* <DEDUP_REMOVED lines=21> */
.L_x_2066:
[----:B------:R-:W-:Y:S05]  /*9e20*/  BSYNC B1 ;  /* 0x0000000000017941 */ /* 0x000fea0003800000 */
.L_x_2065:
[----:B------:R-:W-:Y:S01]  /*9e30*/  LEA R5, R0, 0x3b800000, 0x17 ;  /* 0x3b80000000057811 */ /* 0x000fe200078eb8ff */
[----:B------:R-:W-:-:S05]  /*9e40*/  IMAD.SHL.U32 R0, R3, 0x100000, RZ ;  /* 0x0010000003007824 */ /* 0x000fca00078e00ff */
[----:B------:R-:W-:-:S07]  /*9e50*/  LOP3.LUT R0, R5, R0, R6, 0xfe, !PT ;  /* 0x0000000005007212 */ /* 0x000fce00078efe06 */
.L_x_2064:
[----:B------:R-:W-:Y:S05]  /*9e60*/  BSYNC B0 ;  /* 0x0000000000007941 */ /* 0x000fea0003800000 */
.L_x_2063:
[----:B------:R-:W-:-:S04]  /*9e70*/  F2FP.BF16.F32.PACK_AB R0, RZ, R0 ;  /* 0x00000000ff00723e */ /* 0x000fc800000010ff */
[----:B------:R-:W-:Y:S01]  /*9e80*/  PRMT R18, R0, 0x7610, R18 ;  /* 0x0000761000127816 */ /* 0x000fe20000000012 */
[----:B------:R-:W-:Y:S06]  /*9e90*/  BRA `(.L_x_2048) ;  /* 0x0000000400287947 */ /* 0x000fec0003800000 */
.L_x_2061:
        /* <DEDUP_REMOVED lines=21> */
.L_x_2070:
[----:B------:R-:W-:Y:S05]  /*9ff0*/  BSYNC B1 ;  /* 0x0000000000017941 */ /* 0x000fea0003800000 */
.L_x_2069:
[----:B------:R-:W-:Y:S01]  /*a000*/  LEA R5, R0, 0x37800000, 0x17 ;  /* 0x3780000000057811 */ /* 0x000fe200078eb8ff */
[----:B------:R-:W-:-:S05]  /*a010*/  IMAD.SHL.U32 R0, R3, 0x200000, RZ ;  /* 0x0020000003007824 */ /* 0x000fca00078e00ff */
[----:B------:R-:W-:-:S07]  /*a020*/  LOP3.LUT R0, R5, R0, R6, 0xfe, !PT ;  /* 0x0000000005007212 */ /* 0x000fce00078efe06 */
.L_x_2068:
[----:B------:R-:W-:Y:S05]  /*a030*/  BSYNC B0 ;  /* 0x0000000000007941 */ /* 0x000fea0003800000 */
.L_x_2067:
[----:B------:R-:W-:-:S04]  /*a040*/  F2FP.BF16.F32.PACK_AB R0, RZ, R0 ;  /* 0x00000000ff00723e */ /* 0x000fc800000010ff */
[----:B------:R-:W-:Y:S01]  /*a050*/  PRMT R18, R0, 0x7610, R18 ;  /* 0x0000761000127816 */ /* 0x000fe20000000012 */
[----:B------:R-:W-:Y:S06]  /*a060*/  BRA `(.L_x_2048) ;  /* 0x0000000000b47947 */ /* 0x000fec0003800000 */
.L_x_2060:
        /* <DEDUP_REMOVED lines=14> */
.L_x_2074:
[----:B------:R-:W-:Y:S05]  /*a150*/  BSYNC B0 ;  /* 0x0000000000007941 */ /* 0x000fea0003800000 */
.L_x_2073:
[----:B------:R-:W-:-:S04]  /*a160*/  F2FP.BF16.F32.PACK_AB R0, RZ, R0 ;  /* 0x00000000ff00723e */ /* 0x000fc800000010ff */
[----:B------:R-:W-:Y:S01]  /*a170*/  PRMT R18, R0, 0x7610, R18 ;  /* 0x0000761000127816 */ /* 0x000fe20000000012 */
[----:B------:R-:W-:Y:S06]  /*a180*/  BRA `(.L_x_2048) ;  /* 0x00000000006c7947 */ /* 0x000fec0003800000 */
.L_x_2047:
        /* <DEDUP_REMOVED lines=16> */
.L_x_2075:
[----:B------:R-:W-:Y:S01]  /*a290*/  PRMT R18, RZ, 0x7610, R18 ;  /* 0x00007610ff127816 */ /* 0x000fe20000000012 */
[----:B------:R-:W-:Y:S06]  /*a2a0*/  BRA `(.L_x_2048) ;  /* 0x0000000000247947 */ /* 0x000fec0003800000 */
.L_x_2072:
[----:B------:R-:W4:Y:S02]  /*a2b0*/  LDG.E.64 R4, desc[UR36][R4.64] ;  /* 0x0000002404047981 */ /* 0x000f24000c1e1b00 */
[----:B----4-:R-:W0:Y:S02]  /*a2c0*/  I2F.U64 R0, R4 ;  /* 0x0000000400007312 */ /* 0x010e240000301000 */
[----:B0-----:R-:W-:-:S04]  /*a2d0*/  F2FP.BF16.F32.PACK_AB R0, RZ, R0 ;  /* 0x00000000ff00723e */ /* 0x001fc800000010ff */
[----:B------:R-:W-:Y:S01]  /*a2e0*/  PRMT R18, R0, 0x7610, R18 ;  /* 0x0000761000127816 */ /* 0x000fe20000000012 */
[----:B------:R-:W-:Y:S06]  /*a2f0*/  BRA `(.L_x_2048) ;  /* 0x0000000000107947 */ /* 0x000fec0003800000 */
.L_x_2071:
[----:B------:R-:W4:Y:S02]  /*a300*/  LDG.E R4, desc[UR36][R4.64] ;  /* 0x0000002404047981 */ /* 0x000f24000c1e1900 */
[----:B----4-:R-:W-:-:S04]  /*a310*/  I2FP.F32.U32 R0, R4 ;  /* 0x0000000400007245 */ /* 0x010fc80000201000 */
[----:B------:R-:W-:-:S04]  /*a320*/  F2FP.BF16.F32.PACK_AB R0, RZ, R0 ;  /* 0x00000000ff00723e */ /* 0x000fc800000010ff */
[----:B------:R-:W-:-:S07]  /*a330*/  PRMT R18, R0, 0x7610, R18 ;  /* 0x0000761000127816 */ /* 0x000fce0000000012 */
.L_x_2048:
[----:B------:R-:W1:Y:S01]  /*a340*/  LDC.U8 R6, c[0x0][0x24d] ;  /* 0x00009340ff067b82 */ /* 0x000e620000000000 */
[----:B------:R-:W-:Y:S02]  /*a350*/  ULDC UR4, c[0x0][0x254] ;  /* 0x0000950000047ab9 */ /* 0x000fe40000000800 */
[----:B------:R-:W-:-:S05]  /*a360*/  IMAD R3, R17, UR4, RZ ;  /* 0x0000000411037c24 */ /* 0x000fca000f8e02ff */
[----:B0-----:R-:W0:Y:S01]  /*a370*/  LDC.64 R4, c[0x0][0x238] ;  /* 0x00008e00ff047b82 */ /* 0x001e220000000a00 */
[----:B-1----:R-:W-:-:S04]  /*a380*/  PRMT R0, R6, 0x9910, RZ ;  /* 0x0000991006007816 */ /* 0x002fc800000000ff */
        /* <DEDUP_REMOVED lines=15> */
.L_x_2079:
[----:B------:R-:W4:Y:S02]  /*a480*/  LDG.E.U8 R4, desc[UR36][R4.64] ;  /* 0x0000002404047981 */ /* 0x000f24000c1e1100 */
[----:B----4-:R-:W-:Y:S01]  /*a490*/  ISETP.NE.AND P0, PT, R4, RZ, PT ;  /* 0x000000ff0400720c */ /* 0x010fe20003f05270 */
[----:B------:R-:W-:-:S12]  /*a4a0*/  BRA `(.L_x_2081) ;  /* 0x0000000c00747947 */ /* 0x000fd80003800000 */
.L_x_2078:
        /* <DEDUP_REMOVED lines=10> */
.L_x_2083:
[----:B------:R-:W4:Y:S02]  /*a550*/  LDG.E R4, desc[UR36][R4.64] ;  /* 0x0000002404047981 */ /* 0x000f24000c1e1900 */
[----:B----4-:R-:W-:Y:S01]  /*a560*/  ISETP.NE.AND P0, PT, R4, RZ, PT ;  /* 0x000000ff0400720c */ /* 0x010fe20003f05270 */
[----:B------:R-:W-:-:S12]  /*a570*/  BRA `(.L_x_2081) ;  /* 0x0000000c00407947 */ /* 0x000fd80003800000 */
.L_x_2082:
[----:B------:R-:W4:Y:S02]  /*a580*/  LDG.E.U16 R4, desc[UR36][R4.64] ;  /* 0x0000002404047981 */ /* 0x000f24000c1e1500 */
[----:B----4-:R-:W-:Y:S01]  /*a590*/  ISETP.NE.AND P0, PT, R4, RZ, PT ;  /* 0x000000ff0400720c */ /* 0x010fe20003f05270 */
[----:B------:R-:W-:-:S12]  /*a5a0*/  BRA `(.L_x_2081) ;  /* 0x0000000c00347947 */ /* 0x000fd80003800000 */
.L_x_2077:
        /* <DEDUP_REMOVED lines=9> */
.L_x_2085:
[----:B------:R-:W4:Y:S02]  /*a640*/  LDG.E.U16 R0, desc[UR36][R4.64] ;  /* 0x0000002404007981 */ /* 0x000f24000c1e1500 */
[----:B----4-:R-:W-:-:S05]  /*a650*/  HADD2.F32 R0, -RZ, R0.H0_H0 ;  /* 0x20000000ff007230 */ /* 0x010fca0000004100 */
[----:B------:R-:W-:Y:S01]  /*a660*/  FSETP.NEU.FTZ.AND P0, PT, R0, RZ, PT ;  /* 0x000000ff0000720b */ /* 0x000fe20003f1d000 */
[----:B------:R-:W-:-:S12]  /*a670*/  BRA `(.L_x_2081) ;  /* 0x0000000c00007947 */ /* 0x000fd80003800000 */
.L_x_2084:
        /* <DEDUP_REMOVED lines=11> */
.L_x_2087:
        /* <DEDUP_REMOVED lines=10> */
.L_x_2086:
[----:B------:R-:W4:Y:S02]  /*a7d0*/  LDG.E.64 R4, desc[UR36][R4.64] ;  /* 0x0000002404047981 */ /* 0x000f24000c1e1b00 */
[----:B----4-:R-:W-:Y:S01]  /*a7e0*/  DSETP.NEU.AND P0, PT, R4, RZ, PT ;  /* 0x000000ff0400722a */ /* 0x010fe20003f0d000 */
[----:B------:R-:W-:-:S13]  /*a7f0*/  BRA `(.L_x_2081) ;  /* 0x0000000800a07947 */ /* 0x000fda0003800000 */
.L_x_2076:
        /* <DEDUP_REMOVED lines=11> */
.L_x_2090:
[----:B------:R-:W4:Y:S02]  /*a8b0*/  LDG.E.128 R4, desc[UR36][R4.64] ;  /* 0x0000002404047981 */ /* 0x000f24000c1e1d00 */
[----:B----4-:R-:W-:-:S06]  /*a8c0*/  DSETP.NEU.AND P0, PT, R6, RZ, PT ;  /* 0x000000ff0600722a */ /* 0x010fcc0003f0d000 */
[----:B------:R-:W-:Y:S01]  /*a8d0*/  DSETP.NEU.OR P0, PT, R4, RZ, P0 ;  /* 0x000000ff0400722a */ /* 0x000fe2000070d400 */
[----:B------:R-:W-:-:S13]  /*a8e0*/  BRA `(.L_x_2081) ;  /* 0x0000000800647947 */ /* 0x000fda0003800000 */
.L_x_2089:
        /* <DEDUP_REMOVED lines=27> */
.L_x_2092:
        /* <DEDUP_REMOVED lines=14> */
.L_x_2091:
[----:B------:R-:W4:Y:S02]  /*ab80*/  LDG.E.U16 R0, desc[UR36][R4.64] ;  /* 0x0000002404007981 */ /* 0x000f24000c1e1500 */
[----:B----4-:R-:W-:-:S05]  /*ab90*/  IMAD.U32 R0, R0, 0x10000, RZ ;  /* 0x0001000000007824 */ /* 0x010fca00078e00ff */
[----:B------:R-:W-:Y:S01]  /*aba0*/  FSETP.NEU.FTZ.AND P0, PT, R0, RZ, PT ;  /* 0x000000ff0000720b */ /* 0x000fe20003f1d000 */
[----:B------:R-:W-:-:S12]  /*abb0*/  BRA `(.L_x_2081) ;  /* 0x0000000400b07947 */ /* 0x000fd80003800000 */
.L_x_2088:
        /* <DEDUP_REMOVED lines=11> */
.L_x_2095:
        /* <DEDUP_REMOVED lines=21> */
.L_x_2099:
[----:B------:R-:W-:Y:S05]  /*adc0*/  BSYNC B1 ;  /* 0x0000000000017941 */ /* 0x000fea0003800000 */
.L_x_2098:
[----:B------:R-:W-:Y:S01]  /*add0*/  LEA R5, R0, 0x3b800000, 0x17 ;  /* 0x3b80000000057811 */ /* 0x000fe200078eb8ff */
[----:B------:R-:W-:-:S05]  /*ade0*/  IMAD.SHL.U32 R0, R3, 0x100000, RZ ;  /* 0x0010000003007824 */ /* 0x000fca00078e00ff */
[----:B------:R-:W-:-:S07]  /*adf0*/  LOP3.LUT R0, R5, R0, R6, 0xfe, !PT ;  /* 0x0000000005007212 */ /* 0x000fce00078efe06 */
.L_x_2097:
[----:B------:R-:W-:Y:S05]  /*ae00*/  BSYNC B0 ;  /* 0x0000000000007941 */ /* 0x000fea0003800000 */
.L_x_2096:
[----:B------:R-:W-:Y:S01]  /*ae10*/  FSETP.NEU.FTZ.AND P0, PT, R0, RZ, PT ;  /* 0x000000ff0000720b */ /* 0x000fe20003f1d000 */
[----:B------:R-:W-:-:S12]  /*ae20*/  BRA `(.L_x_2081) ;  /* 0x0000000400147947 */ /* 0x000fd80003800000 */
.L_x_2094:
        /* <DEDUP_REMOVED lines=21> */
.L_x_2103:
[----:B------:R-:W-:Y:S05]  /*af80*/  BSYNC B1 ;  /* 0x0000000000017941 */ /* 0x000fea0003800000 */
.L_x_2102:
[----:B------:R-:W-:Y:S01]  /*af90*/  LEA R5, R0, 0x37800000, 0x17 ;  /* 0x3780000000057811 */ /* 0x000fe200078eb8ff */
[----:B------:R-:W-:-:S05]  /*afa0*/  IMAD.SHL.U32 R0, R3, 0x200000, RZ ;  /* 0x0020000003007824 */ /* 0x000fca00078e00ff */
[----:B------:R-:W-:-:S07]  /*afb0*/  LOP3.LUT R0, R5, R0, R6, 0xfe, !PT ;  /* 0x0000000005007212 */ /* 0x000fce00078efe06 */
.L_x_2101:
[----:B------:R-:W-:Y:S05]  /*afc0*/  BSYNC B0 ;  /* 0x0000000000007941 */ /* 0x000fea0003800000 */
.L_x_2100:
[----:B------:R-:W-:Y:S01]  /*afd0*/  FSETP.NEU.FTZ.AND P0, PT, R0, RZ, PT ;  /* 0x000000ff0000720b */ /* 0x000fe20003f1d000 */
[----:B------:R-:W-:-:S12]  /*afe0*/  BRA `(.L_x_2081) ;  /* 0x0000000000a47947 */ /* 0x000fd80003800000 */
.L_x_2093:
        /* <DEDUP_REMOVED lines=14> */
.L_x_2107:
[----:B------:R-:W-:Y:S05]  /*b0d0*/  BSYNC B0 ;  /* 0x0000000000007941 */ /* 0x000fea0003800000 */
.L_x_2106:
[----:B------:R-:W-:Y:S01]  /*b0e0*/  FSETP.NEU.FTZ.AND P0, PT, R0, RZ, PT ;  /* 0x000000ff0000720b */ /* 0x000fe20003f1d000 */
[----:B------:R-:W-:-:S12]  /*b0f0*/  BRA `(.L_x_2081) ;  /* 0x0000000000607947 */ /* 0x000fd80003800000 */
.L_x_2080:
        /* <DEDUP_REMOVED lines=16> */
.L_x_2108:
[----:B------:R-:W-:Y:S01]  /*b200*/  PLOP3.LUT P0, PT, PT, PT, PT, 0x8, 0x0 ;  /* 0x000000000000781c */ /* 0x000fe20003f0e170 */
[----:B------:R-:W-:-:S12]  /*b210*/  BRA `(.L_x_2081) ;  /* 0x0000000000187947 */ /* 0x000fd80003800000 */
.L_x_2105:
[----:B------:R-:W4:Y:S02]  /*b220*/  LDG.E.64 R4, desc[UR36][R4.64] ;  /* 0x0000002404047981 */ /* 0x000f24000c1e1b00 */
[----:B----4-:R-:W-:-:S04]  /*b230*/  ISETP.NE.U32.AND P0, PT, R4, RZ, PT ;  /* 0x000000ff0400720c */ /* 0x010fc80003f05070 */
[----:B------:R-:W-:Y:S01]  /*b240*/  ISETP.NE.AND.EX P0, PT, R5, RZ, PT, P0 ;  /* 0x000000ff0500720c */ /* 0x000fe20003f05300 */
[----:B------:R-:W-:-:S12]  /*b250*/  BRA `(.L_x_2081) ;  /* 0x0000000000087947 */ /* 0x000fd80003800000 */
.L_x_2104:
[----:B------:R-:W4:Y:S02]  /*b260*/  LDG.E R4, desc[UR36][R4.64] ;  /* 0x0000002404047981 */ /* 0x000f24000c1e1900 */
[----:B----4-:R-:W-:-:S13]  /*b270*/  ISETP.NE.AND P0, PT, R4, RZ, PT ;  /* 0x000000ff0400720c */ /* 0x010fda0003f05270 */
.L_x_2081:
        /* <DEDUP_REMOVED lines=21> */
.L_x_2112:
[----:B------:R0:W5:Y:S01]  /*b3d0*/  LDG.E.U8 R34, desc[UR36][R4.64] ;  /* 0x0000002404227981 */ /* 0x000162000c1e1100 */
[----:B------:R-:W-:Y:S01]  /*b3e0*/  IMAD.MOV.U32 R35, RZ, RZ, RZ ;  /* 0x000000ffff237224 */ /* 0x000fe200078e00ff */
[----:B------:R-:W-:Y:S06]  /*b3f0*/  BRA `(.L_x_2042) ;  /* 0x0000000c00447947 */ /* 0x000fec0003800000 */
.L_x_2111:
        /* <DEDUP_REMOVED lines=8> */
.L_x_2115:
[----:B------:R-:W4:Y:S02]  /*b480*/  LDG.E R34, desc[UR36][R4.64] ;  /* 0x0000002404227981 */ /* 0x000f24000c1e1900 */
[----:B----4-:R-:W-:Y:S01]  /*b490*/  SHF.R.S32.HI R35, RZ, 0x1f, R34 ;  /* 0x0000001fff237819 */ /* 0x010fe20000011422 */
[----:B------:R-:W-:Y:S06]  /*b4a0*/  BRA `(.L_x_2042) ;  /* 0x0000000c00187947 */ /* 0x000fec0003800000 */
.L_x_2114:
[----:B------:R-:W4:Y:S02]  /*b4b0*/  LDG.E.S16 R34, desc[UR36][R4.64] ;  /* 0x0000002404227981 */ /* 0x000f24000c1e1700 */
[----:B----4-:R-:W-:Y:S01]  /*b4c0*/  SHF.R.S32.HI R35, RZ, 0x1f, R34 ;  /* 0x0000001fff237819 */ /* 0x010fe20000011422 */
[----:B------:R-:W-:Y:S06]  /*b4d0*/  BRA `(.L_x_2042) ;  /* 0x0000000c000c7947 */ /* 0x000fec0003800000 */
.L_x_2110:
        /* <DEDUP_REMOVED lines=9> */
.L_x_2117:
[----:B------:R-:W4:Y:S02]  /*b570*/  LDG.E.U16 R4, desc[UR36][R4.64] ;  /* 0x0000002404047981 */ /* 0x000f24000c1e1500 */
[----:B----4-:R-:W-:-:S06]  /*b580*/  HADD2.F32 R34, -RZ, R4.H0_H0 ;  /* 0x20000004ff227230 */ /* 0x010fcc0000004100 */
[----:B------:R-:W0:Y:S01]  /*b590*/  F2I.S64.TRUNC R34, R34 ;  /* 0x0000002200227311 */ /* 0x000e22000020d900 */
[----:B------:R-:W-:Y:S05]  /*b5a0*/  BRA `(.L_x_2042) ;  /* 0x0000000800d87947 */ /* 0x000fea0003800000 */
.L_x_2116:
        /* <DEDUP_REMOVED lines=9> */
.L_x_2119:
[----:B------:R-:W4:Y:S02]  /*b640*/  LDG.E.U16 R4, desc[UR36][R4.64] ;  /* 0x0000002404047981 */ /* 0x000f24000c1e1500 */
[----:B----4-:R-:W-:-:S06]  /*b650*/  HADD2.F32 R34, -RZ, R4.H0_H0 ;  /* 0x20000004ff227230 */ /* 0x010fcc0000004100 */
[----:B------:R-:W0:Y:S01]  /*b660*/  F2I.S64.TRUNC R34, R34 ;  /* 0x0000002200227311 */ /* 0x000e22000020d900 */
[----:B------:R-:W-:Y:S05]  /*b670*/  BRA `(.L_x_2042) ;  /* 0x0000000800a47947 */ /* 0x000fea0003800000 */
.L_x_2118:
[----:B------:R-:W4:Y:S02]  /*b680*/  LDG.E.64 R4, desc[UR36][R4.64] ;  /* 0x0000002404047981 */ /* 0x000f24000c1e1b00 */
[----:B----4-:R0:W1:Y:S01]  /*b690*/  F2I.S64.F64.TRUNC R34, R4 ;  /* 0x0000000400227311 */ /* 0x010062000030d900 */
[----:B------:R-:W-:Y:S05]  /*b6a0*/  BRA `(.L_x_2042) ;  /* 0x0000000800987947 */ /* 0x000fea0003800000 */
.L_x_2109:
        /* <DEDUP_REMOVED lines=13> */
.L_x_2122:
[----:B------:R-:W4:Y:S02]  /*b780*/  LDG.E.64 R4, desc[UR36][R4.64] ;  /* 0x0000002404047981 */ /* 0x000f24000c1e1b00 */
[----:B----4-:R0:W1:Y:S01]  /*b790*/  F2I.S64.F64.TRUNC R34, R4 ;  /* 0x0000000400227311 */ /* 0x010062000030d900 */
[----:B------:R-:W-:Y:S05]  /*b7a0*/  BRA `(.L_x_2042) ;  /* 0x0000000800587947 */ /* 0x000fea0003800000 */
.L_x_2121:
        /* <DEDUP_REMOVED lines=27> */
.L_x_2124:
        /* <DEDUP_REMOVED lines=14> */
.L_x_2123:
[----:B------:R-:W4:Y:S02]  /*ba40*/  LDG.E.U16 R34, desc[UR36][R4.64] ;  /* 0x0000002404227981 */ /* 0x000f24000c1e1500 */
[----:B----4-:R-:W-:-:S06]  /*ba50*/  IMAD.U32 R34, R34, 0x10000, RZ ;  /* 0x0001000022227824 */ /* 0x010fcc00078e00ff */
[----:B------:R-:W0:Y:S01]  /*ba60*/  F2I.S64.TRUNC R34, R34 ;  /* 0x0000002200227311 */ /* 0x000e22000020d900 */
[----:B------:R-:W-:Y:S05]  /*ba70*/  BRA `(.L_x_2042) ;  /* 0x0000000400a47947 */ /* 0x000fea0003800000 */
.L_x_2120:
        /* <DEDUP_REMOVED lines=11> */
.L_x_2127:
        /* <DEDUP_REMOVED lines=21> */
.L_x_2131:
[----:B------:R-:W-:Y:S05]  /*bc80*/  BSYNC B1 ;  /* 0x0000000000017941 */ /* 0x000fea0003800000 */
.L_x_2130:
[----:B------:R-:W-:Y:S01]  /*bc90*/  IMAD.SHL.U32 R3, R3, 0x100000, RZ ;  /* 0x0010000003037824 */ /* 0x000fe200078e00ff */
[----:B------:R-:W-:-:S04]  /*bca0*/  LEA R5, R0, 0x3b800000, 0x17 ;  /* 0x3b80000000057811 */ /* 0x000fc800078eb8ff */
[----:B------:R-:W-:-:S07]  /*bcb0*/  LOP3.LUT R34, R5, R3, R34, 0xfe, !PT ;  /* 0x0000000305227212 */ /* 0x000fce00078efe22 */
.L_x_2129:
[----:B------:R-:W-:Y:S05]  /*bcc0*/  BSYNC B0 ;  /* 0x0000000000007941 */ /* 0x000fea0003800000 */
.L_x_2128:
[----:B------:R-:W0:Y:S01]  /*bcd0*/  F2I.S64.TRUNC R34, R34 ;  /* 0x0000002200227311 */ /* 0x000e22000020d900 */
[----:B------:R-:W-:Y:S05]  /*bce0*/  BRA `(.L_x_2042) ;  /* 0x0000000400087947 */ /* 0x000fea0003800000 */
.L_x_2126:
        /* <DEDUP_REMOVED lines=21> */
.L_x_2135:
[----:B------:R-:W-:Y:S05]  /*be40*/  BSYNC B1 ;  /* 0x0000000000017941 */ /* 0x000fea0003800000 */
.L_x_2134:
[----:B------:R-:W-:Y:S01]  /*be50*/  IMAD.SHL.U32 R3, R3, 0x200000, RZ ;  /* 0x0020000003037824 */ /* 0x000fe200078e00ff */
[----:B------:R-:W-:-:S04]  /*be60*/  LEA R5, R0, 0x37800000, 0x17 ;  /* 0x3780000000057811 */ /* 0x000fc800078eb8ff */
[----:B------:R-:W-:-:S07]  /*be70*/  LOP3.LUT R34, R5, R3, R34, 0xfe, !PT ;  /* 0x0000000305227212 */ /* 0x000fce00078efe22 */
.L_x_2133:
[----:B------:R-:W-:Y:S05]  /*be80*/  BSYNC B0 ;  /* 0x0000000000007941 */ /* 0x000fea0003800000 */
.L_x_2132:
[----:B------:R-:W0:Y:S01]  /*be90*/  F2I.S64.TRUNC R34, R34 ;  /* 0x0000002200227311 */ /* 0x000e22000020d900 */
[----:B------:R-:W-:Y:S05]  /*bea0*/  BRA `(.L_x_2042) ;  /* 0x0000000000987947 */ /* 0x000fea0003800000 */
.L_x_2125:
        /* <DEDUP_REMOVED lines=14> */
.L_x_2139:
[----:B------:R-:W-:Y:S05]  /*bf90*/  BSYNC B0 ;  /* 0x0000000000007941 */ /* 0x000fea0003800000 */
.L_x_2138:
[----:B------:R-:W0:Y:S01]  /*bfa0*/  F2I.S64.TRUNC R34, R34 ;  /* 0x0000002200227311 */ /* 0x000e22000020d900 */
[----:B------:R-:W-:Y:S05]  /*bfb0*/  BRA `(.L_x_2042) ;  /* 0x0000000000547947 */ /* 0x000fea0003800000 */
.L_x_2113:
        /* <DEDUP_REMOVED lines=16> */
.L_x_2140:
[----:B------:R-:W-:Y:S05]  /*c0c0*/  BRA `(.L_x_2042) ;  /* 0x0000000000107947 */ /* 0x000fea0003800000 */
.L_x_2137:
[----:B------:R0:W5:Y:S01]  /*c0d0*/  LDG.E.64 R34, desc[UR36][R4.64] ;  /* 0x0000002404227981 */ /* 0x000162000c1e1b00 */
[----:B------:R-:W-:Y:S05]  /*c0e0*/  BRA `(.L_x_2042) ;  /* 0x0000000000087947 */ /* 0x000fea0003800000 */
.L_x_2136:
[----:B------:R0:W5:Y:S01]  /*c0f0*/  LDG.E R34, desc[UR36][R4.64] ;  /* 0x0000002404227981 */ /* 0x000162000c1e1900 */
[----:B------:R-:W-:-:S07]  /*c100*/  IMAD.MOV.U32 R35, RZ, RZ, RZ ;  /* 0x000000ffff237224 */ /* 0x000fce00078e00ff */
.L_x_2042:
[----:B------:R-:W-:Y:S05]  /*c110*/  BSYNC B6 ;  /* 0x0000000000067941 */ /* 0x000fea0003800000 */
.L_x_2041:
        /* <DEDUP_REMOVED lines=52> */
[----:B-----5:R-:W-:Y:S02]  /*c460*/  IMAD.U32 R23, R23, 0x10000, RZ ;  /* 0x0001000017177824 */ /* 0x020fe400078e00ff */
[----:B------:R-:W-:-:S04]  /*c470*/  IMAD.MOV.U32 R17, RZ, RZ, R25 ;  /* 0x000000ffff117224 */ /* 0x000fc800078e0019 */
[----:B------:R-:W0:Y:S02]  /*c480*/  F2I.FTZ.TRUNC.NTZ R23, R23 ;  /* 0x0000001700177305 */ /* 0x000e24000021f100 */
[----:B0-----:R1:W-:Y:S01]  /*c490*/  STG.E.U8 desc[UR36][R8.64], R23 ;  /* 0x0000001708007986 */ /* 0x0013e2000c101124 */
[----:B------:R-:W-:Y:S05]  /*c4a0*/  BRA `(.L_x_2142) ;  /* 0x0000000c00e87947 */ /* 0x000fea0003800000 */
.L_x_2146:
[----:B-----5:R-:W-:Y:S02]  /*c4b0*/  IMAD.U32 R5, R23, 0x10000, RZ ;  /* 0x0001000017057824 */ /* 0x020fe400078e00ff */
[----:B------:R-:W-:-:S04]  /*c4c0*/  IMAD.MOV.U32 R17, RZ, RZ, R25 ;  /* 0x000000ffff117224 */ /* 0x000fc800078e0019 */
[----:B------:R-:W0:Y:S02]  /*c4d0*/  F2I.S64.TRUNC R4, R5 ;  /* 0x0000000500047311 */ /* 0x000e24000020d900 */
[----:B0-----:R2:W-:Y:S01]  /*c4e0*/  STG.E.U8 desc[UR36][R8.64], R4 ;  /* 0x0000000408007986 */ /* 0x0015e2000c101124 */
[----:B------:R-:W-:Y:S05]  /*c4f0*/  BRA `(.L_x_2142) ;  /* 0x0000000c00d47947 */ /* 0x000fea0003800000 */
.L_x_2145:
[----:B------:R-:W-:-:S13]  /*c500*/  ISETP.NE.AND P0, PT, R0, 0x2, PT ;  /* 0x000000020000780c */ /* 0x000fda0003f05270 */
[----:B------:R-:W-:Y:S05]  /*c510*/  @!P0 BRA `(.L_x_2148) ;  /* 0x0000000000388947 */ /* 0x000fea0003800000 */
[----:B------:R-:W-:-:S13]  /*c520*/  ISETP.NE.AND P0, PT, R0, 0x3, PT ;  /* 0x000000030000780c */ /* 0x000fda0003f05270 */
[----:B------:R-:W-:Y:S05]  /*c530*/  @!P0 BRA `(.L_x_2149) ;  /* 0x00000000001c8947 */ /* 0x000fea0003800000 */
[----:B------:R-:W-:-:S13]  /*c540*/  ISETP.NE.AND P0, PT, R0, 0x4, PT ;  /* 0x000000040000780c */ /* 0x000fda0003f05270 */
[----:B------:R-:W-:Y:S05]  /*c550*/  @P0 BRA `(.L_x_2147) ;  /* 0x0000000c00500947 */ /* 0x000fea0003800000 */
[----:B-----5:R-:W-:Y:S02]  /*c560*/  IMAD.U32 R4, R23, 0x10000, RZ ;  /* 0x0001000017047824 */ /* 0x020fe400078e00ff */
[----:B------:R-:W-:-:S04]  /*c570*/  IMAD.MOV.U32 R17, RZ, RZ, R25 ;  /* 0x000000ffff117224 */ /* 0x000fc800078e0019 */
[----:B------:R-:W0:Y:S02]  /*c580*/  F2I.S64.TRUNC R4, R4 ;  /* 0x0000000400047311 */ /* 0x000e24000020d900 */
[----:B0-----:R0:W-:Y:S01]  /*c590*/  STG.E.64 desc[UR36][R8.64], R4 ;  /* 0x0000000408007986 */ /* 0x0011e2000c101b24 */
[----:B------:R-:W-:Y:S05]  /*c5a0*/  BRA `(.L_x_2142) ;  /* 0x0000000c00a87947 */ /* 0x000fea0003800000 */
.L_x_2149:
[----:B-----5:R-:W-:Y:S02]  /*c5b0*/  IMAD.U32 R23, R23, 0x10000, RZ ;  /* 0x0001000017177824 */ /* 0x020fe400078e00ff */
[----:B------:R-:W-:-:S04]  /*c5c0*/  IMAD.MOV.U32 R17, RZ, RZ, R25 ;  /* 0x000000ffff117224 */ /* 0x000fc800078e0019 */
[----:B------:R-:W0:Y:S02]  /*c5d0*/  F2I.FTZ.TRUNC.NTZ R23, R23 ;  /* 0x0000001700177305 */ /* 0x000e24000021f100 */
[----:B0-----:R4:W-:Y:S01]  /*c5e0*/  STG.E desc[UR36][R8.64], R23 ;  /* 0x0000001708007986 */ /* 0x0019e2000c101924 */
[----:B------:R-:W-:Y:S05]  /*c5f0*/  BRA `(.L_x_2142) ;  /* 0x0000000c00947947 */ /* 0x000fea0003800000 */
.L_x_2148:
[----:B-----5:R-:W-:Y:S02]  /*c600*/  IMAD.U32 R23, R23, 0x10000, RZ ;  /* 0x0001000017177824 */ /* 0x020fe400078e00ff */
[----:B------:R-:W-:-:S04]  /*c610*/  IMAD.MOV.U32 R17, RZ, RZ, R25 ;  /* 0x000000ffff117224 */ /* 0x000fc800078e0019 */
[----:B------:R-:W0:Y:S02]  /*c620*/  F2I.FTZ.TRUNC.NTZ R23, R23 ;  /* 0x0000001700177305 */ /* 0x000e24000021f100 */
[----:B0-----:R3:W-:Y:S01]  /*c630*/  STG.E.U16 desc[UR36][R8.64], R23 ;  /* 0x0000001708007986 */ /* 0x0017e2000c101524 */
[----:B------:R-:W-:Y:S05]  /*c640*/  BRA `(.L_x_2142) ;  /* 0x0000000c00807947 */ /* 0x000fea0003800000 */
.L_x_2144:
[----:B------:R-:W-:-:S13]  /*c650*/  ISETP.GT.AND P0, PT, R0, 0x6, PT ;  /* 0x000000060000780c */ /* 0x000fda0003f04270 */
[----:B------:R-:W-:Y:S05]  /*c660*/  @P0 BRA `(.L_x_2150) ;  /* 0x0000000000340947 */ /* 0x000fea0003800000 */
[----:B------:R-:W-:-:S13]  /*c670*/  ISETP.NE.AND P0, PT, R0, 0x5, PT ;  /* 0x000000050000780c */ /* 0x000fda0003f05270 */
[----:B------:R-:W-:Y:S05]  /*c680*/  @!P0 BRA `(.L_x_2151) ;  /* 0x0000000000188947 */ /* 0x000fea0003800000 */
[----:B------:R-:W-:-:S13]  /*c690*/  ISETP.NE.AND P0, PT, R0, 0x6, PT ;  /* 0x000000060000780c */ /* 0x000fda0003f05270 */
[----:B------:R-:W-:Y:S05]  /*c6a0*/  @P0 BRA `(.L_x_2147) ;  /* 0x0000000800fc0947 */ /* 0x000fea0003800000 */
[----:B-----5:R-:W-:Y:S02]  /*c6b0*/  IMAD.U32 R23, R23, 0x10000, RZ ;  /* 0x0001000017177824 */ /* 0x020fe400078e00ff */
[----:B------:R-:W-:-:S03]  /*c6c0*/  IMAD.MOV.U32 R17, RZ, RZ, R25 ;  /* 0x000000ffff117224 */ /* 0x000fc600078e0019 */
[----:B------:R0:W-:Y:S01]  /*c6d0*/  STG.E desc[UR36][R8.64], R23 ;  /* 0x0000001708007986 */ /* 0x0001e2000c101924 */
[----:B------:R-:W-:Y:S05]  /*c6e0*/  BRA `(.L_x_2142) ;  /* 0x0000000c00587947 */ /* 0x000fea0003800000 */
.L_x_2151:
[----:B-----5:R-:W-:Y:S02]  /*c6f0*/  IMAD.U32 R0, R23, 0x10000, RZ ;  /* 0x0001000017007824 */ /* 0x020fe400078e00ff */
[----:B------:R-:W-:-:S03]  /*c700*/  IMAD.MOV.U32 R17, RZ, RZ, R25 ;  /* 0x000000ffff117224 */ /* 0x000fc600078e0019 */
[----:B------:R-:W-:-:S05]  /*c710*/  F2FP.F16.F32.PACK_AB R0, RZ, R0 ;  /* 0x00000000ff00723e */ /* 0x000fca00000000ff */
[----:B------:R0:W-:Y:S01]  /*c720*/  STG.E.U16 desc[UR36][R8.64], R0 ;  /* 0x0000000008007986 */ /* 0x0001e2000c101524 */
[----:B------:R-:W-:Y:S05]  /*c730*/  BRA `(.L_x_2142) ;  /* 0x0000000c00447947 */ /* 0x000fea0003800000 */
.L_x_2150:
[----:B------:R-:W-:-:S13]  /*c740*/  ISETP.NE.AND P0, PT, R0, 0x7, PT ;  /* 0x000000070000780c */ /* 0x000fda0003f05270 */
[----:B------:R-:W-:Y:S05]  /*c750*/  @!P0 BRA `(.L_x_2152) ;  /* 0x00000000003c8947 */ /* 0x000fea0003800000 */
[----:B------:R-:W-:-:S13]  /*c760*/  ISETP.NE.AND P0, PT, R0, 0x8, PT ;  /* 0x000000080000780c */ /* 0x000fda0003f05270 */
[----:B------:R-:W-:Y:S05]  /*c770*/  @!P0 BRA `(.L_x_2153) ;  /* 0x00000000001c8947 */ /* 0x000fea0003800000 */
[----:B------:R-:W-:-:S13]  /*c780*/  ISETP.NE.AND P0, PT, R0, 0x9, PT ;  /* 0x000000090000780c */ /* 0x000fda0003f05270 */
[----:B------:R-:W-:Y:S05]  /*c790*/  @P0 BRA `(.L_x_2147) ;  /* 0x0000000800c00947 */ /* 0x000fea0003800000 */
[----:B-----5:R-:W-:Y:S02]  /*c7a0*/  IMAD.U32 R4, R23, 0x10000, RZ ;  /* 0x0001000017047824 */ /* 0x020fe400078e00ff */
[----:B------:R-:W-:Y:S02]  /*c7b0*/  IMAD.MOV.U32 R5, RZ, RZ, RZ ;  /* 0x000000ffff057224 */ /* 0x000fe400078e00ff */
[----:B------:R-:W-:-:S03]  /*c7c0*/  IMAD.MOV.U32 R17, RZ, RZ, R25 ;  /* 0x000000ffff117224 */ /* 0x000fc600078e0019 */
[----:B------:R0:W-:Y:S01]  /*c7d0*/  STG.E.64 desc[UR36][R8.64], R4 ;  /* 0x0000000408007986 */ /* 0x0001e2000c101b24 */
[----:B------:R-:W-:Y:S05]  /*c7e0*/  BRA `(.L_x_2142) ;  /* 0x0000000c00187947 */ /* 0x000fea0003800000 */
.L_x_2153:
[----:B-----5:R-:W-:Y:S02]  /*c7f0*/  IMAD.U32 R23, R23, 0x10000, RZ ;  /* 0x0001000017177824 */ /* 0x020fe400078e00ff */
[----:B------:R-:W-:-:S03]  /*c800*/  IMAD.MOV.U32 R17, RZ, RZ, R25 ;  /* 0x000000ffff117224 */ /* 0x000fc600078e0019 */
[----:B------:R-:W-:-:S04]  /*c810*/  F2FP.F16.F32.PACK_AB R3, RZ, R23 ;  /* 0x00000017ff03723e */ /* 0x000fc800000000ff */
[----:B------:R-:W-:-:S05]  /*c820*/  PRMT R3, R3, 0x5410, RZ ;  /* 0x0000541003037816 */ /* 0x000fca00000000ff */
[----:B------:R0:W-:Y:S01]  /*c830*/  STG.E desc[UR36][R8.64], R3 ;  /* 0x0000000308007986 */ /* 0x0001e2000c101924 */
[----:B------:R-:W-:Y:S05]  /*c840*/  BRA `(.L_x_2142) ;  /* 0x0000000c00007947 */ /* 0x000fea0003800000 */
.L_x_2152:
[----:B-----5:R-:W-:Y:S02]  /*c850*/  IMAD.U32 R4, R23, 0x10000, RZ ;  /* 0x0001000017047824 */ /* 0x020fe400078e00ff */
[----:B------:R-:W-:Y:S02]  /*c860*/  IMAD.MOV.U32 R17, RZ, RZ, R25 ;  /* 0x000000ffff117224 */ /* 0x000fe400078e0019 */
[----:B------:R-:W-:-:S06]  /*c870*/  FMUL.FTZ R4, R4, 1 ;  /* 0x3f80000004047820 */ /* 0x000fcc0000410000 */
[----:B------:R-:W0:Y:S02]  /*c880*/  F2F.F64.F32 R4, R4 ;  /* 0x0000000400047310 */ /* 0x000e240000201800 */
[----:B0-----:R0:W-:Y:S01]  /*c890*/  STG.E.64 desc[UR36][R8.64], R4 ;  /* 0x0000000408007986 */ /* 0x0011e2000c101b24 */
[----:B------:R-:W-:Y:S05]  /*c8a0*/  BRA `(.L_x_2142) ;  /* 0x0000000800e87947 */ /* 0x000fea0003800000 */
.L_x_2143:
        /* <DEDUP_REMOVED lines=10> */
[----:B------:R-:W-:-:S04]  /*c950*/  FSETP.NEU.FTZ.AND P0, PT, R23, RZ, PT ;  /* 0x000000ff1700720b */ /* 0x000fc80003f1d000 */
[----:B------:R-:W-:-:S05]  /*c960*/  SEL R3, RZ, 0x1, !P0 ;  /* 0x00000001ff037807 */ /* 0x000fca0004000000 */
[----:B------:R0:W-:Y:S01]  /*c970*/  STG.E.U8 desc[UR36][R8.64], R3 ;  /* 0x0000000308007986 */ /* 0x0001e2000c101124 */
[----:B------:R-:W-:Y:S05]  /*c980*/  BRA `(.L_x_2142) ;  /* 0x0000000800b07947 */ /* 0x000fea0003800000 */
.L_x_2156:
[----:B-----5:R-:W-:Y:S01]  /*c990*/  IMAD.U32 R23, R23, 0x10000, RZ ;  /* 0x0001000017177824 */ /* 0x020fe200078e00ff */
[----:B------:R-:W-:Y:S01]  /*c9a0*/  CS2R R6, SRZ ;  /* 0x0000000000067805 */ /* 0x000fe2000001ff00 */
[----:B------:R-:W-:Y:S02]  /*c9b0*/  IMAD.MOV.U32 R17, RZ, RZ, R25 ;  /* 0x000000ffff117224 */ /* 0x000fe400078e0019 */
[----:B------:R-:W-:-:S06]  /*c9c0*/  FMUL.FTZ R4, R23, 1 ;  /* 0x3f80000017047820 */ /* 0x000fcc0000410000 */
[----:B------:R-:W0:Y:S02]  /*c9d0*/  F2F.F64.F32 R4, R4 ;  /* 0x0000000400047310 */ /* 0x000e240000201800 */
[----:B0-----:R0:W-:Y:S01]  /*c9e0*/  STG.E.128 desc[UR36][R8.64], R4 ;  /* 0x0000000408007986 */ /* 0x0011e2000c101d24 */
[----:B------:R-:W-:Y:S05]  /*c9f0*/  BRA `(.L_x_2142) ;  /* 0x0000000800947947 */ /* 0x000fea0003800000 */
.L_x_2155:
        /* <DEDUP_REMOVED lines=21> */
.L_x_2160:
[----:B------:R-:W-:Y:S05]  /*cb50*/  BSYNC B0 ;  /* 0x0000000000007941 */ /* 0x000fea0003800000 */
.L_x_2159:
[----:B------:R-:W-:Y:S01]  /*cb60*/  LOP3.LUT R5, R0, R5, RZ, 0xfc, !PT ;  /* 0x0000000500057212 */ /* 0x000fe200078efcff */
[----:B------:R-:W-:-:S04]  /*cb70*/  IMAD.MOV.U32 R17, RZ, RZ, R25 ;  /* 0x000000ffff117224 */ /* 0x000fc800078e0019 */
[----:B------:R0:W-:Y:S01]  /*cb80*/  STG.E.U8 desc[UR36][R8.64], R5 ;  /* 0x0000000508007986 */ /* 0x0001e2000c101124 */
[----:B------:R-:W-:Y:S05]  /*cb90*/  BRA `(.L_x_2142) ;  /* 0x00000008002c7947 */ /* 0x000fea0003800000 */
.L_x_2158:
[----:B-----5:R-:W-:Y:S01]  /*cba0*/  IMAD.U32 R23, R23, 0x10000, RZ ;  /* 0x0001000017177824 */ /* 0x020fe200078e00ff */
        /* <DEDUP_REMOVED lines=12> */
.L_x_2162:
[----:B------:R-:W-:Y:S01]  /*cc70*/  IMAD.MOV.U32 R0, RZ, RZ, 0x7f ;  /* 0x0000007fff007424 */ /* 0x000fe200078e00ff */
[----:B------:R-:W-:-:S04]  /*cc80*/  ISETP.GT.U32.AND P0, PT, R3, 0x7f800000, PT ;  /* 0x7f8000000300780c */ /* 0x000fc80003f04070 */
[----:B------:R-:W-:-:S09]  /*cc90*/  SEL R0, R0, 0x7c, P0 ;  /* 0x0000007c00007807 */ /* 0x000fd20000000000 */
.L_x_2163:
[----:B------:R-:W-:Y:S05]  /*cca0*/  BSYNC B0 ;  /* 0x0000000000007941 */ /* 0x000fea0003800000 */
.L_x_2161:
[----:B------:R-:W-:Y:S01]  /*ccb0*/  LOP3.LUT R3, R23, 0x80000000, RZ, 0xc0, !PT ;  /* 0x8000000017037812 */ /* 0x000fe200078ec0ff */
[----:B------:R-:W-:-:S03]  /*ccc0*/  IMAD.MOV.U32 R17, RZ, RZ, R25 ;  /* 0x000000ffff117224 */ /* 0x000fc600078e0019 */
[----:B------:R-:W-:-:S04]  /*ccd0*/  SHF.R.U32.HI R3, RZ, 0x18, R3 ;  /* 0x00000018ff037819 */ /* 0x000fc80000011603 */
[----:B------:R-:W-:-:S05]  /*cce0*/  LOP3.LUT R3, R0, R3, RZ, 0xfc, !PT ;  /* 0x0000000300037212 */ /* 0x000fca00078efcff */
[----:B------:R0:W-:Y:S01]  /*ccf0*/  STG.E.U8 desc[UR36][R8.64], R3 ;  /* 0x0000000308007986 */ /* 0x0001e2000c101124 */
[----:B------:R-:W-:Y:S05]  /*cd00*/  BRA `(.L_x_2142) ;  /* 0x0000000400d07947 */ /* 0x000fea0003800000 */
.L_x_2157:
[----:B-----5:R0:W-:Y:S01]  /*cd10*/  STG.E.U16 desc[UR36][R8.64], R23 ;  /* 0x0000001708007986 */ /* 0x0201e2000c101524 */
[----:B------:R-:W-:Y:S01]  /*cd20*/  IMAD.MOV.U32 R17, RZ, RZ, R25 ;  /* 0x000000ffff117224 */ /* 0x000fe200078e0019 */
[----:B------:R-:W-:Y:S06]  /*cd30*/  BRA `(.L_x_2142) ;  /* 0x0000000400c47947 */ /* 0x000fec0003800000 */
.L_x_2154:
        /* <DEDUP_REMOVED lines=10> */
[----:B------:R-:W0:Y:S02]  /*cde0*/  F2I.FTZ.U32.TRUNC.NTZ R3, R3 ;  /* 0x0000000300037305 */ /* 0x000e24000021f000 */
[----:B0-----:R0:W-:Y:S01]  /*cdf0*/  STG.E.U16 desc[UR36][R8.64], R3 ;  /* 0x0000000308007986 */ /* 0x0011e2000c101524 */
[----:B------:R-:W-:Y:S05]  /*ce00*/  BRA `(.L_x_2142) ;  /* 0x0000000400907947 */ /* 0x000fea0003800000 */
.L_x_2166:
[----:B-----5:R-:W-:Y:S01]  /*ce10*/  IMAD.U32 R23, R23, 0x10000, RZ ;  /* 0x0001000017177824 */ /* 0x020fe200078e00ff */
        /* <DEDUP_REMOVED lines=16> */
.L_x_2169:
[----:B------:R-:W-:-:S04]  /*cf20*/  LOP3.LUT R3, R23, 0x80000000, RZ, 0xc0, !PT ;  /* 0x8000000017037812 */ /* 0x000fc800078ec0ff */
[----:B------:R-:W-:-:S04]  /*cf30*/  SHF.R.U32.HI R3, RZ, 0x18, R3 ;  /* 0x00000018ff037819 */ /* 0x000fc80000011603 */
[----:B------:R-:W-:-:S04]  /*cf40*/  LOP3.LUT R0, R0, R3, RZ, 0xfc, !PT ;  /* 0x0000000300007212 */ /* 0x000fc800078efcff */
[----:B------:R-:W-:-:S07]  /*cf50*/  PRMT R4, R0, 0x7610, R4 ;  /* 0x0000761000047816 */ /* 0x000fce0000000004 */
.L_x_2168:
[----:B------:R-:W-:Y:S05]  /*cf60*/  BSYNC B0 ;  /* 0x0000000000007941 */ /* 0x000fea0003800000 */
.L_x_2167:
[----:B------:R0:W-:Y:S01]  /*cf70*/  STG.E.U8 desc[UR36][R8.64], R4 ;  /* 0x0000000408007986 */ /* 0x0001e2000c101124 */
[----:B------:R-:W-:Y:S01]  /*cf80*/  IMAD.MOV.U32 R17, RZ, RZ, R25 ;  /* 0x000000ffff117224 */ /* 0x000fe200078e0019 */
[----:B------:R-:W-:Y:S06]  /*cf90*/  BRA `(.L_x_2142) ;  /* 0x00000004002c7947 */ /* 0x000fec0003800000 */
.L_x_2165:
        /* <DEDUP_REMOVED lines=17> */
.L_x_2172:
[----:B------:R-:W-:-:S04]  /*d0b0*/  LOP3.LUT R3, R23, 0x80000000, RZ, 0xc0, !PT ;  /* 0x8000000017037812 */ /* 0x000fc800078ec0ff */
[----:B------:R-:W-:-:S04]  /*d0c0*/  SHF.R.U32.HI R3, RZ, 0x18, R3 ;  /* 0x00000018ff037819 */ /* 0x000fc80000011603 */
[----:B------:R-:W-:-:S04]  /*d0d0*/  LOP3.LUT R0, R0, R3, RZ, 0xfc, !PT ;  /* 0x0000000300007212 */ /* 0x000fc800078efcff */
[----:B------:R-:W-:-:S07]  /*d0e0*/  PRMT R4, R0, 0x7610, R4 ;  /* 0x0000761000047816 */ /* 0x000fce0000000004 */
.L_x_2171:
[----:B------:R-:W-:Y:S05]  /*d0f0*/  BSYNC B0 ;  /* 0x0000000000007941 */ /* 0x000fea0003800000 */
.L_x_2170:
[----:B------:R0:W-:Y:S01]  /*d100*/  STG.E.U8 desc[UR36][R8.64], R4 ;  /* 0x0000000408007986 */ /* 0x0001e2000c101124 */
[----:B------:R-:W-:Y:S01]  /*d110*/  IMAD.MOV.U32 R17, RZ, RZ, R25 ;  /* 0x000000ffff117224 */ /* 0x000fe200078e0019 */
[----:B------:R-:W-:Y:S06]  /*d120*/  BRA `(.L_x_2142) ;  /* 0x0000000000c87947 */ /* 0x000fec0003800000 */
.L_x_2164:
[----:B------:R-:W-:-:S13]  /*d130*/  ISETP.NE.AND P0, PT, R0, 0x1c, PT ;  /* 0x0000001c0000780c */ /* 0x000fda0003f05270 */
[----:B------:R-:W-:Y:S05]  /*d140*/  @!P0 BRA `(.L_x_2173) ;  /* 0x0000000000b08947 */ /* 0x000fea0003800000 */
[----:B------:R-:W-:-:S13]  /*d150*/  ISETP.NE.AND P0, PT, R0, 0x1d, PT ;  /* 0x0000001d0000780c */ /* 0x000fda0003f05270 */
[----:B------:R-:W-:Y:S05]  /*d160*/  @!P0 BRA `(.L_x_2174) ;  /* 0x0000000000948947 */ /* 0x000fea0003800000 */
[----:B------:R-:W-:-:S13]  /*d170*/  ISETP.NE.AND P0, PT, R0, 0x2c, PT ;  /* 0x0000002c0000780c */ /* 0x000fda0003f05270 */
[----:B------:R-:W-:Y:S05]  /*d180*/  @P0 BRA `(.L_x_2147) ;  /* 0x0000000000440947 */ /* 0x000fea0003800000 */
[----:B-----5:R-:W-:Y:S02]  /*d190*/  IMAD.U32 R4, R23, 0x10000, RZ ;  /* 0x0001000017047824 */ /* 0x020fe400078e00ff */
        /* <DEDUP_REMOVED lines=16> */
.L_x_2147:
        /* <DEDUP_REMOVED lines=16> */
.L_x_2175:
[----:B------:R-:W-:Y:S01]  /*d3a0*/  IMAD.MOV.U32 R17, RZ, RZ, R25 ;  /* 0x000000ffff117224 */ /* 0x000fe200078e0019 */
[----:B------:R-:W-:Y:S06]  /*d3b0*/  BRA `(.L_x_2142) ;  /* 0x0000000000247947 */ /* 0x000fec0003800000 */
.L_x_2174:
[----:B-----5:R-:W-:Y:S02]  /*d3c0*/  IMAD.U32 R4, R23, 0x10000, RZ ;  /* 0x0001000017047824 */ /* 0x020fe400078e00ff */
[----:B------:R-:W-:-:S04]  /*d3d0*/  IMAD.MOV.U32 R17, RZ, RZ, R25 ;  /* 0x000000ffff117224 */ /* 0x000fc800078e0019 */
[----:B------:R-:W0:Y:S02]  /*d3e0*/  F2I.U64.TRUNC R4, R4 ;  /* 0x0000000400047311 */ /* 0x000e24000020d800 */
[----:B0-----:R0:W-:Y:S01]  /*d3f0*/  STG.E.64 desc[UR36][R8.64], R4 ;  /* 0x0000000408007986 */ /* 0x0011e2000c101b24 */
[----:B------:R-:W-:Y:S05]  /*d400*/  BRA `(.L_x_2142) ;  /* 0x0000000000107947 */ /* 0x000fea0003800000 */
.L_x_2173:
[----:B-----5:R-:W-:Y:S02]  /*d410*/  IMAD.U32 R23, R23, 0x10000, RZ ;  /* 0x0001000017177824 */ /* 0x020fe400078e00ff */
[----:B------:R-:W-:-:S04]  /*d420*/  IMAD.MOV.U32 R17, RZ, RZ, R25 ;  /* 0x000000ffff117224 */ /* 0x000fc800078e0019 */
[----:B------:R-:W0:Y:S02]  /*d430*/  F2I.FTZ.U32.TRUNC.NTZ R23, R23 ;  /* 0x0000001700177305 */ /* 0x000e24000021f000 */
[----:B0-----:R0:W-:Y:S02]  /*d440*/  STG.E desc[UR36][R8.64], R23 ;  /* 0x0000001708007986 */ /* 0x0011e4000c101924 */
.L_x_2142:
[----:B------:R-:W-:Y:S05]  /*d450*/  BSYNC B6 ;  /* 0x0000000000067941 */ /* 0x000fea0003800000 */
.L_x_2141:
        /* <DEDUP_REMOVED lines=25> */
.L_x_2181:
[----:B-----5:R-:W-:-:S06]  /*d5f0*/  IMAD.U32 R7, R19, 0x10000, RZ ;  /* 0x0001000013077824 */ /* 0x020fcc00078e00ff */
[----:B------:R-:W0:Y:S02]  /*d600*/  F2I.S64.TRUNC R6, R7 ;  /* 0x0000000700067311 */ /* 0x000e24000020d900 */
[----:B0-----:R2:W-:Y:S01]  /*d610*/  STG.E.U8 desc[UR36][R4.64], R6 ;  /* 0x0000000604007986 */ /* 0x0015e2000c101124 */
[----:B------:R-:W-:Y:S05]  /*d620*/  BRA `(.L_x_2183) ;  /* 0x0000000c007c7947 */ /* 0x000fea0003800000 */
.L_x_2180:
[----:B------:R-:W-:-:S13]  /*d630*/  ISETP.NE.AND P0, PT, R0, 0x2, PT ;  /* 0x000000020000780c */ /* 0x000fda0003f05270 */
[----:B------:R-:W-:Y:S05]  /*d640*/  @!P0 BRA `(.L_x_2184) ;  /* 0x0000000000308947 */ /* 0x000fea0003800000 */
[----:B------:R-:W-:-:S13]  /*d650*/  ISETP.NE.AND P0, PT, R0, 0x3, PT ;  /* 0x000000030000780c */ /* 0x000fda0003f05270 */
[----:B------:R-:W-:Y:S05]  /*d660*/  @!P0 BRA `(.L_x_2185) ;  /* 0x0000000000188947 */ /* 0x000fea0003800000 */
[----:B------:R-:W-:-:S13]  /*d670*/  ISETP.NE.AND P0, PT, R0, 0x4, PT ;  /* 0x000000040000780c */ /* 0x000fda0003f05270 */
[----:B------:R-:W-:Y:S05]  /*d680*/  @P0 BRA `(.L_x_2182) ;  /* 0x0000000c00040947 */ /* 0x000fea0003800000 */
[----:B-----5:R-:W-:-:S06]  /*d690*/  IMAD.U32 R6, R19, 0x10000, RZ ;  /* 0x0001000013067824 */ /* 0x020fcc00078e00ff */
[----:B------:R-:W0:Y:S02]  /*d6a0*/  F2I.S64.TRUNC R6, R6 ;  /* 0x0000000600067311 */ /* 0x000e24000020d900 */
[----:B0-----:R0:W-:Y:S01]  /*d6b0*/  STG.E.64 desc[UR36][R4.64], R6 ;  /* 0x0000000604007986 */ /* 0x0011e2000c101b24 */
[----:B------:R-:W-:Y:S05]  /*d6c0*/  BRA `(.L_x_2183) ;  /* 0x0000000c00547947 */ /* 0x000fea0003800000 */
.L_x_2185:
[----:B-----5:R-:W-:-:S06]  /*d6d0*/  IMAD.U32 R19, R19, 0x10000, RZ ;  /* 0x0001000013137824 */ /* 0x020fcc00078e00ff */
[----:B------:R-:W0:Y:S02]  /*d6e0*/  F2I.FTZ.TRUNC.NTZ R19, R19 ;  /* 0x0000001300137305 */ /* 0x000e24000021f100 */
[----:B0-----:R0:W-:Y:S01]  /*d6f0*/  STG.E desc[UR36][R4.64], R19 ;  /* 0x0000001304007986 */ /* 0x0011e2000c101924 */
[----:B------:R-:W-:Y:S05]  /*d700*/  BRA `(.L_x_2183) ;  /* 0x0000000c00447947 */ /* 0x000fea0003800000 */
.L_x_2184:
[----:B-----5:R-:W-:-:S06]  /*d710*/  IMAD.U32 R19, R19, 0x10000, RZ ;  /* 0x0001000013137824 */ /* 0x020fcc00078e00ff */
[----:B------:R-:W0:Y:S02]  /*d720*/  F2I.FTZ.TRUNC.NTZ R19, R19 ;  /* 0x0000001300137305 */ /* 0x000e24000021f100 */
[----:B0-----:R0:W-:Y:S01]  /*d730*/  STG.E.U16 desc[UR36][R4.64], R19 ;  /* 0x0000001304007986 */ /* 0x0011e2000c101524 */
[----:B------:R-:W-:Y:S05]  /*d740*/  BRA `(.L_x_2183) ;  /* 0x0000000c00347947 */ /* 0x000fea0003800000 */
.L_x_2179:
        /* <DEDUP_REMOVED lines=9> */
.L_x_2187:
[----:B-----5:R-:W-:-:S05]  /*d7e0*/  IMAD.U32 R0, R19, 0x10000, RZ ;  /* 0x0001000013007824 */ /* 0x020fca00078e00ff */
[----:B------:R-:W-:-:S05]  /*d7f0*/  F2FP.F16.F32.PACK_AB R0, RZ, R0 ;  /* 0x00000000ff00723e */ /* 0x000fca00000000ff */
[----:B------:R0:W-:Y:S01]  /*d800*/  STG.E.U16 desc[UR36][R4.64], R0 ;  /* 0x0000000004007986 */ /* 0x0001e2000c101524 */
[----:B------:R-:W-:Y:S05]  /*d810*/  BRA `(.L_x_2183) ;  /* 0x0000000c00007947 */ /* 0x000fea0003800000 */
.L_x_2186:
[----:B------:R-:W-:-:S13]  /*d820*/  ISETP.NE.AND P0, PT, R0, 0x7, PT ;  /* 0x000000070000780c */ /* 0x000fda0003f05270 */
[----:B------:R-:W-:Y:S05]  /*d830*/  @!P0 BRA `(.L_x_2188) ;  /* 0x0000000000348947 */ /* 0x000fea0003800000 */
[----:B------:R-:W-:-:S13]  /*d840*/  ISETP.NE.AND P0, PT, R0, 0x8, PT ;  /* 0x000000080000780c */ /* 0x000fda0003f05270 */
[----:B------:R-:W-:Y:S05]  /*d850*/  @!P0 BRA `(.L_x_2189) ;  /* 0x0000000000188947 */ /* 0x000fea0003800000 */
[----:B------:R-:W-:-:S13]  /*d860*/  ISETP.NE.AND P0, PT, R0, 0x9, PT ;  /* 0x000000090000780c */ /* 0x000fda0003f05270 */
[----:B------:R-:W-:Y:S05]  /*d870*/  @P0 BRA `(.L_x_2182) ;  /* 0x0000000800880947 */ /* 0x000fea0003800000 */
[----:B-----5:R-:W-:Y:S02]  /*d880*/  IMAD.U32 R6, R19, 0x10000, RZ ;  /* 0x0001000013067824 */ /* 0x020fe400078e00ff */
[----:B------:R-:W-:-:S05]  /*d890*/  IMAD.MOV.U32 R7, RZ, RZ, RZ ;  /* 0x000000ffff077224 */ /* 0x000fca00078e00ff */
[----:B------:R0:W-:Y:S01]  /*d8a0*/  STG.E.64 desc[UR36][R4.64], R6 ;  /* 0x0000000604007986 */ /* 0x0001e2000c101b24 */
[----:B------:R-:W-:Y:S05]  /*d8b0*/  BRA `(.L_x_2183) ;  /* 0x0000000800d87947 */ /* 0x000fea0003800000 */
.L_x_2189:
[----:B-----5:R-:W-:-:S05]  /*d8c0*/  IMAD.U32 R19, R19, 0x10000, RZ ;  /* 0x0001000013137824 */ /* 0x020fca00078e00ff */
[----:B------:R-:W-:-:S04]  /*d8d0*/  F2FP.F16.F32.PACK_AB R3, RZ, R19 ;  /* 0x00000013ff03723e */ /* 0x000fc800000000ff */
[----:B------:R-:W-:-:S05]  /*d8e0*/  PRMT R3, R3, 0x5410, RZ ;  /* 0x0000541003037816 */ /* 0x000fca00000000ff */
[----:B------:R0:W-:Y:S01]  /*d8f0*/  STG.E desc[UR36][R4.64], R3 ;  /* 0x0000000304007986 */ /* 0x0001e2000c101924 */
[----:B------:R-:W-:Y:S05]  /*d900*/  BRA `(.L_x_2183) ;  /* 0x0000000800c47947 */ /* 0x000fea0003800000 */
.L_x_2188:
[----:B-----5:R-:W-:-:S04]  /*d910*/  IMAD.U32 R6, R19, 0x10000, RZ ;  /* 0x0001000013067824 */ /* 0x020fc800078e00ff */
[----:B------:R-:W-:-:S06]  /*d920*/  FMUL.FTZ R6, R6, 1 ;  /* 0x3f80000006067820 */ /* 0x000fcc0000410000 */
[----:B------:R-:W0:Y:S02]  /*d930*/  F2F.F64.F32 R6, R6 ;  /* 0x0000000600067310 */ /* 0x000e240000201800 */
[----:B0-----:R0:W-:Y:S01]  /*d940*/  STG.E.64 desc[UR36][R4.64], R6 ;  /* 0x0000000604007986 */ /* 0x0011e2000c101b24 */
[----:B------:R-:W-:Y:S05]  /*d950*/  BRA `(.L_x_2183) ;  /* 0x0000000800b07947 */ /* 0x000fea0003800000 */
.L_x_2178:
        /* <DEDUP_REMOVED lines=10> */
[----:B------:R-:W-:-:S05]  /*da00*/  SEL R3, RZ, 0x1, !P0 ;  /* 0x00000001ff037807 */ /* 0x000fca0004000000 */
[----:B------:R0:W-:Y:S01]  /*da10*/  STG.E.U8 desc[UR36][R4.64], R3 ;  /* 0x0000000304007986 */ /* 0x0001e2000c101124 */
[----:B------:R-:W-:Y:S05]  /*da20*/  BRA `(.L_x_2183) ;  /* 0x00000008007c7947 */ /* 0x000fea0003800000 */
.L_x_2192:
[----:B-----5:R-:W-:Y:S01]  /*da30*/  IMAD.U32 R19, R19, 0x10000, RZ ;  /* 0x0001000013137824 */ /* 0x020fe200078e00ff */
[----:B------:R-:W-:-:S03]  /*da40*/  CS2R R10, SRZ ;  /* 0x00000000000a7805 */ /* 0x000fc6000001ff00 */
[----:B-1-34-:R-:W-:-:S06]  /*da50*/  FMUL.FTZ R8, R19, 1 ;  /* 0x3f80000013087820 */ /* 0x01afcc0000410000 */
[----:B------:R-:W0:Y:S02]  /*da60*/  F2F.F64.F32 R8, R8 ;  /* 0x0000000800087310 */ /* 0x000e240000201800 */
[----:B0-----:R0:W-:Y:S01]  /*da70*/  STG.E.128 desc[UR36][R4.64], R8 ;  /* 0x0000000804007986 */ /* 0x0011e2000c101d24 */
[----:B------:R-:W-:Y:S05]  /*da80*/  BRA `(.L_x_2183) ;  /* 0x0000000800647947 */ /* 0x000fea0003800000 */
.L_x_2191:
        /* <DEDUP_REMOVED lines=21> */
.L_x_2196:
[----:B------:R-:W-:Y:S05]  /*dbe0*/  BSYNC B0 ;  /* 0x0000000000007941 */ /* 0x000fea0003800000 */
.L_x_2195:
[----:B------:R-:W-:-:S05]  /*dbf0*/  LOP3.LUT R7, R0, R7, RZ, 0xfc, !PT ;  /* 0x0000000700077212 */ /* 0x000fca00078efcff */
[----:B------:R0:W-:Y:S01]  /*dc00*/  STG.E.U8 desc[UR36][R4.64], R7 ;  /* 0x0000000704007986 */ /* 0x0001e2000c101124 */
[----:B------:R-:W-:Y:S05]  /*dc10*/  BRA `(.L_x_2183) ;  /* 0x0000000800007947 */ /* 0x000fea0003800000 */
.L_x_2194:
        /* <DEDUP_REMOVED lines=13> */
.L_x_2198:
[----:B------:R-:W-:Y:S01]  /*dcf0*/  IMAD.MOV.U32 R0, RZ, RZ, 0x7f ;  /* 0x0000007fff007424 */ /* 0x000fe200078e00ff */
[----:B------:R-:W-:-:S04]  /*dd00*/  ISETP.GT.U32.AND P0, PT, R3, 0x7f800000, PT ;  /* 0x7f8000000300780c */ /* 0x000fc80003f04070 */
[----:B------:R-:W-:-:S09]  /*dd10*/  SEL R0, R0, 0x7c, P0 ;  /* 0x0000007c00007807 */ /* 0x000fd20000000000 */
.L_x_2199:
[----:B------:R-:W-:Y:S05]  /*dd20*/  BSYNC B0 ;  /* 0x0000000000007941 */ /* 0x000fea0003800000 */
.L_x_2197:
[----:B------:R-:W-:-:S04]  /*dd30*/  LOP3.LUT R3, R19, 0x80000000, RZ, 0xc0, !PT ;  /* 0x8000000013037812 */ /* 0x000fc800078ec0ff */
[----:B------:R-:W-:-:S04]  /*dd40*/  SHF.R.U32.HI R3, RZ, 0x18, R3 ;  /* 0x00000018ff037819 */ /* 0x000fc80000011603 */
[----:B------:R-:W-:-:S05]  /*dd50*/  LOP3.LUT R3, R0, R3, RZ, 0xfc, !PT ;  /* 0x0000000300037212 */ /* 0x000fca00078efcff */
[----:B------:R0:W-:Y:S01]  /*dd60*/  STG.E.U8 desc[UR36][R4.64], R3 ;  /* 0x0000000304007986 */ /* 0x0001e2000c101124 */
[----:B------:R-:W-:Y:S05]  /*dd70*/  BRA `(.L_x_2183) ;  /* 0x0000000400a87947 */ /* 0x000fea0003800000 */
.L_x_2193:
[----:B-----5:R0:W-:Y:S01]  /*dd80*/  STG.E.U16 desc[UR36][R4.64], R19 ;  /* 0x0000001304007986 */ /* 0x0201e2000c101524 */
[----:B------:R-:W-:Y:S05]  /*dd90*/  BRA `(.L_x_2183) ;  /* 0x0000000400a07947 */ /* 0x000fea0003800000 */
.L_x_2190:
        /* <DEDUP_REMOVED lines=8> */
[----:B-----5:R-:W-:-:S06]  /*de20*/  IMAD.U32 R3, R19, 0x10000, RZ ;  /* 0x0001000013037824 */ /* 0x020fcc00078e00ff */
[----:B------:R-:W0:Y:S02]  /*de30*/  F2I.FTZ.U32.TRUNC.NTZ R3, R3 ;  /* 0x0000000300037305 */ /* 0x000e24000021f000 */
[----:B0-----:R0:W-:Y:S01]  /*de40*/  STG.E.U16 desc[UR36][R4.64], R3 ;  /* 0x0000000304007986 */ /* 0x0011e2000c101524 */
[----:B------:R-:W-:Y:S05]  /*de50*/  BRA `(.L_x_2183) ;  /* 0x0000000400707947 */ /* 0x000fea0003800000 */
.L_x_2202:
        /* <DEDUP_REMOVED lines=17> */
.L_x_2205:
[----:B------:R-:W-:-:S04]  /*df70*/  LOP3.LUT R0, R19, 0x80000000, RZ, 0xc0, !PT ;  /* 0x8000000013007812 */ /* 0x000fc800078ec0ff */
[----:B------:R-:W-:-:S04]  /*df80*/  SHF.R.U32.HI R0, RZ, 0x18, R0 ;  /* 0x00000018ff007819 */ /* 0x000fc80000011600 */
[----:B------:R-:W-:-:S07]  /*df90*/  LOP3.LUT R0, R3, R0, RZ, 0xfc, !PT ;  /* 0x0000000003007212 */ /* 0x000fce00078efcff */
.L_x_2204:
[----:B------:R-:W-:Y:S05]  /*dfa0*/  BSYNC B0 ;  /* 0x0000000000007941 */ /* 0x000fea0003800000 */
.L_x_2203:
[----:B------:R0:W-:Y:S01]  /*dfb0*/  STG.E.U8 desc[UR36][R4.64], R0 ;  /* 0x0000000004007986 */ /* 0x0001e2000c101124 */
[----:B------:R-:W-:Y:S05]  /*dfc0*/  BRA `(.L_x_2183) ;  /* 0x0000000400147947 */ /* 0x000fea0003800000 */
.L_x_2201:
        /* <DEDUP_REMOVED lines=17> */
.L_x_2208:
[----:B------:R-:W-:-:S04]  /*e0e0*/  LOP3.LUT R0, R19, 0x80000000, RZ, 0xc0, !PT ;  /* 0x8000000013007812 */ /* 0x000fc800078ec0ff */
[----:B------:R-:W-:-:S04]  /*e0f0*/  SHF.R.U32.HI R0, RZ, 0x18, R0 ;  /* 0x00000018ff007819 */ /* 0x000fc80000011600 */
[----:B------:R-:W-:-:S07]  /*e100*/  LOP3.LUT R0, R3, R0, RZ, 0xfc, !PT ;  /* 0x0000000003007212 */ /* 0x000fce00078efcff */
.L_x_2207:
[----:B------:R-:W-:Y:S05]  /*e110*/  BSYNC B0 ;  /* 0x0000000000007941 */ /* 0x000fea0003800000 */
.L_x_2206:
[----:B------:R0:W-:Y:S01]  /*e120*/  STG.E.U8 desc[UR36][R4.64], R0 ;  /* 0x0000000004007986 */ /* 0x0001e2000c101124 */
[----:B------:R-:W-:Y:S05]  /*e130*/  BRA `(.L_x_2183) ;  /* 0x0000000000b87947 */ /* 0x000fea0003800000 */
.L_x_2200:
[----:B------:R-:W-:-:S13]  /*e140*/  ISETP.NE.AND P0, PT, R0, 0x1c, PT ;  /* 0x0000001c0000780c */ /* 0x000fda0003f05270 */
[----:B------:R-:W-:Y:S05]  /*e150*/  @!P0 BRA `(.L_x_2209) ;  /* 0x0000000000a48947 */ /* 0x000fea0003800000 */
[----:B------:R-:W-:-:S13]  /*e160*/  ISETP.NE.AND P0, PT, R0, 0x1d, PT ;  /* 0x0000001d0000780c */ /* 0x000fda0003f05270 */
[----:B------:R-:W-:Y:S05]  /*e170*/  @!P0 BRA `(.L_x_2210) ;  /* 0x00000000008c8947 */ /* 0x000fea0003800000 */
[----:B------:R-:W-:-:S13]  /*e180*/  ISETP.NE.AND P0, PT, R0, 0x2c, PT ;  /* 0x0000002c0000780c */ /* 0x000fda0003f05270 */
[----:B------:R-:W-:Y:S05]  /*e190*/  @P0 BRA `(.L_x_2182) ;  /* 0x0000000000400947 */ /* 0x000fea0003800000 */
[----:B-----5:R-:W-:-:S05]  /*e1a0*/  IMAD.U32 R6, R19, 0x10000, RZ ;  /* 0x0001000013067824 */ /* 0x020fca00078e00ff */
        /* <DEDUP_REMOVED lines=15> */
.L_x_2182:
        /* <DEDUP_REMOVED lines=16> */
.L_x_2211:
[----:B------:R-:W-:Y:S05]  /*e3a0*/  BRA `(.L_x_2183) ;  /* 0x00000000001c7947 */ /* 0x000fea0003800000 */
.L_x_2210:
[----:B-----5:R-:W-:-:S06]  /*e3b0*/  IMAD.U32 R6, R19, 0x10000, RZ ;  /* 0x0001000013067824 */ /* 0x020fcc00078e00ff */
[----:B------:R-:W0:Y:S02]  /*e3c0*/  F2I.U64.TRUNC R6, R6 ;  /* 0x0000000600067311 */ /* 0x000e24000020d800 */
[----:B0-----:R0:W-:Y:S01]  /*e3d0*/  STG.E.64 desc[UR36][R4.64], R6 ;  /* 0x0000000604007986 */ /* 0x0011e2000c101b24 */
[----:B------:R-:W-:Y:S05]  /*e3e0*/  BRA `(.L_x_2183) ;  /* 0x00000000000c7947 */ /* 0x000fea0003800000 */
.L_x_2209:
[----:B-----5:R-:W-:-:S06]  /*e3f0*/  IMAD.U32 R19, R19, 0x10000, RZ ;  /* 0x0001000013137824 */ /* 0x020fcc00078e00ff */
[----:B------:R-:W0:Y:S02]  /*e400*/  F2I.FTZ.U32.TRUNC.NTZ R19, R19 ;  /* 0x0000001300137305 */ /* 0x000e24000021f000 */
[----:B0-----:R0:W-:Y:S02]  /*e410*/  STG.E desc[UR36][R4.64], R19 ;  /* 0x0000001304007986 */ /* 0x0011e4000c101924 */
.L_x_2183:
        /* <DEDUP_REMOVED lines=21> */
[----:B------:R-:W-:-:S06]  /*e570*/  IMAD.U32 R27, R27, 0x10000, RZ ;  /* 0x000100001b1b7824 */ /* 0x000fcc00078e00ff */
[----:B------:R-:W0:Y:S02]  /*e580*/  F2I.FTZ.TRUNC.NTZ R27, R27 ;  /* 0x0000001b001b7305 */ /* 0x000e24000021f100 */
[----:B0-----:R0:W-:Y:S01]  /*e590*/  STG.E.U8 desc[UR36][R4.64], R27 ;  /* 0x0000001b04007986 */ /* 0x0011e2000c101124 */
[----:B------:R-:W-:Y:S05]  /*e5a0*/  BRA `(.L_x_2217) ;  /* 0x0000000c008c7947 */ /* 0x000fea0003800000 */
.L_x_2215:
[----:B------:R-:W-:-:S06]  /*e5b0*/  IMAD.U32 R7, R27, 0x10000, RZ ;  /* 0x000100001b077824 */ /* 0x000fcc00078e00ff */
[----:B------:R-:W0:Y:S02]  /*e5c0*/  F2I.S64.TRUNC R6, R7 ;  /* 0x0000000700067311 */ /* 0x000e24000020d900 */
[----:B0-----:R0:W-:Y:S01]  /*e5d0*/  STG.E.U8 desc[UR36][R4.64], R6 ;  /* 0x0000000604007986 */ /* 0x0011e2000c101124 */
[----:B------:R-:W-:Y:S05]  /*e5e0*/  BRA `(.L_x_2217) ;  /* 0x0000000c007c7947 */ /* 0x000fea0003800000 */
.L_x_2214:
[----:B------:R-:W-:-:S13]  /*e5f0*/  ISETP.NE.AND P0, PT, R0, 0x2, PT ;  /* 0x000000020000780c */ /* 0x000fda0003f05270 */
[----:B------:R-:W-:Y:S05]  /*e600*/  @!P0 BRA `(.L_x_2218) ;  /* 0x0000000000308947 */ /* 0x000fea0003800000 */
[----:B------:R-:W-:-:S13]  /*e610*/  ISETP.NE.AND P0, PT, R0, 0x3, PT ;  /* 0x000000030000780c */ /* 0x000fda0003f05270 */
[----:B------:R-:W-:Y:S05]  /*e620*/  @!P0 BRA `(.L_x_2219) ;  /* 0x0000000000188947 */ /* 0x000fea0003800000 */
[----:B------:R-:W-:-:S13]  /*e630*/  ISETP.NE.AND P0, PT, R0, 0x4, PT ;  /* 0x000000040000780c */ /* 0x000fda0003f05270 */
[----:B------:R-:W-:Y:S05]  /*e640*/  @P0 BRA `(.L_x_2216) ;  /* 0x0000000c00040947 */ /* 0x000fea0003800000 */
[----:B------:R-:W-:-:S06]  /*e650*/  IMAD.U32 R6, R27, 0x10000, RZ ;  /* 0x000100001b067824 */ /* 0x000fcc00078e00ff */
[----:B------:R-:W0:Y:S02]  /*e660*/  F2I.S64.TRUNC R6, R6 ;  /* 0x0000000600067311 */ /* 0x000e24000020d900 */
[----:B0-----:R0:W-:Y:S01]  /*e670*/  STG.E.64 desc[UR36][R4.64], R6 ;  /* 0x0000000604007986 */ /* 0x0011e2000c101b24 */
[----:B------:R-:W-:Y:S05]  /*e680*/  BRA `(.L_x_2217) ;  /* 0x0000000c00547947 */ /* 0x000fea0003800000 */
.L_x_2219:
[----:B------:R-:W-:-:S06]  /*e690*/  IMAD.U32 R27, R27, 0x10000, RZ ;  /* 0x000100001b1b7824 */ /* 0x000fcc00078e00ff */
[----:B------:R-:W0:Y:S02]  /*e6a0*/  F2I.FTZ.TRUNC.NTZ R27, R27 ;  /* 0x0000001b001b7305 */ /* 0x000e24000021f100 */
[----:B0-----:R0:W-:Y:S01]  /*e6b0*/  STG.E desc[UR36][R4.64], R27 ;  /* 0x0000001b04007986 */ /* 0x0011e2000c101924 */
[----:B------:R-:W-:Y:S05]  /*e6c0*/  BRA `(.L_x_2217) ;  /* 0x0000000c00447947 */ /* 0x000fea0003800000 */
.L_x_2218:
[----:B------:R-:W-:-:S06]  /*e6d0*/  IMAD.U32 R27, R27, 0x10000, RZ ;  /* 0x000100001b1b7824 */ /* 0x000fcc00078e00ff */
[----:B------:R-:W0:Y:S02]  /*e6e0*/  F2I.FTZ.TRUNC.NTZ R27, R27 ;  /* 0x0000001b001b7305 */ /* 0x000e24000021f100 */
[----:B0-----:R0:W-:Y:S01]  /*e6f0*/  STG.E.U16 desc[UR36][R4.64], R27 ;  /* 0x0000001b04007986 */ /* 0x0011e2000c101524 */
[----:B------:R-:W-:Y:S05]  /*e700*/  BRA `(.L_x_2217) ;  /* 0x0000000c00347947 */ /* 0x000fea0003800000 */
.L_x_2213:
[----:B------:R-:W-:-:S13]  /*e710*/  ISETP.GT.AND P0, PT, R0, 0x6, PT ;  /* 0x000000060000780c */ /* 0x000fda0003f04270 */
[----:B------:R-:W-:Y:S05]  /*e720*/  @P0 BRA `(.L_x_2220) ;  /* 0x00000000002c0947 */ /* 0x000fea0003800000 */
[----:B------:R-:W-:-:S13]  /*e730*/  ISETP.NE.AND P0, PT, R0, 0x5, PT ;  /* 0x000000050000780c */ /* 0x000fda0003f05270 */
[----:B------:R-:W-:Y:S05]  /*e740*/  @!P0 BRA `(.L_x_2221) ;  /* 0x0000000000148947 */ /* 0x000fea0003800000 */
[----:B------:R-:W-:-:S13]  /*e750*/  ISETP.NE.AND P0, PT, R0, 0x6, PT ;  /* 0x000000060000780c */ /* 0x000fda0003f05270 */
[----:B------:R-:W-:Y:S05]  /*e760*/  @P0 BRA `(.L_x_2216) ;  /* 0x0000000800bc0947 */ /* 0x000fea0003800000 */
[----:B------:R-:W-:-:S05]  /*e770*/  IMAD.U32 R27, R27, 0x10000, RZ ;  /* 0x000100001b1b7824 */ /* 0x000fca00078e00ff */
[----:B------:R0:W-:Y:S01]  /*e780*/  STG.E desc[UR36][R4.64], R27 ;  /* 0x0000001b04007986 */ /* 0x0001e2000c101924 */
[----:B------:R-:W-:Y:S05]  /*e790*/  BRA `(.L_x_2217) ;  /* 0x0000000c00107947 */ /* 0x000fea0003800000 */
.L_x_2221:
[----:B------:R-:W-:-:S05]  /*e7a0*/  IMAD.U32 R0, R27, 0x10000, RZ ;  /* 0x000100001b007824 */ /* 0x000fca00078e00ff */
[----:B------:R-:W-:-:S05]  /*e7b0*/  F2FP.F16.F32.PACK_AB R0, RZ, R0 ;  /* 0x00000000ff00723e */ /* 0x000fca00000000ff */
[----:B------:R0:W-:Y:S01]  /*e7c0*/  STG.E.U16 desc[UR36][R4.64], R0 ;  /* 0x0000000004007986 */ /* 0x0001e2000c101524 */
[----:B------:R-:W-:Y:S05]  /*e7d0*/  BRA `(.L_x_2217) ;  /* 0x0000000c00007947 */ /* 0x000fea0003800000 */
.L_x_2220:
[----:B------:R-:W-:-:S13]  /*e7e0*/  ISETP.NE.AND P0, PT, R0, 0x7, PT ;  /* 0x000000070000780c */ /* 0x000fda0003f05270 */
[----:B------:R-:W-:Y:S05]  /*e7f0*/  @!P0 BRA `(.L_x_2222) ;  /* 0x0000000000348947 */ /* 0x000fea0003800000 */
[----:B------:R-:W-:-:S13]  /*e800*/  ISETP.NE.AND P0, PT, R0, 0x8, PT ;  /* 0x000000080000780c */ /* 0x000fda0003f05270 */
[----:B------:R-:W-:Y:S05]  /*e810*/  @!P0 BRA `(.L_x_2223) ;  /* 0x0000000000188947 */ /* 0x000fea0003800000 */
[----:B------:R-:W-:-:S13]  /*e820*/  ISETP.NE.AND P0, PT, R0, 0x9, PT ;  /* 0x000000090000780c */ /* 0x000fda0003f05270 */
[----:B------:R-:W-:Y:S05]  /*e830*/  @P0 BRA `(.L_x_2216) ;  /* 0x0000000800880947 */ /* 0x000fea0003800000 */
[----:B------:R-:W-:Y:S02]  /*e840*/  IMAD.U32 R6, R27, 0x10000, RZ ;  /* 0x000100001b067824 */ /* 0x000fe400078e00ff */
[----:B------:R-:W-:-:S05]  /*e850*/  IMAD.MOV.U32 R7, RZ, RZ, RZ ;  /* 0x000000ffff077224 */ /* 0x000fca00078e00ff */
[----:B------:R0:W-:Y:S01]  /*e860*/  STG.E.64 desc[UR36][R4.64], R6 ;  /* 0x0000000604007986 */ /* 0x0001e2000c101b24 */
[----:B------:R-:W-:Y:S05]  /*e870*/  BRA `(.L_x_2217) ;  /* 0x0000000800d87947 */ /* 0x000fea0003800000 */
.L_x_2223:
[----:B------:R-:W-:-:S05]  /*e880*/  IMAD.U32 R27, R27, 0x10000, RZ ;  /* 0x000100001b1b7824 */ /* 0x000fca00078e00ff */
[----:B------:R-:W-:-:S04]  /*e890*/  F2FP.F16.F32.PACK_AB R3, RZ, R27 ;  /* 0x0000001bff03723e */ /* 0x000fc800000000ff */
[----:B------:R-:W-:-:S05]  /*e8a0*/  PRMT R3, R3, 0x5410, RZ ;  /* 0x0000541003037816 */ /* 0x000fca00000000ff */
[----:B------:R0:W-:Y:S01]  /*e8b0*/  STG.E desc[UR36][R4.64], R3 ;  /* 0x0000000304007986 */ /* 0x0001e2000c101924 */
[----:B------:R-:W-:Y:S05]  /*e8c0*/  BRA `(.L_x_2217) ;  /* 0x0000000800c47947 */ /* 0x000fea0003800000 */
.L_x_2222:
[----:B------:R-:W-:-:S04]  /*e8d0*/  IMAD.U32 R6, R27, 0x10000, RZ ;  /* 0x000100001b067824 */ /* 0x000fc800078e00ff */
[----:B------:R-:W-:-:S06]  /*e8e0*/  FMUL.FTZ R6, R6, 1 ;  /* 0x3f80000006067820 */ /* 0x000fcc0000410000 */
[----:B------:R-:W0:Y:S02]  /*e8f0*/  F2F.F64.F32 R6, R6 ;  /* 0x0000000600067310 */ /* 0x000e240000201800 */
[----:B0-----:R0:W-:Y:S01]  /*e900*/  STG.E.64 desc[UR36][R4.64], R6 ;  /* 0x0000000604007986 */ /* 0x0011e2000c101b24 */
[----:B------:R-:W-:Y:S05]  /*e910*/  BRA `(.L_x_2217) ;  /* 0x0000000800b07947 */ /* 0x000fea0003800000 */
.L_x_2212:
        /* <DEDUP_REMOVED lines=8> */
[----:B------:R-:W-:-:S05]  /*e9a0*/  IMAD.U32 R27, R27, 0x10000, RZ ;  /* 0x000100001b1b7824 */ /* 0x000fca00078e00ff */
[----:B------:R-:W-:-:S04]  /*e9b0*/  FSETP.NEU.FTZ.AND P0, PT, R27, RZ, PT ;  /* 0x000000ff1b00720b */ /* 0x000fc80003f1d000 */
[----:B------:R-:W-:-:S05]  /*e9c0*/  SEL R3, RZ, 0x1, !P0 ;  /* 0x00000001ff037807 */ /* 0x000fca0004000000 */
[----:B------:R0:W-:Y:S01]  /*e9d0*/  STG.E.U8 desc[UR36][R4.64], R3 ;  /* 0x0000000304007986 */ /* 0x0001e2000c101124 */
[----:B------:R-:W-:Y:S05]  /*e9e0*/  BRA `(.L_x_2217) ;  /* 0x00000008007c7947 */ /* 0x000fea0003800000 */
.L_x_2226:
[----:B------:R-:W-:Y:S01]  /*e9f0*/  IMAD.U32 R27, R27, 0x10000, RZ ;  /* 0x000100001b1b7824 */ /* 0x000fe200078e00ff */
[----:B------:R-:W-:-:S03]  /*ea00*/  CS2R R10, SRZ ;  /* 0x00000000000a7805 */ /* 0x000fc6000001ff00 */
[----:B-1-34-:R-:W-:-:S06]  /*ea10*/  FMUL.FTZ R8, R27, 1 ;  /* 0x3f8000001b087820 */ /* 0x01afcc0000410000 */
[----:B------:R-:W0:Y:S02]  /*ea20*/  F2F.F64.F32 R8, R8 ;  /* 0x0000000800087310 */ /* 0x000e240000201800 */
[----:B0-----:R0:W-:Y:S01]  /*ea30*/  STG.E.128 desc[UR36][R4.64], R8 ;  /* 0x0000000804007986 */ /* 0x0011e2000c101d24 */
[----:B------:R-:W-:Y:S05]  /*ea40*/  BRA `(.L_x_2217) ;  /* 0x0000000800647947 */ /* 0x000fea0003800000 */
.L_x_2225:
[----:B------:R-:W-:-:S13]  /*ea50*/  ISETP.NE.AND P0, PT, R0, 0xf, PT ;  /* 0x0000000f0000780c */ /* 0x000fda0003f05270 */
[----:B------:R-:W-:Y:S05]  /*ea60*/  @!P0 BRA `(.L_x_2227) ;  /* 0x0000000000b48947 */ /* 0x000fea0003800000 */
[----:B------:R-:W-:-:S13]  /*ea70*/  ISETP.NE.AND P0, PT, R0, 0x17, PT ;  /* 0x000000170000780c */ /* 0x000fda0003f05270 */
[----:B------:R-:W-:Y:S05]  /*ea80*/  @!P0 BRA `(.L_x_2228) ;  /* 0x0000000000548947 */ /* 0x000fea0003800000 */
[----:B------:R-:W-:-:S13]  /*ea90*/  ISETP.NE.AND P0, PT, R0, 0x18, PT ;  /* 0x000000180000780c */ /* 0x000fda0003f05270 */
[----:B------:R-:W-:Y:S05]  /*eaa0*/  @P0 BRA `(.L_x_2216) ;  /* 0x0000000400ec0947 */ /* 0x000fea0003800000 */
[----:B------:R-:W-:Y:S01]  /*eab0*/  IMAD.U32 R27, R27, 0x10000, RZ ;  /* 0x000100001b1b7824 */ /* 0x000fe200078e00ff */
        /* <DEDUP_REMOVED lines=14> */
.L_x_2230:
[----:B------:R-:W-:Y:S05]  /*eba0*/  BSYNC B0 ;  /* 0x0000000000007941 */ /* 0x000fea0003800000 */
.L_x_2229:
[----:B------:R-:W-:-:S05]  /*ebb0*/  LOP3.LUT R7, R0, R7, RZ, 0xfc, !PT ;  /* 0x0000000700077212 */ /* 0x000fca00078efcff */
[----:B------:R0:W-:Y:S01]  /*ebc0*/  STG.E.U8 desc[UR36][R4.64], R7 ;  /* 0x0000000704007986 */ /* 0x0001e2000c101124 */
[----:B------:R-:W-:Y:S05]  /*ebd0*/  BRA `(.L_x_2217) ;  /* 0x0000000800007947 */ /* 0x000fea0003800000 */
.L_x_2228:
[----:B------:R-:W-:Y:S01]  /*ebe0*/  IMAD.U32 R27, R27, 0x10000, RZ ;  /* 0x000100001b1b7824 */ /* 0x000fe200078e00ff */
        /* <DEDUP_REMOVED lines=12> */
.L_x_2232:
[----:B------:R-:W-:Y:S01]  /*ecb0*/  IMAD.MOV.U32 R0, RZ, RZ, 0x7f ;  /* 0x0000007fff007424 */ /* 0x000fe200078e00ff */
[----:B------:R-:W-:-:S04]  /*ecc0*/  ISETP.GT.U32.AND P0, PT, R3, 0x7f800000, PT ;  /* 0x7f8000000300780c */ /* 0x000fc80003f04070 */
[----:B------:R-:W-:-:S09]  /*ecd0*/  SEL R0, R0, 0x7c, P0 ;  /* 0x0000007c00007807 */ /* 0x000fd20000000000 */
.L_x_2233:
[----:B------:R-:W-:Y:S05]  /*ece0*/  BSYNC B0 ;  /* 0x0000000000007941 */ /* 0x000fea0003800000 */
.L_x_2231:
[----:B------:R-:W-:-:S04]  /*ecf0*/  LOP3.LUT R3, R27, 0x80000000, RZ, 0xc0, !PT ;  /* 0x800000001b037812 */ /* 0x000fc800078ec0ff */
[----:B------:R-:W-:-:S04]  /*ed00*/  SHF.R.U32.HI R3, RZ, 0x18, R3 ;  /* 0x00000018ff037819 */ /* 0x000fc80000011603 */
[----:B------:R-:W-:-:S05]  /*ed10*/  LOP3.LUT R3, R0, R3, RZ, 0xfc, !PT ;  /* 0x0000000300037212 */ /* 0x000fca00078efcff */
[----:B------:R0:W-:Y:S01]  /*ed20*/  STG.E.U8 desc[UR36][R4.64], R3 ;  /* 0x0000000304007986 */ /* 0x0001e2000c101124 */
[----:B------:R-:W-:Y:S05]  /*ed30*/  BRA `(.L_x_2217) ;  /* 0x0000000400a87947 */ /* 0x000fea0003800000 */
.L_x_2227:
[----:B------:R0:W-:Y:S01]  /*ed40*/  STG.E.U16 desc[UR36][R4.64], R27 ;  /* 0x0000001b04007986 */ /* 0x0001e2000c101524 */
[----:B------:R-:W-:Y:S05]  /*ed50*/  BRA `(.L_x_2217) ;  /* 0x0000000400a07947 */ /* 0x000fea0003800000 */
.L_x_2224:
        /* <DEDUP_REMOVED lines=8> */
[----:B------:R-:W-:-:S06]  /*ede0*/  IMAD.U32 R3, R27, 0x10000, RZ ;  /* 0x000100001b037824 */ /* 0x000fcc00078e00ff */
[----:B------:R-:W0:Y:S02]  /*edf0*/  F2I.FTZ.U32.TRUNC.NTZ R3, R3 ;  /* 0x0000000300037305 */ /* 0x000e24000021f000 */
[----:B0-----:R0:W-:Y:S01]  /*ee00*/  STG.E.U16 desc[UR36][R4.64], R3 ;  /* 0x0000000304007986 */ /* 0x0011e2000c101524 */
[----:B------:R-:W-:Y:S05]  /*ee10*/  BRA `(.L_x_2217) ;  /* 0x0000000400707947 */ /* 0x000fea0003800000 */
.L_x_2236:
[----:B------:R-:W-:Y:S01]  /*ee20*/  IMAD.U32 R27, R27, 0x10000, RZ ;  /* 0x000100001b1b7824 */ /* 0x000fe200078e00ff */
        /* <DEDUP_REMOVED lines=16> */
.L_x_2239:
[----:B------:R-:W-:-:S04]  /*ef30*/  LOP3.LUT R0, R27, 0x80000000, RZ, 0xc0, !PT ;  /* 0x800000001b007812 */ /* 0x000fc800078ec0ff */
[----:B------:R-:W-:-:S04]  /*ef40*/  SHF.R.U32.HI R0, RZ, 0x18, R0 ;  /* 0x00000018ff007819 */ /* 0x000fc80000011600 */
[----:B------:R-:W-:-:S07]  /*ef50*/  LOP3.LUT R0, R3, R0, RZ, 0xfc, !PT ;  /* 0x0000000003007212 */ /* 0x000fce00078efcff */
.L_x_2238:
[----:B------:R-:W-:Y:S05]  /*ef60*/  BSYNC B0 ;  /* 0x0000000000007941 */ /* 0x000fea0003800000 */
.L_x_2237:
[----:B------:R0:W-:Y:S01]  /*ef70*/  STG.E.U8 desc[UR36][R4.64], R0 ;  /* 0x0000000004007986 */ /* 0x0001e2000c101124 */
[----:B------:R-:W-:Y:S05]  /*ef80*/  BRA `(.L_x_2217) ;  /* 0x0000000400147947 */ /* 0x000fea0003800000 */
.L_x_2235:
        /* <DEDUP_REMOVED lines=17> */
.L_x_2242:
[----:B------:R-:W-:-:S04]  /*f0a0*/  LOP3.LUT R0, R27, 0x80000000, RZ, 0xc0, !PT ;  /* 0x800000001b007812 */ /* 0x000fc800078ec0ff */
[----:B------:R-:W-:-:S04]  /*f0b0*/  SHF.R.U32.HI R0, RZ, 0x18, R0 ;  /* 0x00000018ff007819 */ /* 0x000fc80000011600 */
[----:B------:R-:W-:-:S07]  /*f0c0*/  LOP3.LUT R0, R3, R0, RZ, 0xfc, !PT ;  /* 0x0000000003007212 */ /* 0x000fce00078efcff */
.L_x_2241:
[----:B------:R-:W-:Y:S05]  /*f0d0*/  BSYNC B0 ;  /* 0x0000000000007941 */ /* 0x000fea0003800000 */
.L_x_2240:
[----:B------:R0:W-:Y:S01]  /*f0e0*/  STG.E.U8 desc[UR36][R4.64], R0 ;  /* 0x0000000004007986 */ /* 0x0001e2000c101124 */
[----:B------:R-:W-:Y:S05]  /*f0f0*/  BRA `(.L_x_2217) ;  /* 0x0000000000b87947 */ /* 0x000fea0003800000 */
.L_x_2234:
[----:B------:R-:W-:-:S13]  /*f100*/  ISETP.NE.AND P0, PT, R0, 0x1c, PT ;  /* 0x0000001c0000780c */ /* 0x000fda0003f05270 */
[----:B------:R-:W-:Y:S05]  /*f110*/  @!P0 BRA `(.L_x_2243) ;  /* 0x0000000000a48947 */ /* 0x000fea0003800000 */
[----:B------:R-:W-:-:S13]  /*f120*/  ISETP.NE.AND P0, PT, R0, 0x1d, PT ;  /* 0x0000001d0000780c */ /* 0x000fda0003f05270 */
[----:B------:R-:W-:Y:S05]  /*f130*/  @!P0 BRA `(.L_x_2244) ;  /* 0x00000000008c8947 */ /* 0x000fea0003800000 */
[----:B------:R-:W-:-:S13]  /*f140*/  ISETP.NE.AND P0, PT, R0, 0x2c, PT ;  /* 0x0000002c0000780c */ /* 0x000fda0003f05270 */
[----:B------:R-:W-:Y:S05]  /*f150*/  @P0 BRA `(.L_x_2216) ;  /* 0x0000000000400947 */ /* 0x000fea0003800000 */
[----:B------:R-:W-:-:S05]  /*f160*/  IMAD.U32 R6, R27, 0x10000, RZ ;  /* 0x000100001b067824 */ /* 0x000fca00078e00ff */
        /* <DEDUP_REMOVED lines=15> */
.L_x_2216:
        /* <DEDUP_REMOVED lines=16> */
.L_x_2245:
[----:B------:R-:W-:Y:S05]  /*f360*/  BRA `(.L_x_2217) ;  /* 0x00000000001c7947 */ /* 0x000fea0003800000 */
.L_x_2244:
[----:B------:R-:W-:-:S06]  /*f370*/  IMAD.U32 R6, R27, 0x10000, RZ ;  /* 0x000100001b067824 */ /* 0x000fcc00078e00ff */
[----:B------:R-:W0:Y:S02]  /*f380*/  F2I.U64.TRUNC R6, R6 ;  /* 0x0000000600067311 */ /* 0x000e24000020d800 */
[----:B0-----:R2:W-:Y:S01]  /*f390*/  STG.E.64 desc[UR36][R4.64], R6 ;  /* 0x0000000604007986 */ /* 0x0015e2000c101b24 */
[----:B------:R-:W-:Y:S05]  /*f3a0*/  BRA `(.L_x_2217) ;  /* 0x00000000000c7947 */ /* 0x000fea0003800000 */
.L_x_2243:
[----:B------:R-:W-:-:S06]  /*f3b0*/  IMAD.U32 R27, R27, 0x10000, RZ ;  /* 0x000100001b1b7824 */ /* 0x000fcc00078e00ff */
[----:B------:R-:W0:Y:S02]  /*f3c0*/  F2I.FTZ.U32.TRUNC.NTZ R27, R27 ;  /* 0x0000001b001b7305 */ /* 0x000e24000021f000 */
[----:B0-----:R0:W-:Y:S02]  /*f3d0*/  STG.E desc[UR36][R4.64], R27 ;  /* 0x0000001b04007986 */ /* 0x0011e4000c101924 */
.L_x_2217:
[----:B------:R-:W-:-:S07]  /*f3e0*/  VIADD R17, R17, 0x80 ;  /* 0x0000008011117836 */ /* 0x000fce0000000000 */
.L_x_2177:
[----:B------:R-:W-:Y:S05]  /*f3f0*/  BSYNC B6 ;  /* 0x0000000000067941 */ /* 0x000fea0003800000 */
.L_x_2176:
        /* <DEDUP_REMOVED lines=19> */
[----:B-----5:R-:W-:-:S04]  /*f530*/  IMAD.U32 R18, R18, 0x10000, RZ ;  /* 0x0001000012127824 */ /* 0x020fc800078e00ff */
[----:B------:R-:W0:Y:S02]  /*f540*/  F2I.FTZ.TRUNC.NTZ R5, R18 ;  /* 0x0000001200057305 */ /* 0x000e24000021f100 */
[----:B0-----:R-:W-:Y:S01]  /*f550*/  STG.E.U8 desc[UR36][R2.64], R5 ;  /* 0x0000000502007986 */ /* 0x001fe2000c101124 */
[----:B------:R-:W-:Y:S05]  /*f560*/  EXIT ;  /* 0x000000000000794d */ /* 0x000fea0003800000 */
.L_x_2249:
[----:B-----5:R-:W-:-:S06]  /*f570*/  IMAD.U32 R5, R18, 0x10000, RZ ;  /* 0x0001000012057824 */ /* 0x020fcc00078e00ff */
[----:B------:R-:W0:Y:S02]  /*f580*/  F2I.S64.TRUNC R4, R5 ;  /* 0x0000000500047311 */ /* 0x000e24000020d900 */
[----:B0-----:R-:W-:Y:S01]  /*f590*/  STG.E.U8 desc[UR36][R2.64], R4 ;  /* 0x0000000402007986 */ /* 0x001fe2000c101124 */
[----:B------:R-:W-:Y:S05]  /*f5a0*/  EXIT ;  /* 0x000000000000794d */ /* 0x000fea0003800000 */
.L_x_2248:
        /* <DEDUP_REMOVED lines=8> */
[----:B0-----:R-:W-:Y:S01]  /*f630*/  STG.E.64 desc[UR36][R2.64], R4 ;  /* 0x0000000402007986 */ /* 0x001fe2000c101b24 */
[----:B------:R-:W-:Y:S05]  /*f640*/  EXIT ;  /* 0x000000000000794d */ /* 0x000fea0003800000 */
.L_x_2252:
[----:B-----5:R-:W-:-:S04]  /*f650*/  IMAD.U32 R18, R18, 0x10000, RZ ;  /* 0x0001000012127824 */ /* 0x020fc800078e00ff */
[----:B------:R-:W0:Y:S02]  /*f660*/  F2I.FTZ.TRUNC.NTZ R5, R18 ;  /* 0x0000001200057305 */ /* 0x000e24000021f100 */
[----:B0-----:R-:W-:Y:S01]  /*f670*/  STG.E desc[UR36][R2.64], R5 ;  /* 0x0000000502007986 */ /* 0x001fe2000c101924 */
[----:B------:R-:W-:Y:S05]  /*f680*/  EXIT ;  /* 0x000000000000794d */ /* 0x000fea0003800000 */
.L_x_2251:
[----:B-----5:R-:W-:-:S04]  /*f690*/  IMAD.U32 R18, R18, 0x10000, RZ ;  /* 0x0001000012127824 */ /* 0x020fc800078e00ff */
[----:B------:R-:W0:Y:S02]  /*f6a0*/  F2I.FTZ.TRUNC.NTZ R5, R18 ;  /* 0x0000001200057305 */ /* 0x000e24000021f100 */
[----:B0-----:R-:W-:Y:S01]  /*f6b0*/  STG.E.U16 desc[UR36][R2.64], R5 ;  /* 0x0000000502007986 */ /* 0x001fe2000c101524 */
[----:B------:R-:W-:Y:S05]  /*f6c0*/  EXIT ;  /* 0x000000000000794d */ /* 0x000fea0003800000 */
.L_x_2247:
        /* <DEDUP_REMOVED lines=9> */
.L_x_2254:
[----:B-----5:R-:W-:-:S05]  /*f760*/  IMAD.U32 R0, R18, 0x10000, RZ ;  /* 0x0001000012007824 */ /* 0x020fca00078e00ff */
[----:B------:R-:W-:-:S05]  /*f770*/  F2FP.F16.F32.PACK_AB R0, RZ, R0 ;  /* 0x00000000ff00723e */ /* 0x000fca00000000ff */
[----:B------:R-:W-:Y:S01]  /*f780*/  STG.E.U16 desc[UR36][R2.64], R0 ;  /* 0x0000000002007986 */ /* 0x000fe2000c101524 */
[----:B------:R-:W-:Y:S05]  /*f790*/  EXIT ;  /* 0x000000000000794d */ /* 0x000fea0003800000 */
.L_x_2253:
        /* <DEDUP_REMOVED lines=8> */
[----:B------:R-:W-:Y:S01]  /*f820*/  STG.E.64 desc[UR36][R2.64], R18 ;  /* 0x0000001202007986 */ /* 0x000fe2000c101b24 */
[----:B------:R-:W-:Y:S05]  /*f830*/  EXIT ;  /* 0x000000000000794d */ /* 0x000fea0003800000 */
.L_x_2256:
[----:B-----5:R-:W-:-:S05]  /*f840*/  IMAD.U32 R18, R18, 0x10000, RZ ;  /* 0x0001000012127824 */ /* 0x020fca00078e00ff */
[----:B------:R-:W-:-:S04]  /*f850*/  F2FP.F16.F32.PACK_AB R5, RZ, R18 ;  /* 0x00000012ff05723e */ /* 0x000fc800000000ff */
[----:B------:R-:W-:-:S05]  /*f860*/  PRMT R5, R5, 0x5410, RZ ;  /* 0x0000541005057816 */ /* 0x000fca00000000ff */
[----:B------:R-:W-:Y:S01]  /*f870*/  STG.E desc[UR36][R2.64], R5 ;  /* 0x0000000502007986 */ /* 0x000fe2000c101924 */
[----:B------:R-:W-:Y:S05]  /*f880*/  EXIT ;  /* 0x000000000000794d */ /* 0x000fea0003800000 */
.L_x_2255:
[----:B-----5:R-:W-:-:S04]  /*f890*/  IMAD.U32 R4, R18, 0x10000, RZ ;  /* 0x0001000012047824 */ /* 0x020fc800078e00ff */
[----:B------:R-:W-:-:S06]  /*f8a0*/  FMUL.FTZ R4, R4, 1 ;  /* 0x3f80000004047820 */ /* 0x000fcc0000410000 */
[----:B------:R-:W0:Y:S02]  /*f8b0*/  F2F.F64.F32 R4, R4 ;  /* 0x0000000400047310 */ /* 0x000e240000201800 */
[----:B0-----:R-:W-:Y:S01]  /*f8c0*/  STG.E.64 desc[UR36][R2.64], R4 ;  /* 0x0000000402007986 */ /* 0x001fe2000c101b24 */
[----:B------:R-:W-:Y:S05]  /*f8d0*/  EXIT ;  /* 0x000000000000794d */ /* 0x000fea0003800000 */
.L_x_2246:
        /* <DEDUP_REMOVED lines=11> */
[----:B------:R-:W-:Y:S01]  /*f990*/  STG.E.U8 desc[UR36][R2.64], R5 ;  /* 0x0000000502007986 */ /* 0x000fe2000c101124 */
[----:B------:R-:W-:Y:S05]  /*f9a0*/  EXIT ;  /* 0x000000000000794d */ /* 0x000fea0003800000 */
.L_x_2259:
[----:B-----5:R-:W-:Y:S01]  /*f9b0*/  IMAD.U32 R18, R18, 0x10000, RZ ;  /* 0x0001000012127824 */ /* 0x020fe200078e00ff */
[----:B------:R-:W-:-:S03]  /*f9c0*/  CS2R R6, SRZ ;  /* 0x0000000000067805 */ /* 0x000fc6000001ff00 */
[----:B------:R-:W-:-:S06]  /*f9d0*/  FMUL.FTZ R4, R18, 1 ;  /* 0x3f80000012047820 */ /* 0x000fcc0000410000 */
[----:B------:R-:W0:Y:S02]  /*f9e0*/  F2F.F64.F32 R4, R4 ;  /* 0x0000000400047310 */ /* 0x000e240000201800 */
[----:B0-----:R-:W-:Y:S01]  /*f9f0*/  STG.E.128 desc[UR36][R2.64], R4 ;  /* 0x0000000402007986 */ /* 0x001fe2000c101d24 */
[----:B------:R-:W-:Y:S05]  /*fa00*/  EXIT ;  /* 0x000000000000794d */ /* 0x000fea0003800000 */
.L_x_2258:
        /* <DEDUP_REMOVED lines=21> */
.L_x_2263:
[----:B------:R-:W-:Y:S05]  /*fb60*/  BSYNC B0 ;  /* 0x0000000000007941 */ /* 0x000fea0003800000 */
.L_x_2262:
[----:B------:R-:W-:-:S05]  /*fb70*/  LOP3.LUT R5, R0, R5, RZ, 0xfc, !PT ;  /* 0x0000000500057212 */ /* 0x000fca00078efcff */
[----:B------:R-:W-:Y:S01]  /*fb80*/  STG.E.U8 desc[UR36][R2.64], R5 ;  /* 0x0000000502007986 */ /* 0x000fe2000c101124 */
[----:B------:R-:W-:Y:S05]  /*fb90*/  EXIT ;  /* 0x000000000000794d */ /* 0x000fea0003800000 */
.L_x_2261:
        /* <DEDUP_REMOVED lines=13> */
.L_x_2265:
[----:B------:R-:W-:Y:S01]  /*fc70*/  IMAD.MOV.U32 R0, RZ, RZ, 0x7f ;  /* 0x0000007fff007424 */ /* 0x000fe200078e00ff */
[----:B------:R-:W-:-:S04]  /*fc80*/  ISETP.GT.U32.AND P0, PT, R4, 0x7f800000, PT ;  /* 0x7f8000000400780c */ /* 0x000fc80003f04070 */
[----:B------:R-:W-:-:S09]  /*fc90*/  SEL R0, R0, 0x7c, P0 ;  /* 0x0000007c00007807 */ /* 0x000fd20000000000 */
.L_x_2266:
[----:B------:R-:W-:Y:S05]  /*fca0*/  BSYNC B0 ;  /* 0x0000000000007941 */ /* 0x000fea0003800000 */
.L_x_2264:
[----:B------:R-:W-:-:S04]  /*fcb0*/  LOP3.LUT R4, R5, 0x80000000, RZ, 0xc0, !PT ;  /* 0x8000000005047812 */ /* 0x000fc800078ec0ff */
[----:B------:R-:W-:-:S04]  /*fcc0*/  SHF.R.U32.HI R5, RZ, 0x18, R4 ;  /* 0x00000018ff057819 */ /* 0x000fc80000011604 */
[----:B------:R-:W-:-:S05]  /*fcd0*/  LOP3.LUT R5, R0, R5, RZ, 0xfc, !PT ;  /* 0x0000000500057212 */ /* 0x000fca00078efcff */
[----:B------:R-:W-:Y:S01]  /*fce0*/  STG.E.U8 desc[UR36][R2.64], R5 ;  /* 0x0000000502007986 */ /* 0x000fe2000c101124 */
[----:B------:R-:W-:Y:S05]  /*fcf0*/  EXIT ;  /* 0x000000000000794d */ /* 0x000fea0003800000 */
.L_x_2260:
[----:B-----5:R-:W-:Y:S01]  /*fd00*/  STG.E.U16 desc[UR36][R2.64], R18 ;  /* 0x0000001202007986 */ /* 0x020fe2000c101524 */
[----:B------:R-:W-:Y:S05]  /*fd10*/  EXIT ;  /* 0x000000000000794d */ /* 0x000fea0003800000 */
.L_x_2257:
        /* <DEDUP_REMOVED lines=10> */
[----:B0-----:R-:W-:Y:S01]  /*fdc0*/  STG.E.U16 desc[UR36][R2.64], R5 ;  /* 0x0000000502007986 */ /* 0x001fe2000c101524 */
[----:B------:R-:W-:Y:S05]  /*fdd0*/  EXIT ;  /* 0x000000000000794d */ /* 0x000fea0003800000 */
.L_x_2269:
        /* <DEDUP_REMOVED lines=17> */
.L_x_2272:
[----:B------:R-:W-:-:S04]  /*fef0*/  LOP3.LUT R0, R7, 0x80000000, RZ, 0xc0, !PT ;  /* 0x8000000007007812 */ /* 0x000fc800078ec0ff */
[----:B------:R-:W-:-:S04]  /*ff00*/  SHF.R.U32.HI R5, RZ, 0x18, R0 ;  /* 0x00000018ff057819 */ /* 0x000fc80000011600 */
[----:B------:R-:W-:-:S04]  /*ff10*/  LOP3.LUT R4, R4, R5, RZ, 0xfc, !PT ;  /* 0x0000000504047212 */ /* 0x000fc800078efcff */
[----:B------:R-:W-:-:S07]  /*ff20*/  PRMT R0, R4, 0x7610, R0 ;  /* 0x0000761004007816 */ /* 0x000fce0000000000 */
.L_x_2271:
[----:B------:R-:W-:Y:S05]  /*ff30*/  BSYNC B0 ;  /* 0x0000000000007941 */ /* 0x000fea0003800000 */
.L_x_2270:
[----:B------:R-:W-:Y:S01]  /*ff40*/  STG.E.U8 desc[UR36][R2.64], R0 ;  /* 0x0000000002007986 */ /* 0x000fe2000c101124 */
[----:B------:R-:W-:Y:S05]  /*ff50*/  EXIT ;  /* 0x000000000000794d */ /* 0x000fea0003800000 */
.L_x_2268:
        /* <DEDUP_REMOVED lines=17> */
.L_x_2275:
[----:B------:R-:W-:-:S04]  /*10070*/  LOP3.LUT R0, R7, 0x80000000, RZ, 0xc0, !PT ;  /* 0x8000000007007812 */ /* 0x000fc800078ec0ff */
[----:B------:R-:W-:-:S04]  /*10080*/  SHF.R.U32.HI R5, RZ, 0x18, R0 ;  /* 0x00000018ff057819 */ /* 0x000fc80000011600 */
[----:B------:R-:W-:-:S04]  /*10090*/  LOP3.LUT R4, R4, R5, RZ, 0xfc, !PT ;  /* 0x0000000504047212 */ /* 0x000fc800078efcff */
[----:B------:R-:W-:-:S07]  /*100a0*/  PRMT R0, R4, 0x7610, R0 ;  /* 0x0000761004007816 */ /* 0x000fce0000000000 */
.L_x_2274:
[----:B------:R-:W-:Y:S05]  /*100b0*/  BSYNC B0 ;  /* 0x0000000000007941 */ /* 0x000fea0003800000 */
.L_x_2273:
[----:B------:R-:W-:Y:S01]  /*100c0*/  STG.E.U8 desc[UR36][R2.64], R0 ;  /* 0x0000000002007986 */ /* 0x000fe2000c101124 */
[----:B------:R-:W-:Y:S05]  /*100d0*/  EXIT ;  /* 0x000000000000794d */ /* 0x000fea0003800000 */
.L_x_2267:
        /* <DEDUP_REMOVED lines=22> */
.L_x_2250:
        /* <DEDUP_REMOVED lines=16> */
.L_x_2278:
[----:B------:R-:W-:Y:S05]  /*10340*/  EXIT ;  /* 0x000000000000794d */ /* 0x000fea0003800000 */
.L_x_2277:
[----:B-----5:R-:W-:-:S06]  /*10350*/  IMAD.U32 R4, R18, 0x10000, RZ ;  /* 0x0001000012047824 */ /* 0x020fcc00078e00ff */
[----:B------:R-:W0:Y:S02]  /*10360*/  F2I.U64.TRUNC R4, R4 ;  /* 0x0000000400047311 */ /* 0x000e24000020d800 */
[----:B0-----:R-:W-:Y:S01]  /*10370*/  STG.E.64 desc[UR36][R2.64], R4 ;  /* 0x0000000402007986 */ /* 0x001fe2000c101b24 */
[----:B------:R-:W-:Y:S05]  /*10380*/  EXIT ;  /* 0x000000000000794d */ /* 0x000fea0003800000 */
.L_x_2276:
[----:B-----5:R-:W-:-:S04]  /*10390*/  IMAD.U32 R18, R18, 0x10000, RZ ;  /* 0x0001000012127824 */ /* 0x020fc800078e00ff */
[----:B------:R-:W0:Y:S02]  /*103a0*/  F2I.FTZ.U32.TRUNC.NTZ R5, R18 ;  /* 0x0000001200057305 */ /* 0x000e24000021f000 */
[----:B0-----:R-:W-:Y:S01]  /*103b0*/  STG.E desc[UR36][R2.64], R5 ;  /* 0x0000000502007986 */ /* 0x001fe2000c101924 */
[----:B------:R-:W-:Y:S05]  /*103c0*/  EXIT ;  /* 0x000000000000794d */ /* 0x000fea0003800000 */
.L_x_2279:
        /* <DEDUP_REMOVED lines=11> */
.L_x_28002:


//--------------------- .text._ZN2at6native18elementwise_kernelILi128ELi4EZNS0_22gpu_kernel_impl_nocastIZZZNS0_28launch_masked_scatter_kernelERKNS_10TensorBaseES5_S5_S5_ENKUlvE_clEvENKUlvE9_clEvEUlN3c108BFloat16EblE_EEvRNS_18TensorIteratorBaseERKT_EUliE_EEviT1_ --------------------------
	.section	.text._ZN2at6native18elementwise_kernelILi128ELi4EZNS0_22gpu_kernel_impl_nocastIZZZNS0_28launch_masked_scatter_kernelERKNS_10TensorBaseES5_S5_S5_ENKUlvE_clEvENKUlvE9_clEvEUlN3c108BFloat16EblE_EEvRNS_18TensorIteratorBaseERKT_EUliE_EEviT1_,"ax",@progbits
	.align	128
        .global         _ZN2at6native18elementwise_kernelILi128ELi4EZNS0_22gpu_kernel_impl_nocastIZZZNS0_28launch_masked_scatter_kernelERKNS_10TensorBaseES5_S5_S5_ENKUlvE_clEvENKUlvE9_clEvEUlN3c108BFloat16EblE_EEvRNS_18TensorIteratorBaseERKT_EUliE_EEviT1_
        .type           _ZN2at6native18elementwise_kernelILi128ELi4EZNS0_22gpu_kernel_impl_nocastIZZZNS0_28launch_masked_scatter_kernelERKNS_10TensorBaseES5_S5_S5_ENKUlvE_clEvENKUlvE9_clEvEUlN3c108BFloat16EblE_EEvRNS_18TensorIteratorBaseERKT_EUliE_EEviT1_,@function
        .size           _ZN2at6native18elementwise_kernelILi128ELi4EZNS0_22gpu_kernel_impl_nocastIZZZNS0_28launch_masked_scatter_kernelERKNS_10TensorBaseES5_S5_S5_ENKUlvE_clEvENKUlvE9_clEvEUlN3c108BFloat16EblE_EEvRNS_18TensorIteratorBaseERKT_EUliE_EEviT1_,(.L_x_28003 - _ZN2at6native18elementwise_kernelILi128ELi4EZNS0_22gpu_kernel_impl_nocastIZZZNS0_28launch_masked_scatter_kernelERKNS_10TensorBaseES5_S5_S5_ENKUlvE_clEvENKUlvE9_clEvEUlN3c108BFloat16EblE_EEvRNS_18TensorIteratorBaseERKT_EUliE_EEviT1_)
        .other          _ZN2at6native18elementwise_kernelILi128ELi4EZNS0_22gpu_kernel_impl_nocastIZZZNS0_28launch_masked_scatter_kernelERKNS_10TensorBaseES5_S5_S5_ENKUlvE_clEvENKUlvE9_clEvEUlN3c108BFloat16EblE_EEvRNS_18TensorIteratorBaseERKT_EUliE_EEviT1_,@"STO_CUDA_ENTRY STV_DEFAULT"
_ZN2at6native18elementwise_kernelILi128ELi4EZNS0_22gpu_kernel_impl_nocastIZZZNS0_28launch_masked_scatter_kernelERKNS_10TensorBaseES5_S5_S5_ENKUlvE_clEvENKUlvE9_clEvEUlN3c108BFloat16EblE_EEvRNS_18TensorIteratorBaseERKT_EUliE_EEviT1_:
.text._ZN2at6native18elementwise_kernelILi128ELi4EZNS0_22gpu_kernel_impl_nocastIZZZNS0_28launch_masked_scatter_kernelERKNS_10TensorBaseES5_S5_S5_ENKUlvE_clEvENKUlvE9_clEvEUlN3c108BFloat16EblE_EEvRNS_18TensorIteratorBaseERKT_EUliE_EEviT1_:
        /* <DEDUP_REMOVED lines=389> */
.L_x_2282:
        /* <DEDUP_REMOVED lines=22> */
.L_x_2281:
[----:B------:R-:W-:Y:S05]  /*19b0*/  BSYNC B0 ;  /* 0x0000000000007941 */ /* 0x000fea0003800000 */
.L_x_2280:
        /* <DEDUP_REMOVED lines=382> */
.L_x_2285:
        /* <DEDUP_REMOVED lines=403> */
.L_x_2286:
        /* <DEDUP_REMOVED lines=22> */
.L_x_2284:
[----:B------:R-:W-:Y:S05]  /*4c30*/  BSYNC B0 ;  /* 0x0000000000007941 */ /* 0x000fea0003800000 */
.L_x_2283:
        /* <DEDUP_REMOVED lines=381> */
.L_x_2287:
        /* <DEDUP_REMOVED lines=22> */
.L_x_2288:
        /* <DEDUP_REMOVED lines=9> */
.L_x_28003:


//--------------------- .text._ZN2at6native27unrolled_elementwise_kernelIZZZNS0_28launch_masked_scatter_kernelERKNS_10TensorBaseES4_S4_S4_ENKUlvE_clEvENKUlvE9_clEvEUlN3c108BFloat16EblE_St5arrayIPcLm4EELi4E23TrivialOffsetCalculatorILi3EjESD_ILi1EjENS0_6memory15LoadWithoutCastENSG_16StoreWithoutCastEEEviT_T0_T2_T3_T4_T5_ --------------------------
	.section	.text._ZN2at6native27unrolled_elementwise_kernelIZZZNS0_28launch_masked_scatter_kernelERKNS_10TensorBaseES4_S4_S4_ENKUlvE_clEvENKUlvE9_clEvEUlN3c108BFloat16EblE_St5arrayIPcLm4EELi4E23TrivialOffsetCalculatorILi3EjESD_ILi1EjENS0_6memory15LoadWithoutCastENSG_16StoreWithoutCastEEEviT_T0_T2_T3_T4_T5_,"ax",@progbits
	.align	128
        .global         _ZN2at6native27unrolled_elementwise_kernelIZZZNS0_28launch_masked_scatter_kernelERKNS_10TensorBaseES4_S4_S4_ENKUlvE_clEvENKUlvE9_clEvEUlN3c108BFloat16EblE_St5arrayIPcLm4EELi4E23TrivialOffsetCalculatorILi3EjESD_ILi1EjENS0_6memory15LoadWithoutCastENSG_16StoreWithoutCastEEEviT_T0_T2_T3_T4_T5_
        .type           _ZN2at6native27unrolled_elementwise_kernelIZZZNS0_28launch_masked_scatter_kernelERKNS_10TensorBaseES4_S4_S4_ENKUlvE_clEvENKUlvE9_clEvEUlN3c108BFloat16EblE_St5arrayIPcLm4EELi4E23TrivialOffsetCalculatorILi3EjESD_ILi1EjENS0_6memory15LoadWithoutCastENSG_16StoreWithoutCastEEEviT_T0_T2_T3_T4_T5_,@function
        .size           _ZN2at6native27unrolled_elementwise_kernelIZZZNS0_28launch_masked_scatter_kernelERKNS_10TensorBaseES4_S4_S4_ENKUlvE_clEvENKUlvE9_clEvEUlN3c108BFloat16EblE_St5arrayIPcLm4EELi4E23TrivialOffsetCalculatorILi3EjESD_ILi1EjENS0_6memory15LoadWithoutCastENSG_16StoreWithoutCastEEEviT_T0_T2_T3_T4_T5_,(.L_x_28004 - _ZN2at6native27unrolled_elementwise_kernelIZZZNS0_28launch_masked_scatter_kernelERKNS_10TensorBaseES4_S4_S4_ENKUlvE_clEvENKUlvE9_clEvEUlN3c108BFloat16EblE_St5arrayIPcLm4EELi4E23TrivialOffsetCalculatorILi3EjESD_ILi1EjENS0_6memory15LoadWithoutCastENSG_16StoreWithoutCastEEEviT_T0_T2_T3_T4_T5_)
        .other          _ZN2at6native27unrolled_elementwise_kernelIZZZNS0_28launch_masked_scatter_kernelERKNS_10TensorBaseES4_S4_S4_ENKUlvE_clEvENKUlvE9_clEvEUlN3c108BFloat16EblE_St5arrayIPcLm4EELi4E23TrivialOffsetCalculatorILi3EjESD_ILi1EjENS0_6memory15LoadWithoutCastENSG_16StoreWithoutCastEEEviT_T0_T2_T3_T4_T5_,@"STO_CUDA_ENTRY STV_DEFAULT"
_ZN2at6native27unrolled_elementwise_kernelIZZZNS0_28launch_masked_scatter_kernelERKNS_10TensorBaseES4_S4_S4_ENKUlvE_clEvENKUlvE9_clEvEUlN3c108BFloat16EblE_St5arrayIPcLm4EELi4E23TrivialOffsetCalculatorILi3EjESD_ILi1EjENS0_6memory15LoadWithoutCastENSG_16StoreWithoutCastEEEviT_T0_T2_T3_T4_T5_:
.text._ZN2at6native27unrolled_elementwise_kernelIZZZNS0_28launch_masked_scatter_kernelERKNS_10TensorBaseES4_S4_S4_ENKUlvE_clEvENKUlvE9_clEvEUlN3c108BFloat16EblE_St5arrayIPcLm4EELi4E23TrivialOffsetCalculatorILi3EjESD_ILi1EjENS0_6memory15LoadWithoutCastENSG_16StoreWithoutCastEEEviT_T0_T2_T3_T4_T5_:
        /* <DEDUP_REMOVED lines=129> */
.L_x_2290:
[----:B------:R-:W-:Y:S05]  /*0810*/  BSYNC B0 ;  /* 0x0000000000007941 */ /* 0x000fea0003800000 */
.L_x_2289:
[----:B------:R-:W-:-:S13]  /*0820*/  ISETP.GE.AND P0, PT, R19, R2, PT ;  /* 0x000000021300720c */ /* 0x000fda0003f06270 */
[----:B------:R-:W-:Y:S05]  /*0830*/  @P0 EXIT ;  /* 0x000000000000094d */ /* 0x000fea0003800000 */
[----:B-1---5:R-:W1:Y:S01]  /*0840*/  LDC.64 R4, c[0x0][0x228] ;  /* 0x00008a00ff047b82 */ /* 0x022e620000000a00 */
[----:B------:R-:W-:-:S04]  /*0850*/  IMAD R19, R0, 0x200, R19 ;  /* 0x0000020000137824 */ /* 0x000fc800078e0213 */
[----:B-1----:R-:W-:-:S05]  /*0860*/  IMAD.WIDE.U32 R4, R19, 0x2, R4 ;  /* 0x0000000213047825 */ /* 0x002fca00078e0004 */
[----:B------:R-:W-:Y:S01]  /*0870*/  STG.E.U16 desc[UR4][R4.64], R3 ;  /* 0x0000000304007986 */ /* 0x000fe2000c101504 */
[----:B------:R-:W-:Y:S05]  /*0880*/  EXIT ;  /* 0x000000000000794d */ /* 0x000fea0003800000 */
.L_x_2291:
        /* <DEDUP_REMOVED lines=15> */
.L_x_28004:


//--------------------- .text._ZN2at6native29vectorized_elementwise_kernelILi2EZZZNS0_28launch_masked_scatter_kernelERKNS_10TensorBaseES4_S4_S4_ENKUlvE_clEvENKUlvE9_clEvEUlN3c108BFloat16EblE_St5arrayIPcLm4EEEEviT0_T1_ --------------------------
	.section	.text._ZN2at6native29vectorized_elementwise_kernelILi2EZZZNS0_28launch_masked_scatter_kernelERKNS_10TensorBaseES4_S4_S4_ENKUlvE_clEvENKUlvE9_clEvEUlN3c108BFloat16EblE_St5arrayIPcLm4EEEEviT0_T1_,"ax",@progbits
	.align	128
        .global         _ZN2at6native29vectorized_elementwise_kernelILi2EZZZNS0_28launch_masked_scatter_kernelERKNS_10TensorBaseES4_S4_S4_ENKUlvE_clEvENKUlvE9_clEvEUlN3c108BFloat16EblE_St5arrayIPcLm4EEEEviT0_T1_
        .type           _ZN2at6native29vectorized_elementwise_kernelILi2EZZZNS0_28launch_masked_scatter_kernelERKNS_10TensorBaseES4_S4_S4_ENKUlvE_clEvENKUlvE9_clEvEUlN3c108BFloat16EblE_St5arrayIPcLm4EEEEviT0_T1_,@function
        .size           _ZN2at6native29vectorized_elementwise_kernelILi2EZZZNS0_28launch_masked_scatter_kernelERKNS_10TensorBaseES4_S4_S4_ENKUlvE_clEvENKUlvE9_clEvEUlN3c108BFloat16EblE_St5arrayIPcLm4EEEEviT0_T1_,(.L_x_28005 - _ZN2at6native29vectorized_elementwise_kernelILi2EZZZNS0_28launch_masked_scatter_kernelERKNS_10TensorBaseES4_S4_S4_ENKUlvE_clEvENKUlvE9_clEvEUlN3c108BFloat16EblE_St5arrayIPcLm4EEEEviT0_T1_)
        .other          _ZN2at6native29vectorized_elementwise_kernelILi2EZZZNS0_28launch_masked_scatter_kernelERKNS_10TensorBaseES4_S4_S4_ENKUlvE_clEvENKUlvE9_clEvEUlN3c108BFloat16EblE_St5arrayIPcLm4EEEEviT0_T1_,@"STO_CUDA_ENTRY STV_DEFAULT"
_ZN2at6native29vectorized_elementwise_kernelILi2EZZZNS0_28launch_masked_scatter_kernelERKNS_10TensorBaseES4_S4_S4_ENKUlvE_clEvENKUlvE9_clEvEUlN3c108BFloat16EblE_St5arrayIPcLm4EEEEviT0_T1_:
.text._ZN2at6native29vectorized_elementwise_kernelILi2EZZZNS0_28launch_masked_scatter_kernelERKNS_10TensorBaseES4_S4_S4_ENKUlvE_clEvENKUlvE9_clEvEUlN3c108BFloat16EblE_St5arrayIPcLm4EEEEviT0_T1_:
        /* <DEDUP_REMOVED lines=98> */
.L_x_2292:
        /* <DEDUP_REMOVED lines=232> */
.L_x_2295:
[----:B------:R-:W-:-:S13]  /*14a0*/  ISETP.GE.AND P0, PT, R2, R11, PT ;  /* 0x0000000b0200720c */ /* 0x000fda0003f06270 */
[----:B------:R-:W-:Y:S05]  /*14b0*/  @P0 BRA `(.L_x_2297) ;  /* 0x0000000000300947 */ /* 0x000fea0003800000 */
[----:B0-----:R-:W0:Y:S01]  /*14c0*/  LDC.64 R12, c[0x0][0x228] ;  /* 0x00008a00ff0c7b82 */ /* 0x001e220000000a00 */
[----:B------:R-:W-:Y:S02]  /*14d0*/  IMAD.IADD R15, R9, 0x1, R2 ;  /* 0x00000001090f7824 */ /* 0x000fe400078e0202 */
[----:B------:R-:W-:Y:S02]  /*14e0*/  VIADD R2, R2, 0x80 ;  /* 0x0000008002027836 */ /* 0x000fe40000000000 */
[----:B0-----:R-:W-:-:S05]  /*14f0*/  IMAD.WIDE.U32 R12, R15, 0x2, R12 ;  /* 0x000000020f0c7825 */ /* 0x001fca00078e000c */
[----:B-----5:R1:W-:Y:S02]  /*1500*/  STG.E.U16 desc[UR4][R12.64], R7 ;  /* 0x000000070c007986 */ /* 0x0203e4000c101504 */
.L_x_2296:
[----:B------:R-:W-:-:S13]  /*1510*/  ISETP.GE.AND P0, PT, R2, R11, PT ;  /* 0x0000000b0200720c */ /* 0x000fda0003f06270 */
[----:B------:R-:W-:Y:S05]  /*1520*/  @P0 BRA `(.L_x_2298) ;  /* 0x0000000000340947 */ /* 0x000fea0003800000 */
[----:B01----:R-:W0:Y:S01]  /*1530*/  LDC.64 R12, c[0x0][0x228] ;  /* 0x00008a00ff0c7b82 */ /* 0x003e220000000a00 */
[----:B------:R-:W-:Y:S02]  /*1540*/  IMAD.IADD R7, R9, 0x1, R2 ;  /* 0x0000000109077824 */ /* 0x000fe400078e0202 */
[----:B------:R-:W-:Y:S02]  /*1550*/  VIADD R2, R2, 0x80 ;  /* 0x0000008002027836 */ /* 0x000fe40000000000 */
[----:B0-----:R-:W-:-:S05]  /*1560*/  IMAD.WIDE.U32 R12, R7, 0x2, R12 ;  /* 0x00000002070c7825 */ /* 0x001fca00078e000c */
[----:B------:R1:W-:Y:S02]  /*1570*/  STG.E.U16 desc[UR4][R12.64], R6 ;  /* 0x000000060c007986 */ /* 0x0003e4000c101504 */
.L_x_2297:
        /* <DEDUP_REMOVED lines=8> */
.L_x_2298:
[----:B------:R-:W-:Y:S05]  /*1600*/  BSYNC B1 ;  /* 0x0000000000017941 */ /* 0x000fea0003800000 */
.L_x_2294:
[----:B------:R-:W-:-:S13]  /*1610*/  ISETP.GE.AND P0, PT, R2, R11, PT ;  /* 0x0000000b0200720c */ /* 0x000fda0003f06270 */
[----:B-12---:R-:W1:Y:S01]  /*1620*/  @!P0 LDC.64 R6, c[0x0][0x228] ;  /* 0x00008a00ff068b82 */ /* 0x006e620000000a00 */
[----:B------:R-:W-:Y:S02]  /*1630*/  @!P0 IMAD.IADD R5, R9, 0x1, R2 ;  /* 0x0000000109058824 */ /* 0x000fe400078e0202 */
[----:B------:R-:W-:Y:S02]  /*1640*/  @!P0 VIADD R2, R2, 0x80 ;  /* 0x0000008002028836 */ /* 0x000fe40000000000 */
[----:B-1----:R-:W-:-:S05]  /*1650*/  @!P0 IMAD.WIDE.U32 R6, R5, 0x2, R6 ;  /* 0x0000000205068825 */ /* 0x002fca00078e0006 */
[----:B------:R2:W-:Y:S02]  /*1660*/  @!P0 STG.E.U16 desc[UR4][R6.64], R4 ;  /* 0x0000000406008986 */ /* 0x0005e4000c101504 */
.L_x_2299:
[----:B------:R-:W-:Y:S05]  /*1670*/  BSYNC B0 ;  /* 0x0000000000007941 */ /* 0x000fea0003800000 */
.L_x_2293:
        /* <DEDUP_REMOVED lines=8> */
.L_x_2300:
        /* <DEDUP_REMOVED lines=16> */
.L_x_28005:


//--------------------- .text._ZN2at6native29vectorized_elementwise_kernelILi4EZZZNS0_28launch_masked_scatter_kernelERKNS_10TensorBaseES4_S4_S4_ENKUlvE_clEvENKUlvE9_clEvEUlN3c108BFloat16EblE_St5arrayIPcLm4EEEEviT0_T1_ --------------------------
	.section	.text._ZN2at6native29vectorized_elementwise_kernelILi4EZZZNS0_28launch_masked_scatter_kernelERKNS_10TensorBaseES4_S4_S4_ENKUlvE_clEvENKUlvE9_clEvEUlN3c108BFloat16EblE_St5arrayIPcLm4EEEEviT0_T1_,"ax",@progbits
	.align	128
        .global         _ZN2at6native29vectorized_elementwise_kernelILi4EZZZNS0_28launch_masked_scatter_kernelERKNS_10TensorBaseES4_S4_S4_ENKUlvE_clEvENKUlvE9_clEvEUlN3c108BFloat16EblE_St5arrayIPcLm4EEEEviT0_T1_
        .type           _ZN2at6native29vectorized_elementwise_kernelILi4EZZZNS0_28launch_masked_scatter_kernelERKNS_10TensorBaseES4_S4_S4_ENKUlvE_clEvENKUlvE9_clEvEUlN3c108BFloat16EblE_St5arrayIPcLm4EEEEviT0_T1_,@function
        .size           _ZN2at6native29vectorized_elementwise_kernelILi4EZZZNS0_28launch_masked_scatter_kernelERKNS_10TensorBaseES4_S4_S4_ENKUlvE_clEvENKUlvE9_clEvEUlN3c108BFloat16EblE_St5arrayIPcLm4EEEEviT0_T1_,(.L_x_28006 - _ZN2at6native29vectorized_elementwise_kernelILi4EZZZNS0_28launch_masked_scatter_kernelERKNS_10TensorBaseES4_S4_S4_ENKUlvE_clEvENKUlvE9_clEvEUlN3c108BFloat16EblE_St5arrayIPcLm4EEEEviT0_T1_)
        .other          _ZN2at6native29vectorized_elementwise_kernelILi4EZZZNS0_28launch_masked_scatter_kernelERKNS_10TensorBaseES4_S4_S4_ENKUlvE_clEvENKUlvE9_clEvEUlN3c108BFloat16EblE_St5arrayIPcLm4EEEEviT0_T1_,@"STO_CUDA_ENTRY STV_DEFAULT"
_ZN2at6native29vectorized_elementwise_kernelILi4EZZZNS0_28launch_masked_scatter_kernelERKNS_10TensorBaseES4_S4_S4_ENKUlvE_clEvENKUlvE9_clEvEUlN3c108BFloat16EblE_St5arrayIPcLm4EEEEviT0_T1_:
.text._ZN2at6native29vectorized_elementwise_kernelILi4EZZZNS0_28launch_masked_scatter_kernelERKNS_10TensorBaseES4_S4_S4_ENKUlvE_clEvENKUlvE9_clEvEUlN3c108BFloat16EblE_St5arrayIPcLm4EEEEviT0_T1_:
        /* <DEDUP_REMOVED lines=93> */
.L_x_2301:
        /* <DEDUP_REMOVED lines=232> */
.L_x_2304:
[----:B------:R-:W-:-:S13]  /*1450*/  ISETP.GE.AND P0, PT, R2, R11, PT ;  /* 0x0000000b0200720c */ /* 0x000fda0003f06270 */
[----:B------:R-:W-:Y:S05]  /*1460*/  @P0 BRA `(.L_x_2306) ;  /* 0x0000000000300947 */ /* 0x000fea0003800000 */
[----:B0-----:R-:W0:Y:S01]  /*1470*/  LDC.64 R12, c[0x0][0x228] ;  /* 0x00008a00ff0c7b82 */ /* 0x001e220000000a00 */
[----:B------:R-:W-:Y:S02]  /*1480*/  IMAD.IADD R15, R9, 0x1, R2 ;  /* 0x00000001090f7824 */ /* 0x000fe400078e0202 */
[----:B------:R-:W-:Y:S02]  /*1490*/  VIADD R2, R2, 0x80 ;  /* 0x0000008002027836 */ /* 0x000fe40000000000 */
[----:B0-----:R-:W-:-:S05]  /*14a0*/  IMAD.WIDE.U32 R12, R15, 0x2, R12 ;  /* 0x000000020f0c7825 */ /* 0x001fca00078e000c */
[----:B-----5:R1:W-:Y:S02]  /*14b0*/  STG.E.U16 desc[UR4][R12.64], R7 ;  /* 0x000000070c007986 */ /* 0x0203e4000c101504 */
.L_x_2305:
[----:B------:R-:W-:-:S13]  /*14c0*/  ISETP.GE.AND P0, PT, R2, R11, PT ;  /* 0x0000000b0200720c */ /* 0x000fda0003f06270 */
[----:B------:R-:W-:Y:S05]  /*14d0*/  @P0 BRA `(.L_x_2307) ;  /* 0x0000000000340947 */ /* 0x000fea0003800000 */
[----:B01----:R-:W0:Y:S01]  /*14e0*/  LDC.64 R12, c[0x0][0x228] ;  /* 0x00008a00ff0c7b82 */ /* 0x003e220000000a00 */
[----:B------:R-:W-:Y:S02]  /*14f0*/  IMAD.IADD R7, R9, 0x1, R2 ;  /* 0x0000000109077824 */ /* 0x000fe400078e0202 */
[----:B------:R-:W-:Y:S02]  /*1500*/  VIADD R2, R2, 0x80 ;  /* 0x0000008002027836 */ /* 0x000fe40000000000 */
[----:B0-----:R-:W-:-:S05]  /*1510*/  IMAD.WIDE.U32 R12, R7, 0x2, R12 ;  /* 0x00000002070c7825 */ /* 0x001fca00078e000c */
[----:B------:R1:W-:Y:S02]  /*1520*/  STG.E.U16 desc[UR4][R12.64], R6 ;  /* 0x000000060c007986 */ /* 0x0003e4000c101504 */
.L_x_2306:
        /* <DEDUP_REMOVED lines=8> */
.L_x_2307:
[----:B------:R-:W-:Y:S05]  /*15b0*/  BSYNC B1 ;  /* 0x0000000000017941 */ /* 0x000fea0003800000 */
.L_x_2303:
[----:B------:R-:W-:-:S13]  /*15c0*/  ISETP.GE.AND P0, PT, R2, R11, PT ;  /* 0x0000000b0200720c */ /* 0x000fda0003f06270 */
[----:B-12---:R-:W1:Y:S01]  /*15d0*/  @!P0 LDC.64 R6, c[0x0][0x228] ;  /* 0x00008a00ff068b82 */ /* 0x006e620000000a00 */
[----:B------:R-:W-:Y:S02]  /*15e0*/  @!P0 IMAD.IADD R5, R9, 0x1, R2 ;  /* 0x0000000109058824 */ /* 0x000fe400078e0202 */
[----:B------:R-:W-:Y:S02]  /*15f0*/  @!P0 VIADD R2, R2, 0x80 ;  /* 0x0000008002028836 */ /* 0x000fe40000000000 */
[----:B-1----:R-:W-:-:S05]  /*1600*/  @!P0 IMAD.WIDE.U32 R6, R5, 0x2, R6 ;  /* 0x0000000205068825 */ /* 0x002fca00078e0006 */
[----:B------:R2:W-:Y:S02]  /*1610*/  @!P0 STG.E.U16 desc[UR4][R6.64], R4 ;  /* 0x0000000406008986 */ /* 0x0005e4000c101504 */
.L_x_2308:
[----:B------:R-:W-:Y:S05]  /*1620*/  BSYNC B0 ;  /* 0x0000000000007941 */ /* 0x000fea0003800000 */
.L_x_2302:
        /* <DEDUP_REMOVED lines=8> */
.L_x_2309:
        /* <DEDUP_REMOVED lines=13> */
.L_x_28006:


//--------------------- .text._ZN2at6native29vectorized_elementwise_kernelILi8EZZZNS0_28launch_masked_scatter_kernelERKNS_10TensorBaseES4_S4_S4_ENKUlvE_clEvENKUlvE9_clEvEUlN3c108BFloat16EblE_St5arrayIPcLm4EEEEviT0_T1_ --------------------------
	.section	.text._ZN2at6native29vectorized_elementwise_kernelILi8EZZZNS0_28launch_masked_scatter_kernelERKNS_10TensorBaseES4_S4_S4_ENKUlvE_clEvENKUlvE9_clEvEUlN3c108BFloat16EblE_St5arrayIPcLm4EEEEviT0_T1_,"ax",@progbits
	.align	128
        .global         _ZN2at6native29vectorized_elementwise_kernelILi8EZZZNS0_28launch_masked_scatter_kernelERKNS_10TensorBaseES4_S4_S4_ENKUlvE_clEvENKUlvE9_clEvEUlN3c108BFloat16EblE_St5arrayIPcLm4EEEEviT0_T1_
        .type           _ZN2at6native29vectorized_elementwise_kernelILi8EZZZNS0_28launch_masked_scatter_kernelERKNS_10TensorBaseES4_S4_S4_ENKUlvE_clEvENKUlvE9_clEvEUlN3c108BFloat16EblE_St5arrayIPcLm4EEEEviT0_T1_,@function
        .size           _ZN2at6native29vectorized_elementwise_kernelILi8EZZZNS0_28launch_masked_scatter_kernelERKNS_10TensorBaseES4_S4_S4_ENKUlvE_clEvENKUlvE9_clEvEUlN3c108BFloat16EblE_St5arrayIPcLm4EEEEviT0_T1_,(.L_x_28007 - _ZN2at6native29vectorized_elementwise_kernelILi8EZZZNS0_28launch_masked_scatter_kernelERKNS_10TensorBaseES4_S4_S4_ENKUlvE_clEvENKUlvE9_clEvEUlN3c108BFloat16EblE_St5arrayIPcLm4EEEEviT0_T1_)
        .other          _ZN2at6native29vectorized_elementwise_kernelILi8EZZZNS0_28launch_masked_scatter_kernelERKNS_10TensorBaseES4_S4_S4_ENKUlvE_clEvENKUlvE9_clEvEUlN3c108BFloat16EblE_St5arrayIPcLm4EEEEviT0_T1_,@"STO_CUDA_ENTRY STV_DEFAULT"
_ZN2at6native29vectorized_elementwise_kernelILi8EZZZNS0_28launch_masked_scatter_kernelERKNS_10TensorBaseES4_S4_S4_ENKUlvE_clEvENKUlvE9_clEvEUlN3c108BFloat16EblE_St5arrayIPcLm4EEEEviT0_T1_:
.text._ZN2at6native29vectorized_elementwise_kernelILi8EZZZNS0_28launch_masked_scatter_kernelERKNS_10TensorBaseES4_S4_S4_ENKUlvE_clEvENKUlvE9_clEvEUlN3c108BFloat16EblE_St5arrayIPcLm4EEEEviT0_T1_:
        /* <DEDUP_REMOVED lines=98> */
.L_x_2310:
        /* <DEDUP_REMOVED lines=232> */
.L_x_2313:
[----:B------:R-:W-:-:S13]  /*14a0*/  ISETP.GE.AND P0, PT, R2, R11, PT ;  /* 0x0000000b0200720c */ /* 0x000fda0003f06270 */
[----:B------:R-:W-:Y:S05]  /*14b0*/  @P0 BRA `(.L_x_2315) ;  /* 0x0000000000300947 */ /* 0x000fea0003800000 */
[----:B0-----:R-:W0:Y:S01]  /*14c0*/  LDC.64 R12, c[0x0][0x228] ;  /* 0x00008a00ff0c7b82 */ /* 0x001e220000000a00 */
[----:B------:R-:W-:Y:S02]  /*14d0*/  IMAD.IADD R15, R9, 0x1, R2 ;  /* 0x00000001090f7824 */ /* 0x000fe400078e0202 */
[----:B------:R-:W-:Y:S02]  /*14e0*/  VIADD R2, R2, 0x80 ;  /* 0x0000008002027836 */ /* 0x000fe40000000000 */
[----:B0-----:R-:W-:-:S05]  /*14f0*/  IMAD.WIDE.U32 R12, R15, 0x2, R12 ;  /* 0x000000020f0c7825 */ /* 0x001fca00078e000c */
[----:B-----5:R1:W-:Y:S02]  /*1500*/  STG.E.U16 desc[UR4][R12.64], R7 ;  /* 0x000000070c007986 */ /* 0x0203e4000c101504 */
.L_x_2314:
[----:B------:R-:W-:-:S13]  /*1510*/  ISETP.GE.AND P0, PT, R2, R11, PT ;  /* 0x0000000b0200720c */ /* 0x000fda0003f06270 */
[----:B------:R-:W-:Y:S05]  /*1520*/  @P0 BRA `(.L_x_2316) ;  /* 0x0000000000340947 */ /* 0x000fea0003800000 */
[----:B01----:R-:W0:Y:S01]  /*1530*/  LDC.64 R12, c[0x0][0x228] ;  /* 0x00008a00ff0c7b82 */ /* 0x003e220000000a00 */
[----:B------:R-:W-:Y:S02]  /*1540*/  IMAD.IADD R7, R9, 0x1, R2 ;  /* 0x0000000109077824 */ /* 0x000fe400078e0202 */
[----:B------:R-:W-:Y:S02]  /*1550*/  VIADD R2, R2, 0x80 ;  /* 0x0000008002027836 */ /* 0x000fe40000000000 */
[----:B0-----:R-:W-:-:S05]  /*1560*/  IMAD.WIDE.U32 R12, R7, 0x2, R12 ;  /* 0x00000002070c7825 */ /* 0x001fca00078e000c */
[----:B------:R1:W-:Y:S02]  /*1570*/  STG.E.U16 desc[UR4][R12.64], R6 ;  /* 0x000000060c007986 */ /* 0x0003e4000c101504 */
.L_x_2315:
        /* <DEDUP_REMOVED lines=8> */
.L_x_2316:
[----:B------:R-:W-:Y:S05]  /*1600*/  BSYNC B1 ;  /* 0x0000000000017941 */ /* 0x000fea0003800000 */
.L_x_2312:
[----:B------:R-:W-:-:S13]  /*1610*/  ISETP.GE.AND P0, PT, R2, R11, PT ;  /* 0x0000000b0200720c */ /* 0x000fda0003f06270 */
[----:B-12---:R-:W1:Y:S01]  /*1620*/  @!P0 LDC.64 R6, c[0x0][0x228] ;  /* 0x00008a00ff068b82 */ /* 0x006e620000000a00 */
[----:B------:R-:W-:Y:S02]  /*1630*/  @!P0 IMAD.IADD R5, R9, 0x1, R2 ;  /* 0x0000000109058824 */ /* 0x000fe400078e0202 */
[----:B------:R-:W-:Y:S02]  /*1640*/  @!P0 VIADD R2, R2, 0x80 ;  /* 0x0000008002028836 */ /* 0x000fe40000000000 */
[----:B-1----:R-:W-:-:S05]  /*1650*/  @!P0 IMAD.WIDE.U32 R6, R5, 0x2, R6 ;  /* 0x0000000205068825 */ /* 0x002fca00078e0006 */
[----:B------:R2:W-:Y:S02]  /*1660*/  @!P0 STG.E.U16 desc[UR4][R6.64], R4 ;  /* 0x0000000406008986 */ /* 0x0005e4000c101504 */
.L_x_2317:
[----:B------:R-:W-:Y:S05]  /*1670*/  BSYNC B0 ;  /* 0x0000000000007941 */ /* 0x000fea0003800000 */
.L_x_2311:
        /* <DEDUP_REMOVED lines=8> */
.L_x_2318:
        /* <DEDUP_REMOVED lines=16> */
.L_x_28007:


//--------------------- .text._ZN2at6native18elementwise_kernelILi128ELi4EZNS0_15gpu_kernel_implIZZZNS0_28launch_masked_scatter_kernelERKNS_10TensorBaseES5_S5_S5_ENKUlvE_clEvENKUlvE8_clEvEUlbblE_EEvRNS_18TensorIteratorBaseERKT_EUliE_EEviT1_ --------------------------
	.section	.text._ZN2at6native18elementwise_kernelILi128ELi4EZNS0_15gpu_kernel_implIZZZNS0_28launch_masked_scatter_kernelERKNS_10TensorBaseES5_S5_S5_ENKUlvE_clEvENKUlvE8_clEvEUlbblE_EEvRNS_18TensorIteratorBaseERKT_EUliE_EEviT1_,"ax",@progbits
	.align	128
        .global         _ZN2at6native18elementwise_kernelILi128ELi4EZNS0_15gpu_kernel_implIZZZNS0_28launch_masked_scatter_kernelERKNS_10TensorBaseES5_S5_S5_ENKUlvE_clEvENKUlvE8_clEvEUlbblE_EEvRNS_18TensorIteratorBaseERKT_EUliE_EEviT1_
        .type           _ZN2at6native18elementwise_kernelILi128ELi4EZNS0_15gpu_kernel_implIZZZNS0_28launch_masked_scatter_kernelERKNS_10TensorBaseES5_S5_S5_ENKUlvE_clEvENKUlvE8_clEvEUlbblE_EEvRNS_18TensorIteratorBaseERKT_EUliE_EEviT1_,@function
        .size           _ZN2at6native18elementwise_kernelILi128ELi4EZNS0_15gpu_kernel_implIZZZNS0_28launch_masked_scatter_kernelERKNS_10TensorBaseES5_S5_S5_ENKUlvE_clEvENKUlvE8_clEvEUlbblE_EEvRNS_18TensorIteratorBaseERKT_EUliE_EEviT1_,(.L_x_28008 - _ZN2at6native18elementwise_kernelILi128ELi4EZNS0_15gpu_kernel_implIZZZNS0_28launch_masked_scatter_kernelERKNS_10TensorBaseES5_S5_S5_ENKUlvE_clEvENKUlvE8_clEvEUlbblE_EEvRNS_18TensorIteratorBaseERKT_EUliE_EEviT1_)
        .other          _ZN2at6native18elementwise_kernelILi128ELi4EZNS0_15gpu_kernel_implIZZZNS0_28launch_masked_scatter_kernelERKNS_10TensorBaseES5_S5_S5_ENKUlvE_clEvENKUlvE8_clEvEUlbblE_EEvRNS_18TensorIteratorBaseERKT_EUliE_EEviT1_,@"STO_CUDA_ENTRY STV_DEFAULT"
_ZN2at6native18elementwise_kernelILi128ELi4EZNS0_15gpu_kernel_implIZZZNS0_28launch_masked_scatter_kernelERKNS_10TensorBaseES5_S5_S5_ENKUlvE_clEvENKUlvE8_clEvEUlbblE_EEvRNS_18TensorIteratorBaseERKT_EUliE_EEviT1_:
.text._ZN2at6native18elementwise_kernelILi128ELi4EZNS0_15gpu_kernel_implIZZZNS0_28launch_masked_scatter_kernelERKNS_10TensorBaseES5_S5_S5_ENKUlvE_clEvENKUlvE8_clEvEUlbblE_EEvRNS_18TensorIteratorBaseERKT_EUliE_EEviT1_:
        /* <DEDUP_REMOVED lines=391> */
.L_x_2321:
        /* <DEDUP_REMOVED lines=22> */
.L_x_2325:
[----:B------:R-:W2:Y:S02]  /*19d0*/  LDG.E.U8 R2, desc[UR36][R2.64] ;  /* 0x0000002402027981 */ /* 0x000ea4000c1e1100 */
[----:B--2---:R-:W-:-:S04]  /*19e0*/  ISETP.NE.AND P0, PT, R2, RZ, PT ;  /* 0x000000ff0200720c */ /* 0x004fc80003f05270 */
[----:B------:R-:W-:Y:S01]  /*19f0*/  P2R R19, PR, RZ, 0x1 ;  /* 0x00000001ff137803 */ /* 0x000fe20000000000 */
[----:B------:R-:W-:Y:S08]  /*1a00*/  BRA `(.L_x_2327) ;  /* 0x0000000c00c47947 */ /* 0x000ff00003800000 */
.L_x_2324:
        /* <DEDUP_REMOVED lines=11> */
.L_x_2329:
[----:B------:R-:W2:Y:S02]  /*1ac0*/  LDG.E R2, desc[UR36][R2.64] ;  /* 0x0000002402027981 */ /* 0x000ea4000c1e1900 */
[----:B--2---:R-:W-:-:S04]  /*1ad0*/  ISETP.NE.AND P0, PT, R2, RZ, PT ;  /* 0x000000ff0200720c */ /* 0x004fc80003f05270 */
[----:B------:R-:W-:Y:S01]  /*1ae0*/  P2R R19, PR, RZ, 0x1 ;  /* 0x00000001ff137803 */ /* 0x000fe20000000000 */
[----:B------:R-:W-:Y:S08]  /*1af0*/  BRA `(.L_x_2327) ;  /* 0x0000000c00887947 */ /* 0x000ff00003800000 */
.L_x_2328:
[----:B------:R-:W2:Y:S02]  /*1b00*/  LDG.E.U16 R2, desc[UR36][R2.64] ;  /* 0x0000002402027981 */ /* 0x000ea4000c1e1500 */
[----:B--2---:R-:W-:-:S04]  /*1b10*/  ISETP.NE.AND P0, PT, R2, RZ, PT ;  /* 0x000000ff0200720c */ /* 0x004fc80003f05270 */
[----:B------:R-:W-:Y:S01]  /*1b20*/  P2R R19, PR, RZ, 0x1 ;  /* 0x00000001ff137803 */ /* 0x000fe20000000000 */
[----:B------:R-:W-:Y:S08]  /*1b30*/  BRA `(.L_x_2327) ;  /* 0x0000000c00787947 */ /* 0x000ff00003800000 */
.L_x_2323:
        /* <DEDUP_REMOVED lines=10> */
.L_x_2331:
[----:B------:R-:W2:Y:S02]  /*1be0*/  LDG.E.U16 R0, desc[UR36][R2.64] ;  /* 0x0000002402007981 */ /* 0x000ea4000c1e1500 */
[----:B--2---:R-:W-:-:S05]  /*1bf0*/  HADD2.F32 R0, -RZ, R0.H0_H0 ;  /* 0x20000000ff007230 */ /* 0x004fca0000004100 */
[----:B------:R-:W-:-:S04]  /*1c00*/  FSETP.NEU.FTZ.AND P0, PT, R0, RZ, PT ;  /* 0x000000ff0000720b */ /* 0x000fc80003f1d000 */
[----:B------:R-:W-:Y:S01]  /*1c10*/  P2R R19, PR, RZ, 0x1 ;  /* 0x00000001ff137803 */ /* 0x000fe20000000000 */
[----:B------:R-:W-:Y:S08]  /*1c20*/  BRA `(.L_x_2327) ;  /* 0x0000000c003c7947 */ /* 0x000ff00003800000 */
.L_x_2330:
        /* <DEDUP_REMOVED lines=12> */
.L_x_2333:
        /* <DEDUP_REMOVED lines=11> */
.L_x_2332:
[----:B------:R-:W2:Y:S02]  /*1da0*/  LDG.E.64 R2, desc[UR36][R2.64] ;  /* 0x0000002402027981 */ /* 0x000ea4000c1e1b00 */
[----:B--2---:R-:W-:-:S06]  /*1db0*/  DSETP.NEU.AND P0, PT, R2, RZ, PT ;  /* 0x000000ff0200722a */ /* 0x004fcc0003f0d000 */
[----:B------:R-:W-:Y:S01]  /*1dc0*/  P2R R19, PR, RZ, 0x1 ;  /* 0x00000001ff137803 */ /* 0x000fe20000000000 */
[----:B------:R-:W-:Y:S07]  /*1dd0*/  BRA `(.L_x_2327) ;  /* 0x0000000800d07947 */ /* 0x000fee0003800000 */
.L_x_2322:
        /* <DEDUP_REMOVED lines=12> */
.L_x_2336:
[----:B------:R-:W2:Y:S02]  /*1ea0*/  LDG.E.128 R4, desc[UR36][R2.64] ;  /* 0x0000002402047981 */ /* 0x000ea4000c1e1d00 */
[----:B--2---:R-:W-:-:S06]  /*1eb0*/  DSETP.NEU.AND P0, PT, R6, RZ, PT ;  /* 0x000000ff0600722a */ /* 0x004fcc0003f0d000 */
[----:B------:R-:W-:-:S06]  /*1ec0*/  DSETP.NEU.OR P0, PT, R4, RZ, P0 ;  /* 0x000000ff0400722a */ /* 0x000fcc000070d400 */
[----:B------:R-:W-:Y:S01]  /*1ed0*/  P2R R19, PR, RZ, 0x1 ;  /* 0x00000001ff137803 */ /* 0x000fe20000000000 */
[----:B------:R-:W-:Y:S07]  /*1ee0*/  BRA `(.L_x_2327) ;  /* 0x00000008008c7947 */ /* 0x000fee0003800000 */
.L_x_2335:
        /* <DEDUP_REMOVED lines=28> */
.L_x_2338:
        /* <DEDUP_REMOVED lines=15> */
.L_x_2337:
[----:B------:R-:W2:Y:S02]  /*21a0*/  LDG.E.U16 R0, desc[UR36][R2.64] ;  /* 0x0000002402007981 */ /* 0x000ea4000c1e1500 */
[----:B--2---:R-:W-:-:S05]  /*21b0*/  IMAD.U32 R0, R0, 0x10000, RZ ;  /* 0x0001000000007824 */ /* 0x004fca00078e00ff */
[----:B------:R-:W-:-:S04]  /*21c0*/  FSETP.NEU.FTZ.AND P0, PT, R0, RZ, PT ;  /* 0x000000ff0000720b */ /* 0x000fc80003f1d000 */
[----:B------:R-:W-:Y:S01]  /*21d0*/  P2R R19, PR, RZ, 0x1 ;  /* 0x00000001ff137803 */ /* 0x000fe20000000000 */
[----:B------:R-:W-:Y:S08]  /*21e0*/  BRA `(.L_x_2327) ;  /* 0x0000000400cc7947 */ /* 0x000ff00003800000 */
.L_x_2334:
        /* <DEDUP_REMOVED lines=12> */
.L_x_2341:
        /* <DEDUP_REMOVED lines=21> */
.L_x_2345:
[----:B------:R-:W-:Y:S05]  /*2400*/  BSYNC B1 ;  /* 0x0000000000017941 */ /* 0x000fea0003800000 */
.L_x_2344:
[----:B------:R-:W-:Y:S01]  /*2410*/  LEA R3, R0, 0x3b800000, 0x17 ;  /* 0x3b80000000037811 */ /* 0x000fe200078eb8ff */
[----:B------:R-:W-:-:S05]  /*2420*/  IMAD.SHL.U32 R0, R2, 0x100000, RZ ;  /* 0x0010000002007824 */ /* 0x000fca00078e00ff */
[----:B------:R-:W-:-:S07]  /*2430*/  LOP3.LUT R0, R3, R0, R4, 0xfe, !PT ;  /* 0x0000000003007212 */ /* 0x000fce00078efe04 */
.L_x_2343:
[----:B------:R-:W-:Y:S05]  /*2440*/  BSYNC B0 ;  /* 0x0000000000007941 */ /* 0x000fea0003800000 */
.L_x_2342:
[----:B------:R-:W-:-:S04]  /*2450*/  FSETP.NEU.FTZ.AND P0, PT, R0, RZ, PT ;  /* 0x000000ff0000720b */ /* 0x000fc80003f1d000 */
[----:B------:R-:W-:Y:S01]  /*2460*/  P2R R19, PR, RZ, 0x1 ;  /* 0x00000001ff137803 */ /* 0x000fe20000000000 */
[----:B------:R-:W-:Y:S08]  /*2470*/  BRA `(.L_x_2327) ;  /* 0x0000000400287947 */ /* 0x000ff00003800000 */
.L_x_2340:
        /* <DEDUP_REMOVED lines=21> */
.L_x_2349:
[----:B------:R-:W-:Y:S05]  /*25d0*/  BSYNC B1 ;  /* 0x0000000000017941 */ /* 0x000fea0003800000 */
.L_x_2348:
[----:B------:R-:W-:Y:S01]  /*25e0*/  LEA R3, R0, 0x37800000, 0x17 ;  /* 0x3780000000037811 */ /* 0x000fe200078eb8ff */
[----:B------:R-:W-:-:S05]  /*25f0*/  IMAD.SHL.U32 R0, R2, 0x200000, RZ ;  /* 0x0020000002007824 */ /* 0x000fca00078e00ff */
[----:B------:R-:W-:-:S07]  /*2600*/  LOP3.LUT R0, R3, R0, R4, 0xfe, !PT ;  /* 0x0000000003007212 */ /* 0x000fce00078efe04 */
.L_x_2347:
[----:B------:R-:W-:Y:S05]  /*2610*/  BSYNC B0 ;  /* 0x0000000000007941 */ /* 0x000fea0003800000 */
.L_x_2346:
[----:B------:R-:W-:-:S04]  /*2620*/  FSETP.NEU.FTZ.AND P0, PT, R0, RZ, PT ;  /* 0x000000ff0000720b */ /* 0x000fc80003f1d000 */
[----:B------:R-:W-:Y:S01]  /*2630*/  P2R R19, PR, RZ, 0x1 ;  /* 0x00000001ff137803 */ /* 0x000fe20000000000 */
[----:B------:R-:W-:Y:S08]  /*2640*/  BRA `(.L_x_2327) ;  /* 0x0000000000b47947 */ /* 0x000ff00003800000 */
.L_x_2339:
        /* <DEDUP_REMOVED lines=14> */
.L_x_2353:
[----:B------:R-:W-:Y:S05]  /*2730*/  BSYNC B0 ;  /* 0x0000000000007941 */ /* 0x000fea0003800000 */
.L_x_2352:
[----:B------:R-:W-:-:S04]  /*2740*/  FSETP.NEU.FTZ.AND P0, PT, R0, RZ, PT ;  /* 0x000000ff0000720b */ /* 0x000fc80003f1d000 */
[----:B------:R-:W-:Y:S01]  /*2750*/  P2R R19, PR, RZ, 0x1 ;  /* 0x00000001ff137803 */ /* 0x000fe20000000000 */
[----:B------:R-:W-:Y:S08]  /*2760*/  BRA `(.L_x_2327) ;  /* 0x00000000006c7947 */ /* 0x000ff00003800000 */
.L_x_2326:
        /* <DEDUP_REMOVED lines=16> */
.L_x_2354:
[----:B------:R-:W-:-:S04]  /*2870*/  PLOP3.LUT P0, PT, PT, PT, PT, 0x8, 0x0 ;  /* 0x000000000000781c */ /* 0x000fc80003f0e170 */
[----:B------:R-:W-:Y:S01]  /*2880*/  P2R R19, PR, RZ, 0x1 ;  /* 0x00000001ff137803 */ /* 0x000fe20000000000 */
[----:B------:R-:W-:Y:S08]  /*2890*/  BRA `(.L_x_2327) ;  /* 0x0000000000207947 */ /* 0x000ff00003800000 */
.L_x_2351:
[----:B------:R-:W2:Y:S02]  /*28a0*/  LDG.E.64 R2, desc[UR36][R2.64] ;  /* 0x0000002402027981 */ /* 0x000ea4000c1e1b00 */
[----:B--2---:R-:W-:-:S04]  /*28b0*/  ISETP.NE.U32.AND P0, PT, R2, RZ, PT ;  /* 0x000000ff0200720c */ /* 0x004fc80003f05070 */
[----:B------:R-:W-:-:S04]  /*28c0*/  ISETP.NE.AND.EX P0, PT, R3, RZ, PT, P0 ;  /* 0x000000ff0300720c */ /* 0x000fc80003f05300 */
[----:B------:R-:W-:Y:S01]  /*28d0*/  P2R R19, PR, RZ, 0x1 ;  /* 0x00000001ff137803 */ /* 0x000fe20000000000 */
[----:B------:R-:W-:Y:S08]  /*28e0*/  BRA `(.L_x_2327) ;  /* 0x00000000000c7947 */ /* 0x000ff00003800000 */
.L_x_2350:
[----:B------:R-:W2:Y:S02]  /*28f0*/  LDG.E R2, desc[UR36][R2.64] ;  /* 0x0000002402027981 */ /* 0x000ea4000c1e1900 */
[----:B--2---:R-:W-:-:S04]  /*2900*/  ISETP.NE.AND P0, PT, R2, RZ, PT ;  /* 0x000000ff0200720c */ /* 0x004fc80003f05270 */
[----:B------:R-:W-:-:S09]  /*2910*/  P2R R19, PR, RZ, 0x1 ;  /* 0x00000001ff137803 */ /* 0x000fd20000000000 */
.L_x_2327:
        /* <DEDUP_REMOVED lines=19> */
.L_x_2358:
[----:B------:R-:W2:Y:S02]  /*2a50*/  LDG.E.U8 R2, desc[UR36][R2.64] ;  /* 0x0000002402027981 */ /* 0x000ea4000c1e1100 */
[----:B--2---:R-:W-:-:S04]  /*2a60*/  ISETP.NE.AND P0, PT, R2, RZ, PT ;  /* 0x000000ff0200720c */ /* 0x004fc80003f05270 */
[----:B------:R-:W-:Y:S01]  /*2a70*/  P2R R24, PR, RZ, 0x1 ;  /* 0x00000001ff187803 */ /* 0x000fe20000000000 */
[----:B------:R-:W-:Y:S08]  /*2a80*/  BRA `(.L_x_2360) ;  /* 0x0000000c00c47947 */ /* 0x000ff00003800000 */
.L_x_2357:
        /* <DEDUP_REMOVED lines=11> */
.L_x_2362:
[----:B------:R-:W2:Y:S02]  /*2b40*/  LDG.E R2, desc[UR36][R2.64] ;  /* 0x0000002402027981 */ /* 0x000ea4000c1e1900 */
[----:B--2---:R-:W-:-:S04]  /*2b50*/  ISETP.NE.AND P0, PT, R2, RZ, PT ;  /* 0x000000ff0200720c */ /* 0x004fc80003f05270 */
[----:B------:R-:W-:Y:S01]  /*2b60*/  P2R R24, PR, RZ, 0x1 ;  /* 0x00000001ff187803 */ /* 0x000fe20000000000 */
[----:B------:R-:W-:Y:S08]  /*2b70*/  BRA `(.L_x_2360) ;  /* 0x0000000c00887947 */ /* 0x000ff00003800000 */
.L_x_2361:
[----:B------:R-:W2:Y:S02]  /*2b80*/  LDG.E.U16 R2, desc[UR36][R2.64] ;  /* 0x0000002402027981 */ /* 0x000ea4000c1e1500 */
[----:B--2---:R-:W-:-:S04]  /*2b90*/  ISETP.NE.AND P0, PT, R2, RZ, PT ;  /* 0x000000ff0200720c */ /* 0x004fc80003f05270 */
[----:B------:R-:W-:Y:S01]  /*2ba0*/  P2R R24, PR, RZ, 0x1 ;  /* 0x00000001ff187803 */ /* 0x000fe20000000000 */
[----:B------:R-:W-:Y:S08]  /*2bb0*/  BRA `(.L_x_2360) ;  /* 0x0000000c00787947 */ /* 0x000ff00003800000 */
.L_x_2356:
        /* <DEDUP_REMOVED lines=10> */
.L_x_2364:
[----:B------:R-:W2:Y:S02]  /*2c60*/  LDG.E.U16 R0, desc[UR36][R2.64] ;  /* 0x0000002402007981 */ /* 0x000ea4000c1e1500 */
[----:B--2---:R-:W-:-:S05]  /*2c70*/  HADD2.F32 R0, -RZ, R0.H0_H0 ;  /* 0x20000000ff007230 */ /* 0x004fca0000004100 */
[----:B------:R-:W-:-:S04]  /*2c80*/  FSETP.NEU.FTZ.AND P0, PT, R0, RZ, PT ;  /* 0x000000ff0000720b */ /* 0x000fc80003f1d000 */
[----:B------:R-:W-:Y:S01]  /*2c90*/  P2R R24, PR, RZ, 0x1 ;  /* 0x00000001ff187803 */ /* 0x000fe20000000000 */
[----:B------:R-:W-:Y:S08]  /*2ca0*/  BRA `(.L_x_2360) ;  /* 0x0000000c003c7947 */ /* 0x000ff00003800000 */
.L_x_2363:
        /* <DEDUP_REMOVED lines=12> */
.L_x_2366:
        /* <DEDUP_REMOVED lines=11> */
.L_x_2365:
[----:B------:R-:W2:Y:S02]  /*2e20*/  LDG.E.64 R2, desc[UR36][R2.64] ;  /* 0x0000002402027981 */ /* 0x000ea4000c1e1b00 */
[----:B--2---:R-:W-:-:S06]  /*2e30*/  DSETP.NEU.AND P0, PT, R2, RZ, PT ;  /* 0x000000ff0200722a */ /* 0x004fcc0003f0d000 */
[----:B------:R-:W-:Y:S01]  /*2e40*/  P2R R24, PR, RZ, 0x1 ;  /* 0x00000001ff187803 */ /* 0x000fe20000000000 */
[----:B------:R-:W-:Y:S07]  /*2e50*/  BRA `(.L_x_2360) ;  /* 0x0000000800d07947 */ /* 0x000fee0003800000 */
.L_x_2355:
        /* <DEDUP_REMOVED lines=12> */
.L_x_2369:
[----:B------:R-:W2:Y:S02]  /*2f20*/  LDG.E.128 R4, desc[UR36][R2.64] ;  /* 0x0000002402047981 */ /* 0x000ea4000c1e1d00 */
[----:B--2---:R-:W-:-:S06]  /*2f30*/  DSETP.NEU.AND P0, PT, R6, RZ, PT ;  /* 0x000000ff0600722a */ /* 0x004fcc0003f0d000 */
[----:B------:R-:W-:-:S06]  /*2f40*/  DSETP.NEU.OR P0, PT, R4, RZ, P0 ;  /* 0x000000ff0400722a */ /* 0x000fcc000070d400 */
[----:B------:R-:W-:Y:S01]  /*2f50*/  P2R R24, PR, RZ, 0x1 ;  /* 0x00000001ff187803 */ /* 0x000fe20000000000 */
[----:B------:R-:W-:Y:S07]  /*2f60*/  BRA `(.L_x_2360) ;  /* 0x00000008008c7947 */ /* 0x000fee0003800000 */
.L_x_2368:
        /* <DEDUP_REMOVED lines=28> */
.L_x_2371:
        /* <DEDUP_REMOVED lines=15> */
.L_x_2370:
[----:B------:R-:W2:Y:S02]  /*3220*/  LDG.E.U16 R0, desc[UR36][R2.64] ;  /* 0x0000002402007981 */ /* 0x000ea4000c1e1500 */
[----:B--2---:R-:W-:-:S05]  /*3230*/  IMAD.U32 R0, R0, 0x10000, RZ ;  /* 0x0001000000007824 */ /* 0x004fca00078e00ff */
[----:B------:R-:W-:-:S04]  /*3240*/  FSETP.NEU.FTZ.AND P0, PT, R0, RZ, PT ;  /* 0x000000ff0000720b */ /* 0x000fc80003f1d000 */
[----:B------:R-:W-:Y:S01]  /*3250*/  P2R R24, PR, RZ, 0x1 ;  /* 0x00000001ff187803 */ /* 0x000fe20000000000 */
[----:B------:R-:W-:Y:S08]  /*3260*/  BRA `(.L_x_2360) ;  /* 0x0000000400cc7947 */ /* 0x000ff00003800000 */
.L_x_2367:
        /* <DEDUP_REMOVED lines=12> */
.L_x_2374:
        /* <DEDUP_REMOVED lines=21> */
.L_x_2378:
[----:B------:R-:W-:Y:S05]  /*3480*/  BSYNC B1 ;  /* 0x0000000000017941 */ /* 0x000fea0003800000 */
.L_x_2377:
[----:B------:R-:W-:Y:S01]  /*3490*/  LEA R3, R0, 0x3b800000, 0x17 ;  /* 0x3b80000000037811 */ /* 0x000fe200078eb8ff */
[----:B------:R-:W-:-:S05]  /*34a0*/  IMAD.SHL.U32 R0, R2, 0x100000, RZ ;  /* 0x0010000002007824 */ /* 0x000fca00078e00ff */
[----:B------:R-:W-:-:S07]  /*34b0*/  LOP3.LUT R0, R3, R0, R4, 0xfe, !PT ;  /* 0x0000000003007212 */ /* 0x000fce00078efe04 */
.L_x_2376:
[----:B------:R-:W-:Y:S05]  /*34c0*/  BSYNC B0 ;  /* 0x0000000000007941 */ /* 0x000fea0003800000 */
.L_x_2375:
[----:B------:R-:W-:-:S04]  /*34d0*/  FSETP.NEU.FTZ.AND P0, PT, R0, RZ, PT ;  /* 0x000000ff0000720b */ /* 0x000fc80003f1d000 */
[----:B------:R-:W-:Y:S01]  /*34e0*/  P2R R24, PR, RZ, 0x1 ;  /* 0x00000001ff187803 */ /* 0x000fe20000000000 */
[----:B------:R-:W-:Y:S08]  /*34f0*/  BRA `(.L_x_2360) ;  /* 0x0000000400287947 */ /* 0x000ff00003800000 */
.L_x_2373:
        /* <DEDUP_REMOVED lines=21> */
.L_x_2382:
[----:B------:R-:W-:Y:S05]  /*3650*/  BSYNC B1 ;  /* 0x0000000000017941 */ /* 0x000fea0003800000 */
.L_x_2381:
[----:B------:R-:W-:Y:S01]  /*3660*/  LEA R3, R0, 0x37800000, 0x17 ;  /* 0x3780000000037811 */ /* 0x000fe200078eb8ff */
[----:B------:R-:W-:-:S05]  /*3670*/  IMAD.SHL.U32 R0, R2, 0x200000, RZ ;  /* 0x0020000002007824 */ /* 0x000fca00078e00ff */
[----:B------:R-:W-:-:S07]  /*3680*/  LOP3.LUT R0, R3, R0, R4, 0xfe, !PT ;  /* 0x0000000003007212 */ /* 0x000fce00078efe04 */
.L_x_2380:
[----:B------:R-:W-:Y:S05]  /*3690*/  BSYNC B0 ;  /* 0x0000000000007941 */ /* 0x000fea0003800000 */
.L_x_2379:
[----:B------:R-:W-:-:S04]  /*36a0*/  FSETP.NEU.FTZ.AND P0, PT, R0, RZ, PT ;  /* 0x000000ff0000720b */ /* 0x000fc80003f1d000 */
[----:B------:R-:W-:Y:S01]  /*36b0*/  P2R R24, PR, RZ, 0x1 ;  /* 0x00000001ff187803 */ /* 0x000fe20000000000 */
[----:B------:R-:W-:Y:S08]  /*36c0*/  BRA `(.L_x_2360) ;  /* 0x0000000000b47947 */ /* 0x000ff00003800000 */
.L_x_2372:
        /* <DEDUP_REMOVED lines=14> */
.L_x_2386:
[----:B------:R-:W-:Y:S05]  /*37b0*/  BSYNC B0 ;  /* 0x0000000000007941 */ /* 0x000fea0003800000 */
.L_x_2385:
[----:B------:R-:W-:-:S04]  /*37c0*/  FSETP.NEU.FTZ.AND P0, PT, R0, RZ, PT ;  /* 0x000000ff0000720b */ /* 0x000fc80003f1d000 */
[----:B------:R-:W-:Y:S01]  /*37d0*/  P2R R24, PR, RZ, 0x1 ;  /* 0x00000001ff187803 */ /* 0x000fe20000000000 */
[----:B------:R-:W-:Y:S08]  /*37e0*/  BRA `(.L_x_2360) ;  /* 0x00000000006c7947 */ /* 0x000ff00003800000 */
.L_x_2359:
        /* <DEDUP_REMOVED lines=16> */
.L_x_2387:
[----:B------:R-:W-:-:S04]  /*38f0*/  PLOP3.LUT P0, PT, PT, PT, PT, 0x8, 0x0 ;  /* 0x000000000000781c */ /* 0x000fc80003f0e170 */
[----:B------:R-:W-:Y:S01]  /*3900*/  P2R R24, PR, RZ, 0x1 ;  /* 0x00000001ff187803 */ /* 0x000fe20000000000 */
[----:B------:R-:W-:Y:S08]  /*3910*/  BRA `(.L_x_2360) ;  /* 0x0000000000207947 */ /* 0x000ff00003800000 */
.L_x_2384:
[----:B------:R-:W2:Y:S02]  /*3920*/  LDG.E.64 R2, desc[UR36][R2.64] ;  /* 0x0000002402027981 */ /* 0x000ea4000c1e1b00 */
[----:B--2---:R-:W-:-:S04]  /*3930*/  ISETP.NE.U32.AND P0, PT, R2, RZ, PT ;  /* 0x000000ff0200720c */ /* 0x004fc80003f05070 */
[----:B------:R-:W-:-:S04]  /*3940*/  ISETP.NE.AND.EX P0, PT, R3, RZ, PT, P0 ;  /* 0x000000ff0300720c */ /* 0x000fc80003f05300 */
[----:B------:R-:W-:Y:S01]  /*3950*/  P2R R24, PR, RZ, 0x1 ;  /* 0x00000001ff187803 */ /* 0x000fe20000000000 */
[----:B------:R-:W-:Y:S08]  /*3960*/  BRA `(.L_x_2360) ;  /* 0x00000000000c7947 */ /* 0x000ff00003800000 */
.L_x_2383:
[----:B------:R-:W2:Y:S02]  /*3970*/  LDG.E R2, desc[UR36][R2.64] ;  /* 0x0000002402027981 */ /* 0x000ea4000c1e1900 */
[----:B--2---:R-:W-:-:S04]  /*3980*/  ISETP.NE.AND P0, PT, R2, RZ, PT ;  /* 0x000000ff0200720c */ /* 0x004fc80003f05270 */
[----:B------:R-:W-:-:S09]  /*3990*/  P2R R24, PR, RZ, 0x1 ;  /* 0x00000001ff187803 */ /* 0x000fd20000000000 */
.L_x_2360:
        /* <DEDUP_REMOVED lines=18> */
.L_x_2391:
[----:B------:R0:W5:Y:S01]  /*3ac0*/  LDG.E.U8 R2, desc[UR36][R4.64] ;  /* 0x0000002404027981 */ /* 0x000162000c1e1100 */
[----:B------:R-:W-:Y:S01]  /*3ad0*/  IMAD.MOV.U32 R3, RZ, RZ, RZ ;  /* 0x000000ffff037224 */ /* 0x000fe200078e00ff */
[----:B------:R-:W-:Y:S06]  /*3ae0*/  BRA `(.L_x_2393) ;  /* 0x0000000c00487947 */ /* 0x000fec0003800000 */
.L_x_2390:
        /* <DEDUP_REMOVED lines=8> */
.L_x_2395:
[----:B------:R-:W2:Y:S02]  /*3b70*/  LDG.E R2, desc[UR36][R4.64] ;  /* 0x0000002404027981 */ /* 0x000ea4000c1e1900 */
[----:B--2---:R-:W-:Y:S01]  /*3b80*/  SHF.R.S32.HI R3, RZ, 0x1f, R2 ;  /* 0x0000001fff037819 */ /* 0x004fe20000011402 */
[----:B------:R-:W-:Y:S06]  /*3b90*/  BRA `(.L_x_2393) ;  /* 0x0000000c001c7947 */ /* 0x000fec0003800000 */
.L_x_2394:
[----:B------:R-:W2:Y:S02]  /*3ba0*/  LDG.E.S16 R2, desc[UR36][R4.64] ;  /* 0x0000002404027981 */ /* 0x000ea4000c1e1700 */
[----:B--2---:R-:W-:Y:S01]  /*3bb0*/  SHF.R.S32.HI R3, RZ, 0x1f, R2 ;  /* 0x0000001fff037819 */ /* 0x004fe20000011402 */
[----:B------:R-:W-:Y:S06]  /*3bc0*/  BRA `(.L_x_2393) ;  /* 0x0000000c00107947 */ /* 0x000fec0003800000 */
.L_x_2389:
        /* <DEDUP_REMOVED lines=9> */
.L_x_2397:
[----:B------:R-:W2:Y:S02]  /*3c60*/  LDG.E.U16 R4, desc[UR36][R4.64] ;  /* 0x0000002404047981 */ /* 0x000ea4000c1e1500 */
[----:B--2---:R-:W-:-:S06]  /*3c70*/  HADD2.F32 R2, -RZ, R4.H0_H0 ;  /* 0x20000004ff027230 */ /* 0x004fcc0000004100 */
[----:B------:R-:W0:Y:S01]  /*3c80*/  F2I.S64.TRUNC R2, R2 ;  /* 0x0000000200027311 */ /* 0x000e22000020d900 */
[----:B------:R-:W-:Y:S05]  /*3c90*/  BRA `(.L_x_2393) ;  /* 0x0000000800dc7947 */ /* 0x000fea0003800000 */
.L_x_2396:
        /* <DEDUP_REMOVED lines=9> */
.L_x_2399:
[----:B------:R-:W2:Y:S02]  /*3d30*/  LDG.E.U16 R4, desc[UR36][R4.64] ;  /* 0x0000002404047981 */ /* 0x000ea4000c1e1500 */
[----:B--2---:R-:W-:-:S06]  /*3d40*/  HADD2.F32 R2, -RZ, R4.H0_H0 ;  /* 0x20000004ff027230 */ /* 0x004fcc0000004100 */
[----:B------:R-:W3:Y:S01]  /*3d50*/  F2I.S64.TRUNC R2, R2 ;  /* 0x0000000200027311 */ /* 0x000ee2000020d900 */
[----:B------:R-:W-:Y:S05]  /*3d60*/  BRA `(.L_x_2393) ;  /* 0x0000000800a87947 */ /* 0x000fea0003800000 */
.L_x_2398:
[----:B------:R-:W2:Y:S02]  /*3d70*/  LDG.E.64 R2, desc[UR36][R4.64] ;  /* 0x0000002404027981 */ /* 0x000ea4000c1e1b00 */
[----:B--2---:R-:W4:Y:S01]  /*3d80*/  F2I.S64.F64.TRUNC R2, R2 ;  /* 0x0000000200027311 */ /* 0x004f22000030d900 */
[----:B------:R-:W-:Y:S05]  /*3d90*/  BRA `(.L_x_2393) ;  /* 0x00000008009c7947 */ /* 0x000fea0003800000 */
.L_x_2388:
        /* <DEDUP_REMOVED lines=13> */
.L_x_2402:
[----:B------:R-:W2:Y:S02]  /*3e70*/  LDG.E.64 R2, desc[UR36][R4.64] ;  /* 0x0000002404027981 */ /* 0x000ea4000c1e1b00 */
[----:B--2---:R-:W0:Y:S01]  /*3e80*/  F2I.S64.F64.TRUNC R2, R2 ;  /* 0x0000000200027311 */ /* 0x004e22000030d900 */
[----:B------:R-:W-:Y:S05]  /*3e90*/  BRA `(.L_x_2393) ;  /* 0x00000008005c7947 */ /* 0x000fea0003800000 */
.L_x_2401:
        /* <DEDUP_REMOVED lines=27> */
.L_x_2404:
        /* <DEDUP_REMOVED lines=14> */
.L_x_2403:
[----:B------:R-:W2:Y:S02]  /*4130*/  LDG.E.U16 R2, desc[UR36][R4.64] ;  /* 0x0000002404027981 */ /* 0x000ea4000c1e1500 */
[----:B--2---:R-:W-:-:S06]  /*4140*/  IMAD.U32 R2, R2, 0x10000, RZ ;  /* 0x0001000002027824 */ /* 0x004fcc00078e00ff */
[----:B------:R-:W0:Y:S01]  /*4150*/  F2I.S64.TRUNC R2, R2 ;  /* 0x0000000200027311 */ /* 0x000e22000020d900 */
[----:B------:R-:W-:Y:S05]  /*4160*/  BRA `(.L_x_2393) ;  /* 0x0000000400a87947 */ /* 0x000fea0003800000 */
.L_x_2400:
        /* <DEDUP_REMOVED lines=11> */
.L_x_2407:
        /* <DEDUP_REMOVED lines=21> */
.L_x_2411:
[----:B------:R-:W-:Y:S05]  /*4370*/  BSYNC B1 ;  /* 0x0000000000017941 */ /* 0x000fea0003800000 */
.L_x_2410:
[----:B------:R-:W-:Y:S01]  /*4380*/  IMAD.SHL.U32 R2, R2, 0x100000, RZ ;  /* 0x0010000002027824 */ /* 0x000fe200078e00ff */
[----:B------:R-:W-:-:S04]  /*4390*/  LEA R3, R0, 0x3b800000, 0x17 ;  /* 0x3b80000000037811 */ /* 0x000fc800078eb8ff */
[----:B------:R-:W-:-:S07]  /*43a0*/  LOP3.LUT R2, R3, R2, R4, 0xfe, !PT ;  /* 0x0000000203027212 */ /* 0x000fce00078efe04 */
.L_x_2409:
[----:B------:R-:W-:Y:S05]  /*43b0*/  BSYNC B0 ;  /* 0x0000000000007941 */ /* 0x000fea0003800000 */
.L_x_2408:
[----:B------:R-:W0:Y:S01]  /*43c0*/  F2I.S64.TRUNC R2, R2 ;  /* 0x0000000200027311 */ /* 0x000e22000020d900 */
[----:B------:R-:W-:Y:S05]  /*43d0*/  BRA `(.L_x_2393) ;  /* 0x00000004000c7947 */ /* 0x000fea0003800000 */
.L_x_2406:
        /* <DEDUP_REMOVED lines=21> */
.L_x_2415:
[----:B------:R-:W-:Y:S05]  /*4530*/  BSYNC B1 ;  /* 0x0000000000017941 */ /* 0x000fea0003800000 */
.L_x_2414:
[----:B------:R-:W-:Y:S01]  /*4540*/  IMAD.SHL.U32 R2, R2, 0x200000, RZ ;  /* 0x0020000002027824 */ /* 0x000fe200078e00ff */
[----:B------:R-:W-:-:S04]  /*4550*/  LEA R3, R0, 0x37800000, 0x17 ;  /* 0x3780000000037811 */ /* 0x000fc800078eb8ff */
[----:B------:R-:W-:-:S07]  /*4560*/  LOP3.LUT R2, R3, R2, R4, 0xfe, !PT ;  /* 0x0000000203027212 */ /* 0x000fce00078efe04 */
.L_x_2413:
[----:B------:R-:W-:Y:S05]  /*4570*/  BSYNC B0 ;  /* 0x0000000000007941 */ /* 0x000fea0003800000 */
.L_x_2412:
[----:B------:R-:W0:Y:S01]  /*4580*/  F2I.S64.TRUNC R2, R2 ;  /* 0x0000000200027311 */ /* 0x000e22000020d900 */
[----:B------:R-:W-:Y:S05]  /*4590*/  BRA `(.L_x_2393) ;  /* 0x00000000009c7947 */ /* 0x000fea0003800000 */
.L_x_2405:
        /* <DEDUP_REMOVED lines=14> */
.L_x_2419:
[----:B------:R-:W-:Y:S05]  /*4680*/  BSYNC B0 ;  /* 0x0000000000007941 */ /* 0x000fea0003800000 */
.L_x_2418:
[----:B------:R-:W0:Y:S01]  /*4690*/  F2I.S64.TRUNC R2, R2 ;  /* 0x0000000200027311 */ /* 0x000e22000020d900 */
[----:B------:R-:W-:Y:S05]  /*46a0*/  BRA `(.L_x_2393) ;  /* 0x0000000000587947 */ /* 0x000fea0003800000 */
.L_x_2392:
        /* <DEDUP_REMOVED lines=16> */
.L_x_2420:
[----:B------:R-:W-:Y:S01]  /*47b0*/  CS2R R2, SRZ ;  /* 0x0000000000027805 */ /* 0x000fe2000001ff00 */
[----:B------:R-:W-:Y:S06]  /*47c0*/  BRA `(.L_x_2393) ;  /* 0x0000000000107947 */ /* 0x000fec0003800000 */
.L_x_2417:
[----:B------:R0:W5:Y:S01]  /*47d0*/  LDG.E.64 R2, desc[UR36][R4.64] ;  /* 0x0000002404027981 */ /* 0x000162000c1e1b00 */
[----:B------:R-:W-:Y:S05]  /*47e0*/  BRA `(.L_x_2393) ;  /* 0x0000000000087947 */ /* 0x000fea0003800000 */
.L_x_2416:
[----:B------:R0:W5:Y:S01]  /*47f0*/  LDG.E R2, desc[UR36][R4.64] ;  /* 0x0000002404027981 */ /* 0x000162000c1e1900 */
[----:B------:R-:W-:-:S07]  /*4800*/  IMAD.MOV.U32 R3, RZ, RZ, RZ ;  /* 0x000000ffff037224 */ /* 0x000fce00078e00ff */
.L_x_2393:
[----:B------:R-:W2:Y:S01]  /*4810*/  LDC.U8 R6, c[0x0][0x508] ;  /* 0x00014200ff067b82 */ /* 0x000ea20000000000 */
[----:B------:R-:W-:Y:S01]  /*4820*/  ISETP.NE.AND P1, PT, R24, RZ, PT ;  /* 0x000000ff1800720c */ /* 0x000fe20003f25270 */
[----:B------:R-:W-:Y:S01]  /*4830*/  BSSY B0, `(.L_x_2421) ;  /* 0x000000b000007945 */ /* 0x000fe20003800000 */
[----:B------:R-:W-:-:S04]  /*4840*/  ISETP.NE.AND P2, PT, R19, RZ, PT ;  /* 0x000000ff1300720c */ /* 0x000fc80003f45270 */
[----:B------:R-:W-:-:S04]  /*4850*/  SEL R0, RZ, 0x1, !P2 ;  /* 0x00000001ff007807 */ /* 0x000fc80005000000 */
[----:B01----:R-:W-:Y:S02]  /*4860*/  PRMT R5, R0, 0x7610, R5 ;  /* 0x0000761000057816 */ /* 0x003fe40000000005 */
[----:B--2---:R-:W-:-:S04]  /*4870*/  PRMT R4, R6, 0x9910, RZ ;  /* 0x0000991006047816 */ /* 0x004fc800000000ff */
[----:B------:R-:W-:Y:S01]  /*4880*/  ISETP.GT.AND P0, PT, R4, 0x9, PT ;  /* 0x000000090400780c */ /* 0x000fe20003f04270 */
[----:B------:R-:W-:-:S12]  /*4890*/  @!P1 BRA `(.L_x_2422) ;  /* 0x0000000000109947 */ /* 0x000fd80003800000 */
[----:B------:R-:W-:Y:S02]  /*48a0*/  ULDC.64 UR4, c[0x0][0x4f8] ;  /* 0x00013e0000047ab9 */ /* 0x000fe40000000a00 */
[----:B---345:R-:W-:-:S04]  /*48b0*/  IADD3 R2, P1, R2, UR4, RZ ;  /* 0x0000000402027c10 */ /* 0x038fc8000ff3e0ff */
[----:B------:R-:W-:-:S05]  /*48c0*/  IADD3.X R3, R3, UR5, RZ, P1, !PT ;  /* 0x0000000503037c10 */ /* 0x000fca0008ffe4ff */
[----:B------:R0:W5:Y:S04]  /*48d0*/  LDG.E.U8 R5, desc[UR36][R2.64] ;  /* 0x0000002402057981 */ /* 0x000168000c1e1100 */
.L_x_2422:
[----:B------:R-:W-:Y:S05]  /*48e0*/  BSYNC B0 ;  /* 0x0000000000007941 */ /* 0x000fea0003800000 */
.L_x_2421:
        /* <DEDUP_REMOVED lines=9> */
[----:B-----5:R2:W-:Y:S01]  /*4980*/  STG.E.U8 desc[UR36][R16.64], R5 ;  /* 0x0000000510007986 */ /* 0x0205e2000c101124 */
[----:B------:R-:W-:Y:S05]  /*4990*/  BRA `(.L_x_2428) ;  /* 0x0000000c00a07947 */ /* 0x000fea0003800000 */
.L_x_2426:
[----:B-----5:R1:W-:Y:S01]  /*49a0*/  STG.E.U8 desc[UR36][R16.64], R5 ;  /* 0x0000000510007986 */ /* 0x0203e2000c101124 */
[----:B------:R-:W-:Y:S05]  /*49b0*/  BRA `(.L_x_2428) ;  /* 0x0000000c00987947 */ /* 0x000fea0003800000 */
.L_x_2425:
[----:B------:R-:W-:-:S13]  /*49c0*/  ISETP.NE.AND P0, PT, R4, 0x2, PT ;  /* 0x000000020400780c */ /* 0x000fda0003f05270 */
[----:B------:R-:W-:Y:S05]  /*49d0*/  @!P0 BRA `(.L_x_2429) ;  /* 0x0000000000388947 */ /* 0x000fea0003800000 */
[----:B------:R-:W-:-:S13]  /*49e0*/  ISETP.NE.AND P0, PT, R4, 0x3, PT ;  /* 0x000000030400780c */ /* 0x000fda0003f05270 */
[----:B------:R-:W-:Y:S05]  /*49f0*/  @!P0 BRA `(.L_x_2430) ;  /* 0x0000000000208947 */ /* 0x000fea0003800000 */
[----:B------:R-:W-:-:S13]  /*4a00*/  ISETP.NE.AND P0, PT, R4, 0x4, PT ;  /* 0x000000040400780c */ /* 0x000fda0003f05270 */
[----:B------:R-:W-:Y:S05]  /*4a10*/  @P0 BRA `(.L_x_2427) ;  /* 0x0000000c00180947 */ /* 0x000fea0003800000 */
[----:B-----5:R-:W-:-:S04]  /*4a20*/  LOP3.LUT R5, R5, 0xffff, RZ, 0xc0, !PT ;  /* 0x0000ffff05057812 */ /* 0x020fc800078ec0ff */
[----:B------:R-:W-:-:S05]  /*4a30*/  PRMT R5, R5, 0x8880, RZ ;  /* 0x0000888005057816 */ /* 0x000fca00000000ff */
[----:B0--34-:R-:W-:-:S05]  /*4a40*/  IMAD.MOV.U32 R2, RZ, RZ, R5 ;  /* 0x000000ffff027224 */ /* 0x019fca00078e0005 */
[----:B------:R-:W-:-:S05]  /*4a50*/  SHF.R.S32.HI R3, RZ, 0x1f, R2 ;  /* 0x0000001fff037819 */ /* 0x000fca0000011402 */
[----:B------:R0:W-:Y:S01]  /*4a60*/  STG.E.64 desc[UR36][R16.64], R2 ;  /* 0x0000000210007986 */ /* 0x0001e2000c101b24 */
[----:B------:R-:W-:Y:S05]  /*4a70*/  BRA `(.L_x_2428) ;  /* 0x0000000c00687947 */ /* 0x000fea0003800000 */
.L_x_2430:
[----:B-----5:R-:W-:-:S04]  /*4a80*/  LOP3.LUT R5, R5, 0xffff, RZ, 0xc0, !PT ;  /* 0x0000ffff05057812 */ /* 0x020fc800078ec0ff */
[----:B0--34-:R-:W-:-:S05]  /*4a90*/  PRMT R3, R5, 0x8880, RZ ;  /* 0x0000888005037816 */ /* 0x019fca00000000ff */
[----:B------:R0:W-:Y:S01]  /*4aa0*/  STG.E desc[UR36][R16.64], R3 ;  /* 0x0000000310007986 */ /* 0x0001e2000c101924 */
[----:B------:R-:W-:Y:S05]  /*4ab0*/  BRA `(.L_x_2428) ;  /* 0x0000000c00587947 */ /* 0x000fea0003800000 */
.L_x_2429:
[----:B0--345:R-:W-:-:S04]  /*4ac0*/  PRMT R3, R5, 0x8880, RZ ;  /* 0x0000888005037816 */ /* 0x039fc800000000ff */
[----:B------:R-:W-:-:S05]  /*4ad0*/  PRMT R3, R3, 0x7710, RZ ;  /* 0x0000771003037816 */ /* 0x000fca00000000ff */
[----:B------:R0:W-:Y:S01]  /*4ae0*/  STG.E.U16 desc[UR36][R16.64], R3 ;  /* 0x0000000310007986 */ /* 0x0001e2000c101524 */
[----:B------:R-:W-:Y:S05]  /*4af0*/  BRA `(.L_x_2428) ;  /* 0x0000000c00487947 */ /* 0x000fea0003800000 */
.L_x_2424:
[----:B------:R-:W-:-:S13]  /*4b00*/  ISETP.GT.AND P0, PT, R4, 0x6, PT ;  /* 0x000000060400780c */ /* 0x000fda0003f04270 */
[----:B------:R-:W-:Y:S05]  /*4b10*/  @P0 BRA `(.L_x_2431) ;  /* 0x00000000002c0947 */ /* 0x000fea0003800000 */
[----:B------:R-:W-:-:S13]  /*4b20*/  ISETP.NE.AND P0, PT, R4, 0x5, PT ;  /* 0x000000050400780c */ /* 0x000fda0003f05270 */
[----:B------:R-:W-:Y:S05]  /*4b30*/  @!P0 BRA `(.L_x_2432) ;  /* 0x0000000000148947 */ /* 0x000fea0003800000 */
[----:B------:R-:W-:-:S13]  /*4b40*/  ISETP.NE.AND P0, PT, R4, 0x6, PT ;  /* 0x000000060400780c */ /* 0x000fda0003f05270 */
[----:B------:R-:W-:Y:S05]  /*4b50*/  @P0 BRA `(.L_x_2427) ;  /* 0x0000000800c80947 */ /* 0x000fea0003800000 */
[----:B-----5:R-:W1:Y:S02]  /*4b60*/  I2F.S8 R5, R5 ;  /* 0x0000000500057306 */ /* 0x020e640000001400 */
[----:B-1----:R1:W-:Y:S01]  /*4b70*/  STG.E desc[UR36][R16.64], R5 ;  /* 0x0000000510007986 */ /* 0x0023e2000c101924 */
[----:B------:R-:W-:Y:S05]  /*4b80*/  BRA `(.L_x_2428) ;  /* 0x0000000c00247947 */ /* 0x000fea0003800000 */
.L_x_2432:
[----:B-----5:R-:W1:Y:S02]  /*4b90*/  I2F.S8 R0, R5 ;  /* 0x0000000500007306 */ /* 0x020e640000001400 */
[----:B-1----:R-:W-:-:S05]  /*4ba0*/  F2FP.F16.F32.PACK_AB R0, RZ, R0 ;  /* 0x00000000ff00723e */ /* 0x002fca00000000ff */
[----:B------:R1:W-:Y:S01]  /*4bb0*/  STG.E.U16 desc[UR36][R16.64], R0 ;  /* 0x0000000010007986 */ /* 0x0003e2000c101524 */
[----:B------:R-:W-:Y:S05]  /*4bc0*/  BRA `(.L_x_2428) ;  /* 0x0000000c00147947 */ /* 0x000fea0003800000 */
.L_x_2431:
[----:B------:R-:W-:-:S13]  /*4bd0*/  ISETP.NE.AND P0, PT, R4, 0x7, PT ;  /* 0x000000070400780c */ /* 0x000fda0003f05270 */
[----:B------:R-:W-:Y:S05]  /*4be0*/  @!P0 BRA `(.L_x_2433) ;  /* 0x0000000000348947 */ /* 0x000fea0003800000 */
[----:B------:R-:W-:-:S13]  /*4bf0*/  ISETP.NE.AND P0, PT, R4, 0x8, PT ;  /* 0x000000080400780c */ /* 0x000fda0003f05270 */
[----:B------:R-:W-:Y:S05]  /*4c00*/  @!P0 BRA `(.L_x_2434) ;  /* 0x0000000000188947 */ /* 0x000fea0003800000 */
[----:B------:R-:W-:-:S13]  /*4c10*/  ISETP.NE.AND P0, PT, R4, 0x9, PT ;  /* 0x000000090400780c */ /* 0x000fda0003f05270 */
[----:B------:R-:W-:Y:S05]  /*4c20*/  @P0 BRA `(.L_x_2427) ;  /* 0x0000000800940947 */ /* 0x000fea0003800000 */
[----:B0--345:R-:W0:Y:S01]  /*4c30*/  I2F.S8 R2, R5 ;  /* 0x0000000500027306 */ /* 0x039e220000001400 */
[----:B------:R-:W-:-:S05]  /*4c40*/  IMAD.MOV.U32 R3, RZ, RZ, RZ ;  /* 0x000000ffff037224 */ /* 0x000fca00078e00ff */
[----:B0-----:R0:W-:Y:S01]  /*4c50*/  STG.E.64 desc[UR36][R16.64], R2 ;  /* 0x0000000210007986 */ /* 0x0011e2000c101b24 */
[----:B------:R-:W-:Y:S05]  /*4c60*/  BRA `(.L_x_2428) ;  /* 0x0000000800ec7947 */ /* 0x000fea0003800000 */
.L_x_2434:
[----:B-----5:R-:W0:Y:S02]  /*4c70*/  I2F.S8 R5, R5 ;  /* 0x0000000500057306 */ /* 0x020e240000001400 */
[----:B0--34-:R-:W-:-:S04]  /*4c80*/  F2FP.F16.F32.PACK_AB R3, RZ, R5 ;  /* 0x00000005ff03723e */ /* 0x019fc800000000ff */
[----:B------:R-:W-:-:S05]  /*4c90*/  PRMT R3, R3, 0x5410, RZ ;  /* 0x0000541003037816 */ /* 0x000fca00000000ff */
[----:B------:R0:W-:Y:S01]  /*4ca0*/  STG.E desc[UR36][R16.64], R3 ;  /* 0x0000000310007986 */ /* 0x0001e2000c101924 */
[----:B------:R-:W-:Y:S05]  /*4cb0*/  BRA `(.L_x_2428) ;  /* 0x0000000800d87947 */ /* 0x000fea0003800000 */
.L_x_2433:
[----:B0--345:R-:W-:-:S04]  /*4cc0*/  PRMT R2, R5, 0x8880, RZ ;  /* 0x0000888005027816 */ /* 0x039fc800000000ff */
[----:B------:R-:W-:-:S06]  /*4cd0*/  PRMT R2, R2, 0x7710, RZ ;  /* 0x0000771002027816 */ /* 0x000fcc00000000ff */
[----:B------:R-:W0:Y:S02]  /*4ce0*/  I2F.F64.S16 R2, R2 ;  /* 0x0000000200027312 */ /* 0x000e240000101c00 */
[----:B0-----:R0:W-:Y:S01]  /*4cf0*/  STG.E.64 desc[UR36][R16.64], R2 ;  /* 0x0000000210007986 */ /* 0x0011e2000c101b24 */
[----:B------:R-:W-:Y:S05]  /*4d00*/  BRA `(.L_x_2428) ;  /* 0x0000000800c47947 */ /* 0x000fea0003800000 */
.L_x_2423:
        /* <DEDUP_REMOVED lines=8> */
[----:B-----5:R-:W-:-:S04]  /*4d90*/  LOP3.LUT P0, RZ, R5, 0xff, RZ, 0xc0, !PT ;  /* 0x000000ff05ff7812 */ /* 0x020fc8000780c0ff */
[----:B0--34-:R-:W-:-:S05]  /*4da0*/  SEL R3, RZ, 0x1, !P0 ;  /* 0x00000001ff037807 */ /* 0x019fca0004000000 */
[----:B------:R0:W-:Y:S01]  /*4db0*/  STG.E.U8 desc[UR36][R16.64], R3 ;  /* 0x0000000310007986 */ /* 0x0001e2000c101124 */
[----:B------:R-:W-:Y:S05]  /*4dc0*/  BRA `(.L_x_2428) ;  /* 0x0000000800947947 */ /* 0x000fea0003800000 */
.L_x_2437:
[----:B-----5:R-:W-:Y:S02]  /*4dd0*/  PRMT R4, R5, 0x8880, RZ ;  /* 0x0000888005047816 */ /* 0x020fe400000000ff */
[----:B------:R-:W-:Y:S02]  /*4de0*/  CS2R R6, SRZ ;  /* 0x0000000000067805 */ /* 0x000fe4000001ff00 */
[----:B------:R-:W-:-:S06]  /*4df0*/  PRMT R4, R4, 0x7710, RZ ;  /* 0x0000771004047816 */ /* 0x000fcc00000000ff */
[----:B------:R-:W1:Y:S02]  /*4e00*/  I2F.F64.S16 R4, R4 ;  /* 0x0000000400047312 */ /* 0x000e640000101c00 */
[----:B-1----:R1:W-:Y:S01]  /*4e10*/  STG.E.128 desc[UR36][R16.64], R4 ;  /* 0x0000000410007986 */ /* 0x0023e2000c101d24 */
[----:B------:R-:W-:Y:S05]  /*4e20*/  BRA `(.L_x_2428) ;  /* 0x00000008007c7947 */ /* 0x000fea0003800000 */
.L_x_2436:
[----:B------:R-:W-:-:S13]  /*4e30*/  ISETP.NE.AND P0, PT, R4, 0xf, PT ;  /* 0x0000000f0400780c */ /* 0x000fda0003f05270 */
[----:B------:R-:W-:Y:S05]  /*4e40*/  @!P0 BRA `(.L_x_2438) ;  /* 0x0000000000b48947 */ /* 0x000fea0003800000 */
[----:B------:R-:W-:-:S13]  /*4e50*/  ISETP.NE.AND P0, PT, R4, 0x17, PT ;  /* 0x000000170400780c */ /* 0x000fda0003f05270 */
[----:B------:R-:W-:Y:S05]  /*4e60*/  @!P0 BRA `(.L_x_2439) ;  /* 0x0000000000548947 */ /* 0x000fea0003800000 */
[----:B------:R-:W-:-:S13]  /*4e70*/  ISETP.NE.AND P0, PT, R4, 0x18, PT ;  /* 0x000000180400780c */ /* 0x000fda0003f05270 */
[----:B------:R-:W-:Y:S05]  /*4e80*/  @P0 BRA `(.L_x_2427) ;  /* 0x0000000400fc0947 */ /* 0x000fea0003800000 */
[----:B-----5:R-:W0:Y:S01]  /*4e90*/  I2F.S8 R5, R5 ;  /* 0x0000000500057306 */ /* 0x020e220000001400 */
[----:B------:R-:W-:Y:S01]  /*4ea0*/  BSSY B0, `(.L_x_2440) ;  /* 0x000000e000007945 */ /* 0x000fe20003800000 */
[C---:B0--34-:R-:W-:Y:S02]  /*4eb0*/  LOP3.LUT R2, R5.reuse, 0x7fffffff, RZ, 0xc0, !PT ;  /* 0x7fffffff05027812 */ /* 0x059fe400078ec0ff */
        /* <DEDUP_REMOVED lines=12> */
.L_x_2441:
[----:B------:R-:W-:Y:S05]  /*4f80*/  BSYNC B0 ;  /* 0x0000000000007941 */ /* 0x000fea0003800000 */
.L_x_2440:
[----:B------:R-:W-:-:S05]  /*4f90*/  LOP3.LUT R3, R0, R3, RZ, 0xfc, !PT ;  /* 0x0000000300037212 */ /* 0x000fca00078efcff */
[----:B------:R0:W-:Y:S01]  /*4fa0*/  STG.E.U8 desc[UR36][R16.64], R3 ;  /* 0x0000000310007986 */ /* 0x0001e2000c101124 */
[----:B------:R-:W-:Y:S05]  /*4fb0*/  BRA `(.L_x_2428) ;  /* 0x0000000800187947 */ /* 0x000fea0003800000 */
.L_x_2439:
[----:B-----5:R-:W0:Y:S01]  /*4fc0*/  I2F.S8 R5, R5 ;  /* 0x0000000500057306 */ /* 0x020e220000001400 */
[----:B------:R-:W-:Y:S01]  /*4fd0*/  BSSY B0, `(.L_x_2442) ;  /* 0x000000f000007945 */ /* 0x000fe20003800000 */
[----:B0--34-:R-:W-:-:S04]  /*4fe0*/  LOP3.LUT R2, R5, 0x7fffffff, RZ, 0xc0, !PT ;  /* 0x7fffffff05027812 */ /* 0x019fc800078ec0ff */
        /* <DEDUP_REMOVED lines=10> */
.L_x_2443:
[----:B------:R-:W-:Y:S01]  /*5090*/  IMAD.MOV.U32 R0, RZ, RZ, 0x7f ;  /* 0x0000007fff007424 */ /* 0x000fe200078e00ff */
[----:B------:R-:W-:-:S04]  /*50a0*/  ISETP.GT.U32.AND P0, PT, R2, 0x7f800000, PT ;  /* 0x7f8000000200780c */ /* 0x000fc80003f04070 */
[----:B------:R-:W-:-:S09]  /*50b0*/  SEL R0, R0, 0x7c, P0 ;  /* 0x0000007c00007807 */ /* 0x000fd20000000000 */
.L_x_2444:
[----:B------:R-:W-:Y:S05]  /*50c0*/  BSYNC B0 ;  /* 0x0000000000007941 */ /* 0x000fea0003800000 */
.L_x_2442:
[----:B------:R-:W-:-:S04]  /*50d0*/  LOP3.LUT R2, R5, 0x80000000, RZ, 0xc0, !PT ;  /* 0x8000000005027812 */ /* 0x000fc800078ec0ff */
[----:B------:R-:W-:-:S04]  /*50e0*/  SHF.R.U32.HI R3, RZ, 0x18, R2 ;  /* 0x00000018ff037819 */ /* 0x000fc80000011602 */
[----:B------:R-:W-:-:S05]  /*50f0*/  LOP3.LUT R3, R0, R3, RZ, 0xfc, !PT ;  /* 0x0000000300037212 */ /* 0x000fca00078efcff */
[----:B------:R0:W-:Y:S01]  /*5100*/  STG.E.U8 desc[UR36][R16.64], R3 ;  /* 0x0000000310007986 */ /* 0x0001e2000c101124 */
[----:B------:R-:W-:Y:S05]  /*5110*/  BRA `(.L_x_2428) ;  /* 0x0000000400c07947 */ /* 0x000fea0003800000 */
.L_x_2438:
[----:B-----5:R-:W1:Y:S02]  /*5120*/  I2F.S8 R0, R5 ;  /* 0x0000000500007306 */ /* 0x020e640000001400 */
[----:B-1----:R-:W-:-:S05]  /*5130*/  F2FP.BF16.F32.PACK_AB R0, RZ, R0 ;  /* 0x00000000ff00723e */ /* 0x002fca00000010ff */
[----:B------:R1:W-:Y:S01]  /*5140*/  STG.E.U16 desc[UR36][R16.64], R0 ;  /* 0x0000000010007986 */ /* 0x0003e2000c101524 */
[----:B------:R-:W-:Y:S05]  /*5150*/  BRA `(.L_x_2428) ;  /* 0x0000000400b07947 */ /* 0x000fea0003800000 */
.L_x_2435:
        /* <DEDUP_REMOVED lines=8> */
[----:B0--345:R-:W-:-:S04]  /*51e0*/  PRMT R3, R5, 0x8880, RZ ;  /* 0x0000888005037816 */ /* 0x039fc800000000ff */
[----:B------:R-:W-:-:S05]  /*51f0*/  PRMT R3, R3, 0x7710, RZ ;  /* 0x0000771003037816 */ /* 0x000fca00000000ff */
[----:B------:R0:W-:Y:S01]  /*5200*/  STG.E.U16 desc[UR36][R16.64], R3 ;  /* 0x0000000310007986 */ /* 0x0001e2000c101524 */
[----:B------:R-:W-:Y:S05]  /*5210*/  BRA `(.L_x_2428) ;  /* 0x0000000400807947 */ /* 0x000fea0003800000 */
.L_x_2447:
[----:B-----5:R-:W0:Y:S01]  /*5220*/  I2F.S8 R5, R5 ;  /* 0x0000000500057306 */ /* 0x020e220000001400 */
[----:B------:R-:W-:Y:S01]  /*5230*/  BSSY B0, `(.L_x_2448) ;  /* 0x0000014000007945 */ /* 0x000fe20003800000 */
[----:B------:R-:W-:Y:S01]  /*5240*/  IMAD.MOV.U32 R8, RZ, RZ, 0x80 ;  /* 0x00000080ff087424 */ /* 0x000fe200078e00ff */
[----:B0--34-:R-:W-:-:S04]  /*5250*/  LOP3.LUT R2, R5, 0x7fffffff, RZ, 0xc0, !PT ;  /* 0x7fffffff05027812 */ /* 0x019fc800078ec0ff */
        /* <DEDUP_REMOVED lines=13> */
.L_x_2450:
[----:B------:R-:W-:-:S04]  /*5330*/  LOP3.LUT R2, R5, 0x80000000, RZ, 0xc0, !PT ;  /* 0x8000000005027812 */ /* 0x000fc800078ec0ff */
[----:B------:R-:W-:-:S04]  /*5340*/  SHF.R.U32.HI R3, RZ, 0x18, R2 ;  /* 0x00000018ff037819 */ /* 0x000fc80000011602 */
[----:B------:R-:W-:-:S04]  /*5350*/  LOP3.LUT R0, R0, R3, RZ, 0xfc, !PT ;  /* 0x0000000300007212 */ /* 0x000fc800078efcff */
[----:B------:R-:W-:-:S07]  /*5360*/  PRMT R8, R0, 0x7610, R8 ;  /* 0x0000761000087816 */ /* 0x000fce0000000008 */
.L_x_2449:
[----:B------:R-:W-:Y:S05]  /*5370*/  BSYNC B0 ;  /* 0x0000000000007941 */ /* 0x000fea0003800000 */
.L_x_2448:
[----:B------:R0:W-:Y:S01]  /*5380*/  STG.E.U8 desc[UR36][R16.64], R8 ;  /* 0x0000000810007986 */ /* 0x0001e2000c101124 */
[----:B------:R-:W-:Y:S05]  /*5390*/  BRA `(.L_x_2428) ;  /* 0x0000000400207947 */ /* 0x000fea0003800000 */
.L_x_2446:
        /* <DEDUP_REMOVED lines=17> */
.L_x_2453:
[----:B------:R-:W-:-:S04]  /*54b0*/  LOP3.LUT R2, R5, 0x80000000, RZ, 0xc0, !PT ;  /* 0x8000000005027812 */ /* 0x000fc800078ec0ff */
[----:B------:R-:W-:-:S04]  /*54c0*/  SHF.R.U32.HI R3, RZ, 0x18, R2 ;  /* 0x00000018ff037819 */ /* 0x000fc80000011602 */
[----:B------:R-:W-:-:S04]  /*54d0*/  LOP3.LUT R0, R0, R3, RZ, 0xfc, !PT ;  /* 0x0000000300007212 */ /* 0x000fc800078efcff */
[----:B------:R-:W-:-:S07]  /*54e0*/  PRMT R8, R0, 0x7610, R8 ;  /* 0x0000761000087816 */ /* 0x000fce0000000008 */
.L_x_2452:
[----:B------:R-:W-:Y:S05]  /*54f0*/  BSYNC B0 ;  /* 0x0000000000007941 */ /* 0x000fea0003800000 */
.L_x_2451:
[----:B------:R0:W-:Y:S01]  /*5500*/  STG.E.U8 desc[UR36][R16.64], R8 ;  /* 0x0000000810007986 */ /* 0x0001e2000c101124 */
[----:B------:R-:W-:Y:S05]  /*5510*/  BRA `(.L_x_2428) ;  /* 0x0000000000c07947 */ /* 0x000fea0003800000 */
.L_x_2445:
[----:B------:R-:W-:-:S13]  /*5520*/  ISETP.NE.AND P0, PT, R4, 0x1c, PT ;  /* 0x0000001c0400780c */ /* 0x000fda0003f05270 */
[----:B------:R-:W-:Y:S05]  /*5530*/  @!P0 BRA `(.L_x_2454) ;  /* 0x0000000000ac8947 */ /* 0x000fea0003800000 */
[----:B------:R-:W-:-:S13]  /*5540*/  ISETP.NE.AND P0, PT, R4, 0x1d, PT ;  /* 0x0000001d0400780c */ /* 0x000fda0003f05270 */
[----:B------:R-:W-:Y:S05]  /*5550*/  @!P0 BRA `(.L_x_2455) ;  /* 0x00000000008c8947 */ /* 0x000fea0003800000 */
[----:B------:R-:W-:-:S13]  /*5560*/  ISETP.NE.AND P0, PT, R4, 0x2c, PT ;  /* 0x0000002c0400780c */ /* 0x000fda0003f05270 */
[----:B------:R-:W-:Y:S05]  /*5570*/  @P0 BRA `(.L_x_2427) ;  /* 0x0000000000400947 */ /* 0x000fea0003800000 */
[----:B-----5:R-:W0:Y:S02]  /*5580*/  I2F.S8 R4, R5 ;  /* 0x0000000500047306 */ /* 0x020e240000001400 */
[----:B0--34-:R-:W-:-:S04]  /*5590*/  SHF.R.U32.HI R2, RZ, 0x17, R4 ;  /* 0x00000017ff027819 */ /* 0x019fc80000011604 */
        /* <DEDUP_REMOVED lines=14> */
.L_x_2427:
[----:B0--345:R-:W-:Y:S01]  /*5680*/  MOV R2, 0x0 ;  /* 0x0000000000027802 */ /* 0x039fe20000000f00 */
        /* <DEDUP_REMOVED lines=15> */
.L_x_2456:
[----:B------:R-:W-:Y:S05]  /*5780*/  BRA `(.L_x_2428) ;  /* 0x0000000000247947 */ /* 0x000fea0003800000 */
.L_x_2455:
[----:B-----5:R-:W-:-:S04]  /*5790*/  LOP3.LUT R5, R5, 0xffff, RZ, 0xc0, !PT ;  /* 0x0000ffff05057812 */ /* 0x020fc800078ec0ff */
[----:B------:R-:W-:-:S05]  /*57a0*/  PRMT R5, R5, 0x8880, RZ ;  /* 0x0000888005057816 */ /* 0x000fca00000000ff */
[----:B0--34-:R-:W-:-:S05]  /*57b0*/  IMAD.MOV.U32 R2, RZ, RZ, R5 ;  /* 0x000000ffff027224 */ /* 0x019fca00078e0005 */
[----:B------:R-:W-:-:S05]  /*57c0*/  SHF.R.S32.HI R3, RZ, 0x1f, R2 ;  /* 0x0000001fff037819 */ /* 0x000fca0000011402 */
[----:B------:R0:W-:Y:S01]  /*57d0*/  STG.E.64 desc[UR36][R16.64], R2 ;  /* 0x0000000210007986 */ /* 0x0001e2000c101b24 */
[----:B------:R-:W-:Y:S05]  /*57e0*/  BRA `(.L_x_2428) ;  /* 0x00000000000c7947 */ /* 0x000fea0003800000 */
.L_x_2454:
[----:B-----5:R-:W-:-:S04]  /*57f0*/  LOP3.LUT R5, R5, 0xffff, RZ, 0xc0, !PT ;  /* 0x0000ffff05057812 */ /* 0x020fc800078ec0ff */
[----:B0--34-:R-:W-:-:S05]  /*5800*/  PRMT R3, R5, 0x8880, RZ ;  /* 0x0000888005037816 */ /* 0x019fca00000000ff */
[----:B------:R0:W-:Y:S02]  /*5810*/  STG.E desc[UR36][R16.64], R3 ;  /* 0x0000000310007986 */ /* 0x0001e4000c101924 */
.L_x_2428:
[----:B------:R-:W-:-:S04]  /*5820*/  IMAD R18, R23, 0x200, R18 ;  /* 0x0000020017127824 */ /* 0x000fc800078e0212 */
[----:B------:R-:W-:-:S07]  /*5830*/  VIADD R19, R18, 0x80 ;  /* 0x0000008012137836 */ /* 0x000fce0000000000 */
.L_x_2320:
[----:B------:R-:W-:Y:S05]  /*5840*/  BSYNC B6 ;  /* 0x0000000000067941 */ /* 0x000fea0003800000 */
.L_x_2319:
[----:B------:R-:W-:Y:S01]  /*5850*/  ULDC UR4, c[0x0][0x210] ;  /* 0x0000840000047ab9 */ /* 0x000fe20000000800 */
[----:B------:R-:W-:Y:S01]  /*5860*/  BSSY B6, `(.L_x_2457) ;  /* 0x000057b000067945 */ /* 0x000fe20003800000 */
[----:B------:R-:W-:-:S13]  /*5870*/  ISETP.GE.AND P0, PT, R19, UR4, PT ;  /* 0x0000000413007c0c */ /* 0x000fda000bf06270 */
[----:B------:R-:W-:Y:S05]  /*5880*/  @P0 BRA `(.L_x_2458) ;  /* 0x0000005400e00947 */ /* 0x000fea0003800000 */
[----:B-1----:R-:W1:Y:S01]  /*5890*/  LDC R6, c[0x0][0x218] ;  /* 0x00008600ff067b82 */ /* 0x002e620000000800 */
[----:B------:R-:W-:Y:S02]  /*58a0*/  IMAD.MOV.U32 R18, RZ, RZ, RZ ;  /* 0x000000ffff127224 */ /* 0x000fe400078e00ff */
[----:B------:R-:W-:Y:S02]  /*58b0*/  IMAD.MOV.U32 R23, RZ, RZ, RZ ;  /* 0x000000ffff177224 */ /* 0x000fe400078e00ff */
[----:B------:R-:W-:Y:S02]  /*58c0*/  IMAD.MOV.U32 R0, RZ, RZ, RZ ;  /* 0x000000ffff007224 */ /* 0x000fe400078e00ff */
[----:B0-2---:R-:W-:Y:S01]  /*58d0*/  IMAD.MOV.U32 R16, RZ, RZ, RZ ;  /* 0x000000ffff107224 */ /* 0x005fe200078e00ff */
[----:B-1----:R-:W-:-:S13]  /*58e0*/  ISETP.NE.AND P0, PT, R6, RZ, PT ;  /* 0x000000ff0600720c */ /* 0x002fda0003f05270 */
[----:B------:R-:W-:Y:S05]  /*58f0*/  @!P0 BRA `(.L_x_2459) ;  /* 0x0000001400d48947 */ /* 0x000fea0003800000 */
[----:B------:R-:W-:Y:S01]  /*5900*/  IMAD.MOV.U32 R18, RZ, RZ, RZ ;  /* 0x000000ffff127224 */ /* 0x000fe200078e00ff */
[----:B------:R-:W-:Y:S01]  /*5910*/  ULDC.64 UR4, c[0x0][0x220] ;  /* 0x0000880000047ab9 */ /* 0x000fe20000000a00 */
[----:B------:R-:W-:Y:S01]  /*5920*/  ISETP.NE.AND P0, PT, R6, 0x1, PT ;  /* 0x000000010600780c */ /* 0x000fe20003f05270 */
[----:B------:R-:W-:Y:S01]  /*5930*/  ULDC.64 UR6, c[0x0][0x350] ;  /* 0x0000d40000067ab9 */ /* 0x000fe20000000a00 */
[----:B---34-:R-:W-:Y:S01]  /*5940*/  IMAD.HI.U32 R2, R19, UR4, R18 ;  /* 0x0000000413027c27 */ /* 0x018fe2000f8e0012 */
        /* <DEDUP_REMOVED lines=368> */
.L_x_2459:
[----:B------:R-:W0:Y:S01]  /*7050*/  LDC.U8 R5, c[0x0][0x509] ;  /* 0x00014240ff057b82 */ /* 0x000e220000000000 */
[----:B------:R-:W-:Y:S01]  /*7060*/  ULDC.64 UR4, c[0x0][0x4d8] ;  /* 0x0001360000047ab9 */ /* 0x000fe20000000a00 */
[----:B------:R-:W-:Y:S01]  /*7070*/  ULDC.64 UR6, c[0x0][0x4e0] ;  /* 0x0001380000067ab9 */ /* 0x000fe20000000a00 */
[----:B------:R-:W-:Y:S02]  /*7080*/  IADD3 R16, P0, R16, UR4, RZ ;  /* 0x0000000410107c10 */ /* 0x000fe4000ff1e0ff */
[----:B---34-:R-:W-:-:S03]  /*7090*/  IADD3 R2, P1, R0, UR6, RZ ;  /* 0x0000000600027c10 */ /* 0x018fc6000ff3e0ff */
        /* <DEDUP_REMOVED lines=17> */
.L_x_2463:
[----:B------:R-:W2:Y:S02]  /*71b0*/  LDG.E.U8 R2, desc[UR36][R2.64] ;  /* 0x0000002402027981 */ /* 0x000ea4000c1e1100 */
[----:B--2---:R-:W-:-:S04]  /*71c0*/  ISETP.NE.AND P0, PT, R2, RZ, PT ;  /* 0x000000ff0200720c */ /* 0x004fc80003f05270 */
[----:B------:R-:W-:Y:S01]  /*71d0*/  P2R R22, PR, RZ, 0x1 ;  /* 0x00000001ff167803 */ /* 0x000fe20000000000 */
[----:B------:R-:W-:Y:S08]  /*71e0*/  BRA `(.L_x_2465) ;  /* 0x0000000c00c47947 */ /* 0x000ff00003800000 */
.L_x_2462:
        /* <DEDUP_REMOVED lines=11> */
.L_x_2467:
[----:B------:R-:W2:Y:S02]  /*72a0*/  LDG.E R2, desc[UR36][R2.64] ;  /* 0x0000002402027981 */ /* 0x000ea4000c1e1900 */
[----:B--2---:R-:W-:-:S04]  /*72b0*/  ISETP.NE.AND P0, PT, R2, RZ, PT ;  /* 0x000000ff0200720c */ /* 0x004fc80003f05270 */
[----:B------:R-:W-:Y:S01]  /*72c0*/  P2R R22, PR, RZ, 0x1 ;  /* 0x00000001ff167803 */ /* 0x000fe20000000000 */
[----:B------:R-:W-:Y:S08]  /*72d0*/  BRA `(.L_x_2465) ;  /* 0x0000000c00887947 */ /* 0x000ff00003800000 */
.L_x_2466:
[----:B------:R-:W2:Y:S02]  /*72e0*/  LDG.E.U16 R2, desc[UR36][R2.64] ;  /* 0x0000002402027981 */ /* 0x000ea4000c1e1500 */
[----:B--2---:R-:W-:-:S04]  /*72f0*/  ISETP.NE.AND P0, PT, R2, RZ, PT ;  /* 0x000000ff0200720c */ /* 0x004fc80003f05270 */
[----:B------:R-:W-:Y:S01]  /*7300*/  P2R R22, PR, RZ, 0x1 ;  /* 0x00000001ff167803 */ /* 0x000fe20000000000 */
[----:B------:R-:W-:Y:S08]  /*7310*/  BRA `(.L_x_2465) ;  /* 0x0000000c00787947 */ /* 0x000ff00003800000 */
.L_x_2461:
        /* <DEDUP_REMOVED lines=10> */
.L_x_2469:
[----:B------:R-:W2:Y:S02]  /*73c0*/  LDG.E.U16 R0, desc[UR36][R2.64] ;  /* 0x0000002402007981 */ /* 0x000ea4000c1e1500 */
[----:B--2---:R-:W-:-:S05]  /*73d0*/  HADD2.F32 R0, -RZ, R0.H0_H0 ;  /* 0x20000000ff007230 */ /* 0x004fca0000004100 */
[----:B------:R-:W-:-:S04]  /*73e0*/  FSETP.NEU.FTZ.AND P0, PT, R0, RZ, PT ;  /* 0x000000ff0000720b */ /* 0x000fc80003f1d000 */
[----:B------:R-:W-:Y:S01]  /*73f0*/  P2R R22, PR, RZ, 0x1 ;  /* 0x00000001ff167803 */ /* 0x000fe20000000000 */
[----:B------:R-:W-:Y:S08]  /*7400*/  BRA `(.L_x_2465) ;  /* 0x0000000c003c7947 */ /* 0x000ff00003800000 */
.L_x_2468:
        /* <DEDUP_REMOVED lines=12> */
.L_x_2471:
        /* <DEDUP_REMOVED lines=11> */
.L_x_2470:
[----:B------:R-:W2:Y:S02]  /*7580*/  LDG.E.64 R2, desc[UR36][R2.64] ;  /* 0x0000002402027981 */ /* 0x000ea4000c1e1b00 */
[----:B--2---:R-:W-:-:S06]  /*7590*/  DSETP.NEU.AND P0, PT, R2, RZ, PT ;  /* 0x000000ff0200722a */ /* 0x004fcc0003f0d000 */
[----:B------:R-:W-:Y:S01]  /*75a0*/  P2R R22, PR, RZ, 0x1 ;  /* 0x00000001ff167803 */ /* 0x000fe20000000000 */
[----:B------:R-:W-:Y:S07]  /*75b0*/  BRA `(.L_x_2465) ;  /* 0x0000000800d07947 */ /* 0x000fee0003800000 */
.L_x_2460:
        /* <DEDUP_REMOVED lines=12> */
.L_x_2474:
[----:B------:R-:W2:Y:S02]  /*7680*/  LDG.E.128 R4, desc[UR36][R2.64] ;  /* 0x0000002402047981 */ /* 0x000ea4000c1e1d00 */
[----:B--2---:R-:W-:-:S06]  /*7690*/  DSETP.NEU.AND P0, PT, R6, RZ, PT ;  /* 0x000000ff0600722a */ /* 0x004fcc0003f0d000 */
[----:B------:R-:W-:-:S06]  /*76a0*/  DSETP.NEU.OR P0, PT, R4, RZ, P0 ;  /* 0x000000ff0400722a */ /* 0x000fcc000070d400 */
[----:B------:R-:W-:Y:S01]  /*76b0*/  P2R R22, PR, RZ, 0x1 ;  /* 0x00000001ff167803 */ /* 0x000fe20000000000 */
[----:B------:R-:W-:Y:S07]  /*76c0*/  BRA `(.L_x_2465) ;  /* 0x00000008008c7947 */ /* 0x000fee0003800000 */
.L_x_2473:
        /* <DEDUP_REMOVED lines=28> */
.L_x_2476:
        /* <DEDUP_REMOVED lines=15> */
.L_x_2475:
[----:B------:R-:W2:Y:S02]  /*7980*/  LDG.E.U16 R0, desc[UR36][R2.64] ;  /* 0x0000002402007981 */ /* 0x000ea4000c1e1500 */
[----:B--2---:R-:W-:-:S05]  /*7990*/  IMAD.U32 R0, R0, 0x10000, RZ ;  /* 0x0001000000007824 */ /* 0x004fca00078e00ff */
[----:B------:R-:W-:-:S04]  /*79a0*/  FSETP.NEU.FTZ.AND P0, PT, R0, RZ, PT ;  /* 0x000000ff0000720b */ /* 0x000fc80003f1d000 */
[----:B------:R-:W-:Y:S01]  /*79b0*/  P2R R22, PR, RZ, 0x1 ;  /* 0x00000001ff167803 */ /* 0x000fe20000000000 */
[----:B------:R-:W-:Y:S08]  /*79c0*/  BRA `(.L_x_2465) ;  /* 0x0000000400cc7947 */ /* 0x000ff00003800000 */
.L_x_2472:
        /* <DEDUP_REMOVED lines=12> */
.L_x_2479:
        /* <DEDUP_REMOVED lines=21> */
.L_x_2483:
[----:B------:R-:W-:Y:S05]  /*7be0*/  BSYNC B1 ;  /* 0x0000000000017941 */ /* 0x000fea0003800000 */
.L_x_2482:
[----:B------:R-:W-:Y:S01]  /*7bf0*/  LEA R3, R0, 0x3b800000, 0x17 ;  /* 0x3b80000000037811 */ /* 0x000fe200078eb8ff */
[----:B------:R-:W-:-:S05]  /*7c00*/  IMAD.SHL.U32 R0, R2, 0x100000, RZ ;  /* 0x0010000002007824 */ /* 0x000fca00078e00ff */
[----:B------:R-:W-:-:S07]  /*7c10*/  LOP3.LUT R0, R3, R0, R4, 0xfe, !PT ;  /* 0x0000000003007212 */ /* 0x000fce00078efe04 */
.L_x_2481:
[----:B------:R-:W-:Y:S05]  /*7c20*/  BSYNC B0 ;  /* 0x0000000000007941 */ /* 0x000fea0003800000 */
.L_x_2480:
[----:B------:R-:W-:-:S04]  /*7c30*/  FSETP.NEU.FTZ.AND P0, PT, R0, RZ, PT ;  /* 0x000000ff0000720b */ /* 0x000fc80003f1d000 */
[----:B------:R-:W-:Y:S01]  /*7c40*/  P2R R22, PR, RZ, 0x1 ;  /* 0x00000001ff167803 */ /* 0x000fe20000000000 */
[----:B------:R-:W-:Y:S08]  /*7c50*/  BRA `(.L_x_2465) ;  /* 0x0000000400287947 */ /* 0x000ff00003800000 */
.L_x_2478:
        /* <DEDUP_REMOVED lines=21> */
.L_x_2487:
[----:B------:R-:W-:Y:S05]  /*7db0*/  BSYNC B1 ;  /* 0x0000000000017941 */ /* 0x000fea0003800000 */
.L_x_2486:
[----:B------:R-:W-:Y:S01]  /*7dc0*/  LEA R3, R0, 0x37800000, 0x17 ;  /* 0x3780000000037811 */ /* 0x000fe200078eb8ff */
[----:B------:R-:W-:-:S05]  /*7dd0*/  IMAD.SHL.U32 R0, R2, 0x200000, RZ ;  /* 0x0020000002007824 */ /* 0x000fca00078e00ff */
[----:B------:R-:W-:-:S07]  /*7de0*/  LOP3.LUT R0, R3, R0, R4, 0xfe, !PT ;  /* 0x0000000003007212 */ /* 0x000fce00078efe04 */
.L_x_2485:
[----:B------:R-:W-:Y:S05]  /*7df0*/  BSYNC B0 ;  /* 0x0000000000007941 */ /* 0x000fea0003800000 */
.L_x_2484:
[----:B------:R-:W-:-:S04]  /*7e00*/  FSETP.NEU.FTZ.AND P0, PT, R0, RZ, PT ;  /* 0x000000ff0000720b */ /* 0x000fc80003f1d000 */
[----:B------:R-:W-:Y:S01]  /*7e10*/  P2R R22, PR, RZ, 0x1 ;  /* 0x00000001ff167803 */ /* 0x000fe20000000000 */
[----:B------:R-:W-:Y:S08]  /*7e20*/  BRA `(.L_x_2465) ;  /* 0x0000000000b47947 */ /* 0x000ff00003800000 */
.L_x_2477:
        /* <DEDUP_REMOVED lines=14> */
.L_x_2491:
[----:B------:R-:W-:Y:S05]  /*7f10*/  BSYNC B0 ;  /* 0x0000000000007941 */ /* 0x000fea0003800000 */
.L_x_2490:
[----:B------:R-:W-:-:S04]  /*7f20*/  FSETP.NEU.FTZ.AND P0, PT, R0, RZ, PT ;  /* 0x000000ff0000720b */ /* 0x000fc80003f1d000 */
[----:B------:R-:W-:Y:S01]  /*7f30*/  P2R R22, PR, RZ, 0x1 ;  /* 0x00000001ff167803 */ /* 0x000fe20000000000 */
[----:B------:R-:W-:Y:S08]  /*7f40*/  BRA `(.L_x_2465) ;  /* 0x00000000006c7947 */ /* 0x000ff00003800000 */
.L_x_2464:
        /* <DEDUP_REMOVED lines=16> */
.L_x_2492:
[----:B------:R-:W-:-:S04]  /*8050*/  PLOP3.LUT P0, PT, PT, PT, PT, 0x8, 0x0 ;  /* 0x000000000000781c */ /* 0x000fc80003f0e170 */
[----:B------:R-:W-:Y:S01]  /*8060*/  P2R R22, PR, RZ, 0x1 ;  /* 0x00000001ff167803 */ /* 0x000fe20000000000 */
[----:B------:R-:W-:Y:S08]  /*8070*/  BRA `(.L_x_2465) ;  /* 0x0000000000207947 */ /* 0x000ff00003800000 */
.L_x_2489:
[----:B------:R-:W2:Y:S02]  /*8080*/  LDG.E.64 R2, desc[UR36][R2.64] ;  /* 0x0000002402027981 */ /* 0x000ea4000c1e1b00 */
[----:B--2---:R-:W-:-:S04]  /*8090*/  ISETP.NE.U32.AND P0, PT, R2, RZ, PT ;  /* 0x000000ff0200720c */ /* 0x004fc80003f05070 */
[----:B------:R-:W-:-:S04]  /*80a0*/  ISETP.NE.AND.EX P0, PT, R3, RZ, PT, P0 ;  /* 0x000000ff0300720c */ /* 0x000fc80003f05300 */
[----:B------:R-:W-:Y:S01]  /*80b0*/  P2R R22, PR, RZ, 0x1 ;  /* 0x00000001ff167803 */ /* 0x000fe20000000000 */
[----:B------:R-:W-:Y:S08]  /*80c0*/  BRA `(.L_x_2465) ;  /* 0x00000000000c7947 */ /* 0x000ff00003800000 */
.L_x_2488:
[----:B------:R-:W2:Y:S02]  /*80d0*/  LDG.E R2, desc[UR36][R2.64] ;  /* 0x0000002402027981 */ /* 0x000ea4000c1e1900 */
[----:B--2---:R-:W-:-:S04]  /*80e0*/  ISETP.NE.AND P0, PT, R2, RZ, PT ;  /* 0x000000ff0200720c */ /* 0x004fc80003f05270 */
[----:B------:R-:W-:-:S09]  /*80f0*/  P2R R22, PR, RZ, 0x1 ;  /* 0x00000001ff167803 */ /* 0x000fd20000000000 */
.L_x_2465:
        /* <DEDUP_REMOVED lines=19> */
.L_x_2496:
[----:B------:R-:W2:Y:S02]  /*8230*/  LDG.E.U8 R2, desc[UR36][R2.64] ;  /* 0x0000002402027981 */ /* 0x000ea4000c1e1100 */
[----:B--2---:R-:W-:-:S04]  /*8240*/  ISETP.NE.AND P0, PT, R2, RZ, PT ;  /* 0x000000ff0200720c */ /* 0x004fc80003f05270 */
[----:B------:R-:W-:Y:S01]  /*8250*/  P2R R23, PR, RZ, 0x1 ;  /* 0x00000001ff177803 */ /* 0x000fe20000000000 */
[----:B------:R-:W-:Y:S08]  /*8260*/  BRA `(.L_x_2498) ;  /* 0x0000000c00c47947 */ /* 0x000ff00003800000 */
.L_x_2495:
        /* <DEDUP_REMOVED lines=11> */
.L_x_2500:
[----:B------:R-:W2:Y:S02]  /*8320*/  LDG.E R2, desc[UR36][R2.64] ;  /* 0x0000002402027981 */ /* 0x000ea4000c1e1900 */
[----:B--2---:R-:W-:-:S04]  /*8330*/  ISETP.NE.AND P0, PT, R2, RZ, PT ;  /* 0x000000ff0200720c */ /* 0x004fc80003f05270 */
[----:B------:R-:W-:Y:S01]  /*8340*/  P2R R23, PR, RZ, 0x1 ;  /* 0x00000001ff177803 */ /* 0x000fe20000000000 */
[----:B------:R-:W-:Y:S08]  /*8350*/  BRA `(.L_x_2498) ;  /* 0x0000000c00887947 */ /* 0x000ff00003800000 */
.L_x_2499:
[----:B------:R-:W2:Y:S02]  /*8360*/  LDG.E.U16 R2, desc[UR36][R2.64] ;  /* 0x0000002402027981 */ /* 0x000ea4000c1e1500 */
[----:B--2---:R-:W-:-:S04]  /*8370*/  ISETP.NE.AND P0, PT, R2, RZ, PT ;  /* 0x000000ff0200720c */ /* 0x004fc80003f05270 */
[----:B------:R-:W-:Y:S01]  /*8380*/  P2R R23, PR, RZ, 0x1 ;  /* 0x00000001ff177803 */ /* 0x000fe20000000000 */
[----:B------:R-:W-:Y:S08]  /*8390*/  BRA `(.L_x_2498) ;  /* 0x0000000c00787947 */ /* 0x000ff00003800000 */
.L_x_2494:
        /* <DEDUP_REMOVED lines=10> */
.L_x_2502:
[----:B------:R-:W2:Y:S02]  /*8440*/  LDG.E.U16 R0, desc[UR36][R2.64] ;  /* 0x0000002402007981 */ /* 0x000ea4000c1e1500 */
[----:B--2---:R-:W-:-:S05]  /*8450*/  HADD2.F32 R0, -RZ, R0.H0_H0 ;  /* 0x20000000ff007230 */ /* 0x004fca0000004100 */
[----:B------:R-:W-:-:S04]  /*8460*/  FSETP.NEU.FTZ.AND P0, PT, R0, RZ, PT ;  /* 0x000000ff0000720b */ /* 0x000fc80003f1d000 */
[----:B------:R-:W-:Y:S01]  /*8470*/  P2R R23, PR, RZ, 0x1 ;  /* 0x00000001ff177803 */ /* 0x000fe20000000000 */
[----:B------:R-:W-:Y:S08]  /*8480*/  BRA `(.L_x_2498) ;  /* 0x0000000c003c7947 */ /* 0x000ff00003800000 */
.L_x_2501:
        /* <DEDUP_REMOVED lines=12> */
.L_x_2504:
        /* <DEDUP_REMOVED lines=11> */
.L_x_2503:
[----:B------:R-:W2:Y:S02]  /*8600*/  LDG.E.64 R2, desc[UR36][R2.64] ;  /* 0x0000002402027981 */ /* 0x000ea4000c1e1b00 */
[----:B--2---:R-:W-:-:S06]  /*8610*/  DSETP.NEU.AND P0, PT, R2, RZ, PT ;  /* 0x000000ff0200722a */ /* 0x004fcc0003f0d000 */
[----:B------:R-:W-:Y:S01]  /*8620*/  P2R R23, PR, RZ, 0x1 ;  /* 0x00000001ff177803 */ /* 0x000fe20000000000 */
[----:B------:R-:W-:Y:S07]  /*8630*/  BRA `(.L_x_2498) ;  /* 0x0000000800d07947 */ /* 0x000fee0003800000 */
.L_x_2493:
        /* <DEDUP_REMOVED lines=12> */
.L_x_2507:
[----:B------:R-:W2:Y:S02]  /*8700*/  LDG.E.128 R4, desc[UR36][R2.64] ;  /* 0x0000002402047981 */ /* 0x000ea4000c1e1d00 */
[----:B--2---:R-:W-:-:S06]  /*8710*/  DSETP.NEU.AND P0, PT, R6, RZ, PT ;  /* 0x000000ff0600722a */ /* 0x004fcc0003f0d000 */
[----:B------:R-:W-:-:S06]  /*8720*/  DSETP.NEU.OR P0, PT, R4, RZ, P0 ;  /* 0x000000ff0400722a */ /* 0x000fcc000070d400 */
[----:B------:R-:W-:Y:S01]  /*8730*/  P2R R23, PR, RZ, 0x1 ;  /* 0x00000001ff177803 */ /* 0x000fe20000000000 */
[----:B------:R-:W-:Y:S07]  /*8740*/  BRA `(.L_x_2498) ;  /* 0x00000008008c7947 */ /* 0x000fee0003800000 */
.L_x_2506:
        /* <DEDUP_REMOVED lines=28> */
.L_x_2509:
        /* <DEDUP_REMOVED lines=15> */
.L_x_2508:
[----:B------:R-:W2:Y:S02]  /*8a00*/  LDG.E.U16 R0, desc[UR36][R2.64] ;  /* 0x0000002402007981 */ /* 0x000ea4000c1e1500 */
[----:B--2---:R-:W-:-:S05]  /*8a10*/  IMAD.U32 R0, R0, 0x10000, RZ ;  /* 0x0001000000007824 */ /* 0x004fca00078e00ff */
[----:B------:R-:W-:-:S04]  /*8a20*/  FSETP.NEU.FTZ.AND P0, PT, R0, RZ, PT ;  /* 0x000000ff0000720b */ /* 0x000fc80003f1d000 */
[----:B------:R-:W-:Y:S01]  /*8a30*/  P2R R23, PR, RZ, 0x1 ;  /* 0x00000001ff177803 */ /* 0x000fe20000000000 */
[----:B------:R-:W-:Y:S08]  /*8a40*/  BRA `(.L_x_2498) ;  /* 0x0000000400cc7947 */ /* 0x000ff00003800000 */
.L_x_2505:
        /* <DEDUP_REMOVED lines=12> */
.L_x_2512:
        /* <DEDUP_REMOVED lines=21> */
.L_x_2516:
[----:B------:R-:W-:Y:S05]  /*8c60*/  BSYNC B1 ;  /* 0x0000000000017941 */ /* 0x000fea0003800000 */
.L_x_2515:
[----:B------:R-:W-:Y:S01]  /*8c70*/  LEA R3, R0, 0x3b800000, 0x17 ;  /* 0x3b80000000037811 */ /* 0x000fe200078eb8ff */
[----:B------:R-:W-:-:S05]  /*8c80*/  IMAD.SHL.U32 R0, R2, 0x100000, RZ ;  /* 0x0010000002007824 */ /* 0x000fca00078e00ff */
[----:B------:R-:W-:-:S07]  /*8c90*/  LOP3.LUT R0, R3, R0, R4, 0xfe, !PT ;  /* 0x0000000003007212 */ /* 0x000fce00078efe04 */
.L_x_2514:
[----:B------:R-:W-:Y:S05]  /*8ca0*/  BSYNC B0 ;  /* 0x0000000000007941 */ /* 0x000fea0003800000 */
.L_x_2513:
[----:B------:R-:W-:-:S04]  /*8cb0*/  FSETP.NEU.FTZ.AND P0, PT, R0, RZ, PT ;  /* 0x000000ff0000720b */ /* 0x000fc80003f1d000 */
[----:B------:R-:W-:Y:S01]  /*8cc0*/  P2R R23, PR, RZ, 0x1 ;  /* 0x00000001ff177803 */ /* 0x000fe20000000000 */
[----:B------:R-:W-:Y:S08]  /*8cd0*/  BRA `(.L_x_2498) ;  /* 0x0000000400287947 */ /* 0x000ff00003800000 */
.L_x_2511:
        /* <DEDUP_REMOVED lines=21> */
.L_x_2520:
[----:B------:R-:W-:Y:S05]  /*8e30*/  BSYNC B1 ;  /* 0x0000000000017941 */ /* 0x000fea0003800000 */
.L_x_2519:
[----:B------:R-:W-:Y:S01]  /*8e40*/  LEA R3, R0, 0x37800000, 0x17 ;  /* 0x3780000000037811 */ /* 0x000fe200078eb8ff */
[----:B------:R-:W-:-:S05]  /*8e50*/  IMAD.SHL.U32 R0, R2, 0x200000, RZ ;  /* 0x0020000002007824 */ /* 0x000fca00078e00ff */
[----:B------:R-:W-:-:S07]  /*8e60*/  LOP3.LUT R0, R3, R0, R4, 0xfe, !PT ;  /* 0x0000000003007212 */ /* 0x000fce00078efe04 */
.L_x_2518:
[----:B------:R-:W-:Y:S05]  /*8e70*/  BSYNC B0 ;  /* 0x0000000000007941 */ /* 0x000fea0003800000 */
.L_x_2517:
[----:B------:R-:W-:-:S04]  /*8e80*/  FSETP.NEU.FTZ.AND P0, PT, R0, RZ, PT ;  /* 0x000000ff0000720b */ /* 0x000fc80003f1d000 */
[----:B------:R-:W-:Y:S01]  /*8e90*/  P2R R23, PR, RZ, 0x1 ;  /* 0x00000001ff177803 */ /* 0x000fe20000000000 */
[----:B------:R-:W-:Y:S08]  /*8ea0*/  BRA `(.L_x_2498) ;  /* 0x0000000000b47947 */ /* 0x000ff00003800000 */
.L_x_2510:
        /* <DEDUP_REMOVED lines=14> */
.L_x_2524:
[----:B------:R-:W-:Y:S05]  /*8f90*/  BSYNC B0 ;  /* 0x0000000000007941 */ /* 0x000fea0003800000 */
.L_x_2523:
[----:B------:R-:W-:-:S04]  /*8fa0*/  FSETP.NEU.FTZ.AND P0, PT, R0, RZ, PT ;  /* 0x000000ff0000720b */ /* 0x000fc80003f1d000 */
[----:B------:R-:W-:Y:S01]  /*8fb0*/  P2R R23, PR, RZ, 0x1 ;  /* 0x00000001ff177803 */ /* 0x000fe20000000000 */
[----:B------:R-:W-:Y:S08]  /*8fc0*/  BRA `(.L_x_2498) ;  /* 0x00000000006c7947 */ /* 0x000ff00003800000 */
.L_x_2497:
        /* <DEDUP_REMOVED lines=16> */
.L_x_2525:
[----:B------:R-:W-:-:S04]  /*90d0*/  PLOP3.LUT P0, PT, PT, PT, PT, 0x8, 0x0 ;  /* 0x000000000000781c */ /* 0x000fc80003f0e170 */
[----:B------:R-:W-:Y:S01]  /*90e0*/  P2R R23, PR, RZ, 0x1 ;  /* 0x00000001ff177803 */ /* 0x000fe20000000000 */
[----:B------:R-:W-:Y:S08]  /*90f0*/  BRA `(.L_x_2498) ;  /* 0x0000000000207947 */ /* 0x000ff00003800000 */
.L_x_2522:
[----:B------:R-:W2:Y:S02]  /*9100*/  LDG.E.64 R2, desc[UR36][R2.64] ;  /* 0x0000002402027981 */ /* 0x000ea4000c1e1b00 */
[----:B--2---:R-:W-:-:S04]  /*9110*/  ISETP.NE.U32.AND P0, PT, R2, RZ, PT ;  /* 0x000000ff0200720c */ /* 0x004fc80003f05070 */
[----:B------:R-:W-:-:S04]  /*9120*/  ISETP.NE.AND.EX P0, PT, R3, RZ, PT, P0 ;  /* 0x000000ff0300720c */ /* 0x000fc80003f05300 */
[----:B------:R-:W-:Y:S01]  /*9130*/  P2R R23, PR, RZ, 0x1 ;  /* 0x00000001ff177803 */ /* 0x000fe20000000000 */
[----:B------:R-:W-:Y:S08]  /*9140*/  BRA `(.L_x_2498) ;  /* 0x00000000000c7947 */ /* 0x000ff00003800000 */
.L_x_2521:
[----:B------:R-:W2:Y:S02]  /*9150*/  LDG.E R2, desc[UR36][R2.64] ;  /* 0x0000002402027981 */ /* 0x000ea4000c1e1900 */
[----:B--2---:R-:W-:-:S04]  /*9160*/  ISETP.NE.AND P0, PT, R2, RZ, PT ;  /* 0x000000ff0200720c */ /* 0x004fc80003f05270 */
[----:B------:R-:W-:-:S09]  /*9170*/  P2R R23, PR, RZ, 0x1 ;  /* 0x00000001ff177803 */ /* 0x000fd20000000000 */
.L_x_2498:
        /* <DEDUP_REMOVED lines=18> */
.L_x_2529:
[----:B------:R0:W5:Y:S01]  /*92a0*/  LDG.E.U8 R2, desc[UR36][R4.64] ;  /* 0x0000002404027981 */ /* 0x000162000c1e1100 */
[----:B------:R-:W-:Y:S01]  /*92b0*/  IMAD.MOV.U32 R3, RZ, RZ, RZ ;  /* 0x000000ffff037224 */ /* 0x000fe200078e00ff */
[----:B------:R-:W-:Y:S06]  /*92c0*/  BRA `(.L_x_2531) ;  /* 0x0000000c00487947 */ /* 0x000fec0003800000 */
.L_x_2528:
        /* <DEDUP_REMOVED lines=8> */
.L_x_2533:
[----:B------:R-:W2:Y:S02]  /*9350*/  LDG.E R2, desc[UR36][R4.64] ;  /* 0x0000002404027981 */ /* 0x000ea4000c1e1900 */
[----:B--2---:R-:W-:Y:S01]  /*9360*/  SHF.R.S32.HI R3, RZ, 0x1f, R2 ;  /* 0x0000001fff037819 */ /* 0x004fe20000011402 */
[----:B------:R-:W-:Y:S06]  /*9370*/  BRA `(.L_x_2531) ;  /* 0x0000000c001c7947 */ /* 0x000fec0003800000 */
.L_x_2532:
[----:B------:R-:W2:Y:S02]  /*9380*/  LDG.E.S16 R2, desc[UR36][R4.64] ;  /* 0x0000002404027981 */ /* 0x000ea4000c1e1700 */
[----:B--2---:R-:W-:Y:S01]  /*9390*/  SHF.R.S32.HI R3, RZ, 0x1f, R2 ;  /* 0x0000001fff037819 */ /* 0x004fe20000011402 */
[----:B------:R-:W-:Y:S06]  /*93a0*/  BRA `(.L_x_2531) ;  /* 0x0000000c00107947 */ /* 0x000fec0003800000 */
.L_x_2527:
        /* <DEDUP_REMOVED lines=9> */
.L_x_2535:
[----:B------:R-:W2:Y:S02]  /*9440*/  LDG.E.U16 R4, desc[UR36][R4.64] ;  /* 0x0000002404047981 */ /* 0x000ea4000c1e1500 */
[----:B--2---:R-:W-:-:S06]  /*9450*/  HADD2.F32 R2, -RZ, R4.H0_H0 ;  /* 0x20000004ff027230 */ /* 0x004fcc0000004100 */
[----:B------:R-:W0:Y:S01]  /*9460*/  F2I.S64.TRUNC R2, R2 ;  /* 0x0000000200027311 */ /* 0x000e22000020d900 */
[----:B------:R-:W-:Y:S05]  /*9470*/  BRA `(.L_x_2531) ;  /* 0x0000000800dc7947 */ /* 0x000fea0003800000 */
.L_x_2534:
        /* <DEDUP_REMOVED lines=9> */
.L_x_2537:
[----:B------:R-:W2:Y:S02]  /*9510*/  LDG.E.U16 R4, desc[UR36][R4.64] ;  /* 0x0000002404047981 */ /* 0x000ea4000c1e1500 */
[----:B--2---:R-:W-:-:S06]  /*9520*/  HADD2.F32 R2, -RZ, R4.H0_H0 ;  /* 0x20000004ff027230 */ /* 0x004fcc0000004100 */
[----:B------:R-:W0:Y:S01]  /*9530*/  F2I.S64.TRUNC R2, R2 ;  /* 0x0000000200027311 */ /* 0x000e22000020d900 */
[----:B------:R-:W-:Y:S05]  /*9540*/  BRA `(.L_x_2531) ;  /* 0x0000000800a87947 */ /* 0x000fea0003800000 */
.L_x_2536:
[----:B------:R-:W2:Y:S02]  /*9550*/  LDG.E.64 R2, desc[UR36][R4.64] ;  /* 0x0000002404027981 */ /* 0x000ea4000c1e1b00 */
[----:B--2---:R-:W0:Y:S01]  /*9560*/  F2I.S64.F64.TRUNC R2, R2 ;  /* 0x0000000200027311 */ /* 0x004e22000030d900 */
[----:B------:R-:W-:Y:S05]  /*9570*/  BRA `(.L_x_2531) ;  /* 0x00000008009c7947 */ /* 0x000fea0003800000 */
.L_x_2526:
        /* <DEDUP_REMOVED lines=13> */
.L_x_2540:
[----:B------:R-:W2:Y:S02]  /*9650*/  LDG.E.64 R2, desc[UR36][R4.64] ;  /* 0x0000002404027981 */ /* 0x000ea4000c1e1b00 */
[----:B--2---:R-:W0:Y:S01]  /*9660*/  F2I.S64.F64.TRUNC R2, R2 ;  /* 0x0000000200027311 */ /* 0x004e22000030d900 */
[----:B------:R-:W-:Y:S05]  /*9670*/  BRA `(.L_x_2531) ;  /* 0x00000008005c7947 */ /* 0x000fea0003800000 */
.L_x_2539:
        /* <DEDUP_REMOVED lines=27> */
.L_x_2542:
        /* <DEDUP_REMOVED lines=14> */
.L_x_2541:
[----:B------:R-:W2:Y:S02]  /*9910*/  LDG.E.U16 R2, desc[UR36][R4.64] ;  /* 0x0000002404027981 */ /* 0x000ea4000c1e1500 */
[----:B--2---:R-:W-:-:S06]  /*9920*/  IMAD.U32 R2, R2, 0x10000, RZ ;  /* 0x0001000002027824 */ /* 0x004fcc00078e00ff */
[----:B------:R-:W1:Y:S01]  /*9930*/  F2I.S64.TRUNC R2, R2 ;  /* 0x0000000200027311 */ /* 0x000e62000020d900 */
[----:B------:R-:W-:Y:S05]  /*9940*/  BRA `(.L_x_2531) ;  /* 0x0000000400a87947 */ /* 0x000fea0003800000 */
.L_x_2538:
        /* <DEDUP_REMOVED lines=11> */
.L_x_2545:
        /* <DEDUP_REMOVED lines=21> */
.L_x_2549:
[----:B------:R-:W-:Y:S05]  /*9b50*/  BSYNC B1 ;  /* 0x0000000000017941 */ /* 0x000fea0003800000 */
.L_x_2548:
[----:B------:R-:W-:Y:S01]  /*9b60*/  IMAD.SHL.U32 R2, R2, 0x100000, RZ ;  /* 0x0010000002027824 */ /* 0x000fe200078e00ff */
[----:B------:R-:W-:-:S04]  /*9b70*/  LEA R3, R0, 0x3b800000, 0x17 ;  /* 0x3b80000000037811 */ /* 0x000fc800078eb8ff */
[----:B------:R-:W-:-:S07]  /*9b80*/  LOP3.LUT R2, R3, R2, R4, 0xfe, !PT ;  /* 0x0000000203027212 */ /* 0x000fce00078efe04 */
.L_x_2547:
[----:B------:R-:W-:Y:S05]  /*9b90*/  BSYNC B0 ;  /* 0x0000000000007941 */ /* 0x000fea0003800000 */
.L_x_2546:
[----:B------:R-:W0:Y:S01]  /*9ba0*/  F2I.S64.TRUNC R2, R2 ;  /* 0x0000000200027311 */ /* 0x000e22000020d900 */
[----:B------:R-:W-:Y:S05]  /*9bb0*/  BRA `(.L_x_2531) ;  /* 0x00000004000c7947 */ /* 0x000fea0003800000 */
.L_x_2544:
        /* <DEDUP_REMOVED lines=21> */
.L_x_2553:
[----:B------:R-:W-:Y:S05]  /*9d10*/  BSYNC B1 ;  /* 0x0000000000017941 */ /* 0x000fea0003800000 */
.L_x_2552:
[----:B------:R-:W-:Y:S01]  /*9d20*/  IMAD.SHL.U32 R2, R2, 0x200000, RZ ;  /* 0x0020000002027824 */ /* 0x000fe200078e00ff */
[----:B------:R-:W-:-:S04]  /*9d30*/  LEA R3, R0, 0x37800000, 0x17 ;  /* 0x3780000000037811 */ /* 0x000fc800078eb8ff */
[----:B------:R-:W-:-:S07]  /*9d40*/  LOP3.LUT R2, R3, R2, R4, 0xfe, !PT ;  /* 0x0000000203027212 */ /* 0x000fce00078efe04 */
.L_x_2551:
[----:B------:R-:W-:Y:S05]  /*9d50*/  BSYNC B0 ;  /* 0x0000000000007941 */ /* 0x000fea0003800000 */
.L_x_2550:
[----:B------:R-:W0:Y:S01]  /*9d60*/  F2I.S64.TRUNC R2, R2 ;  /* 0x0000000200027311 */ /* 0x000e22000020d900 */
[----:B------:R-:W-:Y:S05]  /*9d70*/  BRA `(.L_x_2531) ;  /* 0x00000000009c7947 */ /* 0x000fea0003800000 */
.L_x_2543:
        /* <DEDUP_REMOVED lines=14> */
.L_x_2557:
[----:B------:R-:W-:Y:S05]  /*9e60*/  BSYNC B0 ;  /* 0x0000000000007941 */ /* 0x000fea0003800000 */
.L_x_2556:
[----:B------:R-:W0:Y:S01]  /*9e70*/  F2I.S64.TRUNC R2, R2 ;  /* 0x0000000200027311 */ /* 0x000e22000020d900 */
[----:B------:R-:W-:Y:S05]  /*9e80*/  BRA `(.L_x_2531) ;  /* 0x0000000000587947 */ /* 0x000fea0003800000 */
.L_x_2530:
        /* <DEDUP_REMOVED lines=16> */
.L_x_2558:
[----:B------:R-:W-:Y:S01]  /*9f90*/  CS2R R2, SRZ ;  /* 0x0000000000027805 */ /* 0x000fe2000001ff00 */
[----:B------:R-:W-:Y:S06]  /*9fa0*/  BRA `(.L_x_2531) ;  /* 0x0000000000107947 */ /* 0x000fec0003800000 */
.L_x_2555:
[----:B------:R0:W5:Y:S01]  /*9fb0*/  LDG.E.64 R2, desc[UR36][R4.64] ;  /* 0x0000002404027981 */ /* 0x000162000c1e1b00 */
[----:B------:R-:W-:Y:S05]  /*9fc0*/  BRA `(.L_x_2531) ;  /* 0x0000000000087947 */ /* 0x000fea0003800000 */
.L_x_2554:
[----:B------:R4:W5:Y:S01]  /*9fd0*/  LDG.E R2, desc[UR36][R4.64] ;  /* 0x0000002404027981 */ /* 0x000962000c1e1900 */
[----:B------:R-:W-:-:S07]  /*9fe0*/  IMAD.MOV.U32 R3, RZ, RZ, RZ ;  /* 0x000000ffff037224 */ /* 0x000fce00078e00ff */
.L_x_2531:
[----:B------:R-:W1:Y:S01]  /*9ff0*/  LDC.U8 R6, c[0x0][0x508] ;  /* 0x00014200ff067b82 */ /* 0x000e620000000000 */
[----:B------:R-:W-:Y:S01]  /*a000*/  ISETP.NE.AND P0, PT, R23, RZ, PT ;  /* 0x000000ff1700720c */ /* 0x000fe20003f05270 */
[----:B------:R-:W-:Y:S01]  /*a010*/  BSSY B0, `(.L_x_2559) ;  /* 0x000000b000007945 */ /* 0x000fe20003800000 */
[----:B------:R-:W-:-:S04]  /*a020*/  ISETP.NE.AND P2, PT, R22, RZ, PT ;  /* 0x000000ff1600720c */ /* 0x000fc80003f45270 */
[----:B------:R-:W-:-:S04]  /*a030*/  SEL R0, RZ, 0x1, !P2 ;  /* 0x00000001ff007807 */ /* 0x000fc80005000000 */
[----:B0---4-:R-:W-:Y:S02]  /*a040*/  PRMT R5, R0, 0x7610, R5 ;  /* 0x0000761000057816 */ /* 0x011fe40000000005 */
[----:B-1----:R-:W-:-:S04]  /*a050*/  PRMT R4, R6, 0x9910, RZ ;  /* 0x0000991006047816 */ /* 0x002fc800000000ff */
[----:B------:R-:W-:Y:S01]  /*a060*/  ISETP.GT.AND P1, PT, R4, 0x9, PT ;  /* 0x000000090400780c */ /* 0x000fe20003f24270 */
[----:B------:R-:W-:-:S12]  /*a070*/  @!P0 BRA `(.L_x_2560) ;  /* 0x0000000000108947 */ /* 0x000fd80003800000 */
[----:B------:R-:W-:Y:S02]  /*a080*/  ULDC.64 UR4, c[0x0][0x4f8] ;  /* 0x00013e0000047ab9 */ /* 0x000fe40000000a00 */
[----:B--23-5:R-:W-:-:S04]  /*a090*/  IADD3 R2, P0, R2, UR4, RZ ;  /* 0x0000000402027c10 */ /* 0x02cfc8000ff1e0ff */
[----:B------:R-:W-:-:S05]  /*a0a0*/  IADD3.X R3, R3, UR5, RZ, P0, !PT ;  /* 0x0000000503037c10 */ /* 0x000fca00087fe4ff */
[----:B------:R0:W5:Y:S04]  /*a0b0*/  LDG.E.U8 R5, desc[UR36][R2.64] ;  /* 0x0000002402057981 */ /* 0x000168000c1e1100 */
.L_x_2560:
[----:B------:R-:W-:Y:S05]  /*a0c0*/  BSYNC B0 ;  /* 0x0000000000007941 */ /* 0x000fea0003800000 */
.L_x_2559:
        /* <DEDUP_REMOVED lines=11> */
.L_x_2564:
[----:B-----5:R1:W-:Y:S01]  /*a180*/  STG.E.U8 desc[UR36][R16.64], R5 ;  /* 0x0000000510007986 */ /* 0x0203e2000c101124 */
[----:B------:R-:W-:Y:S05]  /*a190*/  BRA `(.L_x_2566) ;  /* 0x0000000c00987947 */ /* 0x000fea0003800000 */
.L_x_2563:
        /* <DEDUP_REMOVED lines=8> */
[----:B0-23--:R-:W-:-:S05]  /*a220*/  IMAD.MOV.U32 R2, RZ, RZ, R5 ;  /* 0x000000ffff027224 */ /* 0x00dfca00078e0005 */
[----:B------:R-:W-:-:S05]  /*a230*/  SHF.R.S32.HI R3, RZ, 0x1f, R2 ;  /* 0x0000001fff037819 */ /* 0x000fca0000011402 */
[----:B------:R0:W-:Y:S01]  /*a240*/  STG.E.64 desc[UR36][R16.64], R2 ;  /* 0x0000000210007986 */ /* 0x0001e2000c101b24 */
[----:B------:R-:W-:Y:S05]  /*a250*/  BRA `(.L_x_2566) ;  /* 0x0000000c00687947 */ /* 0x000fea0003800000 */
.L_x_2568:
[----:B-----5:R-:W-:-:S04]  /*a260*/  LOP3.LUT R5, R5, 0xffff, RZ, 0xc0, !PT ;  /* 0x0000ffff05057812 */ /* 0x020fc800078ec0ff */
[----:B0-23--:R-:W-:-:S05]  /*a270*/  PRMT R3, R5, 0x8880, RZ ;  /* 0x0000888005037816 */ /* 0x00dfca00000000ff */
[----:B------:R0:W-:Y:S01]  /*a280*/  STG.E desc[UR36][R16.64], R3 ;  /* 0x0000000310007986 */ /* 0x0001e2000c101924 */
[----:B------:R-:W-:Y:S05]  /*a290*/  BRA `(.L_x_2566) ;  /* 0x0000000c00587947 */ /* 0x000fea0003800000 */
.L_x_2567:
[----:B0-23-5:R-:W-:-:S04]  /*a2a0*/  PRMT R3, R5, 0x8880, RZ ;  /* 0x0000888005037816 */ /* 0x02dfc800000000ff */
[----:B------:R-:W-:-:S05]  /*a2b0*/  PRMT R3, R3, 0x7710, RZ ;  /* 0x0000771003037816 */ /* 0x000fca00000000ff */
[----:B------:R0:W-:Y:S01]  /*a2c0*/  STG.E.U16 desc[UR36][R16.64], R3 ;  /* 0x0000000310007986 */ /* 0x0001e2000c101524 */
[----:B------:R-:W-:Y:S05]  /*a2d0*/  BRA `(.L_x_2566) ;  /* 0x0000000c00487947 */ /* 0x000fea0003800000 */
.L_x_2562:
        /* <DEDUP_REMOVED lines=9> */
.L_x_2570:
[----:B-----5:R-:W1:Y:S02]  /*a370*/  I2F.S8 R0, R5 ;  /* 0x0000000500007306 */ /* 0x020e640000001400 */
[----:B-1----:R-:W-:-:S05]  /*a380*/  F2FP.F16.F32.PACK_AB R0, RZ, R0 ;  /* 0x00000000ff00723e */ /* 0x002fca00000000ff */
[----:B------:R1:W-:Y:S01]  /*a390*/  STG.E.U16 desc[UR36][R16.64], R0 ;  /* 0x0000000010007986 */ /* 0x0003e2000c101524 */
[----:B------:R-:W-:Y:S05]  /*a3a0*/  BRA `(.L_x_2566) ;  /* 0x0000000c00147947 */ /* 0x000fea0003800000 */
.L_x_2569:
[----:B------:R-:W-:-:S13]  /*a3b0*/  ISETP.NE.AND P0, PT, R4, 0x7, PT ;  /* 0x000000070400780c */ /* 0x000fda0003f05270 */
[----:B------:R-:W-:Y:S05]  /*a3c0*/  @!P0 BRA `(.L_x_2571) ;  /* 0x0000000000348947 */ /* 0x000fea0003800000 */
[----:B------:R-:W-:-:S13]  /*a3d0*/  ISETP.NE.AND P0, PT, R4, 0x8, PT ;  /* 0x000000080400780c */ /* 0x000fda0003f05270 */
[----:B------:R-:W-:Y:S05]  /*a3e0*/  @!P0 BRA `(.L_x_2572) ;  /* 0x0000000000188947 */ /* 0x000fea0003800000 */
[----:B------:R-:W-:-:S13]  /*a3f0*/  ISETP.NE.AND P0, PT, R4, 0x9, PT ;  /* 0x000000090400780c */ /* 0x000fda0003f05270 */
[----:B------:R-:W-:Y:S05]  /*a400*/  @P0 BRA `(.L_x_2565) ;  /* 0x0000000800940947 */ /* 0x000fea0003800000 */
[----:B0-23-5:R-:W0:Y:S01]  /*a410*/  I2F.S8 R2, R5 ;  /* 0x0000000500027306 */ /* 0x02de220000001400 */
[----:B------:R-:W-:-:S05]  /*a420*/  IMAD.MOV.U32 R3, RZ, RZ, RZ ;  /* 0x000000ffff037224 */ /* 0x000fca00078e00ff */
[----:B0-----:R0:W-:Y:S01]  /*a430*/  STG.E.64 desc[UR36][R16.64], R2 ;  /* 0x0000000210007986 */ /* 0x0011e2000c101b24 */
[----:B------:R-:W-:Y:S05]  /*a440*/  BRA `(.L_x_2566) ;  /* 0x0000000800ec7947 */ /* 0x000fea0003800000 */
.L_x_2572:
[----:B-----5:R-:W0:Y:S02]  /*a450*/  I2F.S8 R5, R5 ;  /* 0x0000000500057306 */ /* 0x020e240000001400 */
[----:B0-23--:R-:W-:-:S04]  /*a460*/  F2FP.F16.F32.PACK_AB R3, RZ, R5 ;  /* 0x00000005ff03723e */ /* 0x00dfc800000000ff */
[----:B------:R-:W-:-:S05]  /*a470*/  PRMT R3, R3, 0x5410, RZ ;  /* 0x0000541003037816 */ /* 0x000fca00000000ff */
[----:B------:R0:W-:Y:S01]  /*a480*/  STG.E desc[UR36][R16.64], R3 ;  /* 0x0000000310007986 */ /* 0x0001e2000c101924 */
[----:B------:R-:W-:Y:S05]  /*a490*/  BRA `(.L_x_2566) ;  /* 0x0000000800d87947 */ /* 0x000fea0003800000 */
.L_x_2571:
[----:B0-23-5:R-:W-:-:S04]  /*a4a0*/  PRMT R2, R5, 0x8880, RZ ;  /* 0x0000888005027816 */ /* 0x02dfc800000000ff */
[----:B------:R-:W-:-:S06]  /*a4b0*/  PRMT R2, R2, 0x7710, RZ ;  /* 0x0000771002027816 */ /* 0x000fcc00000000ff */
[----:B------:R-:W0:Y:S02]  /*a4c0*/  I2F.F64.S16 R2, R2 ;  /* 0x0000000200027312 */ /* 0x000e240000101c00 */
[----:B0-----:R0:W-:Y:S01]  /*a4d0*/  STG.E.64 desc[UR36][R16.64], R2 ;  /* 0x0000000210007986 */ /* 0x0011e2000c101b24 */
[----:B------:R-:W-:Y:S05]  /*a4e0*/  BRA `(.L_x_2566) ;  /* 0x0000000800c47947 */ /* 0x000fea0003800000 */
.L_x_2561:
        /* <DEDUP_REMOVED lines=9> */
[----:B0-23--:R-:W-:-:S05]  /*a580*/  SEL R3, RZ, 0x1, !P0 ;  /* 0x00000001ff037807 */ /* 0x00dfca0004000000 */
[----:B------:R4:W-:Y:S01]  /*a590*/  STG.E.U8 desc[UR36][R16.64], R3 ;  /* 0x0000000310007986 */ /* 0x0009e2000c101124 */
[----:B------:R-:W-:Y:S05]  /*a5a0*/  BRA `(.L_x_2566) ;  /* 0x0000000800947947 */ /* 0x000fea0003800000 */
.L_x_2575:
[----:B-----5:R-:W-:Y:S02]  /*a5b0*/  PRMT R4, R5, 0x8880, RZ ;  /* 0x0000888005047816 */ /* 0x020fe400000000ff */
[----:B------:R-:W-:Y:S02]  /*a5c0*/  CS2R R6, SRZ ;  /* 0x0000000000067805 */ /* 0x000fe4000001ff00 */
[----:B------:R-:W-:-:S06]  /*a5d0*/  PRMT R4, R4, 0x7710, RZ ;  /* 0x0000771004047816 */ /* 0x000fcc00000000ff */
[----:B------:R-:W1:Y:S02]  /*a5e0*/  I2F.F64.S16 R4, R4 ;  /* 0x0000000400047312 */ /* 0x000e640000101c00 */
[----:B-1----:R1:W-:Y:S01]  /*a5f0*/  STG.E.128 desc[UR36][R16.64], R4 ;  /* 0x0000000410007986 */ /* 0x0023e2000c101d24 */
[----:B------:R-:W-:Y:S05]  /*a600*/  BRA `(.L_x_2566) ;  /* 0x00000008007c7947 */ /* 0x000fea0003800000 */
.L_x_2574:
        /* <DEDUP_REMOVED lines=8> */
[C---:B0-23--:R-:W-:Y:S02]  /*a690*/  LOP3.LUT R2, R5.reuse, 0x7fffffff, RZ, 0xc0, !PT ;  /* 0x7fffffff05027812 */ /* 0x04dfe400078ec0ff */
        /* <DEDUP_REMOVED lines=12> */
.L_x_2579:
[----:B------:R-:W-:Y:S05]  /*a760*/  BSYNC B0 ;  /* 0x0000000000007941 */ /* 0x000fea0003800000 */
.L_x_2578:
[----:B------:R-:W-:-:S05]  /*a770*/  LOP3.LUT R3, R0, R3, RZ, 0xfc, !PT ;  /* 0x0000000300037212 */ /* 0x000fca00078efcff */
[----:B------:R0:W-:Y:S01]  /*a780*/  STG.E.U8 desc[UR36][R16.64], R3 ;  /* 0x0000000310007986 */ /* 0x0001e2000c101124 */
[----:B------:R-:W-:Y:S05]  /*a790*/  BRA `(.L_x_2566) ;  /* 0x0000000800187947 */ /* 0x000fea0003800000 */
.L_x_2577:
[----:B-----5:R-:W0:Y:S01]  /*a7a0*/  I2F.S8 R5, R5 ;  /* 0x0000000500057306 */ /* 0x020e220000001400 */
[----:B------:R-:W-:Y:S01]  /*a7b0*/  BSSY B0, `(.L_x_2580) ;  /* 0x000000f000007945 */ /* 0x000fe20003800000 */
[----:B0-23--:R-:W-:-:S04]  /*a7c0*/  LOP3.LUT R2, R5, 0x7fffffff, RZ, 0xc0, !PT ;  /* 0x7fffffff05027812 */ /* 0x00dfc800078ec0ff */
        /* <DEDUP_REMOVED lines=10> */
.L_x_2581:
[----:B------:R-:W-:Y:S01]  /*a870*/  IMAD.MOV.U32 R0, RZ, RZ, 0x7f ;  /* 0x0000007fff007424 */ /* 0x000fe200078e00ff */
[----:B------:R-:W-:-:S04]  /*a880*/  ISETP.GT.U32.AND P0, PT, R2, 0x7f800000, PT ;  /* 0x7f8000000200780c */ /* 0x000fc80003f04070 */
[----:B------:R-:W-:-:S09]  /*a890*/  SEL R0, R0, 0x7c, P0 ;  /* 0x0000007c00007807 */ /* 0x000fd20000000000 */
.L_x_2582:
[----:B------:R-:W-:Y:S05]  /*a8a0*/  BSYNC B0 ;  /* 0x0000000000007941 */ /* 0x000fea0003800000 */
.L_x_2580:
[----:B------:R-:W-:-:S04]  /*a8b0*/  LOP3.LUT R2, R5, 0x80000000, RZ, 0xc0, !PT ;  /* 0x8000000005027812 */ /* 0x000fc800078ec0ff */
[----:B------:R-:W-:-:S04]  /*a8c0*/  SHF.R.U32.HI R3, RZ, 0x18, R2 ;  /* 0x00000018ff037819 */ /* 0x000fc80000011602 */
[----:B------:R-:W-:-:S05]  /*a8d0*/  LOP3.LUT R3, R0, R3, RZ, 0xfc, !PT ;  /* 0x0000000300037212 */ /* 0x000fca00078efcff */
[----:B------:R0:W-:Y:S01]  /*a8e0*/  STG.E.U8 desc[UR36][R16.64], R3 ;  /* 0x0000000310007986 */ /* 0x0001e2000c101124 */
[----:B------:R-:W-:Y:S05]  /*a8f0*/  BRA `(.L_x_2566) ;  /* 0x0000000400c07947 */ /* 0x000fea0003800000 */
.L_x_2576:
[----:B-----5:R-:W1:Y:S02]  /*a900*/  I2F.S8 R0, R5 ;  /* 0x0000000500007306 */ /* 0x020e640000001400 */
[----:B-1----:R-:W-:-:S05]  /*a910*/  F2FP.BF16.F32.PACK_AB R0, RZ, R0 ;  /* 0x00000000ff00723e */ /* 0x002fca00000010ff */
[----:B------:R1:W-:Y:S01]  /*a920*/  STG.E.U16 desc[UR36][R16.64], R0 ;  /* 0x0000000010007986 */ /* 0x0003e2000c101524 */
[----:B------:R-:W-:Y:S05]  /*a930*/  BRA `(.L_x_2566) ;  /* 0x0000000400b07947 */ /* 0x000fea0003800000 */
.L_x_2573:
        /* <DEDUP_REMOVED lines=8> */
[----:B0-23-5:R-:W-:-:S04]  /*a9c0*/  PRMT R3, R5, 0x8880, RZ ;  /* 0x0000888005037816 */ /* 0x02dfc800000000ff */
[----:B------:R-:W-:-:S05]  /*a9d0*/  PRMT R3, R3, 0x7710, RZ ;  /* 0x0000771003037816 */ /* 0x000fca00000000ff */
[----:B------:R0:W-:Y:S01]  /*a9e0*/  STG.E.U16 desc[UR36][R16.64], R3 ;  /* 0x0000000310007986 */ /* 0x0001e2000c101524 */
[----:B------:R-:W-:Y:S05]  /*a9f0*/  BRA `(.L_x_2566) ;  /* 0x0000000400807947 */ /* 0x000fea0003800000 */
.L_x_2585:
[----:B-----5:R-:W0:Y:S01]  /*aa00*/  I2F.S8 R5, R5 ;  /* 0x0000000500057306 */ /* 0x020e220000001400 */
[----:B------:R-:W-:Y:S01]  /*aa10*/  BSSY B0, `(.L_x_2586) ;  /* 0x0000014000007945 */ /* 0x000fe20003800000 */
[----:B------:R-:W-:Y:S01]  /*aa20*/  IMAD.MOV.U32 R8, RZ, RZ, 0x80 ;  /* 0x00000080ff087424 */ /* 0x000fe200078e00ff */
[----:B0-23--:R-:W-:-:S04]  /*aa30*/  LOP3.LUT R2, R5, 0x7fffffff, RZ, 0xc0, !PT ;  /* 0x7fffffff05027812 */ /* 0x00dfc800078ec0ff */
        /* <DEDUP_REMOVED lines=13> */
.L_x_2588:
[----:B------:R-:W-:-:S04]  /*ab10*/  LOP3.LUT R2, R5, 0x80000000, RZ, 0xc0, !PT ;  /* 0x8000000005027812 */ /* 0x000fc800078ec0ff */
[----:B------:R-:W-:-:S04]  /*ab20*/  SHF.R.U32.HI R3, RZ, 0x18, R2 ;  /* 0x00000018ff037819 */ /* 0x000fc80000011602 */
[----:B------:R-:W-:-:S04]  /*ab30*/  LOP3.LUT R0, R0, R3, RZ, 0xfc, !PT ;  /* 0x0000000300007212 */ /* 0x000fc800078efcff */
[----:B------:R-:W-:-:S07]  /*ab40*/  PRMT R8, R0, 0x7610, R8 ;  /* 0x0000761000087816 */ /* 0x000fce0000000008 */
.L_x_2587:
[----:B------:R-:W-:Y:S05]  /*ab50*/  BSYNC B0 ;  /* 0x0000000000007941 */ /* 0x000fea0003800000 */
.L_x_2586:
[----:B------:R0:W-:Y:S01]  /*ab60*/  STG.E.U8 desc[UR36][R16.64], R8 ;  /* 0x0000000810007986 */ /* 0x0001e2000c101124 */
[----:B------:R-:W-:Y:S05]  /*ab70*/  BRA `(.L_x_2566) ;  /* 0x0000000400207947 */ /* 0x000fea0003800000 */
.L_x_2584:
        /* <DEDUP_REMOVED lines=17> */
.L_x_2591:
[----:B------:R-:W-:-:S04]  /*ac90*/  LOP3.LUT R2, R5, 0x80000000, RZ, 0xc0, !PT ;  /* 0x8000000005027812 */ /* 0x000fc800078ec0ff */
[----:B------:R-:W-:-:S04]  /*aca0*/  SHF.R.U32.HI R3, RZ, 0x18, R2 ;  /* 0x00000018ff037819 */ /* 0x000fc80000011602 */
[----:B------:R-:W-:-:S04]  /*acb0*/  LOP3.LUT R0, R0, R3, RZ, 0xfc, !PT ;  /* 0x0000000300007212 */ /* 0x000fc800078efcff */
[----:B------:R-:W-:-:S07]  /*acc0*/  PRMT R8, R0, 0x7610, R8 ;  /* 0x0000761000087816 */ /* 0x000fce0000000008 */
.L_x_2590:
[----:B------:R-:W-:Y:S05]  /*acd0*/  BSYNC B0 ;  /* 0x0000000000007941 */ /* 0x000fea0003800000 */
.L_x_2589:
[----:B------:R0:W-:Y:S01]  /*ace0*/  STG.E.U8 desc[UR36][R16.64], R8 ;  /* 0x0000000810007986 */ /* 0x0001e2000c101124 */
[----:B------:R-:W-:Y:S05]  /*acf0*/  BRA `(.L_x_2566) ;  /* 0x0000000000c07947 */ /* 0x000fea0003800000 */
.L_x_2583:
[----:B------:R-:W-:-:S13]  /*ad00*/  ISETP.NE.AND P0, PT, R4, 0x1c, PT ;  /* 0x0000001c0400780c */ /* 0x000fda0003f05270 */
[----:B------:R-:W-:Y:S05]  /*ad10*/  @!P0 BRA `(.L_x_2592) ;  /* 0x0000000000ac8947 */ /* 0x000fea0003800000 */
[----:B------:R-:W-:-:S13]  /*ad20*/  ISETP.NE.AND P0, PT, R4, 0x1d, PT ;  /* 0x0000001d0400780c */ /* 0x000fda0003f05270 */
[----:B------:R-:W-:Y:S05]  /*ad30*/  @!P0 BRA `(.L_x_2593) ;  /* 0x00000000008c8947 */ /* 0x000fea0003800000 */
[----:B------:R-:W-:-:S13]  /*ad40*/  ISETP.NE.AND P0, PT, R4, 0x2c, PT ;  /* 0x0000002c0400780c */ /* 0x000fda0003f05270 */
[----:B------:R-:W-:Y:S05]  /*ad50*/  @P0 BRA `(.L_x_2565) ;  /* 0x0000000000400947 */ /* 0x000fea0003800000 */
[----:B-----5:R-:W0:Y:S02]  /*ad60*/  I2F.S8 R4, R5 ;  /* 0x0000000500047306 */ /* 0x020e240000001400 */
[----:B0-23--:R-:W-:-:S04]  /*ad70*/  SHF.R.U32.HI R2, RZ, 0x17, R4 ;  /* 0x00000017ff027819 */ /* 0x00dfc80000011604 */
        /* <DEDUP_REMOVED lines=14> */
.L_x_2565:
[----:B------:R-:W-:Y:S01]  /*ae60*/  MOV R0, 0x0 ;  /* 0x0000000000007802 */ /* 0x000fe20000000f00 */
[----:B------:R-:W-:Y:S01]  /*ae70*/  ULDC.64 UR4, c[0x4][0x4e8] ;  /* 0x01013a0000047ab9 */ /* 0x000fe20000000a00 */
[----:B------:R-:W-:Y:S01]  /*ae80*/  ULDC.64 UR6, c[0x4][0x3b0] ;  /* 0x0100ec0000067ab9 */ /* 0x000fe20000000a00 */
[----:B------:R-:W-:Y:S01]  /*ae90*/  IMAD.U32 R4, RZ, RZ, UR4 ;  /* 0x00000004ff047e24 */ /* 0x000fe2000f8e00ff */
[----:B0-23-5:R0:W1:Y:S01]  /*aea0*/  LDC.64 R2, c[0x4][R0] ;  /* 0x0100000000027b82 */ /* 0x02d0620000000a00 */
        /* <DEDUP_REMOVED lines=11> */
.L_x_2594:
[----:B------:R-:W-:Y:S05]  /*af60*/  BRA `(.L_x_2566) ;  /* 0x0000000000247947 */ /* 0x000fea0003800000 */
.L_x_2593:
[----:B-----5:R-:W-:-:S04]  /*af70*/  LOP3.LUT R5, R5, 0xffff, RZ, 0xc0, !PT ;  /* 0x0000ffff05057812 */ /* 0x020fc800078ec0ff */
[----:B------:R-:W-:-:S05]  /*af80*/  PRMT R5, R5, 0x8880, RZ ;  /* 0x0000888005057816 */ /* 0x000fca00000000ff */
[----:B0-23--:R-:W-:-:S05]  /*af90*/  IMAD.MOV.U32 R2, RZ, RZ, R5 ;  /* 0x000000ffff027224 */ /* 0x00dfca00078e0005 */
[----:B------:R-:W-:-:S05]  /*afa0*/  SHF.R.S32.HI R3, RZ, 0x1f, R2 ;  /* 0x0000001fff037819 */ /* 0x000fca0000011402 */
[----:B------:R0:W-:Y:S01]  /*afb0*/  STG.E.64 desc[UR36][R16.64], R2 ;  /* 0x0000000210007986 */ /* 0x0001e2000c101b24 */
[----:B------:R-:W-:Y:S05]  /*afc0*/  BRA `(.L_x_2566) ;  /* 0x00000000000c7947 */ /* 0x000fea0003800000 */
.L_x_2592:
[----:B-----5:R-:W-:-:S04]  /*afd0*/  LOP3.LUT R5, R5, 0xffff, RZ, 0xc0, !PT ;  /* 0x0000ffff05057812 */ /* 0x020fc800078ec0ff */
[----:B0-23--:R-:W-:-:S05]  /*afe0*/  PRMT R3, R5, 0x8880, RZ ;  /* 0x0000888005037816 */ /* 0x00dfca00000000ff */
[----:B------:R0:W-:Y:S02]  /*aff0*/  STG.E desc[UR36][R16.64], R3 ;  /* 0x0000000310007986 */ /* 0x0001e4000c101924 */
.L_x_2566:
[----:B------:R-:W-:-:S07]  /*b000*/  VIADD R19, R19, 0x80 ;  /* 0x0000008013137836 */ /* 0x000fce0000000000 */
.L_x_2458:
[----:B------:R-:W-:Y:S05]  /*b010*/  BSYNC B6 ;  /* 0x0000000000067941 */ /* 0x000fea0003800000 */
.L_x_2457:
        /* <DEDUP_REMOVED lines=8> */
[----:B0-2-4-:R-:W-:Y:S01]  /*b0a0*/  IMAD.MOV.U32 R16, RZ, RZ, RZ ;  /* 0x000000ffff107224 */ /* 0x015fe200078e00ff */
[----:B-1----:R-:W-:-:S13]  /*b0b0*/  ISETP.NE.AND P0, PT, R6, RZ, PT ;  /* 0x000000ff0600720c */ /* 0x002fda0003f05270 */
[----:B------:R-:W-:Y:S05]  /*b0c0*/  @!P0 BRA `(.L_x_2597) ;  /* 0x0000001400d48947 */ /* 0x000fea0003800000 */
[----:B------:R-:W-:Y:S01]  /*b0d0*/  IMAD.MOV.U32 R18, RZ, RZ, RZ ;  /* 0x000000ffff127224 */ /* 0x000fe200078e00ff */
[----:B------:R-:W-:Y:S01]  /*b0e0*/  ULDC.64 UR4, c[0x0][0x220] ;  /* 0x0000880000047ab9 */ /* 0x000fe20000000a00 */
[----:B------:R-:W-:Y:S01]  /*b0f0*/  ISETP.NE.AND P0, PT, R6, 0x1, PT ;  /* 0x000000010600780c */ /* 0x000fe20003f05270 */
[----:B------:R-:W-:Y:S01]  /*b100*/  ULDC.64 UR6, c[0x0][0x350] ;  /* 0x0000d40000067ab9 */ /* 0x000fe20000000a00 */
[----:B---3--:R-:W-:Y:S01]  /*b110*/  IMAD.HI.U32 R2, R19, UR4, R18 ;  /* 0x0000000413027c27 */ /* 0x008fe2000f8e0012 */
        /* <DEDUP_REMOVED lines=368> */
.L_x_2597:
[----:B------:R-:W0:Y:S01]  /*c820*/  LDC.U8 R5, c[0x0][0x509] ;  /* 0x00014240ff057b82 */ /* 0x000e220000000000 */
[----:B------:R-:W-:Y:S01]  /*c830*/  ULDC.64 UR4, c[0x0][0x4d8] ;  /* 0x0001360000047ab9 */ /* 0x000fe20000000a00 */
[----:B------:R-:W-:Y:S01]  /*c840*/  ULDC.64 UR6, c[0x0][0x4e0] ;  /* 0x0001380000067ab9 */ /* 0x000fe20000000a00 */
[----:B------:R-:W-:Y:S02]  /*c850*/  IADD3 R16, P0, R16, UR4, RZ ;  /* 0x0000000410107c10 */ /* 0x000fe4000ff1e0ff */
[----:B---3--:R-:W-:-:S03]  /*c860*/  IADD3 R2, P1, R0, UR6, RZ ;  /* 0x0000000600027c10 */ /* 0x008fc6000ff3e0ff */
        /* <DEDUP_REMOVED lines=17> */
.L_x_2601:
[----:B------:R-:W2:Y:S02]  /*c980*/  LDG.E.U8 R2, desc[UR36][R2.64] ;  /* 0x0000002402027981 */ /* 0x000ea4000c1e1100 */
[----:B--2---:R-:W-:-:S04]  /*c990*/  ISETP.NE.AND P0, PT, R2, RZ, PT ;  /* 0x000000ff0200720c */ /* 0x004fc80003f05270 */
[----:B------:R-:W-:Y:S01]  /*c9a0*/  P2R R22, PR, RZ, 0x1 ;  /* 0x00000001ff167803 */ /* 0x000fe20000000000 */
[----:B------:R-:W-:Y:S08]  /*c9b0*/  BRA `(.L_x_2603) ;  /* 0x0000000c00c47947 */ /* 0x000ff00003800000 */
.L_x_2600:
        /* <DEDUP_REMOVED lines=11> */
.L_x_2605:
[----:B------:R-:W2:Y:S02]  /*ca70*/  LDG.E R2, desc[UR36][R2.64] ;  /* 0x0000002402027981 */ /* 0x000ea4000c1e1900 */
[----:B--2---:R-:W-:-:S04]  /*ca80*/  ISETP.NE.AND P0, PT, R2, RZ, PT ;  /* 0x000000ff0200720c */ /* 0x004fc80003f05270 */
[----:B------:R-:W-:Y:S01]  /*ca90*/  P2R R22, PR, RZ, 0x1 ;  /* 0x00000001ff167803 */ /* 0x000fe20000000000 */
[----:B------:R-:W-:Y:S08]  /*caa0*/  BRA `(.L_x_2603) ;  /* 0x0000000c00887947 */ /* 0x000ff00003800000 */
.L_x_2604:
[----:B------:R-:W2:Y:S02]  /*cab0*/  LDG.E.U16 R2, desc[UR36][R2.64] ;  /* 0x0000002402027981 */ /* 0x000ea4000c1e1500 */
[----:B--2---:R-:W-:-:S04]  /*cac0*/  ISETP.NE.AND P0, PT, R2, RZ, PT ;  /* 0x000000ff0200720c */ /* 0x004fc80003f05270 */
[----:B------:R-:W-:Y:S01]  /*cad0*/  P2R R22, PR, RZ, 0x1 ;  /* 0x00000001ff167803 */ /* 0x000fe20000000000 */
[----:B------:R-:W-:Y:S08]  /*cae0*/  BRA `(.L_x_2603) ;  /* 0x0000000c00787947 */ /* 0x000ff00003800000 */
.L_x_2599:
        /* <DEDUP_REMOVED lines=10> */
.L_x_2607:
[----:B------:R-:W2:Y:S02]  /*cb90*/  LDG.E.U16 R0, desc[UR36][R2.64] ;  /* 0x0000002402007981 */ /* 0x000ea4000c1e1500 */
[----:B--2---:R-:W-:-:S05]  /*cba0*/  HADD2.F32 R0, -RZ, R0.H0_H0 ;  /* 0x20000000ff007230 */ /* 0x004fca0000004100 */
[----:B------:R-:W-:-:S04]  /*cbb0*/  FSETP.NEU.FTZ.AND P0, PT, R0, RZ, PT ;  /* 0x000000ff0000720b */ /* 0x000fc80003f1d000 */
[----:B------:R-:W-:Y:S01]  /*cbc0*/  P2R R22, PR, RZ, 0x1 ;  /* 0x00000001ff167803 */ /* 0x000fe20000000000 */
[----:B------:R-:W-:Y:S08]  /*cbd0*/  BRA `(.L_x_2603) ;  /* 0x0000000c003c7947 */ /* 0x000ff00003800000 */
.L_x_2606:
        /* <DEDUP_REMOVED lines=12> */
.L_x_2609:
        /* <DEDUP_REMOVED lines=11> */
.L_x_2608:
[----:B------:R-:W2:Y:S02]  /*cd50*/  LDG.E.64 R2, desc[UR36][R2.64] ;  /* 0x0000002402027981 */ /* 0x000ea4000c1e1b00 */
[----:B--2---:R-:W-:-:S06]  /*cd60*/  DSETP.NEU.AND P0, PT, R2, RZ, PT ;  /* 0x000000ff0200722a */ /* 0x004fcc0003f0d000 */
[----:B------:R-:W-:Y:S01]  /*cd70*/  P2R R22, PR, RZ, 0x1 ;  /* 0x00000001ff167803 */ /* 0x000fe20000000000 */
[----:B------:R-:W-:Y:S07]  /*cd80*/  BRA `(.L_x_2603) ;  /* 0x0000000800d07947 */ /* 0x000fee0003800000 */
.L_x_2598:
        /* <DEDUP_REMOVED lines=12> */
.L_x_2612:
[----:B------:R-:W2:Y:S02]  /*ce50*/  LDG.E.128 R4, desc[UR36][R2.64] ;  /* 0x0000002402047981 */ /* 0x000ea4000c1e1d00 */
[----:B--2---:R-:W-:-:S06]  /*ce60*/  DSETP.NEU.AND P0, PT, R6, RZ, PT ;  /* 0x000000ff0600722a */ /* 0x004fcc0003f0d000 */
[----:B------:R-:W-:-:S06]  /*ce70*/  DSETP.NEU.OR P0, PT, R4, RZ, P0 ;  /* 0x000000ff0400722a */ /* 0x000fcc000070d400 */
[----:B------:R-:W-:Y:S01]  /*ce80*/  P2R R22, PR, RZ, 0x1 ;  /* 0x00000001ff167803 */ /* 0x000fe20000000000 */
[----:B------:R-:W-:Y:S07]  /*ce90*/  BRA `(.L_x_2603) ;  /* 0x00000008008c7947 */ /* 0x000fee0003800000 */
.L_x_2611:
        /* <DEDUP_REMOVED lines=28> */
.L_x_2614:
        /* <DEDUP_REMOVED lines=15> */
.L_x_2613:
[----:B------:R-:W2:Y:S02]  /*d150*/  LDG.E.U16 R0, desc[UR36][R2.64] ;  /* 0x0000002402007981 */ /* 0x000ea4000c1e1500 */
[----:B--2---:R-:W-:-:S05]  /*d160*/  IMAD.U32 R0, R0, 0x10000, RZ ;  /* 0x0001000000007824 */ /* 0x004fca00078e00ff */
[----:B------:R-:W-:-:S04]  /*d170*/  FSETP.NEU.FTZ.AND P0, PT, R0, RZ, PT ;  /* 0x000000ff0000720b */ /* 0x000fc80003f1d000 */
[----:B------:R-:W-:Y:S01]  /*d180*/  P2R R22, PR, RZ, 0x1 ;  /* 0x00000001ff167803 */ /* 0x000fe20000000000 */
[----:B------:R-:W-:Y:S08]  /*d190*/  BRA `(.L_x_2603) ;  /* 0x0000000400cc7947 */ /* 0x000ff00003800000 */
.L_x_2610:
        /* <DEDUP_REMOVED lines=12> */
.L_x_2617:
        /* <DEDUP_REMOVED lines=21> */
.L_x_2621:
[----:B------:R-:W-:Y:S05]  /*d3b0*/  BSYNC B1 ;  /* 0x0000000000017941 */ /* 0x000fea0003800000 */
.L_x_2620:
[----:B------:R-:W-:Y:S01]  /*d3c0*/  LEA R3, R0, 0x3b800000, 0x17 ;  /* 0x3b80000000037811 */ /* 0x000fe200078eb8ff */
[----:B------:R-:W-:-:S05]  /*d3d0*/  IMAD.SHL.U32 R0, R2, 0x100000, RZ ;  /* 0x0010000002007824 */ /* 0x000fca00078e00ff */
[----:B------:R-:W-:-:S07]  /*d3e0*/  LOP3.LUT R0, R3, R0, R4, 0xfe, !PT ;  /* 0x0000000003007212 */ /* 0x000fce00078efe04 */
.L_x_2619:
[----:B------:R-:W-:Y:S05]  /*d3f0*/  BSYNC B0 ;  /* 0x0000000000007941 */ /* 0x000fea0003800000 */
.L_x_2618:
[----:B------:R-:W-:-:S04]  /*d400*/  FSETP.NEU.FTZ.AND P0, PT, R0, RZ, PT ;  /* 0x000000ff0000720b */ /* 0x000fc80003f1d000 */
[----:B------:R-:W-:Y:S01]  /*d410*/  P2R R22, PR, RZ, 0x1 ;  /* 0x00000001ff167803 */ /* 0x000fe20000000000 */
[----:B------:R-:W-:Y:S08]  /*d420*/  BRA `(.L_x_2603) ;  /* 0x0000000400287947 */ /* 0x000ff00003800000 */
.L_x_2616:
        /* <DEDUP_REMOVED lines=21> */
.L_x_2625:
[----:B------:R-:W-:Y:S05]  /*d580*/  BSYNC B1 ;  /* 0x0000000000017941 */ /* 0x000fea0003800000 */
.L_x_2624:
[----:B------:R-:W-:Y:S01]  /*d590*/  LEA R3, R0, 0x37800000, 0x17 ;  /* 0x3780000000037811 */ /* 0x000fe200078eb8ff */
[----:B------:R-:W-:-:S05]  /*d5a0*/  IMAD.SHL.U32 R0, R2, 0x200000, RZ ;  /* 0x0020000002007824 */ /* 0x000fca00078e00ff */
[----:B------:R-:W-:-:S07]  /*d5b0*/  LOP3.LUT R0, R3, R0, R4, 0xfe, !PT ;  /* 0x0000000003007212 */ /* 0x000fce00078efe04 */
.L_x_2623:
[----:B------:R-:W-:Y:S05]  /*d5c0*/  BSYNC B0 ;  /* 0x0000000000007941 */ /* 0x000fea0003800000 */
.L_x_2622:
[----:B------:R-:W-:-:S04]  /*d5d0*/  FSETP.NEU.FTZ.AND P0, PT, R0, RZ, PT ;  /* 0x000000ff0000720b */ /* 0x000fc80003f1d000 */
[----:B------:R-:W-:Y:S01]  /*d5e0*/  P2R R22, PR, RZ, 0x1 ;  /* 0x00000001ff167803 */ /* 0x000fe20000000000 */
[----:B------:R-:W-:Y:S08]  /*d5f0*/  BRA `(.L_x_2603) ;  /* 0x0000000000b47947 */ /* 0x000ff00003800000 */
.L_x_2615:
        /* <DEDUP_REMOVED lines=14> */
.L_x_2629:
[----:B------:R-:W-:Y:S05]  /*d6e0*/  BSYNC B0 ;  /* 0x0000000000007941 */ /* 0x000fea0003800000 */
.L_x_2628:
[----:B------:R-:W-:-:S04]  /*d6f0*/  FSETP.NEU.FTZ.AND P0, PT, R0, RZ, PT ;  /* 0x000000ff0000720b */ /* 0x000fc80003f1d000 */
[----:B------:R-:W-:Y:S01]  /*d700*/  P2R R22, PR, RZ, 0x1 ;  /* 0x00000001ff167803 */ /* 0x000fe20000000000 */
[----:B------:R-:W-:Y:S08]  /*d710*/  BRA `(.L_x_2603) ;  /* 0x00000000006c7947 */ /* 0x000ff00003800000 */
.L_x_2602:
        /* <DEDUP_REMOVED lines=16> */
.L_x_2630:
[----:B------:R-:W-:-:S04]  /*d820*/  PLOP3.LUT P0, PT, PT, PT, PT, 0x8, 0x0 ;  /* 0x000000000000781c */ /* 0x000fc80003f0e170 */
[----:B------:R-:W-:Y:S01]  /*d830*/  P2R R22, PR, RZ, 0x1 ;  /* 0x00000001ff167803 */ /* 0x000fe20000000000 */
[----:B------:R-:W-:Y:S08]  /*d840*/  BRA `(.L_x_2603) ;  /* 0x0000000000207947 */ /* 0x000ff00003800000 */
.L_x_2627:
[----:B------:R-:W2:Y:S02]  /*d850*/  LDG.E.64 R2, desc[UR36][R2.64] ;  /* 0x0000002402027981 */ /* 0x000ea4000c1e1b00 */
[----:B--2---:R-:W-:-:S04]  /*d860*/  ISETP.NE.U32.AND P0, PT, R2, RZ, PT ;  /* 0x000000ff0200720c */ /* 0x004fc80003f05070 */
[----:B------:R-:W-:-:S04]  /*d870*/  ISETP.NE.AND.EX P0, PT, R3, RZ, PT, P0 ;  /* 0x000000ff0300720c */ /* 0x000fc80003f05300 */
[----:B------:R-:W-:Y:S01]  /*d880*/  P2R R22, PR, RZ, 0x1 ;  /* 0x00000001ff167803 */ /* 0x000fe20000000000 */
[----:B------:R-:W-:Y:S08]  /*d890*/  BRA `(.L_x_2603) ;  /* 0x00000000000c7947 */ /* 0x000ff00003800000 */
.L_x_2626:
[----:B------:R-:W2:Y:S02]  /*d8a0*/  LDG.E R2, desc[UR36][R2.64] ;  /* 0x0000002402027981 */ /* 0x000ea4000c1e1900 */
[----:B--2---:R-:W-:-:S04]  /*d8b0*/  ISETP.NE.AND P0, PT, R2, RZ, PT ;  /* 0x000000ff0200720c */ /* 0x004fc80003f05270 */
[----:B------:R-:W-:-:S09]  /*d8c0*/  P2R R22, PR, RZ, 0x1 ;  /* 0x00000001ff167803 */ /* 0x000fd20000000000 */
.L_x_2603:
        /* <DEDUP_REMOVED lines=19> */
.L_x_2634:
[----:B------:R-:W2:Y:S02]  /*da00*/  LDG.E.U8 R2, desc[UR36][R2.64] ;  /* 0x0000002402027981 */ /* 0x000ea4000c1e1100 */
[----:B--2---:R-:W-:-:S04]  /*da10*/  ISETP.NE.AND P0, PT, R2, RZ, PT ;  /* 0x000000ff0200720c */ /* 0x004fc80003f05270 */
[----:B------:R-:W-:Y:S01]  /*da20*/  P2R R23, PR, RZ, 0x1 ;  /* 0x00000001ff177803 */ /* 0x000fe20000000000 */
[----:B------:R-:W-:Y:S08]  /*da30*/  BRA `(.L_x_2636) ;  /* 0x0000000c00c47947 */ /* 0x000ff00003800000 */
.L_x_2633:
        /* <DEDUP_REMOVED lines=11> */
.L_x_2638:
[----:B------:R-:W2:Y:S02]  /*daf0*/  LDG.E R2, desc[UR36][R2.64] ;  /* 0x0000002402027981 */ /* 0x000ea4000c1e1900 */
[----:B--2---:R-:W-:-:S04]  /*db00*/  ISETP.NE.AND P0, PT, R2, RZ, PT ;  /* 0x000000ff0200720c */ /* 0x004fc80003f05270 */
[----:B------:R-:W-:Y:S01]  /*db10*/  P2R R23, PR, RZ, 0x1 ;  /* 0x00000001ff177803 */ /* 0x000fe20000000000 */
[----:B------:R-:W-:Y:S08]  /*db20*/  BRA `(.L_x_2636) ;  /* 0x0000000c00887947 */ /* 0x000ff00003800000 */
.L_x_2637:
[----:B------:R-:W2:Y:S02]  /*db30*/  LDG.E.U16 R2, desc[UR36][R2.64] ;  /* 0x0000002402027981 */ /* 0x000ea4000c1e1500 */
[----:B--2---:R-:W-:-:S04]  /*db40*/  ISETP.NE.AND P0, PT, R2, RZ, PT ;  /* 0x000000ff0200720c */ /* 0x004fc80003f05270 */
[----:B------:R-:W-:Y:S01]  /*db50*/  P2R R23, PR, RZ, 0x1 ;  /* 0x00000001ff177803 */ /* 0x000fe20000000000 */
[----:B------:R-:W-:Y:S08]  /*db60*/  BRA `(.L_x_2636) ;  /* 0x0000000c00787947 */ /* 0x000ff00003800000 */
.L_x_2632:
        /* <DEDUP_REMOVED lines=10> */
.L_x_2640:
[----:B------:R-:W2:Y:S02]  /*dc10*/  LDG.E.U16 R0, desc[UR36][R2.64] ;  /* 0x0000002402007981 */ /* 0x000ea4000c1e1500 */
[----:B--2---:R-:W-:-:S05]  /*dc20*/  HADD2.F32 R0, -RZ, R0.H0_H0 ;  /* 0x20000000ff007230 */ /* 0x004fca0000004100 */
[----:B------:R-:W-:-:S04]  /*dc30*/  FSETP.NEU.FTZ.AND P0, PT, R0, RZ, PT ;  /* 0x000000ff0000720b */ /* 0x000fc80003f1d000 */
[----:B------:R-:W-:Y:S01]  /*dc40*/  P2R R23, PR, RZ, 0x1 ;  /* 0x00000001ff177803 */ /* 0x000fe20000000000 */
[----:B------:R-:W-:Y:S08]  /*dc50*/  BRA `(.L_x_2636) ;  /* 0x0000000c003c7947 */ /* 0x000ff00003800000 */
.L_x_2639:
        /* <DEDUP_REMOVED lines=12> */
.L_x_2642:
        /* <DEDUP_REMOVED lines=11> */
.L_x_2641:
[----:B------:R-:W2:Y:S02]  /*ddd0*/  LDG.E.64 R2, desc[UR36][R2.64] ;  /* 0x0000002402027981 */ /* 0x000ea4000c1e1b00 */
[----:B--2---:R-:W-:-:S06]  /*dde0*/  DSETP.NEU.AND P0, PT, R2, RZ, PT ;  /* 0x000000ff0200722a */ /* 0x004fcc0003f0d000 */
[----:B------:R-:W-:Y:S01]  /*ddf0*/  P2R R23, PR, RZ, 0x1 ;  /* 0x00000001ff177803 */ /* 0x000fe20000000000 */
[----:B------:R-:W-:Y:S07]  /*de00*/  BRA `(.L_x_2636) ;  /* 0x0000000800d07947 */ /* 0x000fee0003800000 */
.L_x_2631:
        /* <DEDUP_REMOVED lines=12> */
.L_x_2645:
[----:B------:R-:W2:Y:S02]  /*ded0*/  LDG.E.128 R4, desc[UR36][R2.64] ;  /* 0x0000002402047981 */ /* 0x000ea4000c1e1d00 */
[----:B--2---:R-:W-:-:S06]  /*dee0*/  DSETP.NEU.AND P0, PT, R6, RZ, PT ;  /* 0x000000ff0600722a */ /* 0x004fcc0003f0d000 */
[----:B------:R-:W-:-:S06]  /*def0*/  DSETP.NEU.OR P0, PT, R4, RZ, P0 ;  /* 0x000000ff0400722a */ /* 0x000fcc000070d400 */
[----:B------:R-:W-:Y:S01]  /*df00*/  P2R R23, PR, RZ, 0x1 ;  /* 0x00000001ff177803 */ /* 0x000fe20000000000 */
[----:B------:R-:W-:Y:S07]  /*df10*/  BRA `(.L_x_2636) ;  /* 0x00000008008c7947 */ /* 0x000fee0003800000 */
.L_x_2644:
        /* <DEDUP_REMOVED lines=28> */
.L_x_2647:
        /* <DEDUP_REMOVED lines=15> */
.L_x_2646:
[----:B------:R-:W2:Y:S02]  /*e1d0*/  LDG.E.U16 R0, desc[UR36][R2.64] ;  /* 0x0000002402007981 */ /* 0x000ea4000c1e1500 */
[----:B--2---:R-:W-:-:S05]  /*e1e0*/  IMAD.U32 R0, R0, 0x10000, RZ ;  /* 0x0001000000007824 */ /* 0x004fca00078e00ff */
[----:B------:R-:W-:-:S04]  /*e1f0*/  FSETP.NEU.FTZ.AND P0, PT, R0, RZ, PT ;  /* 0x000000ff0000720b */ /* 0x000fc80003f1d000 */
[----:B------:R-:W-:Y:S01]  /*e200*/  P2R R23, PR, RZ, 0x1 ;  /* 0x00000001ff177803 */ /* 0x000fe20000000000 */
[----:B------:R-:W-:Y:S08]  /*e210*/  BRA `(.L_x_2636) ;  /* 0x0000000400cc7947 */ /* 0x000ff00003800000 */
.L_x_2643:
        /* <DEDUP_REMOVED lines=12> */
.L_x_2650:
        /* <DEDUP_REMOVED lines=21> */
.L_x_2654:
[----:B------:R-:W-:Y:S05]  /*e430*/  BSYNC B1 ;  /* 0x0000000000017941 */ /* 0x000fea0003800000 */
.L_x_2653:
[----:B------:R-:W-:Y:S01]  /*e440*/  LEA R3, R0, 0x3b800000, 0x17 ;  /* 0x3b80000000037811 */ /* 0x000fe200078eb8ff */
[----:B------:R-:W-:-:S05]  /*e450*/  IMAD.SHL.U32 R0, R2, 0x100000, RZ ;  /* 0x0010000002007824 */ /* 0x000fca00078e00ff */
[----:B------:R-:W-:-:S07]  /*e460*/  LOP3.LUT R0, R3, R0, R4, 0xfe, !PT ;  /* 0x0000000003007212 */ /* 0x000fce00078efe04 */
.L_x_2652:
[----:B------:R-:W-:Y:S05]  /*e470*/  BSYNC B0 ;  /* 0x0000000000007941 */ /* 0x000fea0003800000 */
.L_x_2651:
[----:B------:R-:W-:-:S04]  /*e480*/  FSETP.NEU.FTZ.AND P0, PT, R0, RZ, PT ;  /* 0x000000ff0000720b */ /* 0x000fc80003f1d000 */
[----:B------:R-:W-:Y:S01]  /*e490*/  P2R R23, PR, RZ, 0x1 ;  /* 0x00000001ff177803 */ /* 0x000fe20000000000 */
[----:B------:R-:W-:Y:S08]  /*e4a0*/  BRA `(.L_x_2636) ;  /* 0x0000000400287947 */ /* 0x000ff00003800000 */
.L_x_2649:
        /* <DEDUP_REMOVED lines=21> */
.L_x_2658:
[----:B------:R-:W-:Y:S05]  /*e600*/  BSYNC B1 ;  /* 0x0000000000017941 */ /* 0x000fea0003800000 */
.L_x_2657:
[----:B------:R-:W-:Y:S01]  /*e610*/  LEA R3, R0, 0x37800000, 0x17 ;  /* 0x3780000000037811 */ /* 0x000fe200078eb8ff */
[----:B------:R-:W-:-:S05]  /*e620*/  IMAD.SHL.U32 R0, R2, 0x200000, RZ ;  /* 0x0020000002007824 */ /* 0x000fca00078e00ff */
[----:B------:R-:W-:-:S07]  /*e630*/  LOP3.LUT R0, R3, R0, R4, 0xfe, !PT ;  /* 0x0000000003007212 */ /* 0x000fce00078efe04 */
.L_x_2656:
[----:B------:R-:W-:Y:S05]  /*e640*/  BSYNC B0 ;  /* 0x0000000000007941 */ /* 0x000fea0003800000 */
.L_x_2655:
[----:B------:R-:W-:-:S04]  /*e650*/  FSETP.NEU.FTZ.AND P0, PT, R0, RZ, PT ;  /* 0x000000ff0000720b */ /* 0x000fc80003f1d000 */
[----:B------:R-:W-:Y:S01]  /*e660*/  P2R R23, PR, RZ, 0x1 ;  /* 0x00000001ff177803 */ /* 0x000fe20000000000 */
[----:B------:R-:W-:Y:S08]  /*e670*/  BRA `(.L_x_2636) ;  /* 0x0000000000b47947 */ /* 0x000ff00003800000 */
.L_x_2648:
        /* <DEDUP_REMOVED lines=14> */
.L_x_2662:
[----:B------:R-:W-:Y:S05]  /*e760*/  BSYNC B0 ;  /* 0x0000000000007941 */ /* 0x000fea0003800000 */
.L_x_2661:
[----:B------:R-:W-:-:S04]  /*e770*/  FSETP.NEU.FTZ.AND P0, PT, R0, RZ, PT ;  /* 0x000000ff0000720b */ /* 0x000fc80003f1d000 */
[----:B------:R-:W-:Y:S01]  /*e780*/  P2R R23, PR, RZ, 0x1 ;  /* 0x00000001ff177803 */ /* 0x000fe20000000000 */
[----:B------:R-:W-:Y:S08]  /*e790*/  BRA `(.L_x_2636) ;  /* 0x00000000006c7947 */ /* 0x000ff00003800000 */
.L_x_2635:
        /* <DEDUP_REMOVED lines=16> */
.L_x_2663:
[----:B------:R-:W-:-:S04]  /*e8a0*/  PLOP3.LUT P0, PT, PT, PT, PT, 0x8, 0x0 ;  /* 0x000000000000781c */ /* 0x000fc80003f0e170 */
[----:B------:R-:W-:Y:S01]  /*e8b0*/  P2R R23, PR, RZ, 0x1 ;  /* 0x00000001ff177803 */ /* 0x000fe20000000000 */
[----:B------:R-:W-:Y:S08]  /*e8c0*/  BRA `(.L_x_2636) ;  /* 0x0000000000207947 */ /* 0x000ff00003800000 */
.L_x_2660:
[----:B------:R-:W2:Y:S02]  /*e8d0*/  LDG.E.64 R2, desc[UR36][R2.64] ;  /* 0x0000002402027981 */ /* 0x000ea4000c1e1b00 */
[----:B--2---:R-:W-:-:S04]  /*e8e0*/  ISETP.NE.U32.AND P0, PT, R2, RZ, PT ;  /* 0x000000ff0200720c */ /* 0x004fc80003f05070 */
[----:B------:R-:W-:-:S04]  /*e8f0*/  ISETP.NE.AND.EX P0, PT, R3, RZ, PT, P0 ;  /* 0x000000ff0300720c */ /* 0x000fc80003f05300 */
[----:B------:R-:W-:Y:S01]  /*e900*/  P2R R23, PR, RZ, 0x1 ;  /* 0x00000001ff177803 */ /* 0x000fe20000000000 */
[----:B------:R-:W-:Y:S08]  /*e910*/  BRA `(.L_x_2636) ;  /* 0x00000000000c7947 */ /* 0x000ff00003800000 */
.L_x_2659:
[----:B------:R-:W2:Y:S02]  /*e920*/  LDG.E R2, desc[UR36][R2.64] ;  /* 0x0000002402027981 */ /* 0x000ea4000c1e1900 */
[----:B--2---:R-:W-:-:S04]  /*e930*/  ISETP.NE.AND P0, PT, R2, RZ, PT ;  /* 0x000000ff0200720c */ /* 0x004fc80003f05270 */
[----:B------:R-:W-:-:S09]  /*e940*/  P2R R23, PR, RZ, 0x1 ;  /* 0x00000001ff177803 */ /* 0x000fd20000000000 */
.L_x_2636:
        /* <DEDUP_REMOVED lines=18> */
.L_x_2667:
[----:B------:R0:W5:Y:S01]  /*ea70*/  LDG.E.U8 R2, desc[UR36][R4.64] ;  /* 0x0000002404027981 */ /* 0x000162000c1e1100 */
[----:B------:R-:W-:Y:S01]  /*ea80*/  IMAD.MOV.U32 R3, RZ, RZ, RZ ;  /* 0x000000ffff037224 */ /* 0x000fe200078e00ff */
[----:B------:R-:W-:Y:S06]  /*ea90*/  BRA `(.L_x_2669) ;  /* 0x0000000c00487947 */ /* 0x000fec0003800000 */
.L_x_2666:
        /* <DEDUP_REMOVED lines=8> */
.L_x_2671:
[----:B------:R-:W2:Y:S02]  /*eb20*/  LDG.E R2, desc[UR36][R4.64] ;  /* 0x0000002404027981 */ /* 0x000ea4000c1e1900 */
[----:B--2---:R-:W-:Y:S01]  /*eb30*/  SHF.R.S32.HI R3, RZ, 0x1f, R2 ;  /* 0x0000001fff037819 */ /* 0x004fe20000011402 */
[----:B------:R-:W-:Y:S06]  /*eb40*/  BRA `(.L_x_2669) ;  /* 0x0000000c001c7947 */ /* 0x000fec0003800000 */
.L_x_2670:
[----:B------:R-:W2:Y:S02]  /*eb50*/  LDG.E.S16 R2, desc[UR36][R4.64] ;  /* 0x0000002404027981 */ /* 0x000ea4000c1e1700 */
[----:B--2---:R-:W-:Y:S01]  /*eb60*/  SHF.R.S32.HI R3, RZ, 0x1f, R2 ;  /* 0x0000001fff037819 */ /* 0x004fe20000011402 */
[----:B------:R-:W-:Y:S06]  /*eb70*/  BRA `(.L_x_2669) ;  /* 0x0000000c00107947 */ /* 0x000fec0003800000 */
.L_x_2665:
        /* <DEDUP_REMOVED lines=9> */
.L_x_2673:
[----:B------:R-:W2:Y:S02]  /*ec10*/  LDG.E.U16 R4, desc[UR36][R4.64] ;  /* 0x0000002404047981 */ /* 0x000ea4000c1e1500 */
[----:B--2---:R-:W-:-:S06]  /*ec20*/  HADD2.F32 R2, -RZ, R4.H0_H0 ;  /* 0x20000004ff027230 */ /* 0x004fcc0000004100 */
[----:B------:R-:W0:Y:S01]  /*ec30*/  F2I.S64.TRUNC R2, R2 ;  /* 0x0000000200027311 */ /* 0x000e22000020d900 */
[----:B------:R-:W-:Y:S05]  /*ec40*/  BRA `(.L_x_2669) ;  /* 0x0000000800dc7947 */ /* 0x000fea0003800000 */
.L_x_2672:
        /* <DEDUP_REMOVED lines=9> */
.L_x_2675:
[----:B------:R-:W2:Y:S02]  /*ece0*/  LDG.E.U16 R4, desc[UR36][R4.64] ;  /* 0x0000002404047981 */ /* 0x000ea4000c1e1500 */
[----:B--2---:R-:W-:-:S06]  /*ecf0*/  HADD2.F32 R2, -RZ, R4.H0_H0 ;  /* 0x20000004ff027230 */ /* 0x004fcc0000004100 */
[----:B------:R-:W0:Y:S01]  /*ed00*/  F2I.S64.TRUNC R2, R2 ;  /* 0x0000000200027311 */ /* 0x000e22000020d900 */
[----:B------:R-:W-:Y:S05]  /*ed10*/  BRA `(.L_x_2669) ;  /* 0x0000000800a87947 */ /* 0x000fea0003800000 */
.L_x_2674:
[----:B------:R-:W2:Y:S02]  /*ed20*/  LDG.E.64 R2, desc[UR36][R4.64] ;  /* 0x0000002404027981 */ /* 0x000ea4000c1e1b00 */
[----:B--2---:R-:W0:Y:S01]  /*ed30*/  F2I.S64.F64.TRUNC R2, R2 ;  /* 0x0000000200027311 */ /* 0x004e22000030d900 */
[----:B------:R-:W-:Y:S05]  /*ed40*/  BRA `(.L_x_2669) ;  /* 0x00000008009c7947 */ /* 0x000fea0003800000 */
.L_x_2664:
        /* <DEDUP_REMOVED lines=13> */
.L_x_2678:
[----:B------:R-:W2:Y:S02]  /*ee20*/  LDG.E.64 R2, desc[UR36][R4.64] ;  /* 0x0000002404027981 */ /* 0x000ea4000c1e1b00 */
[----:B--2---:R-:W0:Y:S01]  /*ee30*/  F2I.S64.F64.TRUNC R2, R2 ;  /* 0x0000000200027311 */ /* 0x004e22000030d900 */
[----:B------:R-:W-:Y:S05]  /*ee40*/  BRA `(.L_x_2669) ;  /* 0x00000008005c7947 */ /* 0x000fea0003800000 */
.L_x_2677:
        /* <DEDUP_REMOVED lines=27> */
.L_x_2680:
        /* <DEDUP_REMOVED lines=14> */
.L_x_2679:
[----:B------:R-:W2:Y:S02]  /*f0e0*/  LDG.E.U16 R2, desc[UR36][R4.64] ;  /* 0x0000002404027981 */ /* 0x000ea4000c1e1500 */
[----:B--2---:R-:W-:-:S06]  /*f0f0*/  IMAD.U32 R2, R2, 0x10000, RZ ;  /* 0x0001000002027824 */ /* 0x004fcc00078e00ff */
[----:B------:R-:W3:Y:S01]  /*f100*/  F2I.S64.TRUNC R2, R2 ;  /* 0x0000000200027311 */ /* 0x000ee2000020d900 */
[----:B------:R-:W-:Y:S05]  /*f110*/  BRA `(.L_x_2669) ;  /* 0x0000000400a87947 */ /* 0x000fea0003800000 */
.L_x_2676:
        /* <DEDUP_REMOVED lines=11> */
.L_x_2683:
        /* <DEDUP_REMOVED lines=21> */
.L_x_2687:
[----:B------:R-:W-:Y:S05]  /*f320*/  BSYNC B1 ;  /* 0x0000000000017941 */ /* 0x000fea0003800000 */
.L_x_2686:
[----:B------:R-:W-:Y:S01]  /*f330*/  IMAD.SHL.U32 R2, R2, 0x100000, RZ ;  /* 0x0010000002027824 */ /* 0x000fe200078e00ff */
[----:B------:R-:W-:-:S04]  /*f340*/  LEA R3, R0, 0x3b800000, 0x17 ;  /* 0x3b80000000037811 */ /* 0x000fc800078eb8ff */
[----:B------:R-:W-:-:S07]  /*f350*/  LOP3.LUT R2, R3, R2, R4, 0xfe, !PT ;  /* 0x0000000203027212 */ /* 0x000fce00078efe04 */
.L_x_2685:
[----:B------:R-:W-:Y:S05]  /*f360*/  BSYNC B0 ;  /* 0x0000000000007941 */ /* 0x000fea0003800000 */
.L_x_2684:
[----:B------:R-:W0:Y:S01]  /*f370*/  F2I.S64.TRUNC R2, R2 ;  /* 0x0000000200027311 */ /* 0x000e22000020d900 */
[----:B------:R-:W-:Y:S05]  /*f380*/  BRA `(.L_x_2669) ;  /* 0x00000004000c7947 */ /* 0x000fea0003800000 */
.L_x_2682:
        /* <DEDUP_REMOVED lines=21> */
.L_x_2691:
[----:B------:R-:W-:Y:S05]  /*f4e0*/  BSYNC B1 ;  /* 0x0000000000017941 */ /* 0x000fea0003800000 */
.L_x_2690:
[----:B------:R-:W-:Y:S01]  /*f4f0*/  IMAD.SHL.U32 R2, R2, 0x200000, RZ ;  /* 0x0020000002027824 */ /* 0x000fe200078e00ff */
[----:B------:R-:W-:-:S04]  /*f500*/  LEA R3, R0, 0x37800000, 0x17 ;  /* 0x3780000000037811 */ /* 0x000fc800078eb8ff */
[----:B------:R-:W-:-:S07]  /*f510*/  LOP3.LUT R2, R3, R2, R4, 0xfe, !PT ;  /* 0x0000000203027212 */ /* 0x000fce00078efe04 */
.L_x_2689:
[----:B------:R-:W-:Y:S05]  /*f520*/  BSYNC B0 ;  /* 0x0000000000007941 */ /* 0x000fea0003800000 */
.L_x_2688:
[----:B------:R-:W0:Y:S01]  /*f530*/  F2I.S64.TRUNC R2, R2 ;  /* 0x0000000200027311 */ /* 0x000e22000020d900 */
[----:B------:R-:W-:Y:S05]  /*f540*/  BRA `(.L_x_2669) ;  /* 0x00000000009c7947 */ /* 0x000fea0003800000 */
.L_x_2681:
        /* <DEDUP_REMOVED lines=14> */
.L_x_2695:
[----:B------:R-:W-:Y:S05]  /*f630*/  BSYNC B0 ;  /* 0x0000000000007941 */ /* 0x000fea0003800000 */
.L_x_2694:
[----:B------:R-:W0:Y:S01]  /*f640*/  F2I.S64.TRUNC R2, R2 ;  /* 0x0000000200027311 */ /* 0x000e22000020d900 */
[----:B------:R-:W-:Y:S05]  /*f650*/  BRA `(.L_x_2669) ;  /* 0x0000000000587947 */ /* 0x000fea0003800000 */
.L_x_2668:
        /* <DEDUP_REMOVED lines=16> */
.L_x_2696:
[----:B------:R-:W-:Y:S01]  /*f760*/  CS2R R2, SRZ ;  /* 0x0000000000027805 */ /* 0x000fe2000001ff00 */
[----:B------:R-:W-:Y:S06]  /*f770*/  BRA `(.L_x_2669) ;  /* 0x0000000000107947 */ /* 0x000fec0003800000 */
.L_x_2693:
[----:B------:R4:W5:Y:S01]  /*f780*/  LDG.E.64 R2, desc[UR36][R4.64] ;  /* 0x0000002404027981 */ /* 0x000962000c1e1b00 */
[----:B------:R-:W-:Y:S05]  /*f790*/  BRA `(.L_x_2669) ;  /* 0x0000000000087947 */ /* 0x000fea0003800000 */
.L_x_2692:
[----:B------:R0:W5:Y:S01]  /*f7a0*/  LDG.E R2, desc[UR36][R4.64] ;  /* 0x0000002404027981 */ /* 0x000162000c1e1900 */
[----:B------:R-:W-:-:S07]  /*f7b0*/  IMAD.MOV.U32 R3, RZ, RZ, RZ ;  /* 0x000000ffff037224 */ /* 0x000fce00078e00ff */
.L_x_2669:
        /* <DEDUP_REMOVED lines=13> */
.L_x_2698:
[----:B------:R-:W-:Y:S05]  /*f890*/  BSYNC B0 ;  /* 0x0000000000007941 */ /* 0x000fea0003800000 */
.L_x_2697:
        /* <DEDUP_REMOVED lines=11> */
.L_x_2702:
[----:B-----5:R4:W-:Y:S01]  /*f950*/  STG.E.U8 desc[UR36][R16.64], R5 ;  /* 0x0000000510007986 */ /* 0x0209e2000c101124 */
[----:B------:R-:W-:Y:S05]  /*f960*/  BRA `(.L_x_2704) ;  /* 0x0000000c00987947 */ /* 0x000fea0003800000 */
.L_x_2701:
        /* <DEDUP_REMOVED lines=12> */
.L_x_2706:
[----:B-----5:R-:W-:-:S04]  /*fa30*/  LOP3.LUT R5, R5, 0xffff, RZ, 0xc0, !PT ;  /* 0x0000ffff05057812 */ /* 0x020fc800078ec0ff */
[----:B0-23--:R-:W-:-:S05]  /*fa40*/  PRMT R3, R5, 0x8880, RZ ;  /* 0x0000888005037816 */ /* 0x00dfca00000000ff */
[----:B------:R1:W-:Y:S01]  /*fa50*/  STG.E desc[UR36][R16.64], R3 ;  /* 0x0000000310007986 */ /* 0x0003e2000c101924 */
[----:B------:R-:W-:Y:S05]  /*fa60*/  BRA `(.L_x_2704) ;  /* 0x0000000c00587947 */ /* 0x000fea0003800000 */
.L_x_2705:
[----:B0-23-5:R-:W-:-:S04]  /*fa70*/  PRMT R3, R5, 0x8880, RZ ;  /* 0x0000888005037816 */ /* 0x02dfc800000000ff */
[----:B------:R-:W-:-:S05]  /*fa80*/  PRMT R3, R3, 0x7710, RZ ;  /* 0x0000771003037816 */ /* 0x000fca00000000ff */
[----:B------:R2:W-:Y:S01]  /*fa90*/  STG.E.U16 desc[UR36][R16.64], R3 ;  /* 0x0000000310007986 */ /* 0x0005e2000c101524 */
[----:B------:R-:W-:Y:S05]  /*faa0*/  BRA `(.L_x_2704) ;  /* 0x0000000c00487947 */ /* 0x000fea0003800000 */
.L_x_2700:
        /* <DEDUP_REMOVED lines=9> */
.L_x_2708:
[----:B-----5:R-:W1:Y:S02]  /*fb40*/  I2F.S8 R0, R5 ;  /* 0x0000000500007306 */ /* 0x020e640000001400 */
[----:B-1----:R-:W-:-:S05]  /*fb50*/  F2FP.F16.F32.PACK_AB R0, RZ, R0 ;  /* 0x00000000ff00723e */ /* 0x002fca00000000ff */
[----:B------:R1:W-:Y:S01]  /*fb60*/  STG.E.U16 desc[UR36][R16.64], R0 ;  /* 0x0000000010007986 */ /* 0x0003e2000c101524 */
[----:B------:R-:W-:Y:S05]  /*fb70*/  BRA `(.L_x_2704) ;  /* 0x0000000c00147947 */ /* 0x000fea0003800000 */
.L_x_2707:
        /* <DEDUP_REMOVED lines=10> */
.L_x_2710:
[----:B-----5:R-:W0:Y:S02]  /*fc20*/  I2F.S8 R5, R5 ;  /* 0x0000000500057306 */ /* 0x020e240000001400 */
[----:B0-23--:R-:W-:-:S04]  /*fc30*/  F2FP.F16.F32.PACK_AB R3, RZ, R5 ;  /* 0x00000005ff03723e */ /* 0x00dfc800000000ff */
[----:B------:R-:W-:-:S05]  /*fc40*/  PRMT R3, R3, 0x5410, RZ ;  /* 0x0000541003037816 */ /* 0x000fca00000000ff */
[----:B------:R0:W-:Y:S01]  /*fc50*/  STG.E desc[UR36][R16.64], R3 ;  /* 0x0000000310007986 */ /* 0x0001e2000c101924 */
[----:B------:R-:W-:Y:S05]  /*fc60*/  BRA `(.L_x_2704) ;  /* 0x0000000800d87947 */ /* 0x000fea0003800000 */
.L_x_2709:
[----:B0-23-5:R-:W-:-:S04]  /*fc70*/  PRMT R2, R5, 0x8880, RZ ;  /* 0x0000888005027816 */ /* 0x02dfc800000000ff */
[----:B------:R-:W-:-:S06]  /*fc80*/  PRMT R2, R2, 0x7710, RZ ;  /* 0x0000771002027816 */ /* 0x000fcc00000000ff */
[----:B------:R-:W0:Y:S02]  /*fc90*/  I2F.F64.S16 R2, R2 ;  /* 0x0000000200027312 */ /* 0x000e240000101c00 */
[----:B0-----:R0:W-:Y:S01]  /*fca0*/  STG.E.64 desc[UR36][R16.64], R2 ;  /* 0x0000000210007986 */ /* 0x0011e2000c101b24 */
[----:B------:R-:W-:Y:S05]  /*fcb0*/  BRA `(.L_x_2704) ;  /* 0x0000000800c47947 */ /* 0x000fea0003800000 */
.L_x_2699:
        /* <DEDUP_REMOVED lines=12> */
.L_x_2713:
[----:B-----5:R-:W-:Y:S02]  /*fd80*/  PRMT R4, R5, 0x8880, RZ ;  /* 0x0000888005047816 */ /* 0x020fe400000000ff */
[----:B------:R-:W-:Y:S02]  /*fd90*/  CS2R R6, SRZ ;  /* 0x0000000000067805 */ /* 0x000fe4000001ff00 */
[----:B------:R-:W-:-:S06]  /*fda0*/  PRMT R4, R4, 0x7710, RZ ;  /* 0x0000771004047816 */ /* 0x000fcc00000000ff */
[----:B------:R-:W1:Y:S02]  /*fdb0*/  I2F.F64.S16 R4, R4 ;  /* 0x0000000400047312 */ /* 0x000e640000101c00 */
[----:B-1----:R1:W-:Y:S01]  /*fdc0*/  STG.E.128 desc[UR36][R16.64], R4 ;  /* 0x0000000410007986 */ /* 0x0023e2000c101d24 */
[----:B------:R-:W-:Y:S05]  /*fdd0*/  BRA `(.L_x_2704) ;  /* 0x00000008007c7947 */ /* 0x000fea0003800000 */
.L_x_2712:
        /* <DEDUP_REMOVED lines=21> */
.L_x_2717:
[----:B------:R-:W-:Y:S05]  /*ff30*/  BSYNC B0 ;  /* 0x0000000000007941 */ /* 0x000fea0003800000 */
.L_x_2716:
[----:B------:R-:W-:-:S05]  /*ff40*/  LOP3.LUT R3, R0, R3, RZ, 0xfc, !PT ;  /* 0x0000000300037212 */ /* 0x000fca00078efcff */
[----:B------:R0:W-:Y:S01]  /*ff50*/  STG.E.U8 desc[UR36][R16.64], R3 ;  /* 0x0000000310007986 */ /* 0x0001e2000c101124 */
[----:B------:R-:W-:Y:S05]  /*ff60*/  BRA `(.L_x_2704) ;  /* 0x0000000800187947 */ /* 0x000fea0003800000 */
.L_x_2715:
        /* <DEDUP_REMOVED lines=13> */
.L_x_2719:
[----:B------:R-:W-:Y:S01]  /*10040*/  IMAD.MOV.U32 R0, RZ, RZ, 0x7f ;  /* 0x0000007fff007424 */ /* 0x000fe200078e00ff */
[----:B------:R-:W-:-:S04]  /*10050*/  ISETP.GT.U32.AND P0, PT, R2, 0x7f800000, PT ;  /* 0x7f8000000200780c */ /* 0x000fc80003f04070 */
[----:B------:R-:W-:-:S09]  /*10060*/  SEL R0, R0, 0x7c, P0 ;  /* 0x0000007c00007807 */ /* 0x000fd20000000000 */
.L_x_2720:
[----:B------:R-:W-:Y:S05]  /*10070*/  BSYNC B0 ;  /* 0x0000000000007941 */ /* 0x000fea0003800000 */
.L_x_2718:
[----:B------:R-:W-:-:S04]  /*10080*/  LOP3.LUT R2, R5, 0x80000000, RZ, 0xc0, !PT ;  /* 0x8000000005027812 */ /* 0x000fc800078ec0ff */
[----:B------:R-:W-:-:S04]  /*10090*/  SHF.R.U32.HI R3, RZ, 0x18, R2 ;  /* 0x00000018ff037819 */ /* 0x000fc80000011602 */
[----:B------:R-:W-:-:S05]  /*100a0*/  LOP3.LUT R3, R0, R3, RZ, 0xfc, !PT ;  /* 0x0000000300037212 */ /* 0x000fca00078efcff */
[----:B------:R0:W-:Y:S01]  /*100b0*/  STG.E.U8 desc[UR36][R16.64], R3 ;  /* 0x0000000310007986 */ /* 0x0001e2000c101124 */
[----:B------:R-:W-:Y:S05]  /*100c0*/  BRA `(.L_x_2704) ;  /* 0x0000000400c07947 */ /* 0x000fea0003800000 */
.L_x_2714:
[----:B-----5:R-:W1:Y:S02]  /*100d0*/  I2F.S8 R0, R5 ;  /* 0x0000000500007306 */ /* 0x020e640000001400 */
[----:B-1----:R-:W-:-:S05]  /*100e0*/  F2FP.BF16.F32.PACK_AB R0, RZ, R0 ;  /* 0x00000000ff00723e */ /* 0x002fca00000010ff */
[----:B------:R1:W-:Y:S01]  /*100f0*/  STG.E.U16 desc[UR36][R16.64], R0 ;  /* 0x0000000010007986 */ /* 0x0003e2000c101524 */
[----:B------:R-:W-:Y:S05]  /*10100*/  BRA `(.L_x_2704) ;  /* 0x0000000400b07947 */ /* 0x000fea0003800000 */
.L_x_2711:
        /* <DEDUP_REMOVED lines=12> */
.L_x_2723:
        /* <DEDUP_REMOVED lines=17> */
.L_x_2726:
[----:B------:R-:W-:-:S04]  /*102e0*/  LOP3.LUT R2, R5, 0x80000000, RZ, 0xc0, !PT ;  /* 0x8000000005027812 */ /* 0x000fc800078ec0ff */
[----:B------:R-:W-:-:S04]  /*102f0*/  SHF.R.U32.HI R3, RZ, 0x18, R2 ;  /* 0x00000018ff037819 */ /* 0x000fc80000011602 */
[----:B------:R-:W-:-:S04]  /*10300*/  LOP3.LUT R0, R0, R3, RZ, 0xfc, !PT ;  /* 0x0000000300007212 */ /* 0x000fc800078efcff */
[----:B------:R-:W-:-:S07]  /*10310*/  PRMT R8, R0, 0x7610, R8 ;  /* 0x0000761000087816 */ /* 0x000fce0000000008 */
.L_x_2725:
[----:B------:R-:W-:Y:S05]  /*10320*/  BSYNC B0 ;  /* 0x0000000000007941 */ /* 0x000fea0003800000 */
.L_x_2724:
[----:B------:R0:W-:Y:S01]  /*10330*/  STG.E.U8 desc[UR36][R16.64], R8 ;  /* 0x0000000810007986 */ /* 0x0001e2000c101124 */
[----:B------:R-:W-:Y:S05]  /*10340*/  BRA `(.L_x_2704) ;  /* 0x0000000400207947 */ /* 0x000fea0003800000 */
.L_x_2722:
        /* <DEDUP_REMOVED lines=17> */
.L_x_2729:
[----:B------:R-:W-:-:S04]  /*10460*/  LOP3.LUT R2, R5, 0x80000000, RZ, 0xc0, !PT ;  /* 0x8000000005027812 */ /* 0x000fc800078ec0ff */
[----:B------:R-:W-:-:S04]  /*10470*/  SHF.R.U32.HI R3, RZ, 0x18, R2 ;  /* 0x00000018ff037819 */ /* 0x000fc80000011602 */
[----:B------:R-:W-:-:S04]  /*10480*/  LOP3.LUT R0, R0, R3, RZ, 0xfc, !PT ;  /* 0x0000000300007212 */ /* 0x000fc800078efcff */
[----:B------:R-:W-:-:S07]  /*10490*/  PRMT R8, R0, 0x7610, R8 ;  /* 0x0000761000087816 */ /* 0x000fce0000000008 */
.L_x_2728:
[----:B------:R-:W-:Y:S05]  /*104a0*/  BSYNC B0 ;  /* 0x0000000000007941 */ /* 0x000fea0003800000 */
.L_x_2727:
[----:B------:R0:W-:Y:S01]  /*104b0*/  STG.E.U8 desc[UR36][R16.64], R8 ;  /* 0x0000000810007986 */ /* 0x0001e2000c101124 */
[----:B------:R-:W-:Y:S05]  /*104c0*/  BRA `(.L_x_2704) ;  /* 0x0000000000c07947 */ /* 0x000fea0003800000 */
.L_x_2721:
        /* <DEDUP_REMOVED lines=22> */
.L_x_2703:
        /* <DEDUP_REMOVED lines=16> */
.L_x_2732:
[----:B------:R-:W-:Y:S05]  /*10730*/  BRA `(.L_x_2704) ;  /* 0x0000000000247947 */ /* 0x000fea0003800000 */
.L_x_2731:
[----:B-----5:R-:W-:-:S04]  /*10740*/  LOP3.LUT R5, R5, 0xffff, RZ, 0xc0, !PT ;  /* 0x0000ffff05057812 */ /* 0x020fc800078ec0ff */
[----:B------:R-:W-:-:S05]  /*10750*/  PRMT R5, R5, 0x8880, RZ ;  /* 0x0000888005057816 */ /* 0x000fca00000000ff */
[----:B0-23--:R-:W-:-:S05]  /*10760*/  IMAD.MOV.U32 R2, RZ, RZ, R5 ;  /* 0x000000ffff027224 */ /* 0x00dfca00078e0005 */
[----:B------:R-:W-:-:S05]  /*10770*/  SHF.R.S32.HI R3, RZ, 0x1f, R2 ;  /* 0x0000001fff037819 */ /* 0x000fca0000011402 */
[----:B------:R0:W-:Y:S01]  /*10780*/  STG.E.64 desc[UR36][R16.64], R2 ;  /* 0x0000000210007986 */ /* 0x0001e2000c101b24 */
[----:B------:R-:W-:Y:S05]  /*10790*/  BRA `(.L_x_2704) ;  /* 0x00000000000c7947 */ /* 0x000fea0003800000 */
.L_x_2730:
[----:B-----5:R-:W-:-:S04]  /*107a0*/  LOP3.LUT R5, R5, 0xffff, RZ, 0xc0, !PT ;  /* 0x0000ffff05057812 */ /* 0x020fc800078ec0ff */
[----:B0-23--:R-:W-:-:S05]  /*107b0*/  PRMT R3, R5, 0x8880, RZ ;  /* 0x0000888005037816 */ /* 0x00dfca00000000ff */
[----:B------:R0:W-:Y:S02]  /*107c0*/  STG.E desc[UR36][R16.64], R3 ;  /* 0x0000000310007986 */ /* 0x0001e4000c101924 */
.L_x_2704:
[----:B------:R-:W-:-:S07]  /*107d0*/  VIADD R19, R19, 0x80 ;  /* 0x0000008013137836 */ /* 0x000fce0000000000 */
.L_x_2596:
[----:B------:R-:W-:Y:S05]  /*107e0*/  BSYNC B6 ;  /* 0x0000000000067941 */ /* 0x000fea0003800000 */
.L_x_2595:
[----:B------:R-:W-:Y:S02]  /*107f0*/  ULDC UR4, c[0x0][0x210] ;  /* 0x0000840000047ab9 */ /* 0x000fe40000000800 */
[----:B------:R-:W-:-:S13]  /*10800*/  ISETP.GE.AND P0, PT, R19, UR4, PT ;  /* 0x0000000413007c0c */ /* 0x000fda000bf06270 */
[----:B------:R-:W-:Y:S05]  /*10810*/  @P0 EXIT ;  /* 0x000000000000094d */ /* 0x000fea0003800000 */
        /* <DEDUP_REMOVED lines=380> */
.L_x_2733:
        /* <DEDUP_REMOVED lines=22> */
.L_x_2737:
[----:B------:R-:W2:Y:S02]  /*12140*/  LDG.E.U8 R2, desc[UR36][R2.64] ;  /* 0x0000002402027981 */ /* 0x000ea4000c1e1100 */
[----:B--2---:R-:W-:-:S04]  /*12150*/  ISETP.NE.AND P0, PT, R2, RZ, PT ;  /* 0x000000ff0200720c */ /* 0x004fc80003f05270 */
[----:B------:R-:W-:Y:S01]  /*12160*/  P2R R19, PR, RZ, 0x1 ;  /* 0x00000001ff137803 */ /* 0x000fe20000000000 */
[----:B------:R-:W-:Y:S08]  /*12170*/  BRA `(.L_x_2739) ;  /* 0x0000000c00c47947 */ /* 0x000ff00003800000 */
.L_x_2736:
        /* <DEDUP_REMOVED lines=11> */
.L_x_2741:
[----:B------:R-:W2:Y:S02]  /*12230*/  LDG.E R2, desc[UR36][R2.64] ;  /* 0x0000002402027981 */ /* 0x000ea4000c1e1900 */
[----:B--2---:R-:W-:-:S04]  /*12240*/  ISETP.NE.AND P0, PT, R2, RZ, PT ;  /* 0x000000ff0200720c */ /* 0x004fc80003f05270 */
[----:B------:R-:W-:Y:S01]  /*12250*/  P2R R19, PR, RZ, 0x1 ;  /* 0x00000001ff137803 */ /* 0x000fe20000000000 */
[----:B------:R-:W-:Y:S08]  /*12260*/  BRA `(.L_x_2739) ;  /* 0x0000000c00887947 */ /* 0x000ff00003800000 */
.L_x_2740:
[----:B------:R-:W2:Y:S02]  /*12270*/  LDG.E.U16 R2, desc[UR36][R2.64] ;  /* 0x0000002402027981 */ /* 0x000ea4000c1e1500 */
[----:B--2---:R-:W-:-:S04]  /*12280*/  ISETP.NE.AND P0, PT, R2, RZ, PT ;  /* 0x000000ff0200720c */ /* 0x004fc80003f05270 */
[----:B------:R-:W-:Y:S01]  /*12290*/  P2R R19, PR, RZ, 0x1 ;  /* 0x00000001ff137803 */ /* 0x000fe20000000000 */
[----:B------:R-:W-:Y:S08]  /*122a0*/  BRA `(.L_x_2739) ;  /* 0x0000000c00787947 */ /* 0x000ff00003800000 */
.L_x_2735:
        /* <DEDUP_REMOVED lines=10> */
.L_x_2743:
[----:B------:R-:W2:Y:S02]  /*12350*/  LDG.E.U16 R0, desc[UR36][R2.64] ;  /* 0x0000002402007981 */ /* 0x000ea4000c1e1500 */
[----:B--2---:R-:W-:-:S05]  /*12360*/  HADD2.F32 R0, -RZ, R0.H0_H0 ;  /* 0x20000000ff007230 */ /* 0x004fca0000004100 */
[----:B------:R-:W-:-:S04]  /*12370*/  FSETP.NEU.FTZ.AND P0, PT, R0, RZ, PT ;  /* 0x000000ff0000720b */ /* 0x000fc80003f1d000 */
[----:B------:R-:W-:Y:S01]  /*12380*/  P2R R19, PR, RZ, 0x1 ;  /* 0x00000001ff137803 */ /* 0x000fe20000000000 */
[----:B------:R-:W-:Y:S08]  /*12390*/  BRA `(.L_x_2739) ;  /* 0x0000000c003c7947 */ /* 0x000ff00003800000 */
.L_x_2742:
        /* <DEDUP_REMOVED lines=12> */
.L_x_2745:
        /* <DEDUP_REMOVED lines=11> */
.L_x_2744:
[----:B------:R-:W2:Y:S02]  /*12510*/  LDG.E.64 R2, desc[UR36][R2.64] ;  /* 0x0000002402027981 */ /* 0x000ea4000c1e1b00 */
[----:B--2---:R-:W-:-:S06]  /*12520*/  DSETP.NEU.AND P0, PT, R2, RZ, PT ;  /* 0x000000ff0200722a */ /* 0x004fcc0003f0d000 */
[----:B------:R-:W-:Y:S01]  /*12530*/  P2R R19, PR, RZ, 0x1 ;  /* 0x00000001ff137803 */ /* 0x000fe20000000000 */
[----:B------:R-:W-:Y:S07]  /*12540*/  BRA `(.L_x_2739) ;  /* 0x0000000800d07947 */ /* 0x000fee0003800000 */
.L_x_2734:
        /* <DEDUP_REMOVED lines=12> */
.L_x_2748:
[----:B------:R-:W2:Y:S02]  /*12610*/  LDG.E.128 R4, desc[UR36][R2.64] ;  /* 0x0000002402047981 */ /* 0x000ea4000c1e1d00 */
[----:B--2---:R-:W-:-:S06]  /*12620*/  DSETP.NEU.AND P0, PT, R6, RZ, PT ;  /* 0x000000ff0600722a */ /* 0x004fcc0003f0d000 */
[----:B------:R-:W-:-:S06]  /*12630*/  DSETP.NEU.OR P0, PT, R4, RZ, P0 ;  /* 0x000000ff0400722a */ /* 0x000fcc000070d400 */
[----:B------:R-:W-:Y:S01]  /*12640*/  P2R R19, PR, RZ, 0x1 ;  /* 0x00000001ff137803 */ /* 0x000fe20000000000 */
[----:B------:R-:W-:Y:S07]  /*12650*/  BRA `(.L_x_2739) ;  /* 0x00000008008c7947 */ /* 0x000fee0003800000 */
.L_x_2747:
        /* <DEDUP_REMOVED lines=28> */
.L_x_2750:
        /* <DEDUP_REMOVED lines=15> */
.L_x_2749:
[----:B------:R-:W2:Y:S02]  /*12910*/  LDG.E.U16 R0, desc[UR36][R2.64] ;  /* 0x0000002402007981 */ /* 0x000ea4000c1e1500 */
[----:B--2---:R-:W-:-:S05]  /*12920*/  IMAD.U32 R0, R0, 0x10000, RZ ;  /* 0x0001000000007824 */ /* 0x004fca00078e00ff */
[----:B------:R-:W-:-:S04]  /*12930*/  FSETP.NEU.FTZ.AND P0, PT, R0, RZ, PT ;  /* 0x000000ff0000720b */ /* 0x000fc80003f1d000 */
[----:B------:R-:W-:Y:S01]  /*12940*/  P2R R19, PR, RZ, 0x1 ;  /* 0x00000001ff137803 */ /* 0x000fe20000000000 */
[----:B------:R-:W-:Y:S08]  /*12950*/  BRA `(.L_x_2739) ;  /* 0x0000000400cc7947 */ /* 0x000ff00003800000 */
.L_x_2746:
        /* <DEDUP_REMOVED lines=12> */
.L_x_2753:
        /* <DEDUP_REMOVED lines=21> */
.L_x_2757:
[----:B------:R-:W-:Y:S05]  /*12b70*/  BSYNC B1 ;  /* 0x0000000000017941 */ /* 0x000fea0003800000 */
.L_x_2756:
[----:B------:R-:W-:Y:S01]  /*12b80*/  LEA R3, R0, 0x3b800000, 0x17 ;  /* 0x3b80000000037811 */ /* 0x000fe200078eb8ff */
[----:B------:R-:W-:-:S05]  /*12b90*/  IMAD.SHL.U32 R0, R2, 0x100000, RZ ;  /* 0x0010000002007824 */ /* 0x000fca00078e00ff */
[----:B------:R-:W-:-:S07]  /*12ba0*/  LOP3.LUT R0, R3, R0, R4, 0xfe, !PT ;  /* 0x0000000003007212 */ /* 0x000fce00078efe04 */
.L_x_2755:
[----:B------:R-:W-:Y:S05]  /*12bb0*/  BSYNC B0 ;  /* 0x0000000000007941 */ /* 0x000fea0003800000 */
.L_x_2754:
[----:B------:R-:W-:-:S04]  /*12bc0*/  FSETP.NEU.FTZ.AND P0, PT, R0, RZ, PT ;  /* 0x000000ff0000720b */ /* 0x000fc80003f1d000 */
[----:B------:R-:W-:Y:S01]  /*12bd0*/  P2R R19, PR, RZ, 0x1 ;  /* 0x00000001ff137803 */ /* 0x000fe20000000000 */
[----:B------:R-:W-:Y:S08]  /*12be0*/  BRA `(.L_x_2739) ;  /* 0x0000000400287947 */ /* 0x000ff00003800000 */
.L_x_2752:
        /* <DEDUP_REMOVED lines=21> */
.L_x_2761:
[----:B------:R-:W-:Y:S05]  /*12d40*/  BSYNC B1 ;  /* 0x0000000000017941 */ /* 0x000fea0003800000 */
.L_x_2760:
[----:B------:R-:W-:Y:S01]  /*12d50*/  LEA R3, R0, 0x37800000, 0x17 ;  /* 0x3780000000037811 */ /* 0x000fe200078eb8ff */
[----:B------:R-:W-:-:S05]  /*12d60*/  IMAD.SHL.U32 R0, R2, 0x200000, RZ ;  /* 0x0020000002007824 */ /* 0x000fca00078e00ff */
[----:B------:R-:W-:-:S07]  /*12d70*/  LOP3.LUT R0, R3, R0, R4, 0xfe, !PT ;  /* 0x0000000003007212 */ /* 0x000fce00078efe04 */
.L_x_2759:
[----:B------:R-:W-:Y:S05]  /*12d80*/  BSYNC B0 ;  /* 0x0000000000007941 */ /* 0x000fea0003800000 */
.L_x_2758:
[----:B------:R-:W-:-:S04]  /*12d90*/  FSETP.NEU.FTZ.AND P0, PT, R0, RZ, PT ;  /* 0x000000ff0000720b */ /* 0x000fc80003f1d000 */
[----:B------:R-:W-:Y:S01]  /*12da0*/  P2R R19, PR, RZ, 0x1 ;  /* 0x00000001ff137803 */ /* 0x000fe20000000000 */
[----:B------:R-:W-:Y:S08]  /*12db0*/  BRA `(.L_x_2739) ;  /* 0x0000000000b47947 */ /* 0x000ff00003800000 */
.L_x_2751:
        /* <DEDUP_REMOVED lines=14> */
.L_x_2765:
[----:B------:R-:W-:Y:S05]  /*12ea0*/  BSYNC B0 ;  /* 0x0000000000007941 */ /* 0x000fea0003800000 */
.L_x_2764:
[----:B------:R-:W-:-:S04]  /*12eb0*/  FSETP.NEU.FTZ.AND P0, PT, R0, RZ, PT ;  /* 0x000000ff0000720b */ /* 0x000fc80003f1d000 */
[----:B------:R-:W-:Y:S01]  /*12ec0*/  P2R R19, PR, RZ, 0x1 ;  /* 0x00000001ff137803 */ /* 0x000fe20000000000 */
[----:B------:R-:W-:Y:S08]  /*12ed0*/  BRA `(.L_x_2739) ;  /* 0x00000000006c7947 */ /* 0x000ff00003800000 */
.L_x_2738:
        /* <DEDUP_REMOVED lines=16> */
.L_x_2766:
[----:B------:R-:W-:-:S04]  /*12fe0*/  PLOP3.LUT P0, PT, PT, PT, PT, 0x8, 0x0 ;  /* 0x000000000000781c */ /* 0x000fc80003f0e170 */
[----:B------:R-:W-:Y:S01]  /*12ff0*/  P2R R19, PR, RZ, 0x1 ;  /* 0x00000001ff137803 */ /* 0x000fe20000000000 */
[----:B------:R-:W-:Y:S08]  /*13000*/  BRA `(.L_x_2739) ;  /* 0x0000000000207947 */ /* 0x000ff00003800000 */
.L_x_2763:
[----:B------:R-:W2:Y:S02]  /*13010*/  LDG.E.64 R2, desc[UR36][R2.64] ;  /* 0x0000002402027981 */ /* 0x000ea4000c1e1b00 */
[----:B--2---:R-:W-:-:S04]  /*13020*/  ISETP.NE.U32.AND P0, PT, R2, RZ, PT ;  /* 0x000000ff0200720c */ /* 0x004fc80003f05070 */
[----:B------:R-:W-:-:S04]  /*13030*/  ISETP.NE.AND.EX P0, PT, R3, RZ, PT, P0 ;  /* 0x000000ff0300720c */ /* 0x000fc80003f05300 */
[----:B------:R-:W-:Y:S01]  /*13040*/  P2R R19, PR, RZ, 0x1 ;  /* 0x00000001ff137803 */ /* 0x000fe20000000000 */
[----:B------:R-:W-:Y:S08]  /*13050*/  BRA `(.L_x_2739) ;  /* 0x00000000000c7947 */ /* 0x000ff00003800000 */
.L_x_2762:
[----:B------:R-:W2:Y:S02]  /*13060*/  LDG.E R2, desc[UR36][R2.64] ;  /* 0x0000002402027981 */ /* 0x000ea4000c1e1900 */
[----:B--2---:R-:W-:-:S04]  /*13070*/  ISETP.NE.AND P0, PT, R2, RZ, PT ;  /* 0x000000ff0200720c */ /* 0x004fc80003f05270 */
[----:B------:R-:W-:-:S09]  /*13080*/  P2R R19, PR, RZ, 0x1 ;  /* 0x00000001ff137803 */ /* 0x000fd20000000000 */
.L_x_2739:
        /* <DEDUP_REMOVED lines=19> */
.L_x_2770:
[----:B------:R-:W2:Y:S02]  /*131c0*/  LDG.E.U8 R2, desc[UR36][R2.64] ;  /* 0x0000002402027981 */ /* 0x000ea4000c1e1100 */
[----:B--2---:R-:W-:-:S04]  /*131d0*/  ISETP.NE.AND P0, PT, R2, RZ, PT ;  /* 0x000000ff0200720c */ /* 0x004fc80003f05270 */
[----:B------:R-:W-:Y:S01]  /*131e0*/  P2R R22, PR, RZ, 0x1 ;  /* 0x00000001ff167803 */ /* 0x000fe20000000000 */
[----:B------:R-:W-:Y:S08]  /*131f0*/  BRA `(.L_x_2772) ;  /* 0x0000000c00c47947 */ /* 0x000ff00003800000 */
.L_x_2769:
        /* <DEDUP_REMOVED lines=11> */
.L_x_2774:
[----:B------:R-:W2:Y:S02]  /*132b0*/  LDG.E R2, desc[UR36][R2.64] ;  /* 0x0000002402027981 */ /* 0x000ea4000c1e1900 */
[----:B--2---:R-:W-:-:S04]  /*132c0*/  ISETP.NE.AND P0, PT, R2, RZ, PT ;  /* 0x000000ff0200720c */ /* 0x004fc80003f05270 */
[----:B------:R-:W-:Y:S01]  /*132d0*/  P2R R22, PR, RZ, 0x1 ;  /* 0x00000001ff167803 */ /* 0x000fe20000000000 */
[----:B------:R-:W-:Y:S08]  /*132e0*/  BRA `(.L_x_2772) ;  /* 0x0000000c00887947 */ /* 0x000ff00003800000 */
.L_x_2773:
[----:B------:R-:W2:Y:S02]  /*132f0*/  LDG.E.U16 R2, desc[UR36][R2.64] ;  /* 0x0000002402027981 */ /* 0x000ea4000c1e1500 */
[----:B--2---:R-:W-:-:S04]  /*13300*/  ISETP.NE.AND P0, PT, R2, RZ, PT ;  /* 0x000000ff0200720c */ /* 0x004fc80003f05270 */
[----:B------:R-:W-:Y:S01]  /*13310*/  P2R R22, PR, RZ, 0x1 ;  /* 0x00000001ff167803 */ /* 0x000fe20000000000 */
[----:B------:R-:W-:Y:S08]  /*13320*/  BRA `(.L_x_2772) ;  /* 0x0000000c00787947 */ /* 0x000ff00003800000 */
.L_x_2768:
        /* <DEDUP_REMOVED lines=10> */
.L_x_2776:
[----:B------:R-:W2:Y:S02]  /*133d0*/  LDG.E.U16 R0, desc[UR36][R2.64] ;  /* 0x0000002402007981 */ /* 0x000ea4000c1e1500 */
[----:B--2---:R-:W-:-:S05]  /*133e0*/  HADD2.F32 R0, -RZ, R0.H0_H0 ;  /* 0x20000000ff007230 */ /* 0x004fca0000004100 */
[----:B------:R-:W-:-:S04]  /*133f0*/  FSETP.NEU.FTZ.AND P0, PT, R0, RZ, PT ;  /* 0x000000ff0000720b */ /* 0x000fc80003f1d000 */
[----:B------:R-:W-:Y:S01]  /*13400*/  P2R R22, PR, RZ, 0x1 ;  /* 0x00000001ff167803 */ /* 0x000fe20000000000 */
[----:B------:R-:W-:Y:S08]  /*13410*/  BRA `(.L_x_2772) ;  /* 0x0000000c003c7947 */ /* 0x000ff00003800000 */
.L_x_2775:
        /* <DEDUP_REMOVED lines=12> */
.L_x_2778:
        /* <DEDUP_REMOVED lines=11> */
.L_x_2777:
[----:B------:R-:W2:Y:S02]  /*13590*/  LDG.E.64 R2, desc[UR36][R2.64] ;  /* 0x0000002402027981 */ /* 0x000ea4000c1e1b00 */
[----:B--2---:R-:W-:-:S06]  /*135a0*/  DSETP.NEU.AND P0, PT, R2, RZ, PT ;  /* 0x000000ff0200722a */ /* 0x004fcc0003f0d000 */
[----:B------:R-:W-:Y:S01]  /*135b0*/  P2R R22, PR, RZ, 0x1 ;  /* 0x00000001ff167803 */ /* 0x000fe20000000000 */
[----:B------:R-:W-:Y:S07]  /*135c0*/  BRA `(.L_x_2772) ;  /* 0x0000000800d07947 */ /* 0x000fee0003800000 */
.L_x_2767:
        /* <DEDUP_REMOVED lines=12> */
.L_x_2781:
[----:B------:R-:W2:Y:S02]  /*13690*/  LDG.E.128 R4, desc[UR36][R2.64] ;  /* 0x0000002402047981 */ /* 0x000ea4000c1e1d00 */
[----:B--2---:R-:W-:-:S06]  /*136a0*/  DSETP.NEU.AND P0, PT, R6, RZ, PT ;  /* 0x000000ff0600722a */ /* 0x004fcc0003f0d000 */
[----:B------:R-:W-:-:S06]  /*136b0*/  DSETP.NEU.OR P0, PT, R4, RZ, P0 ;  /* 0x000000ff0400722a */ /* 0x000fcc000070d400 */
[----:B------:R-:W-:Y:S01]  /*136c0*/  P2R R22, PR, RZ, 0x1 ;  /* 0x00000001ff167803 */ /* 0x000fe20000000000 */
[----:B------:R-:W-:Y:S07]  /*136d0*/  BRA `(.L_x_2772) ;  /* 0x00000008008c7947 */ /* 0x000fee0003800000 */
.L_x_2780:
        /* <DEDUP_REMOVED lines=28> */
.L_x_2783:
        /* <DEDUP_REMOVED lines=15> */
.L_x_2782:
[----:B------:R-:W2:Y:S02]  /*13990*/  LDG.E.U16 R0, desc[UR36][R2.64] ;  /* 0x0000002402007981 */ /* 0x000ea4000c1e1500 */
[----:B--2---:R-:W-:-:S05]  /*139a0*/  IMAD.U32 R0, R0, 0x10000, RZ ;  /* 0x0001000000007824 */ /* 0x004fca00078e00ff */
[----:B------:R-:W-:-:S04]  /*139b0*/  FSETP.NEU.FTZ.AND P0, PT, R0, RZ, PT ;  /* 0x000000ff0000720b */ /* 0x000fc80003f1d000 */
[----:B------:R-:W-:Y:S01]  /*139c0*/  P2R R22, PR, RZ, 0x1 ;  /* 0x00000001ff167803 */ /* 0x000fe20000000000 */
[----:B------:R-:W-:Y:S08]  /*139d0*/  BRA `(.L_x_2772) ;  /* 0x0000000400cc7947 */ /* 0x000ff00003800000 */
.L_x_2779:
        /* <DEDUP_REMOVED lines=12> */
.L_x_2786:
        /* <DEDUP_REMOVED lines=21> */
.L_x_2790:
[----:B------:R-:W-:Y:S05]  /*13bf0*/  BSYNC B1 ;  /* 0x0000000000017941 */ /* 0x000fea0003800000 */
.L_x_2789:
[----:B------:R-:W-:Y:S01]  /*13c00*/  LEA R3, R0, 0x3b800000, 0x17 ;  /* 0x3b80000000037811 */ /* 0x000fe200078eb8ff */
[----:B------:R-:W-:-:S05]  /*13c10*/  IMAD.SHL.U32 R0, R2, 0x100000, RZ ;  /* 0x0010000002007824 */ /* 0x000fca00078e00ff */
[----:B------:R-:W-:-:S07]  /*13c20*/  LOP3.LUT R0, R3, R0, R4, 0xfe, !PT ;  /* 0x0000000003007212 */ /* 0x000fce00078efe04 */
.L_x_2788:
[----:B------:R-:W-:Y:S05]  /*13c30*/  BSYNC B0 ;  /* 0x0000000000007941 */ /* 0x000fea0003800000 */
.L_x_2787:
[----:B------:R-:W-:-:S04]  /*13c40*/  FSETP.NEU.FTZ.AND P0, PT, R0, RZ, PT ;  /* 0x000000ff0000720b */ /* 0x000fc80003f1d000 */
[----:B------:R-:W-:Y:S01]  /*13c50*/  P2R R22, PR, RZ, 0x1 ;  /* 0x00000001ff167803 */ /* 0x000fe20000000000 */
[----:B------:R-:W-:Y:S08]  /*13c60*/  BRA `(.L_x_2772) ;  /* 0x0000000400287947 */ /* 0x000ff00003800000 */
.L_x_2785:
        /* <DEDUP_REMOVED lines=21> */
.L_x_2794:
[----:B------:R-:W-:Y:S05]  /*13dc0*/  BSYNC B1 ;  /* 0x0000000000017941 */ /* 0x000fea0003800000 */
.L_x_2793:
[----:B------:R-:W-:Y:S01]  /*13dd0*/  LEA R3, R0, 0x37800000, 0x17 ;  /* 0x3780000000037811 */ /* 0x000fe200078eb8ff */
[----:B------:R-:W-:-:S05]  /*13de0*/  IMAD.SHL.U32 R0, R2, 0x200000, RZ ;  /* 0x0020000002007824 */ /* 0x000fca00078e00ff */
[----:B------:R-:W-:-:S07]  /*13df0*/  LOP3.LUT R0, R3, R0, R4, 0xfe, !PT ;  /* 0x0000000003007212 */ /* 0x000fce00078efe04 */
.L_x_2792:
[----:B------:R-:W-:Y:S05]  /*13e00*/  BSYNC B0 ;  /* 0x0000000000007941 */ /* 0x000fea0003800000 */
.L_x_2791:
[----:B------:R-:W-:-:S04]  /*13e10*/  FSETP.NEU.FTZ.AND P0, PT, R0, RZ, PT ;  /* 0x000000ff0000720b */ /* 0x000fc80003f1d000 */
[----:B------:R-:W-:Y:S01]  /*13e20*/  P2R R22, PR, RZ, 0x1 ;  /* 0x00000001ff167803 */ /* 0x000fe20000000000 */
[----:B------:R-:W-:Y:S08]  /*13e30*/  BRA `(.L_x_2772) ;  /* 0x0000000000b47947 */ /* 0x000ff00003800000 */
.L_x_2784:
        /* <DEDUP_REMOVED lines=14> */
.L_x_2798:
[----:B------:R-:W-:Y:S05]  /*13f20*/  BSYNC B0 ;  /* 0x0000000000007941 */ /* 0x000fea0003800000 */
.L_x_2797:
[----:B------:R-:W-:-:S04]  /*13f30*/  FSETP.NEU.FTZ.AND P0, PT, R0, RZ, PT ;  /* 0x000000ff0000720b */ /* 0x000fc80003f1d000 */
[----:B------:R-:W-:Y:S01]  /*13f40*/  P2R R22, PR, RZ, 0x1 ;  /* 0x00000001ff167803 */ /* 0x000fe20000000000 */
[----:B------:R-:W-:Y:S08]  /*13f50*/  BRA `(.L_x_2772) ;  /* 0x00000000006c7947 */ /* 0x000ff00003800000 */
.L_x_2771:
        /* <DEDUP_REMOVED lines=16> */
.L_x_2799:
[----:B------:R-:W-:-:S04]  /*14060*/  PLOP3.LUT P0, PT, PT, PT, PT, 0x8, 0x0 ;  /* 0x000000000000781c */ /* 0x000fc80003f0e170 */
[----:B------:R-:W-:Y:S01]  /*14070*/  P2R R22, PR, RZ, 0x1 ;  /* 0x00000001ff167803 */ /* 0x000fe20000000000 */
[----:B------:R-:W-:Y:S08]  /*14080*/  BRA `(.L_x_2772) ;  /* 0x0000000000207947 */ /* 0x000ff00003800000 */
.L_x_2796:
[----:B------:R-:W2:Y:S02]  /*14090*/  LDG.E.64 R2, desc[UR36][R2.64] ;  /* 0x0000002402027981 */ /* 0x000ea4000c1e1b00 */
[----:B--2---:R-:W-:-:S04]  /*140a0*/  ISETP.NE.U32.AND P0, PT, R2, RZ, PT ;  /* 0x000000ff0200720c */ /* 0x004fc80003f05070 */
[----:B------:R-:W-:-:S04]  /*140b0*/  ISETP.NE.AND.EX P0, PT, R3, RZ, PT, P0 ;  /* 0x000000ff0300720c */ /* 0x000fc80003f05300 */
[----:B------:R-:W-:Y:S01]  /*140c0*/  P2R R22, PR, RZ, 0x1 ;  /* 0x00000001ff167803 */ /* 0x000fe20000000000 */
[----:B------:R-:W-:Y:S08]  /*140d0*/  BRA `(.L_x_2772) ;  /* 0x00000000000c7947 */ /* 0x000ff00003800000 */
.L_x_2795:
[----:B------:R-:W2:Y:S02]  /*140e0*/  LDG.E R2, desc[UR36][R2.64] ;  /* 0x0000002402027981 */ /* 0x000ea4000c1e1900 */
[----:B--2---:R-:W-:-:S04]  /*140f0*/  ISETP.NE.AND P0, PT, R2, RZ, PT ;  /* 0x000000ff0200720c */ /* 0x004fc80003f05270 */
[----:B------:R-:W-:-:S09]  /*14100*/  P2R R22, PR, RZ, 0x1 ;  /* 0x00000001ff167803 */ /* 0x000fd20000000000 */
.L_x_2772:
        /* <DEDUP_REMOVED lines=18> */
.L_x_2803:
[----:B------:R0:W5:Y:S01]  /*14230*/  LDG.E.U8 R2, desc[UR36][R4.64] ;  /* 0x0000002404027981 */ /* 0x000162000c1e1100 */
[----:B------:R-:W-:Y:S01]  /*14240*/  IMAD.MOV.U32 R3, RZ, RZ, RZ ;  /* 0x000000ffff037224 */ /* 0x000fe200078e00ff */
[----:B------:R-:W-:Y:S06]  /*14250*/  BRA `(.L_x_2805) ;  /* 0x0000000c00487947 */ /* 0x000fec0003800000 */
.L_x_2802:
        /* <DEDUP_REMOVED lines=8> */
.L_x_2807:
[----:B------:R-:W2:Y:S02]  /*142e0*/  LDG.E R2, desc[UR36][R4.64] ;  /* 0x0000002404027981 */ /* 0x000ea4000c1e1900 */
[----:B--2---:R-:W-:Y:S01]  /*142f0*/  SHF.R.S32.HI R3, RZ, 0x1f, R2 ;  /* 0x0000001fff037819 */ /* 0x004fe20000011402 */
[----:B------:R-:W-:Y:S06]  /*14300*/  BRA `(.L_x_2805) ;  /* 0x0000000c001c7947 */ /* 0x000fec0003800000 */
.L_x_2806:
[----:B------:R-:W2:Y:S02]  /*14310*/  LDG.E.S16 R2, desc[UR36][R4.64] ;  /* 0x0000002404027981 */ /* 0x000ea4000c1e1700 */
[----:B--2---:R-:W-:Y:S01]  /*14320*/  SHF.R.S32.HI R3, RZ, 0x1f, R2 ;  /* 0x0000001fff037819 */ /* 0x004fe20000011402 */
[----:B------:R-:W-:Y:S06]  /*14330*/  BRA `(.L_x_2805) ;  /* 0x0000000c00107947 */ /* 0x000fec0003800000 */
.L_x_2801:
        /* <DEDUP_REMOVED lines=9> */
.L_x_2809:
[----:B------:R-:W2:Y:S02]  /*143d0*/  LDG.E.U16 R4, desc[UR36][R4.64] ;  /* 0x0000002404047981 */ /* 0x000ea4000c1e1500 */
[----:B--2---:R-:W-:-:S06]  /*143e0*/  HADD2.F32 R2, -RZ, R4.H0_H0 ;  /* 0x20000004ff027230 */ /* 0x004fcc0000004100 */
[----:B------:R-:W0:Y:S01]  /*143f0*/  F2I.S64.TRUNC R2, R2 ;  /* 0x0000000200027311 */ /* 0x000e22000020d900 */
[----:B------:R-:W-:Y:S05]  /*14400*/  BRA `(.L_x_2805) ;  /* 0x0000000800dc7947 */ /* 0x000fea0003800000 */
.L_x_2808:
        /* <DEDUP_REMOVED lines=9> */
.L_x_2811:
[----:B------:R-:W2:Y:S02]  /*144a0*/  LDG.E.U16 R4, desc[UR36][R4.64] ;  /* 0x0000002404047981 */ /* 0x000ea4000c1e1500 */
[----:B--2---:R-:W-:-:S06]  /*144b0*/  HADD2.F32 R2, -RZ, R4.H0_H0 ;  /* 0x20000004ff027230 */ /* 0x004fcc0000004100 */
[----:B------:R-:W0:Y:S01]  /*144c0*/  F2I.S64.TRUNC R2, R2 ;  /* 0x0000000200027311 */ /* 0x000e22000020d900 */
[----:B------:R-:W-:Y:S05]  /*144d0*/  BRA `(.L_x_2805) ;  /* 0x0000000800a87947 */ /* 0x000fea0003800000 */
.L_x_2810:
[----:B------:R-:W2:Y:S02]  /*144e0*/  LDG.E.64 R2, desc[UR36][R4.64] ;  /* 0x0000002404027981 */ /* 0x000ea4000c1e1b00 */
[----:B--2---:R-:W0:Y:S01]  /*144f0*/  F2I.S64.F64.TRUNC R2, R2 ;  /* 0x0000000200027311 */ /* 0x004e22000030d900 */
[----:B------:R-:W-:Y:S05]  /*14500*/  BRA `(.L_x_2805) ;  /* 0x00000008009c7947 */ /* 0x000fea0003800000 */
.L_x_2800:
        /* <DEDUP_REMOVED lines=13> */
.L_x_2814:
[----:B------:R-:W2:Y:S02]  /*145e0*/  LDG.E.64 R2, desc[UR36][R4.64] ;  /* 0x0000002404027981 */ /* 0x000ea4000c1e1b00 */
[----:B--2---:R-:W0:Y:S01]  /*145f0*/  F2I.S64.F64.TRUNC R2, R2 ;  /* 0x0000000200027311 */ /* 0x004e22000030d900 */
[----:B------:R-:W-:Y:S05]  /*14600*/  BRA `(.L_x_2805) ;  /* 0x00000008005c7947 */ /* 0x000fea0003800000 */
.L_x_2813:
        /* <DEDUP_REMOVED lines=27> */
.L_x_2816:
        /* <DEDUP_REMOVED lines=14> */
.L_x_2815:
[----:B------:R-:W2:Y:S02]  /*148a0*/  LDG.E.U16 R2, desc[UR36][R4.64] ;  /* 0x0000002404027981 */ /* 0x000ea4000c1e1500 */
[----:B--2---:R-:W-:-:S06]  /*148b0*/  IMAD.U32 R2, R2, 0x10000, RZ ;  /* 0x0001000002027824 */ /* 0x004fcc00078e00ff */
[----:B------:R-:W0:Y:S01]  /*148c0*/  F2I.S64.TRUNC R2, R2 ;  /* 0x0000000200027311 */ /* 0x000e22000020d900 */
[----:B------:R-:W-:Y:S05]  /*148d0*/  BRA `(.L_x_2805) ;  /* 0x0000000400a87947 */ /* 0x000fea0003800000 */
.L_x_2812:
        /* <DEDUP_REMOVED lines=11> */
.L_x_2819:
        /* <DEDUP_REMOVED lines=21> */
.L_x_2823:
[----:B------:R-:W-:Y:S05]  /*14ae0*/  BSYNC B1 ;  /* 0x0000000000017941 */ /* 0x000fea0003800000 */
.L_x_2822:
[----:B------:R-:W-:Y:S01]  /*14af0*/  IMAD.SHL.U32 R2, R2, 0x100000, RZ ;  /* 0x0010000002027824 */ /* 0x000fe200078e00ff */
[----:B------:R-:W-:-:S04]  /*14b00*/  LEA R3, R0, 0x3b800000, 0x17 ;  /* 0x3b80000000037811 */ /* 0x000fc800078eb8ff */
[----:B------:R-:W-:-:S07]  /*14b10*/  LOP3.LUT R2, R3, R2, R4, 0xfe, !PT ;  /* 0x0000000203027212 */ /* 0x000fce00078efe04 */
.L_x_2821:
[----:B------:R-:W-:Y:S05]  /*14b20*/  BSYNC B0 ;  /* 0x0000000000007941 */ /* 0x000fea0003800000 */
.L_x_2820:
[----:B------:R-:W1:Y:S01]  /*14b30*/  F2I.S64.TRUNC R2, R2 ;  /* 0x0000000200027311 */ /* 0x000e62000020d900 */
[----:B------:R-:W-:Y:S05]  /*14b40*/  BRA `(.L_x_2805) ;  /* 0x00000004000c7947 */ /* 0x000fea0003800000 */
.L_x_2818:
        /* <DEDUP_REMOVED lines=21> */
.L_x_2827:
[----:B------:R-:W-:Y:S05]  /*14ca0*/  BSYNC B1 ;  /* 0x0000000000017941 */ /* 0x000fea0003800000 */
.L_x_2826:
[----:B------:R-:W-:Y:S01]  /*14cb0*/  IMAD.SHL.U32 R2, R2, 0x200000, RZ ;  /* 0x0020000002027824 */ /* 0x000fe200078e00ff */
[----:B------:R-:W-:-:S04]  /*14cc0*/  LEA R3, R0, 0x37800000, 0x17 ;  /* 0x3780000000037811 */ /* 0x000fc800078eb8ff */
[----:B------:R-:W-:-:S07]  /*14cd0*/  LOP3.LUT R2, R3, R2, R4, 0xfe, !PT ;  /* 0x0000000203027212 */ /* 0x000fce00078efe04 */
.L_x_2825:
[----:B------:R-:W-:Y:S05]  /*14ce0*/  BSYNC B0 ;  /* 0x0000000000007941 */ /* 0x000fea0003800000 */
.L_x_2824:
[----:B------:R-:W2:Y:S01]  /*14cf0*/  F2I.S64.TRUNC R2, R2 ;  /* 0x0000000200027311 */ /* 0x000ea2000020d900 */
[----:B------:R-:W-:Y:S05]  /*14d00*/  BRA `(.L_x_2805) ;  /* 0x00000000009c7947 */ /* 0x000fea0003800000 */
.L_x_2817:
        /* <DEDUP_REMOVED lines=14> */
.L_x_2831:
[----:B------:R-:W-:Y:S05]  /*14df0*/  BSYNC B0 ;  /* 0x0000000000007941 */ /* 0x000fea0003800000 */
.L_x_2830:
[----:B------:R-:W4:Y:S01]  /*14e00*/  F2I.S64.TRUNC R2, R2 ;  /* 0x0000000200027311 */ /* 0x000f22000020d900 */
[----:B------:R-:W-:Y:S05]  /*14e10*/  BRA `(.L_x_2805) ;  /* 0x0000000000587947 */ /* 0x000fea0003800000 */
.L_x_2804:
        /* <DEDUP_REMOVED lines=16> */
.L_x_2832:
[----:B------:R-:W-:Y:S01]  /*14f20*/  CS2R R2, SRZ ;  /* 0x0000000000027805 */ /* 0x000fe2000001ff00 */
[----:B------:R-:W-:Y:S06]  /*14f30*/  BRA `(.L_x_2805) ;  /* 0x0000000000107947 */ /* 0x000fec0003800000 */
.L_x_2829:
[----:B------:R0:W5:Y:S01]  /*14f40*/  LDG.E.64 R2, desc[UR36][R4.64] ;  /* 0x0000002404027981 */ /* 0x000162000c1e1b00 */
[----:B------:R-:W-:Y:S05]  /*14f50*/  BRA `(.L_x_2805) ;  /* 0x0000000000087947 */ /* 0x000fea0003800000 */
.L_x_2828:
[----:B------:R3:W5:Y:S01]  /*14f60*/  LDG.E R2, desc[UR36][R4.64] ;  /* 0x0000002404027981 */ /* 0x000762000c1e1900 */
[----:B------:R-:W-:-:S07]  /*14f70*/  IMAD.MOV.U32 R3, RZ, RZ, RZ ;  /* 0x000000ffff037224 */ /* 0x000fce00078e00ff */
.L_x_2805:
[----:B------:R-:W1:Y:S01]  /*14f80*/  LDC.U8 R6, c[0x0][0x508] ;  /* 0x00014200ff067b82 */ /* 0x000e620000000000 */
[----:B------:R-:W-:Y:S01]  /*14f90*/  ISETP.NE.AND P0, PT, R22, RZ, PT ;  /* 0x000000ff1600720c */ /* 0x000fe20003f05270 */
[----:B------:R-:W-:Y:S01]  /*14fa0*/  BSSY B0, `(.L_x_2833) ;  /* 0x000000b000007945 */ /* 0x000fe20003800000 */
[----:B------:R-:W-:-:S04]  /*14fb0*/  ISETP.NE.AND P2, PT, R19, RZ, PT ;  /* 0x000000ff1300720c */ /* 0x000fc80003f45270 */
[----:B------:R-:W-:-:S04]  /*14fc0*/  SEL R0, RZ, 0x1, !P2 ;  /* 0x00000001ff007807 */ /* 0x000fc80005000000 */
[----:B0--3--:R-:W-:Y:S02]  /*14fd0*/  PRMT R5, R0, 0x7610, R5 ;  /* 0x0000761000057816 */ /* 0x009fe40000000005 */
[----:B-1----:R-:W-:-:S04]  /*14fe0*/  PRMT R4, R6, 0x9910, RZ ;  /* 0x0000991006047816 */ /* 0x002fc800000000ff */
[----:B------:R-:W-:Y:S01]  /*14ff0*/  ISETP.GT.AND P1, PT, R4, 0x9, PT ;  /* 0x000000090400780c */ /* 0x000fe20003f24270 */
[----:B------:R-:W-:-:S12]  /*15000*/  @!P0 BRA `(.L_x_2834) ;  /* 0x0000000000108947 */ /* 0x000fd80003800000 */
[----:B------:R-:W-:Y:S02]  /*15010*/  ULDC.64 UR4, c[0x0][0x4f8] ;  /* 0x00013e0000047ab9 */ /* 0x000fe40000000a00 */
[----:B--2-45:R-:W-:-:S04]  /*15020*/  IADD3 R2, P0, R2, UR4, RZ ;  /* 0x0000000402027c10 */ /* 0x034fc8000ff1e0ff */
[----:B------:R-:W-:-:S05]  /*15030*/  IADD3.X R3, R3, UR5, RZ, P0, !PT ;  /* 0x0000000503037c10 */ /* 0x000fca00087fe4ff */
[----:B------:R0:W5:Y:S04]  /*15040*/  LDG.E.U8 R5, desc[UR36][R2.64] ;  /* 0x0000002402057981 */ /* 0x000168000c1e1100 */
.L_x_2834:
[----:B------:R-:W-:Y:S05]  /*15050*/  BSYNC B0 ;  /* 0x0000000000007941 */ /* 0x000fea0003800000 */
.L_x_2833:
        /* <DEDUP_REMOVED lines=9> */
[----:B-----5:R-:W-:Y:S01]  /*150f0*/  STG.E.U8 desc[UR36][R16.64], R5 ;  /* 0x0000000510007986 */ /* 0x020fe2000c101124 */
[----:B------:R-:W-:Y:S05]  /*15100*/  EXIT ;  /* 0x000000000000794d */ /* 0x000fea0003800000 */
.L_x_2838:
[----:B-----5:R-:W-:Y:S01]  /*15110*/  STG.E.U8 desc[UR36][R16.64], R5 ;  /* 0x0000000510007986 */ /* 0x020fe2000c101124 */
[----:B------:R-:W-:Y:S05]  /*15120*/  EXIT ;  /* 0x000000000000794d */ /* 0x000fea0003800000 */
.L_x_2837:
        /* <DEDUP_REMOVED lines=8> */
[----:B0-2-4-:R-:W-:-:S05]  /*151b0*/  IMAD.MOV.U32 R2, RZ, RZ, R5 ;  /* 0x000000ffff027224 */ /* 0x015fca00078e0005 */
[----:B------:R-:W-:-:S05]  /*151c0*/  SHF.R.S32.HI R3, RZ, 0x1f, R2 ;  /* 0x0000001fff037819 */ /* 0x000fca0000011402 */
[----:B------:R-:W-:Y:S01]  /*151d0*/  STG.E.64 desc[UR36][R16.64], R2 ;  /* 0x0000000210007986 */ /* 0x000fe2000c101b24 */
[----:B------:R-:W-:Y:S05]  /*151e0*/  EXIT ;  /* 0x000000000000794d */ /* 0x000fea0003800000 */
.L_x_2841:
[----:B-----5:R-:W-:-:S04]  /*151f0*/  LOP3.LUT R5, R5, 0xffff, RZ, 0xc0, !PT ;  /* 0x0000ffff05057812 */ /* 0x020fc800078ec0ff */
[----:B0-2-4-:R-:W-:-:S05]  /*15200*/  PRMT R3, R5, 0x8880, RZ ;  /* 0x0000888005037816 */ /* 0x015fca00000000ff */
[----:B------:R-:W-:Y:S01]  /*15210*/  STG.E desc[UR36][R16.64], R3 ;  /* 0x0000000310007986 */ /* 0x000fe2000c101924 */
[----:B------:R-:W-:Y:S05]  /*15220*/  EXIT ;  /* 0x000000000000794d */ /* 0x000fea0003800000 */
.L_x_2840:
[----:B0-2-45:R-:W-:-:S04]  /*15230*/  PRMT R3, R5, 0x8880, RZ ;  /* 0x0000888005037816 */ /* 0x035fc800000000ff */
[----:B------:R-:W-:-:S05]  /*15240*/  PRMT R3, R3, 0x7710, RZ ;  /* 0x0000771003037816 */ /* 0x000fca00000000ff */
[----:B------:R-:W-:Y:S01]  /*15250*/  STG.E.U16 desc[UR36][R16.64], R3 ;  /* 0x0000000310007986 */ /* 0x000fe2000c101524 */
[----:B------:R-:W-:Y:S05]  /*15260*/  EXIT ;  /* 0x000000000000794d */ /* 0x000fea0003800000 */
.L_x_2836:
[----:B------:R-:W-:-:S13]  /*15270*/  ISETP.GT.AND P0, PT, R4, 0x6, PT ;  /* 0x000000060400780c */ /* 0x000fda0003f04270 */
[----:B------:R-:W-:Y:S05]  /*15280*/  @P0 BRA `(.L_x_2842) ;  /* 0x00000000002c0947 */ /* 0x000fea0003800000 */
[----:B------:R-:W-:-:S13]  /*15290*/  ISETP.NE.AND P0, PT, R4, 0x5, PT ;  /* 0x000000050400780c */ /* 0x000fda0003f05270 */
[----:B------:R-:W-:Y:S05]  /*152a0*/  @!P0 BRA `(.L_x_2843) ;  /* 0x0000000000148947 */ /* 0x000fea0003800000 */
[----:B------:R-:W-:-:S13]  /*152b0*/  ISETP.NE.AND P0, PT, R4, 0x6, PT ;  /* 0x000000060400780c */ /* 0x000fda0003f05270 */
[----:B------:R-:W-:Y:S05]  /*152c0*/  @P0 BRA `(.L_x_2839) ;  /* 0x0000000800c80947 */ /* 0x000fea0003800000 */
[----:B-----5:R-:W1:Y:S02]  /*152d0*/  I2F.S8 R5, R5 ;  /* 0x0000000500057306 */ /* 0x020e640000001400 */
[----:B-1----:R-:W-:Y:S01]  /*152e0*/  STG.E desc[UR36][R16.64], R5 ;  /* 0x0000000510007986 */ /* 0x002fe2000c101924 */
[----:B------:R-:W-:Y:S05]  /*152f0*/  EXIT ;  /* 0x000000000000794d */ /* 0x000fea0003800000 */
.L_x_2843:
[----:B-----5:R-:W1:Y:S02]  /*15300*/  I2F.S8 R0, R5 ;  /* 0x0000000500007306 */ /* 0x020e640000001400 */
[----:B-1----:R-:W-:-:S05]  /*15310*/  F2FP.F16.F32.PACK_AB R0, RZ, R0 ;  /* 0x00000000ff00723e */ /* 0x002fca00000000ff */
[----:B------:R-:W-:Y:S01]  /*15320*/  STG.E.U16 desc[UR36][R16.64], R0 ;  /* 0x0000000010007986 */ /* 0x000fe2000c101524 */
[----:B------:R-:W-:Y:S05]  /*15330*/  EXIT ;  /* 0x000000000000794d */ /* 0x000fea0003800000 */
.L_x_2842:
        /* <DEDUP_REMOVED lines=8> */
[----:B0-----:R-:W-:Y:S01]  /*153c0*/  STG.E.64 desc[UR36][R16.64], R2 ;  /* 0x0000000210007986 */ /* 0x001fe2000c101b24 */
[----:B------:R-:W-:Y:S05]  /*153d0*/  EXIT ;  /* 0x000000000000794d */ /* 0x000fea0003800000 */
.L_x_2845:
[----:B-----5:R-:W0:Y:S02]  /*153e0*/  I2F.S8 R5, R5 ;  /* 0x0000000500057306 */ /* 0x020e240000001400 */
[----:B0-2-4-:R-:W-:-:S04]  /*153f0*/  F2FP.F16.F32.PACK_AB R3, RZ, R5 ;  /* 0x00000005ff03723e */ /* 0x015fc800000000ff */
[----:B------:R-:W-:-:S05]  /*15400*/  PRMT R3, R3, 0x5410, RZ ;  /* 0x0000541003037816 */ /* 0x000fca00000000ff */
[----:B------:R-:W-:Y:S01]  /*15410*/  STG.E desc[UR36][R16.64], R3 ;  /* 0x0000000310007986 */ /* 0x000fe2000c101924 */
[----:B------:R-:W-:Y:S05]  /*15420*/  EXIT ;  /* 0x000000000000794d */ /* 0x000fea0003800000 */
.L_x_2844:
[----:B0-2-45:R-:W-:-:S04]  /*15430*/  PRMT R2, R5, 0x8880, RZ ;  /* 0x0000888005027816 */ /* 0x035fc800000000ff */
[----:B------:R-:W-:-:S06]  /*15440*/  PRMT R2, R2, 0x7710, RZ ;  /* 0x0000771002027816 */ /* 0x000fcc00000000ff */
[----:B------:R-:W0:Y:S02]  /*15450*/  I2F.F64.S16 R2, R2 ;  /* 0x0000000200027312 */ /* 0x000e240000101c00 */
[----:B0-----:R-:W-:Y:S01]  /*15460*/  STG.E.64 desc[UR36][R16.64], R2 ;  /* 0x0000000210007986 */ /* 0x001fe2000c101b24 */
[----:B------:R-:W-:Y:S05]  /*15470*/  EXIT ;  /* 0x000000000000794d */ /* 0x000fea0003800000 */
.L_x_2835:
        /* <DEDUP_REMOVED lines=9> */
[----:B0-2-4-:R-:W-:-:S05]  /*15510*/  SEL R3, RZ, 0x1, !P0 ;  /* 0x00000001ff037807 */ /* 0x015fca0004000000 */
[----:B------:R-:W-:Y:S01]  /*15520*/  STG.E.U8 desc[UR36][R16.64], R3 ;  /* 0x0000000310007986 */ /* 0x000fe2000c101124 */
[----:B------:R-:W-:Y:S05]  /*15530*/  EXIT ;  /* 0x000000000000794d */ /* 0x000fea0003800000 */
.L_x_2848:
[----:B-----5:R-:W-:Y:S02]  /*15540*/  PRMT R4, R5, 0x8880, RZ ;  /* 0x0000888005047816 */ /* 0x020fe400000000ff */
[----:B------:R-:W-:Y:S02]  /*15550*/  CS2R R6, SRZ ;  /* 0x0000000000067805 */ /* 0x000fe4000001ff00 */
[----:B------:R-:W-:-:S06]  /*15560*/  PRMT R4, R4, 0x7710, RZ ;  /* 0x0000771004047816 */ /* 0x000fcc00000000ff */
[----:B------:R-:W1:Y:S02]  /*15570*/  I2F.F64.S16 R4, R4 ;  /* 0x0000000400047312 */ /* 0x000e640000101c00 */
[----:B-1----:R-:W-:Y:S01]  /*15580*/  STG.E.128 desc[UR36][R16.64], R4 ;  /* 0x0000000410007986 */ /* 0x002fe2000c101d24 */
[----:B------:R-:W-:Y:S05]  /*15590*/  EXIT ;  /* 0x000000000000794d */ /* 0x000fea0003800000 */
.L_x_2847:
        /* <DEDUP_REMOVED lines=8> */
[C---:B0-2-4-:R-:W-:Y:S02]  /*15620*/  LOP3.LUT R2, R5.reuse, 0x7fffffff, RZ, 0xc0, !PT ;  /* 0x7fffffff05027812 */ /* 0x055fe400078ec0ff */
        /* <DEDUP_REMOVED lines=12> */
.L_x_2852:
[----:B------:R-:W-:Y:S05]  /*156f0*/  BSYNC B0 ;  /* 0x0000000000007941 */ /* 0x000fea0003800000 */
.L_x_2851:
[----:B------:R-:W-:-:S05]  /*15700*/  LOP3.LUT R3, R0, R3, RZ, 0xfc, !PT ;  /* 0x0000000300037212 */ /* 0x000fca00078efcff */
[----:B------:R-:W-:Y:S01]  /*15710*/  STG.E.U8 desc[UR36][R16.64], R3 ;  /* 0x0000000310007986 */ /* 0x000fe2000c101124 */
[----:B------:R-:W-:Y:S05]  /*15720*/  EXIT ;  /* 0x000000000000794d */ /* 0x000fea0003800000 */
.L_x_2850:
[----:B-----5:R-:W0:Y:S01]  /*15730*/  I2F.S8 R5, R5 ;  /* 0x0000000500057306 */ /* 0x020e220000001400 */
[----:B------:R-:W-:Y:S01]  /*15740*/  BSSY B0, `(.L_x_2853) ;  /* 0x000000f000007945 */ /* 0x000fe20003800000 */
[----:B0-2-4-:R-:W-:-:S04]  /*15750*/  LOP3.LUT R2, R5, 0x7fffffff, RZ, 0xc0, !PT ;  /* 0x7fffffff05027812 */ /* 0x015fc800078ec0ff */
        /* <DEDUP_REMOVED lines=10> */
.L_x_2854:
[----:B------:R-:W-:Y:S01]  /*15800*/  IMAD.MOV.U32 R0, RZ, RZ, 0x7f ;  /* 0x0000007fff007424 */ /* 0x000fe200078e00ff */
[----:B------:R-:W-:-:S04]  /*15810*/  ISETP.GT.U32.AND P0, PT, R2, 0x7f800000, PT ;  /* 0x7f8000000200780c */ /* 0x000fc80003f04070 */
[----:B------:R-:W-:-:S09]  /*15820*/  SEL R0, R0, 0x7c, P0 ;  /* 0x0000007c00007807 */ /* 0x000fd20000000000 */
.L_x_2855:
[----:B------:R-:W-:Y:S05]  /*15830*/  BSYNC B0 ;  /* 0x0000000000007941 */ /* 0x000fea0003800000 */
.L_x_2853:
[----:B------:R-:W-:-:S04]  /*15840*/  LOP3.LUT R2, R5, 0x80000000, RZ, 0xc0, !PT ;  /* 0x8000000005027812 */ /* 0x000fc800078ec0ff */
[----:B------:R-:W-:-:S04]  /*15850*/  SHF.R.U32.HI R3, RZ, 0x18, R2 ;  /* 0x00000018ff037819 */ /* 0x000fc80000011602 */
[----:B------:R-:W-:-:S05]  /*15860*/  LOP3.LUT R3, R0, R3, RZ, 0xfc, !PT ;  /* 0x0000000300037212 */ /* 0x000fca00078efcff */
[----:B------:R-:W-:Y:S01]  /*15870*/  STG.E.U8 desc[UR36][R16.64], R3 ;  /* 0x0000000310007986 */ /* 0x000fe2000c101124 */
[----:B------:R-:W-:Y:S05]  /*15880*/  EXIT ;  /* 0x000000000000794d */ /* 0x000fea0003800000 */
.L_x_2849:
[----:B-----5:R-:W1:Y:S02]  /*15890*/  I2F.S8 R0, R5 ;  /* 0x0000000500007306 */ /* 0x020e640000001400 */
[----:B-1----:R-:W-:-:S05]  /*158a0*/  F2FP.BF16.F32.PACK_AB R0, RZ, R0 ;  /* 0x00000000ff00723e */ /* 0x002fca00000010ff */
[----:B------:R-:W-:Y:S01]  /*158b0*/  STG.E.U16 desc[UR36][R16.64], R0 ;  /* 0x0000000010007986 */ /* 0x000fe2000c101524 */
[----:B------:R-:W-:Y:S05]  /*158c0*/  EXIT ;  /* 0x000000000000794d */ /* 0x000fea0003800000 */
.L_x_2846:
        /* <DEDUP_REMOVED lines=10> */
[----:B------:R-:W-:Y:S01]  /*15970*/  STG.E.U16 desc[UR36][R16.64], R3 ;  /* 0x0000000310007986 */ /* 0x000fe2000c101524 */
[----:B------:R-:W-:Y:S05]  /*15980*/  EXIT ;  /* 0x000000000000794d */ /* 0x000fea0003800000 */
.L_x_2858:
[----:B-----5:R-:W0:Y:S01]  /*15990*/  I2F.S8 R5, R5 ;  /* 0x0000000500057306 */ /* 0x020e220000001400 */
[----:B------:R-:W-:Y:S01]  /*159a0*/  BSSY B0, `(.L_x_2859) ;  /* 0x0000014000007945 */ /* 0x000fe20003800000 */
[----:B------:R-:W-:Y:S01]  /*159b0*/  IMAD.MOV.U32 R8, RZ, RZ, 0x80 ;  /* 0x00000080ff087424 */ /* 0x000fe200078e00ff */
[----:B0-2-4-:R-:W-:-:S04]  /*159c0*/  LOP3.LUT R2, R5, 0x7fffffff, RZ, 0xc0, !PT ;  /* 0x7fffffff05027812 */ /* 0x015fc800078ec0ff */
        /* <DEDUP_REMOVED lines=13> */
.L_x_2861:
[----:B------:R-:W-:-:S04]  /*15aa0*/  LOP3.LUT R2, R5, 0x80000000, RZ, 0xc0, !PT ;  /* 0x8000000005027812 */ /* 0x000fc800078ec0ff */
[----:B------:R-:W-:-:S04]  /*15ab0*/  SHF.R.U32.HI R3, RZ, 0x18, R2 ;  /* 0x00000018ff037819 */ /* 0x000fc80000011602 */
[----:B------:R-:W-:-:S04]  /*15ac0*/  LOP3.LUT R0, R0, R3, RZ, 0xfc, !PT ;  /* 0x0000000300007212 */ /* 0x000fc800078efcff */
[----:B------:R-:W-:-:S07]  /*15ad0*/  PRMT R8, R0, 0x7610, R8 ;  /* 0x0000761000087816 */ /* 0x000fce0000000008 */
.L_x_2860:
[----:B------:R-:W-:Y:S05]  /*15ae0*/  BSYNC B0 ;  /* 0x0000000000007941 */ /* 0x000fea0003800000 */
.L_x_2859:
[----:B------:R-:W-:Y:S01]  /*15af0*/  STG.E.U8 desc[UR36][R16.64], R8 ;  /* 0x0000000810007986 */ /* 0x000fe2000c101124 */
[----:B------:R-:W-:Y:S05]  /*15b00*/  EXIT ;  /* 0x000000000000794d */ /* 0x000fea0003800000 */
.L_x_2857:
        /* <DEDUP_REMOVED lines=17> */
.L_x_2864:
[----:B------:R-:W-:-:S04]  /*15c20*/  LOP3.LUT R2, R5, 0x80000000, RZ, 0xc0, !PT ;  /* 0x8000000005027812 */ /* 0x000fc800078ec0ff */
[----:B------:R-:W-:-:S04]  /*15c30*/  SHF.R.U32.HI R3, RZ, 0x18, R2 ;  /* 0x00000018ff037819 */ /* 0x000fc80000011602 */
[----:B------:R-:W-:-:S04]  /*15c40*/  LOP3.LUT R0, R0, R3, RZ, 0xfc, !PT ;  /* 0x0000000300007212 */ /* 0x000fc800078efcff */
[----:B------:R-:W-:-:S07]  /*15c50*/  PRMT R8, R0, 0x7610, R8 ;  /* 0x0000761000087816 */ /* 0x000fce0000000008 */
.L_x_2863:
[----:B------:R-:W-:Y:S05]  /*15c60*/  BSYNC B0 ;  /* 0x0000000000007941 */ /* 0x000fea0003800000 */
.L_x_2862:
[----:B------:R-:W-:Y:S01]  /*15c70*/  STG.E.U8 desc[UR36][R16.64], R8 ;  /* 0x0000000810007986 */ /* 0x000fe2000c101124 */
[----:B------:R-:W-:Y:S05]  /*15c80*/  EXIT ;  /* 0x000000000000794d */ /* 0x000fea0003800000 */
.L_x_2856:
[----:B------:R-:W-:-:S13]  /*15c90*/  ISETP.NE.AND P0, PT, R4, 0x1c, PT ;  /* 0x0000001c0400780c */ /* 0x000fda0003f05270 */
[----:B------:R-:W-:Y:S05]  /*15ca0*/  @!P0 BRA `(.L_x_2865) ;  /* 0x0000000000ac8947 */ /* 0x000fea0003800000 */
[----:B------:R-:W-:-:S13]  /*15cb0*/  ISETP.NE.AND P0, PT, R4, 0x1d, PT ;  /* 0x0000001d0400780c */ /* 0x000fda0003f05270 */
[----:B------:R-:W-:Y:S05]  /*15cc0*/  @!P0 BRA `(.L_x_2866) ;  /* 0x00000000008c8947 */ /* 0x000fea0003800000 */
[----:B------:R-:W-:-:S13]  /*15cd0*/  ISETP.NE.AND P0, PT, R4, 0x2c, PT ;  /* 0x0000002c0400780c */ /* 0x000fda0003f05270 */
[----:B------:R-:W-:Y:S05]  /*15ce0*/  @P0 BRA `(.L_x_2839) ;  /* 0x0000000000400947 */ /* 0x000fea0003800000 */
[----:B-----5:R-:W0:Y:S02]  /*15cf0*/  I2F.S8 R4, R5 ;  /* 0x0000000500047306 */ /* 0x020e240000001400 */
[----:B0-2-4-:R-:W-:-:S04]  /*15d00*/  SHF.R.U32.HI R2, RZ, 0x17, R4 ;  /* 0x00000017ff027819 */ /* 0x015fc80000011604 */
        /* <DEDUP_REMOVED lines=14> */
.L_x_2839:
        /* <DEDUP_REMOVED lines=16> */
.L_x_2867:
[----:B------:R-:W-:Y:S05]  /*15ef0*/  EXIT ;  /* 0x000000000000794d */ /* 0x000fea0003800000 */
.L_x_2866:
[----:B-----5:R-:W-:-:S04]  /*15f00*/  LOP3.LUT R5, R5, 0xffff, RZ, 0xc0, !PT ;  /* 0x0000ffff05057812 */ /* 0x020fc800078ec0ff */
[----:B------:R-:W-:-:S05]  /*15f10*/  PRMT R5, R5, 0x8880, RZ ;  /* 0x0000888005057816 */ /* 0x000fca00000000ff */
[----:B0-2-4-:R-:W-:-:S05]  /*15f20*/  IMAD.MOV.U32 R2, RZ, RZ, R5 ;  /* 0x000000ffff027224 */ /* 0x015fca00078e0005 */
[----:B------:R-:W-:-:S05]  /*15f30*/  SHF.R.S32.HI R3, RZ, 0x1f, R2 ;  /* 0x0000001fff037819 */ /* 0x000fca0000011402 */
[----:B------:R-:W-:Y:S01]  /*15f40*/  STG.E.64 desc[UR36][R16.64], R2 ;  /* 0x0000000210007986 */ /* 0x000fe2000c101b24 */
[----:B------:R-:W-:Y:S05]  /*15f50*/  EXIT ;  /* 0x000000000000794d */ /* 0x000fea0003800000 */
.L_x_2865:
[----:B-----5:R-:W-:-:S04]  /*15f60*/  LOP3.LUT R5, R5, 0xffff, RZ, 0xc0, !PT ;  /* 0x0000ffff05057812 */ /* 0x020fc800078ec0ff */
[----:B0-2-4-:R-:W-:-:S05]  /*15f70*/  PRMT R3, R5, 0x8880, RZ ;  /* 0x0000888005037816 */ /* 0x015fca00000000ff */
[----:B------:R-:W-:Y:S01]  /*15f80*/  STG.E desc[UR36][R16.64], R3 ;  /* 0x0000000310007986 */ /* 0x000fe2000c101924 */
[----:B------:R-:W-:Y:S05]  /*15f90*/  EXIT ;  /* 0x000000000000794d */ /* 0x000fea0003800000 */
.L_x_2868:
        /* <DEDUP_REMOVED lines=14> */
.L_x_28008:


//--------------------- .text._ZN2at6native27unrolled_elementwise_kernelIZZZNS0_28launch_masked_scatter_kernelERKNS_10TensorBaseES4_S4_S4_ENKUlvE_clEvENKUlvE8_clEvEUlbblE_St5arrayIPcLm4EELi4E23TrivialOffsetCalculatorILi3EjESB_ILi1EjENS0_6memory12LoadWithCastILi3EEENSE_13StoreWithCastILi1EEEEEviT_T0_T2_T3_T4_T5_ --------------------------
	.section	.text._ZN2at6native27unrolled_elementwise_kernelIZZZNS0_28launch_masked_scatter_kernelERKNS_10TensorBaseES4_S4_S4_ENKUlvE_clEvENKUlvE8_clEvEUlbblE_St5arrayIPcLm4EELi4E23TrivialOffsetCalculatorILi3EjESB_ILi1EjENS0_6memory12LoadWithCastILi3EEENSE_13StoreWithCastILi1EEEEEviT_T0_T2_T3_T4_T5_,"ax",@progbits
	.align	128
        .global         _ZN2at6native27unrolled_elementwise_kernelIZZZNS0_28launch_masked_scatter_kernelERKNS_10TensorBaseES4_S4_S4_ENKUlvE_clEvENKUlvE8_clEvEUlbblE_St5arrayIPcLm4EELi4E23TrivialOffsetCalculatorILi3EjESB_ILi1EjENS0_6memory12LoadWithCastILi3EEENSE_13StoreWithCastILi1EEEEEviT_T0_T2_T3_T4_T5_
        .type           _ZN2at6native27unrolled_elementwise_kernelIZZZNS0_28launch_masked_scatter_kernelERKNS_10TensorBaseES4_S4_S4_ENKUlvE_clEvENKUlvE8_clEvEUlbblE_St5arrayIPcLm4EELi4E23TrivialOffsetCalculatorILi3EjESB_ILi1EjENS0_6memory12LoadWithCastILi3EEENSE_13StoreWithCastILi1EEEEEviT_T0_T2_T3_T4_T5_,@function
        .size           _ZN2at6native27unrolled_elementwise_kernelIZZZNS0_28launch_masked_scatter_kernelERKNS_10TensorBaseES4_S4_S4_ENKUlvE_clEvENKUlvE8_clEvEUlbblE_St5arrayIPcLm4EELi4E23TrivialOffsetCalculatorILi3EjESB_ILi1EjENS0_6memory12LoadWithCastILi3EEENSE_13StoreWithCastILi1EEEEEviT_T0_T2_T3_T4_T5_,(.L_x_28009 - _ZN2at6native27unrolled_elementwise_kernelIZZZNS0_28launch_masked_scatter_kernelERKNS_10TensorBaseES4_S4_S4_ENKUlvE_clEvENKUlvE8_clEvEUlbblE_St5arrayIPcLm4EELi4E23TrivialOffsetCalculatorILi3EjESB_ILi1EjENS0_6memory12LoadWithCastILi3EEENSE_13StoreWithCastILi1EEEEEviT_T0_T2_T3_T4_T5_)
        .other          _ZN2at6native27unrolled_elementwise_kernelIZZZNS0_28launch_masked_scatter_kernelERKNS_10TensorBaseES4_S4_S4_ENKUlvE_clEvENKUlvE8_clEvEUlbblE_St5arrayIPcLm4EELi4E23TrivialOffsetCalculatorILi3EjESB_ILi1EjENS0_6memory12LoadWithCastILi3EEENSE_13StoreWithCastILi1EEEEEviT_T0_T2_T3_T4_T5_,@"STO_CUDA_ENTRY STV_DEFAULT"
_ZN2at6native27unrolled_elementwise_kernelIZZZNS0_28launch_masked_scatter_kernelERKNS_10TensorBaseES4_S4_S4_ENKUlvE_clEvENKUlvE8_clEvEUlbblE_St5arrayIPcLm4EELi4E23TrivialOffsetCalculatorILi3EjESB_ILi1EjENS0_6memory12LoadWithCastILi3EEENSE_13StoreWithCastILi1EEEEEviT_T0_T2_T3_T4_T5_:
.text._ZN2at6native27unrolled_elementwise_kernelIZZZNS0_28launch_masked_scatter_kernelERKNS_10TensorBaseES4_S4_S4_ENKUlvE_clEvENKUlvE8_clEvEUlbblE_St5arrayIPcLm4EELi4E23TrivialOffsetCalculatorILi3EjESB_ILi1EjENS0_6memory12LoadWithCastILi3EEENSE_13StoreWithCastILi1EEEEEviT_T0_T2_T3_T4_T5_:
        /* <DEDUP_REMOVED lines=38> */
.L_x_2874:
[----:B------:R-:W2:Y:S02]  /*0260*/  LDG.E.U8 R4, desc[UR36][R4.64] ;  /* 0x0000002404047981 */ /* 0x000ea4000c1e1100 */
[----:B--2---:R-:W-:-:S04]  /*0270*/  ISETP.NE.AND P0, PT, R4, RZ, PT ;  /* 0x000000ff0400720c */ /* 0x004fc80003f05270 */
[----:B------:R-:W-:Y:S01]  /*0280*/  P2R R23, PR, RZ, 0x1 ;  /* 0x00000001ff177803 */ /* 0x000fe20000000000 */
[----:B------:R-:W-:Y:S08]  /*0290*/  BRA `(.L_x_2876) ;  /* 0x0000000c00c47947 */ /* 0x000ff00003800000 */
.L_x_2873:
        /* <DEDUP_REMOVED lines=11> */
.L_x_2878:
[----:B------:R-:W2:Y:S02]  /*0350*/  LDG.E R4, desc[UR36][R4.64] ;  /* 0x0000002404047981 */ /* 0x000ea4000c1e1900 */
[----:B--2---:R-:W-:-:S04]  /*0360*/  ISETP.NE.AND P0, PT, R4, RZ, PT ;  /* 0x000000ff0400720c */ /* 0x004fc80003f05270 */
[----:B------:R-:W-:Y:S01]  /*0370*/  P2R R23, PR, RZ, 0x1 ;  /* 0x00000001ff177803 */ /* 0x000fe20000000000 */
[----:B------:R-:W-:Y:S08]  /*0380*/  BRA `(.L_x_2876) ;  /* 0x0000000c00887947 */ /* 0x000ff00003800000 */
.L_x_2877:
[----:B------:R-:W2:Y:S02]  /*0390*/  LDG.E.U16 R4, desc[UR36][R4.64] ;  /* 0x0000002404047981 */ /* 0x000ea4000c1e1500 */
[----:B--2---:R-:W-:-:S04]  /*03a0*/  ISETP.NE.AND P0, PT, R4, RZ, PT ;  /* 0x000000ff0400720c */ /* 0x004fc80003f05270 */
[----:B------:R-:W-:Y:S01]  /*03b0*/  P2R R23, PR, RZ, 0x1 ;  /* 0x00000001ff177803 */ /* 0x000fe20000000000 */
[----:B------:R-:W-:Y:S08]  /*03c0*/  BRA `(.L_x_2876) ;  /* 0x0000000c00787947 */ /* 0x000ff00003800000 */
.L_x_2872:
        /* <DEDUP_REMOVED lines=10> */
.L_x_2880:
[----:B------:R-:W2:Y:S02]  /*0470*/  LDG.E.U16 R0, desc[UR36][R4.64] ;  /* 0x0000002404007981 */ /* 0x000ea4000c1e1500 */
[----:B--2---:R-:W-:-:S05]  /*0480*/  HADD2.F32 R0, -RZ, R0.H0_H0 ;  /* 0x20000000ff007230 */ /* 0x004fca0000004100 */
[----:B------:R-:W-:-:S04]  /*0490*/  FSETP.NEU.FTZ.AND P0, PT, R0, RZ, PT ;  /* 0x000000ff0000720b */ /* 0x000fc80003f1d000 */
[----:B------:R-:W-:Y:S01]  /*04a0*/  P2R R23, PR, RZ, 0x1 ;  /* 0x00000001ff177803 */ /* 0x000fe20000000000 */
[----:B------:R-:W-:Y:S08]  /*04b0*/  BRA `(.L_x_2876) ;  /* 0x0000000c003c7947 */ /* 0x000ff00003800000 */
.L_x_2879:
        /* <DEDUP_REMOVED lines=12> */
.L_x_2882:
        /* <DEDUP_REMOVED lines=11> */
.L_x_2881:
[----:B------:R-:W2:Y:S02]  /*0630*/  LDG.E.64 R4, desc[UR36][R4.64] ;  /* 0x0000002404047981 */ /* 0x000ea4000c1e1b00 */
[----:B--2---:R-:W-:-:S06]  /*0640*/  DSETP.NEU.AND P0, PT, R4, RZ, PT ;  /* 0x000000ff0400722a */ /* 0x004fcc0003f0d000 */
[----:B------:R-:W-:Y:S01]  /*0650*/  P2R R23, PR, RZ, 0x1 ;  /* 0x00000001ff177803 */ /* 0x000fe20000000000 */
[----:B------:R-:W-:Y:S07]  /*0660*/  BRA `(.L_x_2876) ;  /* 0x0000000800d07947 */ /* 0x000fee0003800000 */
.L_x_2871:
        /* <DEDUP_REMOVED lines=12> */
.L_x_2885:
[----:B------:R-:W2:Y:S02]  /*0730*/  LDG.E.128 R4, desc[UR36][R4.64] ;  /* 0x0000002404047981 */ /* 0x000ea4000c1e1d00 */
[----:B--2---:R-:W-:-:S06]  /*0740*/  DSETP.NEU.AND P0, PT, R6, RZ, PT ;  /* 0x000000ff0600722a */ /* 0x004fcc0003f0d000 */
[----:B------:R-:W-:-:S06]  /*0750*/  DSETP.NEU.OR P0, PT, R4, RZ, P0 ;  /* 0x000000ff0400722a */ /* 0x000fcc000070d400 */
[----:B------:R-:W-:Y:S01]  /*0760*/  P2R R23, PR, RZ, 0x1 ;  /* 0x00000001ff177803 */ /* 0x000fe20000000000 */
[----:B------:R-:W-:Y:S07]  /*0770*/  BRA `(.L_x_2876) ;  /* 0x00000008008c7947 */ /* 0x000fee0003800000 */
.L_x_2884:
        /* <DEDUP_REMOVED lines=28> */
.L_x_2887:
        /* <DEDUP_REMOVED lines=15> */
.L_x_2886:
[----:B------:R-:W2:Y:S02]  /*0a30*/  LDG.E.U16 R0, desc[UR36][R4.64] ;  /* 0x0000002404007981 */ /* 0x000ea4000c1e1500 */
[----:B--2---:R-:W-:-:S05]  /*0a40*/  IMAD.U32 R0, R0, 0x10000, RZ ;  /* 0x0001000000007824 */ /* 0x004fca00078e00ff */
[----:B------:R-:W-:-:S04]  /*0a50*/  FSETP.NEU.FTZ.AND P0, PT, R0, RZ, PT ;  /* 0x000000ff0000720b */ /* 0x000fc80003f1d000 */
[----:B------:R-:W-:Y:S01]  /*0a60*/  P2R R23, PR, RZ, 0x1 ;  /* 0x00000001ff177803 */ /* 0x000fe20000000000 */
[----:B------:R-:W-:Y:S08]  /*0a70*/  BRA `(.L_x_2876) ;  /* 0x0000000400cc7947 */ /* 0x000ff00003800000 */
.L_x_2883:
        /* <DEDUP_REMOVED lines=12> */
.L_x_2890:
        /* <DEDUP_REMOVED lines=21> */
.L_x_2894:
[----:B------:R-:W-:Y:S05]  /*0c90*/  BSYNC B1 ;  /* 0x0000000000017941 */ /* 0x000fea0003800000 */
.L_x_2893:
[----:B------:R-:W-:Y:S01]  /*0ca0*/  LEA R5, R0, 0x3b800000, 0x17 ;  /* 0x3b80000000057811 */ /* 0x000fe200078eb8ff */
[----:B------:R-:W-:-:S05]  /*0cb0*/  IMAD.SHL.U32 R0, R3, 0x100000, RZ ;  /* 0x0010000003007824 */ /* 0x000fca00078e00ff */
[----:B------:R-:W-:-:S07]  /*0cc0*/  LOP3.LUT R0, R5, R0, R6, 0xfe, !PT ;  /* 0x0000000005007212 */ /* 0x000fce00078efe06 */
.L_x_2892:
[----:B------:R-:W-:Y:S05]  /*0cd0*/  BSYNC B0 ;  /* 0x0000000000007941 */ /* 0x000fea0003800000 */
.L_x_2891:
[----:B------:R-:W-:-:S04]  /*0ce0*/  FSETP.NEU.FTZ.AND P0, PT, R0, RZ, PT ;  /* 0x000000ff0000720b */ /* 0x000fc80003f1d000 */
[----:B------:R-:W-:Y:S01]  /*0cf0*/  P2R R23, PR, RZ, 0x1 ;  /* 0x00000001ff177803 */ /* 0x000fe20000000000 */
[----:B------:R-:W-:Y:S08]  /*0d00*/  BRA `(.L_x_2876) ;  /* 0x0000000400287947 */ /* 0x000ff00003800000 */
.L_x_2889:
        /* <DEDUP_REMOVED lines=21> */
.L_x_2898:
[----:B------:R-:W-:Y:S05]  /*0e60*/  BSYNC B1 ;  /* 0x0000000000017941 */ /* 0x000fea0003800000 */
.L_x_2897:
[----:B------:R-:W-:Y:S01]  /*0e70*/  LEA R5, R0, 0x37800000, 0x17 ;  /* 0x3780000000057811 */ /* 0x000fe200078eb8ff */
[----:B------:R-:W-:-:S05]  /*0e80*/  IMAD.SHL.U32 R0, R3, 0x200000, RZ ;  /* 0x0020000003007824 */ /* 0x000fca00078e00ff */
[----:B------:R-:W-:-:S07]  /*0e90*/  LOP3.LUT R0, R5, R0, R6, 0xfe, !PT ;  /* 0x0000000005007212 */ /* 0x000fce00078efe06 */
.L_x_2896:
[----:B------:R-:W-:Y:S05]  /*0ea0*/  BSYNC B0 ;  /* 0x0000000000007941 */ /* 0x000fea0003800000 */
.L_x_2895:
[----:B------:R-:W-:-:S04]  /*0eb0*/  FSETP.NEU.FTZ.AND P0, PT, R0, RZ, PT ;  /* 0x000000ff0000720b */ /* 0x000fc80003f1d000 */
[----:B------:R-:W-:Y:S01]  /*0ec0*/  P2R R23, PR, RZ, 0x1 ;  /* 0x00000001ff177803 */ /* 0x000fe20000000000 */
[----:B------:R-:W-:Y:S08]  /*0ed0*/  BRA `(.L_x_2876) ;  /* 0x0000000000b47947 */ /* 0x000ff00003800000 */
.L_x_2888:
        /* <DEDUP_REMOVED lines=14> */
.L_x_2902:
[----:B------:R-:W-:Y:S05]  /*0fc0*/  BSYNC B0 ;  /* 0x0000000000007941 */ /* 0x000fea0003800000 */
.L_x_2901:
[----:B------:R-:W-:-:S04]  /*0fd0*/  FSETP.NEU.FTZ.AND P0, PT, R0, RZ, PT ;  /* 0x000000ff0000720b */ /* 0x000fc80003f1d000 */
[----:B------:R-:W-:Y:S01]  /*0fe0*/  P2R R23, PR, RZ, 0x1 ;  /* 0x00000001ff177803 */ /* 0x000fe20000000000 */
[----:B------:R-:W-:Y:S08]  /*0ff0*/  BRA `(.L_x_2876) ;  /* 0x00000000006c7947 */ /* 0x000ff00003800000 */
.L_x_2875:
        /* <DEDUP_REMOVED lines=16> */
.L_x_2903:
[----:B------:R-:W-:-:S04]  /*1100*/  PLOP3.LUT P0, PT, PT, PT, PT, 0x8, 0x0 ;  /* 0x000000000000781c */ /* 0x000fc80003f0e170 */
[----:B------:R-:W-:Y:S01]  /*1110*/  P2R R23, PR, RZ, 0x1 ;  /* 0x00000001ff177803 */ /* 0x000fe20000000000 */
[----:B------:R-:W-:Y:S08]  /*1120*/  BRA `(.L_x_2876) ;  /* 0x0000000000207947 */ /* 0x000ff00003800000 */
.L_x_2900:
[----:B------:R-:W2:Y:S02]  /*1130*/  LDG.E.64 R4, desc[UR36][R4.64] ;  /* 0x0000002404047981 */ /* 0x000ea4000c1e1b00 */
[----:B--2---:R-:W-:-:S04]  /*1140*/  ISETP.NE.U32.AND P0, PT, R4, RZ, PT ;  /* 0x000000ff0400720c */ /* 0x004fc80003f05070 */
[----:B------:R-:W-:-:S04]  /*1150*/  ISETP.NE.AND.EX P0, PT, R5, RZ, PT, P0 ;  /* 0x000000ff0500720c */ /* 0x000fc80003f05300 */
[----:B------:R-:W-:Y:S01]  /*1160*/  P2R R23, PR, RZ, 0x1 ;  /* 0x00000001ff177803 */ /* 0x000fe20000000000 */
[----:B------:R-:W-:Y:S08]  /*1170*/  BRA `(.L_x_2876) ;  /* 0x00000000000c7947 */ /* 0x000ff00003800000 */
.L_x_2899:
[----:B------:R-:W2:Y:S02]  /*1180*/  LDG.E R4, desc[UR36][R4.64] ;  /* 0x0000002404047981 */ /* 0x000ea4000c1e1900 */
[----:B--2---:R-:W-:-:S04]  /*1190*/  ISETP.NE.AND P0, PT, R4, RZ, PT ;  /* 0x000000ff0400720c */ /* 0x004fc80003f05270 */
[----:B------:R-:W-:-:S09]  /*11a0*/  P2R R23, PR, RZ, 0x1 ;  /* 0x00000001ff177803 */ /* 0x000fd20000000000 */
.L_x_2876:
[----:B------:R-:W1:Y:S01]  /*11b0*/  LDC.64 R4, c[0x0][0x238] ;  /* 0x00008e00ff047b82 */ /* 0x000e620000000a00 */
        /* <DEDUP_REMOVED lines=19> */
.L_x_2907:
[----:B------:R-:W2:Y:S02]  /*12f0*/  LDG.E.U8 R4, desc[UR36][R4.64] ;  /* 0x0000002404047981 */ /* 0x000ea4000c1e1100 */
[----:B--2---:R-:W-:-:S04]  /*1300*/  ISETP.NE.AND P0, PT, R4, RZ, PT ;  /* 0x000000ff0400720c */ /* 0x004fc80003f05270 */
[----:B------:R-:W-:Y:S01]  /*1310*/  P2R R26, PR, RZ, 0x1 ;  /* 0x00000001ff1a7803 */ /* 0x000fe20000000000 */
[----:B------:R-:W-:Y:S08]  /*1320*/  BRA `(.L_x_2909) ;  /* 0x0000000c00c47947 */ /* 0x000ff00003800000 */
.L_x_2906:
        /* <DEDUP_REMOVED lines=11> */
.L_x_2911:
[----:B------:R-:W2:Y:S02]  /*13e0*/  LDG.E R4, desc[UR36][R4.64] ;  /* 0x0000002404047981 */ /* 0x000ea4000c1e1900 */
[----:B--2---:R-:W-:-:S04]  /*13f0*/  ISETP.NE.AND P0, PT, R4, RZ, PT ;  /* 0x000000ff0400720c */ /* 0x004fc80003f05270 */
[----:B------:R-:W-:Y:S01]  /*1400*/  P2R R26, PR, RZ, 0x1 ;  /* 0x00000001ff1a7803 */ /* 0x000fe20000000000 */
[----:B------:R-:W-:Y:S08]  /*1410*/  BRA `(.L_x_2909) ;  /* 0x0000000c00887947 */ /* 0x000ff00003800000 */
.L_x_2910:
[----:B------:R-:W2:Y:S02]  /*1420*/  LDG.E.U16 R4, desc[UR36][R4.64] ;  /* 0x0000002404047981 */ /* 0x000ea4000c1e1500 */
[----:B--2---:R-:W-:-:S04]  /*1430*/  ISETP.NE.AND P0, PT, R4, RZ, PT ;  /* 0x000000ff0400720c */ /* 0x004fc80003f05270 */
[----:B------:R-:W-:Y:S01]  /*1440*/  P2R R26, PR, RZ, 0x1 ;  /* 0x00000001ff1a7803 */ /* 0x000fe20000000000 */
[----:B------:R-:W-:Y:S08]  /*1450*/  BRA `(.L_x_2909) ;  /* 0x0000000c00787947 */ /* 0x000ff00003800000 */
.L_x_2905:
        /* <DEDUP_REMOVED lines=10> */
.L_x_2913:
[----:B------:R-:W2:Y:S02]  /*1500*/  LDG.E.U16 R0, desc[UR36][R4.64] ;  /* 0x0000002404007981 */ /* 0x000ea4000c1e1500 */
[----:B--2---:R-:W-:-:S05]  /*1510*/  HADD2.F32 R0, -RZ, R0.H0_H0 ;  /* 0x20000000ff007230 */ /* 0x004fca0000004100 */
[----:B------:R-:W-:-:S04]  /*1520*/  FSETP.NEU.FTZ.AND P0, PT, R0, RZ, PT ;  /* 0x000000ff0000720b */ /* 0x000fc80003f1d000 */
[----:B------:R-:W-:Y:S01]  /*1530*/  P2R R26, PR, RZ, 0x1 ;  /* 0x00000001ff1a7803 */ /* 0x000fe20000000000 */
[----:B------:R-:W-:Y:S08]  /*1540*/  BRA `(.L_x_2909) ;  /* 0x0000000c003c7947 */ /* 0x000ff00003800000 */
.L_x_2912:
        /* <DEDUP_REMOVED lines=12> */
.L_x_2915:
        /* <DEDUP_REMOVED lines=11> */
.L_x_2914:
[----:B------:R-:W2:Y:S02]  /*16c0*/  LDG.E.64 R4, desc[UR36][R4.64] ;  /* 0x0000002404047981 */ /* 0x000ea4000c1e1b00 */
[----:B--2---:R-:W-:-:S06]  /*16d0*/  DSETP.NEU.AND P0, PT, R4, RZ, PT ;  /* 0x000000ff0400722a */ /* 0x004fcc0003f0d000 */
[----:B------:R-:W-:Y:S01]  /*16e0*/  P2R R26, PR, RZ, 0x1 ;  /* 0x00000001ff1a7803 */ /* 0x000fe20000000000 */
[----:B------:R-:W-:Y:S07]  /*16f0*/  BRA `(.L_x_2909) ;  /* 0x0000000800d07947 */ /* 0x000fee0003800000 */
.L_x_2904:
        /* <DEDUP_REMOVED lines=12> */
.L_x_2918:
[----:B------:R-:W2:Y:S02]  /*17c0*/  LDG.E.128 R4, desc[UR36][R4.64] ;  /* 0x0000002404047981 */ /* 0x000ea4000c1e1d00 */
[----:B--2---:R-:W-:-:S06]  /*17d0*/  DSETP.NEU.AND P0, PT, R6, RZ, PT ;  /* 0x000000ff0600722a */ /* 0x004fcc0003f0d000 */
[----:B------:R-:W-:-:S06]  /*17e0*/  DSETP.NEU.OR P0, PT, R4, RZ, P0 ;  /* 0x000000ff0400722a */ /* 0x000fcc000070d400 */
[----:B------:R-:W-:Y:S01]  /*17f0*/  P2R R26, PR, RZ, 0x1 ;  /* 0x00000001ff1a7803 */ /* 0x000fe20000000000 */
[----:B------:R-:W-:Y:S07]  /*1800*/  BRA `(.L_x_2909) ;  /* 0x00000008008c7947 */ /* 0x000fee0003800000 */
.L_x_2917:
        /* <DEDUP_REMOVED lines=28> */
.L_x_2920:
        /* <DEDUP_REMOVED lines=15> */
.L_x_2919:
[----:B------:R-:W2:Y:S02]  /*1ac0*/  LDG.E.U16 R0, desc[UR36][R4.64] ;  /* 0x0000002404007981 */ /* 0x000ea4000c1e1500 */
[----:B--2---:R-:W-:-:S05]  /*1ad0*/  IMAD.U32 R0, R0, 0x10000, RZ ;  /* 0x0001000000007824 */ /* 0x004fca00078e00ff */
[----:B------:R-:W-:-:S04]  /*1ae0*/  FSETP.NEU.FTZ.AND P0, PT, R0, RZ, PT ;  /* 0x000000ff0000720b */ /* 0x000fc80003f1d000 */
[----:B------:R-:W-:Y:S01]  /*1af0*/  P2R R26, PR, RZ, 0x1 ;  /* 0x00000001ff1a7803 */ /* 0x000fe20000000000 */
[----:B------:R-:W-:Y:S08]  /*1b00*/  BRA `(.L_x_2909) ;  /* 0x0000000400cc7947 */ /* 0x000ff00003800000 */
.L_x_2916:
        /* <DEDUP_REMOVED lines=12> */
.L_x_2923:
        /* <DEDUP_REMOVED lines=21> */
.L_x_2927:
[----:B------:R-:W-:Y:S05]  /*1d20*/  BSYNC B1 ;  /* 0x0000000000017941 */ /* 0x000fea0003800000 */
.L_x_2926:
[----:B------:R-:W-:Y:S01]  /*1d30*/  LEA R5, R0, 0x3b800000, 0x17 ;  /* 0x3b80000000057811 */ /* 0x000fe200078eb8ff */
[----:B------:R-:W-:-:S05]  /*1d40*/  IMAD.SHL.U32 R0, R3, 0x100000, RZ ;  /* 0x0010000003007824 */ /* 0x000fca00078e00ff */
[----:B------:R-:W-:-:S07]  /*1d50*/  LOP3.LUT R0, R5, R0, R6, 0xfe, !PT ;  /* 0x0000000005007212 */ /* 0x000fce00078efe06 */
.L_x_2925:
[----:B------:R-:W-:Y:S05]  /*1d60*/  BSYNC B0 ;  /* 0x0000000000007941 */ /* 0x000fea0003800000 */
.L_x_2924:
[----:B------:R-:W-:-:S04]  /*1d70*/  FSETP.NEU.FTZ.AND P0, PT, R0, RZ, PT ;  /* 0x000000ff0000720b */ /* 0x000fc80003f1d000 */
[----:B------:R-:W-:Y:S01]  /*1d80*/  P2R R26, PR, RZ, 0x1 ;  /* 0x00000001ff1a7803 */ /* 0x000fe20000000000 */
[----:B------:R-:W-:Y:S08]  /*1d90*/  BRA `(.L_x_2909) ;  /* 0x0000000400287947 */ /* 0x000ff00003800000 */
.L_x_2922:
        /* <DEDUP_REMOVED lines=21> */
.L_x_2931:
[----:B------:R-:W-:Y:S05]  /*1ef0*/  BSYNC B1 ;  /* 0x0000000000017941 */ /* 0x000fea0003800000 */
.L_x_2930:
[----:B------:R-:W-:Y:S01]  /*1f00*/  LEA R5, R0, 0x37800000, 0x17 ;  /* 0x3780000000057811 */ /* 0x000fe200078eb8ff */
[----:B------:R-:W-:-:S05]  /*1f10*/  IMAD.SHL.U32 R0, R3, 0x200000, RZ ;  /* 0x0020000003007824 */ /* 0x000fca00078e00ff */
[----:B------:R-:W-:-:S07]  /*1f20*/  LOP3.LUT R0, R5, R0, R6, 0xfe, !PT ;  /* 0x0000000005007212 */ /* 0x000fce00078efe06 */
.L_x_2929:
[----:B------:R-:W-:Y:S05]  /*1f30*/  BSYNC B0 ;  /* 0x0000000000007941 */ /* 0x000fea0003800000 */
.L_x_2928:
[----:B------:R-:W-:-:S04]  /*1f40*/  FSETP.NEU.FTZ.AND P0, PT, R0, RZ, PT ;  /* 0x000000ff0000720b */ /* 0x000fc80003f1d000 */
[----:B------:R-:W-:Y:S01]  /*1f50*/  P2R R26, PR, RZ, 0x1 ;  /* 0x00000001ff1a7803 */ /* 0x000fe20000000000 */
[----:B------:R-:W-:Y:S08]  /*1f60*/  BRA `(.L_x_2909) ;  /* 0x0000000000b47947 */ /* 0x000ff00003800000 */
.L_x_2921:
        /* <DEDUP_REMOVED lines=14> */
.L_x_2935:
[----:B------:R-:W-:Y:S05]  /*2050*/  BSYNC B0 ;  /* 0x0000000000007941 */ /* 0x000fea0003800000 */
.L_x_2934:
[----:B------:R-:W-:-:S04]  /*2060*/  FSETP.NEU.FTZ.AND P0, PT, R0, RZ, PT ;  /* 0x000000ff0000720b */ /* 0x000fc80003f1d000 */
[----:B------:R-:W-:Y:S01]  /*2070*/  P2R R26, PR, RZ, 0x1 ;  /* 0x00000001ff1a7803 */ /* 0x000fe20000000000 */
[----:B------:R-:W-:Y:S08]  /*2080*/  BRA `(.L_x_2909) ;  /* 0x00000000006c7947 */ /* 0x000ff00003800000 */
.L_x_2908:
        /* <DEDUP_REMOVED lines=15> */
[----:B01----:R-:W-:Y:S05]  /*2180*/  CALL.ABS.NOINC R14 ;  /* 0x000000000e007343 */ /* 0x003fea0003c00000 */
.L_x_2936:
[----:B------:R-:W-:-:S04]  /*2190*/  PLOP3.LUT P0, PT, PT, PT, PT, 0x8, 0x0 ;  /* 0x000000000000781c */ /* 0x000fc80003f0e170 */
[----:B------:R-:W-:Y:S01]  /*21a0*/  P2R R26, PR, RZ, 0x1 ;  /* 0x00000001ff1a7803 */ /* 0x000fe20000000000 */
[----:B------:R-:W-:Y:S08]  /*21b0*/  BRA `(.L_x_2909) ;  /* 0x0000000000207947 */ /* 0x000ff00003800000 */
.L_x_2933:
[----:B------:R-:W2:Y:S02]  /*21c0*/  LDG.E.64 R4, desc[UR36][R4.64] ;  /* 0x0000002404047981 */ /* 0x000ea4000c1e1b00 */
[----:B--2---:R-:W-:-:S04]  /*21d0*/  ISETP.NE.U32.AND P0, PT, R4, RZ, PT ;  /* 0x000000ff0400720c */ /* 0x004fc80003f05070 */
[----:B------:R-:W-:-:S04]  /*21e0*/  ISETP.NE.AND.EX P0, PT, R5, RZ, PT, P0 ;  /* 0x000000ff0500720c */ /* 0x000fc80003f05300 */
[----:B------:R-:W-:Y:S01]  /*21f0*/  P2R R26, PR, RZ, 0x1 ;  /* 0x00000001ff1a7803 */ /* 0x000fe20000000000 */
[----:B------:R-:W-:Y:S08]  /*2200*/  BRA `(.L_x_2909) ;  /* 0x00000000000c7947 */ /* 0x000ff00003800000 */
.L_x_2932:
[----:B------:R-:W2:Y:S02]  /*2210*/  LDG.E R4, desc[UR36][R4.64] ;  /* 0x0000002404047981 */ /* 0x000ea4000c1e1900 */
[----:B--2---:R-:W-:-:S04]  /*2220*/  ISETP.NE.AND P0, PT, R4, RZ, PT ;  /* 0x000000ff0400720c */ /* 0x004fc80003f05270 */
[----:B------:R-:W-:-:S09]  /*2230*/  P2R R26, PR, RZ, 0x1 ;  /* 0x00000001ff1a7803 */ /* 0x000fd20000000000 */
.L_x_2909:
        /* <DEDUP_REMOVED lines=19> */
.L_x_2940:
[----:B------:R0:W5:Y:S01]  /*2370*/  LDG.E.U8 R28, desc[UR36][R4.64] ;  /* 0x00000024041c7981 */ /* 0x000162000c1e1100 */
[----:B------:R-:W-:Y:S01]  /*2380*/  IMAD.MOV.U32 R29, RZ, RZ, RZ ;  /* 0x000000ffff1d7224 */ /* 0x000fe200078e00ff */
[----:B------:R-:W-:Y:S06]  /*2390*/  BRA `(.L_x_2942) ;  /* 0x0000000c00487947 */ /* 0x000fec0003800000 */
.L_x_2939:
        /* <DEDUP_REMOVED lines=8> */
.L_x_2944:
[----:B------:R-:W2:Y:S02]  /*2420*/  LDG.E R28, desc[UR36][R4.64] ;  /* 0x00000024041c7981 */ /* 0x000ea4000c1e1900 */
[----:B--2---:R-:W-:Y:S01]  /*2430*/  SHF.R.S32.HI R29, RZ, 0x1f, R28 ;  /* 0x0000001fff1d7819 */ /* 0x004fe2000001141c */
[----:B------:R-:W-:Y:S06]  /*2440*/  BRA `(.L_x_2942) ;  /* 0x0000000c001c7947 */ /* 0x000fec0003800000 */
.L_x_2943:
[----:B------:R-:W2:Y:S02]  /*2450*/  LDG.E.S16 R28, desc[UR36][R4.64] ;  /* 0x00000024041c7981 */ /* 0x000ea4000c1e1700 */
[----:B--2---:R-:W-:Y:S01]  /*2460*/  SHF.R.S32.HI R29, RZ, 0x1f, R28 ;  /* 0x0000001fff1d7819 */ /* 0x004fe2000001141c */
[----:B------:R-:W-:Y:S06]  /*2470*/  BRA `(.L_x_2942) ;  /* 0x0000000c00107947 */ /* 0x000fec0003800000 */
.L_x_2938:
        /* <DEDUP_REMOVED lines=9> */
.L_x_2946:
[----:B------:R-:W2:Y:S02]  /*2510*/  LDG.E.U16 R4, desc[UR36][R4.64] ;  /* 0x0000002404047981 */ /* 0x000ea4000c1e1500 */
[----:B--2---:R-:W-:-:S06]  /*2520*/  HADD2.F32 R28, -RZ, R4.H0_H0 ;  /* 0x20000004ff1c7230 */ /* 0x004fcc0000004100 */
[----:B------:R-:W0:Y:S01]  /*2530*/  F2I.S64.TRUNC R28, R28 ;  /* 0x0000001c001c7311 */ /* 0x000e22000020d900 */
[----:B------:R-:W-:Y:S05]  /*2540*/  BRA `(.L_x_2942) ;  /* 0x0000000800dc7947 */ /* 0x000fea0003800000 */
.L_x_2945:
        /* <DEDUP_REMOVED lines=9> */
.L_x_2948:
[----:B------:R-:W2:Y:S02]  /*25e0*/  LDG.E.U16 R4, desc[UR36][R4.64] ;  /* 0x0000002404047981 */ /* 0x000ea4000c1e1500 */
[----:B--2---:R-:W-:-:S06]  /*25f0*/  HADD2.F32 R28, -RZ, R4.H0_H0 ;  /* 0x20000004ff1c7230 */ /* 0x004fcc0000004100 */
[----:B------:R-:W3:Y:S01]  /*2600*/  F2I.S64.TRUNC R28, R28 ;  /* 0x0000001c001c7311 */ /* 0x000ee2000020d900 */
[----:B------:R-:W-:Y:S05]  /*2610*/  BRA `(.L_x_2942) ;  /* 0x0000000800a87947 */ /* 0x000fea0003800000 */
.L_x_2947:
[----:B------:R-:W2:Y:S02]  /*2620*/  LDG.E.64 R4, desc[UR36][R4.64] ;  /* 0x0000002404047981 */ /* 0x000ea4000c1e1b00 */
[----:B--2---:R0:W1:Y:S01]  /*2630*/  F2I.S64.F64.TRUNC R28, R4 ;  /* 0x00000004001c7311 */ /* 0x004062000030d900 */
[----:B------:R-:W-:Y:S05]  /*2640*/  BRA `(.L_x_2942) ;  /* 0x00000008009c7947 */ /* 0x000fea0003800000 */
.L_x_2937:
        /* <DEDUP_REMOVED lines=13> */
.L_x_2951:
[----:B------:R-:W2:Y:S02]  /*2720*/  LDG.E.64 R4, desc[UR36][R4.64] ;  /* 0x0000002404047981 */ /* 0x000ea4000c1e1b00 */
[----:B--2---:R0:W1:Y:S01]  /*2730*/  F2I.S64.F64.TRUNC R28, R4 ;  /* 0x00000004001c7311 */ /* 0x004062000030d900 */
[----:B------:R-:W-:Y:S05]  /*2740*/  BRA `(.L_x_2942) ;  /* 0x00000008005c7947 */ /* 0x000fea0003800000 */
.L_x_2950:
        /* <DEDUP_REMOVED lines=27> */
.L_x_2953:
        /* <DEDUP_REMOVED lines=14> */
.L_x_2952:
[----:B------:R-:W2:Y:S02]  /*29e0*/  LDG.E.U16 R28, desc[UR36][R4.64] ;  /* 0x00000024041c7981 */ /* 0x000ea4000c1e1500 */
[----:B--2---:R-:W-:-:S06]  /*29f0*/  IMAD.U32 R28, R28, 0x10000, RZ ;  /* 0x000100001c1c7824 */ /* 0x004fcc00078e00ff */
[----:B------:R-:W0:Y:S01]  /*2a00*/  F2I.S64.TRUNC R28, R28 ;  /* 0x0000001c001c7311 */ /* 0x000e22000020d900 */
[----:B------:R-:W-:Y:S05]  /*2a10*/  BRA `(.L_x_2942) ;  /* 0x0000000400a87947 */ /* 0x000fea0003800000 */
.L_x_2949:
        /* <DEDUP_REMOVED lines=11> */
.L_x_2956:
        /* <DEDUP_REMOVED lines=21> */
.L_x_2960:
[----:B------:R-:W-:Y:S05]  /*2c20*/  BSYNC B1 ;  /* 0x0000000000017941 */ /* 0x000fea0003800000 */
.L_x_2959:
[----:B------:R-:W-:Y:S01]  /*2c30*/  IMAD.SHL.U32 R3, R3, 0x100000, RZ ;  /* 0x0010000003037824 */ /* 0x000fe200078e00ff */
[----:B------:R-:W-:-:S04]  /*2c40*/  LEA R5, R0, 0x3b800000, 0x17 ;  /* 0x3b80000000057811 */ /* 0x000fc800078eb8ff */
[----:B------:R-:W-:-:S07]  /*2c50*/  LOP3.LUT R28, R5, R3, R28, 0xfe, !PT ;  /* 0x00000003051c7212 */ /* 0x000fce00078efe1c */
.L_x_2958:
[----:B------:R-:W-:Y:S05]  /*2c60*/  BSYNC B0 ;  /* 0x0000000000007941 */ /* 0x000fea0003800000 */
.L_x_2957:
[----:B------:R-:W0:Y:S01]  /*2c70*/  F2I.S64.TRUNC R28, R28 ;  /* 0x0000001c001c7311 */ /* 0x000e22000020d900 */
[----:B------:R-:W-:Y:S05]  /*2c80*/  BRA `(.L_x_2942) ;  /* 0x00000004000c7947 */ /* 0x000fea0003800000 */
.L_x_2955:
        /* <DEDUP_REMOVED lines=21> */
.L_x_2964:
[----:B------:R-:W-:Y:S05]  /*2de0*/  BSYNC B1 ;  /* 0x0000000000017941 */ /* 0x000fea0003800000 */
.L_x_2963:
[----:B------:R-:W-:Y:S01]  /*2df0*/  IMAD.SHL.U32 R3, R3, 0x200000, RZ ;  /* 0x0020000003037824 */ /* 0x000fe200078e00ff */
[----:B------:R-:W-:-:S04]  /*2e00*/  LEA R5, R0, 0x37800000, 0x17 ;  /* 0x3780000000057811 */ /* 0x000fc800078eb8ff */
[----:B------:R-:W-:-:S07]  /*2e10*/  LOP3.LUT R28, R5, R3, R28, 0xfe, !PT ;  /* 0x00000003051c7212 */ /* 0x000fce00078efe1c */
.L_x_2962:
[----:B------:R-:W-:Y:S05]  /*2e20*/  BSYNC B0 ;  /* 0x0000000000007941 */ /* 0x000fea0003800000 */
.L_x_2961:
[----:B------:R-:W0:Y:S01]  /*2e30*/  F2I.S64.TRUNC R28, R28 ;  /* 0x0000001c001c7311 */ /* 0x000e22000020d900 */
[----:B------:R-:W-:Y:S05]  /*2e40*/  BRA `(.L_x_2942) ;  /* 0x00000000009c7947 */ /* 0x000fea0003800000 */
.L_x_2954:
        /* <DEDUP_REMOVED lines=14> */
.L_x_2968:
[----:B------:R-:W-:Y:S05]  /*2f30*/  BSYNC B0 ;  /* 0x0000000000007941 */ /* 0x000fea0003800000 */
.L_x_2967:
[----:B------:R-:W0:Y:S01]  /*2f40*/  F2I.S64.TRUNC R28, R28 ;  /* 0x0000001c001c7311 */ /* 0x000e22000020d900 */
[----:B------:R-:W-:Y:S05]  /*2f50*/  BRA `(.L_x_2942) ;  /* 0x0000000000587947 */ /* 0x000fea0003800000 */
.L_x_2941:
        /* <DEDUP_REMOVED lines=16> */
.L_x_2969:
[----:B------:R-:W-:Y:S01]  /*3060*/  CS2R R28, SRZ ;  /* 0x00000000001c7805 */ /* 0x000fe2000001ff00 */
[----:B------:R-:W-:Y:S06]  /*3070*/  BRA `(.L_x_2942) ;  /* 0x0000000000107947 */ /* 0x000fec0003800000 */
.L_x_2966:
[----:B------:R0:W5:Y:S01]  /*3080*/  LDG.E.64 R28, desc[UR36][R4.64] ;  /* 0x00000024041c7981 */ /* 0x000162000c1e1b00 */
[----:B------:R-:W-:Y:S05]  /*3090*/  BRA `(.L_x_2942) ;  /* 0x0000000000087947 */ /* 0x000fea0003800000 */
.L_x_2965:
[----:B------:R0:W5:Y:S01]  /*30a0*/  LDG.E R28, desc[UR36][R4.64] ;  /* 0x00000024041c7981 */ /* 0x000162000c1e1900 */
[----:B------:R-:W-:-:S07]  /*30b0*/  IMAD.MOV.U32 R29, RZ, RZ, RZ ;  /* 0x000000ffff1d7224 */ /* 0x000fce00078e00ff */
.L_x_2942:
[----:B------:R-:W-:Y:S01]  /*30c0*/  ISETP.NE.AND P1, PT, R23, RZ, PT ;  /* 0x000000ff1700720c */ /* 0x000fe20003f25270 */
[----:B------:R-:W-:Y:S01]  /*30d0*/  VIADD R18, R18, 0x80 ;  /* 0x0000008012127836 */ /* 0x000fe20000000000 */
[----:B------:R-:W-:Y:S02]  /*30e0*/  ISETP.NE.AND P0, PT, R26, RZ, PT ;  /* 0x000000ff1a00720c */ /* 0x000fe40003f05270 */
[----:B------:R-:W-:Y:S02]  /*30f0*/  SEL R22, RZ, 0x1, !P1 ;  /* 0x00000001ff167807 */ /* 0x000fe40004800000 */
[----:B------:R-:W-:-:S09]  /*3100*/  SEL R23, RZ, 0x1, !P0 ;  /* 0x00000001ff177807 */ /* 0x000fd20004000000 */
.L_x_2870:
[----:B------:R-:W-:Y:S05]  /*3110*/  BSYNC B6 ;  /* 0x0000000000067941 */ /* 0x000fea0003800000 */
.L_x_2869:
        /* <DEDUP_REMOVED lines=25> */
.L_x_2975:
[----:B------:R-:W4:Y:S02]  /*32b0*/  LDG.E.U8 R4, desc[UR36][R4.64] ;  /* 0x0000002404047981 */ /* 0x000f24000c1e1100 */
[----:B----4-:R-:W-:-:S04]  /*32c0*/  ISETP.NE.AND P0, PT, R4, RZ, PT ;  /* 0x000000ff0400720c */ /* 0x010fc80003f05270 */
[----:B------:R-:W-:Y:S01]  /*32d0*/  P2R R26, PR, RZ, 0x1 ;  /* 0x00000001ff1a7803 */ /* 0x000fe20000000000 */
[----:B------:R-:W-:Y:S08]  /*32e0*/  BRA `(.L_x_2977) ;  /* 0x0000000c00c47947 */ /* 0x000ff00003800000 */
.L_x_2974:
        /* <DEDUP_REMOVED lines=11> */
.L_x_2979:
[----:B------:R-:W4:Y:S02]  /*33a0*/  LDG.E R4, desc[UR36][R4.64] ;  /* 0x0000002404047981 */ /* 0x000f24000c1e1900 */
[----:B----4-:R-:W-:-:S04]  /*33b0*/  ISETP.NE.AND P0, PT, R4, RZ, PT ;  /* 0x000000ff0400720c */ /* 0x010fc80003f05270 */
[----:B------:R-:W-:Y:S01]  /*33c0*/  P2R R26, PR, RZ, 0x1 ;  /* 0x00000001ff1a7803 */ /* 0x000fe20000000000 */
[----:B------:R-:W-:Y:S08]  /*33d0*/  BRA `(.L_x_2977) ;  /* 0x0000000c00887947 */ /* 0x000ff00003800000 */
.L_x_2978:
[----:B------:R-:W4:Y:S02]  /*33e0*/  LDG.E.U16 R4, desc[UR36][R4.64] ;  /* 0x0000002404047981 */ /* 0x000f24000c1e1500 */
[----:B----4-:R-:W-:-:S04]  /*33f0*/  ISETP.NE.AND P0, PT, R4, RZ, PT ;  /* 0x000000ff0400720c */ /* 0x010fc80003f05270 */
[----:B------:R-:W-:Y:S01]  /*3400*/  P2R R26, PR, RZ, 0x1 ;  /* 0x00000001ff1a7803 */ /* 0x000fe20000000000 */
[----:B------:R-:W-:Y:S08]  /*3410*/  BRA `(.L_x_2977) ;  /* 0x0000000c00787947 */ /* 0x000ff00003800000 */
.L_x_2973:
        /* <DEDUP_REMOVED lines=10> */
.L_x_2981:
[----:B------:R-:W4:Y:S02]  /*34c0*/  LDG.E.U16 R0, desc[UR36][R4.64] ;  /* 0x0000002404007981 */ /* 0x000f24000c1e1500 */
[----:B----4-:R-:W-:-:S05]  /*34d0*/  HADD2.F32 R0, -RZ, R0.H0_H0 ;  /* 0x20000000ff007230 */ /* 0x010fca0000004100 */
[----:B------:R-:W-:-:S04]  /*34e0*/  FSETP.NEU.FTZ.AND P0, PT, R0, RZ, PT ;  /* 0x000000ff0000720b */ /* 0x000fc80003f1d000 */
[----:B------:R-:W-:Y:S01]  /*34f0*/  P2R R26, PR, RZ, 0x1 ;  /* 0x00000001ff1a7803 */ /* 0x000fe20000000000 */
[----:B------:R-:W-:Y:S08]  /*3500*/  BRA `(.L_x_2977) ;  /* 0x0000000c003c7947 */ /* 0x000ff00003800000 */
.L_x_2980:
        /* <DEDUP_REMOVED lines=12> */
.L_x_2983:
        /* <DEDUP_REMOVED lines=11> */
.L_x_2982:
[----:B------:R-:W4:Y:S02]  /*3680*/  LDG.E.64 R4, desc[UR36][R4.64] ;  /* 0x0000002404047981 */ /* 0x000f24000c1e1b00 */
[----:B----4-:R-:W-:-:S06]  /*3690*/  DSETP.NEU.AND P0, PT, R4, RZ, PT ;  /* 0x000000ff0400722a */ /* 0x010fcc0003f0d000 */
[----:B------:R-:W-:Y:S01]  /*36a0*/  P2R R26, PR, RZ, 0x1 ;  /* 0x00000001ff1a7803 */ /* 0x000fe20000000000 */
[----:B------:R-:W-:Y:S07]  /*36b0*/  BRA `(.L_x_2977) ;  /* 0x0000000800d07947 */ /* 0x000fee0003800000 */
.L_x_2972:
        /* <DEDUP_REMOVED lines=12> */
.L_x_2986:
[----:B------:R-:W4:Y:S02]  /*3780*/  LDG.E.128 R4, desc[UR36][R4.64] ;  /* 0x0000002404047981 */ /* 0x000f24000c1e1d00 */
[----:B----4-:R-:W-:-:S06]  /*3790*/  DSETP.NEU.AND P0, PT, R6, RZ, PT ;  /* 0x000000ff0600722a */ /* 0x010fcc0003f0d000 */
[----:B------:R-:W-:-:S06]  /*37a0*/  DSETP.NEU.OR P0, PT, R4, RZ, P0 ;  /* 0x000000ff0400722a */ /* 0x000fcc000070d400 */
[----:B------:R-:W-:Y:S01]  /*37b0*/  P2R R26, PR, RZ, 0x1 ;  /* 0x00000001ff1a7803 */ /* 0x000fe20000000000 */
[----:B------:R-:W-:Y:S07]  /*37c0*/  BRA `(.L_x_2977) ;  /* 0x00000008008c7947 */ /* 0x000fee0003800000 */
.L_x_2985:
        /* <DEDUP_REMOVED lines=28> */
.L_x_2988:
        /* <DEDUP_REMOVED lines=15> */
.L_x_2987:
[----:B------:R-:W4:Y:S02]  /*3a80*/  LDG.E.U16 R0, desc[UR36][R4.64] ;  /* 0x0000002404007981 */ /* 0x000f24000c1e1500 */
[----:B----4-:R-:W-:-:S05]  /*3a90*/  IMAD.U32 R0, R0, 0x10000, RZ ;  /* 0x0001000000007824 */ /* 0x010fca00078e00ff */
[----:B------:R-:W-:-:S04]  /*3aa0*/  FSETP.NEU.FTZ.AND P0, PT, R0, RZ, PT ;  /* 0x000000ff0000720b */ /* 0x000fc80003f1d000 */
[----:B------:R-:W-:Y:S01]  /*3ab0*/  P2R R26, PR, RZ, 0x1 ;  /* 0x00000001ff1a7803 */ /* 0x000fe20000000000 */
[----:B------:R-:W-:Y:S08]  /*3ac0*/  BRA `(.L_x_2977) ;  /* 0x0000000400cc7947 */ /* 0x000ff00003800000 */
.L_x_2984:
        /* <DEDUP_REMOVED lines=12> */
.L_x_2991:
        /* <DEDUP_REMOVED lines=21> */
.L_x_2995:
[----:B------:R-:W-:Y:S05]  /*3ce0*/  BSYNC B1 ;  /* 0x0000000000017941 */ /* 0x000fea0003800000 */
.L_x_2994:
[----:B------:R-:W-:Y:S01]  /*3cf0*/  LEA R5, R0, 0x3b800000, 0x17 ;  /* 0x3b80000000057811 */ /* 0x000fe200078eb8ff */
[----:B------:R-:W-:-:S05]  /*3d00*/  IMAD.SHL.U32 R0, R3, 0x100000, RZ ;  /* 0x0010000003007824 */ /* 0x000fca00078e00ff */
[----:B------:R-:W-:-:S07]  /*3d10*/  LOP3.LUT R0, R5, R0, R6, 0xfe, !PT ;  /* 0x0000000005007212 */ /* 0x000fce00078efe06 */
.L_x_2993:
[----:B------:R-:W-:Y:S05]  /*3d20*/  BSYNC B0 ;  /* 0x0000000000007941 */ /* 0x000fea0003800000 */
.L_x_2992:
[----:B------:R-:W-:-:S04]  /*3d30*/  FSETP.NEU.FTZ.AND P0, PT, R0, RZ, PT ;  /* 0x000000ff0000720b */ /* 0x000fc80003f1d000 */
[----:B------:R-:W-:Y:S01]  /*3d40*/  P2R R26, PR, RZ, 0x1 ;  /* 0x00000001ff1a7803 */ /* 0x000fe20000000000 */
[----:B------:R-:W-:Y:S08]  /*3d50*/  BRA `(.L_x_2977) ;  /* 0x0000000400287947 */ /* 0x000ff00003800000 */
.L_x_2990:
        /* <DEDUP_REMOVED lines=21> */
.L_x_2999:
[----:B------:R-:W-:Y:S05]  /*3eb0*/  BSYNC B1 ;  /* 0x0000000000017941 */ /* 0x000fea0003800000 */
.L_x_2998:
[----:B------:R-:W-:Y:S01]  /*3ec0*/  LEA R5, R0, 0x37800000, 0x17 ;  /* 0x3780000000057811 */ /* 0x000fe200078eb8ff */
[----:B------:R-:W-:-:S05]  /*3ed0*/  IMAD.SHL.U32 R0, R3, 0x200000, RZ ;  /* 0x0020000003007824 */ /* 0x000fca00078e00ff */
[----:B------:R-:W-:-:S07]  /*3ee0*/  LOP3.LUT R0, R5, R0, R6, 0xfe, !PT ;  /* 0x0000000005007212 */ /* 0x000fce00078efe06 */
.L_x_2997:
[----:B------:R-:W-:Y:S05]  /*3ef0*/  BSYNC B0 ;  /* 0x0000000000007941 */ /* 0x000fea0003800000 */
.L_x_2996:
[----:B------:R-:W-:-:S04]  /*3f00*/  FSETP.NEU.FTZ.AND P0, PT, R0, RZ, PT ;  /* 0x000000ff0000720b */ /* 0x000fc80003f1d000 */
[----:B------:R-:W-:Y:S01]  /*3f10*/  P2R R26, PR, RZ, 0x1 ;  /* 0x00000001ff1a7803 */ /* 0x000fe20000000000 */
[----:B------:R-:W-:Y:S08]  /*3f20*/  BRA `(.L_x_2977) ;  /* 0x0000000000b47947 */ /* 0x000ff00003800000 */
.L_x_2989:
        /* <DEDUP_REMOVED lines=14> */
.L_x_3003:
[----:B------:R-:W-:Y:S05]  /*4010*/  BSYNC B0 ;  /* 0x0000000000007941 */ /* 0x000fea0003800000 */
.L_x_3002:
[----:B------:R-:W-:-:S04]  /*4020*/  FSETP.NEU.FTZ.AND P0, PT, R0, RZ, PT ;  /* 0x000000ff0000720b */ /* 0x000fc80003f1d000 */
[----:B------:R-:W-:Y:S01]  /*4030*/  P2R R26, PR, RZ, 0x1 ;  /* 0x00000001ff1a7803 */ /* 0x000fe20000000000 */
[----:B------:R-:W-:Y:S08]  /*4040*/  BRA `(.L_x_2977) ;  /* 0x00000000006c7947 */ /* 0x000ff00003800000 */
.L_x_2976:
        /* <DEDUP_REMOVED lines=16> */
.L_x_3004:
[----:B------:R-:W-:-:S04]  /*4150*/  PLOP3.LUT P0, PT, PT, PT, PT, 0x8, 0x0 ;  /* 0x000000000000781c */ /* 0x000fc80003f0e170 */
[----:B------:R-:W-:Y:S01]  /*4160*/  P2R R26, PR, RZ, 0x1 ;  /* 0x00000001ff1a7803 */ /* 0x000fe20000000000 */
[----:B------:R-:W-:Y:S08]  /*4170*/  BRA `(.L_x_2977) ;  /* 0x0000000000207947 */ /* 0x000ff00003800000 */
.L_x_3001:
[----:B------:R-:W4:Y:S02]  /*4180*/  LDG.E.64 R4, desc[UR36][R4.64] ;  /* 0x0000002404047981 */ /* 0x000f24000c1e1b00 */
[----:B----4-:R-:W-:-:S04]  /*4190*/  ISETP.NE.U32.AND P0, PT, R4, RZ, PT ;  /* 0x000000ff0400720c */ /* 0x010fc80003f05070 */
[----:B------:R-:W-:-:S04]  /*41a0*/  ISETP.NE.AND.EX P0, PT, R5, RZ, PT, P0 ;  /* 0x000000ff0500720c */ /* 0x000fc80003f05300 */
[----:B------:R-:W-:Y:S01]  /*41b0*/  P2R R26, PR, RZ, 0x1 ;  /* 0x00000001ff1a7803 */ /* 0x000fe20000000000 */
[----:B------:R-:W-:Y:S08]  /*41c0*/  BRA `(.L_x_2977) ;  /* 0x00000000000c7947 */ /* 0x000ff00003800000 */
.L_x_3000:
[----:B------:R-:W4:Y:S02]  /*41d0*/  LDG.E R4, desc[UR36][R4.64] ;  /* 0x0000002404047981 */ /* 0x000f24000c1e1900 */
[----:B----4-:R-:W-:-:S04]  /*41e0*/  ISETP.NE.AND P0, PT, R4, RZ, PT ;  /* 0x000000ff0400720c */ /* 0x010fc80003f05270 */
[----:B------:R-:W-:-:S09]  /*41f0*/  P2R R26, PR, RZ, 0x1 ;  /* 0x00000001ff1a7803 */ /* 0x000fd20000000000 */
.L_x_2977:
        /* <DEDUP_REMOVED lines=20> */
.L_x_3008:
[----:B------:R-:W4:Y:S02]  /*4340*/  LDG.E.U8 R4, desc[UR36][R4.64] ;  /* 0x0000002404047981 */ /* 0x000f24000c1e1100 */
[----:B----4-:R-:W-:-:S04]  /*4350*/  ISETP.NE.AND P0, PT, R4, RZ, PT ;  /* 0x000000ff0400720c */ /* 0x010fc80003f05270 */
[----:B------:R-:W-:Y:S01]  /*4360*/  P2R R27, PR, RZ, 0x1 ;  /* 0x00000001ff1b7803 */ /* 0x000fe20000000000 */
[----:B------:R-:W-:Y:S08]  /*4370*/  BRA `(.L_x_3010) ;  /* 0x0000000c00c47947 */ /* 0x000ff00003800000 */
.L_x_3007:
        /* <DEDUP_REMOVED lines=11> */
.L_x_3012:
[----:B------:R-:W4:Y:S02]  /*4430*/  LDG.E R4, desc[UR36][R4.64] ;  /* 0x0000002404047981 */ /* 0x000f24000c1e1900 */
[----:B----4-:R-:W-:-:S04]  /*4440*/  ISETP.NE.AND P0, PT, R4, RZ, PT ;  /* 0x000000ff0400720c */ /* 0x010fc80003f05270 */
[----:B------:R-:W-:Y:S01]  /*4450*/  P2R R27, PR, RZ, 0x1 ;  /* 0x00000001ff1b7803 */ /* 0x000fe20000000000 */
[----:B------:R-:W-:Y:S08]  /*4460*/  BRA `(.L_x_3010) ;  /* 0x0000000c00887947 */ /* 0x000ff00003800000 */
.L_x_3011:
[----:B------:R-:W4:Y:S02]  /*4470*/  LDG.E.U16 R4, desc[UR36][R4.64] ;  /* 0x0000002404047981 */ /* 0x000f24000c1e1500 */
[----:B----4-:R-:W-:-:S04]  /*4480*/  ISETP.NE.AND P0, PT, R4, RZ, PT ;  /* 0x000000ff0400720c */ /* 0x010fc80003f05270 */
[----:B------:R-:W-:Y:S01]  /*4490*/  P2R R27, PR, RZ, 0x1 ;  /* 0x00000001ff1b7803 */ /* 0x000fe20000000000 */
[----:B------:R-:W-:Y:S08]  /*44a0*/  BRA `(.L_x_3010) ;  /* 0x0000000c00787947 */ /* 0x000ff00003800000 */
.L_x_3006:
        /* <DEDUP_REMOVED lines=10> */
.L_x_3014:
[----:B------:R-:W4:Y:S02]  /*4550*/  LDG.E.U16 R0, desc[UR36][R4.64] ;  /* 0x0000002404007981 */ /* 0x000f24000c1e1500 */
[----:B----4-:R-:W-:-:S05]  /*4560*/  HADD2.F32 R0, -RZ, R0.H0_H0 ;  /* 0x20000000ff007230 */ /* 0x010fca0000004100 */
[----:B------:R-:W-:-:S04]  /*4570*/  FSETP.NEU.FTZ.AND P0, PT, R0, RZ, PT ;  /* 0x000000ff0000720b */ /* 0x000fc80003f1d000 */
[----:B------:R-:W-:Y:S01]  /*4580*/  P2R R27, PR, RZ, 0x1 ;  /* 0x00000001ff1b7803 */ /* 0x000fe20000000000 */
[----:B------:R-:W-:Y:S08]  /*4590*/  BRA `(.L_x_3010) ;  /* 0x0000000c003c7947 */ /* 0x000ff00003800000 */
.L_x_3013:
        /* <DEDUP_REMOVED lines=12> */
.L_x_3016:
        /* <DEDUP_REMOVED lines=11> */
.L_x_3015:
[----:B------:R-:W4:Y:S02]  /*4710*/  LDG.E.64 R4, desc[UR36][R4.64] ;  /* 0x0000002404047981 */ /* 0x000f24000c1e1b00 */
[----:B----4-:R-:W-:-:S06]  /*4720*/  DSETP.NEU.AND P0, PT, R4, RZ, PT ;  /* 0x000000ff0400722a */ /* 0x010fcc0003f0d000 */
[----:B------:R-:W-:Y:S01]  /*4730*/  P2R R27, PR, RZ, 0x1 ;  /* 0x00000001ff1b7803 */ /* 0x000fe20000000000 */
[----:B------:R-:W-:Y:S07]  /*4740*/  BRA `(.L_x_3010) ;  /* 0x0000000800d07947 */ /* 0x000fee0003800000 */
.L_x_3005:
        /* <DEDUP_REMOVED lines=12> */
.L_x_3019:
[----:B------:R-:W4:Y:S02]  /*4810*/  LDG.E.128 R4, desc[UR36][R4.64] ;  /* 0x0000002404047981 */ /* 0x000f24000c1e1d00 */
[----:B----4-:R-:W-:-:S06]  /*4820*/  DSETP.NEU.AND P0, PT, R6, RZ, PT ;  /* 0x000000ff0600722a */ /* 0x010fcc0003f0d000 */
[----:B------:R-:W-:-:S06]  /*4830*/  DSETP.NEU.OR P0, PT, R4, RZ, P0 ;  /* 0x000000ff0400722a */ /* 0x000fcc000070d400 */
[----:B------:R-:W-:Y:S01]  /*4840*/  P2R R27, PR, RZ, 0x1 ;  /* 0x00000001ff1b7803 */ /* 0x000fe20000000000 */
[----:B------:R-:W-:Y:S07]  /*4850*/  BRA `(.L_x_3010) ;  /* 0x00000008008c7947 */ /* 0x000fee0003800000 */
.L_x_3018:
        /* <DEDUP_REMOVED lines=28> */
.L_x_3021:
        /* <DEDUP_REMOVED lines=15> */
.L_x_3020:
[----:B------:R-:W4:Y:S02]  /*4b10*/  LDG.E.U16 R0, desc[UR36][R4.64] ;  /* 0x0000002404007981 */ /* 0x000f24000c1e1500 */
[----:B----4-:R-:W-:-:S05]  /*4b20*/  IMAD.U32 R0, R0, 0x10000, RZ ;  /* 0x0001000000007824 */ /* 0x010fca00078e00ff */
[----:B------:R-:W-:-:S04]  /*4b30*/  FSETP.NEU.FTZ.AND P0, PT, R0, RZ, PT ;  /* 0x000000ff0000720b */ /* 0x000fc80003f1d000 */
[----:B------:R-:W-:Y:S01]  /*4b40*/  P2R R27, PR, RZ, 0x1 ;  /* 0x00000001ff1b7803 */ /* 0x000fe20000000000 */
[----:B------:R-:W-:Y:S08]  /*4b50*/  BRA `(.L_x_3010) ;  /* 0x0000000400cc7947 */ /* 0x000ff00003800000 */
.L_x_3017:
        /* <DEDUP_REMOVED lines=12> */
.L_x_3024:
        /* <DEDUP_REMOVED lines=21> */
.L_x_3028:
[----:B------:R-:W-:Y:S05]  /*4d70*/  BSYNC B1 ;  /* 0x0000000000017941 */ /* 0x000fea0003800000 */
.L_x_3027:
[----:B------:R-:W-:Y:S01]  /*4d80*/  LEA R5, R0, 0x3b800000, 0x17 ;  /* 0x3b80000000057811 */ /* 0x000fe200078eb8ff */
[----:B------:R-:W-:-:S05]  /*4d90*/  IMAD.SHL.U32 R0, R3, 0x100000, RZ ;  /* 0x0010000003007824 */ /* 0x000fca00078e00ff */
[----:B------:R-:W-:-:S07]  /*4da0*/  LOP3.LUT R0, R5, R0, R6, 0xfe, !PT ;  /* 0x0000000005007212 */ /* 0x000fce00078efe06 */
.L_x_3026:
[----:B------:R-:W-:Y:S05]  /*4db0*/  BSYNC B0 ;  /* 0x0000000000007941 */ /* 0x000fea0003800000 */
.L_x_3025:
[----:B------:R-:W-:-:S04]  /*4dc0*/  FSETP.NEU.FTZ.AND P0, PT, R0, RZ, PT ;  /* 0x000000ff0000720b */ /* 0x000fc80003f1d000 */
[----:B------:R-:W-:Y:S01]  /*4dd0*/  P2R R27, PR, RZ, 0x1 ;  /* 0x00000001ff1b7803 */ /* 0x000fe20000000000 */
[----:B------:R-:W-:Y:S08]  /*4de0*/  BRA `(.L_x_3010) ;  /* 0x0000000400287947 */ /* 0x000ff00003800000 */
.L_x_3023:
        /* <DEDUP_REMOVED lines=21> */
.L_x_3032:
[----:B------:R-:W-:Y:S05]  /*4f40*/  BSYNC B1 ;  /* 0x0000000000017941 */ /* 0x000fea0003800000 */
.L_x_3031:
[----:B------:R-:W-:Y:S01]  /*4f50*/  LEA R5, R0, 0x37800000, 0x17 ;  /* 0x3780000000057811 */ /* 0x000fe200078eb8ff */
[----:B------:R-:W-:-:S05]  /*4f60*/  IMAD.SHL.U32 R0, R3, 0x200000, RZ ;  /* 0x0020000003007824 */ /* 0x000fca00078e00ff */
[----:B------:R-:W-:-:S07]  /*4f70*/  LOP3.LUT R0, R5, R0, R6, 0xfe, !PT ;  /* 0x0000000005007212 */ /* 0x000fce00078efe06 */
.L_x_3030:
[----:B------:R-:W-:Y:S05]  /*4f80*/  BSYNC B0 ;  /* 0x0000000000007941 */ /* 0x000fea0003800000 */
.L_x_3029:
[----:B------:R-:W-:-:S04]  /*4f90*/  FSETP.NEU.FTZ.AND P0, PT, R0, RZ, PT ;  /* 0x000000ff0000720b */ /* 0x000fc80003f1d000 */
[----:B------:R-:W-:Y:S01]  /*4fa0*/  P2R R27, PR, RZ, 0x1 ;  /* 0x00000001ff1b7803 */ /* 0x000fe20000000000 */
[----:B------:R-:W-:Y:S08]  /*4fb0*/  BRA `(.L_x_3010) ;  /* 0x0000000000b47947 */ /* 0x000ff00003800000 */
.L_x_3022:
        /* <DEDUP_REMOVED lines=14> */
.L_x_3036:
[----:B------:R-:W-:Y:S05]  /*50a0*/  BSYNC B0 ;  /* 0x0000000000007941 */ /* 0x000fea0003800000 */
.L_x_3035:
[----:B------:R-:W-:-:S04]  /*50b0*/  FSETP.NEU.FTZ.AND P0, PT, R0, RZ, PT ;  /* 0x000000ff0000720b */ /* 0x000fc80003f1d000 */
[----:B------:R-:W-:Y:S01]  /*50c0*/  P2R R27, PR, RZ, 0x1 ;  /* 0x00000001ff1b7803 */ /* 0x000fe20000000000 */
[----:B------:R-:W-:Y:S08]  /*50d0*/  BRA `(.L_x_3010) ;  /* 0x00000000006c7947 */ /* 0x000ff00003800000 */
.L_x_3009:
        /* <DEDUP_REMOVED lines=16> */
.L_x_3037:
[----:B------:R-:W-:-:S04]  /*51e0*/  PLOP3.LUT P0, PT, PT, PT, PT, 0x8, 0x0 ;  /* 0x000000000000781c */ /* 0x000fc80003f0e170 */
[----:B------:R-:W-:Y:S01]  /*51f0*/  P2R R27, PR, RZ, 0x1 ;  /* 0x00000001ff1b7803 */ /* 0x000fe20000000000 */
[----:B------:R-:W-:Y:S08]  /*5200*/  BRA `(.L_x_3010) ;  /* 0x0000000000207947 */ /* 0x000ff00003800000 */
.L_x_3034:
[----:B------:R-:W4:Y:S02]  /*5210*/  LDG.E.64 R4, desc[UR36][R4.64] ;  /* 0x0000002404047981 */ /* 0x000f24000c1e1b00 */
[----:B----4-:R-:W-:-:S04]  /*5220*/  ISETP.NE.U32.AND P0, PT, R4, RZ, PT ;  /* 0x000000ff0400720c */ /* 0x010fc80003f05070 */
[----:B------:R-:W-:-:S04]  /*5230*/  ISETP.NE.AND.EX P0, PT, R5, RZ, PT, P0 ;  /* 0x000000ff0500720c */ /* 0x000fc80003f05300 */
[----:B------:R-:W-:Y:S01]  /*5240*/  P2R R27, PR, RZ, 0x1 ;  /* 0x00000001ff1b7803 */ /* 0x000fe20000000000 */
[----:B------:R-:W-:Y:S08]  /*5250*/  BRA `(.L_x_3010) ;  /* 0x00000000000c7947 */ /* 0x000ff00003800000 */
.L_x_3033:
[----:B------:R-:W4:Y:S02]  /*5260*/  LDG.E R4, desc[UR36][R4.64] ;  /* 0x0000002404047981 */ /* 0x000f24000c1e1900 */
[----:B----4-:R-:W-:-:S04]  /*5270*/  ISETP.NE.AND P0, PT, R4, RZ, PT ;  /* 0x000000ff0400720c */ /* 0x010fc80003f05270 */
[----:B------:R-:W-:-:S09]  /*5280*/  P2R R27, PR, RZ, 0x1 ;  /* 0x00000001ff1b7803 */ /* 0x000fd20000000000 */
.L_x_3010:
        /* <DEDUP_REMOVED lines=19> */
.L_x_3041:
[----:B------:R0:W5:Y:S01]  /*53c0*/  LDG.E.U8 R30, desc[UR36][R4.64] ;  /* 0x00000024041e7981 */ /* 0x000162000c1e1100 */
[----:B------:R-:W-:Y:S01]  /*53d0*/  IMAD.MOV.U32 R31, RZ, RZ, RZ ;  /* 0x000000ffff1f7224 */ /* 0x000fe200078e00ff */
[----:B------:R-:W-:Y:S06]  /*53e0*/  BRA `(.L_x_3043) ;  /* 0x0000000c00487947 */ /* 0x000fec0003800000 */
.L_x_3040:
        /* <DEDUP_REMOVED lines=8> */
.L_x_3045:
[----:B------:R-:W4:Y:S02]  /*5470*/  LDG.E R30, desc[UR36][R4.64] ;  /* 0x00000024041e7981 */ /* 0x000f24000c1e1900 */
[----:B----4-:R-:W-:Y:S01]  /*5480*/  SHF.R.S32.HI R31, RZ, 0x1f, R30 ;  /* 0x0000001fff1f7819 */ /* 0x010fe2000001141e */
[----:B------:R-:W-:Y:S06]  /*5490*/  BRA `(.L_x_3043) ;  /* 0x0000000c001c7947 */ /* 0x000fec0003800000 */
.L_x_3044:
[----:B------:R-:W4:Y:S02]  /*54a0*/  LDG.E.S16 R30, desc[UR36][R4.64] ;  /* 0x00000024041e7981 */ /* 0x000f24000c1e1700 */
[----:B----4-:R-:W-:Y:S01]  /*54b0*/  SHF.R.S32.HI R31, RZ, 0x1f, R30 ;  /* 0x0000001fff1f7819 */ /* 0x010fe2000001141e */
[----:B------:R-:W-:Y:S06]  /*54c0*/  BRA `(.L_x_3043) ;  /* 0x0000000c00107947 */ /* 0x000fec0003800000 */
.L_x_3039:
        /* <DEDUP_REMOVED lines=9> */
.L_x_3047:
[----:B------:R-:W4:Y:S02]  /*5560*/  LDG.E.U16 R4, desc[UR36][R4.64] ;  /* 0x0000002404047981 */ /* 0x000f24000c1e1500 */
[----:B----4-:R-:W-:-:S06]  /*5570*/  HADD2.F32 R30, -RZ, R4.H0_H0 ;  /* 0x20000004ff1e7230 */ /* 0x010fcc0000004100 */
[----:B------:R-:W0:Y:S01]  /*5580*/  F2I.S64.TRUNC R30, R30 ;  /* 0x0000001e001e7311 */ /* 0x000e22000020d900 */
[----:B------:R-:W-:Y:S05]  /*5590*/  BRA `(.L_x_3043) ;  /* 0x0000000800dc7947 */ /* 0x000fea0003800000 */
.L_x_3046:
        /* <DEDUP_REMOVED lines=9> */
.L_x_3049:
[----:B------:R-:W4:Y:S02]  /*5630*/  LDG.E.U16 R4, desc[UR36][R4.64] ;  /* 0x0000002404047981 */ /* 0x000f24000c1e1500 */
[----:B----4-:R-:W-:-:S06]  /*5640*/  HADD2.F32 R30, -RZ, R4.H0_H0 ;  /* 0x20000004ff1e7230 */ /* 0x010fcc0000004100 */
[----:B------:R-:W0:Y:S01]  /*5650*/  F2I.S64.TRUNC R30, R30 ;  /* 0x0000001e001e7311 */ /* 0x000e22000020d900 */
[----:B------:R-:W-:Y:S05]  /*5660*/  BRA `(.L_x_3043) ;  /* 0x0000000800a87947 */ /* 0x000fea0003800000 */
.L_x_3048:
[----:B------:R-:W4:Y:S02]  /*5670*/  LDG.E.64 R4, desc[UR36][R4.64] ;  /* 0x0000002404047981 */ /* 0x000f24000c1e1b00 */
[----:B----4-:R0:W1:Y:S01]  /*5680*/  F2I.S64.F64.TRUNC R30, R4 ;  /* 0x00000004001e7311 */ /* 0x010062000030d900 */
[----:B------:R-:W-:Y:S05]  /*5690*/  BRA `(.L_x_3043) ;  /* 0x00000008009c7947 */ /* 0x000fea0003800000 */
.L_x_3038:
        /* <DEDUP_REMOVED lines=13> */
.L_x_3052:
[----:B------:R-:W4:Y:S02]  /*5770*/  LDG.E.64 R4, desc[UR36][R4.64] ;  /* 0x0000002404047981 */ /* 0x000f24000c1e1b00 */
[----:B----4-:R0:W1:Y:S01]  /*5780*/  F2I.S64.F64.TRUNC R30, R4 ;  /* 0x00000004001e7311 */ /* 0x010062000030d900 */
[----:B------:R-:W-:Y:S05]  /*5790*/  BRA `(.L_x_3043) ;  /* 0x00000008005c7947 */ /* 0x000fea0003800000 */
.L_x_3051:
        /* <DEDUP_REMOVED lines=27> */
.L_x_3054:
        /* <DEDUP_REMOVED lines=14> */
.L_x_3053:
[----:B------:R-:W4:Y:S02]  /*5a30*/  LDG.E.U16 R30, desc[UR36][R4.64] ;  /* 0x00000024041e7981 */ /* 0x000f24000c1e1500 */
[----:B----4-:R-:W-:-:S06]  /*5a40*/  IMAD.U32 R30, R30, 0x10000, RZ ;  /* 0x000100001e1e7824 */ /* 0x010fcc00078e00ff */
[----:B------:R-:W0:Y:S01]  /*5a50*/  F2I.S64.TRUNC R30, R30 ;  /* 0x0000001e001e7311 */ /* 0x000e22000020d900 */
[----:B------:R-:W-:Y:S05]  /*5a60*/  BRA `(.L_x_3043) ;  /* 0x0000000400a87947 */ /* 0x000fea0003800000 */
.L_x_3050:
        /* <DEDUP_REMOVED lines=11> */
.L_x_3057:
        /* <DEDUP_REMOVED lines=21> */
.L_x_3061:
[----:B------:R-:W-:Y:S05]  /*5c70*/  BSYNC B1 ;  /* 0x0000000000017941 */ /* 0x000fea0003800000 */
.L_x_3060:
[----:B------:R-:W-:Y:S01]  /*5c80*/  IMAD.SHL.U32 R3, R3, 0x100000, RZ ;  /* 0x0010000003037824 */ /* 0x000fe200078e00ff */
[----:B------:R-:W-:-:S04]  /*5c90*/  LEA R5, R0, 0x3b800000, 0x17 ;  /* 0x3b80000000057811 */ /* 0x000fc800078eb8ff */
[----:B------:R-:W-:-:S07]  /*5ca0*/  LOP3.LUT R30, R5, R3, R30, 0xfe, !PT ;  /* 0x00000003051e7212 */ /* 0x000fce00078efe1e */
.L_x_3059:
[----:B------:R-:W-:Y:S05]  /*5cb0*/  BSYNC B0 ;  /* 0x0000000000007941 */ /* 0x000fea0003800000 */
.L_x_3058:
[----:B------:R-:W0:Y:S01]  /*5cc0*/  F2I.S64.TRUNC R30, R30 ;  /* 0x0000001e001e7311 */ /* 0x000e22000020d900 */
[----:B------:R-:W-:Y:S05]  /*5cd0*/  BRA `(.L_x_3043) ;  /* 0x00000004000c7947 */ /* 0x000fea0003800000 */
.L_x_3056:
        /* <DEDUP_REMOVED lines=21> */
.L_x_3065:
[----:B------:R-:W-:Y:S05]  /*5e30*/  BSYNC B1 ;  /* 0x0000000000017941 */ /* 0x000fea0003800000 */
.L_x_3064:
[----:B------:R-:W-:Y:S01]  /*5e40*/  IMAD.SHL.U32 R3, R3, 0x200000, RZ ;  /* 0x0020000003037824 */ /* 0x000fe200078e00ff */
[----:B------:R-:W-:-:S04]  /*5e50*/  LEA R5, R0, 0x37800000, 0x17 ;  /* 0x3780000000057811 */ /* 0x000fc800078eb8ff */
[----:B------:R-:W-:-:S07]  /*5e60*/  LOP3.LUT R30, R5, R3, R30, 0xfe, !PT ;  /* 0x00000003051e7212 */ /* 0x000fce00078efe1e */
.L_x_3063:
[----:B------:R-:W-:Y:S05]  /*5e70*/  BSYNC B0 ;  /* 0x0000000000007941 */ /* 0x000fea0003800000 */
.L_x_3062:
[----:B------:R-:W0:Y:S01]  /*5e80*/  F2I.S64.TRUNC R30, R30 ;  /* 0x0000001e001e7311 */ /* 0x000e22000020d900 */
[----:B------:R-:W-:Y:S05]  /*5e90*/  BRA `(.L_x_3043) ;  /* 0x00000000009c7947 */ /* 0x000fea0003800000 */
.L_x_3055:
        /* <DEDUP_REMOVED lines=14> */
.L_x_3069:
[----:B------:R-:W-:Y:S05]  /*5f80*/  BSYNC B0 ;  /* 0x0000000000007941 */ /* 0x000fea0003800000 */
.L_x_3068:
[----:B------:R-:W0:Y:S01]  /*5f90*/  F2I.S64.TRUNC R30, R30 ;  /* 0x0000001e001e7311 */ /* 0x000e22000020d900 */
[----:B------:R-:W-:Y:S05]  /*5fa0*/  BRA `(.L_x_3043) ;  /* 0x0000000000587947 */ /* 0x000fea0003800000 */
.L_x_3042:
        /* <DEDUP_REMOVED lines=16> */
.L_x_3070:
[----:B------:R-:W-:Y:S01]  /*60b0*/  CS2R R30, SRZ ;  /* 0x00000000001e7805 */ /* 0x000fe2000001ff00 */
[----:B------:R-:W-:Y:S06]  /*60c0*/  BRA `(.L_x_3043) ;  /* 0x0000000000107947 */ /* 0x000fec0003800000 */
.L_x_3067:
[----:B------:R0:W5:Y:S01]  /*60d0*/  LDG.E.64 R30, desc[UR36][R4.64] ;  /* 0x00000024041e7981 */ /* 0x000162000c1e1b00 */
[----:B------:R-:W-:Y:S05]  /*60e0*/  BRA `(.L_x_3043) ;  /* 0x0000000000087947 */ /* 0x000fea0003800000 */
.L_x_3066:
[----:B------:R0:W5:Y:S01]  /*60f0*/  LDG.E R30, desc[UR36][R4.64] ;  /* 0x00000024041e7981 */ /* 0x000162000c1e1900 */
[----:B------:R-:W-:-:S07]  /*6100*/  IMAD.MOV.U32 R31, RZ, RZ, RZ ;  /* 0x000000ffff1f7224 */ /* 0x000fce00078e00ff */
.L_x_3043:
[----:B------:R-:W-:Y:S01]  /*6110*/  ISETP.NE.AND P1, PT, R26, RZ, PT ;  /* 0x000000ff1a00720c */ /* 0x000fe20003f25270 */
[----:B------:R-:W-:Y:S01]  /*6120*/  VIADD R18, R18, 0x80 ;  /* 0x0000008012127836 */ /* 0x000fe20000000000 */
[----:B------:R-:W-:Y:S02]  /*6130*/  ISETP.NE.AND P0, PT, R27, RZ, PT ;  /* 0x000000ff1b00720c */ /* 0x000fe40003f05270 */
[----:B------:R-:W-:Y:S02]  /*6140*/  SEL R24, RZ, 0x1, !P1 ;  /* 0x00000001ff187807 */ /* 0x000fe40004800000 */
[----:B------:R-:W-:-:S09]  /*6150*/  SEL R26, RZ, 0x1, !P0 ;  /* 0x00000001ff1a7807 */ /* 0x000fd20004000000 */
.L_x_2971:
[----:B------:R-:W-:Y:S05]  /*6160*/  BSYNC B6 ;  /* 0x0000000000067941 */ /* 0x000fea0003800000 */
.L_x_2970:
        /* <DEDUP_REMOVED lines=29> */
.L_x_3076:
[----:B------:R-:W4:Y:S02]  /*6340*/  LDG.E.U8 R4, desc[UR36][R4.64] ;  /* 0x0000002404047981 */ /* 0x000f24000c1e1100 */
[----:B----4-:R-:W-:-:S04]  /*6350*/  ISETP.NE.AND P0, PT, R4, RZ, PT ;  /* 0x000000ff0400720c */ /* 0x010fc80003f05270 */
[----:B------:R-:W-:Y:S01]  /*6360*/  P2R R32, PR, RZ, 0x1 ;  /* 0x00000001ff207803 */ /* 0x000fe20000000000 */
[----:B------:R-:W-:Y:S08]  /*6370*/  BRA `(.L_x_3078) ;  /* 0x0000000c00c47947 */ /* 0x000ff00003800000 */
.L_x_3075:
        /* <DEDUP_REMOVED lines=11> */
.L_x_3080:
[----:B------:R-:W4:Y:S02]  /*6430*/  LDG.E R4, desc[UR36][R4.64] ;  /* 0x0000002404047981 */ /* 0x000f24000c1e1900 */
[----:B----4-:R-:W-:-:S04]  /*6440*/  ISETP.NE.AND P0, PT, R4, RZ, PT ;  /* 0x000000ff0400720c */ /* 0x010fc80003f05270 */
[----:B------:R-:W-:Y:S01]  /*6450*/  P2R R32, PR, RZ, 0x1 ;  /* 0x00000001ff207803 */ /* 0x000fe20000000000 */
[----:B------:R-:W-:Y:S08]  /*6460*/  BRA `(.L_x_3078) ;  /* 0x0000000c00887947 */ /* 0x000ff00003800000 */
.L_x_3079:
[----:B------:R-:W4:Y:S02]  /*6470*/  LDG.E.U16 R4, desc[UR36][R4.64] ;  /* 0x0000002404047981 */ /* 0x000f24000c1e1500 */
[----:B----4-:R-:W-:-:S04]  /*6480*/  ISETP.NE.AND P0, PT, R4, RZ, PT ;  /* 0x000000ff0400720c */ /* 0x010fc80003f05270 */
[----:B------:R-:W-:Y:S01]  /*6490*/  P2R R32, PR, RZ, 0x1 ;  /* 0x00000001ff207803 */ /* 0x000fe20000000000 */
[----:B------:R-:W-:Y:S08]  /*64a0*/  BRA `(.L_x_3078) ;  /* 0x0000000c00787947 */ /* 0x000ff00003800000 */
.L_x_3074:
        /* <DEDUP_REMOVED lines=10> */
.L_x_3082:
[----:B------:R-:W4:Y:S02]  /*6550*/  LDG.E.U16 R0, desc[UR36][R4.64] ;  /* 0x0000002404007981 */ /* 0x000f24000c1e1500 */
[----:B----4-:R-:W-:-:S05]  /*6560*/  HADD2.F32 R0, -RZ, R0.H0_H0 ;  /* 0x20000000ff007230 */ /* 0x010fca0000004100 */
[----:B------:R-:W-:-:S04]  /*6570*/  FSETP.NEU.FTZ.AND P0, PT, R0, RZ, PT ;  /* 0x000000ff0000720b */ /* 0x000fc80003f1d000 */
[----:B------:R-:W-:Y:S01]  /*6580*/  P2R R32, PR, RZ, 0x1 ;  /* 0x00000001ff207803 */ /* 0x000fe20000000000 */
[----:B------:R-:W-:Y:S08]  /*6590*/  BRA `(.L_x_3078) ;  /* 0x0000000c003c7947 */ /* 0x000ff00003800000 */
.L_x_3081:
        /* <DEDUP_REMOVED lines=12> */
.L_x_3084:
        /* <DEDUP_REMOVED lines=11> */
.L_x_3083:
[----:B------:R-:W4:Y:S02]  /*6710*/  LDG.E.64 R4, desc[UR36][R4.64] ;  /* 0x0000002404047981 */ /* 0x000f24000c1e1b00 */
[----:B----4-:R-:W-:-:S06]  /*6720*/  DSETP.NEU.AND P0, PT, R4, RZ, PT ;  /* 0x000000ff0400722a */ /* 0x010fcc0003f0d000 */
[----:B------:R-:W-:Y:S01]  /*6730*/  P2R R32, PR, RZ, 0x1 ;  /* 0x00000001ff207803 */ /* 0x000fe20000000000 */
[----:B------:R-:W-:Y:S07]  /*6740*/  BRA `(.L_x_3078) ;  /* 0x0000000800d07947 */ /* 0x000fee0003800000 */
.L_x_3073:
        /* <DEDUP_REMOVED lines=12> */
.L_x_3087:
[----:B------:R-:W4:Y:S02]  /*6810*/  LDG.E.128 R4, desc[UR36][R4.64] ;  /* 0x0000002404047981 */ /* 0x000f24000c1e1d00 */
[----:B----4-:R-:W-:-:S06]  /*6820*/  DSETP.NEU.AND P0, PT, R6, RZ, PT ;  /* 0x000000ff0600722a */ /* 0x010fcc0003f0d000 */
[----:B------:R-:W-:-:S06]  /*6830*/  DSETP.NEU.OR P0, PT, R4, RZ, P0 ;  /* 0x000000ff0400722a */ /* 0x000fcc000070d400 */
[----:B------:R-:W-:Y:S01]  /*6840*/  P2R R32, PR, RZ, 0x1 ;  /* 0x00000001ff207803 */ /* 0x000fe20000000000 */
[----:B------:R-:W-:Y:S07]  /*6850*/  BRA `(.L_x_3078) ;  /* 0x00000008008c7947 */ /* 0x000fee0003800000 */
.L_x_3086:
        /* <DEDUP_REMOVED lines=28> */
.L_x_3089:
        /* <DEDUP_REMOVED lines=15> */
.L_x_3088:
[----:B------:R-:W4:Y:S02]  /*6b10*/  LDG.E.U16 R0, desc[UR36][R4.64] ;  /* 0x0000002404007981 */ /* 0x000f24000c1e1500 */
[----:B----4-:R-:W-:-:S05]  /*6b20*/  IMAD.U32 R0, R0, 0x10000, RZ ;  /* 0x0001000000007824 */ /* 0x010fca00078e00ff */
[----:B------:R-:W-:-:S04]  /*6b30*/  FSETP.NEU.FTZ.AND P0, PT, R0, RZ, PT ;  /* 0x000000ff0000720b */ /* 0x000fc80003f1d000 */
[----:B------:R-:W-:Y:S01]  /*6b40*/  P2R R32, PR, RZ, 0x1 ;  /* 0x00000001ff207803 */ /* 0x000fe20000000000 */
[----:B------:R-:W-:Y:S08]  /*6b50*/  BRA `(.L_x_3078) ;  /* 0x0000000400cc7947 */ /* 0x000ff00003800000 */
.L_x_3085:
        /* <DEDUP_REMOVED lines=12> */
.L_x_3092:
        /* <DEDUP_REMOVED lines=21> */
.L_x_3096:
[----:B------:R-:W-:Y:S05]  /*6d70*/  BSYNC B1 ;  /* 0x0000000000017941 */ /* 0x000fea0003800000 */
.L_x_3095:
[----:B------:R-:W-:Y:S01]  /*6d80*/  LEA R5, R0, 0x3b800000, 0x17 ;  /* 0x3b80000000057811 */ /* 0x000fe200078eb8ff */
[----:B------:R-:W-:-:S05]  /*6d90*/  IMAD.SHL.U32 R0, R3, 0x100000, RZ ;  /* 0x0010000003007824 */ /* 0x000fca00078e00ff */
[----:B------:R-:W-:-:S07]  /*6da0*/  LOP3.LUT R0, R5, R0, R6, 0xfe, !PT ;  /* 0x0000000005007212 */ /* 0x000fce00078efe06 */
.L_x_3094:
[----:B------:R-:W-:Y:S05]  /*6db0*/  BSYNC B0 ;  /* 0x0000000000007941 */ /* 0x000fea0003800000 */
.L_x_3093:
[----:B------:R-:W-:-:S04]  /*6dc0*/  FSETP.NEU.FTZ.AND P0, PT, R0, RZ, PT ;  /* 0x000000ff0000720b */ /* 0x000fc80003f1d000 */
[----:B------:R-:W-:Y:S01]  /*6dd0*/  P2R R32, PR, RZ, 0x1 ;  /* 0x00000001ff207803 */ /* 0x000fe20000000000 */
[----:B------:R-:W-:Y:S08]  /*6de0*/  BRA `(.L_x_3078) ;  /* 0x0000000400287947 */ /* 0x000ff00003800000 */
.L_x_3091:
        /* <DEDUP_REMOVED lines=21> */
.L_x_3100:
[----:B------:R-:W-:Y:S05]  /*6f40*/  BSYNC B1 ;  /* 0x0000000000017941 */ /* 0x000fea0003800000 */
.L_x_3099:
[----:B------:R-:W-:Y:S01]  /*6f50*/  LEA R5, R0, 0x37800000, 0x17 ;  /* 0x3780000000057811 */ /* 0x000fe200078eb8ff */
[----:B------:R-:W-:-:S05]  /*6f60*/  IMAD.SHL.U32 R0, R3, 0x200000, RZ ;  /* 0x0020000003007824 */ /* 0x000fca00078e00ff */
[----:B------:R-:W-:-:S07]  /*6f70*/  LOP3.LUT R0, R5, R0, R6, 0xfe, !PT ;  /* 0x0000000005007212 */ /* 0x000fce00078efe06 */
.L_x_3098:
[----:B------:R-:W-:Y:S05]  /*6f80*/  BSYNC B0 ;  /* 0x0000000000007941 */ /* 0x000fea0003800000 */
.L_x_3097:
[----:B------:R-:W-:-:S04]  /*6f90*/  FSETP.NEU.FTZ.AND P0, PT, R0, RZ, PT ;  /* 0x000000ff0000720b */ /* 0x000fc80003f1d000 */
[----:B------:R-:W-:Y:S01]  /*6fa0*/  P2R R32, PR, RZ, 0x1 ;  /* 0x00000001ff207803 */ /* 0x000fe20000000000 */
[----:B------:R-:W-:Y:S08]  /*6fb0*/  BRA `(.L_x_3078) ;  /* 0x0000000000b47947 */ /* 0x000ff00003800000 */
.L_x_3090:
        /* <DEDUP_REMOVED lines=14> */
.L_x_3104:
[----:B------:R-:W-:Y:S05]  /*70a0*/  BSYNC B0 ;  /* 0x0000000000007941 */ /* 0x000fea0003800000 */
.L_x_3103:
[----:B------:R-:W-:-:S04]  /*70b0*/  FSETP.NEU.FTZ.AND P0, PT, R0, RZ, PT ;  /* 0x000000ff0000720b */ /* 0x000fc80003f1d000 */
[----:B------:R-:W-:Y:S01]  /*70c0*/  P2R R32, PR, RZ, 0x1 ;  /* 0x00000001ff207803 */ /* 0x000fe20000000000 */
[----:B------:R-:W-:Y:S08]  /*70d0*/  BRA `(.L_x_3078) ;  /* 0x00000000006c7947 */ /* 0x000ff00003800000 */
.L_x_3077:
        /* <DEDUP_REMOVED lines=16> */
.L_x_3105:
[----:B------:R-:W-:-:S04]  /*71e0*/  PLOP3.LUT P0, PT, PT, PT, PT, 0x8, 0x0 ;  /* 0x000000000000781c */ /* 0x000fc80003f0e170 */
[----:B------:R-:W-:Y:S01]  /*71f0*/  P2R R32, PR, RZ, 0x1 ;  /* 0x00000001ff207803 */ /* 0x000fe20000000000 */
[----:B------:R-:W-:Y:S08]  /*7200*/  BRA `(.L_x_3078) ;  /* 0x0000000000207947 */ /* 0x000ff00003800000 */
.L_x_3102:
[----:B------:R-:W4:Y:S02]  /*7210*/  LDG.E.64 R4, desc[UR36][R4.64] ;  /* 0x0000002404047981 */ /* 0x000f24000c1e1b00 */
[----:B----4-:R-:W-:-:S04]  /*7220*/  ISETP.NE.U32.AND P0, PT, R4, RZ, PT ;  /* 0x000000ff0400720c */ /* 0x010fc80003f05070 */
[----:B------:R-:W-:-:S04]  /*7230*/  ISETP.NE.AND.EX P0, PT, R5, RZ, PT, P0 ;  /* 0x000000ff0500720c */ /* 0x000fc80003f05300 */
[----:B------:R-:W-:Y:S01]  /*7240*/  P2R R32, PR, RZ, 0x1 ;  /* 0x00000001ff207803 */ /* 0x000fe20000000000 */
[----:B------:R-:W-:Y:S08]  /*7250*/  BRA `(.L_x_3078) ;  /* 0x00000000000c7947 */ /* 0x000ff00003800000 */
.L_x_3101:
[----:B------:R-:W4:Y:S02]  /*7260*/  LDG.E R4, desc[UR36][R4.64] ;  /* 0x0000002404047981 */ /* 0x000f24000c1e1900 */
[----:B----4-:R-:W-:-:S04]  /*7270*/  ISETP.NE.AND P0, PT, R4, RZ, PT ;  /* 0x000000ff0400720c */ /* 0x010fc80003f05270 */
[----:B------:R-:W-:-:S09]  /*7280*/  P2R R32, PR, RZ, 0x1 ;  /* 0x00000001ff207803 */ /* 0x000fd20000000000 */
.L_x_3078:
        /* <DEDUP_REMOVED lines=20> */
.L_x_3109:
[----:B------:R-:W4:Y:S02]  /*73d0*/  LDG.E.U8 R4, desc[UR36][R4.64] ;  /* 0x0000002404047981 */ /* 0x000f24000c1e1100 */
[----:B----4-:R-:W-:-:S04]  /*73e0*/  ISETP.NE.AND P0, PT, R4, RZ, PT ;  /* 0x000000ff0400720c */ /* 0x010fc80003f05270 */
[----:B------:R-:W-:Y:S01]  /*73f0*/  P2R R16, PR, RZ, 0x1 ;  /* 0x00000001ff107803 */ /* 0x000fe20000000000 */
[----:B------:R-:W-:Y:S08]  /*7400*/  BRA `(.L_x_3111) ;  /* 0x0000000c00c47947 */ /* 0x000ff00003800000 */
.L_x_3108:
        /* <DEDUP_REMOVED lines=11> */
.L_x_3113:
[----:B------:R-:W4:Y:S02]  /*74c0*/  LDG.E R4, desc[UR36][R4.64] ;  /* 0x0000002404047981 */ /* 0x000f24000c1e1900 */
[----:B----4-:R-:W-:-:S04]  /*74d0*/  ISETP.NE.AND P0, PT, R4, RZ, PT ;  /* 0x000000ff0400720c */ /* 0x010fc80003f05270 */
[----:B------:R-:W-:Y:S01]  /*74e0*/  P2R R16, PR, RZ, 0x1 ;  /* 0x00000001ff107803 */ /* 0x000fe20000000000 */
[----:B------:R-:W-:Y:S08]  /*74f0*/  BRA `(.L_x_3111) ;  /* 0x0000000c00887947 */ /* 0x000ff00003800000 */
.L_x_3112:
[----:B------:R-:W4:Y:S02]  /*7500*/  LDG.E.U16 R4, desc[UR36][R4.64] ;  /* 0x0000002404047981 */ /* 0x000f24000c1e1500 */
[----:B----4-:R-:W-:-:S04]  /*7510*/  ISETP.NE.AND P0, PT, R4, RZ, PT ;  /* 0x000000ff0400720c */ /* 0x010fc80003f05270 */
[----:B------:R-:W-:Y:S01]  /*7520*/  P2R R16, PR, RZ, 0x1 ;  /* 0x00000001ff107803 */ /* 0x000fe20000000000 */
[----:B------:R-:W-:Y:S08]  /*7530*/  BRA `(.L_x_3111) ;  /* 0x0000000c00787947 */ /* 0x000ff00003800000 */
.L_x_3107:
        /* <DEDUP_REMOVED lines=10> */
.L_x_3115:
[----:B------:R-:W4:Y:S02]  /*75e0*/  LDG.E.U16 R0, desc[UR36][R4.64] ;  /* 0x0000002404007981 */ /* 0x000f24000c1e1500 */
[----:B----4-:R-:W-:-:S05]  /*75f0*/  HADD2.F32 R0, -RZ, R0.H0_H0 ;  /* 0x20000000ff007230 */ /* 0x010fca0000004100 */
[----:B------:R-:W-:-:S04]  /*7600*/  FSETP.NEU.FTZ.AND P0, PT, R0, RZ, PT ;  /* 0x000000ff0000720b */ /* 0x000fc80003f1d000 */
[----:B------:R-:W-:Y:S01]  /*7610*/  P2R R16, PR, RZ, 0x1 ;  /* 0x00000001ff107803 */ /* 0x000fe20000000000 */
[----:B------:R-:W-:Y:S08]  /*7620*/  BRA `(.L_x_3111) ;  /* 0x0000000c003c7947 */ /* 0x000ff00003800000 */
.L_x_3114:
        /* <DEDUP_REMOVED lines=12> */
.L_x_3117:
        /* <DEDUP_REMOVED lines=11> */
.L_x_3116:
[----:B------:R-:W4:Y:S02]  /*77a0*/  LDG.E.64 R4, desc[UR36][R4.64] ;  /* 0x0000002404047981 */ /* 0x000f24000c1e1b00 */
[----:B----4-:R-:W-:-:S06]  /*77b0*/  DSETP.NEU.AND P0, PT, R4, RZ, PT ;  /* 0x000000ff0400722a */ /* 0x010fcc0003f0d000 */
[----:B------:R-:W-:Y:S01]  /*77c0*/  P2R R16, PR, RZ, 0x1 ;  /* 0x00000001ff107803 */ /* 0x000fe20000000000 */
[----:B------:R-:W-:Y:S07]  /*77d0*/  BRA `(.L_x_3111) ;  /* 0x0000000800d07947 */ /* 0x000fee0003800000 */
.L_x_3106:
        /* <DEDUP_REMOVED lines=12> */
.L_x_3120:
[----:B------:R-:W4:Y:S02]  /*78a0*/  LDG.E.128 R4, desc[UR36][R4.64] ;  /* 0x0000002404047981 */ /* 0x000f24000c1e1d00 */
[----:B----4-:R-:W-:-:S06]  /*78b0*/  DSETP.NEU.AND P0, PT, R6, RZ, PT ;  /* 0x000000ff0600722a */ /* 0x010fcc0003f0d000 */
[----:B------:R-:W-:-:S06]  /*78c0*/  DSETP.NEU.OR P0, PT, R4, RZ, P0 ;  /* 0x000000ff0400722a */ /* 0x000fcc000070d400 */
[----:B------:R-:W-:Y:S01]  /*78d0*/  P2R R16, PR, RZ, 0x1 ;  /* 0x00000001ff107803 */ /* 0x000fe20000000000 */
[----:B------:R-:W-:Y:S07]  /*78e0*/  BRA `(.L_x_3111) ;  /* 0x00000008008c7947 */ /* 0x000fee0003800000 */
.L_x_3119:
        /* <DEDUP_REMOVED lines=28> */
.L_x_3122:
        /* <DEDUP_REMOVED lines=15> */
.L_x_3121:
[----:B------:R-:W4:Y:S02]  /*7ba0*/  LDG.E.U16 R0, desc[UR36][R4.64] ;  /* 0x0000002404007981 */ /* 0x000f24000c1e1500 */
[----:B----4-:R-:W-:-:S05]  /*7bb0*/  IMAD.U32 R0, R0, 0x10000, RZ ;  /* 0x0001000000007824 */ /* 0x010fca00078e00ff */
[----:B------:R-:W-:-:S04]  /*7bc0*/  FSETP.NEU.FTZ.AND P0, PT, R0, RZ, PT ;  /* 0x000000ff0000720b */ /* 0x000fc80003f1d000 */
[----:B------:R-:W-:Y:S01]  /*7bd0*/  P2R R16, PR, RZ, 0x1 ;  /* 0x00000001ff107803 */ /* 0x000fe20000000000 */
[----:B------:R-:W-:Y:S08]  /*7be0*/  BRA `(.L_x_3111) ;  /* 0x0000000400cc7947 */ /* 0x000ff00003800000 */
.L_x_3118:
        /* <DEDUP_REMOVED lines=12> */
.L_x_3125:
        /* <DEDUP_REMOVED lines=21> */
.L_x_3129:
[----:B------:R-:W-:Y:S05]  /*7e00*/  BSYNC B1 ;  /* 0x0000000000017941 */ /* 0x000fea0003800000 */
.L_x_3128:
[----:B------:R-:W-:Y:S01]  /*7e10*/  LEA R5, R0, 0x3b800000, 0x17 ;  /* 0x3b80000000057811 */ /* 0x000fe200078eb8ff */
[----:B------:R-:W-:-:S05]  /*7e20*/  IMAD.SHL.U32 R0, R3, 0x100000, RZ ;  /* 0x0010000003007824 */ /* 0x000fca00078e00ff */
[----:B------:R-:W-:-:S07]  /*7e30*/  LOP3.LUT R0, R5, R0, R6, 0xfe, !PT ;  /* 0x0000000005007212 */ /* 0x000fce00078efe06 */
.L_x_3127:
[----:B------:R-:W-:Y:S05]  /*7e40*/  BSYNC B0 ;  /* 0x0000000000007941 */ /* 0x000fea0003800000 */
.L_x_3126:
[----:B------:R-:W-:-:S04]  /*7e50*/  FSETP.NEU.FTZ.AND P0, PT, R0, RZ, PT ;  /* 0x000000ff0000720b */ /* 0x000fc80003f1d000 */
[----:B------:R-:W-:Y:S01]  /*7e60*/  P2R R16, PR, RZ, 0x1 ;  /* 0x00000001ff107803 */ /* 0x000fe20000000000 */
[----:B------:R-:W-:Y:S08]  /*7e70*/  BRA `(.L_x_3111) ;  /* 0x0000000400287947 */ /* 0x000ff00003800000 */
.L_x_3124:
        /* <DEDUP_REMOVED lines=21> */
.L_x_3133:
[----:B------:R-:W-:Y:S05]  /*7fd0*/  BSYNC B1 ;  /* 0x0000000000017941 */ /* 0x000fea0003800000 */
.L_x_3132:
[----:B------:R-:W-:Y:S01]  /*7fe0*/  LEA R5, R0, 0x37800000, 0x17 ;  /* 0x3780000000057811 */ /* 0x000fe200078eb8ff */
[----:B------:R-:W-:-:S05]  /*7ff0*/  IMAD.SHL.U32 R0, R3, 0x200000, RZ ;  /* 0x0020000003007824 */ /* 0x000fca00078e00ff */
[----:B------:R-:W-:-:S07]  /*8000*/  LOP3.LUT R0, R5, R0, R6, 0xfe, !PT ;  /* 0x0000000005007212 */ /* 0x000fce00078efe06 */
.L_x_3131:
[----:B------:R-:W-:Y:S05]  /*8010*/  BSYNC B0 ;  /* 0x0000000000007941 */ /* 0x000fea0003800000 */
.L_x_3130:
[----:B------:R-:W-:-:S04]  /*8020*/  FSETP.NEU.FTZ.AND P0, PT, R0, RZ, PT ;  /* 0x000000ff0000720b */ /* 0x000fc80003f1d000 */
[----:B------:R-:W-:Y:S01]  /*8030*/  P2R R16, PR, RZ, 0x1 ;  /* 0x00000001ff107803 */ /* 0x000fe20000000000 */
[----:B------:R-:W-:Y:S08]  /*8040*/  BRA `(.L_x_3111) ;  /* 0x0000000000b47947 */ /* 0x000ff00003800000 */
.L_x_3123:
        /* <DEDUP_REMOVED lines=14> */
.L_x_3137:
[----:B------:R-:W-:Y:S05]  /*8130*/  BSYNC B0 ;  /* 0x0000000000007941 */ /* 0x000fea0003800000 */
.L_x_3136:
[----:B------:R-:W-:-:S04]  /*8140*/  FSETP.NEU.FTZ.AND P0, PT, R0, RZ, PT ;  /* 0x000000ff0000720b */ /* 0x000fc80003f1d000 */
[----:B------:R-:W-:Y:S01]  /*8150*/  P2R R16, PR, RZ, 0x1 ;  /* 0x00000001ff107803 */ /* 0x000fe20000000000 */
[----:B------:R-:W-:Y:S08]  /*8160*/  BRA `(.L_x_3111) ;  /* 0x00000000006c7947 */ /* 0x000ff00003800000 */
.L_x_3110:
        /* <DEDUP_REMOVED lines=16> */
.L_x_3138:
[----:B------:R-:W-:-:S04]  /*8270*/  PLOP3.LUT P0, PT, PT, PT, PT, 0x8, 0x0 ;  /* 0x000000000000781c */ /* 0x000fc80003f0e170 */
[----:B------:R-:W-:Y:S01]  /*8280*/  P2R R16, PR, RZ, 0x1 ;  /* 0x00000001ff107803 */ /* 0x000fe20000000000 */
[----:B------:R-:W-:Y:S08]  /*8290*/  BRA `(.L_x_3111) ;  /* 0x0000000000207947 */ /* 0x000ff00003800000 */
.L_x_3135:
[----:B------:R-:W4:Y:S02]  /*82a0*/  LDG.E.64 R4, desc[UR36][R4.64] ;  /* 0x0000002404047981 */ /* 0x000f24000c1e1b00 */
[----:B----4-:R-:W-:-:S04]  /*82b0*/  ISETP.NE.U32.AND P0, PT, R4, RZ, PT ;  /* 0x000000ff0400720c */ /* 0x010fc80003f05070 */
[----:B------:R-:W-:-:S04]  /*82c0*/  ISETP.NE.AND.EX P0, PT, R5, RZ, PT, P0 ;  /* 0x000000ff0500720c */ /* 0x000fc80003f05300 */
[----:B------:R-:W-:Y:S01]  /*82d0*/  P2R R16, PR, RZ, 0x1 ;  /* 0x00000001ff107803 */ /* 0x000fe20000000000 */
[----:B------:R-:W-:Y:S08]  /*82e0*/  BRA `(.L_x_3111) ;  /* 0x00000000000c7947 */ /* 0x000ff00003800000 */
.L_x_3134:
[----:B------:R-:W4:Y:S02]  /*82f0*/  LDG.E R4, desc[UR36][R4.64] ;  /* 0x0000002404047981 */ /* 0x000f24000c1e1900 */
[----:B----4-:R-:W-:-:S04]  /*8300*/  ISETP.NE.AND P0, PT, R4, RZ, PT ;  /* 0x000000ff0400720c */ /* 0x010fc80003f05270 */
[----:B------:R-:W-:-:S09]  /*8310*/  P2R R16, PR, RZ, 0x1 ;  /* 0x00000001ff107803 */ /* 0x000fd20000000000 */
.L_x_3111:
        /* <DEDUP_REMOVED lines=19> */
.L_x_3142:
[----:B------:R0:W5:Y:S01]  /*8450*/  LDG.E.U8 R36, desc[UR36][R4.64] ;  /* 0x0000002404247981 */ /* 0x000162000c1e1100 */
[----:B------:R-:W-:Y:S01]  /*8460*/  IMAD.MOV.U32 R37, RZ, RZ, RZ ;  /* 0x000000ffff257224 */ /* 0x000fe200078e00ff */
[----:B------:R-:W-:Y:S06]  /*8470*/  BRA `(.L_x_3144) ;  /* 0x0000000c00487947 */ /* 0x000fec0003800000 */
.L_x_3141:
        /* <DEDUP_REMOVED lines=8> */
.L_x_3146:
[----:B------:R-:W4:Y:S02]  /*8500*/  LDG.E R36, desc[UR36][R4.64] ;  /* 0x0000002404247981 */ /* 0x000f24000c1e1900 */
[----:B----4-:R-:W-:Y:S01]  /*8510*/  SHF.R.S32.HI R37, RZ, 0x1f, R36 ;  /* 0x0000001fff257819 */ /* 0x010fe20000011424 */
[----:B------:R-:W-:Y:S06]  /*8520*/  BRA `(.L_x_3144) ;  /* 0x0000000c001c7947 */ /* 0x000fec0003800000 */
.L_x_3145:
[----:B------:R-:W4:Y:S02]  /*8530*/  LDG.E.S16 R36, desc[UR36][R4.64] ;  /* 0x0000002404247981 */ /* 0x000f24000c1e1700 */
[----:B----4-:R-:W-:Y:S01]  /*8540*/  SHF.R.S32.HI R37, RZ, 0x1f, R36 ;  /* 0x0000001fff257819 */ /* 0x010fe20000011424 */
[----:B------:R-:W-:Y:S06]  /*8550*/  BRA `(.L_x_3144) ;  /* 0x0000000c00107947 */ /* 0x000fec0003800000 */
.L_x_3140:
        /* <DEDUP_REMOVED lines=9> */
.L_x_3148:
[----:B------:R-:W4:Y:S02]  /*85f0*/  LDG.E.U16 R4, desc[UR36][R4.64] ;  /* 0x0000002404047981 */ /* 0x000f24000c1e1500 */
[----:B----4-:R-:W-:-:S06]  /*8600*/  HADD2.F32 R36, -RZ, R4.H0_H0 ;  /* 0x20000004ff247230 */ /* 0x010fcc0000004100 */
[----:B------:R-:W0:Y:S01]  /*8610*/  F2I.S64.TRUNC R36, R36 ;  /* 0x0000002400247311 */ /* 0x000e22000020d900 */
[----:B------:R-:W-:Y:S05]  /*8620*/  BRA `(.L_x_3144) ;  /* 0x0000000800dc7947 */ /* 0x000fea0003800000 */
.L_x_3147:
        /* <DEDUP_REMOVED lines=9> */
.L_x_3150:
[----:B------:R-:W4:Y:S02]  /*86c0*/  LDG.E.U16 R4, desc[UR36][R4.64] ;  /* 0x0000002404047981 */ /* 0x000f24000c1e1500 */
[----:B----4-:R-:W-:-:S06]  /*86d0*/  HADD2.F32 R36, -RZ, R4.H0_H0 ;  /* 0x20000004ff247230 */ /* 0x010fcc0000004100 */
[----:B------:R-:W0:Y:S01]  /*86e0*/  F2I.S64.TRUNC R36, R36 ;  /* 0x0000002400247311 */ /* 0x000e22000020d900 */
[----:B------:R-:W-:Y:S05]  /*86f0*/  BRA `(.L_x_3144) ;  /* 0x0000000800a87947 */ /* 0x000fea0003800000 */
.L_x_3149:
[----:B------:R-:W4:Y:S02]  /*8700*/  LDG.E.64 R4, desc[UR36][R4.64] ;  /* 0x0000002404047981 */ /* 0x000f24000c1e1b00 */
[----:B----4-:R0:W1:Y:S01]  /*8710*/  F2I.S64.F64.TRUNC R36, R4 ;  /* 0x0000000400247311 */ /* 0x010062000030d900 */
[----:B------:R-:W-:Y:S05]  /*8720*/  BRA `(.L_x_3144) ;  /* 0x00000008009c7947 */ /* 0x000fea0003800000 */
.L_x_3139:
        /* <DEDUP_REMOVED lines=13> */
.L_x_3153:
[----:B------:R-:W4:Y:S02]  /*8800*/  LDG.E.64 R4, desc[UR36][R4.64] ;  /* 0x0000002404047981 */ /* 0x000f24000c1e1b00 */
[----:B----4-:R0:W1:Y:S01]  /*8810*/  F2I.S64.F64.TRUNC R36, R4 ;  /* 0x0000000400247311 */ /* 0x010062000030d900 */
[----:B------:R-:W-:Y:S05]  /*8820*/  BRA `(.L_x_3144) ;  /* 0x00000008005c7947 */ /* 0x000fea0003800000 */
.L_x_3152:
        /* <DEDUP_REMOVED lines=24> */
[----:B------:R-:W-:-:S04]  /*89b0*/  LOP3.LUT R3, R3, 0x80000000, R0, 0xf8, !PT ;  /* 0x8000000003037812 */ /* 0x000fc800078ef800 */
[----:B------:R0:W1:Y:S01]  /*89c0*/  F2I.S64.TRUNC R36, R3 ;  /* 0x0000000300247311 */ /* 0x000062000020d900 */
[----:B------:R-:W-:Y:S05]  /*89d0*/  BRA `(.L_x_3144) ;  /* 0x0000000400f07947 */ /* 0x000fea0003800000 */
.L_x_3155:
[----:B------:R-:W4:Y:S02]  /*89e0*/  LDG.E.U8 R3, desc[UR36][R4.64] ;  /* 0x0000002404037981 */ /* 0x000f24000c1e1100 */
[----:B----4-:R-:W-:-:S05]  /*89f0*/  IMAD.SHL.U32 R0, R3, 0x2000000, RZ ;  /* 0x0200000003007824 */ /* 0x010fca00078e00ff */
        /* <DEDUP_REMOVED lines=9> */
[----:B------:R-:W-:-:S04]  /*8a90*/  LOP3.LUT R2, R2, 0x80000000, R3, 0xf8, !PT ;  /* 0x8000000002027812 */ /* 0x000fc800078ef803 */
[----:B------:R0:W1:Y:S01]  /*8aa0*/  F2I.S64.TRUNC R36, R2 ;  /* 0x0000000200247311 */ /* 0x000062000020d900 */
[----:B------:R-:W-:Y:S05]  /*8ab0*/  BRA `(.L_x_3144) ;  /* 0x0000000400b87947 */ /* 0x000fea0003800000 */
.L_x_3154:
[----:B------:R-:W4:Y:S02]  /*8ac0*/  LDG.E.U16 R36, desc[UR36][R4.64] ;  /* 0x0000002404247981 */ /* 0x000f24000c1e1500 */
[----:B----4-:R-:W-:-:S06]  /*8ad0*/  IMAD.U32 R36, R36, 0x10000, RZ ;  /* 0x0001000024247824 */ /* 0x010fcc00078e00ff */
[----:B------:R-:W0:Y:S01]  /*8ae0*/  F2I.S64.TRUNC R36, R36 ;  /* 0x0000002400247311 */ /* 0x000e22000020d900 */
[----:B------:R-:W-:Y:S05]  /*8af0*/  BRA `(.L_x_3144) ;  /* 0x0000000400a87947 */ /* 0x000fea0003800000 */
.L_x_3151:
        /* <DEDUP_REMOVED lines=11> */
.L_x_3158:
        /* <DEDUP_REMOVED lines=21> */
.L_x_3162:
[----:B------:R-:W-:Y:S05]  /*8d00*/  BSYNC B1 ;  /* 0x0000000000017941 */ /* 0x000fea0003800000 */
.L_x_3161:
[----:B------:R-:W-:Y:S01]  /*8d10*/  IMAD.SHL.U32 R2, R2, 0x100000, RZ ;  /* 0x0010000002027824 */ /* 0x000fe200078e00ff */
[----:B------:R-:W-:-:S04]  /*8d20*/  LEA R3, R0, 0x3b800000, 0x17 ;  /* 0x3b80000000037811 */ /* 0x000fc800078eb8ff */
[----:B------:R-:W-:-:S07]  /*8d30*/  LOP3.LUT R36, R3, R2, R36, 0xfe, !PT ;  /* 0x0000000203247212 */ /* 0x000fce00078efe24 */
.L_x_3160:
[----:B------:R-:W-:Y:S05]  /*8d40*/  BSYNC B0 ;  /* 0x0000000000007941 */ /* 0x000fea0003800000 */
.L_x_3159:
[----:B------:R-:W0:Y:S01]  /*8d50*/  F2I.S64.TRUNC R36, R36 ;  /* 0x0000002400247311 */ /* 0x000e22000020d900 */
[----:B------:R-:W-:Y:S05]  /*8d60*/  BRA `(.L_x_3144) ;  /* 0x00000004000c7947 */ /* 0x000fea0003800000 */
.L_x_3157:
        /* <DEDUP_REMOVED lines=21> */
.L_x_3166:
[----:B------:R-:W-:Y:S05]  /*8ec0*/  BSYNC B1 ;  /* 0x0000000000017941 */ /* 0x000fea0003800000 */
.L_x_3165:
[----:B------:R-:W-:Y:S01]  /*8ed0*/  IMAD.SHL.U32 R2, R2, 0x200000, RZ ;  /* 0x0020000002027824 */ /* 0x000fe200078e00ff */
[----:B------:R-:W-:-:S04]  /*8ee0*/  LEA R3, R0, 0x37800000, 0x17 ;  /* 0x3780000000037811 */ /* 0x000fc800078eb8ff */
[----:B------:R-:W-:-:S07]  /*8ef0*/  LOP3.LUT R36, R3, R2, R36, 0xfe, !PT ;  /* 0x0000000203247212 */ /* 0x000fce00078efe24 */
.L_x_3164:
[----:B------:R-:W-:Y:S05]  /*8f00*/  BSYNC B0 ;  /* 0x0000000000007941 */ /* 0x000fea0003800000 */
.L_x_3163:
[----:B------:R-:W0:Y:S01]  /*8f10*/  F2I.S64.TRUNC R36, R36 ;  /* 0x0000002400247311 */ /* 0x000e22000020d900 */
[----:B------:R-:W-:Y:S05]  /*8f20*/  BRA `(.L_x_3144) ;  /* 0x00000000009c7947 */ /* 0x000fea0003800000 */
.L_x_3156:
        /* <DEDUP_REMOVED lines=14> */
.L_x_3170:
[----:B------:R-:W-:Y:S05]  /*9010*/  BSYNC B0 ;  /* 0x0000000000007941 */ /* 0x000fea0003800000 */
.L_x_3169:
[----:B------:R-:W0:Y:S01]  /*9020*/  F2I.S64.TRUNC R36, R36 ;  /* 0x0000002400247311 */ /* 0x000e22000020d900 */
[----:B------:R-:W-:Y:S05]  /*9030*/  BRA `(.L_x_3144) ;  /* 0x0000000000587947 */ /* 0x000fea0003800000 */
.L_x_3143:
        /* <DEDUP_REMOVED lines=16> */
.L_x_3171:
[----:B------:R-:W-:Y:S01]  /*9140*/  CS2R R36, SRZ ;  /* 0x0000000000247805 */ /* 0x000fe2000001ff00 */
[----:B------:R-:W-:Y:S06]  /*9150*/  BRA `(.L_x_3144) ;  /* 0x0000000000107947 */ /* 0x000fec0003800000 */
.L_x_3168:
[----:B------:R0:W5:Y:S01]  /*9160*/  LDG.E.64 R36, desc[UR36][R4.64] ;  /* 0x0000002404247981 */ /* 0x000162000c1e1b00 */
[----:B------:R-:W-:Y:S05]  /*9170*/  BRA `(.L_x_3144) ;  /* 0x0000000000087947 */ /* 0x000fea0003800000 */
.L_x_3167:
[----:B------:R0:W5:Y:S01]  /*9180*/  LDG.E R36, desc[UR36][R4.64] ;  /* 0x0000002404247981 */ /* 0x000162000c1e1900 */
[----:B------:R-:W-:-:S07]  /*9190*/  IMAD.MOV.U32 R37, RZ, RZ, RZ ;  /* 0x000000ffff257224 */ /* 0x000fce00078e00ff */
.L_x_3144:
[----:B------:R-:W-:Y:S01]  /*91a0*/  ISETP.NE.AND P1, PT, R32, RZ, PT ;  /* 0x000000ff2000720c */ /* 0x000fe20003f25270 */
[----:B------:R-:W-:Y:S01]  /*91b0*/  VIADD R18, R18, 0x80 ;  /* 0x0000008012127836 */ /* 0x000fe20000000000 */
[----:B------:R-:W-:Y:S02]  /*91c0*/  ISETP.NE.AND P0, PT, R16, RZ, PT ;  /* 0x000000ff1000720c */ /* 0x000fe40003f05270 */
[----:B------:R-:W-:Y:S02]  /*91d0*/  SEL R27, RZ, 0x1, !P1 ;  /* 0x00000001ff1b7807 */ /* 0x000fe40004800000 */
[----:B------:R-:W-:-:S09]  /*91e0*/  SEL R32, RZ, 0x1, !P0 ;  /* 0x00000001ff207807 */ /* 0x000fd20004000000 */
.L_x_3072:
[----:B------:R-:W-:Y:S05]  /*91f0*/  BSYNC B6 ;  /* 0x0000000000067941 */ /* 0x000fea0003800000 */
.L_x_3071:
[----:B------:R-:W-:Y:S01]  /*9200*/  ISETP.GE.AND P0, PT, R18, R25, PT ;  /* 0x000000191200720c */ /* 0x000fe20003f06270 */
[----:B------:R-:W-:Y:S01]  /*9210*/  BSSY B6, `(.L_x_3172) ;  /* 0x00002ec000067945 */ /* 0x000fe20003800000 */
[----:B0-----:R-:W-:-:S11]  /*9220*/  PRMT R2, RZ, 0x7610, R2 ;  /* 0x00007610ff027816 */ /* 0x001fd60000000002 */
[----:B------:R-:W-:Y:S05]  /*9230*/  @P0 BRA `(.L_x_3173) ;  /* 0x0000002c00a40947 */ /* 0x000fea0003800000 */
[----:B------:R-:W0:Y:S01]  /*9240*/  LDC.64 R2, c[0x0][0x230] ;  /* 0x00008c00ff027b82 */ /* 0x000e220000000a00 */
[----:B----4-:R-:W-:Y:S01]  /*9250*/  PRMT R0, R17, 0x9910, RZ ;  /* 0x0000991011007816 */ /* 0x010fe200000000ff */
        /* <DEDUP_REMOVED lines=19> */
.L_x_3177:
[----:B------:R-:W4:Y:S02]  /*9390*/  LDG.E.U8 R2, desc[UR36][R2.64] ;  /* 0x0000002402027981 */ /* 0x000f24000c1e1100 */
[----:B----4-:R-:W-:-:S04]  /*93a0*/  ISETP.NE.AND P0, PT, R2, RZ, PT ;  /* 0x000000ff0200720c */ /* 0x010fc80003f05270 */
[----:B------:R-:W-:Y:S01]  /*93b0*/  P2R R2, PR, RZ, 0x1 ;  /* 0x00000001ff027803 */ /* 0x000fe20000000000 */
[----:B------:R-:W-:Y:S08]  /*93c0*/  BRA `(.L_x_3179) ;  /* 0x0000000c00c47947 */ /* 0x000ff00003800000 */
.L_x_3176:
        /* <DEDUP_REMOVED lines=11> */
.L_x_3181:
[----:B------:R-:W4:Y:S02]  /*9480*/  LDG.E R2, desc[UR36][R2.64] ;  /* 0x0000002402027981 */ /* 0x000f24000c1e1900 */
[----:B----4-:R-:W-:-:S04]  /*9490*/  ISETP.NE.AND P0, PT, R2, RZ, PT ;  /* 0x000000ff0200720c */ /* 0x010fc80003f05270 */
[----:B------:R-:W-:Y:S01]  /*94a0*/  P2R R2, PR, RZ, 0x1 ;  /* 0x00000001ff027803 */ /* 0x000fe20000000000 */
[----:B------:R-:W-:Y:S08]  /*94b0*/  BRA `(.L_x_3179) ;  /* 0x0000000c00887947 */ /* 0x000ff00003800000 */
.L_x_3180:
[----:B------:R-:W4:Y:S02]  /*94c0*/  LDG.E.U16 R2, desc[UR36][R2.64] ;  /* 0x0000002402027981 */ /* 0x000f24000c1e1500 */
[----:B----4-:R-:W-:-:S04]  /*94d0*/  ISETP.NE.AND P0, PT, R2, RZ, PT ;  /* 0x000000ff0200720c */ /* 0x010fc80003f05270 */
[----:B------:R-:W-:Y:S01]  /*94e0*/  P2R R2, PR, RZ, 0x1 ;  /* 0x00000001ff027803 */ /* 0x000fe20000000000 */
[----:B------:R-:W-:Y:S08]  /*94f0*/  BRA `(.L_x_3179) ;  /* 0x0000000c00787947 */ /* 0x000ff00003800000 */
.L_x_3175:
        /* <DEDUP_REMOVED lines=10> */
.L_x_3183:
[----:B------:R-:W4:Y:S02]  /*95a0*/  LDG.E.U16 R0, desc[UR36][R2.64] ;  /* 0x0000002402007981 */ /* 0x000f24000c1e1500 */
[----:B----4-:R-:W-:-:S05]  /*95b0*/  HADD2.F32 R0, -RZ, R0.H0_H0 ;  /* 0x20000000ff007230 */ /* 0x010fca0000004100 */
[----:B------:R-:W-:-:S04]  /*95c0*/  FSETP.NEU.FTZ.AND P0, PT, R0, RZ, PT ;  /* 0x000000ff0000720b */ /* 0x000fc80003f1d000 */
[----:B------:R-:W-:Y:S01]  /*95d0*/  P2R R2, PR, RZ, 0x1 ;  /* 0x00000001ff027803 */ /* 0x000fe20000000000 */
[----:B------:R-:W-:Y:S08]  /*95e0*/  BRA `(.L_x_3179) ;  /* 0x0000000c003c7947 */ /* 0x000ff00003800000 */
.L_x_3182:
        /* <DEDUP_REMOVED lines=12> */
.L_x_3185:
[----:B------:R-:W4:Y:S02]  /*96b0*/  LDG.E R2, desc[UR36][R2.64] ;  /* 0x0000002402027981 */ /* 0x000f24000c1e1900 */
[----:B----4-:R-:W-:-:S05]  /*96c0*/  HADD2.F32 R0, -RZ, R2.H0_H0 ;  /* 0x20000002ff007230 */ /* 0x010fca0000004100 */
[----:B------:R-:W-:Y:S01]  /*96d0*/  FSETP.NEU.FTZ.AND P0, PT, R0, RZ, PT ;  /* 0x000000ff0000720b */ /* 0x000fe20003f1d000 */
[----:B------:R-:W-:-:S12]  /*96e0*/  IMAD.MOV.U32 R0, RZ, RZ, 0x1 ;  /* 0x00000001ff007424 */ /* 0x000fd800078e00ff */
[----:B-1----:R-:W-:-:S05]  /*96f0*/  @!P0 HADD2.F32 R4, -RZ, R2.H1_H1 ;  /* 0x30000002ff048230 */ /* 0x002fca0000004100 */
[----:B------:R-:W-:-:S04]  /*9700*/  @!P0 FSETP.NEU.FTZ.AND P1, PT, R4, RZ, PT ;  /* 0x000000ff0400820b */ /* 0x000fc80003f3d000 */
[----:B------:R-:W-:-:S04]  /*9710*/  @!P0 SEL R0, RZ, 0x1, !P1 ;  /* 0x00000001ff008807 */ /* 0x000fc80004800000 */
[----:B------:R-:W-:-:S04]  /*9720*/  PRMT R0, R0, 0x9910, RZ ;  /* 0x0000991000007816 */ /* 0x000fc800000000ff */
[----:B------:R-:W-:-:S04]  /*9730*/  ISETP.NE.AND P0, PT, R0, RZ, PT ;  /* 0x000000ff0000720c */ /* 0x000fc80003f05270 */
[----:B------:R-:W-:Y:S01]  /*9740*/  P2R R2, PR, RZ, 0x1 ;  /* 0x00000001ff027803 */ /* 0x000fe20000000000 */
[----:B------:R-:W-:Y:S08]  /*9750*/  BRA `(.L_x_3179) ;  /* 0x0000000800e07947 */ /* 0x000ff00003800000 */
.L_x_3184:
[----:B------:R-:W4:Y:S02]  /*9760*/  LDG.E.64 R2, desc[UR36][R2.64] ;  /* 0x0000002402027981 */ /* 0x000f24000c1e1b00 */
[----:B----4-:R-:W-:-:S06]  /*9770*/  DSETP.NEU.AND P0, PT, R2, RZ, PT ;  /* 0x000000ff0200722a */ /* 0x010fcc0003f0d000 */
[----:B------:R-:W-:Y:S01]  /*9780*/  P2R R2, PR, RZ, 0x1 ;  /* 0x00000001ff027803 */ /* 0x000fe20000000000 */
[----:B------:R-:W-:Y:S07]  /*9790*/  BRA `(.L_x_3179) ;  /* 0x0000000800d07947 */ /* 0x000fee0003800000 */
.L_x_3174:
        /* <DEDUP_REMOVED lines=12> */
.L_x_3188:
[----:B-1----:R-:W4:Y:S02]  /*9860*/  LDG.E.128 R4, desc[UR36][R2.64] ;  /* 0x0000002402047981 */ /* 0x002f24000c1e1d00 */
[----:B----4-:R-:W-:-:S06]  /*9870*/  DSETP.NEU.AND P0, PT, R6, RZ, PT ;  /* 0x000000ff0600722a */ /* 0x010fcc0003f0d000 */
[----:B------:R-:W-:-:S06]  /*9880*/  DSETP.NEU.OR P0, PT, R4, RZ, P0 ;  /* 0x000000ff0400722a */ /* 0x000fcc000070d400 */
[----:B------:R-:W-:Y:S01]  /*9890*/  P2R R2, PR, RZ, 0x1 ;  /* 0x00000001ff027803 */ /* 0x000fe20000000000 */
[----:B------:R-:W-:Y:S07]  /*98a0*/  BRA `(.L_x_3179) ;  /* 0x00000008008c7947 */ /* 0x000fee0003800000 */
.L_x_3187:
        /* <DEDUP_REMOVED lines=9> */
[----:B-1----:R-:W-:-:S04]  /*9940*/  LOP3.LUT R4, R0, 0x7f000000, RZ, 0xc0, !PT ;  /* 0x7f00000000047812 */ /* 0x002fc800078ec0ff */
        /* <DEDUP_REMOVED lines=18> */
.L_x_3190:
[----:B------:R-:W4:Y:S02]  /*9a70*/  LDG.E.U8 R2, desc[UR36][R2.64] ;  /* 0x0000002402027981 */ /* 0x000f24000c1e1100 */
[C---:B----4-:R-:W-:Y:S02]  /*9a80*/  IMAD.SHL.U32 R0, R2.reuse, 0x2000000, RZ ;  /* 0x0200000002007824 */ /* 0x050fe400078e00ff */
[----:B------:R-:W-:-:S03]  /*9a90*/  IMAD.SHL.U32 R5, R2, 0x1000000, RZ ;  /* 0x0100000002057824 */ /* 0x000fc600078e00ff */
[----:B------:R-:W-:-:S13]  /*9aa0*/  ISETP.GE.U32.AND P0, PT, R0, 0x8000000, PT ;  /* 0x080000000000780c */ /* 0x000fda0003f06070 */
[C---:B------:R-:W-:Y:S02]  /*9ab0*/  @!P0 IMAD.SHL.U32 R0, R2.reuse, 0x100, RZ ;  /* 0x0000010002008824 */ /* 0x040fe400078e00ff */
[----:B-1----:R-:W-:-:S03]  /*9ac0*/  @P0 IMAD.SHL.U32 R4, R2, 0x200000, RZ ;  /* 0x0020000002040824 */ /* 0x002fc600078e00ff */
        /* <DEDUP_REMOVED lines=9> */
.L_x_3189:
[----:B------:R-:W4:Y:S02]  /*9b60*/  LDG.E.U16 R0, desc[UR36][R2.64] ;  /* 0x0000002402007981 */ /* 0x000f24000c1e1500 */
[----:B----4-:R-:W-:-:S05]  /*9b70*/  IMAD.U32 R0, R0, 0x10000, RZ ;  /* 0x0001000000007824 */ /* 0x010fca00078e00ff */
[----:B------:R-:W-:-:S04]  /*9b80*/  FSETP.NEU.FTZ.AND P0, PT, R0, RZ, PT ;  /* 0x000000ff0000720b */ /* 0x000fc80003f1d000 */
[----:B------:R-:W-:Y:S01]  /*9b90*/  P2R R2, PR, RZ, 0x1 ;  /* 0x00000001ff027803 */ /* 0x000fe20000000000 */
[----:B------:R-:W-:Y:S08]  /*9ba0*/  BRA `(.L_x_3179) ;  /* 0x0000000400cc7947 */ /* 0x000ff00003800000 */
.L_x_3186:
        /* <DEDUP_REMOVED lines=12> */
.L_x_3193:
        /* <DEDUP_REMOVED lines=13> */
[----:B-1----:R-:W-:-:S06]  /*9d40*/  IMAD.U32 R4, R3, -0x80000000, RZ ;  /* 0x8000000003047824 */ /* 0x002fcc00078e00ff */
[----:B------:R-:W-:Y:S05]  /*9d50*/  @P0 BRA `(.L_x_3197) ;  /* 0x0000000000180947 */ /* 0x000fea0003800000 */
[----:B------:R-:W0:Y:S02]  /*9d60*/  FLO.U32 R3, R2 ;  /* 0x0000000200037300 */ /* 0x000e2400000e0000 */
[----:B0-----:R-:W-:-:S04]  /*9d70*/  IADD3 R3, -R3, 0x1f, RZ ;  /* 0x0000001f03037810 */ /* 0x001fc80007ffe1ff */
[----:B------:R-:W-:Y:S01]  /*9d80*/  IADD3 R0, R0, 0x1d, -R3 ;  /* 0x0000001d00007810 */ /* 0x000fe20007ffe803 */
[----:B------:R-:W-:-:S05]  /*9d90*/  VIADD R5, R3, 0xffffffe4 ;  /* 0xffffffe403057836 */ /* 0x000fca0000000000 */
[----:B------:R-:W-:-:S04]  /*9da0*/  SHF.L.U32 R5, R2, R5, RZ ;  /* 0x0000000502057219 */ /* 0x000fc800000006ff */
[----:B------:R-:W-:-:S07]  /*9db0*/  LOP3.LUT R2, R5, 0x7, RZ, 0xc0, !PT ;  /* 0x0000000705027812 */ /* 0x000fce00078ec0ff */
.L_x_3197:
[----:B------:R-:W-:Y:S05]  /*9dc0*/  BSYNC B1 ;  /* 0x0000000000017941 */ /* 0x000fea0003800000 */
.L_x_3196:
[----:B------:R-:W-:Y:S01]  /*9dd0*/  LEA R3, R0, 0x3b800000, 0x17 ;  /* 0x3b80000000037811 */ /* 0x000fe200078eb8ff */
[----:B------:R-:W-:-:S05]  /*9de0*/  IMAD.SHL.U32 R0, R2, 0x100000, RZ ;  /* 0x0010000002007824 */ /* 0x000fca00078e00ff */
[----:B------:R-:W-:-:S07]  /*9df0*/  LOP3.LUT R0, R3, R0, R4, 0xfe, !PT ;  /* 0x0000000003007212 */ /* 0x000fce00078efe04 */
.L_x_3195:
[----:B------:R-:W-:Y:S05]  /*9e00*/  BSYNC B0 ;  /* 0x0000000000007941 */ /* 0x000fea0003800000 */
.L_x_3194:
[----:B------:R-:W-:-:S04]  /*9e10*/  FSETP.NEU.FTZ.AND P0, PT, R0, RZ, PT ;  /* 0x000000ff0000720b */ /* 0x000fc80003f1d000 */
[----:B------:R-:W-:Y:S01]  /*9e20*/  P2R R2, PR, RZ, 0x1 ;  /* 0x00000001ff027803 */ /* 0x000fe20000000000 */
[----:B------:R-:W-:Y:S08]  /*9e30*/  BRA `(.L_x_3179) ;  /* 0x0000000400287947 */ /* 0x000ff00003800000 */
.L_x_3192:
        /* <DEDUP_REMOVED lines=21> */
.L_x_3201:
[----:B------:R-:W-:Y:S05]  /*9f90*/  BSYNC B1 ;  /* 0x0000000000017941 */ /* 0x000fea0003800000 */
.L_x_3200:
[----:B------:R-:W-:Y:S01]  /*9fa0*/  LEA R3, R0, 0x37800000, 0x17 ;  /* 0x3780000000037811 */ /* 0x000fe200078eb8ff */
[----:B------:R-:W-:-:S05]  /*9fb0*/  IMAD.SHL.U32 R0, R2, 0x200000, RZ ;  /* 0x0020000002007824 */ /* 0x000fca00078e00ff */
[----:B------:R-:W-:-:S07]  /*9fc0*/  LOP3.LUT R0, R3, R0, R4, 0xfe, !PT ;  /* 0x0000000003007212 */ /* 0x000fce00078efe04 */
.L_x_3199:
[----:B------:R-:W-:Y:S05]  /*9fd0*/  BSYNC B0 ;  /* 0x0000000000007941 */ /* 0x000fea0003800000 */
.L_x_3198:
[----:B------:R-:W-:-:S04]  /*9fe0*/  FSETP.NEU.FTZ.AND P0, PT, R0, RZ, PT ;  /* 0x000000ff0000720b */ /* 0x000fc80003f1d000 */
[----:B------:R-:W-:Y:S01]  /*9ff0*/  P2R R2, PR, RZ, 0x1 ;  /* 0x00000001ff027803 */ /* 0x000fe20000000000 */
[----:B------:R-:W-:Y:S08]  /*a000*/  BRA `(.L_x_3179) ;  /* 0x0000000000b47947 */ /* 0x000ff00003800000 */
.L_x_3191:
        /* <DEDUP_REMOVED lines=14> */
.L_x_3205:
[----:B------:R-:W-:Y:S05]  /*a0f0*/  BSYNC B0 ;  /* 0x0000000000007941 */ /* 0x000fea0003800000 */
.L_x_3204:
[----:B------:R-:W-:-:S04]  /*a100*/  FSETP.NEU.FTZ.AND P0, PT, R0, RZ, PT ;  /* 0x000000ff0000720b */ /* 0x000fc80003f1d000 */
[----:B------:R-:W-:Y:S01]  /*a110*/  P2R R2, PR, RZ, 0x1 ;  /* 0x00000001ff027803 */ /* 0x000fe20000000000 */
[----:B------:R-:W-:Y:S08]  /*a120*/  BRA `(.L_x_3179) ;  /* 0x00000000006c7947 */ /* 0x000ff00003800000 */
.L_x_3178:
[----:B------:R-:W-:Y:S01]  /*a130*/  MOV R2, 0x0 ;  /* 0x0000000000027802 */ /* 0x000fe20000000f00 */
        /* <DEDUP_REMOVED lines=15> */
.L_x_3206:
[----:B------:R-:W-:-:S04]  /*a230*/  PLOP3.LUT P0, PT, PT, PT, PT, 0x8, 0x0 ;  /* 0x000000000000781c */ /* 0x000fc80003f0e170 */
[----:B------:R-:W-:Y:S01]  /*a240*/  P2R R2, PR, RZ, 0x1 ;  /* 0x00000001ff027803 */ /* 0x000fe20000000000 */
[----:B------:R-:W-:Y:S08]  /*a250*/  BRA `(.L_x_3179) ;  /* 0x0000000000207947 */ /* 0x000ff00003800000 */
.L_x_3203:
[----:B------:R-:W4:Y:S02]  /*a260*/  LDG.E.64 R2, desc[UR36][R2.64] ;  /* 0x0000002402027981 */ /* 0x000f24000c1e1b00 */
[----:B----4-:R-:W-:-:S04]  /*a270*/  ISETP.NE.U32.AND P0, PT, R2, RZ, PT ;  /* 0x000000ff0200720c */ /* 0x010fc80003f05070 */
[----:B------:R-:W-:-:S04]  /*a280*/  ISETP.NE.AND.EX P0, PT, R3, RZ, PT, P0 ;  /* 0x000000ff0300720c */ /* 0x000fc80003f05300 */
[----:B------:R-:W-:Y:S01]  /*a290*/  P2R R2, PR, RZ, 0x1 ;  /* 0x00000001ff027803 */ /* 0x000fe20000000000 */
[----:B------:R-:W-:Y:S08]  /*a2a0*/  BRA `(.L_x_3179) ;  /* 0x00000000000c7947 */ /* 0x000ff00003800000 */
.L_x_3202:
[----:B------:R-:W4:Y:S02]  /*a2b0*/  LDG.E R2, desc[UR36][R2.64] ;  /* 0x0000002402027981 */ /* 0x000f24000c1e1900 */
[----:B----4-:R-:W-:-:S04]  /*a2c0*/  ISETP.NE.AND P0, PT, R2, RZ, PT ;  /* 0x000000ff0200720c */ /* 0x010fc80003f05270 */
[----:B------:R-:W-:-:S09]  /*a2d0*/  P2R R2, PR, RZ, 0x1 ;  /* 0x00000001ff027803 */ /* 0x000fd20000000000 */
.L_x_3179:
[----:B------:R-:W0:Y:S01]  /*a2e0*/  LDC.U8 R6, c[0x0][0x24d] ;  /* 0x00009340ff067b82 */ /* 0x000e220000000000 */
[----:B------:R-:W-:Y:S02]  /*a2f0*/  ULDC UR4, c[0x0][0x254] ;  /* 0x0000950000047ab9 */ /* 0x000fe40000000800 */
[----:B------:R-:W-:-:S05]  /*a300*/  IMAD R3, R18, UR4, RZ ;  /* 0x0000000412037c24 */ /* 0x000fca000f8e02ff */
[----:B-1----:R-:W1:Y:S01]  /*a310*/  LDC.64 R4, c[0x0][0x238] ;  /* 0x00008e00ff047b82 */ /* 0x002e620000000a00 */
        /* <DEDUP_REMOVED lines=16> */
.L_x_3210:
[----:B------:R-:W4:Y:S02]  /*a420*/  LDG.E.U8 R4, desc[UR36][R4.64] ;  /* 0x0000002404047981 */ /* 0x000f24000c1e1100 */
[----:B----4-:R-:W-:Y:S01]  /*a430*/  ISETP.NE.AND P0, PT, R4, RZ, PT ;  /* 0x000000ff0400720c */ /* 0x010fe20003f05270 */
[----:B------:R-:W-:-:S12]  /*a440*/  BRA `(.L_x_3212) ;  /* 0x0000000c00747947 */ /* 0x000fd80003800000 */
.L_x_3209:
        /* <DEDUP_REMOVED lines=10> */
.L_x_3214:
[----:B------:R-:W4:Y:S02]  /*a4f0*/  LDG.E R4, desc[UR36][R4.64] ;  /* 0x0000002404047981 */ /* 0x000f24000c1e1900 */
[----:B----4-:R-:W-:Y:S01]  /*a500*/  ISETP.NE.AND P0, PT, R4, RZ, PT ;  /* 0x000000ff0400720c */ /* 0x010fe20003f05270 */
[----:B------:R-:W-:-:S12]  /*a510*/  BRA `(.L_x_3212) ;  /* 0x0000000c00407947 */ /* 0x000fd80003800000 */
.L_x_3213:
[----:B------:R-:W4:Y:S02]  /*a520*/  LDG.E.U16 R4, desc[UR36][R4.64] ;  /* 0x0000002404047981 */ /* 0x000f24000c1e1500 */
[----:B----4-:R-:W-:Y:S01]  /*a530*/  ISETP.NE.AND P0, PT, R4, RZ, PT ;  /* 0x000000ff0400720c */ /* 0x010fe20003f05270 */
[----:B------:R-:W-:-:S12]  /*a540*/  BRA `(.L_x_3212) ;  /* 0x0000000c00347947 */ /* 0x000fd80003800000 */
.L_x_3208:
        /* <DEDUP_REMOVED lines=9> */
.L_x_3216:
[----:B------:R-:W4:Y:S02]  /*a5e0*/  LDG.E.U16 R0, desc[UR36][R4.64] ;  /* 0x0000002404007981 */ /* 0x000f24000c1e1500 */
[----:B----4-:R-:W-:-:S05]  /*a5f0*/  HADD2.F32 R0, -RZ, R0.H0_H0 ;  /* 0x20000000ff007230 */ /* 0x010fca0000004100 */
[----:B------:R-:W-:Y:S01]  /*a600*/  FSETP.NEU.FTZ.AND P0, PT, R0, RZ, PT ;  /* 0x000000ff0000720b */ /* 0x000fe20003f1d000 */
[----:B------:R-:W-:-:S12]  /*a610*/  BRA `(.L_x_3212) ;  /* 0x0000000c00007947 */ /* 0x000fd80003800000 */
.L_x_3215:
        /* <DEDUP_REMOVED lines=11> */
.L_x_3218:
        /* <DEDUP_REMOVED lines=10> */
.L_x_3217:
[----:B------:R-:W4:Y:S02]  /*a770*/  LDG.E.64 R4, desc[UR36][R4.64] ;  /* 0x0000002404047981 */ /* 0x000f24000c1e1b00 */
[----:B----4-:R-:W-:Y:S01]  /*a780*/  DSETP.NEU.AND P0, PT, R4, RZ, PT ;  /* 0x000000ff0400722a */ /* 0x010fe20003f0d000 */
[----:B------:R-:W-:-:S13]  /*a790*/  BRA `(.L_x_3212) ;  /* 0x0000000800a07947 */ /* 0x000fda0003800000 */
.L_x_3207:
        /* <DEDUP_REMOVED lines=11> */
.L_x_3221:
[----:B------:R-:W4:Y:S02]  /*a850*/  LDG.E.128 R4, desc[UR36][R4.64] ;  /* 0x0000002404047981 */ /* 0x000f24000c1e1d00 */
[----:B----4-:R-:W-:-:S06]  /*a860*/  DSETP.NEU.AND P0, PT, R6, RZ, PT ;  /* 0x000000ff0600722a */ /* 0x010fcc0003f0d000 */
[----:B------:R-:W-:Y:S01]  /*a870*/  DSETP.NEU.OR P0, PT, R4, RZ, P0 ;  /* 0x000000ff0400722a */ /* 0x000fe2000070d400 */
[----:B------:R-:W-:-:S13]  /*a880*/  BRA `(.L_x_3212) ;  /* 0x0000000800647947 */ /* 0x000fda0003800000 */
.L_x_3220:
        /* <DEDUP_REMOVED lines=27> */
.L_x_3223:
        /* <DEDUP_REMOVED lines=14> */
.L_x_3222:
[----:B------:R-:W4:Y:S02]  /*ab20*/  LDG.E.U16 R0, desc[UR36][R4.64] ;  /* 0x0000002404007981 */ /* 0x000f24000c1e1500 */
[----:B----4-:R-:W-:-:S05]  /*ab30*/  IMAD.U32 R0, R0, 0x10000, RZ ;  /* 0x0001000000007824 */ /* 0x010fca00078e00ff */
[----:B------:R-:W-:Y:S01]  /*ab40*/  FSETP.NEU.FTZ.AND P0, PT, R0, RZ, PT ;  /* 0x000000ff0000720b */ /* 0x000fe20003f1d000 */
[----:B------:R-:W-:-:S12]  /*ab50*/  BRA `(.L_x_3212) ;  /* 0x0000000400b07947 */ /* 0x000fd80003800000 */
.L_x_3219:
        /* <DEDUP_REMOVED lines=11> */
.L_x_3226:
        /* <DEDUP_REMOVED lines=21> */
.L_x_3230:
[----:B------:R-:W-:Y:S05]  /*ad60*/  BSYNC B1 ;  /* 0x0000000000017941 */ /* 0x000fea0003800000 */
.L_x_3229:
[----:B------:R-:W-:Y:S01]  /*ad70*/  LEA R5, R0, 0x3b800000, 0x17 ;  /* 0x3b80000000057811 */ /* 0x000fe200078eb8ff */
[----:B------:R-:W-:-:S05]  /*ad80*/  IMAD.SHL.U32 R0, R3, 0x100000, RZ ;  /* 0x0010000003007824 */ /* 0x000fca00078e00ff */
[----:B------:R-:W-:-:S07]  /*ad90*/  LOP3.LUT R0, R5, R0, R6, 0xfe, !PT ;  /* 0x0000000005007212 */ /* 0x000fce00078efe06 */
.L_x_3228:
[----:B------:R-:W-:Y:S05]  /*ada0*/  BSYNC B0 ;  /* 0x0000000000007941 */ /* 0x000fea0003800000 */
.L_x_3227:
[----:B------:R-:W-:Y:S01]  /*adb0*/  FSETP.NEU.FTZ.AND P0, PT, R0, RZ, PT ;  /* 0x000000ff0000720b */ /* 0x000fe20003f1d000 */
[----:B------:R-:W-:-:S12]  /*adc0*/  BRA `(.L_x_3212) ;  /* 0x0000000400147947 */ /* 0x000fd80003800000 */
.L_x_3225:
        /* <DEDUP_REMOVED lines=21> */
.L_x_3234:
[----:B------:R-:W-:Y:S05]  /*af20*/  BSYNC B1 ;  /* 0x0000000000017941 */ /* 0x000fea0003800000 */
.L_x_3233:
[----:B------:R-:W-:Y:S01]  /*af30*/  LEA R5, R0, 0x37800000, 0x17 ;  /* 0x3780000000057811 */ /* 0x000fe200078eb8ff */
[----:B------:R-:W-:-:S05]  /*af40*/  IMAD.SHL.U32 R0, R3, 0x200000, RZ ;  /* 0x0020000003007824 */ /* 0x000fca00078e00ff */
[----:B------:R-:W-:-:S07]  /*af50*/  LOP3.LUT R0, R5, R0, R6, 0xfe, !PT ;  /* 0x0000000005007212 */ /* 0x000fce00078efe06 */
.L_x_3232:
[----:B------:R-:W-:Y:S05]  /*af60*/  BSYNC B0 ;  /* 0x0000000000007941 */ /* 0x000fea0003800000 */
.L_x_3231:
[----:B------:R-:W-:Y:S01]  /*af70*/  FSETP.NEU.FTZ.AND P0, PT, R0, RZ, PT ;  /* 0x000000ff0000720b */ /* 0x000fe20003f1d000 */
[----:B------:R-:W-:-:S12]  /*af80*/  BRA `(.L_x_3212) ;  /* 0x0000000000a47947 */ /* 0x000fd80003800000 */
.L_x_3224:
        /* <DEDUP_REMOVED lines=14> */
.L_x_3238:
[----:B------:R-:W-:Y:S05]  /*b070*/  BSYNC B0 ;  /* 0x0000000000007941 */ /* 0x000fea0003800000 */
.L_x_3237:
[----:B------:R-:W-:Y:S01]  /*b080*/  FSETP.NEU.FTZ.AND P0, PT, R0, RZ, PT ;  /* 0x000000ff0000720b */ /* 0x000fe20003f1d000 */
[----:B------:R-:W-:-:S12]  /*b090*/  BRA `(.L_x_3212) ;  /* 0x0000000000607947 */ /* 0x000fd80003800000 */
.L_x_3211:
        /* <DEDUP_REMOVED lines=16> */
.L_x_3239:
[----:B------:R-:W-:Y:S01]  /*b1a0*/  PLOP3.LUT P0, PT, PT, PT, PT, 0x8, 0x0 ;  /* 0x000000000000781c */ /* 0x000fe20003f0e170 */
[----:B------:R-:W-:-:S12]  /*b1b0*/  BRA `(.L_x_3212) ;  /* 0x0000000000187947 */ /* 0x000fd80003800000 */
.L_x_3236:
[----:B------:R-:W4:Y:S02]  /*b1c0*/  LDG.E.64 R4, desc[UR36][R4.64] ;  /* 0x0000002404047981 */ /* 0x000f24000c1e1b00 */
[----:B----4-:R-:W-:-:S04]  /*b1d0*/  ISETP.NE.U32.AND P0, PT, R4, RZ, PT ;  /* 0x000000ff0400720c */ /* 0x010fc80003f05070 */
[----:B------:R-:W-:Y:S01]  /*b1e0*/  ISETP.NE.AND.EX P0, PT, R5, RZ, PT, P0 ;  /* 0x000000ff0500720c */ /* 0x000fe20003f05300 */
[----:B------:R-:W-:-:S12]  /*b1f0*/  BRA `(.L_x_3212) ;  /* 0x0000000000087947 */ /* 0x000fd80003800000 */
.L_x_3235:
[----:B------:R-:W4:Y:S02]  /*b200*/  LDG.E R4, desc[UR36][R4.64] ;  /* 0x0000002404047981 */ /* 0x000f24000c1e1900 */
[----:B----4-:R-:W-:-:S13]  /*b210*/  ISETP.NE.AND P0, PT, R4, RZ, PT ;  /* 0x000000ff0400720c */ /* 0x010fda0003f05270 */
.L_x_3212:
[----:B------:R-:W0:Y:S01]  /*b220*/  LDC.U8 R6, c[0x0][0x24e] ;  /* 0x00009380ff067b82 */ /* 0x000e220000000000 */
[----:B------:R-:W-:Y:S01]  /*b230*/  ULDC UR4, c[0x0][0x258] ;  /* 0x0000960000047ab9 */ /* 0x000fe20000000800 */
[----:B------:R-:W-:Y:S01]  /*b240*/  ISETP.NE.AND P3, PT, R2, RZ, PT ;  /* 0x000000ff0200720c */ /* 0x000fe20003f65270 */
[----:B------:R-:W-:Y:S01]  /*b250*/  IMAD R3, R18, UR4, RZ ;  /* 0x0000000412037c24 */ /* 0x000fe2000f8e02ff */
[----:B------:R-:W-:Y:S02]  /*b260*/  SEL R33, RZ, 0x1, !P0 ;  /* 0x00000001ff217807 */ /* 0x000fe40004000000 */
[----:B------:R-:W-:Y:S02]  /*b270*/  SEL R2, RZ, 0x1, !P3 ;  /* 0x00000001ff027807 */ /* 0x000fe40005800000 */
        /* <DEDUP_REMOVED lines=17> */
.L_x_3243:
[----:B------:R0:W5:Y:S01]  /*b390*/  LDG.E.U8 R34, desc[UR36][R4.64] ;  /* 0x0000002404227981 */ /* 0x000162000c1e1100 */
[----:B------:R-:W-:Y:S01]  /*b3a0*/  IMAD.MOV.U32 R35, RZ, RZ, RZ ;  /* 0x000000ffff237224 */ /* 0x000fe200078e00ff */
[----:B------:R-:W-:Y:S06]  /*b3b0*/  BRA `(.L_x_3173) ;  /* 0x0000000c00447947 */ /* 0x000fec0003800000 */
.L_x_3242:
        /* <DEDUP_REMOVED lines=8> */
.L_x_3246:
[----:B------:R-:W4:Y:S02]  /*b440*/  LDG.E R34, desc[UR36][R4.64] ;  /* 0x0000002404227981 */ /* 0x000f24000c1e1900 */
[----:B----4-:R-:W-:Y:S01]  /*b450*/  SHF.R.S32.HI R35, RZ, 0x1f, R34 ;  /* 0x0000001fff237819 */ /* 0x010fe20000011422 */
[----:B------:R-:W-:Y:S06]  /*b460*/  BRA `(.L_x_3173) ;  /* 0x0000000c00187947 */ /* 0x000fec0003800000 */
.L_x_3245:
[----:B------:R-:W4:Y:S02]  /*b470*/  LDG.E.S16 R34, desc[UR36][R4.64] ;  /* 0x0000002404227981 */ /* 0x000f24000c1e1700 */
[----:B----4-:R-:W-:Y:S01]  /*b480*/  SHF.R.S32.HI R35, RZ, 0x1f, R34 ;  /* 0x0000001fff237819 */ /* 0x010fe20000011422 */
[----:B------:R-:W-:Y:S06]  /*b490*/  BRA `(.L_x_3173) ;  /* 0x0000000c000c7947 */ /* 0x000fec0003800000 */
.L_x_3241:
        /* <DEDUP_REMOVED lines=9> */
.L_x_3248:
[----:B------:R-:W4:Y:S02]  /*b530*/  LDG.E.U16 R4, desc[UR36][R4.64] ;  /* 0x0000002404047981 */ /* 0x000f24000c1e1500 */
[----:B----4-:R-:W-:-:S06]  /*b540*/  HADD2.F32 R34, -RZ, R4.H0_H0 ;  /* 0x20000004ff227230 */ /* 0x010fcc0000004100 */
[----:B------:R-:W0:Y:S01]  /*b550*/  F2I.S64.TRUNC R34, R34 ;  /* 0x0000002200227311 */ /* 0x000e22000020d900 */
[----:B------:R-:W-:Y:S05]  /*b560*/  BRA `(.L_x_3173) ;  /* 0x0000000800d87947 */ /* 0x000fea0003800000 */
.L_x_3247:
        /* <DEDUP_REMOVED lines=9> */
.L_x_3250:
[----:B------:R-:W4:Y:S02]  /*b600*/  LDG.E.U16 R4, desc[UR36][R4.64] ;  /* 0x0000002404047981 */ /* 0x000f24000c1e1500 */
[----:B----4-:R-:W-:-:S06]  /*b610*/  HADD2.F32 R34, -RZ, R4.H0_H0 ;  /* 0x20000004ff227230 */ /* 0x010fcc0000004100 */
[----:B------:R-:W0:Y:S01]  /*b620*/  F2I.S64.TRUNC R34, R34 ;  /* 0x0000002200227311 */ /* 0x000e22000020d900 */
[----:B------:R-:W-:Y:S05]  /*b630*/  BRA `(.L_x_3173) ;  /* 0x0000000800a47947 */ /* 0x000fea0003800000 */
.L_x_3249:
[----:B------:R-:W4:Y:S02]  /*b640*/  LDG.E.64 R4, desc[UR36][R4.64] ;  /* 0x0000002404047981 */ /* 0x000f24000c1e1b00 */
[----:B----4-:R0:W1:Y:S01]  /*b650*/  F2I.S64.F64.TRUNC R34, R4 ;  /* 0x0000000400227311 */ /* 0x010062000030d900 */
[----:B------:R-:W-:Y:S05]  /*b660*/  BRA `(.L_x_3173) ;  /* 0x0000000800987947 */ /* 0x000fea0003800000 */
.L_x_3240:
        /* <DEDUP_REMOVED lines=13> */
.L_x_3253:
[----:B------:R-:W4:Y:S02]  /*b740*/  LDG.E.64 R4, desc[UR36][R4.64] ;  /* 0x0000002404047981 */ /* 0x000f24000c1e1b00 */
[----:B----4-:R0:W1:Y:S01]  /*b750*/  F2I.S64.F64.TRUNC R34, R4 ;  /* 0x0000000400227311 */ /* 0x010062000030d900 */
[----:B------:R-:W-:Y:S05]  /*b760*/  BRA `(.L_x_3173) ;  /* 0x0000000800587947 */ /* 0x000fea0003800000 */
.L_x_3252:
        /* <DEDUP_REMOVED lines=27> */
.L_x_3255:
        /* <DEDUP_REMOVED lines=14> */
.L_x_3254:
[----:B------:R-:W4:Y:S02]  /*ba00*/  LDG.E.U16 R34, desc[UR36][R4.64] ;  /* 0x0000002404227981 */ /* 0x000f24000c1e1500 */
[----:B----4-:R-:W-:-:S06]  /*ba10*/  IMAD.U32 R34, R34, 0x10000, RZ ;  /* 0x0001000022227824 */ /* 0x010fcc00078e00ff */
[----:B------:R-:W0:Y:S01]  /*ba20*/  F2I.S64.TRUNC R34, R34 ;  /* 0x0000002200227311 */ /* 0x000e22000020d900 */
[----:B------:R-:W-:Y:S05]  /*ba30*/  BRA `(.L_x_3173) ;  /* 0x0000000400a47947 */ /* 0x000fea0003800000 */
.L_x_3251:
        /* <DEDUP_REMOVED lines=11> */
.L_x_3258:
        /* <DEDUP_REMOVED lines=21> */
.L_x_3262:
[----:B------:R-:W-:Y:S05]  /*bc40*/  BSYNC B1 ;  /* 0x0000000000017941 */ /* 0x000fea0003800000 */
.L_x_3261:
[----:B------:R-:W-:Y:S01]  /*bc50*/  IMAD.SHL.U32 R3, R3, 0x100000, RZ ;  /* 0x0010000003037824 */ /* 0x000fe200078e00ff */
[----:B------:R-:W-:-:S04]  /*bc60*/  LEA R5, R0, 0x3b800000, 0x17 ;  /* 0x3b80000000057811 */ /* 0x000fc800078eb8ff */
[----:B------:R-:W-:-:S07]  /*bc70*/  LOP3.LUT R34, R5, R3, R34, 0xfe, !PT ;  /* 0x0000000305227212 */ /* 0x000fce00078efe22 */
.L_x_3260:
[----:B------:R-:W-:Y:S05]  /*bc80*/  BSYNC B0 ;  /* 0x0000000000007941 */ /* 0x000fea0003800000 */
.L_x_3259:
[----:B------:R-:W0:Y:S01]  /*bc90*/  F2I.S64.TRUNC R34, R34 ;  /* 0x0000002200227311 */ /* 0x000e22000020d900 */
[----:B------:R-:W-:Y:S05]  /*bca0*/  BRA `(.L_x_3173) ;  /* 0x0000000400087947 */ /* 0x000fea0003800000 */
.L_x_3257:
        /* <DEDUP_REMOVED lines=21> */
.L_x_3266:
[----:B------:R-:W-:Y:S05]  /*be00*/  BSYNC B1 ;  /* 0x0000000000017941 */ /* 0x000fea0003800000 */
.L_x_3265:
[----:B------:R-:W-:Y:S01]  /*be10*/  IMAD.SHL.U32 R3, R3, 0x200000, RZ ;  /* 0x0020000003037824 */ /* 0x000fe200078e00ff */
[----:B------:R-:W-:-:S04]  /*be20*/  LEA R5, R0, 0x37800000, 0x17 ;  /* 0x3780000000057811 */ /* 0x000fc800078eb8ff */
[----:B------:R-:W-:-:S07]  /*be30*/  LOP3.LUT R34, R5, R3, R34, 0xfe, !PT ;  /* 0x0000000305227212 */ /* 0x000fce00078efe22 */
.L_x_3264:
[----:B------:R-:W-:Y:S05]  /*be40*/  BSYNC B0 ;  /* 0x0000000000007941 */ /* 0x000fea0003800000 */
.L_x_3263:
[----:B------:R-:W0:Y:S01]  /*be50*/  F2I.S64.TRUNC R34, R34 ;  /* 0x0000002200227311 */ /* 0x000e22000020d900 */
[----:B------:R-:W-:Y:S05]  /*be60*/  BRA `(.L_x_3173) ;  /* 0x0000000000987947 */ /* 0x000fea0003800000 */
.L_x_3256:
        /* <DEDUP_REMOVED lines=14> */
.L_x_3270:
[----:B------:R-:W-:Y:S05]  /*bf50*/  BSYNC B0 ;  /* 0x0000000000007941 */ /* 0x000fea0003800000 */
.L_x_3269:
[----:B------:R-:W0:Y:S01]  /*bf60*/  F2I.S64.TRUNC R34, R34 ;  /* 0x0000002200227311 */ /* 0x000e22000020d900 */
[----:B------:R-:W-:Y:S05]  /*bf70*/  BRA `(.L_x_3173) ;  /* 0x0000000000547947 */ /* 0x000fea0003800000 */
.L_x_3244:
        /* <DEDUP_REMOVED lines=16> */
.L_x_3271:
[----:B------:R-:W-:Y:S05]  /*c080*/  BRA `(.L_x_3173) ;  /* 0x0000000000107947 */ /* 0x000fea0003800000 */
.L_x_3268:
[----:B------:R0:W5:Y:S01]  /*c090*/  LDG.E.64 R34, desc[UR36][R4.64] ;  /* 0x0000002404227981 */ /* 0x000162000c1e1b00 */
[----:B------:R-:W-:Y:S05]  /*c0a0*/  BRA `(.L_x_3173) ;  /* 0x0000000000087947 */ /* 0x000fea0003800000 */
.L_x_3267:
[----:B------:R0:W5:Y:S01]  /*c0b0*/  LDG.E R34, desc[UR36][R4.64] ;  /* 0x0000002404227981 */ /* 0x000162000c1e1900 */
[----:B------:R-:W-:-:S07]  /*c0c0*/  IMAD.MOV.U32 R35, RZ, RZ, RZ ;  /* 0x000000ffff237224 */ /* 0x000fce00078e00ff */
.L_x_3173:
[----:B------:R-:W-:Y:S05]  /*c0d0*/  BSYNC B6 ;  /* 0x0000000000067941 */ /* 0x000fea0003800000 */
.L_x_3172:
[----:B----4-:R-:W4:Y:S01]  /*c0e0*/  S2R R16, SR_TID.X ;  /* 0x0000000000107919 */ /* 0x010f220000002100 */
[----:B0-----:R-:W-:Y:S01]  /*c0f0*/  PRMT R0, R23, 0x9910, RZ ;  /* 0x0000991017007816 */ /* 0x001fe200000000ff */
[----:B------:R-:W0:Y:S01]  /*c100*/  LDC.U8 R17, c[0x0][0x25c] ;  /* 0x00009700ff117b82 */ /* 0x000e220000000000 */
[----:B------:R-:W-:Y:S02]  /*c110*/  PRMT R3, R32, 0x9910, RZ ;  /* 0x0000991020037816 */ /* 0x000fe400000000ff */
[----:B------:R-:W-:Y:S02]  /*c120*/  PRMT R26, R26, 0x9910, RZ ;  /* 0x000099101a1a7816 */ /* 0x000fe400000000ff */
[----:B-1----:R-:W-:Y:S02]  /*c130*/  PRMT R4, R33, 0x9910, RZ ;  /* 0x0000991021047816 */ /* 0x002fe400000000ff */
[----:B------:R-:W-:Y:S01]  /*c140*/  ISETP.NE.AND P0, PT, R3, RZ, PT ;  /* 0x000000ff0300720c */ /* 0x000fe20003f05270 */
[----:B------:R-:W-:Y:S01]  /*c150*/  IMAD.MOV.U32 R3, RZ, RZ, R26 ;  /* 0x000000ffff037224 */ /* 0x000fe200078e001a */
[----:B------:R-:W-:-:S04]  /*c160*/  ISETP.NE.AND P1, PT, R4, RZ, PT ;  /* 0x000000ff0400720c */ /* 0x000fc80003f25270 */
[----:B------:R-:W-:Y:S02]  /*c170*/  ISETP.NE.AND P2, PT, R3, RZ, PT ;  /* 0x000000ff0300720c */ /* 0x000fe40003f45270 */
[CC--:B----4-:R-:W-:Y:S01]  /*c180*/  ISETP.GE.AND P3, PT, R16.reuse, R25.reuse, PT ;  /* 0x000000191000720c */ /* 0x0d0fe20003f66270 */
[C---:B------:R-:W-:Y:S02]  /*c190*/  VIADD R4, R16.reuse, 0x180 ;  /* 0x0000018010047836 */ /* 0x040fe40000000000 */
[----:B------:R-:W-:Y:S01]  /*c1a0*/  VIADD R18, R16, 0x80 ;  /* 0x0000008010127836 */ /* 0x000fe20000000000 */
[----:B------:R-:W-:Y:S01]  /*c1b0*/  ISETP.EQ.OR P4, PT, R0, RZ, P3 ;  /* 0x000000ff0000720c */ /* 0x000fe20001f82670 */
[----:B------:R-:W-:Y:S01]  /*c1c0*/  VIADD R0, R16, 0x100 ;  /* 0x0000010010007836 */ /* 0x000fe20000000000 */
[-C--:B------:R-:W-:Y:S02]  /*c1d0*/  ISETP.GE.OR P1, PT, R4, R25.reuse, !P1 ;  /* 0x000000190400720c */ /* 0x080fe40004f26670 */
[----:B------:R-:W-:-:S02]  /*c1e0*/  ISETP.GE.OR P2, PT, R18, R25, !P2 ;  /* 0x000000191200720c */ /* 0x000fc40005746670 */
[----:B------:R-:W-:-:S07]  /*c1f0*/  ISETP.GE.OR P0, PT, R0, R25, !P0 ;  /* 0x000000190000720c */ /* 0x000fce0004706670 */
[----:B------:R-:W2:Y:S08]  /*c200*/  @!P4 LDC.64 R8, c[0x0][0x218] ;  /* 0x00008600ff08cb82 */ /* 0x000eb00000000a00 */
[----:B------:R-:W1:Y:S08]  /*c210*/  @!P0 LDC.64 R10, c[0x0][0x218] ;  /* 0x00008600ff0a8b82 */ /* 0x000e700000000a00 */
[----:B------:R-:W4:Y:S08]  /*c220*/  @!P1 LDC.64 R6, c[0x0][0x218] ;  /* 0x00008600ff069b82 */ /* 0x000f300000000a00 */
[----:B------:R-:W0:Y:S01]  /*c230*/  @!P2 LDC.64 R4, c[0x0][0x218] ;  /* 0x00008600ff04ab82 */ /* 0x000e220000000a00 */
[----:B--23-5:R-:W-:-:S05]  /*c240*/  @!P4 IADD3 R8, P5, R28, R8, RZ ;  /* 0x000000081c08c210 */ /* 0x02cfca0007fbe0ff */
[----:B------:R-:W-:Y:S01]  /*c250*/  @!P4 IMAD.X R9, R29, 0x1, R9, P5 ;  /* 0x000000011d09c824 */ /* 0x000fe200028e0609 */
[----:B-1----:R-:W-:-:S04]  /*c260*/  @!P0 IADD3 R10, P6, R36, R10, RZ ;  /* 0x0000000a240a8210 */ /* 0x002fc80007fde0ff */
[----:B------:R1:W5:Y:S01]  /*c270*/  @!P4 LDG.E.U8 R22, desc[UR36][R8.64] ;  /* 0x000000240816c981 */ /* 0x000362000c1e1100 */
[----:B------:R-:W-:Y:S01]  /*c280*/  @!P0 IMAD.X R11, R37, 0x1, R11, P6 ;  /* 0x00000001250b8824 */ /* 0x000fe200030e060b */
[----:B----4-:R-:W-:-:S04]  /*c290*/  @!P1 IADD3 R6, P5, R34, R6, RZ ;  /* 0x0000000622069210 */ /* 0x010fc80007fbe0ff */
[----:B------:R1:W5:Y:S01]  /*c2a0*/  @!P0 LDG.E.U8 R27, desc[UR36][R10.64] ;  /* 0x000000240a1b8981 */ /* 0x000362000c1e1100 */
[----:B------:R-:W-:Y:S01]  /*c2b0*/  @!P1 IMAD.X R7, R35, 0x1, R7, P5 ;  /* 0x0000000123079824 */ /* 0x000fe200028e0607 */
[----:B0-----:R-:W-:-:S04]  /*c2c0*/  @!P2 IADD3 R4, P6, R30, R4, RZ ;  /* 0x000000041e04a210 */ /* 0x001fc80007fde0ff */
[----:B------:R1:W5:Y:S01]  /*c2d0*/  @!P1 LDG.E.U8 R2, desc[UR36][R6.64] ;  /* 0x0000002406029981 */ /* 0x000362000c1e1100 */
[----:B------:R-:W-:-:S05]  /*c2e0*/  @!P2 IMAD.X R5, R31, 0x1, R5, P6 ;  /* 0x000000011f05a824 */ /* 0x000fca00030e0605 */
[----:B------:R1:W5:Y:S01]  /*c2f0*/  @!P2 LDG.E.U8 R24, desc[UR36][R4.64] ;  /* 0x000000240418a981 */ /* 0x000362000c1e1100 */
[----:B------:R-:W-:Y:S04]  /*c300*/  BSSY B6, `(.L_x_3272) ;  /* 0x0000113000067945 */ /* 0x000fe80003800000 */
[----:B------:R-:W-:Y:S05]  /*c310*/  @P3 BRA `(.L_x_3273) ;  /* 0x0000001000443947 */ /* 0x000fea0003800000 */
[----:B-1----:R-:W0:Y:S01]  /*c320*/  LDC.64 R8, c[0x0][0x228] ;  /* 0x00008a00ff087b82 */ /* 0x002e220000000a00 */
        /* <DEDUP_REMOVED lines=17> */
[----:B------:R-:W-:Y:S01]  /*c440*/  IMAD.MOV.U32 R16, RZ, RZ, R18 ;  /* 0x000000ffff107224 */ /* 0x000fe200078e0012 */
[----:B------:R-:W-:Y:S06]  /*c450*/  BRA `(.L_x_3273) ;  /* 0x0000000c00f47947 */ /* 0x000fec0003800000 */
.L_x_3277:
[----:B-----5:R2:W-:Y:S01]  /*c460*/  STG.E.U8 desc[UR36][R8.64], R22 ;  /* 0x0000001608007986 */ /* 0x0205e2000c101124 */
[----:B------:R-:W-:Y:S01]  /*c470*/  IMAD.MOV.U32 R16, RZ, RZ, R18 ;  /* 0x000000ffff107224 */ /* 0x000fe200078e0012 */
[----:B------:R-:W-:Y:S06]  /*c480*/  BRA `(.L_x_3273) ;  /* 0x0000000c00e87947 */ /* 0x000fec0003800000 */
.L_x_3276:
[----:B------:R-:W-:-:S13]  /*c490*/  ISETP.NE.AND P0, PT, R0, 0x2, PT ;  /* 0x000000020000780c */ /* 0x000fda0003f05270 */
[----:B------:R-:W-:Y:S05]  /*c4a0*/  @!P0 BRA `(.L_x_3279) ;  /* 0x0000000000408947 */ /* 0x000fea0003800000 */
[----:B------:R-:W-:-:S13]  /*c4b0*/  ISETP.NE.AND P0, PT, R0, 0x3, PT ;  /* 0x000000030000780c */ /* 0x000fda0003f05270 */
[----:B------:R-:W-:Y:S05]  /*c4c0*/  @!P0 BRA `(.L_x_3280) ;  /* 0x0000000000248947 */ /* 0x000fea0003800000 */
[----:B------:R-:W-:-:S13]  /*c4d0*/  ISETP.NE.AND P0, PT, R0, 0x4, PT ;  /* 0x000000040000780c */ /* 0x000fda0003f05270 */
[----:B------:R-:W-:Y:S05]  /*c4e0*/  @P0 BRA `(.L_x_3278) ;  /* 0x0000000c005c0947 */ /* 0x000fea0003800000 */
[----:B-----5:R-:W-:Y:S01]  /*c4f0*/  LOP3.LUT R22, R22, 0xffff, RZ, 0xc0, !PT ;  /* 0x0000ffff16167812 */ /* 0x020fe200078ec0ff */
[----:B------:R-:W-:-:S03]  /*c500*/  IMAD.MOV.U32 R16, RZ, RZ, R18 ;  /* 0x000000ffff107224 */ /* 0x000fc600078e0012 */
[----:B------:R-:W-:-:S05]  /*c510*/  PRMT R22, R22, 0x8880, RZ ;  /* 0x0000888016167816 */ /* 0x000fca00000000ff */
[----:B------:R-:W-:-:S05]  /*c520*/  IMAD.MOV.U32 R4, RZ, RZ, R22 ;  /* 0x000000ffff047224 */ /* 0x000fca00078e0016 */
[----:B------:R-:W-:-:S05]  /*c530*/  SHF.R.S32.HI R5, RZ, 0x1f, R4 ;  /* 0x0000001fff057819 */ /* 0x000fca0000011404 */
[----:B------:R0:W-:Y:S01]  /*c540*/  STG.E.64 desc[UR36][R8.64], R4 ;  /* 0x0000000408007986 */ /* 0x0001e2000c101b24 */
[----:B------:R-:W-:Y:S05]  /*c550*/  BRA `(.L_x_3273) ;  /* 0x0000000c00b47947 */ /* 0x000fea0003800000 */
.L_x_3280:
[----:B-----5:R-:W-:Y:S01]  /*c560*/  LOP3.LUT R22, R22, 0xffff, RZ, 0xc0, !PT ;  /* 0x0000ffff16167812 */ /* 0x020fe200078ec0ff */
[----:B------:R-:W-:-:S03]  /*c570*/  IMAD.MOV.U32 R16, RZ, RZ, R18 ;  /* 0x000000ffff107224 */ /* 0x000fc600078e0012 */
[----:B------:R-:W-:-:S05]  /*c580*/  PRMT R3, R22, 0x8880, RZ ;  /* 0x0000888016037816 */ /* 0x000fca00000000ff */
[----:B------:R4:W-:Y:S01]  /*c590*/  STG.E desc[UR36][R8.64], R3 ;  /* 0x0000000308007986 */ /* 0x0009e2000c101924 */
[----:B------:R-:W-:Y:S05]  /*c5a0*/  BRA `(.L_x_3273) ;  /* 0x0000000c00a07947 */ /* 0x000fea0003800000 */
.L_x_3279:
[----:B-----5:R-:W-:Y:S01]  /*c5b0*/  PRMT R3, R22, 0x8880, RZ ;  /* 0x0000888016037816 */ /* 0x020fe200000000ff */
[----:B------:R-:W-:-:S03]  /*c5c0*/  IMAD.MOV.U32 R16, RZ, RZ, R18 ;  /* 0x000000ffff107224 */ /* 0x000fc600078e0012 */
[----:B------:R-:W-:-:S05]  /*c5d0*/  PRMT R3, R3, 0x7710, RZ ;  /* 0x0000771003037816 */ /* 0x000fca00000000ff */
[----:B------:R3:W-:Y:S01]  /*c5e0*/  STG.E.U16 desc[UR36][R8.64], R3 ;  /* 0x0000000308007986 */ /* 0x0007e2000c101524 */
[----:B------:R-:W-:Y:S05]  /*c5f0*/  BRA `(.L_x_3273) ;  /* 0x0000000c008c7947 */ /* 0x000fea0003800000 */
.L_x_3275:
[----:B------:R-:W-:-:S13]  /*c600*/  ISETP.GT.AND P0, PT, R0, 0x6, PT ;  /* 0x000000060000780c */ /* 0x000fda0003f04270 */
[----:B------:R-:W-:Y:S05]  /*c610*/  @P0 BRA `(.L_x_3281) ;  /* 0x0000000000340947 */ /* 0x000fea0003800000 */
[----:B------:R-:W-:-:S13]  /*c620*/  ISETP.NE.AND P0, PT, R0, 0x5, PT ;  /* 0x000000050000780c */ /* 0x000fda0003f05270 */
[----:B------:R-:W-:Y:S05]  /*c630*/  @!P0 BRA `(.L_x_3282) ;  /* 0x0000000000188947 */ /* 0x000fea0003800000 */
[----:B------:R-:W-:-:S13]  /*c640*/  ISETP.NE.AND P0, PT, R0, 0x6, PT ;  /* 0x000000060000780c */ /* 0x000fda0003f05270 */
[----:B------:R-:W-:Y:S05]  /*c650*/  @P0 BRA `(.L_x_3278) ;  /* 0x0000000c00000947 */ /* 0x000fea0003800000 */
[----:B-----5:R-:W0:Y:S01]  /*c660*/  I2F.S8 R3, R22 ;  /* 0x0000001600037306 */ /* 0x020e220000001400 */
[----:B------:R-:W-:Y:S01]  /*c670*/  IMAD.MOV.U32 R16, RZ, RZ, R18 ;  /* 0x000000ffff107224 */ /* 0x000fe200078e0012 */
[----:B0-----:R0:W-:Y:S01]  /*c680*/  STG.E desc[UR36][R8.64], R3 ;  /* 0x0000000308007986 */ /* 0x0011e2000c101924 */
[----:B------:R-:W-:Y:S05]  /*c690*/  BRA `(.L_x_3273) ;  /* 0x0000000c00647947 */ /* 0x000fea0003800000 */
.L_x_3282:
[----:B-----5:R-:W0:Y:S01]  /*c6a0*/  I2F.S8 R0, R22 ;  /* 0x0000001600007306 */ /* 0x020e220000001400 */
[----:B------:R-:W-:Y:S01]  /*c6b0*/  IMAD.MOV.U32 R16, RZ, RZ, R18 ;  /* 0x000000ffff107224 */ /* 0x000fe200078e0012 */
[----:B0-----:R-:W-:-:S05]  /*c6c0*/  F2FP.F16.F32.PACK_AB R0, RZ, R0 ;  /* 0x00000000ff00723e */ /* 0x001fca00000000ff */
[----:B------:R0:W-:Y:S01]  /*c6d0*/  STG.E.U16 desc[UR36][R8.64], R0 ;  /* 0x0000000008007986 */ /* 0x0001e2000c101524 */
[----:B------:R-:W-:Y:S05]  /*c6e0*/  BRA `(.L_x_3273) ;  /* 0x0000000c00507947 */ /* 0x000fea0003800000 */
.L_x_3281:
[----:B------:R-:W-:-:S13]  /*c6f0*/  ISETP.NE.AND P0, PT, R0, 0x7, PT ;  /* 0x000000070000780c */ /* 0x000fda0003f05270 */
[----:B------:R-:W-:Y:S05]  /*c700*/  @!P0 BRA `(.L_x_3283) ;  /* 0x00000000003c8947 */ /* 0x000fea0003800000 */
[----:B------:R-:W-:-:S13]  /*c710*/  ISETP.NE.AND P0, PT, R0, 0x8, PT ;  /* 0x000000080000780c */ /* 0x000fda0003f05270 */
[----:B------:R-:W-:Y:S05]  /*c720*/  @!P0 BRA `(.L_x_3284) ;  /* 0x00000000001c8947 */ /* 0x000fea0003800000 */
[----:B------:R-:W-:-:S13]  /*c730*/  ISETP.NE.AND P0, PT, R0, 0x9, PT ;  /* 0x000000090000780c */ /* 0x000fda0003f05270 */
[----:B------:R-:W-:Y:S05]  /*c740*/  @P0 BRA `(.L_x_3278) ;  /* 0x0000000800c40947 */ /* 0x000fea0003800000 */
[----:B-----5:R-:W0:Y:S01]  /*c750*/  I2F.S8 R22, R22 ;  /* 0x0000001600167306 */ /* 0x020e220000001400 */
[----:B------:R-:W-:Y:S02]  /*c760*/  IMAD.MOV.U32 R23, RZ, RZ, RZ ;  /* 0x000000ffff177224 */ /* 0x000fe400078e00ff */
[----:B------:R-:W-:-:S03]  /*c770*/  IMAD.MOV.U32 R16, RZ, RZ, R18 ;  /* 0x000000ffff107224 */ /* 0x000fc600078e0012 */
[----:B0-----:R0:W-:Y:S01]  /*c780*/  STG.E.64 desc[UR36][R8.64], R22 ;  /* 0x0000001608007986 */ /* 0x0011e2000c101b24 */
[----:B------:R-:W-:Y:S05]  /*c790*/  BRA `(.L_x_3273) ;  /* 0x0000000c00247947 */ /* 0x000fea0003800000 */
.L_x_3284:
[----:B-----5:R-:W0:Y:S01]  /*c7a0*/  I2F.S8 R22, R22 ;  /* 0x0000001600167306 */ /* 0x020e220000001400 */
[----:B------:R-:W-:Y:S01]  /*c7b0*/  IMAD.MOV.U32 R16, RZ, RZ, R18 ;  /* 0x000000ffff107224 */ /* 0x000fe200078e0012 */
[----:B0-----:R-:W-:-:S04]  /*c7c0*/  F2FP.F16.F32.PACK_AB R3, RZ, R22 ;  /* 0x00000016ff03723e */ /* 0x001fc800000000ff */
[----:B------:R-:W-:-:S05]  /*c7d0*/  PRMT R3, R3, 0x5410, RZ ;  /* 0x0000541003037816 */ /* 0x000fca00000000ff */
[----:B------:R0:W-:Y:S01]  /*c7e0*/  STG.E desc[UR36][R8.64], R3 ;  /* 0x0000000308007986 */ /* 0x0001e2000c101924 */
[----:B------:R-:W-:Y:S05]  /*c7f0*/  BRA `(.L_x_3273) ;  /* 0x0000000c000c7947 */ /* 0x000fea0003800000 */
.L_x_3283:
[----:B-----5:R-:W-:Y:S01]  /*c800*/  PRMT R4, R22, 0x8880, RZ ;  /* 0x0000888016047816 */ /* 0x020fe200000000ff */
[----:B------:R-:W-:-:S03]  /*c810*/  IMAD.MOV.U32 R16, RZ, RZ, R18 ;  /* 0x000000ffff107224 */ /* 0x000fc600078e0012 */
[----:B------:R-:W-:-:S06]  /*c820*/  PRMT R4, R4, 0x7710, RZ ;  /* 0x0000771004047816 */ /* 0x000fcc00000000ff */
[----:B------:R-:W0:Y:S02]  /*c830*/  I2F.F64.S16 R4, R4 ;  /* 0x0000000400047312 */ /* 0x000e240000101c00 */
[----:B0-----:R0:W-:Y:S01]  /*c840*/  STG.E.64 desc[UR36][R8.64], R4 ;  /* 0x0000000408007986 */ /* 0x0011e2000c101b24 */
[----:B------:R-:W-:Y:S05]  /*c850*/  BRA `(.L_x_3273) ;  /* 0x0000000800f47947 */ /* 0x000fea0003800000 */
.L_x_3274:
        /* <DEDUP_REMOVED lines=8> */
[----:B-----5:R-:W-:Y:S01]  /*c8e0*/  LOP3.LUT P0, RZ, R22, 0xff, RZ, 0xc0, !PT ;  /* 0x000000ff16ff7812 */ /* 0x020fe2000780c0ff */
[----:B------:R-:W-:-:S03]  /*c8f0*/  IMAD.MOV.U32 R16, RZ, RZ, R18 ;  /* 0x000000ffff107224 */ /* 0x000fc600078e0012 */
[----:B------:R-:W-:-:S05]  /*c900*/  SEL R3, RZ, 0x1, !P0 ;  /* 0x00000001ff037807 */ /* 0x000fca0004000000 */
[----:B------:R0:W-:Y:S01]  /*c910*/  STG.E.U8 desc[UR36][R8.64], R3 ;  /* 0x0000000308007986 */ /* 0x0001e2000c101124 */
[----:B------:R-:W-:Y:S05]  /*c920*/  BRA `(.L_x_3273) ;  /* 0x0000000800c07947 */ /* 0x000fea0003800000 */
.L_x_3287:
[----:B-----5:R-:W-:Y:S02]  /*c930*/  PRMT R4, R22, 0x8880, RZ ;  /* 0x0000888016047816 */ /* 0x020fe400000000ff */
[----:B------:R-:W-:Y:S01]  /*c940*/  CS2R R6, SRZ ;  /* 0x0000000000067805 */ /* 0x000fe2000001ff00 */
[----:B------:R-:W-:Y:S01]  /*c950*/  IMAD.MOV.U32 R16, RZ, RZ, R18 ;  /* 0x000000ffff107224 */ /* 0x000fe200078e0012 */
[----:B------:R-:W-:-:S06]  /*c960*/  PRMT R4, R4, 0x7710, RZ ;  /* 0x0000771004047816 */ /* 0x000fcc00000000ff */
[----:B------:R-:W0:Y:S02]  /*c970*/  I2F.F64.S16 R4, R4 ;  /* 0x0000000400047312 */ /* 0x000e240000101c00 */
[----:B0-----:R0:W-:Y:S01]  /*c980*/  STG.E.128 desc[UR36][R8.64], R4 ;  /* 0x0000000408007986 */ /* 0x0011e2000c101d24 */
[----:B------:R-:W-:Y:S05]  /*c990*/  BRA `(.L_x_3273) ;  /* 0x0000000800a47947 */ /* 0x000fea0003800000 */
.L_x_3286:
        /* <DEDUP_REMOVED lines=8> */
[C---:B0-----:R-:W-:Y:S02]  /*ca20*/  LOP3.LUT R3, R7.reuse, 0x7fffffff, RZ, 0xc0, !PT ;  /* 0x7fffffff07037812 */ /* 0x041fe400078ec0ff */
        /* <DEDUP_REMOVED lines=12> */
.L_x_3291:
[----:B------:R-:W-:Y:S05]  /*caf0*/  BSYNC B0 ;  /* 0x0000000000007941 */ /* 0x000fea0003800000 */
.L_x_3290:
[----:B------:R-:W-:Y:S01]  /*cb00*/  LOP3.LUT R5, R0, R5, RZ, 0xfc, !PT ;  /* 0x0000000500057212 */ /* 0x000fe200078efcff */
[----:B------:R-:W-:-:S04]  /*cb10*/  IMAD.MOV.U32 R16, RZ, RZ, R18 ;  /* 0x000000ffff107224 */ /* 0x000fc800078e0012 */
[----:B------:R0:W-:Y:S01]  /*cb20*/  STG.E.U8 desc[UR36][R8.64], R5 ;  /* 0x0000000508007986 */ /* 0x0001e2000c101124 */
[----:B------:R-:W-:Y:S05]  /*cb30*/  BRA `(.L_x_3273) ;  /* 0x00000008003c7947 */ /* 0x000fea0003800000 */
.L_x_3289:
[----:B-----5:R-:W0:Y:S01]  /*cb40*/  I2F.S8 R5, R22 ;  /* 0x0000001600057306 */ /* 0x020e220000001400 */
[----:B------:R-:W-:Y:S01]  /*cb50*/  BSSY B0, `(.L_x_3292) ;  /* 0x000000f000007945 */ /* 0x000fe20003800000 */
[----:B0-----:R-:W-:-:S04]  /*cb60*/  LOP3.LUT R3, R5, 0x7fffffff, RZ, 0xc0, !PT ;  /* 0x7fffffff05037812 */ /* 0x001fc800078ec0ff */
        /* <DEDUP_REMOVED lines=10> */
.L_x_3293:
[----:B------:R-:W-:Y:S01]  /*cc10*/  IMAD.MOV.U32 R0, RZ, RZ, 0x7f ;  /* 0x0000007fff007424 */ /* 0x000fe200078e00ff */
[----:B------:R-:W-:-:S04]  /*cc20*/  ISETP.GT.U32.AND P0, PT, R3, 0x7f800000, PT ;  /* 0x7f8000000300780c */ /* 0x000fc80003f04070 */
[----:B------:R-:W-:-:S09]  /*cc30*/  SEL R0, R0, 0x7c, P0 ;  /* 0x0000007c00007807 */ /* 0x000fd20000000000 */
.L_x_3294:
[----:B------:R-:W-:Y:S05]  /*cc40*/  BSYNC B0 ;  /* 0x0000000000007941 */ /* 0x000fea0003800000 */
.L_x_3292:
[----:B------:R-:W-:Y:S01]  /*cc50*/  LOP3.LUT R3, R5, 0x80000000, RZ, 0xc0, !PT ;  /* 0x8000000005037812 */ /* 0x000fe200078ec0ff */
[----:B------:R-:W-:-:S03]  /*cc60*/  IMAD.MOV.U32 R16, RZ, RZ, R18 ;  /* 0x000000ffff107224 */ /* 0x000fc600078e0012 */
[----:B------:R-:W-:-:S04]  /*cc70*/  SHF.R.U32.HI R3, RZ, 0x18, R3 ;  /* 0x00000018ff037819 */ /* 0x000fc80000011603 */
[----:B------:R-:W-:-:S05]  /*cc80*/  LOP3.LUT R3, R0, R3, RZ, 0xfc, !PT ;  /* 0x0000000300037212 */ /* 0x000fca00078efcff */
[----:B------:R0:W-:Y:S01]  /*cc90*/  STG.E.U8 desc[UR36][R8.64], R3 ;  /* 0x0000000308007986 */ /* 0x0001e2000c101124 */
[----:B------:R-:W-:Y:S05]  /*cca0*/  BRA `(.L_x_3273) ;  /* 0x0000000400e07947 */ /* 0x000fea0003800000 */
.L_x_3288:
[----:B-----5:R-:W0:Y:S01]  /*ccb0*/  I2F.S8 R0, R22 ;  /* 0x0000001600007306 */ /* 0x020e220000001400 */
[----:B------:R-:W-:Y:S01]  /*ccc0*/  IMAD.MOV.U32 R16, RZ, RZ, R18 ;  /* 0x000000ffff107224 */ /* 0x000fe200078e0012 */
[----:B0-----:R-:W-:-:S05]  /*ccd0*/  F2FP.BF16.F32.PACK_AB R0, RZ, R0 ;  /* 0x00000000ff00723e */ /* 0x001fca00000010ff */
[----:B------:R0:W-:Y:S01]  /*cce0*/  STG.E.U16 desc[UR36][R8.64], R0 ;  /* 0x0000000008007986 */ /* 0x0001e2000c101524 */
[----:B------:R-:W-:Y:S05]  /*ccf0*/  BRA `(.L_x_3273) ;  /* 0x0000000400cc7947 */ /* 0x000fea0003800000 */
.L_x_3285:
        /* <DEDUP_REMOVED lines=8> */
[----:B-----5:R-:W-:Y:S01]  /*cd80*/  PRMT R3, R22, 0x8880, RZ ;  /* 0x0000888016037816 */ /* 0x020fe200000000ff */
[----:B------:R-:W-:-:S03]  /*cd90*/  IMAD.MOV.U32 R16, RZ, RZ, R18 ;  /* 0x000000ffff107224 */ /* 0x000fc600078e0012 */
[----:B------:R-:W-:-:S05]  /*cda0*/  PRMT R3, R3, 0x7710, RZ ;  /* 0x0000771003037816 */ /* 0x000fca00000000ff */
[----:B------:R0:W-:Y:S01]  /*cdb0*/  STG.E.U16 desc[UR36][R8.64], R3 ;  /* 0x0000000308007986 */ /* 0x0001e2000c101524 */
[----:B------:R-:W-:Y:S05]  /*cdc0*/  BRA `(.L_x_3273) ;  /* 0x0000000400987947 */ /* 0x000fea0003800000 */
.L_x_3297:
[----:B-----5:R-:W0:Y:S01]  /*cdd0*/  I2F.S8 R5, R22 ;  /* 0x0000001600057306 */ /* 0x020e220000001400 */
[----:B------:R-:W-:Y:S01]  /*cde0*/  BSSY B0, `(.L_x_3298) ;  /* 0x0000014000007945 */ /* 0x000fe20003800000 */
[----:B------:R-:W-:Y:S01]  /*cdf0*/  IMAD.MOV.U32 R4, RZ, RZ, 0x80 ;  /* 0x00000080ff047424 */ /* 0x000fe200078e00ff */
[----:B0-----:R-:W-:-:S04]  /*ce00*/  LOP3.LUT R3, R5, 0x7fffffff, RZ, 0xc0, !PT ;  /* 0x7fffffff05037812 */ /* 0x001fc800078ec0ff */
        /* <DEDUP_REMOVED lines=13> */
.L_x_3300:
[----:B------:R-:W-:-:S04]  /*cee0*/  LOP3.LUT R3, R5, 0x80000000, RZ, 0xc0, !PT ;  /* 0x8000000005037812 */ /* 0x000fc800078ec0ff */
[----:B------:R-:W-:-:S04]  /*cef0*/  SHF.R.U32.HI R3, RZ, 0x18, R3 ;  /* 0x00000018ff037819 */ /* 0x000fc80000011603 */
[----:B------:R-:W-:-:S04]  /*cf00*/  LOP3.LUT R0, R0, R3, RZ, 0xfc, !PT ;  /* 0x0000000300007212 */ /* 0x000fc800078efcff */
[----:B------:R-:W-:-:S07]  /*cf10*/  PRMT R4, R0, 0x7610, R4 ;  /* 0x0000761000047816 */ /* 0x000fce0000000004 */
.L_x_3299:
[----:B------:R-:W-:Y:S05]  /*cf20*/  BSYNC B0 ;  /* 0x0000000000007941 */ /* 0x000fea0003800000 */
.L_x_3298:
[----:B------:R0:W-:Y:S01]  /*cf30*/  STG.E.U8 desc[UR36][R8.64], R4 ;  /* 0x0000000408007986 */ /* 0x0001e2000c101124 */
[----:B------:R-:W-:Y:S01]  /*cf40*/  IMAD.MOV.U32 R16, RZ, RZ, R18 ;  /* 0x000000ffff107224 */ /* 0x000fe200078e0012 */
[----:B------:R-:W-:Y:S06]  /*cf50*/  BRA `(.L_x_3273) ;  /* 0x0000000400347947 */ /* 0x000fec0003800000 */
.L_x_3296:
        /* <DEDUP_REMOVED lines=17> */
.L_x_3303:
[----:B------:R-:W-:-:S04]  /*d070*/  LOP3.LUT R3, R5, 0x80000000, RZ, 0xc0, !PT ;  /* 0x8000000005037812 */ /* 0x000fc800078ec0ff */
[----:B------:R-:W-:-:S04]  /*d080*/  SHF.R.U32.HI R3, RZ, 0x18, R3 ;  /* 0x00000018ff037819 */ /* 0x000fc80000011603 */
[----:B------:R-:W-:-:S04]  /*d090*/  LOP3.LUT R0, R0, R3, RZ, 0xfc, !PT ;  /* 0x0000000300007212 */ /* 0x000fc800078efcff */
[----:B------:R-:W-:-:S07]  /*d0a0*/  PRMT R4, R0, 0x7610, R4 ;  /* 0x0000761000047816 */ /* 0x000fce0000000004 */
.L_x_3302:
[----:B------:R-:W-:Y:S05]  /*d0b0*/  BSYNC B0 ;  /* 0x0000000000007941 */ /* 0x000fea0003800000 */
.L_x_3301:
[----:B------:R0:W-:Y:S01]  /*d0c0*/  STG.E.U8 desc[UR36][R8.64], R4 ;  /* 0x0000000408007986 */ /* 0x0001e2000c101124 */
[----:B------:R-:W-:Y:S01]  /*d0d0*/  IMAD.MOV.U32 R16, RZ, RZ, R18 ;  /* 0x000000ffff107224 */ /* 0x000fe200078e0012 */
[----:B------:R-:W-:Y:S06]  /*d0e0*/  BRA `(.L_x_3273) ;  /* 0x0000000000d07947 */ /* 0x000fec0003800000 */
.L_x_3295:
[----:B------:R-:W-:-:S13]  /*d0f0*/  ISETP.NE.AND P0, PT, R0, 0x1c, PT ;  /* 0x0000001c0000780c */ /* 0x000fda0003f05270 */
[----:B------:R-:W-:Y:S05]  /*d100*/  @!P0 BRA `(.L_x_3304) ;  /* 0x0000000000b88947 */ /* 0x000fea0003800000 */
[----:B------:R-:W-:-:S13]  /*d110*/  ISETP.NE.AND P0, PT, R0, 0x1d, PT ;  /* 0x0000001d0000780c */ /* 0x000fda0003f05270 */
[----:B------:R-:W-:Y:S05]  /*d120*/  @!P0 BRA `(.L_x_3305) ;  /* 0x0000000000948947 */ /* 0x000fea0003800000 */
[----:B------:R-:W-:-:S13]  /*d130*/  ISETP.NE.AND P0, PT, R0, 0x2c, PT ;  /* 0x0000002c0000780c */ /* 0x000fda0003f05270 */
[----:B------:R-:W-:Y:S05]  /*d140*/  @P0 BRA `(.L_x_3278) ;  /* 0x0000000000440947 */ /* 0x000fea0003800000 */
[----:B-----5:R-:W0:Y:S01]  /*d150*/  I2F.S8 R22, R22 ;  /* 0x0000001600167306 */ /* 0x020e220000001400 */
[----:B------:R-:W-:Y:S01]  /*d160*/  IMAD.MOV.U32 R16, RZ, RZ, R18 ;  /* 0x000000ffff107224 */ /* 0x000fe200078e0012 */
[----:B0-----:R-:W-:-:S04]  /*d170*/  SHF.R.U32.HI R4, RZ, 0x17, R22 ;  /* 0x00000017ff047819 */ /* 0x001fc80000011616 */
        /* <DEDUP_REMOVED lines=14> */
.L_x_3278:
        /* <DEDUP_REMOVED lines=16> */
.L_x_3306:
[----:B------:R-:W-:Y:S01]  /*d360*/  IMAD.MOV.U32 R16, RZ, RZ, R18 ;  /* 0x000000ffff107224 */ /* 0x000fe200078e0012 */
[----:B------:R-:W-:Y:S06]  /*d370*/  BRA `(.L_x_3273) ;  /* 0x00000000002c7947 */ /* 0x000fec0003800000 */
.L_x_3305:
[----:B-----5:R-:W-:Y:S01]  /*d380*/  LOP3.LUT R22, R22, 0xffff, RZ, 0xc0, !PT ;  /* 0x0000ffff16167812 */ /* 0x020fe200078ec0ff */
[----:B------:R-:W-:-:S03]  /*d390*/  IMAD.MOV.U32 R16, RZ, RZ, R18 ;  /* 0x000000ffff107224 */ /* 0x000fc600078e0012 */
[----:B------:R-:W-:-:S05]  /*d3a0*/  PRMT R22, R22, 0x8880, RZ ;  /* 0x0000888016167816 */ /* 0x000fca00000000ff */
[----:B------:R-:W-:-:S05]  /*d3b0*/  IMAD.MOV.U32 R4, RZ, RZ, R22 ;  /* 0x000000ffff047224 */ /* 0x000fca00078e0016 */
[----:B------:R-:W-:-:S05]  /*d3c0*/  SHF.R.S32.HI R5, RZ, 0x1f, R4 ;  /* 0x0000001fff057819 */ /* 0x000fca0000011404 */
[----:B------:R0:W-:Y:S01]  /*d3d0*/  STG.E.64 desc[UR36][R8.64], R4 ;  /* 0x0000000408007986 */ /* 0x0001e2000c101b24 */
[----:B------:R-:W-:Y:S05]  /*d3e0*/  BRA `(.L_x_3273) ;  /* 0x0000000000107947 */ /* 0x000fea0003800000 */
.L_x_3304:
[----:B-----5:R-:W-:Y:S01]  /*d3f0*/  LOP3.LUT R22, R22, 0xffff, RZ, 0xc0, !PT ;  /* 0x0000ffff16167812 */ /* 0x020fe200078ec0ff */
[----:B------:R-:W-:-:S03]  /*d400*/  IMAD.MOV.U32 R16, RZ, RZ, R18 ;  /* 0x000000ffff107224 */ /* 0x000fc600078e0012 */
[----:B------:R-:W-:-:S05]  /*d410*/  PRMT R3, R22, 0x8880, RZ ;  /* 0x0000888016037816 */ /* 0x000fca00000000ff */
[----:B------:R0:W-:Y:S02]  /*d420*/  STG.E desc[UR36][R8.64], R3 ;  /* 0x0000000308007986 */ /* 0x0001e4000c101924 */
.L_x_3273:
[----:B------:R-:W-:Y:S05]  /*d430*/  BSYNC B6 ;  /* 0x0000000000067941 */ /* 0x000fea0003800000 */
.L_x_3272:
[----:B------:R-:W-:Y:S01]  /*d440*/  ISETP.GE.AND P0, PT, R16, R25, PT ;  /* 0x000000191000720c */ /* 0x000fe20003f06270 */
[----:B------:R-:W-:-:S12]  /*d450*/  BSSY B6, `(.L_x_3307) ;  /* 0x00001fa000067945 */ /* 0x000fd80003800000 */
[----:B------:R-:W-:Y:S05]  /*d460*/  @P0 BRA `(.L_x_3308) ;  /* 0x0000001c00e00947 */ /* 0x000fea0003800000 */
[----:B01----:R-:W0:Y:S01]  /*d470*/  LDC.64 R4, c[0x0][0x228] ;  /* 0x00008a00ff047b82 */ /* 0x003e220000000a00 */
[----:B------:R-:W-:Y:S01]  /*d480*/  IMAD R0, R19, 0x200, R16 ;  /* 0x0000020013007824 */ /* 0x000fe200078e0210 */
[----:B------:R-:W-:Y:S01]  /*d490*/  PRMT R6, R17, 0x9910, RZ ;  /* 0x0000991011067816 */ /* 0x000fe200000000ff */
[----:B------:R-:W-:Y:S02]  /*d4a0*/  ULDC UR4, c[0x0][0x260] ;  /* 0x0000980000047ab9 */ /* 0x000fe40000000800 */
[----:B---34-:R-:W-:Y:S02]  /*d4b0*/  IMAD R3, R0, UR4, RZ ;  /* 0x0000000400037c24 */ /* 0x018fe4000f8e02ff */
        /* <DEDUP_REMOVED lines=15> */
.L_x_3312:
[----:B-----5:R1:W-:Y:S01]  /*d5b0*/  STG.E.U8 desc[UR36][R4.64], R24 ;  /* 0x0000001804007986 */ /* 0x0203e2000c101124 */
[----:B------:R-:W-:Y:S05]  /*d5c0*/  BRA `(.L_x_3314) ;  /* 0x0000000c00907947 */ /* 0x000fea0003800000 */
.L_x_3311:
        /* <DEDUP_REMOVED lines=8> */
[----:B------:R-:W-:-:S05]  /*d650*/  IMAD.MOV.U32 R6, RZ, RZ, R24 ;  /* 0x000000ffff067224 */ /* 0x000fca00078e0018 */
[----:B------:R-:W-:-:S05]  /*d660*/  SHF.R.S32.HI R7, RZ, 0x1f, R6 ;  /* 0x0000001fff077819 */ /* 0x000fca0000011406 */
[----:B------:R0:W-:Y:S01]  /*d670*/  STG.E.64 desc[UR36][R4.64], R6 ;  /* 0x0000000604007986 */ /* 0x0001e2000c101b24 */
[----:B------:R-:W-:Y:S05]  /*d680*/  BRA `(.L_x_3314) ;  /* 0x0000000c00607947 */ /* 0x000fea0003800000 */
.L_x_3316:
[----:B-----5:R-:W-:-:S04]  /*d690*/  LOP3.LUT R24, R24, 0xffff, RZ, 0xc0, !PT ;  /* 0x0000ffff18187812 */ /* 0x020fc800078ec0ff */
[----:B------:R-:W-:-:S05]  /*d6a0*/  PRMT R3, R24, 0x8880, RZ ;  /* 0x0000888018037816 */ /* 0x000fca00000000ff */
[----:B------:R4:W-:Y:S01]  /*d6b0*/  STG.E desc[UR36][R4.64], R3 ;  /* 0x0000000304007986 */ /* 0x0009e2000c101924 */
[----:B------:R-:W-:Y:S05]  /*d6c0*/  BRA `(.L_x_3314) ;  /* 0x0000000c00507947 */ /* 0x000fea0003800000 */
.L_x_3315:
[----:B-----5:R-:W-:-:S04]  /*d6d0*/  PRMT R3, R24, 0x8880, RZ ;  /* 0x0000888018037816 */ /* 0x020fc800000000ff */
[----:B------:R-:W-:-:S05]  /*d6e0*/  PRMT R3, R3, 0x7710, RZ ;  /* 0x0000771003037816 */ /* 0x000fca00000000ff */
[----:B------:R3:W-:Y:S01]  /*d6f0*/  STG.E.U16 desc[UR36][R4.64], R3 ;  /* 0x0000000304007986 */ /* 0x0007e2000c101524 */
[----:B------:R-:W-:Y:S05]  /*d700*/  BRA `(.L_x_3314) ;  /* 0x0000000c00407947 */ /* 0x000fea0003800000 */
.L_x_3310:
[----:B------:R-:W-:-:S13]  /*d710*/  ISETP.GT.AND P0, PT, R0, 0x6, PT ;  /* 0x000000060000780c */ /* 0x000fda0003f04270 */
[----:B------:R-:W-:Y:S05]  /*d720*/  @P0 BRA `(.L_x_3317) ;  /* 0x00000000002c0947 */ /* 0x000fea0003800000 */
[----:B------:R-:W-:-:S13]  /*d730*/  ISETP.NE.AND P0, PT, R0, 0x5, PT ;  /* 0x000000050000780c */ /* 0x000fda0003f05270 */
[----:B------:R-:W-:Y:S05]  /*d740*/  @!P0 BRA `(.L_x_3318) ;  /* 0x0000000000148947 */ /* 0x000fea0003800000 */
[----:B------:R-:W-:-:S13]  /*d750*/  ISETP.NE.AND P0, PT, R0, 0x6, PT ;  /* 0x000000060000780c */ /* 0x000fda0003f05270 */
[----:B------:R-:W-:Y:S05]  /*d760*/  @P0 BRA `(.L_x_3313) ;  /* 0x0000000800c00947 */ /* 0x000fea0003800000 */
[----:B-----5:R-:W0:Y:S02]  /*d770*/  I2F.S8 R3, R24 ;  /* 0x0000001800037306 */ /* 0x020e240000001400 */
[----:B0-----:R0:W-:Y:S01]  /*d780*/  STG.E desc[UR36][R4.64], R3 ;  /* 0x0000000304007986 */ /* 0x0011e2000c101924 */
[----:B------:R-:W-:Y:S05]  /*d790*/  BRA `(.L_x_3314) ;  /* 0x0000000c001c7947 */ /* 0x000fea0003800000 */
.L_x_3318:
[----:B-----5:R-:W0:Y:S02]  /*d7a0*/  I2F.S8 R0, R24 ;  /* 0x0000001800007306 */ /* 0x020e240000001400 */
[----:B0-----:R-:W-:-:S05]  /*d7b0*/  F2FP.F16.F32.PACK_AB R0, RZ, R0 ;  /* 0x00000000ff00723e */ /* 0x001fca00000000ff */
[----:B------:R0:W-:Y:S01]  /*d7c0*/  STG.E.U16 desc[UR36][R4.64], R0 ;  /* 0x0000000004007986 */ /* 0x0001e2000c101524 */
[----:B------:R-:W-:Y:S05]  /*d7d0*/  BRA `(.L_x_3314) ;  /* 0x0000000c000c7947 */ /* 0x000fea0003800000 */
.L_x_3317:
[----:B------:R-:W-:-:S13]  /*d7e0*/  ISETP.NE.AND P0, PT, R0, 0x7, PT ;  /* 0x000000070000780c */ /* 0x000fda0003f05270 */
[----:B------:R-:W-:Y:S05]  /*d7f0*/  @!P0 BRA `(.L_x_3319) ;  /* 0x0000000000348947 */ /* 0x000fea0003800000 */
[----:B------:R-:W-:-:S13]  /*d800*/  ISETP.NE.AND P0, PT, R0, 0x8, PT ;  /* 0x000000080000780c */ /* 0x000fda0003f05270 */
[----:B------:R-:W-:Y:S05]  /*d810*/  @!P0 BRA `(.L_x_3320) ;  /* 0x0000000000188947 */ /* 0x000fea0003800000 */
[----:B------:R-:W-:-:S13]  /*d820*/  ISETP.NE.AND P0, PT, R0, 0x9, PT ;  /* 0x000000090000780c */ /* 0x000fda0003f05270 */
[----:B------:R-:W-:Y:S05]  /*d830*/  @P0 BRA `(.L_x_3313) ;  /* 0x00000008008c0947 */ /* 0x000fea0003800000 */
[----:B-----5:R-:W0:Y:S01]  /*d840*/  I2F.S8 R6, R24 ;  /* 0x0000001800067306 */ /* 0x020e220000001400 */
[----:B------:R-:W-:-:S05]  /*d850*/  IMAD.MOV.U32 R7, RZ, RZ, RZ ;  /* 0x000000ffff077224 */ /* 0x000fca00078e00ff */
[----:B0-----:R0:W-:Y:S01]  /*d860*/  STG.E.64 desc[UR36][R4.64], R6 ;  /* 0x0000000604007986 */ /* 0x0011e2000c101b24 */
[----:B------:R-:W-:Y:S05]  /*d870*/  BRA `(.L_x_3314) ;  /* 0x0000000800e47947 */ /* 0x000fea0003800000 */
.L_x_3320:
[----:B-----5:R-:W0:Y:S02]  /*d880*/  I2F.S8 R24, R24 ;  /* 0x0000001800187306 */ /* 0x020e240000001400 */
[----:B0-----:R-:W-:-:S04]  /*d890*/  F2FP.F16.F32.PACK_AB R3, RZ, R24 ;  /* 0x00000018ff03723e */ /* 0x001fc800000000ff */
[----:B------:R-:W-:-:S05]  /*d8a0*/  PRMT R3, R3, 0x5410, RZ ;  /* 0x0000541003037816 */ /* 0x000fca00000000ff */
[----:B------:R0:W-:Y:S01]  /*d8b0*/  STG.E desc[UR36][R4.64], R3 ;  /* 0x0000000304007986 */ /* 0x0001e2000c101924 */
[----:B------:R-:W-:Y:S05]  /*d8c0*/  BRA `(.L_x_3314) ;  /* 0x0000000800d07947 */ /* 0x000fea0003800000 */
.L_x_3319:
[----:B-----5:R-:W-:-:S04]  /*d8d0*/  PRMT R6, R24, 0x8880, RZ ;  /* 0x0000888018067816 */ /* 0x020fc800000000ff */
[----:B------:R-:W-:-:S06]  /*d8e0*/  PRMT R6, R6, 0x7710, RZ ;  /* 0x0000771006067816 */ /* 0x000fcc00000000ff */
[----:B------:R-:W0:Y:S02]  /*d8f0*/  I2F.F64.S16 R6, R6 ;  /* 0x0000000600067312 */ /* 0x000e240000101c00 */
[----:B0-----:R0:W-:Y:S01]  /*d900*/  STG.E.64 desc[UR36][R4.64], R6 ;  /* 0x0000000604007986 */ /* 0x0011e2000c101b24 */
[----:B------:R-:W-:Y:S05]  /*d910*/  BRA `(.L_x_3314) ;  /* 0x0000000800bc7947 */ /* 0x000fea0003800000 */
.L_x_3309:
        /* <DEDUP_REMOVED lines=9> */
[----:B------:R-:W-:-:S05]  /*d9b0*/  SEL R3, RZ, 0x1, !P0 ;  /* 0x00000001ff037807 */ /* 0x000fca0004000000 */
[----:B------:R0:W-:Y:S01]  /*d9c0*/  STG.E.U8 desc[UR36][R4.64], R3 ;  /* 0x0000000304007986 */ /* 0x0001e2000c101124 */
[----:B------:R-:W-:Y:S05]  /*d9d0*/  BRA `(.L_x_3314) ;  /* 0x00000008008c7947 */ /* 0x000fea0003800000 */
.L_x_3323:
[----:B--2--5:R-:W-:Y:S02]  /*d9e0*/  PRMT R8, R24, 0x8880, RZ ;  /* 0x0000888018087816 */ /* 0x024fe400000000ff */
[----:B------:R-:W-:Y:S02]  /*d9f0*/  CS2R R10, SRZ ;  /* 0x00000000000a7805 */ /* 0x000fe4000001ff00 */
[----:B------:R-:W-:-:S06]  /*da00*/  PRMT R8, R8, 0x7710, RZ ;  /* 0x0000771008087816 */ /* 0x000fcc00000000ff */
[----:B------:R-:W0:Y:S02]  /*da10*/  I2F.F64.S16 R8, R8 ;  /* 0x0000000800087312 */ /* 0x000e240000101c00 */
[----:B0-----:R0:W-:Y:S01]  /*da20*/  STG.E.128 desc[UR36][R4.64], R8 ;  /* 0x0000000804007986 */ /* 0x0011e2000c101d24 */
[----:B------:R-:W-:Y:S05]  /*da30*/  BRA `(.L_x_3314) ;  /* 0x0000000800747947 */ /* 0x000fea0003800000 */
.L_x_3322:
[----:B------:R-:W-:-:S13]  /*da40*/  ISETP.NE.AND P0, PT, R0, 0xf, PT ;  /* 0x0000000f0000780c */ /* 0x000fda0003f05270 */
[----:B------:R-:W-:Y:S05]  /*da50*/  @!P0 BRA `(.L_x_3324) ;  /* 0x0000000000b48947 */ /* 0x000fea0003800000 */
[----:B------:R-:W-:-:S13]  /*da60*/  ISETP.NE.AND P0, PT, R0, 0x17, PT ;  /* 0x000000170000780c */ /* 0x000fda0003f05270 */
[----:B------:R-:W-:Y:S05]  /*da70*/  @!P0 BRA `(.L_x_3325) ;  /* 0x0000000000548947 */ /* 0x000fea0003800000 */
[----:B------:R-:W-:-:S13]  /*da80*/  ISETP.NE.AND P0, PT, R0, 0x18, PT ;  /* 0x000000180000780c */ /* 0x000fda0003f05270 */
[----:B------:R-:W-:Y:S05]  /*da90*/  @P0 BRA `(.L_x_3313) ;  /* 0x0000000400f40947 */ /* 0x000fea0003800000 */
[----:B--2--5:R-:W0:Y:S01]  /*daa0*/  I2F.S8 R9, R24 ;  /* 0x0000001800097306 */ /* 0x024e220000001400 */
        /* <DEDUP_REMOVED lines=14> */
.L_x_3327:
[----:B------:R-:W-:Y:S05]  /*db90*/  BSYNC B0 ;  /* 0x0000000000007941 */ /* 0x000fea0003800000 */
.L_x_3326:
[----:B------:R-:W-:-:S05]  /*dba0*/  LOP3.LUT R7, R0, R7, RZ, 0xfc, !PT ;  /* 0x0000000700077212 */ /* 0x000fca00078efcff */
[----:B------:R0:W-:Y:S01]  /*dbb0*/  STG.E.U8 desc[UR36][R4.64], R7 ;  /* 0x0000000704007986 */ /* 0x0001e2000c101124 */
[----:B------:R-:W-:Y:S05]  /*dbc0*/  BRA `(.L_x_3314) ;  /* 0x0000000800107947 */ /* 0x000fea0003800000 */
.L_x_3325:
        /* <DEDUP_REMOVED lines=13> */
.L_x_3329:
[----:B------:R-:W-:Y:S01]  /*dca0*/  IMAD.MOV.U32 R0, RZ, RZ, 0x7f ;  /* 0x0000007fff007424 */ /* 0x000fe200078e00ff */
[----:B------:R-:W-:-:S04]  /*dcb0*/  ISETP.GT.U32.AND P0, PT, R3, 0x7f800000, PT ;  /* 0x7f8000000300780c */ /* 0x000fc80003f04070 */
[----:B------:R-:W-:-:S09]  /*dcc0*/  SEL R0, R0, 0x7c, P0 ;  /* 0x0000007c00007807 */ /* 0x000fd20000000000 */
.L_x_3330:
[----:B------:R-:W-:Y:S05]  /*dcd0*/  BSYNC B0 ;  /* 0x0000000000007941 */ /* 0x000fea0003800000 */
.L_x_3328:
[----:B------:R-:W-:-:S04]  /*dce0*/  LOP3.LUT R3, R7, 0x80000000, RZ, 0xc0, !PT ;  /* 0x8000000007037812 */ /* 0x000fc800078ec0ff */
[----:B------:R-:W-:-:S04]  /*dcf0*/  SHF.R.U32.HI R3, RZ, 0x18, R3 ;  /* 0x00000018ff037819 */ /* 0x000fc80000011603 */
[----:B------:R-:W-:-:S05]  /*dd00*/  LOP3.LUT R3, R0, R3, RZ, 0xfc, !PT ;  /* 0x0000000300037212 */ /* 0x000fca00078efcff */
[----:B------:R0:W-:Y:S01]  /*dd10*/  STG.E.U8 desc[UR36][R4.64], R3 ;  /* 0x0000000304007986 */ /* 0x0001e2000c101124 */
[----:B------:R-:W-:Y:S05]  /*dd20*/  BRA `(.L_x_3314) ;  /* 0x0000000400b87947 */ /* 0x000fea0003800000 */
.L_x_3324:
[----:B-----5:R-:W0:Y:S02]  /*dd30*/  I2F.S8 R0, R24 ;  /* 0x0000001800007306 */ /* 0x020e240000001400 */
[----:B0-----:R-:W-:-:S05]  /*dd40*/  F2FP.BF16.F32.PACK_AB R0, RZ, R0 ;  /* 0x00000000ff00723e */ /* 0x001fca00000010ff */
[----:B------:R0:W-:Y:S01]  /*dd50*/  STG.E.U16 desc[UR36][R4.64], R0 ;  /* 0x0000000004007986 */ /* 0x0001e2000c101524 */
[----:B------:R-:W-:Y:S05]  /*dd60*/  BRA `(.L_x_3314) ;  /* 0x0000000400a87947 */ /* 0x000fea0003800000 */
.L_x_3321:
        /* <DEDUP_REMOVED lines=8> */
[----:B-----5:R-:W-:-:S04]  /*ddf0*/  PRMT R3, R24, 0x8880, RZ ;  /* 0x0000888018037816 */ /* 0x020fc800000000ff */
[----:B------:R-:W-:-:S05]  /*de00*/  PRMT R3, R3, 0x7710, RZ ;  /* 0x0000771003037816 */ /* 0x000fca00000000ff */
[----:B------:R0:W-:Y:S01]  /*de10*/  STG.E.U16 desc[UR36][R4.64], R3 ;  /* 0x0000000304007986 */ /* 0x0001e2000c101524 */
[----:B------:R-:W-:Y:S05]  /*de20*/  BRA `(.L_x_3314) ;  /* 0x0000000400787947 */ /* 0x000fea0003800000 */
.L_x_3333:
        /* <DEDUP_REMOVED lines=17> */
.L_x_3336:
[----:B------:R-:W-:-:S04]  /*df40*/  LOP3.LUT R0, R7, 0x80000000, RZ, 0xc0, !PT ;  /* 0x8000000007007812 */ /* 0x000fc800078ec0ff */
[----:B------:R-:W-:-:S04]  /*df50*/  SHF.R.U32.HI R0, RZ, 0x18, R0 ;  /* 0x00000018ff007819 */ /* 0x000fc80000011600 */
[----:B------:R-:W-:-:S07]  /*df60*/  LOP3.LUT R0, R3, R0, RZ, 0xfc, !PT ;  /* 0x0000000003007212 */ /* 0x000fce00078efcff */
.L_x_3335:
[----:B------:R-:W-:Y:S05]  /*df70*/  BSYNC B0 ;  /* 0x0000000000007941 */ /* 0x000fea0003800000 */
.L_x_3334:
[----:B------:R0:W-:Y:S01]  /*df80*/  STG.E.U8 desc[UR36][R4.64], R0 ;  /* 0x0000000004007986 */ /* 0x0001e2000c101124 */
[----:B------:R-:W-:Y:S05]  /*df90*/  BRA `(.L_x_3314) ;  /* 0x00000004001c7947 */ /* 0x000fea0003800000 */
.L_x_3332:
        /* <DEDUP_REMOVED lines=17> */
.L_x_3339:
[----:B------:R-:W-:-:S04]  /*e0b0*/  LOP3.LUT R0, R7, 0x80000000, RZ, 0xc0, !PT ;  /* 0x8000000007007812 */ /* 0x000fc800078ec0ff */
[----:B------:R-:W-:-:S04]  /*e0c0*/  SHF.R.U32.HI R0, RZ, 0x18, R0 ;  /* 0x00000018ff007819 */ /* 0x000fc80000011600 */
[----:B------:R-:W-:-:S07]  /*e0d0*/  LOP3.LUT R0, R3, R0, RZ, 0xfc, !PT ;  /* 0x0000000003007212 */ /* 0x000fce00078efcff */
.L_x_3338:
[----:B------:R-:W-:Y:S05]  /*e0e0*/  BSYNC B0 ;  /* 0x0000000000007941 */ /* 0x000fea0003800000 */
.L_x_3337:
[----:B------:R0:W-:Y:S01]  /*e0f0*/  STG.E.U8 desc[UR36][R4.64], R0 ;  /* 0x0000000004007986 */ /* 0x0001e2000c101124 */
[----:B------:R-:W-:Y:S05]  /*e100*/  BRA `(.L_x_3314) ;  /* 0x0000000000c07947 */ /* 0x000fea0003800000 */
.L_x_3331:
[----:B------:R-:W-:-:S13]  /*e110*/  ISETP.NE.AND P0, PT, R0, 0x1c, PT ;  /* 0x0000001c0000780c */ /* 0x000fda0003f05270 */
[----:B------:R-:W-:Y:S05]  /*e120*/  @!P0 BRA `(.L_x_3340) ;  /* 0x0000000000ac8947 */ /* 0x000fea0003800000 */
[----:B------:R-:W-:-:S13]  /*e130*/  ISETP.NE.AND P0, PT, R0, 0x1d, PT ;  /* 0x0000001d0000780c */ /* 0x000fda0003f05270 */
[----:B------:R-:W-:Y:S05]  /*e140*/  @!P0 BRA `(.L_x_3341) ;  /* 0x00000000008c8947 */ /* 0x000fea0003800000 */
[----:B------:R-:W-:-:S13]  /*e150*/  ISETP.NE.AND P0, PT, R0, 0x2c, PT ;  /* 0x0000002c0000780c */ /* 0x000fda0003f05270 */
[----:B------:R-:W-:Y:S05]  /*e160*/  @P0 BRA `(.L_x_3313) ;  /* 0x0000000000400947 */ /* 0x000fea0003800000 */
[----:B-----5:R-:W0:Y:S02]  /*e170*/  I2F.S8 R24, R24 ;  /* 0x0000001800187306 */ /* 0x020e240000001400 */
        /* <DEDUP_REMOVED lines=15> */
.L_x_3313:
        /* <DEDUP_REMOVED lines=11> */
[----:B--2---:R-:W-:Y:S02]  /*e320*/  IMAD.MOV.U32 R8, RZ, RZ, 0x65 ;  /* 0x00000065ff087424 */ /* 0x004fe400078e00ff */
[----:B------:R-:W-:Y:S02]  /*e330*/  IMAD.MOV.U32 R12, RZ, RZ, 0x1 ;  /* 0x00000001ff0c7424 */ /* 0x000fe400078e00ff */
[----:B------:R-:W-:-:S07]  /*e340*/  IMAD.MOV.U32 R13, RZ, RZ, RZ ;  /* 0x000000ffff0d7224 */ /* 0x000fce00078e00ff */
[----:B------:R-:W-:-:S07]  /*e350*/  LEPC R20, `(.L_x_3342) ;  /* 0x000000001014794e */ /* 0x000fce0000000000 */
[----:B0----5:R-:W-:Y:S05]  /*e360*/  CALL.ABS.NOINC R14 ;  /* 0x000000000e007343 */ /* 0x021fea0003c00000 */
.L_x_3342:
[----:B------:R-:W-:Y:S05]  /*e370*/  BRA `(.L_x_3314) ;  /* 0x0000000000247947 */ /* 0x000fea0003800000 */
.L_x_3341:
[----:B-----5:R-:W-:-:S04]  /*e380*/  LOP3.LUT R24, R24, 0xffff, RZ, 0xc0, !PT ;  /* 0x0000ffff18187812 */ /* 0x020fc800078ec0ff */
[----:B------:R-:W-:-:S05]  /*e390*/  PRMT R24, R24, 0x8880, RZ ;  /* 0x0000888018187816 */ /* 0x000fca00000000ff */
[----:B------:R-:W-:-:S05]  /*e3a0*/  IMAD.MOV.U32 R6, RZ, RZ, R24 ;  /* 0x000000ffff067224 */ /* 0x000fca00078e0018 */
[----:B------:R-:W-:-:S05]  /*e3b0*/  SHF.R.S32.HI R7, RZ, 0x1f, R6 ;  /* 0x0000001fff077819 */ /* 0x000fca0000011406 */
[----:B------:R0:W-:Y:S01]  /*e3c0*/  STG.E.64 desc[UR36][R4.64], R6 ;  /* 0x0000000604007986 */ /* 0x0001e2000c101b24 */
[----:B------:R-:W-:Y:S05]  /*e3d0*/  BRA `(.L_x_3314) ;  /* 0x00000000000c7947 */ /* 0x000fea0003800000 */
.L_x_3340:
[----:B-----5:R-:W-:-:S04]  /*e3e0*/  LOP3.LUT R24, R24, 0xffff, RZ, 0xc0, !PT ;  /* 0x0000ffff18187812 */ /* 0x020fc800078ec0ff */
[----:B------:R-:W-:-:S05]  /*e3f0*/  PRMT R3, R24, 0x8880, RZ ;  /* 0x0000888018037816 */ /* 0x000fca00000000ff */
[----:B------:R0:W-:Y:S02]  /*e400*/  STG.E desc[UR36][R4.64], R3 ;  /* 0x0000000304007986 */ /* 0x0001e4000c101924 */
.L_x_3314:
[----:B------:R-:W-:-:S05]  /*e410*/  VIADD R16, R16, 0x80 ;  /* 0x0000008010107836 */ /* 0x000fca0000000000 */
[----:B------:R-:W-:-:S13]  /*e420*/  ISETP.GE.AND P0, PT, R16, R25, PT ;  /* 0x000000191000720c */ /* 0x000fda0003f06270 */
[----:B------:R-:W-:Y:S05]  /*e430*/  @P0 BRA `(.L_x_3308) ;  /* 0x0000000c00ec0947 */ /* 0x000fea0003800000 */
[----:B01-34-:R-:W0:Y:S01]  /*e440*/  LDC.64 R4, c[0x0][0x228] ;  /* 0x00008a00ff047b82 */ /* 0x01be220000000a00 */
        /* <DEDUP_REMOVED lines=17> */
[----:B------:R0:W-:Y:S01]  /*e560*/  STG.E.U8 desc[UR36][R4.64], R27 ;  /* 0x0000001b04007986 */ /* 0x0001e2000c101124 */
[----:B------:R-:W-:Y:S05]  /*e570*/  BRA `(.L_x_3348) ;  /* 0x0000000c00987947 */ /* 0x000fea0003800000 */
.L_x_3346:
[----:B------:R0:W-:Y:S01]  /*e580*/  STG.E.U8 desc[UR36][R4.64], R27 ;  /* 0x0000001b04007986 */ /* 0x0001e2000c101124 */
[----:B------:R-:W-:Y:S05]  /*e590*/  BRA `(.L_x_3348) ;  /* 0x0000000c00907947 */ /* 0x000fea0003800000 */
.L_x_3345:
[----:B------:R-:W-:-:S13]  /*e5a0*/  ISETP.NE.AND P0, PT, R0, 0x2, PT ;  /* 0x000000020000780c */ /* 0x000fda0003f05270 */
[----:B------:R-:W-:Y:S05]  /*e5b0*/  @!P0 BRA `(.L_x_3349) ;  /* 0x0000000000388947 */ /* 0x000fea0003800000 */
[----:B------:R-:W-:-:S13]  /*e5c0*/  ISETP.NE.AND P0, PT, R0, 0x3, PT ;  /* 0x000000030000780c */ /* 0x000fda0003f05270 */
[----:B------:R-:W-:Y:S05]  /*e5d0*/  @!P0 BRA `(.L_x_3350) ;  /* 0x0000000000208947 */ /* 0x000fea0003800000 */
[----:B------:R-:W-:-:S13]  /*e5e0*/  ISETP.NE.AND P0, PT, R0, 0x4, PT ;  /* 0x000000040000780c */ /* 0x000fda0003f05270 */
[----:B------:R-:W-:Y:S05]  /*e5f0*/  @P0 BRA `(.L_x_3347) ;  /* 0x0000000c00100947 */ /* 0x000fea0003800000 */
[----:B------:R-:W-:-:S04]  /*e600*/  LOP3.LUT R27, R27, 0xffff, RZ, 0xc0, !PT ;  /* 0x0000ffff1b1b7812 */ /* 0x000fc800078ec0ff */
[----:B------:R-:W-:-:S05]  /*e610*/  PRMT R27, R27, 0x8880, RZ ;  /* 0x000088801b1b7816 */ /* 0x000fca00000000ff */
[----:B------:R-:W-:-:S05]  /*e620*/  IMAD.MOV.U32 R6, RZ, RZ, R27 ;  /* 0x000000ffff067224 */ /* 0x000fca00078e001b */
[----:B------:R-:W-:-:S05]  /*e630*/  SHF.R.S32.HI R7, RZ, 0x1f, R6 ;  /* 0x0000001fff077819 */ /* 0x000fca0000011406 */
[----:B------:R0:W-:Y:S01]  /*e640*/  STG.E.64 desc[UR36][R4.64], R6 ;  /* 0x0000000604007986 */ /* 0x0001e2000c101b24 */
[----:B------:R-:W-:Y:S05]  /*e650*/  BRA `(.L_x_3348) ;  /* 0x0000000c00607947 */ /* 0x000fea0003800000 */
.L_x_3350:
[----:B------:R-:W-:-:S04]  /*e660*/  LOP3.LUT R27, R27, 0xffff, RZ, 0xc0, !PT ;  /* 0x0000ffff1b1b7812 */ /* 0x000fc800078ec0ff */
[----:B------:R-:W-:-:S05]  /*e670*/  PRMT R3, R27, 0x8880, RZ ;  /* 0x000088801b037816 */ /* 0x000fca00000000ff */
[----:B------:R0:W-:Y:S01]  /*e680*/  STG.E desc[UR36][R4.64], R3 ;  /* 0x0000000304007986 */ /* 0x0001e2000c101924 */
[----:B------:R-:W-:Y:S05]  /*e690*/  BRA `(.L_x_3348) ;  /* 0x0000000c00507947 */ /* 0x000fea0003800000 */
.L_x_3349:
[----:B------:R-:W-:-:S04]  /*e6a0*/  PRMT R3, R27, 0x8880, RZ ;  /* 0x000088801b037816 */ /* 0x000fc800000000ff */
[----:B------:R-:W-:-:S05]  /*e6b0*/  PRMT R3, R3, 0x7710, RZ ;  /* 0x0000771003037816 */ /* 0x000fca00000000ff */
[----:B------:R0:W-:Y:S01]  /*e6c0*/  STG.E.U16 desc[UR36][R4.64], R3 ;  /* 0x0000000304007986 */ /* 0x0001e2000c101524 */
[----:B------:R-:W-:Y:S05]  /*e6d0*/  BRA `(.L_x_3348) ;  /* 0x0000000c00407947 */ /* 0x000fea0003800000 */
.L_x_3344:
[----:B------:R-:W-:-:S13]  /*e6e0*/  ISETP.GT.AND P0, PT, R0, 0x6, PT ;  /* 0x000000060000780c */ /* 0x000fda0003f04270 */
[----:B------:R-:W-:Y:S05]  /*e6f0*/  @P0 BRA `(.L_x_3351) ;  /* 0x00000000002c0947 */ /* 0x000fea0003800000 */
[----:B------:R-:W-:-:S13]  /*e700*/  ISETP.NE.AND P0, PT, R0, 0x5, PT ;  /* 0x000000050000780c */ /* 0x000fda0003f05270 */
[----:B------:R-:W-:Y:S05]  /*e710*/  @!P0 BRA `(.L_x_3352) ;  /* 0x0000000000148947 */ /* 0x000fea0003800000 */
[----:B------:R-:W-:-:S13]  /*e720*/  ISETP.NE.AND P0, PT, R0, 0x6, PT ;  /* 0x000000060000780c */ /* 0x000fda0003f05270 */
[----:B------:R-:W-:Y:S05]  /*e730*/  @P0 BRA `(.L_x_3347) ;  /* 0x0000000800c00947 */ /* 0x000fea0003800000 */
[----:B------:R-:W0:Y:S02]  /*e740*/  I2F.S8 R27, R27 ;  /* 0x0000001b001b7306 */ /* 0x000e240000001400 */
[----:B0-----:R0:W-:Y:S01]  /*e750*/  STG.E desc[UR36][R4.64], R27 ;  /* 0x0000001b04007986 */ /* 0x0011e2000c101924 */
[----:B------:R-:W-:Y:S05]  /*e760*/  BRA `(.L_x_3348) ;  /* 0x0000000c001c7947 */ /* 0x000fea0003800000 */
.L_x_3352:
[----:B------:R-:W0:Y:S02]  /*e770*/  I2F.S8 R0, R27 ;  /* 0x0000001b00007306 */ /* 0x000e240000001400 */
[----:B0-----:R-:W-:-:S05]  /*e780*/  F2FP.F16.F32.PACK_AB R0, RZ, R0 ;  /* 0x00000000ff00723e */ /* 0x001fca00000000ff */
[----:B------:R0:W-:Y:S01]  /*e790*/  STG.E.U16 desc[UR36][R4.64], R0 ;  /* 0x0000000004007986 */ /* 0x0001e2000c101524 */
[----:B------:R-:W-:Y:S05]  /*e7a0*/  BRA `(.L_x_3348) ;  /* 0x0000000c000c7947 */ /* 0x000fea0003800000 */
.L_x_3351:
[----:B------:R-:W-:-:S13]  /*e7b0*/  ISETP.NE.AND P0, PT, R0, 0x7, PT ;  /* 0x000000070000780c */ /* 0x000fda0003f05270 */
[----:B------:R-:W-:Y:S05]  /*e7c0*/  @!P0 BRA `(.L_x_3353) ;  /* 0x0000000000348947 */ /* 0x000fea0003800000 */
[----:B------:R-:W-:-:S13]  /*e7d0*/  ISETP.NE.AND P0, PT, R0, 0x8, PT ;  /* 0x000000080000780c */ /* 0x000fda0003f05270 */
[----:B------:R-:W-:Y:S05]  /*e7e0*/  @!P0 BRA `(.L_x_3354) ;  /* 0x0000000000188947 */ /* 0x000fea0003800000 */
[----:B------:R-:W-:-:S13]  /*e7f0*/  ISETP.NE.AND P0, PT, R0, 0x9, PT ;  /* 0x000000090000780c */ /* 0x000fda0003f05270 */
[----:B------:R-:W-:Y:S05]  /*e800*/  @P0 BRA `(.L_x_3347) ;  /* 0x00000008008c0947 */ /* 0x000fea0003800000 */
[----:B------:R-:W0:Y:S01]  /*e810*/  I2F.S8 R6, R27 ;  /* 0x0000001b00067306 */ /* 0x000e220000001400 */
[----:B------:R-:W-:-:S05]  /*e820*/  IMAD.MOV.U32 R7, RZ, RZ, RZ ;  /* 0x000000ffff077224 */ /* 0x000fca00078e00ff */
[----:B0-----:R0:W-:Y:S01]  /*e830*/  STG.E.64 desc[UR36][R4.64], R6 ;  /* 0x0000000604007986 */ /* 0x0011e2000c101b24 */
[----:B------:R-:W-:Y:S05]  /*e840*/  BRA `(.L_x_3348) ;  /* 0x0000000800e47947 */ /* 0x000fea0003800000 */
.L_x_3354:
[----:B------:R-:W0:Y:S02]  /*e850*/  I2F.S8 R27, R27 ;  /* 0x0000001b001b7306 */ /* 0x000e240000001400 */
[----:B0-----:R-:W-:-:S04]  /*e860*/  F2FP.F16.F32.PACK_AB R3, RZ, R27 ;  /* 0x0000001bff03723e */ /* 0x001fc800000000ff */
[----:B------:R-:W-:-:S05]  /*e870*/  PRMT R3, R3, 0x5410, RZ ;  /* 0x0000541003037816 */ /* 0x000fca00000000ff */
[----:B------:R0:W-:Y:S01]  /*e880*/  STG.E desc[UR36][R4.64], R3 ;  /* 0x0000000304007986 */ /* 0x0001e2000c101924 */
[----:B------:R-:W-:Y:S05]  /*e890*/  BRA `(.L_x_3348) ;  /* 0x0000000800d07947 */ /* 0x000fea0003800000 */
.L_x_3353:
[----:B------:R-:W-:-:S04]  /*e8a0*/  PRMT R6, R27, 0x8880, RZ ;  /* 0x000088801b067816 */ /* 0x000fc800000000ff */
[----:B------:R-:W-:-:S06]  /*e8b0*/  PRMT R6, R6, 0x7710, RZ ;  /* 0x0000771006067816 */ /* 0x000fcc00000000ff */
[----:B------:R-:W0:Y:S02]  /*e8c0*/  I2F.F64.S16 R6, R6 ;  /* 0x0000000600067312 */ /* 0x000e240000101c00 */
[----:B0-----:R0:W-:Y:S01]  /*e8d0*/  STG.E.64 desc[UR36][R4.64], R6 ;  /* 0x0000000604007986 */ /* 0x0011e2000c101b24 */
[----:B------:R-:W-:Y:S05]  /*e8e0*/  BRA `(.L_x_3348) ;  /* 0x0000000800bc7947 */ /* 0x000fea0003800000 */
.L_x_3343:
        /* <DEDUP_REMOVED lines=8> */
[----:B------:R-:W-:-:S04]  /*e970*/  LOP3.LUT P0, RZ, R27, 0xff, RZ, 0xc0, !PT ;  /* 0x000000ff1bff7812 */ /* 0x000fc8000780c0ff */
[----:B------:R-:W-:-:S05]  /*e980*/  SEL R3, RZ, 0x1, !P0 ;  /* 0x00000001ff037807 */ /* 0x000fca0004000000 */
[----:B------:R0:W-:Y:S01]  /*e990*/  STG.E.U8 desc[UR36][R4.64], R3 ;  /* 0x0000000304007986 */ /* 0x0001e2000c101124 */
[----:B------:R-:W-:Y:S05]  /*e9a0*/  BRA `(.L_x_3348) ;  /* 0x00000008008c7947 */ /* 0x000fea0003800000 */
.L_x_3357:
[----:B--2---:R-:W-:Y:S02]  /*e9b0*/  PRMT R8, R27, 0x8880, RZ ;  /* 0x000088801b087816 */ /* 0x004fe400000000ff */
[----:B------:R-:W-:Y:S02]  /*e9c0*/  CS2R R10, SRZ ;  /* 0x00000000000a7805 */ /* 0x000fe4000001ff00 */
[----:B------:R-:W-:-:S06]  /*e9d0*/  PRMT R8, R8, 0x7710, RZ ;  /* 0x0000771008087816 */ /* 0x000fcc00000000ff */
[----:B------:R-:W0:Y:S02]  /*e9e0*/  I2F.F64.S16 R8, R8 ;  /* 0x0000000800087312 */ /* 0x000e240000101c00 */
[----:B0-----:R0:W-:Y:S01]  /*e9f0*/  STG.E.128 desc[UR36][R4.64], R8 ;  /* 0x0000000804007986 */ /* 0x0011e2000c101d24 */
[----:B------:R-:W-:Y:S05]  /*ea00*/  BRA `(.L_x_3348) ;  /* 0x0000000800747947 */ /* 0x000fea0003800000 */
.L_x_3356:
[----:B------:R-:W-:-:S13]  /*ea10*/  ISETP.NE.AND P0, PT, R0, 0xf, PT ;  /* 0x0000000f0000780c */ /* 0x000fda0003f05270 */
[----:B------:R-:W-:Y:S05]  /*ea20*/  @!P0 BRA `(.L_x_3358) ;  /* 0x0000000000b48947 */ /* 0x000fea0003800000 */
[----:B------:R-:W-:-:S13]  /*ea30*/  ISETP.NE.AND P0, PT, R0, 0x17, PT ;  /* 0x000000170000780c */ /* 0x000fda0003f05270 */
[----:B------:R-:W-:Y:S05]  /*ea40*/  @!P0 BRA `(.L_x_3359) ;  /* 0x0000000000548947 */ /* 0x000fea0003800000 */
[----:B------:R-:W-:-:S13]  /*ea50*/  ISETP.NE.AND P0, PT, R0, 0x18, PT ;  /* 0x000000180000780c */ /* 0x000fda0003f05270 */
[----:B------:R-:W-:Y:S05]  /*ea60*/  @P0 BRA `(.L_x_3347) ;  /* 0x0000000400f40947 */ /* 0x000fea0003800000 */
[----:B------:R-:W0:Y:S01]  /*ea70*/  I2F.S8 R27, R27 ;  /* 0x0000001b001b7306 */ /* 0x000e220000001400 */
        /* <DEDUP_REMOVED lines=14> */
.L_x_3361:
[----:B------:R-:W-:Y:S05]  /*eb60*/  BSYNC B0 ;  /* 0x0000000000007941 */ /* 0x000fea0003800000 */
.L_x_3360:
[----:B------:R-:W-:-:S05]  /*eb70*/  LOP3.LUT R7, R0, R7, RZ, 0xfc, !PT ;  /* 0x0000000700077212 */ /* 0x000fca00078efcff */
[----:B------:R0:W-:Y:S01]  /*eb80*/  STG.E.U8 desc[UR36][R4.64], R7 ;  /* 0x0000000704007986 */ /* 0x0001e2000c101124 */
[----:B------:R-:W-:Y:S05]  /*eb90*/  BRA `(.L_x_3348) ;  /* 0x0000000800107947 */ /* 0x000fea0003800000 */
.L_x_3359:
[----:B------:R-:W0:Y:S01]  /*eba0*/  I2F.S8 R27, R27 ;  /* 0x0000001b001b7306 */ /* 0x000e220000001400 */
        /* <DEDUP_REMOVED lines=12> */
.L_x_3363:
[----:B------:R-:W-:Y:S01]  /*ec70*/  IMAD.MOV.U32 R0, RZ, RZ, 0x7f ;  /* 0x0000007fff007424 */ /* 0x000fe200078e00ff */
[----:B------:R-:W-:-:S04]  /*ec80*/  ISETP.GT.U32.AND P0, PT, R3, 0x7f800000, PT ;  /* 0x7f8000000300780c */ /* 0x000fc80003f04070 */
[----:B------:R-:W-:-:S09]  /*ec90*/  SEL R0, R0, 0x7c, P0 ;  /* 0x0000007c00007807 */ /* 0x000fd20000000000 */
.L_x_3364:
[----:B------:R-:W-:Y:S05]  /*eca0*/  BSYNC B0 ;  /* 0x0000000000007941 */ /* 0x000fea0003800000 */
.L_x_3362:
[----:B------:R-:W-:-:S04]  /*ecb0*/  LOP3.LUT R3, R27, 0x80000000, RZ, 0xc0, !PT ;  /* 0x800000001b037812 */ /* 0x000fc800078ec0ff */
[----:B------:R-:W-:-:S04]  /*ecc0*/  SHF.R.U32.HI R3, RZ, 0x18, R3 ;  /* 0x00000018ff037819 */ /* 0x000fc80000011603 */
[----:B------:R-:W-:-:S05]  /*ecd0*/  LOP3.LUT R3, R0, R3, RZ, 0xfc, !PT ;  /* 0x0000000300037212 */ /* 0x000fca00078efcff */
[----:B------:R0:W-:Y:S01]  /*ece0*/  STG.E.U8 desc[UR36][R4.64], R3 ;  /* 0x0000000304007986 */ /* 0x0001e2000c101124 */
[----:B------:R-:W-:Y:S05]  /*ecf0*/  BRA `(.L_x_3348) ;  /* 0x0000000400b87947 */ /* 0x000fea0003800000 */
.L_x_3358:
[----:B------:R-:W0:Y:S02]  /*ed00*/  I2F.S8 R0, R27 ;  /* 0x0000001b00007306 */ /* 0x000e240000001400 */
[----:B0-----:R-:W-:-:S05]  /*ed10*/  F2FP.BF16.F32.PACK_AB R0, RZ, R0 ;  /* 0x00000000ff00723e */ /* 0x001fca00000010ff */
[----:B------:R0:W-:Y:S01]  /*ed20*/  STG.E.U16 desc[UR36][R4.64], R0 ;  /* 0x0000000004007986 */ /* 0x0001e2000c101524 */
[----:B------:R-:W-:Y:S05]  /*ed30*/  BRA `(.L_x_3348) ;  /* 0x0000000400a87947 */ /* 0x000fea0003800000 */
.L_x_3355:
        /* <DEDUP_REMOVED lines=8> */
[----:B------:R-:W-:-:S04]  /*edc0*/  PRMT R3, R27, 0x8880, RZ ;  /* 0x000088801b037816 */ /* 0x000fc800000000ff */
[----:B------:R-:W-:-:S05]  /*edd0*/  PRMT R3, R3, 0x7710, RZ ;  /* 0x0000771003037816 */ /* 0x000fca00000000ff */
[----:B------:R0:W-:Y:S01]  /*ede0*/  STG.E.U16 desc[UR36][R4.64], R3 ;  /* 0x0000000304007986 */ /* 0x0001e2000c101524 */
[----:B------:R-:W-:Y:S05]  /*edf0*/  BRA `(.L_x_3348) ;  /* 0x0000000400787947 */ /* 0x000fea0003800000 */
.L_x_3367:
[----:B------:R-:W0:Y:S01]  /*ee00*/  I2F.S8 R27, R27 ;  /* 0x0000001b001b7306 */ /* 0x000e220000001400 */
        /* <DEDUP_REMOVED lines=16> */
.L_x_3370:
[----:B------:R-:W-:-:S04]  /*ef10*/  LOP3.LUT R0, R27, 0x80000000, RZ, 0xc0, !PT ;  /* 0x800000001b007812 */ /* 0x000fc800078ec0ff */
[----:B------:R-:W-:-:S04]  /*ef20*/  SHF.R.U32.HI R0, RZ, 0x18, R0 ;  /* 0x00000018ff007819 */ /* 0x000fc80000011600 */
[----:B------:R-:W-:-:S07]  /*ef30*/  LOP3.LUT R0, R3, R0, RZ, 0xfc, !PT ;  /* 0x0000000003007212 */ /* 0x000fce00078efcff */
.L_x_3369:
[----:B------:R-:W-:Y:S05]  /*ef40*/  BSYNC B0 ;  /* 0x0000000000007941 */ /* 0x000fea0003800000 */
.L_x_3368:
[----:B------:R4:W-:Y:S01]  /*ef50*/  STG.E.U8 desc[UR36][R4.64], R0 ;  /* 0x0000000004007986 */ /* 0x0009e2000c101124 */
[----:B------:R-:W-:Y:S05]  /*ef60*/  BRA `(.L_x_3348) ;  /* 0x00000004001c7947 */ /* 0x000fea0003800000 */
.L_x_3366:
        /* <DEDUP_REMOVED lines=17> */
.L_x_3373:
[----:B------:R-:W-:-:S04]  /*f080*/  LOP3.LUT R0, R27, 0x80000000, RZ, 0xc0, !PT ;  /* 0x800000001b007812 */ /* 0x000fc800078ec0ff */
[----:B------:R-:W-:-:S04]  /*f090*/  SHF.R.U32.HI R0, RZ, 0x18, R0 ;  /* 0x00000018ff007819 */ /* 0x000fc80000011600 */
[----:B------:R-:W-:-:S07]  /*f0a0*/  LOP3.LUT R0, R3, R0, RZ, 0xfc, !PT ;  /* 0x0000000003007212 */ /* 0x000fce00078efcff */
.L_x_3372:
[----:B------:R-:W-:Y:S05]  /*f0b0*/  BSYNC B0 ;  /* 0x0000000000007941 */ /* 0x000fea0003800000 */
.L_x_3371:
[----:B------:R0:W-:Y:S01]  /*f0c0*/  STG.E.U8 desc[UR36][R4.64], R0 ;  /* 0x0000000004007986 */ /* 0x0001e2000c101124 */
[----:B------:R-:W-:Y:S05]  /*f0d0*/  BRA `(.L_x_3348) ;  /* 0x0000000000c07947 */ /* 0x000fea0003800000 */
.L_x_3365:
[----:B------:R-:W-:-:S13]  /*f0e0*/  ISETP.NE.AND P0, PT, R0, 0x1c, PT ;  /* 0x0000001c0000780c */ /* 0x000fda0003f05270 */
[----:B------:R-:W-:Y:S05]  /*f0f0*/  @!P0 BRA `(.L_x_3374) ;  /* 0x0000000000ac8947 */ /* 0x000fea0003800000 */
[----:B------:R-:W-:-:S13]  /*f100*/  ISETP.NE.AND P0, PT, R0, 0x1d, PT ;  /* 0x0000001d0000780c */ /* 0x000fda0003f05270 */
[----:B------:R-:W-:Y:S05]  /*f110*/  @!P0 BRA `(.L_x_3375) ;  /* 0x00000000008c8947 */ /* 0x000fea0003800000 */
[----:B------:R-:W-:-:S13]  /*f120*/  ISETP.NE.AND P0, PT, R0, 0x2c, PT ;  /* 0x0000002c0000780c */ /* 0x000fda0003f05270 */
[----:B------:R-:W-:Y:S05]  /*f130*/  @P0 BRA `(.L_x_3347) ;  /* 0x0000000000400947 */ /* 0x000fea0003800000 */
[----:B--2---:R-:W0:Y:S02]  /*f140*/  I2F.S8 R8, R27 ;  /* 0x0000001b00087306 */ /* 0x004e240000001400 */
        /* <DEDUP_REMOVED lines=15> */
.L_x_3347:
[----:B------:R-:W-:Y:S01]  /*f240*/  MOV R0, 0x0 ;  /* 0x0000000000007802 */ /* 0x000fe20000000f00 */
[----:B------:R-:W-:Y:S01]  /*f250*/  ULDC.64 UR4, c[0x4][0x4e8] ;  /* 0x01013a0000047ab9 */ /* 0x000fe20000000a00 */
[----:B------:R-:W-:Y:S01]  /*f260*/  ULDC.64 UR6, c[0x4][0x3b0] ;  /* 0x0100ec0000067ab9 */ /* 0x000fe20000000a00 */
[----:B------:R-:W-:Y:S01]  /*f270*/  IMAD.U32 R4, RZ, RZ, UR4 ;  /* 0x00000004ff047e24 */ /* 0x000fe2000f8e00ff */
[----:B------:R0:W1:Y:S01]  /*f280*/  LDC.64 R14, c[0x4][R0] ;  /* 0x01000000000e7b82 */ /* 0x0000620000000a00 */
[----:B------:R-:W-:Y:S01]  /*f290*/  IMAD.U32 R5, RZ, RZ, UR5 ;  /* 0x00000005ff057e24 */ /* 0x000fe2000f8e00ff */
[----:B------:R-:W-:Y:S01]  /*f2a0*/  ULDC.64 UR4, c[0x4][0x4f0] ;  /* 0x01013c0000047ab9 */ /* 0x000fe20000000a00 */
[----:B------:R-:W-:Y:S02]  /*f2b0*/  IMAD.U32 R10, RZ, RZ, UR6 ;  /* 0x00000006ff0a7e24 */ /* 0x000fe4000f8e00ff */
[----:B------:R-:W-:Y:S02]  /*f2c0*/  IMAD.U32 R6, RZ, RZ, UR4 ;  /* 0x00000004ff067e24 */ /* 0x000fe4000f8e00ff */
[----:B------:R-:W-:-:S02]  /*f2d0*/  IMAD.U32 R7, RZ, RZ, UR5 ;  /* 0x00000005ff077e24 */ /* 0x000fc4000f8e00ff */
[----:B------:R-:W-:Y:S02]  /*f2e0*/  IMAD.U32 R11, RZ, RZ, UR7 ;  /* 0x00000007ff0b7e24 */ /* 0x000fe4000f8e00ff */
[----:B--2---:R-:W-:Y:S02]  /*f2f0*/  IMAD.MOV.U32 R8, RZ, RZ, 0x65 ;  /* 0x00000065ff087424 */ /* 0x004fe400078e00ff */
[----:B------:R-:W-:Y:S02]  /*f300*/  IMAD.MOV.U32 R12, RZ, RZ, 0x1 ;  /* 0x00000001ff0c7424 */ /* 0x000fe400078e00ff */
[----:B0-----:R-:W-:-:S07]  /*f310*/  IMAD.MOV.U32 R13, RZ, RZ, RZ ;  /* 0x000000ffff0d7224 */ /* 0x001fce00078e00ff */
[----:B------:R-:W-:-:S07]  /*f320*/  LEPC R20, `(.L_x_3376) ;  /* 0x000000001014794e */ /* 0x000fce0000000000 */
[----:B-1----:R-:W-:Y:S05]  /*f330*/  CALL.ABS.NOINC R14 ;  /* 0x000000000e007343 */ /* 0x002fea0003c00000 */
.L_x_3376:
[----:B------:R-:W-:Y:S05]  /*f340*/  BRA `(.L_x_3348) ;  /* 0x0000000000247947 */ /* 0x000fea0003800000 */
.L_x_3375:
[----:B------:R-:W-:-:S04]  /*f350*/  LOP3.LUT R27, R27, 0xffff, RZ, 0xc0, !PT ;  /* 0x0000ffff1b1b7812 */ /* 0x000fc800078ec0ff */
[----:B------:R-:W-:-:S05]  /*f360*/  PRMT R27, R27, 0x8880, RZ ;  /* 0x000088801b1b7816 */ /* 0x000fca00000000ff */
[----:B------:R-:W-:-:S05]  /*f370*/  IMAD.MOV.U32 R6, RZ, RZ, R27 ;  /* 0x000000ffff067224 */ /* 0x000fca00078e001b */
[----:B------:R-:W-:-:S05]  /*f380*/  SHF.R.S32.HI R7, RZ, 0x1f, R6 ;  /* 0x0000001fff077819 */ /* 0x000fca0000011406 */
[----:B------:R1:W-:Y:S01]  /*f390*/  STG.E.64 desc[UR36][R4.64], R6 ;  /* 0x0000000604007986 */ /* 0x0003e2000c101b24 */
[----:B------:R-:W-:Y:S05]  /*f3a0*/  BRA `(.L_x_3348) ;  /* 0x00000000000c7947 */ /* 0x000fea0003800000 */
.L_x_3374:
[----:B------:R-:W-:-:S04]  /*f3b0*/  LOP3.LUT R27, R27, 0xffff, RZ, 0xc0, !PT ;  /* 0x0000ffff1b1b7812 */ /* 0x000fc800078ec0ff */
[----:B------:R-:W-:-:S05]  /*f3c0*/  PRMT R3, R27, 0x8880, RZ ;  /* 0x000088801b037816 */ /* 0x000fca00000000ff */
[----:B------:R0:W-:Y:S02]  /*f3d0*/  STG.E desc[UR36][R4.64], R3 ;  /* 0x0000000304007986 */ /* 0x0001e4000c101924 */
.L_x_3348:
[----:B------:R-:W-:-:S07]  /*f3e0*/  VIADD R16, R16, 0x80 ;  /* 0x0000008010107836 */ /* 0x000fce0000000000 */
.L_x_3308:
[----:B------:R-:W-:Y:S05]  /*f3f0*/  BSYNC B6 ;  /* 0x0000000000067941 */ /* 0x000fea0003800000 */
.L_x_3307:
[----:B------:R-:W-:-:S13]  /*f400*/  ISETP.GE.AND P0, PT, R16, R25, PT ;  /* 0x000000191000720c */ /* 0x000fda0003f06270 */
[----:B------:R-:W-:Y:S05]  /*f410*/  @P0 EXIT ;  /* 0x000000000000094d */ /* 0x000fea0003800000 */
[----:B01-34-:R-:W0:Y:S01]  /*f420*/  LDC.64 R4, c[0x0][0x228] ;  /* 0x00008a00ff047b82 */ /* 0x01be220000000a00 */
        /* <DEDUP_REMOVED lines=18> */
.L_x_3380:
[----:B-----5:R-:W-:Y:S01]  /*f550*/  STG.E.U8 desc[UR36][R4.64], R2 ;  /* 0x0000000204007986 */ /* 0x020fe2000c101124 */
[----:B------:R-:W-:Y:S05]  /*f560*/  EXIT ;  /* 0x000000000000794d */ /* 0x000fea0003800000 */
.L_x_3379:
[----:B------:R-:W-:-:S13]  /*f570*/  ISETP.NE.AND P0, PT, R0, 0x2, PT ;  /* 0x000000020000780c */ /* 0x000fda0003f05270 */
[----:B------:R-:W-:Y:S05]  /*f580*/  @!P0 BRA `(.L_x_3382) ;  /* 0x0000000000348947 */ /* 0x000fea0003800000 */
[----:B------:R-:W-:-:S13]  /*f590*/  ISETP.NE.AND P0, PT, R0, 0x3, PT ;  /* 0x000000030000780c */ /* 0x000fda0003f05270 */
[----:B------:R-:W-:Y:S05]  /*f5a0*/  @!P0 BRA `(.L_x_3383) ;  /* 0x00000000001c8947 */ /* 0x000fea0003800000 */
[----:B------:R-:W-:-:S13]  /*f5b0*/  ISETP.NE.AND P0, PT, R0, 0x4, PT ;  /* 0x000000040000780c */ /* 0x000fda0003f05270 */
[----:B------:R-:W-:Y:S05]  /*f5c0*/  @P0 BRA `(.L_x_3381) ;  /* 0x0000000c00140947 */ /* 0x000fea0003800000 */
[----:B-----5:R-:W-:-:S04]  /*f5d0*/  LOP3.LUT R2, R2, 0xffff, RZ, 0xc0, !PT ;  /* 0x0000ffff02027812 */ /* 0x020fc800078ec0ff */
[----:B------:R-:W-:-:S04]  /*f5e0*/  PRMT R2, R2, 0x8880, RZ ;  /* 0x0000888002027816 */ /* 0x000fc800000000ff */
[----:B------:R-:W-:-:S05]  /*f5f0*/  SHF.R.S32.HI R3, RZ, 0x1f, R2 ;  /* 0x0000001fff037819 */ /* 0x000fca0000011402 */
[----:B------:R-:W-:Y:S01]  /*f600*/  STG.E.64 desc[UR36][R4.64], R2 ;  /* 0x0000000204007986 */ /* 0x000fe2000c101b24 */
[----:B------:R-:W-:Y:S05]  /*f610*/  EXIT ;  /* 0x000000000000794d */ /* 0x000fea0003800000 */
.L_x_3383:
[----:B-----5:R-:W-:-:S04]  /*f620*/  LOP3.LUT R2, R2, 0xffff, RZ, 0xc0, !PT ;  /* 0x0000ffff02027812 */ /* 0x020fc800078ec0ff */
[----:B------:R-:W-:-:S05]  /*f630*/  PRMT R3, R2, 0x8880, RZ ;  /* 0x0000888002037816 */ /* 0x000fca00000000ff */
[----:B------:R-:W-:Y:S01]  /*f640*/  STG.E desc[UR36][R4.64], R3 ;  /* 0x0000000304007986 */ /* 0x000fe2000c101924 */
[----:B------:R-:W-:Y:S05]  /*f650*/  EXIT ;  /* 0x000000000000794d */ /* 0x000fea0003800000 */
.L_x_3382:
[----:B-----5:R-:W-:-:S04]  /*f660*/  PRMT R3, R2, 0x8880, RZ ;  /* 0x0000888002037816 */ /* 0x020fc800000000ff */
[----:B------:R-:W-:-:S05]  /*f670*/  PRMT R3, R3, 0x7710, RZ ;  /* 0x0000771003037816 */ /* 0x000fca00000000ff */
[----:B------:R-:W-:Y:S01]  /*f680*/  STG.E.U16 desc[UR36][R4.64], R3 ;  /* 0x0000000304007986 */ /* 0x000fe2000c101524 */
[----:B------:R-:W-:Y:S05]  /*f690*/  EXIT ;  /* 0x000000000000794d */ /* 0x000fea0003800000 */
.L_x_3378:
[----:B------:R-:W-:-:S13]  /*f6a0*/  ISETP.GT.AND P0, PT, R0, 0x6, PT ;  /* 0x000000060000780c */ /* 0x000fda0003f04270 */
[----:B------:R-:W-:Y:S05]  /*f6b0*/  @P0 BRA `(.L_x_3384) ;  /* 0x00000000002c0947 */ /* 0x000fea0003800000 */
[----:B------:R-:W-:-:S13]  /*f6c0*/  ISETP.NE.AND P0, PT, R0, 0x5, PT ;  /* 0x000000050000780c */ /* 0x000fda0003f05270 */
[----:B------:R-:W-:Y:S05]  /*f6d0*/  @!P0 BRA `(.L_x_3385) ;  /* 0x0000000000148947 */ /* 0x000fea0003800000 */
[----:B------:R-:W-:-:S13]  /*f6e0*/  ISETP.NE.AND P0, PT, R0, 0x6, PT ;  /* 0x000000060000780c */ /* 0x000fda0003f05270 */
[----:B------:R-:W-:Y:S05]  /*f6f0*/  @P0 BRA `(.L_x_3381) ;  /* 0x0000000800c80947 */ /* 0x000fea0003800000 */
[----:B-----5:R-:W0:Y:S02]  /*f700*/  I2F.S8 R3, R2 ;  /* 0x0000000200037306 */ /* 0x020e240000001400 */
[----:B0-----:R-:W-:Y:S01]  /*f710*/  STG.E desc[UR36][R4.64], R3 ;  /* 0x0000000304007986 */ /* 0x001fe2000c101924 */
[----:B------:R-:W-:Y:S05]  /*f720*/  EXIT ;  /* 0x000000000000794d */ /* 0x000fea0003800000 */
.L_x_3385:
[----:B-----5:R-:W0:Y:S02]  /*f730*/  I2F.S8 R0, R2 ;  /* 0x0000000200007306 */ /* 0x020e240000001400 */
[----:B0-----:R-:W-:-:S05]  /*f740*/  F2FP.F16.F32.PACK_AB R0, RZ, R0 ;  /* 0x00000000ff00723e */ /* 0x001fca00000000ff */
[----:B------:R-:W-:Y:S01]  /*f750*/  STG.E.U16 desc[UR36][R4.64], R0 ;  /* 0x0000000004007986 */ /* 0x000fe2000c101524 */
[----:B------:R-:W-:Y:S05]  /*f760*/  EXIT ;  /* 0x000000000000794d */ /* 0x000fea0003800000 */
.L_x_3384:
        /* <DEDUP_REMOVED lines=8> */
[----:B0-----:R-:W-:Y:S01]  /*f7f0*/  STG.E.64 desc[UR36][R4.64], R2 ;  /* 0x0000000204007986 */ /* 0x001fe2000c101b24 */
[----:B------:R-:W-:Y:S05]  /*f800*/  EXIT ;  /* 0x000000000000794d */ /* 0x000fea0003800000 */
.L_x_3387:
[----:B-----5:R-:W0:Y:S02]  /*f810*/  I2F.S8 R2, R2 ;  /* 0x0000000200027306 */ /* 0x020e240000001400 */
[----:B0-----:R-:W-:-:S04]  /*f820*/  F2FP.F16.F32.PACK_AB R3, RZ, R2 ;  /* 0x00000002ff03723e */ /* 0x001fc800000000ff */
[----:B------:R-:W-:-:S05]  /*f830*/  PRMT R3, R3, 0x5410, RZ ;  /* 0x0000541003037816 */ /* 0x000fca00000000ff */
[----:B------:R-:W-:Y:S01]  /*f840*/  STG.E desc[UR36][R4.64], R3 ;  /* 0x0000000304007986 */ /* 0x000fe2000c101924 */
[----:B------:R-:W-:Y:S05]  /*f850*/  EXIT ;  /* 0x000000000000794d */ /* 0x000fea0003800000 */
.L_x_3386:
[----:B-----5:R-:W-:-:S04]  /*f860*/  PRMT R2, R2, 0x8880, RZ ;  /* 0x0000888002027816 */ /* 0x020fc800000000ff */
[----:B------:R-:W-:-:S06]  /*f870*/  PRMT R2, R2, 0x7710, RZ ;  /* 0x0000771002027816 */ /* 0x000fcc00000000ff */
[----:B------:R-:W0:Y:S02]  /*f880*/  I2F.F64.S16 R2, R2 ;  /* 0x0000000200027312 */ /* 0x000e240000101c00 */
[----:B0-----:R-:W-:Y:S01]  /*f890*/  STG.E.64 desc[UR36][R4.64], R2 ;  /* 0x0000000204007986 */ /* 0x001fe2000c101b24 */
[----:B------:R-:W-:Y:S05]  /*f8a0*/  EXIT ;  /* 0x000000000000794d */ /* 0x000fea0003800000 */
.L_x_3377:
        /* <DEDUP_REMOVED lines=10> */
[----:B------:R-:W-:Y:S01]  /*f950*/  STG.E.U8 desc[UR36][R4.64], R3 ;  /* 0x0000000304007986 */ /* 0x000fe2000c101124 */
[----:B------:R-:W-:Y:S05]  /*f960*/  EXIT ;  /* 0x000000000000794d */ /* 0x000fea0003800000 */
.L_x_3390:
[----:B--2--5:R-:W-:Y:S02]  /*f970*/  PRMT R8, R2, 0x8880, RZ ;  /* 0x0000888002087816 */ /* 0x024fe400000000ff */
[----:B------:R-:W-:Y:S02]  /*f980*/  CS2R R10, SRZ ;  /* 0x00000000000a7805 */ /* 0x000fe4000001ff00 */
[----:B------:R-:W-:-:S06]  /*f990*/  PRMT R8, R8, 0x7710, RZ ;  /* 0x0000771008087816 */ /* 0x000fcc00000000ff */
[----:B------:R-:W0:Y:S02]  /*f9a0*/  I2F.F64.S16 R8, R8 ;  /* 0x0000000800087312 */ /* 0x000e240000101c00 */
[----:B0-----:R-:W-:Y:S01]  /*f9b0*/  STG.E.128 desc[UR36][R4.64], R8 ;  /* 0x0000000804007986 */ /* 0x001fe2000c101d24 */
[----:B------:R-:W-:Y:S05]  /*f9c0*/  EXIT ;  /* 0x000000000000794d */ /* 0x000fea0003800000 */
.L_x_3389:
        /* <DEDUP_REMOVED lines=21> */
.L_x_3394:
[----:B------:R-:W-:Y:S05]  /*fb20*/  BSYNC B0 ;  /* 0x0000000000007941 */ /* 0x000fea0003800000 */
.L_x_3393:
[----:B------:R-:W-:-:S05]  /*fb30*/  LOP3.LUT R3, R0, R3, RZ, 0xfc, !PT ;  /* 0x0000000300037212 */ /* 0x000fca00078efcff */
[----:B------:R-:W-:Y:S01]  /*fb40*/  STG.E.U8 desc[UR36][R4.64], R3 ;  /* 0x0000000304007986 */ /* 0x000fe2000c101124 */
[----:B------:R-:W-:Y:S05]  /*fb50*/  EXIT ;  /* 0x000000000000794d */ /* 0x000fea0003800000 */
.L_x_3392:
        /* <DEDUP_REMOVED lines=13> */
.L_x_3396:
[----:B------:R-:W-:Y:S01]  /*fc30*/  IMAD.MOV.U32 R0, RZ, RZ, 0x7f ;  /* 0x0000007fff007424 */ /* 0x000fe200078e00ff */
[----:B------:R-:W-:-:S04]  /*fc40*/  ISETP.GT.U32.AND P0, PT, R3, 0x7f800000, PT ;  /* 0x7f8000000300780c */ /* 0x000fc80003f04070 */
[----:B------:R-:W-:-:S09]  /*fc50*/  SEL R0, R0, 0x7c, P0 ;  /* 0x0000007c00007807 */ /* 0x000fd20000000000 */
.L_x_3397:
[----:B------:R-:W-:Y:S05]  /*fc60*/  BSYNC B0 ;  /* 0x0000000000007941 */ /* 0x000fea0003800000 */
.L_x_3395:
[----:B------:R-:W-:-:S04]  /*fc70*/  LOP3.LUT R2, R7, 0x80000000, RZ, 0xc0, !PT ;  /* 0x8000000007027812 */ /* 0x000fc800078ec0ff */
[----:B------:R-:W-:-:S04]  /*fc80*/  SHF.R.U32.HI R3, RZ, 0x18, R2 ;  /* 0x00000018ff037819 */ /* 0x000fc80000011602 */
[----:B------:R-:W-:-:S05]  /*fc90*/  LOP3.LUT R3, R0, R3, RZ, 0xfc, !PT ;  /* 0x0000000300037212 */ /* 0x000fca00078efcff */
[----:B------:R-:W-:Y:S01]  /*fca0*/  STG.E.U8 desc[UR36][R4.64], R3 ;  /* 0x0000000304007986 */ /* 0x000fe2000c101124 */
[----:B------:R-:W-:Y:S05]  /*fcb0*/  EXIT ;  /* 0x000000000000794d */ /* 0x000fea0003800000 */
.L_x_3391:
[----:B-----5:R-:W0:Y:S02]  /*fcc0*/  I2F.S8 R0, R2 ;  /* 0x0000000200007306 */ /* 0x020e240000001400 */
[----:B0-----:R-:W-:-:S05]  /*fcd0*/  F2FP.BF16.F32.PACK_AB R0, RZ, R0 ;  /* 0x00000000ff00723e */ /* 0x001fca00000010ff */
[----:B------:R-:W-:Y:S01]  /*fce0*/  STG.E.U16 desc[UR36][R4.64], R0 ;  /* 0x0000000004007986 */ /* 0x000fe2000c101524 */
[----:B------:R-:W-:Y:S05]  /*fcf0*/  EXIT ;  /* 0x000000000000794d */ /* 0x000fea0003800000 */
.L_x_3388:
        /* <DEDUP_REMOVED lines=10> */
[----:B------:R-:W-:Y:S01]  /*fda0*/  STG.E.U16 desc[UR36][R4.64], R3 ;  /* 0x0000000304007986 */ /* 0x000fe2000c101524 */
[----:B------:R-:W-:Y:S05]  /*fdb0*/  EXIT ;  /* 0x000000000000794d */ /* 0x000fea0003800000 */
.L_x_3400:
        /* <DEDUP_REMOVED lines=17> */
.L_x_3403:
[----:B------:R-:W-:-:S04]  /*fed0*/  LOP3.LUT R0, R7, 0x80000000, RZ, 0xc0, !PT ;  /* 0x8000000007007812 */ /* 0x000fc800078ec0ff */
[----:B------:R-:W-:-:S04]  /*fee0*/  SHF.R.U32.HI R3, RZ, 0x18, R0 ;  /* 0x00000018ff037819 */ /* 0x000fc80000011600 */
[----:B------:R-:W-:-:S04]  /*fef0*/  LOP3.LUT R2, R2, R3, RZ, 0xfc, !PT ;  /* 0x0000000302027212 */ /* 0x000fc800078efcff */
[----:B------:R-:W-:-:S07]  /*ff00*/  PRMT R0, R2, 0x7610, R0 ;  /* 0x0000761002007816 */ /* 0x000fce0000000000 */
.L_x_3402:
[----:B------:R-:W-:Y:S05]  /*ff10*/  BSYNC B0 ;  /* 0x0000000000007941 */ /* 0x000fea0003800000 */
.L_x_3401:
[----:B------:R-:W-:Y:S01]  /*ff20*/  STG.E.U8 desc[UR36][R4.64], R0 ;  /* 0x0000000004007986 */ /* 0x000fe2000c101124 */
[----:B------:R-:W-:Y:S05]  /*ff30*/  EXIT ;  /* 0x000000000000794d */ /* 0x000fea0003800000 */
.L_x_3399:
        /* <DEDUP_REMOVED lines=17> */
.L_x_3406:
[----:B------:R-:W-:-:S04]  /*10050*/  LOP3.LUT R0, R7, 0x80000000, RZ, 0xc0, !PT ;  /* 0x8000000007007812 */ /* 0x000fc800078ec0ff */
[----:B------:R-:W-:-:S04]  /*10060*/  SHF.R.U32.HI R3, RZ, 0x18, R0 ;  /* 0x00000018ff037819 */ /* 0x000fc80000011600 */
[----:B------:R-:W-:-:S04]  /*10070*/  LOP3.LUT R2, R2, R3, RZ, 0xfc, !PT ;  /* 0x0000000302027212 */ /* 0x000fc800078efcff */
[----:B------:R-:W-:-:S07]  /*10080*/  PRMT R0, R2, 0x7610, R0 ;  /* 0x0000761002007816 */ /* 0x000fce0000000000 */
.L_x_3405:
[----:B------:R-:W-:Y:S05]  /*10090*/  BSYNC B0 ;  /* 0x0000000000007941 */ /* 0x000fea0003800000 */
.L_x_3404:
[----:B------:R-:W-:Y:S01]  /*100a0*/  STG.E.U8 desc[UR36][R4.64], R0 ;  /* 0x0000000004007986 */ /* 0x000fe2000c101124 */
[----:B------:R-:W-:Y:S05]  /*100b0*/  EXIT ;  /* 0x000000000000794d */ /* 0x000fea0003800000 */
.L_x_3398:
        /* <DEDUP_REMOVED lines=22> */
.L_x_3381:
[----:B------:R-:W-:Y:S01]  /*10220*/  MOV R0, 0x0 ;  /* 0x0000000000007802 */ /* 0x000fe20000000f00 */
[----:B------:R-:W-:Y:S01]  /*10230*/  ULDC.64 UR4, c[0x4][0x4e8] ;  /* 0x01013a0000047ab9 */ /* 0x000fe20000000a00 */
[----:B------:R-:W-:Y:S01]  /*10240*/  ULDC.64 UR6, c[0x4][0x3b0] ;  /* 0x0100ec0000067ab9 */ /* 0x000fe20000000a00 */
[----:B------:R-:W-:Y:S01]  /*10250*/  IMAD.U32 R4, RZ, RZ, UR4 ;  /* 0x00000004ff047e24 */ /* 0x000fe2000f8e00ff */
[----:B-----5:R0:W1:Y:S01]  /*10260*/  LDC.64 R2, c[0x4][R0] ;  /* 0x0100000000027b82 */ /* 0x0200620000000a00 */
        /* <DEDUP_REMOVED lines=11> */
.L_x_3409:
[----:B------:R-:W-:Y:S05]  /*10320*/  EXIT ;  /* 0x000000000000794d */ /* 0x000fea0003800000 */
.L_x_3408:
[----:B-----5:R-:W-:-:S04]  /*10330*/  LOP3.LUT R2, R2, 0xffff, RZ, 0xc0, !PT ;  /* 0x0000ffff02027812 */ /* 0x020fc800078ec0ff */
[----:B------:R-:W-:-:S04]  /*10340*/  PRMT R2, R2, 0x8880, RZ ;  /* 0x0000888002027816 */ /* 0x000fc800000000ff */
[----:B------:R-:W-:-:S05]  /*10350*/  SHF.R.S32.HI R3, RZ, 0x1f, R2 ;  /* 0x0000001fff037819 */ /* 0x000fca0000011402 */
[----:B------:R-:W-:Y:S01]  /*10360*/  STG.E.64 desc[UR36][R4.64], R2 ;  /* 0x0000000204007986 */ /* 0x000fe2000c101b24 */
[----:B------:R-:W-:Y:S05]  /*10370*/  EXIT ;  /* 0x000000000000794d */ /* 0x000fea0003800000 */
.L_x_3407:
[----:B-----5:R-:W-:-:S04]  /*10380*/  LOP3.LUT R2, R2, 0xffff, RZ, 0xc0, !PT ;  /* 0x0000ffff02027812 */ /* 0x020fc800078ec0ff */
[----:B------:R-:W-:-:S05]  /*10390*/  PRMT R3, R2, 0x8880, RZ ;  /* 0x0000888002037816 */ /* 0x000fca00000000ff */
[----:B------:R-:W-:Y:S01]  /*103a0*/  STG.E desc[UR36][R4.64], R3 ;  /* 0x0000000304007986 */ /* 0x000fe2000c101924 */
[----:B------:R-:W-:Y:S05]  /*103b0*/  EXIT ;  /* 0x000000000000794d */ /* 0x000fea0003800000 */
.L_x_3410:
        /* <DEDUP_REMOVED lines=12> */
.L_x_28009:


//--------------------- .text._ZN2at6native18elementwise_kernelILi128ELi4EZNS0_22gpu_kernel_impl_nocastIZZZNS0_28launch_masked_scatter_kernelERKNS_10TensorBaseES5_S5_S5_ENKUlvE_clEvENKUlvE8_clEvEUlbblE_EEvRNS_18TensorIteratorBaseERKT_EUliE_EEviT1_ --------------------------
	.section	.text._ZN2at6native18elementwise_kernelILi128ELi4EZNS0_22gpu_kernel_impl_nocastIZZZNS0_28launch_masked_scatter_kernelERKNS_10TensorBaseES5_S5_S5_ENKUlvE_clEvENKUlvE8_clEvEUlbblE_EEvRNS_18TensorIteratorBaseERKT_EUliE_EEviT1_,"ax",@progbits
	.align	128
        .global         _ZN2at6native18elementwise_kernelILi128ELi4EZNS0_22gpu_kernel_impl_nocastIZZZNS0_28launch_masked_scatter_kernelERKNS_10TensorBaseES5_S5_S5_ENKUlvE_clEvENKUlvE8_clEvEUlbblE_EEvRNS_18TensorIteratorBaseERKT_EUliE_EEviT1_
        .type           _ZN2at6native18elementwise_kernelILi128ELi4EZNS0_22gpu_kernel_impl_nocastIZZZNS0_28launch_masked_scatter_kernelERKNS_10TensorBaseES5_S5_S5_ENKUlvE_clEvENKUlvE8_clEvEUlbblE_EEvRNS_18TensorIteratorBaseERKT_EUliE_EEviT1_,@function
        .size           _ZN2at6native18elementwise_kernelILi128ELi4EZNS0_22gpu_kernel_impl_nocastIZZZNS0_28launch_masked_scatter_kernelERKNS_10TensorBaseES5_S5_S5_ENKUlvE_clEvENKUlvE8_clEvEUlbblE_EEvRNS_18TensorIteratorBaseERKT_EUliE_EEviT1_,(.L_x_28010 - _ZN2at6native18elementwise_kernelILi128ELi4EZNS0_22gpu_kernel_impl_nocastIZZZNS0_28launch_masked_scatter_kernelERKNS_10TensorBaseES5_S5_S5_ENKUlvE_clEvENKUlvE8_clEvEUlbblE_EEvRNS_18TensorIteratorBaseERKT_EUliE_EEviT1_)
        .other          _ZN2at6native18elementwise_kernelILi128ELi4EZNS0_22gpu_kernel_impl_nocastIZZZNS0_28launch_masked_scatter_kernelERKNS_10TensorBaseES5_S5_S5_ENKUlvE_clEvENKUlvE8_clEvEUlbblE_EEvRNS_18TensorIteratorBaseERKT_EUliE_EEviT1_,@"STO_CUDA_ENTRY STV_DEFAULT"
_ZN2at6native18elementwise_kernelILi128ELi4EZNS0_22gpu_kernel_impl_nocastIZZZNS0_28launch_masked_scatter_kernelERKNS_10TensorBaseES5_S5_S5_ENKUlvE_clEvENKUlvE8_clEvEUlbblE_EEvRNS_18TensorIteratorBaseERKT_EUliE_EEviT1_:
.text._ZN2at6native18elementwise_kernelILi128ELi4EZNS0_22gpu_kernel_impl_nocastIZZZNS0_28launch_masked_scatter_kernelERKNS_10TensorBaseES5_S5_S5_ENKUlvE_clEvENKUlvE8_clEvEUlbblE_EEvRNS_18TensorIteratorBaseERKT_EUliE_EEviT1_:
        /* <DEDUP_REMOVED lines=389> */
.L_x_3413:
[----:B------:R-:W-:Y:S01]  /*1850*/  ULDC.64 UR8, c[0x0][0x4e8] ;  /* 0x00013a0000087ab9 */ /* 0x000fe20000000a00 */
[----:B------:R-:W-:Y:S01]  /*1860*/  ULDC.64 UR10, c[0x0][0x4f0] ;  /* 0x00013c00000a7ab9 */ /* 0x000fe20000000a00 */
[----:B------:R-:W-:-:S04]  /*1870*/  IADD3 R10, P0, R7, UR8, RZ ;  /* 0x00000008070a7c10 */ /* 0x000fc8000ff1e0ff */
[----:B------:R-:W-:Y:S01]  /*1880*/  IADD3.X R11, RZ, UR9, RZ, P0, !PT ;  /* 0x00000009ff0b7c10 */ /* 0x000fe200087fe4ff */
[----:B------:R-:W-:-:S04]  /*1890*/  ULDC.64 UR8, c[0x0][0x4e0] ;  /* 0x0001380000087ab9 */ /* 0x000fc80000000a00 */
[----:B------:R-:W2:Y:S01]  /*18a0*/  LDG.E.U8 R10, desc[UR4][R10.64] ;  /* 0x000000040a0a7981 */ /* 0x000ea2000c1e1100 */
[----:B------:R-:W-:Y:S02]  /*18b0*/  IADD3 R6, P2, R0, UR10, RZ ;  /* 0x0000000a00067c10 */ /* 0x000fe4000ff5e0ff */
[----:B------:R-:W-:Y:S02]  /*18c0*/  IADD3 R8, P1, R2, UR8, RZ ;  /* 0x0000000802087c10 */ /* 0x000fe4000ff3e0ff */
[----:B------:R-:W-:Y:S02]  /*18d0*/  IADD3.X R7, RZ, UR11, RZ, P2, !PT ;  /* 0x0000000bff077c10 */ /* 0x000fe400097fe4ff */
[----:B------:R-:W-:Y:S01]  /*18e0*/  IADD3.X R9, RZ, UR9, RZ, P1, !PT ;  /* 0x00000009ff097c10 */ /* 0x000fe20008ffe4ff */
[----:B------:R-:W-:-:S04]  /*18f0*/  ULDC.64 UR8, c[0x0][0x4d8] ;  /* 0x0001360000087ab9 */ /* 0x000fc80000000a00 */
[----:B------:R-:W3:Y:S01]  /*1900*/  LDG.E.U8 R8, desc[UR4][R8.64] ;  /* 0x0000000408087981 */ /* 0x000ee2000c1e1100 */
[----:B--2---:R-:W-:-:S13]  /*1910*/  ISETP.NE.AND P0, PT, R10, RZ, PT ;  /* 0x000000ff0a00720c */ /* 0x004fda0003f05270 */
[----:B------:R-:W2:Y:S01]  /*1920*/  @P0 LDG.E.64 R6, desc[UR4][R6.64] ;  /* 0x0000000406060981 */ /* 0x000ea2000c1e1b00 */
[----:B------:R-:W2:Y:S01]  /*1930*/  @P0 LDC.64 R12, c[0x0][0x4f8] ;  /* 0x00013e00ff0c0b82 */ /* 0x000ea20000000a00 */
[----:B---3--:R-:W-:Y:S02]  /*1940*/  ISETP.NE.AND P1, PT, R8, RZ, PT ;  /* 0x000000ff0800720c */ /* 0x008fe40003f25270 */
[----:B--2---:R-:W-:-:S04]  /*1950*/  @P0 IADD3 R10, P2, R6, R12, RZ ;  /* 0x0000000c060a0210 */ /* 0x004fc80007f5e0ff */
[----:B------:R-:W-:Y:S02]  /*1960*/  @P0 IADD3.X R11, R7, R13, RZ, P2, !PT ;  /* 0x0000000d070b0210 */ /* 0x000fe400017fe4ff */
[----:B------:R-:W-:-:S06]  /*1970*/  SEL R13, RZ, 0x1, !P1 ;  /* 0x00000001ff0d7807 */ /* 0x000fcc0004800000 */
[----:B------:R-:W2:Y:S01]  /*1980*/  @P0 LDG.E.U8 R13, desc[UR4][R10.64] ;  /* 0x000000040a0d0981 */ /* 0x000ea2000c1e1100 */
[----:B------:R-:W-:-:S04]  /*1990*/  IADD3 R4, P0, R5, UR8, RZ ;  /* 0x0000000805047c10 */ /* 0x000fc8000ff1e0ff */
[----:B------:R-:W-:Y:S02]  /*19a0*/  IADD3.X R5, RZ, UR9, RZ, P0, !PT ;  /* 0x00000009ff057c10 */ /* 0x000fe400087fe4ff */
[----:B------:R-:W-:-:S03]  /*19b0*/  IADD3 R3, R3, 0x80, RZ ;  /* 0x0000008003037810 */ /* 0x000fc60007ffe0ff */
[----:B--2---:R0:W-:Y:S04]  /*19c0*/  STG.E.U8 desc[UR4][R4.64], R13 ;  /* 0x0000000d04007986 */ /* 0x0041e8000c101104 */
.L_x_3412:
[----:B------:R-:W-:Y:S05]  /*19d0*/  BSYNC B0 ;  /* 0x0000000000007941 */ /* 0x000fea0003800000 */
.L_x_3411:
        /* <DEDUP_REMOVED lines=382> */
.L_x_3416:
        /* <DEDUP_REMOVED lines=22> */
[----:B------:R-:W-:-:S04]  /*3320*/  IADD3 R3, R3, 0x80, RZ ;  /* 0x0000008003037810 */ /* 0x000fc80007ffe0ff */
[----:B------:R-:W-:Y:S01]  /*3330*/  ISETP.GE.AND P0, PT, R3, UR6, PT ;  /* 0x0000000603007c0c */ /* 0x000fe2000bf06270 */
[----:B--2---:R1:W-:-:S12]  /*3340*/  STG.E.U8 desc[UR4][R4.64], R13 ;  /* 0x0000000d04007986 */ /* 0x0043d8000c101104 */
        /* <DEDUP_REMOVED lines=380> */
.L_x_3417:
        /* <DEDUP_REMOVED lines=24> */
.L_x_3415:
[----:B------:R-:W-:Y:S05]  /*4c90*/  BSYNC B0 ;  /* 0x0000000000007941 */ /* 0x000fea0003800000 */
.L_x_3414:
[----:B------:R-:W-:-:S13]  /*4ca0*/  ISETP.GE.AND P0, PT, R3, UR6, PT ;  /* 0x0000000603007c0c */ /* 0x000fda000bf06270 */
[----:B------:R-:W-:Y:S05]  /*4cb0*/  @P0 EXIT ;  /* 0x000000000000094d */ /* 0x000fea0003800000 */
[----:B012---:R-:W0:Y:S01]  /*4cc0*/  LDC R4, c[0x0][0x218] ;  /* 0x00008600ff047b82 */ /* 0x007e220000000800 */
        /* <DEDUP_REMOVED lines=378> */
.L_x_3418:
        /* <DEDUP_REMOVED lines=8> */
[----:B------:R-:W-:Y:S01]  /*64f0*/  IADD3.X R7, RZ, UR7, RZ, P1, !PT ;  /* 0x00000007ff077c10 */ /* 0x000fe20008ffe4ff */
[----:B------:R-:W-:Y:S01]  /*6500*/  ULDC.64 UR6, c[0x0][0x4d8] ;  /* 0x0001360000067ab9 */ /* 0x000fe20000000a00 */
[----:B------:R-:W-:-:S03]  /*6510*/  IADD3.X R3, RZ, UR9, RZ, P2, !PT ;  /* 0x00000009ff037c10 */ /* 0x000fc600097fe4ff */
        /* <DEDUP_REMOVED lines=10> */
[----:B------:R-:W-:-:S05]  /*65c0*/  IADD3.X R5, RZ, UR7, RZ, P0, !PT ;  /* 0x00000007ff057c10 */ /* 0x000fca00087fe4ff */
[----:B--2---:R-:W-:Y:S01]  /*65d0*/  STG.E.U8 desc[UR4][R4.64], R11 ;  /* 0x0000000b04007986 */ /* 0x004fe2000c101104 */
[----:B------:R-:W-:Y:S05]  /*65e0*/  EXIT ;  /* 0x000000000000794d */ /* 0x000fea0003800000 */
.L_x_3419:
        /* <DEDUP_REMOVED lines=9> */
.L_x_28010:


//--------------------- .text._ZN2at6native27unrolled_elementwise_kernelIZZZNS0_28launch_masked_scatter_kernelERKNS_10TensorBaseES4_S4_S4_ENKUlvE_clEvENKUlvE8_clEvEUlbblE_St5arrayIPcLm4EELi4E23TrivialOffsetCalculatorILi3EjESB_ILi1EjENS0_6memory15LoadWithoutCastENSE_16StoreWithoutCastEEEviT_T0_T2_T3_T4_T5_ --------------------------
	.section	.text._ZN2at6native27unrolled_elementwise_kernelIZZZNS0_28launch_masked_scatter_kernelERKNS_10TensorBaseES4_S4_S4_ENKUlvE_clEvENKUlvE8_clEvEUlbblE_St5arrayIPcLm4EELi4E23TrivialOffsetCalculatorILi3EjESB_ILi1EjENS0_6memory15LoadWithoutCastENSE_16StoreWithoutCastEEEviT_T0_T2_T3_T4_T5_,"ax",@progbits
	.align	128
        .global         _ZN2at6native27unrolled_elementwise_kernelIZZZNS0_28launch_masked_scatter_kernelERKNS_10TensorBaseES4_S4_S4_ENKUlvE_clEvENKUlvE8_clEvEUlbblE_St5arrayIPcLm4EELi4E23TrivialOffsetCalculatorILi3EjESB_ILi1EjENS0_6memory15LoadWithoutCastENSE_16StoreWithoutCastEEEviT_T0_T2_T3_T4_T5_
        .type           _ZN2at6native27unrolled_elementwise_kernelIZZZNS0_28launch_masked_scatter_kernelERKNS_10TensorBaseES4_S4_S4_ENKUlvE_clEvENKUlvE8_clEvEUlbblE_St5arrayIPcLm4EELi4E23TrivialOffsetCalculatorILi3EjESB_ILi1EjENS0_6memory15LoadWithoutCastENSE_16StoreWithoutCastEEEviT_T0_T2_T3_T4_T5_,@function
        .size           _ZN2at6native27unrolled_elementwise_kernelIZZZNS0_28launch_masked_scatter_kernelERKNS_10TensorBaseES4_S4_S4_ENKUlvE_clEvENKUlvE8_clEvEUlbblE_St5arrayIPcLm4EELi4E23TrivialOffsetCalculatorILi3EjESB_ILi1EjENS0_6memory15LoadWithoutCastENSE_16StoreWithoutCastEEEviT_T0_T2_T3_T4_T5_,(.L_x_28011 - _ZN2at6native27unrolled_elementwise_kernelIZZZNS0_28launch_masked_scatter_kernelERKNS_10TensorBaseES4_S4_S4_ENKUlvE_clEvENKUlvE8_clEvEUlbblE_St5arrayIPcLm4EELi4E23TrivialOffsetCalculatorILi3EjESB_ILi1EjENS0_6memory15LoadWithoutCastENSE_16StoreWithoutCastEEEviT_T0_T2_T3_T4_T5_)
        .other          _ZN2at6native27unrolled_elementwise_kernelIZZZNS0_28launch_masked_scatter_kernelERKNS_10TensorBaseES4_S4_S4_ENKUlvE_clEvENKUlvE8_clEvEUlbblE_St5arrayIPcLm4EELi4E23TrivialOffsetCalculatorILi3EjESB_ILi1EjENS0_6memory15LoadWithoutCastENSE_16StoreWithoutCastEEEviT_T0_T2_T3_T4_T5_,@"STO_CUDA_ENTRY STV_DEFAULT"
_ZN2at6native27unrolled_elementwise_kernelIZZZNS0_28launch_masked_scatter_kernelERKNS_10TensorBaseES4_S4_S4_ENKUlvE_clEvENKUlvE8_clEvEUlbblE_St5arrayIPcLm4EELi4E23TrivialOffsetCalculatorILi3EjESB_ILi1EjENS0_6memory15LoadWithoutCastENSE_16StoreWithoutCastEEEviT_T0_T2_T3_T4_T5_:
.text._ZN2at6native27unrolled_elementwise_kernelIZZZNS0_28launch_masked_scatter_kernelERKNS_10TensorBaseES4_S4_S4_ENKUlvE_clEvENKUlvE8_clEvEUlbblE_St5arrayIPcLm4EELi4E23TrivialOffsetCalculatorILi3EjESB_ILi1EjENS0_6memory15LoadWithoutCastENSE_16StoreWithoutCastEEEviT_T0_T2_T3_T4_T5_:
        /* <DEDUP_REMOVED lines=19> */
[----:B------:R-:W-:-:S05]  /*0130*/  @!P3 IMAD.X R23, RZ, RZ, R23, P0 ;  /* 0x000000ffff17b224 */ /* 0x000fca00000e0617 */
[----:B------:R-:W3:Y:S07]  /*0140*/  @!P3 LDG.E.U8 R4, desc[UR4][R22.64] ;  /* 0x000000041604b981 */ /* 0x000eee000c1e1100 */
[----:B------:R-:W-:Y:S01]  /*0150*/  @!P5 IMAD R25, R0, 0x200, R3 ;  /* 0x000002000019d824 */ /* 0x000fe200078e0203 */
[----:B------:R-:W-:Y:S01]  /*0160*/  CS2R R14, SRZ ;  /* 0x00000000000e7805 */ /* 0x000fe2000001ff00 */
[----:B------:R-:W-:Y:S01]  /*0170*/  @!P5 VIADD R3, R3, 0x80 ;  /* 0x000000800303d836 */ /* 0x000fe20000000000 */
[----:B------:R-:W4:Y:S04]  /*0180*/  @!P5 LDC.64 R16, c[0x0][0x238] ;  /* 0x00008e00ff10db82 */ /* 0x000f280000000a00 */
[----:B------:R-:W-:-:S13]  /*0190*/  ISETP.GE.AND P4, PT, R3, R2, PT ;  /* 0x000000020300720c */ /* 0x000fda0003f86270 */
[----:B------:R-:W2:Y:S01]  /*01a0*/  @!P4 LDC.64 R12, c[0x0][0x238] ;  /* 0x00008e00ff0ccb82 */ /* 0x000ea20000000a00 */
[----:B------:R-:W-:Y:S01]  /*01b0*/  @!P4 IMAD R11, R0, 0x200, R3 ;  /* 0x00000200000bc824 */ /* 0x000fe200078e0203 */
[----:B0-----:R-:W-:-:S05]  /*01c0*/  @!P6 IADD3 R18, P1, R9, R18, RZ ;  /* 0x000000120912e210 */ /* 0x001fca0007f3e0ff */
[----:B------:R-:W-:Y:S02]  /*01d0*/  @!P6 IMAD.X R19, RZ, RZ, R19, P1 ;  /* 0x000000ffff13e224 */ /* 0x000fe400008e0613 */
[----:B-1----:R-:W-:-:S03]  /*01e0*/  @!P3 IMAD.WIDE.U32 R20, R5, 0x8, R20 ;  /* 0x000000080514b825 */ /* 0x002fc600078e0014 */
[----:B------:R0:W3:Y:S04]  /*01f0*/  @!P6 LDG.E.U8 R22, desc[UR4][R18.64] ;  /* 0x000000041216e981 */ /* 0x0000e8000c1e1100 */
[----:B------:R1:W3:Y:S01]  /*0200*/  @!P3 LDG.E.64 R14, desc[UR4][R20.64] ;  /* 0x00000004140eb981 */ /* 0x0002e2000c1e1b00 */
[----:B0-----:R-:W0:Y:S01]  /*0210*/  @!P5 LDC.64 R18, c[0x0][0x230] ;  /* 0x00008c00ff12db82 */ /* 0x001e220000000a00 */
[----:B--2---:R-:W-:-:S05]  /*0220*/  @!P4 IADD3 R26, P0, R11, R12, RZ ;  /* 0x0000000c0b1ac210 */ /* 0x004fca0007f1e0ff */
[----:B------:R-:W-:Y:S02]  /*0230*/  @!P4 IMAD.X R27, RZ, RZ, R13, P0 ;  /* 0x000000ffff1bc224 */ /* 0x000fe400000e060d */
[----:B-1----:R-:W1:Y:S03]  /*0240*/  @!P6 LDC.64 R20, c[0x0][0x240] ;  /* 0x00009000ff14eb82 */ /* 0x002e660000000a00 */
[----:B------:R2:W3:Y:S01]  /*0250*/  @!P4 LDG.E.U8 R3, desc[UR4][R26.64] ;  /* 0x000000041a03c981 */ /* 0x0004e2000c1e1100 */
[----:B------:R-:W-:-:S04]  /*0260*/  @!P3 IADD3 R28, P0, R5, R28, RZ ;  /* 0x0000001c051cb210 */ /* 0x000fc80007f1e0ff */
[----:B------:R-:W0:Y:S01]  /*0270*/  @!P4 LDC.64 R12, c[0x0][0x230] ;  /* 0x00008c00ff0ccb82 */ /* 0x000e220000000a00 */
[----:B------:R-:W-:-:S05]  /*0280*/  @!P3 IMAD.X R29, RZ, RZ, R29, P0 ;  /* 0x000000ffff1db224 */ /* 0x000fca00000e061d */
[----:B------:R-:W3:Y:S01]  /*0290*/  @!P3 LDG.E.U8 R23, desc[UR4][R28.64] ;  /* 0x000000041c17b981 */ /* 0x000ee2000c1e1100 */
[----:B----4-:R-:W-:Y:S01]  /*02a0*/  @!P5 IADD3 R16, P0, R25, R16, RZ ;  /* 0x000000101910d210 */ /* 0x010fe20007f1e0ff */
[----:B--2---:R-:W2:Y:S04]  /*02b0*/  @!P4 LDC.64 R26, c[0x0][0x240] ;  /* 0x00009000ff1acb82 */ /* 0x004ea80000000a00 */
[----:B------:R-:W-:-:S05]  /*02c0*/  @!P5 IMAD.X R17, RZ, RZ, R17, P0 ;  /* 0x000000ffff11d224 */ /* 0x000fca00000e0611 */
[----:B------:R4:W3:Y:S02]  /*02d0*/  @!P5 LDG.E.U8 R5, desc[UR4][R16.64] ;  /* 0x000000041005d981 */ /* 0x0008e4000c1e1100 */
[----:B----4-:R-:W4:Y:S01]  /*02e0*/  @!P6 LDC.64 R16, c[0x0][0x230] ;  /* 0x00008c00ff10eb82 */ /* 0x010f220000000a00 */
[----:B0-----:R-:W-:-:S05]  /*02f0*/  @!P4 IADD3 R12, P0, R11, R12, RZ ;  /* 0x0000000c0b0cc210 */ /* 0x001fca0007f1e0ff */
[----:B------:R-:W-:-:S05]  /*0300*/  @!P4 IMAD.X R13, RZ, RZ, R13, P0 ;  /* 0x000000ffff0dc224 */ /* 0x000fca00000e060d */
[----:B------:R0:W3:Y:S01]  /*0310*/  @!P4 LDG.E.U8 R6, desc[UR4][R12.64] ;  /* 0x000000040c06c981 */ /* 0x0000e2000c1e1100 */
[----:B--2---:R-:W-:Y:S01]  /*0320*/  @!P4 IMAD.WIDE.U32 R26, R11, 0x8, R26 ;  /* 0x000000080b1ac825 */ /* 0x004fe200078e001a */
[----:B------:R-:W-:Y:S01]  /*0330*/  @!P5 IADD3 R18, P1, R25, R18, RZ ;  /* 0x000000121912d210 */ /* 0x000fe20007f3e0ff */
[----:B------:R-:W2:Y:S01]  /*0340*/  @!P5 LDC.64 R10, c[0x0][0x240] ;  /* 0x00009000ff0adb82 */ /* 0x000ea20000000a00 */
[----:B----4-:R-:W-:Y:S02]  /*0350*/  @!P6 IADD3 R16, P0, R9, R16, RZ ;  /* 0x000000100910e210 */ /* 0x010fe40007f1e0ff */
[----:B0-----:R-:W-:-:S03]  /*0360*/  CS2R R12, SRZ ;  /* 0x00000000000c7805 */ /* 0x001fc6000001ff00 */
[----:B------:R-:W-:-:S03]  /*0370*/  @!P6 IMAD.X R17, RZ, RZ, R17, P0 ;  /* 0x000000ffff11e224 */ /* 0x000fc600000e0611 */
[----:B------:R-:W4:Y:S01]  /*0380*/  @!P4 LDG.E.64 R12, desc[UR4][R26.64] ;  /* 0x000000041a0cc981 */ /* 0x000f22000c1e1b00 */
[----:B-1----:R-:W-:Y:S01]  /*0390*/  @!P6 IMAD.WIDE.U32 R20, R9, 0x8, R20 ;  /* 0x000000080914e825 */ /* 0x002fe200078e0014 */
[----:B------:R-:W-:Y:S02]  /*03a0*/  CS2R R8, SRZ ;  /* 0x0000000000087805 */ /* 0x000fe4000001ff00 */
[----:B------:R0:W4:Y:S01]  /*03b0*/  @!P6 LDG.E.U8 R28, desc[UR4][R16.64] ;  /* 0x00000004101ce981 */ /* 0x000122000c1e1100 */
[----:B------:R-:W-:-:S03]  /*03c0*/  @!P5 IMAD.X R19, RZ, RZ, R19, P1 ;  /* 0x000000ffff13d224 */ /* 0x000fc600008e0613 */
[----:B------:R-:W4:Y:S04]  /*03d0*/  @!P6 LDG.E.64 R8, desc[UR4][R20.64] ;  /* 0x000000041408e981 */ /* 0x000f28000c1e1b00 */
[----:B------:R1:W4:Y:S01]  /*03e0*/  @!P5 LDG.E.U8 R18, desc[UR4][R18.64] ;  /* 0x000000041212d981 */ /* 0x000322000c1e1100 */
[----:B--2---:R-:W-:Y:S01]  /*03f0*/  @!P5 IMAD.WIDE.U32 R24, R25, 0x8, R10 ;  /* 0x000000081918d825 */ /* 0x004fe200078e000a */
[----:B------:R-:W-:-:S06]  /*0400*/  CS2R R10, SRZ ;  /* 0x00000000000a7805 */ /* 0x000fcc000001ff00 */
[----:B------:R-:W2:Y:S01]  /*0410*/  @!P5 LDG.E.64 R10, desc[UR4][R24.64] ;  /* 0x00000004180ad981 */ /* 0x000ea2000c1e1b00 */
[----:B---3--:R-:W-:Y:S02]  /*0420*/  @!P3 ISETP.NE.AND P0, PT, R4, RZ, PT ;  /* 0x000000ff0400b20c */ /* 0x008fe40003f05270 */
[----:B------:R-:W-:Y:S02]  /*0430*/  PRMT R4, RZ, 0x7610, R4 ;  /* 0x00007610ff047816 */ /* 0x000fe40000000004 */
[----:B------:R-:W-:-:S04]  /*0440*/  @!P3 SEL R4, RZ, 0x1, !P0 ;  /* 0x00000001ff04b807 */ /* 0x000fc80004000000 */
[----:B------:R-:W-:-:S04]  /*0450*/  PRMT R4, R4, 0x9910, RZ ;  /* 0x0000991004047816 */ /* 0x000fc800000000ff */
[----:B------:R-:W-:-:S13]  /*0460*/  ISETP.EQ.OR P2, PT, R4, RZ, P3 ;  /* 0x000000ff0400720c */ /* 0x000fda0001f42670 */
[----:B0-----:R-:W0:Y:S01]  /*0470*/  @!P2 LDC.64 R16, c[0x0][0x218] ;  /* 0x00008600ff10ab82 */ /* 0x001e220000000a00 */
[----:B------:R-:W-:Y:S02]  /*0480*/  @!P4 ISETP.NE.AND P0, PT, R3, RZ, PT ;  /* 0x000000ff0300c20c */ /* 0x000fe40003f05270 */
[----:B------:R-:W-:Y:S02]  /*0490*/  PRMT R3, RZ, 0x7610, R3 ;  /* 0x00007610ff037816 */ /* 0x000fe40000000003 */
[----:B------:R-:W-:Y:S02]  /*04a0*/  @!P4 SEL R3, RZ, 0x1, !P0 ;  /* 0x00000001ff03c807 */ /* 0x000fe40004000000 */
[----:B------:R-:W-:Y:S02]  /*04b0*/  @!P6 ISETP.NE.AND P0, PT, R22, RZ, PT ;  /* 0x000000ff1600e20c */ /* 0x000fe40003f05270 */
[----:B------:R-:W-:Y:S02]  /*04c0*/  PRMT R4, R3, 0x9910, RZ ;  /* 0x0000991003047816 */ /* 0x000fe400000000ff */
[----:B------:R-:W-:-:S02]  /*04d0*/  PRMT R3, RZ, 0x7610, R3 ;  /* 0x00007610ff037816 */ /* 0x000fc40000000003 */
[----:B------:R-:W-:Y:S02]  /*04e0*/  @!P6 SEL R3, RZ, 0x1, !P0 ;  /* 0x00000001ff03e807 */ /* 0x000fe40004000000 */
[----:B0-----:R-:W-:Y:S02]  /*04f0*/  @!P2 IADD3 R16, P1, R14, R16, RZ ;  /* 0x000000100e10a210 */ /* 0x001fe40007f3e0ff */
[----:B------:R-:W-:Y:S01]  /*0500*/  PRMT R14, R3, 0x9910, RZ ;  /* 0x00009910030e7816 */ /* 0x000fe200000000ff */
[----:B------:R-:W-:Y:S01]  /*0510*/  VIADD R3, R7, 0x180 ;  /* 0x0000018007037836 */ /* 0x000fe20000000000 */
[----:B------:R-:W-:Y:S01]  /*0520*/  ISETP.NE.AND P0, PT, R4, RZ, PT ;  /* 0x000000ff0400720c */ /* 0x000fe20003f05270 */
[----:B------:R-:W-:Y:S01]  /*0530*/  @!P2 IMAD.X R17, R15, 0x1, R17, P1 ;  /* 0x000000010f11a824 */ /* 0x000fe200008e0611 */
[----:B------:R-:W-:Y:S02]  /*0540*/  @!P3 ISETP.NE.AND P1, PT, R23, RZ, PT ;  /* 0x000000ff1700b20c */ /* 0x000fe40003f25270 */
[----:B------:R-:W-:-:S02]  /*0550*/  ISETP.GE.OR P0, PT, R3, R2, !P0 ;  /* 0x000000020300720c */ /* 0x000fc40004706670 */
[----:B------:R-:W-:Y:S02]  /*0560*/  @!P3 SEL R15, RZ, 0x1, !P1 ;  /* 0x00000001ff0fb807 */ /* 0x000fe40004800000 */
[----:B------:R-:W-:-:S04]  /*0570*/  PRMT R3, RZ, 0x7610, R3 ;  /* 0x00007610ff037816 */ /* 0x000fc80000000003 */
[----:B------:R-:W-:Y:S01]  /*0580*/  @!P3 PRMT R3, R15, 0x7610, R3 ;  /* 0x000076100f03b816 */ /* 0x000fe20000000003 */
[----:B-1----:R-:W-:Y:S01]  /*0590*/  VIADD R19, R7, 0x80 ;  /* 0x0000008007137836 */ /* 0x002fe20000000000 */
[----:B------:R-:W-:-:S03]  /*05a0*/  PRMT R4, RZ, 0x7610, R4 ;  /* 0x00007610ff047816 */ /* 0x000fc60000000004 */
[----:B------:R-:W4:Y:S01]  /*05b0*/  @!P0 LDC.64 R20, c[0x0][0x218] ;  /* 0x00008600ff148b82 */ /* 0x000f220000000a00 */
[----:B------:R-:W3:Y:S01]  /*05c0*/  @!P2 LDG.E.U8 R3, desc[UR4][R16.64] ;  /* 0x000000041003a981 */ /* 0x000ee2000c1e1100 */
[----:B------:R-:W-:Y:S01]  /*05d0*/  @!P5 ISETP.NE.AND P1, PT, R5, RZ, PT ;  /* 0x000000ff0500d20c */ /* 0x000fe20003f25270 */
[----:B------:R-:W-:-:S03]  /*05e0*/  IMAD.MOV.U32 R5, RZ, RZ, R14 ;  /* 0x000000ffff057224 */ /* 0x000fc600078e000e */
[----:B------:R-:W-:Y:S02]  /*05f0*/  @!P5 SEL R4, RZ, 0x1, !P1 ;  /* 0x00000001ff04d807 */ /* 0x000fe40004800000 */
[----:B------:R-:W-:-:S04]  /*0600*/  ISETP.NE.AND P1, PT, R5, RZ, PT ;  /* 0x000000ff0500720c */ /* 0x000fc80003f25270 */
[----:B------:R-:W-:Y:S02]  /*0610*/  ISETP.GE.OR P1, PT, R19, R2, !P1 ;  /* 0x000000021300720c */ /* 0x000fe40004f26670 */
[----:B------:R-:W-:Y:S02]  /*0620*/  PRMT R4, R4, 0x9910, RZ ;  /* 0x0000991004047816 */ /* 0x000fe400000000ff */
[----:B------:R-:W-:-:S04]  /*0630*/  @!P4 ISETP.NE.AND P2, PT, R6, RZ, PT ;  /* 0x000000ff0600c20c */ /* 0x000fc80003f45270 */
[----:B------:R-:W-:Y:S02]  /*0640*/  @!P4 SEL R14, RZ, 0x1, !P2 ;  /* 0x00000001ff0ec807 */ /* 0x000fe40005000000 */
[----:B------:R-:W-:-:S03]  /*0650*/  ISETP.NE.AND P2, PT, R4, RZ, PT ;  /* 0x000000ff0400720c */ /* 0x000fc60003f45270 */
[----:B------:R-:W0:Y:S01]  /*0660*/  @!P1 LDC.64 R4, c[0x0][0x218] ;  /* 0x00008600ff049b82 */ /* 0x000e220000000a00 */
[----:B------:R-:W-:Y:S01]  /*0670*/  PRMT R6, RZ, 0x7610, R6 ;  /* 0x00007610ff067816 */ /* 0x000fe20000000006 */
[----:B------:R-:W-:-:S03]  /*0680*/  VIADD R15, R7, 0x100 ;  /* 0x00000100070f7836 */ /* 0x000fc60000000000 */
[----:B------:R-:W-:Y:S02]  /*0690*/  @!P4 PRMT R6, R14, 0x7610, R6 ;  /* 0x000076100e06c816 */ /* 0x000fe40000000006 */
[----:B----4-:R-:W-:Y:S02]  /*06a0*/  @!P0 IADD3 R20, P4, R12, R20, RZ ;  /* 0x000000140c148210 */ /* 0x010fe40007f9e0ff */
[----:B------:R-:W-:-:S03]  /*06b0*/  ISETP.GE.OR P2, PT, R15, R2, !P2 ;  /* 0x000000020f00720c */ /* 0x000fc60005746670 */
[----:B------:R-:W-:-:S05]  /*06c0*/  @!P0 IMAD.X R21, R13, 0x1, R21, P4 ;  /* 0x000000010d158824 */ /* 0x000fca00020e0615 */
[----:B------:R1:W5:Y:S01]  /*06d0*/  @!P0 LDG.E.U8 R6, desc[UR4][R20.64] ;  /* 0x0000000414068981 */ /* 0x000362000c1e1100 */
[----:B------:R-:W-:-:S04]  /*06e0*/  @!P6 ISETP.NE.AND P0, PT, R28, RZ, PT ;  /* 0x000000ff1c00e20c */ /* 0x000fc80003f05270 */
[----:B------:R-:W2:Y:S01]  /*06f0*/  @!P2 LDC.64 R14, c[0x0][0x218] ;  /* 0x00008600ff0eab82 */ /* 0x000ea20000000a00 */
[----:B------:R-:W-:Y:S02]  /*0700*/  @!P6 SEL R12, RZ, 0x1, !P0 ;  /* 0x00000001ff0ce807 */ /* 0x000fe40004000000 */
[----:B0-----:R-:W-:Y:S02]  /*0710*/  @!P1 IADD3 R4, P4, R8, R4, RZ ;  /* 0x0000000408049210 */ /* 0x001fe40007f9e0ff */
[----:B------:R-:W-:Y:S02]  /*0720*/  @!P5 ISETP.NE.AND P0, PT, R18, RZ, PT ;  /* 0x000000ff1200d20c */ /* 0x000fe40003f05270 */
[----:B------:R-:W-:Y:S01]  /*0730*/  PRMT R8, RZ, 0x7610, R8 ;  /* 0x00007610ff087816 */ /* 0x000fe20000000008 */
[----:B------:R-:W-:Y:S01]  /*0740*/  @!P1 IMAD.X R5, R9, 0x1, R5, P4 ;  /* 0x0000000109059824 */ /* 0x000fe200020e0605 */
[----:B------:R-:W-:Y:S02]  /*0750*/  @!P5 SEL R13, RZ, 0x1, !P0 ;  /* 0x00000001ff0dd807 */ /* 0x000fe40004000000 */
[----:B------:R-:W-:-:S02]  /*0760*/  PRMT R9, RZ, 0x7610, R9 ;  /* 0x00007610ff097816 */ /* 0x000fc40000000009 */
[----:B------:R-:W-:Y:S02]  /*0770*/  @!P6 PRMT R8, R12, 0x7610, R8 ;  /* 0x000076100c08e816 */ /* 0x000fe40000000008 */
[----:B------:R-:W-:Y:S02]  /*0780*/  @!P5 PRMT R9, R13, 0x7610, R9 ;  /* 0x000076100d09d816 */ /* 0x000fe40000000009 */
[----:B------:R-:W0:Y:S02]  /*0790*/  @!P3 LDC.64 R12, c[0x0][0x228] ;  /* 0x00008a00ff0cbb82 */ /* 0x000e240000000a00 */
[----:B------:R1:W5:Y:S01]  /*07a0*/  @!P1 LDG.E.U8 R8, desc[UR4][R4.64] ;  /* 0x0000000404089981 */ /* 0x000362000c1e1100 */
[----:B--2---:R-:W-:-:S05]  /*07b0*/  @!P2 IADD3 R14, P0, R10, R14, RZ ;  /* 0x0000000e0a0ea210 */ /* 0x004fca0007f1e0ff */
[----:B------:R-:W-:Y:S02]  /*07c0*/  @!P2 IMAD.X R15, R11, 0x1, R15, P0 ;  /* 0x000000010b0fa824 */ /* 0x000fe400000e060f */
[----:B------:R-:W-:-:S03]  /*07d0*/  @!P3 IMAD R11, R0, 0x200, R7 ;  /* 0x00000200000bb824 */ /* 0x000fc600078e0207 */
[----:B------:R1:W5:Y:S02]  /*07e0*/  @!P2 LDG.E.U8 R9, desc[UR4][R14.64] ;  /* 0x000000040e09a981 */ /* 0x000364000c1e1100 */
[----:B0-----:R-:W-:-:S05]  /*07f0*/  @!P3 IADD3 R10, P1, R11, R12, RZ ;  /* 0x0000000c0b0ab210 */ /* 0x001fca0007f3e0ff */
[----:B------:R-:W-:Y:S02]  /*0800*/  @!P3 IMAD.X R11, RZ, RZ, R13, P1 ;  /* 0x000000ffff0bb224 */ /* 0x000fe400008e060d */
[----:B------:R-:W-:-:S05]  /*0810*/  @!P3 IMAD.MOV.U32 R7, RZ, RZ, R19 ;  /* 0x000000ffff07b224 */ /* 0x000fca00078e0013 */
[----:B------:R-:W-:Y:S01]  /*0820*/  ISETP.GE.AND P0, PT, R7, R2, PT ;  /* 0x000000020700720c */ /* 0x000fe20003f06270 */
[----:B------:R-:W-:Y:S01]  /*0830*/  BSSY B0, `(.L_x_3420) ;  /* 0x000000f000007945 */ /* 0x000fe20003800000 */
[----:B---3--:R1:W-:Y:S11]  /*0840*/  @!P3 STG.E.U8 desc[UR4][R10.64], R3 ;  /* 0x000000030a00b986 */ /* 0x0083f6000c101104 */
[----:B------:R-:W-:Y:S05]  /*0850*/  @P0 BRA `(.L_x_3421) ;  /* 0x0000000000300947 */ /* 0x000fea0003800000 */
[----:B-1----:R-:W-:Y:S01]  /*0860*/  IMAD R4, R0, 0x200, R7 ;  /* 0x0000020000047824 */ /* 0x002fe200078e0207 */
[----:B------:R-:W-:Y:S01]  /*0870*/  ULDC.64 UR6, c[0x0][0x228] ;  /* 0x00008a0000067ab9 */ /* 0x000fe20000000a00 */
[----:B------:R-:W-:-:S03]  /*0880*/  VIADD R7, R7, 0x80 ;  /* 0x0000008007077836 */ /* 0x000fc60000000000 */
[----:B------:R-:W-:Y:S02]  /*0890*/  IADD3 R4, P0, R4, UR6, RZ ;  /* 0x0000000604047c10 */ /* 0x000fe4000ff1e0ff */
[----:B------:R-:W-:-:S03]  /*08a0*/  ISETP.GE.AND P1, PT, R7, R2, PT ;  /* 0x000000020700720c */ /* 0x000fc60003f26270 */
[----:B------:R-:W-:-:S05]  /*08b0*/  IMAD.X R5, RZ, RZ, UR7, P0 ;  /* 0x00000007ff057e24 */ /* 0x000fca00080e06ff */
[----:B-----5:R0:W-:Y:S05]  /*08c0*/  STG.E.U8 desc[UR4][R4.64], R8 ;  /* 0x0000000804007986 */ /* 0x0201ea000c101104 */
[----:B------:R-:W-:Y:S02]  /*08d0*/  @!P1 IMAD R10, R0, 0x200, R7 ;  /* 0x00000200000a9824 */ /* 0x000fe400078e0207 */
[----:B------:R-:W-:-:S03]  /*08e0*/  @!P1 VIADD R7, R7, 0x80 ;  /* 0x0000008007079836 */ /* 0x000fc60000000000 */
[----:B------:R-:W-:-:S05]  /*08f0*/  @!P1 IADD3 R10, P2, R10, UR6, RZ ;  /* 0x000000060a0a9c10 */ /* 0x000fca000ff5e0ff */
[----:B------:R-:W-:-:S05]  /*0900*/  @!P1 IMAD.X R11, RZ, RZ, UR7, P2 ;  /* 0x00000007ff0b9e24 */ /* 0x000fca00090e06ff */
[----:B------:R0:W-:Y:S03]  /*0910*/  @!P1 STG.E.U8 desc[UR4][R10.64], R9 ;  /* 0x000000090a009986 */ /* 0x0001e6000c101104 */
.L_x_3421:
[----:B------:R-:W-:Y:S05]  /*0920*/  BSYNC B0 ;  /* 0x0000000000007941 */ /* 0x000fea0003800000 */
.L_x_3420:
[----:B------:R-:W-:-:S13]  /*0930*/  ISETP.GE.AND P0, PT, R7, R2, PT ;  /* 0x000000020700720c */ /* 0x000fda0003f06270 */
[----:B------:R-:W-:Y:S05]  /*0940*/  @P0 EXIT ;  /* 0x000000000000094d */ /* 0x000fea0003800000 */
[----:B------:R-:W-:Y:S01]  /*0950*/  IMAD R0, R0, 0x200, R7 ;  /* 0x0000020000007824 */ /* 0x000fe200078e0207 */
[----:B------:R-:W-:-:S04]  /*0960*/  ULDC.64 UR6, c[0x0][0x228] ;  /* 0x00008a0000067ab9 */ /* 0x000fc80000000a00 */
[----:B------:R-:W-:-:S05]  /*0970*/  IADD3 R2, P0, R0, UR6, RZ ;  /* 0x0000000600027c10 */ /* 0x000fca000ff1e0ff */
[----:B-1----:R-:W-:-:S05]  /*0980*/  IMAD.X R3, RZ, RZ, UR7, P0 ;  /* 0x00000007ff037e24 */ /* 0x002fca00080e06ff */
[----:B-----5:R-:W-:Y:S01]  /*0990*/  STG.E.U8 desc[UR4][R2.64], R6 ;  /* 0x0000000602007986 */ /* 0x020fe2000c101104 */
[----:B------:R-:W-:Y:S05]  /*09a0*/  EXIT ;  /* 0x000000000000794d */ /* 0x000fea0003800000 */
.L_x_3422:
        /* <DEDUP_REMOVED lines=13> */
.L_x_28011:


//--------------------- .text._ZN2at6native29vectorized_elementwise_kernelILi2EZZZNS0_28launch_masked_scatter_kernelERKNS_10TensorBaseES4_S4_S4_ENKUlvE_clEvENKUlvE8_clEvEUlbblE_St5arrayIPcLm4EEEEviT0_T1_ --------------------------
	.section	.text._ZN2at6native29vectorized_elementwise_kernelILi2EZZZNS0_28launch_masked_scatter_kernelERKNS_10TensorBaseES4_S4_S4_ENKUlvE_clEvENKUlvE8_clEvEUlbblE_St5arrayIPcLm4EEEEviT0_T1_,"ax",@progbits
	.align	128
        .global         _ZN2at6native29vectorized_elementwise_kernelILi2EZZZNS0_28launch_masked_scatter_kernelERKNS_10TensorBaseES4_S4_S4_ENKUlvE_clEvENKUlvE8_clEvEUlbblE_St5arrayIPcLm4EEEEviT0_T1_
        .type           _ZN2at6native29vectorized_elementwise_kernelILi2EZZZNS0_28launch_masked_scatter_kernelERKNS_10TensorBaseES4_S4_S4_ENKUlvE_clEvENKUlvE8_clEvEUlbblE_St5arrayIPcLm4EEEEviT0_T1_,@function
        .size           _ZN2at6native29vectorized_elementwise_kernelILi2EZZZNS0_28launch_masked_scatter_kernelERKNS_10TensorBaseES4_S4_S4_ENKUlvE_clEvENKUlvE8_clEvEUlbblE_St5arrayIPcLm4EEEEviT0_T1_,(.L_x_28012 - _ZN2at6native29vectorized_elementwise_kernelILi2EZZZNS0_28launch_masked_scatter_kernelERKNS_10TensorBaseES4_S4_S4_ENKUlvE_clEvENKUlvE8_clEvEUlbblE_St5arrayIPcLm4EEEEviT0_T1_)
        .other          _ZN2at6native29vectorized_elementwise_kernelILi2EZZZNS0_28launch_masked_scatter_kernelERKNS_10TensorBaseES4_S4_S4_ENKUlvE_clEvENKUlvE8_clEvEUlbblE_St5arrayIPcLm4EEEEviT0_T1_,@"STO_CUDA_ENTRY STV_DEFAULT"
_ZN2at6native29vectorized_elementwise_kernelILi2EZZZNS0_28launch_masked_scatter_kernelERKNS_10TensorBaseES4_S4_S4_ENKUlvE_clEvENKUlvE8_clEvEUlbblE_St5arrayIPcLm4EEEEviT0_T1_:
.text._ZN2at6native29vectorized_elementwise_kernelILi2EZZZNS0_28launch_masked_scatter_kernelERKNS_10TensorBaseES4_S4_S4_ENKUlvE_clEvENKUlvE8_clEvEUlbblE_St5arrayIPcLm4EEEEviT0_T1_:
        /* <DEDUP_REMOVED lines=8> */
[----:B------:R-:W0:Y:S01]  /*0080*/  S2R R3, SR_TID.X ;  /* 0x0000000000037919 */ /* 0x000e220000002100 */
[----:B------:R-:W-:Y:S01]  /*0090*/  ULDC.64 UR6, c[0x0][0x238] ;  /* 0x00008e0000067ab9 */ /* 0x000fe20000000a00 */
[----:B------:R-:W-:Y:S01]  /*00a0*/  SHF.R.S32.HI R0, RZ, 0x1f, R2 ;  /* 0x0000001fff007819 */ /* 0x000fe20000011402 */
[----:B------:R-:W1:Y:S01]  /*00b0*/  LDC.64 R30, c[0x0][0x240] ;  /* 0x00009000ff1e7b82 */ /* 0x000e620000000a00 */
[----:B------:R-:W-:-:S04]  /*00c0*/  IADD3 R24, P0, R2, UR6, RZ ;  /* 0x0000000602187c10 */ /* 0x000fc8000ff1e0ff */
[----:B------:R-:W-:Y:S01]  /*00d0*/  IADD3.X R25, R0, UR7, RZ, P0, !PT ;  /* 0x0000000700197c10 */ /* 0x000fe200087fe4ff */
[----:B------:R-:W-:Y:S02]  /*00e0*/  ULDC.64 UR6, c[0x0][0x230] ;  /* 0x00008c0000067ab9 */ /* 0x000fe40000000a00 */
[----:B0-----:R-:W-:-:S05]  /*00f0*/  IMAD.WIDE.U32 R24, R3, 0x2, R24 ;  /* 0x0000000203187825 */ /* 0x001fca00078e0018 */
[----:B------:R-:W2:Y:S01]  /*0100*/  LDG.E.U16 R20, desc[UR4][R24.64] ;  /* 0x0000000418147981 */ /* 0x000ea2000c1e1500 */
[C---:B------:R-:W-:Y:S01]  /*0110*/  IADD3 R32, P0, R2.reuse, UR6, RZ ;  /* 0x0000000602207c10 */ /* 0x040fe2000ff1e0ff */
[----:B-1----:R-:W-:Y:S02]  /*0120*/  IMAD.WIDE R30, R2, 0x8, R30 ;  /* 0x00000008021e7825 */ /* 0x002fe400078e021e */
[----:B------:R-:W3:Y:S01]  /*0130*/  LDG.E.U16 R26, desc[UR4][R24.64+0x100] ;  /* 0x00010004181a7981 */ /* 0x000ee2000c1e1500 */
[----:B------:R-:W-:Y:S01]  /*0140*/  IADD3.X R33, R0, UR7, RZ, P0, !PT ;  /* 0x0000000700217c10 */ /* 0x000fe200087fe4ff */
[----:B------:R-:W-:Y:S01]  /*0150*/  ULDC.64 UR6, c[0x0][0x228] ;  /* 0x00008a0000067ab9 */ /* 0x000fe20000000a00 */
[C---:B------:R-:W-:Y:S01]  /*0160*/  IMAD.WIDE.U32 R30, R3.reuse, 0x10, R30 ;  /* 0x00000010031e7825 */ /* 0x040fe200078e001e */
[----:B------:R-:W4:Y:S03]  /*0170*/  LDG.E.U16 R29, desc[UR4][R24.64+0x200] ;  /* 0x00020004181d7981 */ /* 0x000f26000c1e1500 */
[----:B------:R-:W-:Y:S01]  /*0180*/  IMAD.WIDE.U32 R32, R3, 0x2, R32 ;  /* 0x0000000203207825 */ /* 0x000fe200078e0020 */
[----:B------:R-:W5:Y:S04]  /*0190*/  LDG.E.128 R4, desc[UR4][R30.64] ;  /* 0x000000041e047981 */ /* 0x000f68000c1e1d00 */
[----:B------:R-:W4:Y:S04]  /*01a0*/  LDG.E.U16 R27, desc[UR4][R32.64] ;  /* 0x00000004201b7981 */ /* 0x000f28000c1e1500 */
[----:B------:R-:W5:Y:S04]  /*01b0*/  LDG.E.U16 R0, desc[UR4][R32.64+0x100] ;  /* 0x0001000420007981 */ /* 0x000f68000c1e1500 */
[----:B------:R0:W5:Y:S04]  /*01c0*/  LDG.E.U16 R28, desc[UR4][R24.64+0x300] ;  /* 0x00030004181c7981 */ /* 0x000168000c1e1500 */
[----:B------:R-:W5:Y:S04]  /*01d0*/  LDG.E.128 R8, desc[UR4][R30.64+0x800] ;  /* 0x000800041e087981 */ /* 0x000f68000c1e1d00 */
[----:B------:R-:W5:Y:S04]  /*01e0*/  LDG.E.U16 R22, desc[UR4][R32.64+0x200] ;  /* 0x0002000420167981 */ /* 0x000f68000c1e1500 */
[----:B------:R-:W5:Y:S04]  /*01f0*/  LDG.E.128 R12, desc[UR4][R30.64+0x1000] ;  /* 0x001000041e0c7981 */ /* 0x000f68000c1e1d00 */
[----:B------:R-:W5:Y:S04]  /*0200*/  LDG.E.U16 R23, desc[UR4][R32.64+0x300] ;  /* 0x0003000420177981 */ /* 0x000f68000c1e1500 */
[----:B------:R1:W5:Y:S01]  /*0210*/  LDG.E.128 R16, desc[UR4][R30.64+0x1800] ;  /* 0x001800041e107981 */ /* 0x000362000c1e1d00 */
[----:B--2---:R-:W-:-:S04]  /*0220*/  PRMT R21, R20, 0x7770, RZ ;  /* 0x0000777014157816 */ /* 0x004fc800000000ff */
[----:B------:R-:W-:Y:S02]  /*0230*/  ISETP.NE.AND P0, PT, R21, RZ, PT ;  /* 0x000000ff1500720c */ /* 0x000fe40003f05270 */
[----:B------:R-:W-:-:S04]  /*0240*/  PRMT R20, R20, 0x7771, RZ ;  /* 0x0000777114147816 */ /* 0x000fc800000000ff */
[----:B------:R-:W-:-:S07]  /*0250*/  ISETP.NE.AND P1, PT, R20, RZ, PT ;  /* 0x000000ff1400720c */ /* 0x000fce0003f25270 */
[----:B------:R-:W5:Y:S01]  /*0260*/  @P0 LDC.64 R20, c[0x0][0x218] ;  /* 0x00008600ff140b82 */ /* 0x000f620000000a00 */
[----:B---3--:R-:W-:-:S07]  /*0270*/  PRMT R34, R26, 0x7770, RZ ;  /* 0x000077701a227816 */ /* 0x008fce00000000ff */
[----:B0-----:R-:W1:Y:S01]  /*0280*/  @P1 LDC.64 R24, c[0x0][0x218] ;  /* 0x00008600ff181b82 */ /* 0x001e620000000a00 */
[----:B------:R-:W-:Y:S02]  /*0290*/  ISETP.NE.AND P3, PT, R34, RZ, PT ;  /* 0x000000ff2200720c */ /* 0x000fe40003f65270 */
[C---:B----4-:R-:W-:Y:S02]  /*02a0*/  PRMT R34, R27.reuse, 0x7770, RZ ;  /* 0x000077701b227816 */ /* 0x050fe400000000ff */
[----:B------:R-:W-:Y:S02]  /*02b0*/  PRMT R26, R26, 0x7771, RZ ;  /* 0x000077711a1a7816 */ /* 0x000fe400000000ff */
[----:B------:R-:W-:Y:S02]  /*02c0*/  PRMT R27, R27, 0x7771, RZ ;  /* 0x000077711b1b7816 */ /* 0x000fe400000000ff */
[----:B------:R-:W-:Y:S02]  /*02d0*/  ISETP.NE.AND P4, PT, R34, RZ, PT ;  /* 0x000000ff2200720c */ /* 0x000fe40003f85270 */
[----:B-----5:R-:W-:-:S02]  /*02e0*/  @P0 IADD3 R20, P5, R4, R20, RZ ;  /* 0x0000001404140210 */ /* 0x020fc40007fbe0ff */
[----:B------:R-:W-:-:S03]  /*02f0*/  ISETP.NE.AND P2, PT, R27, RZ, PT ;  /* 0x000000ff1b00720c */ /* 0x000fc60003f45270 */
[----:B------:R-:W-:Y:S01]  /*0300*/  @P0 IMAD.X R21, R5, 0x1, R21, P5 ;  /* 0x0000000105150824 */ /* 0x000fe200028e0615 */
[----:B------:R-:W-:Y:S01]  /*0310*/  ISETP.NE.AND P5, PT, R26, RZ, PT ;  /* 0x000000ff1a00720c */ /* 0x000fe20003fa5270 */
[----:B------:R-:W0:Y:S01]  /*0320*/  @P3 LDC.64 R4, c[0x0][0x218] ;  /* 0x00008600ff043b82 */ /* 0x000e220000000a00 */
[----:B------:R-:W-:Y:S02]  /*0330*/  PRMT R27, R29, 0x7770, RZ ;  /* 0x000077701d1b7816 */ /* 0x000fe400000000ff */
[----:B------:R-:W-:Y:S02]  /*0340*/  SEL R26, RZ, 0x1, !P4 ;  /* 0x00000001ff1a7807 */ /* 0x000fe40006000000 */
[----:B------:R-:W-:Y:S02]  /*0350*/  ISETP.NE.AND P4, PT, R27, RZ, PT ;  /* 0x000000ff1b00720c */ /* 0x000fe40003f85270 */
[----:B-1----:R-:W-:Y:S02]  /*0360*/  @P1 IADD3 R30, P6, R6, R24, RZ ;  /* 0x00000018061e1210 */ /* 0x002fe40007fde0ff */
[----:B------:R-:W-:Y:S01]  /*0370*/  PRMT R29, R29, 0x7771, RZ ;  /* 0x000077711d1d7816 */ /* 0x000fe200000000ff */
[----:B------:R-:W2:Y:S02]  /*0380*/  @P0 LDG.E.U8 R26, desc[UR4][R20.64] ;  /* 0x00000004141a0981 */ /* 0x000ea4000c1e1100 */
[----:B------:R-:W-:-:S02]  /*0390*/  @P1 IMAD.X R31, R7, 0x1, R25, P6 ;  /* 0x00000001071f1824 */ /* 0x000fc400030e0619 */
[----:B------:R-:W1:Y:S01]  /*03a0*/  @P5 LDC.64 R6, c[0x0][0x218] ;  /* 0x00008600ff065b82 */ /* 0x000e620000000a00 */
[----:B------:R-:W-:Y:S02]  /*03b0*/  SEL R27, RZ, 0x1, !P2 ;  /* 0x00000001ff1b7807 */ /* 0x000fe40005000000 */
[----:B------:R-:W-:Y:S02]  /*03c0*/  PRMT R32, R0, 0x7770, RZ ;  /* 0x0000777000207816 */ /* 0x000fe400000000ff */
[----:B------:R-:W-:Y:S02]  /*03d0*/  ISETP.NE.AND P2, PT, R29, RZ, PT ;  /* 0x000000ff1d00720c */ /* 0x000fe40003f45270 */
[C---:B------:R-:W-:Y:S01]  /*03e0*/  PRMT R33, R28.reuse, 0x7770, RZ ;  /* 0x000077701c217816 */ /* 0x040fe200000000ff */
[----:B------:R-:W3:Y:S01]  /*03f0*/  @P4 LDC.64 R24, c[0x0][0x218] ;  /* 0x00008600ff184b82 */ /* 0x000ee20000000a00 */
[----:B------:R-:W-:Y:S01]  /*0400*/  PRMT R28, R28, 0x7771, RZ ;  /* 0x000077711c1c7816 */ /* 0x000fe200000000ff */
[----:B------:R4:W2:Y:S01]  /*0410*/  @P1 LDG.E.U8 R27, desc[UR4][R30.64] ;  /* 0x000000041e1b1981 */ /* 0x0008a2000c1e1100 */
[----:B------:R-:W-:-:S02]  /*0420*/  ISETP.NE.AND P6, PT, R32, RZ, PT ;  /* 0x000000ff2000720c */ /* 0x000fc40003fc5270 */
[----:B------:R-:W-:Y:S02]  /*0430*/  ISETP.NE.AND P1, PT, R33, RZ, PT ;  /* 0x000000ff2100720c */ /* 0x000fe40003f25270 */
[----:B------:R-:W-:Y:S02]  /*0440*/  ISETP.NE.AND P0, PT, R28, RZ, PT ;  /* 0x000000ff1c00720c */ /* 0x000fe40003f05270 */
[----:B------:R-:W-:Y:S01]  /*0450*/  PRMT R0, R0, 0x7771, RZ ;  /* 0x0000777100007816 */ /* 0x000fe200000000ff */
[----:B------:R-:W5:Y:S01]  /*0460*/  @P2 LDC.64 R28, c[0x0][0x218] ;  /* 0x00008600ff1c2b82 */ /* 0x000f620000000a00 */
[----:B----4-:R-:W-:Y:S02]  /*0470*/  SEL R30, RZ, 0x1, !P6 ;  /* 0x00000001ff1e7807 */ /* 0x010fe40007000000 */
[----:B0-----:R-:W-:-:S05]  /*0480*/  @P3 IADD3 R4, P6, R8, R4, RZ ;  /* 0x0000000408043210 */ /* 0x001fca0007fde0ff */
[----:B------:R-:W0:Y:S01]  /*0490*/  @P1 LDC.64 R20, c[0x0][0x218] ;  /* 0x00008600ff141b82 */ /* 0x000e220000000a00 */
[----:B------:R-:W-:Y:S01]  /*04a0*/  @P3 IMAD.X R5, R9, 0x1, R5, P6 ;  /* 0x0000000109053824 */ /* 0x000fe200030e0605 */
[----:B------:R-:W-:-:S04]  /*04b0*/  ISETP.NE.AND P6, PT, R0, RZ, PT ;  /* 0x000000ff0000720c */ /* 0x000fc80003fc5270 */
[----:B------:R-:W-:Y:S01]  /*04c0*/  SEL R31, RZ, 0x1, !P6 ;  /* 0x00000001ff1f7807 */ /* 0x000fe20007000000 */
[----:B------:R-:W4:Y:S01]  /*04d0*/  @P3 LDG.E.U8 R30, desc[UR4][R4.64] ;  /* 0x00000004041e3981 */ /* 0x000f22000c1e1100 */
[----:B------:R-:W0:Y:S01]  /*04e0*/  @P0 LDC.64 R8, c[0x0][0x218] ;  /* 0x00008600ff080b82 */ /* 0x000e220000000a00 */
[----:B-1----:R-:W-:Y:S02]  /*04f0*/  @P5 IADD3 R6, P6, R10, R6, RZ ;  /* 0x000000060a065210 */ /* 0x002fe40007fde0ff */
[----:B------:R-:W-:Y:S02]  /*0500*/  PRMT R0, R22, 0x7770, RZ ;  /* 0x0000777016007816 */ /* 0x000fe400000000ff */
[----:B---3--:R-:W-:Y:S01]  /*0510*/  @P4 IADD3 R24, P3, R12, R24, RZ ;  /* 0x000000180c184210 */ /* 0x008fe20007f7e0ff */
[----:B------:R-:W-:Y:S01]  /*0520*/  @P5 IMAD.X R7, R11, 0x1, R7, P6 ;  /* 0x000000010b075824 */ /* 0x000fe200030e0607 */
[----:B------:R-:W-:-:S03]  /*0530*/  ISETP.NE.AND P6, PT, R0, RZ, PT ;  /* 0x000000ff0000720c */ /* 0x000fc60003fc5270 */
[----:B------:R-:W-:Y:S01]  /*0540*/  @P4 IMAD.X R25, R13, 0x1, R25, P3 ;  /* 0x000000010d194824 */ /* 0x000fe200018e0619 */
[----:B------:R-:W-:Y:S01]  /*0550*/  SEL R0, RZ, 0x1, !P6 ;  /* 0x00000001ff007807 */ /* 0x000fe20007000000 */
[----:B------:R1:W4:Y:S01]  /*0560*/  @P5 LDG.E.U8 R31, desc[UR4][R6.64] ;  /* 0x00000004061f5981 */ /* 0x000322000c1e1100 */
[----:B------:R-:W-:Y:S02]  /*0570*/  PRMT R22, R22, 0x7771, RZ ;  /* 0x0000777116167816 */ /* 0x000fe400000000ff */
[----:B------:R-:W-:Y:S02]  /*0580*/  PRMT R10, R23, 0x7770, RZ ;  /* 0x00007770170a7816 */ /* 0x000fe400000000ff */
[----:B------:R-:W3:Y:S01]  /*0590*/  @P4 LDG.E.U8 R0, desc[UR4][R24.64] ;  /* 0x0000000418004981 */ /* 0x000ee2000c1e1100 */
[----:B-----5:R-:W-:Y:S02]  /*05a0*/  @P2 IADD3 R28, P4, R14, R28, RZ ;  /* 0x0000001c0e1c2210 */ /* 0x020fe40007f9e0ff */
[----:B------:R-:W-:-:S02]  /*05b0*/  ISETP.NE.AND P5, PT, R22, RZ, PT ;  /* 0x000000ff1600720c */ /* 0x000fc40003fa5270 */
[----:B------:R-:W-:Y:S01]  /*05c0*/  PRMT R23, R23, 0x7771, RZ ;  /* 0x0000777117177816 */ /* 0x000fe200000000ff */
[----:B------:R-:W-:Y:S01]  /*05d0*/  @P2 IMAD.X R29, R15, 0x1, R29, P4 ;  /* 0x000000010f1d2824 */ /* 0x000fe200020e061d */
[----:B------:R-:W-:Y:S02]  /*05e0*/  SEL R11, RZ, 0x1, !P5 ;  /* 0x00000001ff0b7807 */ /* 0x000fe40006800000 */
[----:B------:R-:W-:Y:S02]  /*05f0*/  ISETP.NE.AND P3, PT, R10, RZ, PT ;  /* 0x000000ff0a00720c */ /* 0x000fe40003f65270 */
[----:B0-----:R-:W-:Y:S02]  /*0600*/  @P1 IADD3 R20, P6, R16, R20, RZ ;  /* 0x0000001410141210 */ /* 0x001fe40007fde0ff */
[----:B------:R-:W-:Y:S01]  /*0610*/  @P0 IADD3 R8, P5, R18, R8, RZ ;  /* 0x0000000812080210 */ /* 0x000fe20007fbe0ff */
[----:B------:R-:W3:Y:S01]  /*0620*/  @P2 LDG.E.U8 R11, desc[UR4][R28.64] ;  /* 0x000000041c0b2981 */ /* 0x000ee2000c1e1100 */
[----:B------:R-:W-:Y:S01]  /*0630*/  ISETP.NE.AND P4, PT, R23, RZ, PT ;  /* 0x000000ff1700720c */ /* 0x000fe20003f85270 */
[----:B------:R-:W-:Y:S01]  /*0640*/  @P1 IMAD.X R21, R17, 0x1, R21, P6 ;  /* 0x0000000111151824 */ /* 0x000fe200030e0615 */
[----:B-1----:R-:W-:Y:S01]  /*0650*/  SEL R6, RZ, 0x1, !P3 ;  /* 0x00000001ff067807 */ /* 0x002fe20005800000 */
[----:B------:R-:W-:Y:S01]  /*0660*/  @P0 IMAD.X R9, R19, 0x1, R9, P5 ;  /* 0x0000000113090824 */ /* 0x000fe200028e0609 */
[----:B------:R-:W-:-:S04]  /*0670*/  SEL R7, RZ, 0x1, !P4 ;  /* 0x00000001ff077807 */ /* 0x000fc80006000000 */
[----:B------:R-:W5:Y:S04]  /*0680*/  @P1 LDG.E.U8 R6, desc[UR4][R20.64] ;  /* 0x0000000414061981 */ /* 0x000f68000c1e1100 */
[----:B------:R-:W5:Y:S01]  /*0690*/  @P0 LDG.E.U8 R7, desc[UR4][R8.64] ;  /* 0x0000000408070981 */ /* 0x000f62000c1e1100 */
[----:B------:R-:W-:-:S05]  /*06a0*/  IADD3 R4, P0, R2, UR6, RZ ;  /* 0x0000000602047c10 */ /* 0x000fca000ff1e0ff */
[----:B------:R-:W-:Y:S02]  /*06b0*/  IMAD.X R5, RZ, RZ, UR7, P0 ;  /* 0x00000007ff057e24 */ /* 0x000fe400080e06ff */
[----:B------:R-:W-:Y:S01]  /*06c0*/  IMAD.WIDE R2, R3, 0x2, R4 ;  /* 0x0000000203027825 */ /* 0x000fe200078e0204 */
[----:B--2---:R-:W-:-:S05]  /*06d0*/  PRMT R27, R27, 0x7604, R26 ;  /* 0x000076041b1b7816 */ /* 0x004fca000000001a */
[----:B------:R-:W-:Y:S01]  /*06e0*/  STG.E.U16 desc[UR4][R2.64], R27 ;  /* 0x0000001b02007986 */ /* 0x000fe2000c101504 */
[----:B----4-:R-:W-:-:S05]  /*06f0*/  PRMT R31, R31, 0x7604, R30 ;  /* 0x000076041f1f7816 */ /* 0x010fca000000001e */
[----:B------:R-:W-:Y:S01]  /*0700*/  STG.E.U16 desc[UR4][R2.64+0x100], R31 ;  /* 0x0001001f02007986 */ /* 0x000fe2000c101504 */
[----:B---3--:R-:W-:-:S05]  /*0710*/  PRMT R11, R11, 0x7604, R0 ;  /* 0x000076040b0b7816 */ /* 0x008fca0000000000 */
[----:B------:R-:W-:Y:S01]  /*0720*/  STG.E.U16 desc[UR4][R2.64+0x200], R11 ;  /* 0x0002000b02007986 */ /* 0x000fe2000c101504 */
[----:B-----5:R-:W-:-:S05]  /*0730*/  PRMT R7, R7, 0x7604, R6 ;  /* 0x0000760407077816 */ /* 0x020fca0000000006 */
[----:B------:R-:W-:Y:S01]  /*0740*/  STG.E.U16 desc[UR4][R2.64+0x300], R7 ;  /* 0x0003000702007986 */ /* 0x000fe2000c101504 */
[----:B------:R-:W-:Y:S05]  /*0750*/  EXIT ;  /* 0x000000000000794d */ /* 0x000fea0003800000 */
.L_x_3423:
[----:B------:R-:W0:Y:S02]  /*0760*/  S2R R31, SR_TID.X ;  /* 0x00000000001f7919 */ /* 0x000e240000002100 */
[----:B0-----:R-:W-:-:S13]  /*0770*/  ISETP.GE.AND P0, PT, R31, R3, PT ;  /* 0x000000031f00720c */ /* 0x001fda0003f06270 */
[----:B------:R-:W0:Y:S01]  /*0780*/  @!P0 LDC.64 R10, c[0x0][0x238] ;  /* 0x00008e00ff0a8b82 */ /* 0x000e220000000a00 */
[----:B------:R-:W-:-:S07]  /*0790*/  @!P0 IMAD.IADD R7, R2, 0x1, R31 ;  /* 0x0000000102078824 */ /* 0x000fce00078e021f */
[----:B------:R-:W1:Y:S08]  /*07a0*/  @!P0 LDC.64 R8, c[0x0][0x230] ;  /* 0x00008c00ff088b82 */ /* 0x000e700000000a00 */
[----:B------:R-:W2:Y:S01]  /*07b0*/  @!P0 LDC.64 R4, c[0x0][0x240] ;  /* 0x00009000ff048b82 */ /* 0x000ea20000000a00 */
[----:B0-----:R-:W-:-:S05]  /*07c0*/  @!P0 IADD3 R10, P1, R7, R10, RZ ;  /* 0x0000000a070a8210 */ /* 0x001fca0007f3e0ff */
[----:B------:R-:W-:-:S05]  /*07d0*/  @!P0 IMAD.X R11, RZ, RZ, R11, P1 ;  /* 0x000000ffff0b8224 */ /* 0x000fca00008e060b */
[----:B------:R-:W3:Y:S01]  /*07e0*/  @!P0 LDG.E.U8 R10, desc[UR4][R10.64] ;  /* 0x000000040a0a8981 */ /* 0x000ee2000c1e1100 */
[----:B-1----:R-:W-:-:S05]  /*07f0*/  @!P0 IADD3 R8, P1, R7, R8, RZ ;  /* 0x0000000807088210 */ /* 0x002fca0007f3e0ff */
[----:B------:R-:W-:Y:S02]  /*0800*/  @!P0 IMAD.X R9, RZ, RZ, R9, P1 ;  /* 0x000000ffff098224 */ /* 0x000fe400008e0609 */
[----:B--2---:R-:W-:Y:S01]  /*0810*/  @!P0 IMAD.WIDE.U32 R4, R7, 0x8, R4 ;  /* 0x0000000807048825 */ /* 0x004fe200078e0004 */
[----:B------:R-:W-:Y:S02]  /*0820*/  CS2R R6, SRZ ;  /* 0x0000000000067805 */ /* 0x000fe4000001ff00 */
[----:B------:R-:W2:Y:S04]  /*0830*/  @!P0 LDG.E.U8 R8, desc[UR4][R8.64] ;  /* 0x0000000408088981 */ /* 0x000ea8000c1e1100 */
[----:B------:R0:W4:Y:S01]  /*0840*/  @!P0 LDG.E.64 R6, desc[UR4][R4.64] ;  /* 0x0000000404068981 */ /* 0x000122000c1e1b00 */
[----:B------:R-:W-:Y:S01]  /*0850*/  PRMT R0, RZ, 0x7610, R0 ;  /* 0x00007610ff007816 */ /* 0x000fe20000000000 */
[----:B------:R-:W-:-:S05]  /*0860*/  @!P0 VIADD R31, R31, 0x80 ;  /* 0x000000801f1f8836 */ /* 0x000fca0000000000 */
[----:B------:R-:W-:Y:S02]  /*0870*/  ISETP.GE.AND P6, PT, R31, R3, PT ;  /* 0x000000031f00720c */ /* 0x000fe40003fc6270 */
[----:B0-----:R-:W-:-:S11]  /*0880*/  PRMT R5, RZ, 0x7610, R5 ;  /* 0x00007610ff057816 */ /* 0x001fd60000000005 */
[----:B------:R-:W0:Y:S01]  /*0890*/  @!P6 LDC.64 R36, c[0x0][0x230] ;  /* 0x00008c00ff24eb82 */ /* 0x000e220000000a00 */
[----:B------:R-:W-:Y:S02]  /*08a0*/  @!P6 IMAD.IADD R26, R2, 0x1, R31 ;  /* 0x00000001021ae824 */ /* 0x000fe400078e021f */
[----:B------:R-:W-:-:S05]  /*08b0*/  @!P6 VIADD R31, R31, 0x80 ;  /* 0x000000801f1fe836 */ /* 0x000fca0000000000 */
[----:B------:R-:W1:Y:S01]  /*08c0*/  @!P6 LDC.64 R32, c[0x0][0x238] ;  /* 0x00008e00ff20eb82 */ /* 0x000e620000000a00 */
[----:B------:R-:W-:-:S13]  /*08d0*/  ISETP.GE.AND P4, PT, R31, R3, PT ;  /* 0x000000031f00720c */ /* 0x000fda0003f86270 */
[----:B------:R-:W-:Y:S01]  /*08e0*/  @!P4 IMAD.IADD R4, R2, 0x1, R31 ;  /* 0x000000010204c824 */ /* 0x000fe200078e021f */
[----:B------:R-:W1:Y:S01]  /*08f0*/  @!P4 LDC.64 R34, c[0x0][0x230] ;  /* 0x00008c00ff22cb82 */ /* 0x000e620000000a00 */
[----:B------:R-:W-:-:S05]  /*0900*/  @!P4 VIADD R31, R31, 0x80 ;  /* 0x000000801f1fc836 */ /* 0x000fca0000000000 */
[----:B------:R-:W-:Y:S02]  /*0910*/  ISETP.GE.AND P3, PT, R31, R3, PT ;  /* 0x000000031f00720c */ /* 0x000fe40003f66270 */
[----:B------:R-:W1:Y:S11]  /*0920*/  @!P4 LDC.64 R22, c[0x0][0x238] ;  /* 0x00008e00ff16cb82 */ /* 0x000e760000000a00 */
[----:B------:R-:W1:Y:S01]  /*0930*/  @!P3 LDC.64 R20, c[0x0][0x238] ;  /* 0x00008e00ff14bb82 */ /* 0x000e620000000a00 */
[----:B---3--:R-:W-:Y:S01]  /*0940*/  @!P0 ISETP.NE.AND P1, PT, R10, RZ, PT ;  /* 0x000000ff0a00820c */ /* 0x008fe20003f25270 */
[----:B------:R-:W-:-:S02]  /*0950*/  @!P3 IMAD.IADD R10, R2, 0x1, R31 ;  /* 0x00000001020ab824 */ /* 0x000fc400078e021f */
[----:B------:R-:W-:Y:S01]  /*0960*/  @!P3 VIADD R31, R31, 0x80 ;  /* 0x000000801f1fb836 */ /* 0x000fe20000000000 */
[----:B------:R-:W-:-:S04]  /*0970*/  @!P0 SEL R0, RZ, 0x1, !P1 ;  /* 0x00000001ff008807 */ /* 0x000fc80004800000 */
[----:B------:R-:W-:Y:S02]  /*0980*/  PRMT R0, R0, 0x9910, RZ ;  /* 0x0000991000007816 */ /* 0x000fe400000000ff */
[----:B------:R-:W-:Y:S02]  /*0990*/  ISETP.GE.AND P5, PT, R31, R3, PT ;  /* 0x000000031f00720c */ /* 0x000fe40003fa6270 */
[----:B------:R-:W-:Y:S02]  /*09a0*/  ISETP.EQ.OR P1, PT, R0, RZ, P0 ;  /* 0x000000ff0000720c */ /* 0x000fe40000722670 */
[----:B--2---:R-:W-:Y:S02]  /*09b0*/  @!P0 ISETP.NE.AND P2, PT, R8, RZ, PT ;  /* 0x000000ff0800820c */ /* 0x004fe40003f45270 */
[----:B------:R-:W2:Y:S02]  /*09c0*/  @!P3 LDC.64 R8, c[0x0][0x230] ;  /* 0x00008c00ff08bb82 */ /* 0x000ea40000000a00 */
[----:B------:R-:W-:-:S04]  /*09d0*/  @!P0 SEL R0, RZ, 0x1, !P2 ;  /* 0x00000001ff008807 */ /* 0x000fc80005000000 */
[----:B------:R-:W-:Y:S02]  /*09e0*/  @!P0 PRMT R5, R0, 0x7610, R5 ;  /* 0x0000761000058816 */ /* 0x000fe40000000005 */
[----:B------:R-:W3:Y:S08]  /*09f0*/  @!P5 LDC.64 R18, c[0x0][0x230] ;  /* 0x00008c00ff12db82 */ /* 0x000ef00000000a00 */
[----:B------:R-:W4:Y:S08]  /*0a00*/  @!P1 LDC.64 R12, c[0x0][0x218] ;  /* 0x00008600ff0c9b82 */ /* 0x000f300000000a00 */
[----:B------:R-:W3:Y:S01]  /*0a10*/  @!P5 LDC.64 R28, c[0x0][0x238] ;  /* 0x00008e00ff1cdb82 */ /* 0x000ee20000000a00 */
[----:B----4-:R-:W-:-:S02]  /*0a20*/  @!P1 IADD3 R12, P2, R6, R12, RZ ;  /* 0x0000000c060c9210 */ /* 0x010fc40007f5e0ff */
[----:B------:R-:W-:-:S03]  /*0a30*/  P2R R6, PR, RZ, 0x1 ;  /* 0x00000001ff067803 */ /* 0x000fc60000000000 */
[----:B------:R-:W-:Y:S01]  /*0a40*/  @!P1 IMAD.X R13, R7, 0x1, R13, P2 ;  /* 0x00000001070d9824 */ /* 0x000fe200010e060d */
[----:B0-----:R-:W-:Y:S01]  /*0a50*/  @!P6 IADD3 R36, P2, R26, R36, RZ ;  /* 0x000000241a24e210 */ /* 0x001fe20007f5e0ff */
[----:B------:R-:W-:Y:S02]  /*0a60*/  @!P5 IMAD.IADD R7, R2, 0x1, R31 ;  /* 0x000000010207d824 */ /* 0x000fe400078e021f */
[----:B------:R-:W-:Y:S01]  /*0a70*/  @!P5 VIADD R31, R31, 0x80 ;  /* 0x000000801f1fd836 */ /* 0x000fe20000000000 */
[----:B------:R-:W4:Y:S01]  /*0a80*/  @!P1 LDG.E.U8 R5, desc[UR4][R12.64] ;  /* 0x000000040c059981 */ /* 0x000f22000c1e1100 */
[----:B------:R-:W-:Y:S01]  /*0a90*/  @!P6 IMAD.X R37, RZ, RZ, R37, P2 ;  /* 0x000000ffff25e224 */ /* 0x000fe200010e0625 */
[----:B-1----:R-:W-:Y:S02]  /*0aa0*/  @!P6 IADD3 R32, P2, R26, R32, RZ ;  /* 0x000000201a20e210 */ /* 0x002fe40007f5e0ff */
[----:B------:R-:W-:Y:S02]  /*0ab0*/  ISETP.GE.AND P1, PT, R31, R3, PT ;  /* 0x000000031f00720c */ /* 0x000fe40003f26270 */
[----:B------:R-:W4:Y:S01]  /*0ac0*/  @!P6 LDG.E.U8 R36, desc[UR4][R36.64] ;  /* 0x000000042424e981 */ /* 0x000f22000c1e1100 */
[----:B------:R-:W-:Y:S01]  /*0ad0*/  @!P6 IMAD.X R33, RZ, RZ, R33, P2 ;  /* 0x000000ffff21e224 */ /* 0x000fe200010e0621 */
[----:B------:R-:W-:-:S04]  /*0ae0*/  @!P4 IADD3 R34, P2, R4, R34, RZ ;  /* 0x000000220422c210 */ /* 0x000fc80007f5e0ff */
[----:B------:R0:W4:Y:S01]  /*0af0*/  @!P6 LDG.E.U8 R32, desc[UR4][R32.64] ;  /* 0x000000042020e981 */ /* 0x000122000c1e1100 */
[----:B------:R-:W-:Y:S01]  /*0b00*/  @!P4 IMAD.X R35, RZ, RZ, R35, P2 ;  /* 0x000000ffff23c224 */ /* 0x000fe200010e0623 */
[----:B------:R-:W-:-:S03]  /*0b10*/  @!P4 IADD3 R22, P2, R4, R22, RZ ;  /* 0x000000160416c210 */ /* 0x000fc60007f5e0ff */
[----:B------:R-:W1:Y:S01]  /*0b20*/  @!P1 LDC.64 R16, c[0x0][0x230] ;  /* 0x00008c00ff109b82 */ /* 0x000e620000000a00 */
[----:B------:R-:W-:Y:S01]  /*0b30*/  @!P1 IMAD.IADD R0, R2, 0x1, R31 ;  /* 0x0000000102009824 */ /* 0x000fe200078e021f */
[----:B------:R-:W4:Y:S01]  /*0b40*/  @!P4 LDG.E.U8 R25, desc[UR4][R34.64] ;  /* 0x000000042219c981 */ /* 0x000f22000c1e1100 */
[----:B------:R-:W-:Y:S01]  /*0b50*/  @!P4 IMAD.X R23, RZ, RZ, R23, P2 ;  /* 0x000000ffff17c224 */ /* 0x000fe200010e0617 */
[----:B--2---:R-:W-:Y:S01]  /*0b60*/  @!P3 IADD3 R8, P2, R10, R8, RZ ;  /* 0x000000080a08b210 */ /* 0x004fe20007f5e0ff */
[----:B------:R-:W-:-:S03]  /*0b70*/  @!P1 VIADD R31, R31, 0x80 ;  /* 0x000000801f1f9836 */ /* 0x000fc60000000000 */
[----:B------:R-:W2:Y:S01]  /*0b80*/  @!P1 LDC.64 R14, c[0x0][0x238] ;  /* 0x00008e00ff0e9b82 */ /* 0x000ea20000000a00 */
[----:B------:R-:W-:Y:S01]  /*0b90*/  @!P3 IMAD.X R9, RZ, RZ, R9, P2 ;  /* 0x000000ffff09b224 */ /* 0x000fe200010e0609 */
[----:B------:R-:W-:-:S05]  /*0ba0*/  @!P3 IADD3 R20, P2, R10, R20, RZ ;  /* 0x000000140a14b210 */ /* 0x000fca0007f5e0ff */
[----:B------:R-:W-:Y:S01]  /*0bb0*/  @!P3 IMAD.X R21, RZ, RZ, R21, P2 ;  /* 0x000000ffff15b224 */ /* 0x000fe200010e0615 */
[C---:B---3--:R-:W-:Y:S01]  /*0bc0*/  @!P5 IADD3 R18, P2, R7.reuse, R18, RZ ;  /* 0x000000120712d210 */ /* 0x048fe20007f5e0ff */
[----:B------:R-:W3:Y:S04]  /*0bd0*/  @!P3 LDG.E.U8 R9, desc[UR4][R8.64] ;  /* 0x000000040809b981 */ /* 0x000ee8000c1e1100 */
[----:B------:R-:W-:Y:S01]  /*0be0*/  @!P5 IMAD.X R19, RZ, RZ, R19, P2 ;  /* 0x000000ffff13d224 */ /* 0x000fe200010e0613 */
[----:B------:R-:W-:Y:S02]  /*0bf0*/  @!P5 IADD3 R28, P2, R7, R28, RZ ;  /* 0x0000001c071cd210 */ /* 0x000fe40007f5e0ff */
[----:B0-----:R-:W-:Y:S02]  /*0c00*/  PRMT R33, RZ, 0x7610, R33 ;  /* 0x00007610ff217816 */ /* 0x001fe40000000021 */
[----:B------:R-:W3:Y:S01]  /*0c10*/  @!P5 LDG.E.U8 R30, desc[UR4][R18.64] ;  /* 0x00000004121ed981 */ /* 0x000ee2000c1e1100 */
[----:B------:R-:W-:Y:S01]  /*0c20*/  @!P5 IMAD.X R29, RZ, RZ, R29, P2 ;  /* 0x000000ffff1dd224 */ /* 0x000fe200010e061d */
[----:B-1----:R-:W-:-:S02]  /*0c30*/  @!P1 IADD3 R16, P2, R0, R16, RZ ;  /* 0x0000001000109210 */ /* 0x002fc40007f5e0ff */
[----:B------:R0:W3:Y:S03]  /*0c40*/  @!P3 LDG.E.U8 R8, desc[UR4][R20.64] ;  /* 0x000000041408b981 */ /* 0x0000e6000c1e1100 */
[----:B------:R-:W-:Y:S01]  /*0c50*/  @!P1 IMAD.X R17, RZ, RZ, R17, P2 ;  /* 0x000000ffff119224 */ /* 0x000fe200010e0611 */
[----:B--2---:R-:W-:Y:S01]  /*0c60*/  @!P1 IADD3 R14, P2, R0, R14, RZ ;  /* 0x0000000e000e9210 */ /* 0x004fe20007f5e0ff */
[----:B------:R-:W2:Y:S04]  /*0c70*/  @!P5 LDG.E.U8 R28, desc[UR4][R28.64] ;  /* 0x000000041c1cd981 */ /* 0x000ea8000c1e1100 */
[----:B------:R-:W-:Y:S01]  /*0c80*/  @!P1 IMAD.X R15, RZ, RZ, R15, P2 ;  /* 0x000000ffff0f9224 */ /* 0x000fe200010e060f */
[----:B------:R-:W-:Y:S01]  /*0c90*/  ISETP.GE.AND P2, PT, R31, R3, PT ;  /* 0x000000031f00720c */ /* 0x000fe20003f46270 */
[----:B0-----:R-:W0:Y:S03]  /*0ca0*/  @!P6 LDC.64 R20, c[0x0][0x240] ;  /* 0x00009000ff14eb82 */ /* 0x001e260000000a00 */
[----:B------:R-:W2:Y:S04]  /*0cb0*/  @!P1 LDG.E.U8 R19, desc[UR4][R14.64] ;  /* 0x000000040e139981 */ /* 0x000ea8000c1e1100 */
[----:B------:R1:W2:Y:S05]  /*0cc0*/  @!P1 LDG.E.U8 R29, desc[UR4][R16.64] ;  /* 0x00000004101d9981 */ /* 0x0002aa000c1e1100 */
[----:B------:R-:W0:Y:S01]  /*0cd0*/  @!P2 LDC.64 R12, c[0x0][0x230] ;  /* 0x00008c00ff0cab82 */ /* 0x000e220000000a00 */
[----:B------:R-:W-:-:S07]  /*0ce0*/  @!P2 IMAD.IADD R24, R2, 0x1, R31 ;  /* 0x000000010218a824 */ /* 0x000fce00078e021f */
[----:B-1----:R-:W1:Y:S01]  /*0cf0*/  @!P3 LDC.64 R16, c[0x0][0x240] ;  /* 0x00009000ff10bb82 */ /* 0x002e620000000a00 */
[----:B0-----:R-:W-:-:S07]  /*0d00*/  @!P6 IMAD.WIDE.U32 R26, R26, 0x8, R20 ;  /* 0x000000081a1ae825 */ /* 0x001fce00078e0014 */
[----:B------:R-:W0:Y:S01]  /*0d10*/  @!P1 LDC.64 R14, c[0x0][0x240] ;  /* 0x00009000ff0e9b82 */ /* 0x000e220000000a00 */
[----:B------:R-:W-:-:S07]  /*0d20*/  @!P2 IADD3 R12, P0, R24, R12, RZ ;  /* 0x0000000c180ca210 */ /* 0x000fce0007f1e0ff */
[----:B------:R-:W0:Y:S01]  /*0d30*/  @!P2 LDC.64 R34, c[0x0][0x240] ;  /* 0x00009000ff22ab82 */ /* 0x000e220000000a00 */
[----:B------:R-:W-:Y:S01]  /*0d40*/  @!P2 IMAD.X R13, RZ, RZ, R13, P0 ;  /* 0x000000ffff0da224 */ /* 0x000fe200000e060d */
[----:B------:R-:W-:-:S04]  /*0d50*/  CS2R R20, SRZ ;  /* 0x0000000000147805 */ /* 0x000fc8000001ff00 */
[----:B------:R1:W2:Y:S04]  /*0d60*/  @!P2 LDG.E.U8 R18, desc[UR4][R12.64] ;  /* 0x000000040c12a981 */ /* 0x0002a8000c1e1100 */
[----:B------:R1:W2:Y:S02]  /*0d70*/  @!P6 LDG.E.64 R20, desc[UR4][R26.64] ;  /* 0x000000041a14e981 */ /* 0x0002a4000c1e1b00 */
[----:B-1----:R-:W1:Y:S08]  /*0d80*/  @!P5 LDC.64 R12, c[0x0][0x240] ;  /* 0x00009000ff0cdb82 */ /* 0x002e700000000a00 */
[----:B------:R-:W0:Y:S01]  /*0d90*/  @!P4 LDC.64 R26, c[0x0][0x240] ;  /* 0x00009000ff1acb82 */ /* 0x000e220000000a00 */
[----:B----4-:R-:W-:-:S04]  /*0da0*/  @!P6 ISETP.NE.AND P0, PT, R36, RZ, PT ;  /* 0x000000ff2400e20c */ /* 0x010fc80003f05270 */
[----:B------:R-:W-:Y:S02]  /*0db0*/  @!P6 SEL R11, RZ, 0x1, !P0 ;  /* 0x00000001ff0be807 */ /* 0x000fe40004000000 */
[----:B------:R-:W-:-:S04]  /*0dc0*/  @!P6 ISETP.NE.AND P0, PT, R32, RZ, PT ;  /* 0x000000ff2000e20c */ /* 0x000fc80003f05270 */
[----:B------:R-:W-:Y:S02]  /*0dd0*/  @!P6 SEL R33, RZ, 0x1, !P0 ;  /* 0x00000001ff21e807 */ /* 0x000fe40004000000 */
[----:B------:R-:W-:Y:S02]  /*0de0*/  ISETP.NE.AND P0, PT, R6, RZ, PT ;  /* 0x000000ff0600720c */ /* 0x000fe40003f05270 */
[----:B------:R4:W3:Y:S01]  /*0df0*/  @!P4 LDG.E.U8 R6, desc[UR4][R22.64] ;  /* 0x000000041606c981 */ /* 0x0008e2000c1e1100 */
[----:B0-----:R-:W-:Y:S01]  /*0e00*/  @!P4 IMAD.WIDE.U32 R26, R4, 0x8, R26 ;  /* 0x00000008041ac825 */ /* 0x001fe200078e001a */
[----:B------:R-:W-:Y:S02]  /*0e10*/  PRMT R4, RZ, 0x7610, R4 ;  /* 0x00007610ff047816 */ /* 0x000fe40000000004 */
[----:B----4-:R-:W-:Y:S02]  /*0e20*/  CS2R R22, SRZ ;  /* 0x0000000000167805 */ /* 0x010fe4000001ff00 */
[----:B------:R-:W-:-:S02]  /*0e30*/  @!P6 PRMT R4, R11, 0x7610, R4 ;  /* 0x000076100b04e816 */ /* 0x000fc40000000004 */
[----:B------:R-:W-:Y:S02]  /*0e40*/  @!P4 ISETP.NE.AND P6, PT, R25, RZ, PT ;  /* 0x000000ff1900c20c */ /* 0x000fe40003fc5270 */
[----:B------:R1:W4:Y:S01]  /*0e50*/  @!P4 LDG.E.64 R22, desc[UR4][R26.64] ;  /* 0x000000041a16c981 */ /* 0x000322000c1e1b00 */
[----:B------:R-:W-:Y:S01]  /*0e60*/  @!P3 IMAD.WIDE.U32 R16, R10, 0x8, R16 ;  /* 0x000000080a10b825 */ /* 0x000fe200078e0010 */
[----:B------:R-:W-:Y:S02]  /*0e70*/  CS2R R10, SRZ ;  /* 0x00000000000a7805 */ /* 0x000fe4000001ff00 */
[----:B------:R-:W-:Y:S01]  /*0e80*/  @!P4 SEL R25, RZ, 0x1, !P6 ;  /* 0x00000001ff19c807 */ /* 0x000fe20007000000 */
[----:B------:R-:W-:-:S03]  /*0e90*/  @!P2 VIADD R31, R31, 0x80 ;  /* 0x000000801f1fa836 */ /* 0x000fc60000000000 */
[----:B------:R0:W4:Y:S01]  /*0ea0*/  @!P3 LDG.E.64 R10, desc[UR4][R16.64] ;  /* 0x00000004100ab981 */ /* 0x000122000c1e1b00 */
[----:B-1----:R-:W-:Y:S01]  /*0eb0*/  @!P5 IMAD.WIDE.U32 R26, R7, 0x8, R12 ;  /* 0x00000008071ad825 */ /* 0x002fe200078e000c */
[----:B------:R-:W-:-:S06]  /*0ec0*/  CS2R R12, SRZ ;  /* 0x00000000000c7805 */ /* 0x000fcc000001ff00 */
[----:B------:R1:W4:Y:S01]  /*0ed0*/  @!P5 LDG.E.64 R12, desc[UR4][R26.64] ;  /* 0x000000041a0cd981 */ /* 0x000322000c1e1b00 */
[----:B0-----:R-:W-:Y:S01]  /*0ee0*/  @!P1 IMAD.WIDE.U32 R16, R0, 0x8, R14 ;  /* 0x0000000800109825 */ /* 0x001fe200078e000e */
[----:B------:R-:W-:Y:S02]  /*0ef0*/  PRMT R0, RZ, 0x7610, R0 ;  /* 0x00007610ff007816 */ /* 0x000fe40000000000 */
[----:B-1----:R-:W-:Y:S02]  /*0f00*/  PRMT R26, RZ, 0x7610, R26 ;  /* 0x00007610ff1a7816 */ /* 0x002fe4000000001a */
[----:B------:R-:W-:Y:S02]  /*0f10*/  @!P4 PRMT R0, R25, 0x7610, R0 ;  /* 0x000076101900c816 */ /* 0x000fe40000000000 */
[----:B------:R-:W-:Y:S01]  /*0f20*/  CS2R R14, SRZ ;  /* 0x00000000000e7805 */ /* 0x000fe2000001ff00 */
[----:B------:R-:W-:-:S05]  /*0f30*/  @!P2 IMAD.WIDE.U32 R34, R24, 0x8, R34 ;  /* 0x000000081822a825 */ /* 0x000fca00078e0022 */
[----:B------:R0:W4:Y:S01]  /*0f40*/  @!P1 LDG.E.64 R14, desc[UR4][R16.64] ;  /* 0x00000004100e9981 */ /* 0x000122000c1e1b00 */
[----:B------:R-:W-:Y:S02]  /*0f50*/  PRMT R27, RZ, 0x7610, R27 ;  /* 0x00007610ff1b7816 */ /* 0x000fe4000000001b */
[----:B0-----:R-:W-:-:S06]  /*0f60*/  CS2R R16, SRZ ;  /* 0x0000000000107805 */ /* 0x001fcc000001ff00 */
[----:B------:R0:W4:Y:S01]  /*0f70*/  @!P2 LDG.E.64 R16, desc[UR4][R34.64] ;  /* 0x000000042210a981 */ /* 0x000122000c1e1b00 */
[----:B------:R-:W-:Y:S02]  /*0f80*/  CS2R R36, SRZ ;  /* 0x0000000000247805 */ /* 0x000fe4000001ff00 */
[----:B---3--:R-:W-:Y:S02]  /*0f90*/  @!P4 ISETP.NE.AND P6, PT, R6, RZ, PT ;  /* 0x000000ff0600c20c */ /* 0x008fe40003fc5270 */
[----:B------:R-:W0:Y:S02]  /*0fa0*/  @!P2 LDC.64 R6, c[0x0][0x238] ;  /* 0x00008e00ff06ab82 */ /* 0x000e240000000a00 */
[----:B------:R-:W-:Y:S02]  /*0fb0*/  @!P4 SEL R26, RZ, 0x1, !P6 ;  /* 0x00000001ff1ac807 */ /* 0x000fe40007000000 */
[----:B------:R-:W-:Y:S02]  /*0fc0*/  ISETP.GE.AND P6, PT, R31, R3, PT ;  /* 0x000000031f00720c */ /* 0x000fe40003fc6270 */
[----:B------:R-:W-:-:S04]  /*0fd0*/  @!P3 ISETP.NE.AND P4, PT, R9, RZ, PT ;  /* 0x000000ff0900b20c */ /* 0x000fc80003f85270 */
[----:B------:R-:W-:Y:S02]  /*0fe0*/  @!P3 SEL R32, RZ, 0x1, !P4 ;  /* 0x00000001ff20b807 */ /* 0x000fe40006000000 */
[----:B------:R-:W-:-:S05]  /*0ff0*/  @!P3 ISETP.NE.AND P4, PT, R8, RZ, PT ;  /* 0x000000ff0800b20c */ /* 0x000fca0003f85270 */
[----:B------:R-:W1:Y:S01]  /*1000*/  @!P6 LDC.64 R8, c[0x0][0x230] ;  /* 0x00008c00ff08eb82 */ /* 0x000e620000000a00 */
[----:B------:R-:W-:Y:S02]  /*1010*/  @!P3 SEL R27, RZ, 0x1, !P4 ;  /* 0x00000001ff1bb807 */ /* 0x000fe40006000000 */
[----:B0-----:R-:W-:-:S05]  /*1020*/  @!P2 IADD3 R34, P4, R24, R6, RZ ;  /* 0x000000061822a210 */ /* 0x001fca0007f9e0ff */
[----:B------:R-:W0:Y:S01]  /*1030*/  @!P6 LDC.64 R24, c[0x0][0x238] ;  /* 0x00008e00ff18eb82 */ /* 0x000e220000000a00 */
[----:B------:R-:W-:Y:S01]  /*1040*/  @!P6 IMAD.IADD R31, R2, 0x1, R31 ;  /* 0x00000001021fe824 */ /* 0x000fe200078e021f */
[----:B------:R-:W3:Y:S01]  /*1050*/  S2R R6, SR_TID.X ;  /* 0x0000000000067919 */ /* 0x000ee20000002100 */
[----:B------:R-:W-:-:S06]  /*1060*/  @!P2 IMAD.X R35, RZ, RZ, R7, P4 ;  /* 0x000000ffff23a224 */ /* 0x000fcc00020e0607 */
[----:B------:R-:W4:Y:S01]  /*1070*/  @!P2 LDG.E.U8 R35, desc[UR4][R34.64] ;  /* 0x000000042223a981 */ /* 0x000f22000c1e1100 */
[----:B-1----:R-:W-:-:S05]  /*1080*/  @!P6 IADD3 R8, P4, R31, R8, RZ ;  /* 0x000000081f08e210 */ /* 0x002fca0007f9e0ff */
[----:B------:R-:W-:-:S05]  /*1090*/  @!P6 IMAD.X R9, RZ, RZ, R9, P4 ;  /* 0x000000ffff09e224 */ /* 0x000fca00020e0609 */
[----:B------:R3:W4:Y:S01]  /*10a0*/  @!P6 LDG.E.U8 R34, desc[UR4][R8.64] ;  /* 0x000000040822e981 */ /* 0x000722000c1e1100 */
[----:B0-----:R-:W-:-:S05]  /*10b0*/  @!P6 IADD3 R24, P4, R31, R24, RZ ;  /* 0x000000181f18e210 */ /* 0x001fca0007f9e0ff */
[----:B------:R-:W-:Y:S01]  /*10c0*/  @!P6 IMAD.X R25, RZ, RZ, R25, P4 ;  /* 0x000000ffff19e224 */ /* 0x000fe200020e0619 */
[----:B------:R-:W-:-:S04]  /*10d0*/  PRMT R7, R33, 0x9910, RZ ;  /* 0x0000991021077816 */ /* 0x000fc800000000ff */
[----:B------:R0:W4:Y:S01]  /*10e0*/  @!P6 LDG.E.U8 R33, desc[UR4][R24.64] ;  /* 0x000000041821e981 */ /* 0x000122000c1e1100 */
[----:B---3--:R-:W-:Y:S01]  /*10f0*/  VIADD R9, R6, 0x80 ;  /* 0x0000008006097836 */ /* 0x008fe20000000000 */
[----:B------:R-:W-:-:S04]  /*1100*/  ISETP.NE.AND P4, PT, R7, RZ, PT ;  /* 0x000000ff0700720c */ /* 0x000fc80003f85270 */
[----:B------:R-:W-:Y:S02]  /*1110*/  ISETP.GE.OR P4, PT, R9, R3, !P4 ;  /* 0x000000030900720c */ /* 0x000fe40006786670 */
[----:B------:R-:W-:-:S11]  /*1120*/  PRMT R8, RZ, 0x7610, R8 ;  /* 0x00007610ff087816 */ /* 0x000fd60000000008 */
[----:B0-----:R-:W0:Y:S01]  /*1130*/  @!P4 LDC.64 R24, c[0x0][0x218] ;  /* 0x00008600ff18cb82 */ /* 0x001e220000000a00 */
[----:B------:R-:W-:Y:S02]  /*1140*/  @!P3 PRMT R8, R32, 0x7610, R8 ;  /* 0x000076102008b816 */ /* 0x000fe40000000008 */
[----:B------:R-:W-:Y:S02]  /*1150*/  @!P5 ISETP.NE.AND P3, PT, R30, RZ, PT ;  /* 0x000000ff1e00d20c */ /* 0x000fe40003f65270 */
[----:B------:R-:W-:Y:S02]  /*1160*/  PRMT R7, RZ, 0x7610, R7 ;  /* 0x00007610ff077816 */ /* 0x000fe40000000007 */
[----:B------:R-:W-:Y:S02]  /*1170*/  @!P5 SEL R32, RZ, 0x1, !P3 ;  /* 0x00000001ff20d807 */ /* 0x000fe40005800000 */
[----:B--2---:R-:W-:Y:S02]  /*1180*/  @!P5 ISETP.NE.AND P3, PT, R28, RZ, PT ;  /* 0x000000ff1c00d20c */ /* 0x004fe40003f65270 */
[----:B------:R-:W-:-:S02]  /*1190*/  PRMT R30, RZ, 0x7610, R30 ;  /* 0x00007610ff1e7816 */ /* 0x000fc4000000001e */
[----:B------:R-:W-:Y:S02]  /*11a0*/  @!P5 SEL R30, RZ, 0x1, !P3 ;  /* 0x00000001ff1ed807 */ /* 0x000fe40005800000 */
[----:B------:R-:W-:Y:S02]  /*11b0*/  @!P5 PRMT R7, R32, 0x7610, R7 ;  /* 0x000076102007d816 */ /* 0x000fe40000000007 */
[----:B------:R-:W-:Y:S02]  /*11c0*/  @!P1 ISETP.NE.AND P3, PT, R29, RZ, PT ;  /* 0x000000ff1d00920c */ /* 0x000fe40003f65270 */
[----:B0-----:R-:W-:Y:S02]  /*11d0*/  @!P4 IADD3 R24, P5, R20, R24, RZ ;  /* 0x000000181418c210 */ /* 0x001fe40007fbe0ff */
[----:B------:R-:W-:Y:S02]  /*11e0*/  @!P1 SEL R20, RZ, 0x1, !P3 ;  /* 0x00000001ff149807 */ /* 0x000fe40005800000 */
[----:B------:R-:W-:Y:S01]  /*11f0*/  @!P2 ISETP.NE.AND P3, PT, R18, RZ, PT ;  /* 0x000000ff1200a20c */ /* 0x000fe20003f65270 */
[----:B------:R-:W-:Y:S01]  /*1200*/  @!P4 IMAD.X R25, R21, 0x1, R25, P5 ;  /* 0x000000011519c824 */ /* 0x000fe200028e0619 */
[----:B------:R-:W-:-:S02]  /*1210*/  @!P1 ISETP.NE.AND P5, PT, R19, RZ, PT ;  /* 0x000000ff1300920c */ /* 0x000fc40003fa5270 */
[----:B------:R-:W0:Y:S01]  /*1220*/  @!P6 LDC.64 R18, c[0x0][0x240] ;  /* 0x00009000ff12eb82 */ /* 0x000e220000000a00 */
[----:B------:R-:W-:Y:S01]  /*1230*/  PRMT R28, RZ, 0x7610, R28 ;  /* 0x00007610ff1c7816 */ /* 0x000fe2000000001c */
[----:B------:R-:W-:Y:S01]  /*1240*/  VIADD R32, R6, 0x100 ;  /* 0x0000010006207836 */ /* 0x000fe20000000000 */
[----:B------:R-:W-:Y:S01]  /*1250*/  PRMT R21, R26, 0x9910, RZ ;  /* 0x000099101a157816 */ /* 0x000fe200000000ff */
[----:B------:R-:W5:Y:S01]  /*1260*/  @!P4 LDG.E.U8 R4, desc[UR4][R24.64] ;  /* 0x000000041804c981 */ /* 0x000f62000c1e1100 */
[----:B0-----:R-:W-:-:S05]  /*1270*/  @!P6 IMAD.WIDE.U32 R18, R31, 0x8, R18 ;  /* 0x000000081f12e825 */ /* 0x001fca00078e0012 */
[----:B------:R0:W2:Y:S01]  /*1280*/  @!P6 LDG.E.64 R36, desc[UR4][R18.64] ;  /* 0x000000041224e981 */ /* 0x0000a2000c1e1b00 */
[----:B------:R-:W-:Y:S02]  /*1290*/  @!P1 PRMT R28, R20, 0x7610, R28 ;  /* 0x00007610141c9816 */ /* 0x000fe4000000001c */
[----:B------:R-:W-:Y:S02]  /*12a0*/  PRMT R20, RZ, 0x7610, R20 ;  /* 0x00007610ff147816 */ /* 0x000fe40000000014 */
[----:B------:R-:W-:Y:S02]  /*12b0*/  @!P1 SEL R20, RZ, 0x1, !P5 ;  /* 0x00000001ff149807 */ /* 0x000fe40006800000 */
[----:B------:R-:W-:-:S04]  /*12c0*/  ISETP.NE.AND P1, PT, R21, RZ, PT ;  /* 0x000000ff1500720c */ /* 0x000fc80003f25270 */
[----:B------:R-:W-:Y:S02]  /*12d0*/  ISETP.GE.OR P1, PT, R32, R3, !P1 ;  /* 0x000000032000720c */ /* 0x000fe40004f26670 */
[----:B------:R-:W-:Y:S02]  /*12e0*/  @!P2 SEL R26, RZ, 0x1, !P3 ;  /* 0x00000001ff1aa807 */ /* 0x000fe40005800000 */
[----:B0-----:R-:W-:Y:S02]  /*12f0*/  PRMT R18, R27, 0x9910, RZ ;  /* 0x000099101b127816 */ /* 0x001fe400000000ff */
[----:B------:R-:W-:Y:S02]  /*1300*/  PRMT R19, R30, 0x9910, RZ ;  /* 0x000099101e137816 */ /* 0x000fe400000000ff */
[----:B------:R-:W-:Y:S02]  /*1310*/  PRMT R21, RZ, 0x7610, R21 ;  /* 0x00007610ff157816 */ /* 0x000fe40000000015 */
[----:B------:R-:W-:-:S02]  /*1320*/  PRMT R29, RZ, 0x7610, R29 ;  /* 0x00007610ff1d7816 */ /* 0x000fc4000000001d */
[----:B------:R-:W-:Y:S02]  /*1330*/  PRMT R30, RZ, 0x7610, R30 ;  /* 0x00007610ff1e7816 */ /* 0x000fe4000000001e */
[----:B------:R-:W-:Y:S02]  /*1340*/  @!P2 PRMT R29, R26, 0x7610, R29 ;  /* 0x000076101a1da816 */ /* 0x000fe4000000001d */
[----:B------:R-:W-:Y:S02]  /*1350*/  PRMT R26, R20, 0x9910, RZ ;  /* 0x00009910141a7816 */ /* 0x000fe400000000ff */
[----:B------:R-:W-:Y:S01]  /*1360*/  PRMT R20, RZ, 0x7610, R20 ;  /* 0x00007610ff147816 */ /* 0x000fe20000000014 */
[----:B------:R-:W-:Y:S01]  /*1370*/  VIADD R32, R6, 0x200 ;  /* 0x0000020006207836 */ /* 0x000fe20000000000 */
[----:B------:R-:W-:Y:S04]  /*1380*/  BSSY B0, `(.L_x_3424) ;  /* 0x0000069000007945 */ /* 0x000fe80003800000 */
[----:B------:R-:W-:Y:S01]  /*1390*/  BSSY B1, `(.L_x_3425) ;  /* 0x0000060000017945 */ /* 0x000fe20003800000 */
[----:B----4-:R-:W-:-:S04]  /*13a0*/  @!P2 ISETP.NE.AND P3, PT, R35, RZ, PT ;  /* 0x000000ff2300a20c */ /* 0x010fc80003f65270 */
[----:B------:R-:W-:Y:S02]  /*13b0*/  @!P2 SEL R21, RZ, 0x1, !P3 ;  /* 0x00000001ff15a807 */ /* 0x000fe40005800000 */
[----:B------:R-:W-:Y:S02]  /*13c0*/  ISETP.NE.AND P3, PT, R18, RZ, PT ;  /* 0x000000ff1200720c */ /* 0x000fe40003f65270 */
[----:B------:R-:W-:-:S04]  /*13d0*/  @!P6 ISETP.NE.AND P5, PT, R34, RZ, PT ;  /* 0x000000ff2200e20c */ /* 0x000fc80003fa5270 */
[----:B------:R-:W-:Y:S02]  /*13e0*/  @!P6 SEL R27, RZ, 0x1, !P5 ;  /* 0x00000001ff1be807 */ /* 0x000fe40006800000 */
[----:B------:R-:W-:Y:S02]  /*13f0*/  ISETP.NE.AND P5, PT, R19, RZ, PT ;  /* 0x000000ff1300720c */ /* 0x000fe40003fa5270 */
[----:B------:R-:W0:Y:S01]  /*1400*/  @!P1 LDC.64 R18, c[0x0][0x218] ;  /* 0x00008600ff129b82 */ /* 0x000e220000000a00 */
[----:B------:R-:W-:Y:S02]  /*1410*/  @!P6 ISETP.NE.AND P2, PT, R33, RZ, PT ;  /* 0x000000ff2100e20c */ /* 0x000fe40003f45270 */
[----:B------:R-:W-:Y:S02]  /*1420*/  @!P6 PRMT R30, R27, 0x7610, R30 ;  /* 0x000076101b1ee816 */ /* 0x000fe4000000001e */
[----:B------:R-:W-:Y:S02]  /*1430*/  @!P6 SEL R20, RZ, 0x1, !P2 ;  /* 0x00000001ff14e807 */ /* 0x000fe40005000000 */
[----:B------:R-:W-:Y:S01]  /*1440*/  ISETP.NE.AND P6, PT, R26, RZ, PT ;  /* 0x000000ff1a00720c */ /* 0x000fe20003fc5270 */
[----:B------:R-:W-:Y:S01]  /*1450*/  VIADD R26, R6, 0x180 ;  /* 0x00000180061a7836 */ /* 0x000fe20000000000 */
[----:B------:R-:W-:-:S04]  /*1460*/  PRMT R21, R21, 0x9910, RZ ;  /* 0x0000991015157816 */ /* 0x000fc800000000ff */
[-C--:B------:R-:W-:Y:S02]  /*1470*/  ISETP.GE.OR P3, PT, R26, R3.reuse, !P3 ;  /* 0x000000031a00720c */ /* 0x080fe40005f66670 */
[----:B------:R-:W-:Y:S02]  /*1480*/  ISETP.NE.AND P2, PT, R21, RZ, PT ;  /* 0x000000ff1500720c */ /* 0x000fe40003f45270 */
[----:B------:R-:W-:Y:S01]  /*1490*/  PRMT R21, R20, 0x9910, RZ ;  /* 0x0000991014157816 */ /* 0x000fe200000000ff */
[----:B------:R-:W-:Y:S01]  /*14a0*/  VIADD R20, R6, 0x280 ;  /* 0x0000028006147836 */ /* 0x000fe20000000000 */
[-C--:B------:R-:W-:Y:S02]  /*14b0*/  ISETP.GE.OR P5, PT, R32, R3.reuse, !P5 ;  /* 0x000000032000720c */ /* 0x080fe40006fa6670 */
[----:B0-----:R-:W-:Y:S01]  /*14c0*/  @!P1 IADD3 R24, P4, R22, R18, RZ ;  /* 0x0000001216189210 */ /* 0x001fe20007f9e0ff */
[----:B------:R-:W-:Y:S01]  /*14d0*/  IMAD.MOV.U32 R18, RZ, RZ, R21 ;  /* 0x000000ffff127224 */ /* 0x000fe200078e0015 */
[----:B------:R-:W-:Y:S01]  /*14e0*/  ISETP.GE.OR P6, PT, R20, R3, !P6 ;  /* 0x000000031400720c */ /* 0x000fe200077c6670 */
[----:B------:R-:W-:-:S02]  /*14f0*/  VIADD R20, R6, 0x380 ;  /* 0x0000038006147836 */ /* 0x000fc40000000000 */
[----:B------:R-:W-:Y:S01]  /*1500*/  @!P1 IMAD.X R25, R23, 0x1, R19, P4 ;  /* 0x0000000117199824 */ /* 0x000fe200020e0613 */
[----:B------:R-:W-:Y:S02]  /*1510*/  ISETP.NE.AND P4, PT, R18, RZ, PT ;  /* 0x000000ff1200720c */ /* 0x000fe40003f85270 */
[----:B------:R-:W0:Y:S02]  /*1520*/  @!P3 LDC.64 R18, c[0x0][0x218] ;  /* 0x00008600ff12bb82 */ /* 0x000e240000000a00 */
[-C--:B------:R-:W-:Y:S01]  /*1530*/  ISETP.GE.OR P4, PT, R20, R3.reuse, !P4 ;  /* 0x000000031400720c */ /* 0x080fe20006786670 */
[----:B------:R-:W-:Y:S01]  /*1540*/  VIADD R26, R6, 0x300 ;  /* 0x00000300061a7836 */ /* 0x000fe20000000000 */
[----:B------:R1:W5:Y:S04]  /*1550*/  @!P1 LDG.E.U8 R0, desc[UR4][R24.64] ;  /* 0x0000000418009981 */ /* 0x000368000c1e1100 */
[----:B------:R-:W3:Y:S01]  /*1560*/  @!P5 LDC.64 R20, c[0x0][0x218] ;  /* 0x00008600ff14db82 */ /* 0x000ee20000000a00 */
[----:B------:R-:W-:-:S07]  /*1570*/  ISETP.GE.OR P2, PT, R26, R3, !P2 ;  /* 0x000000031a00720c */ /* 0x000fce0005746670 */
[----:B------:R-:W4:Y:S01]  /*1580*/  @!P6 LDC.64 R22, c[0x0][0x218] ;  /* 0x00008600ff16eb82 */ /* 0x000f220000000a00 */
[----:B0-----:R-:W-:-:S07]  /*1590*/  @!P3 IADD3 R18, P1, R10, R18, RZ ;  /* 0x000000120a12b210 */ /* 0x001fce0007f3e0ff */
[----:B-1----:R-:W0:Y:S01]  /*15a0*/  @!P2 LDC.64 R24, c[0x0][0x218] ;  /* 0x00008600ff18ab82 */ /* 0x002e220000000a00 */
[----:B------:R-:W-:Y:S01]  /*15b0*/  @!P3 IMAD.X R19, R11, 0x1, R19, P1 ;  /* 0x000000010b13b824 */ /* 0x000fe200008e0613 */
[----:B---3--:R-:W-:-:S06]  /*15c0*/  @!P5 IADD3 R20, P1, R12, R20, RZ ;  /* 0x000000140c14d210 */ /* 0x008fcc0007f3e0ff */
[----:B------:R-:W2:Y:S01]  /*15d0*/  @!P4 LDC.64 R26, c[0x0][0x218] ;  /* 0x00008600ff1acb82 */ /* 0x000ea20000000a00 */
[----:B------:R1:W5:Y:S01]  /*15e0*/  @!P3 LDG.E.U8 R8, desc[UR4][R18.64] ;  /* 0x000000041208b981 */ /* 0x000362000c1e1100 */
[----:B------:R-:W-:-:S06]  /*15f0*/  @!P5 IMAD.X R21, R13, 0x1, R21, P1 ;  /* 0x000000010d15d824 */ /* 0x000fcc00008e0615 */
[----:B------:R-:W3:Y:S01]  /*1600*/  @!P0 LDC.64 R12, c[0x0][0x228] ;  /* 0x00008a00ff0c8b82 */ /* 0x000ee20000000a00 */
[----:B----4-:R-:W-:Y:S01]  /*1610*/  @!P6 IADD3 R22, P3, R14, R22, RZ ;  /* 0x000000160e16e210 */ /* 0x010fe20007f7e0ff */
[----:B------:R-:W-:Y:S01]  /*1620*/  @!P0 IMAD.IADD R11, R2, 0x1, R6 ;  /* 0x00000001020b8824 */ /* 0x000fe200078e0206 */
[----:B------:R1:W5:Y:S01]  /*1630*/  @!P5 LDG.E.U8 R7, desc[UR4][R20.64] ;  /* 0x000000041407d981 */ /* 0x000362000c1e1100 */
[----:B0-----:R-:W-:Y:S02]  /*1640*/  @!P2 IADD3 R24, P1, R16, R24, RZ ;  /* 0x000000181018a210 */ /* 0x001fe40007f3e0ff */
[----:B------:R-:W-:-:S03]  /*1650*/  @!P6 IMAD.X R23, R15, 0x1, R23, P3 ;  /* 0x000000010f17e824 */ /* 0x000fc600018e0617 */
[----:B------:R-:W-:Y:S02]  /*1660*/  @!P2 IMAD.X R25, R17, 0x1, R25, P1 ;  /* 0x000000011119a824 */ /* 0x000fe400008e0619 */
[----:B------:R1:W5:Y:S01]  /*1670*/  @!P6 LDG.E.U8 R28, desc[UR4][R22.64] ;  /* 0x00000004161ce981 */ /* 0x000362000c1e1100 */
[----:B--2---:R-:W-:Y:S01]  /*1680*/  @!P4 IADD3 R26, P3, R36, R26, RZ ;  /* 0x0000001a241ac210 */ /* 0x004fe20007f7e0ff */
[----:B------:R-:W-:Y:S02]  /*1690*/  @!P0 IMAD.MOV.U32 R6, RZ, RZ, R9 ;  /* 0x000000ffff068224 */ /* 0x000fe400078e0009 */
[----:B------:R1:W5:Y:S01]  /*16a0*/  @!P2 LDG.E.U8 R29, desc[UR4][R24.64] ;  /* 0x00000004181da981 */ /* 0x000362000c1e1100 */
[----:B---3--:R-:W-:Y:S01]  /*16b0*/  @!P0 IADD3 R10, P1, R11, R12, RZ ;  /* 0x0000000c0b0a8210 */ /* 0x008fe20007f3e0ff */
[----:B------:R-:W-:-:S04]  /*16c0*/  @!P4 IMAD.X R27, R37, 0x1, R27, P3 ;  /* 0x00000001251bc824 */ /* 0x000fc800018e061b */
[----:B------:R-:W-:Y:S01]  /*16d0*/  @!P0 IMAD.X R11, RZ, RZ, R13, P1 ;  /* 0x000000ffff0b8224 */ /* 0x000fe200008e060d */
[----:B------:R1:W5:Y:S04]  /*16e0*/  @!P4 LDG.E.U8 R30, desc[UR4][R26.64] ;  /* 0x000000041a1ec981 */ /* 0x000368000c1e1100 */
[----:B------:R1:W-:Y:S01]  /*16f0*/  @!P0 STG.E.U8 desc[UR4][R10.64], R5 ;  /* 0x000000050a008986 */ /* 0x0003e2000c101104 */
[----:B------:R-:W-:-:S13]  /*1700*/  ISETP.GE.AND P0, PT, R6, R3, PT ;  /* 0x000000030600720c */ /* 0x000fda0003f06270 */
[----:B-1----:R-:W-:Y:S05]  /*1710*/  @P0 BRA `(.L_x_3426) ;  /* 0x0000000000380947 */ /* 0x002fea0003800000 */
[----:B------:R-:W-:Y:S01]  /*1720*/  IMAD.IADD R10, R2, 0x1, R6 ;  /* 0x00000001020a7824 */ /* 0x000fe200078e0206 */
[----:B------:R-:W-:Y:S01]  /*1730*/  ULDC.64 UR6, c[0x0][0x228] ;  /* 0x00008a0000067ab9 */ /* 0x000fe20000000a00 */
[----:B------:R-:W-:-:S03]  /*1740*/  VIADD R6, R6, 0x80 ;  /* 0x0000008006067836 */ /* 0x000fc60000000000 */
[----:B------:R-:W-:-:S05]  /*1750*/  IADD3 R10, P0, R10, UR6, RZ ;  /* 0x000000060a0a7c10 */ /* 0x000fca000ff1e0ff */
[----:B------:R-:W-:Y:S01]  /*1760*/  IMAD.X R11, RZ, RZ, UR7, P0 ;  /* 0x00000007ff0b7e24 */ /* 0x000fe200080e06ff */
[----:B------:R-:W-:-:S04]  /*1770*/  ISETP.GE.AND P0, PT, R6, R3, PT ;  /* 0x000000030600720c */ /* 0x000fc80003f06270 */
[----:B-----5:R0:W-:Y:S09]  /*1780*/  STG.E.U8 desc[UR4][R10.64], R4 ;  /* 0x000000040a007986 */ /* 0x0201f2000c101104 */
[----:B------:R-:W-:Y:S05]  /*1790*/  @P0 BRA `(.L_x_3427) ;  /* 0x0000000000380947 */ /* 0x000fea0003800000 */
[----:B0-----:R-:W-:Y:S01]  /*17a0*/  IMAD.IADD R4, R2, 0x1, R6 ;  /* 0x0000000102047824 */ /* 0x001fe200078e0206 */
[----:B------:R-:W-:Y:S01]  /*17b0*/  ULDC.64 UR6, c[0x0][0x228] ;  /* 0x00008a0000067ab9 */ /* 0x000fe20000000a00 */
[----:B------:R-:W-:-:S03]  /*17c0*/  VIADD R6, R6, 0x80 ;  /* 0x0000008006067836 */ /* 0x000fc60000000000 */
[----:B------:R-:W-:-:S05]  /*17d0*/  IADD3 R4, P0, R4, UR6, RZ ;  /* 0x0000000604047c10 */ /* 0x000fca000ff1e0ff */
[----:B------:R-:W-:-:S05]  /*17e0*/  IMAD.X R5, RZ, RZ, UR7, P0 ;  /* 0x00000007ff057e24 */ /* 0x000fca00080e06ff */
[----:B------:R0:W-:Y:S03]  /*17f0*/  STG.E.U8 desc[UR4][R4.64], R0 ;  /* 0x0000000004007986 */ /* 0x0001e6000c101104 */
.L_x_3426:
[----:B------:R-:W-:-:S13]  /*1800*/  ISETP.GE.AND P0, PT, R6, R3, PT ;  /* 0x000000030600720c */ /* 0x000fda0003f06270 */
[----:B------:R-:W-:Y:S05]  /*1810*/  @P0 BRA `(.L_x_3428) ;  /* 0x0000000000380947 */ /* 0x000fea0003800000 */
[----:B0----5:R-:W-:Y:S01]  /*1820*/  IMAD.IADD R4, R2, 0x1, R6 ;  /* 0x0000000102047824 */ /* 0x021fe200078e0206 */
[----:B------:R-:W-:Y:S01]  /*1830*/  ULDC.64 UR6, c[0x0][0x228] ;  /* 0x00008a0000067ab9 */ /* 0x000fe20000000a00 */
[----:B------:R-:W-:-:S03]  /*1840*/  VIADD R6, R6, 0x80 ;  /* 0x0000008006067836 */ /* 0x000fc60000000000 */
[----:B------:R-:W-:-:S05]  /*1850*/  IADD3 R4, P0, R4, UR6, RZ ;  /* 0x0000000604047c10 */ /* 0x000fca000ff1e0ff */
[----:B------:R-:W-:-:S05]  /*1860*/  IMAD.X R5, RZ, RZ, UR7, P0 ;  /* 0x00000007ff057e24 */ /* 0x000fca00080e06ff */
[----:B------:R1:W-:Y:S03]  /*1870*/  STG.E.U8 desc[UR4][R4.64], R8 ;  /* 0x0000000804007986 */ /* 0x0003e6000c101104 */
.L_x_3427:
[----:B------:R-:W-:-:S13]  /*1880*/  ISETP.GE.AND P0, PT, R6, R3, PT ;  /* 0x000000030600720c */ /* 0x000fda0003f06270 */
[----:B------:R-:W-:Y:S05]  /*1890*/  @P0 BRA `(.L_x_3429) ;  /* 0x00000000003c0947 */ /* 0x000fea0003800000 */
[----:B01----:R-:W-:Y:S01]  /*18a0*/  IMAD.IADD R4, R2, 0x1, R6 ;  /* 0x0000000102047824 */ /* 0x003fe200078e0206 */
[----:B------:R-:W-:Y:S01]  /*18b0*/  ULDC.64 UR6, c[0x0][0x228] ;  /* 0x00008a0000067ab9 */ /* 0x000fe20000000a00 */
[----:B------:R-:W-:-:S03]  /*18c0*/  VIADD R6, R6, 0x80 ;  /* 0x0000008006067836 */ /* 0x000fc60000000000 */
[----:B------:R-:W-:-:S05]  /*18d0*/  IADD3 R4, P0, R4, UR6, RZ ;  /* 0x0000000604047c10 */ /* 0x000fca000ff1e0ff */
[----:B------:R-:W-:-:S05]  /*18e0*/  IMAD.X R5, RZ, RZ, UR7, P0 ;  /* 0x00000007ff057e24 */ /* 0x000fca00080e06ff */
[----:B------:R1:W-:Y:S03]  /*18f0*/  STG.E.U8 desc[UR4][R4.64], R7 ;  /* 0x0000000704007986 */ /* 0x0003e6000c101104 */
.L_x_3428:
[----:B------:R-:W-:-:S13]  /*1900*/  ISETP.GE.AND P0, PT, R6, R3, PT ;  /* 0x000000030600720c */ /* 0x000fda0003f06270 */
[----:B------:R-:W-:Y:S05]  /*1910*/  @P0 BREAK B1 ;  /* 0x0000000000010942 */ /* 0x000fea0003800000 */
[----:B------:R-:W-:Y:S05]  /*1920*/  @P0 BRA `(.L_x_3430) ;  /* 0x0000000000380947 */ /* 0x000fea0003800000 */
[----:B01---5:R-:W-:Y:S01]  /*1930*/  IMAD.IADD R4, R2, 0x1, R6 ;  /* 0x0000000102047824 */ /* 0x023fe200078e0206 */
[----:B------:R-:W-:Y:S01]  /*1940*/  ULDC.64 UR6, c[0x0][0x228] ;  /* 0x00008a0000067ab9 */ /* 0x000fe20000000a00 */
[----:B------:R-:W-:-:S03]  /*1950*/  VIADD R6, R6, 0x80 ;  /* 0x0000008006067836 */ /* 0x000fc60000000000 */
[----:B------:R-:W-:-:S05]  /*1960*/  IADD3 R4, P0, R4, UR6, RZ ;  /* 0x0000000604047c10 */ /* 0x000fca000ff1e0ff */
[----:B------:R-:W-:-:S05]  /*1970*/  IMAD.X R5, RZ, RZ, UR7, P0 ;  /* 0x00000007ff057e24 */ /* 0x000fca00080e06ff */
[----:B------:R2:W-:Y:S03]  /*1980*/  STG.E.U8 desc[UR4][R4.64], R28 ;  /* 0x0000001c04007986 */ /* 0x0005e6000c101104 */
.L_x_3429:
[----:B------:R-:W-:Y:S05]  /*1990*/  BSYNC B1 ;  /* 0x0000000000017941 */ /* 0x000fea0003800000 */
.L_x_3425:
[----:B------:R-:W-:-:S13]  /*19a0*/  ISETP.GE.AND P0, PT, R6, R3, PT ;  /* 0x000000030600720c */ /* 0x000fda0003f06270 */
[----:B-1----:R-:W0:Y:S01]  /*19b0*/  @!P0 LDC.64 R8, c[0x0][0x228] ;  /* 0x00008a00ff088b82 */ /* 0x002e220000000a00 */
[----:B--2---:R-:W-:Y:S02]  /*19c0*/  @!P0 IMAD.IADD R5, R2, 0x1, R6 ;  /* 0x0000000102058824 */ /* 0x004fe400078e0206 */
[----:B------:R-:W-:-:S03]  /*19d0*/  @!P0 VIADD R6, R6, 0x80 ;  /* 0x0000008006068836 */ /* 0x000fc60000000000 */
[----:B0-----:R-:W-:-:S05]  /*19e0*/  @!P0 IADD3 R4, P1, R5, R8, RZ ;  /* 0x0000000805048210 */ /* 0x001fca0007f3e0ff */
[----:B------:R-:W-:-:S05]  /*19f0*/  @!P0 IMAD.X R5, RZ, RZ, R9, P1 ;  /* 0x000000ffff058224 */ /* 0x000fca00008e0609 */
[----:B------:R2:W-:Y:S03]  /*1a00*/  @!P0 STG.E.U8 desc[UR4][R4.64], R29 ;  /* 0x0000001d04008986 */ /* 0x0005e6000c101104 */
.L_x_3430:
[----:B------:R-:W-:Y:S05]  /*1a10*/  BSYNC B0 ;  /* 0x0000000000007941 */ /* 0x000fea0003800000 */
.L_x_3424:
[----:B------:R-:W-:Y:S05]  /*1a20*/  WARPSYNC.ALL ;  /* 0x0000000000007948 */ /* 0x000fea0003800000 */
[----:B------:R-:W-:-:S13]  /*1a30*/  ISETP.GE.AND P0, PT, R6, R3, PT ;  /* 0x000000030600720c */ /* 0x000fda0003f06270 */
[----:B------:R-:W-:Y:S05]  /*1a40*/  @P0 EXIT ;  /* 0x000000000000094d */ /* 0x000fea0003800000 */
[----:B------:R-:W-:Y:S01]  /*1a50*/  IMAD.IADD R2, R2, 0x1, R6 ;  /* 0x0000000102027824 */ /* 0x000fe200078e0206 */
[----:B------:R-:W-:-:S04]  /*1a60*/  ULDC.64 UR6, c[0x0][0x228] ;  /* 0x00008a0000067ab9 */ /* 0x000fc80000000a00 */
[----:B------:R-:W-:-:S05]  /*1a70*/  IADD3 R2, P0, R2, UR6, RZ ;  /* 0x0000000602027c10 */ /* 0x000fca000ff1e0ff */
[----:B------:R-:W-:-:S05]  /*1a80*/  IMAD.X R3, RZ, RZ, UR7, P0 ;  /* 0x00000007ff037e24 */ /* 0x000fca00080e06ff */
[----:B-----5:R-:W-:Y:S01]  /*1a90*/  STG.E.U8 desc[UR4][R2.64], R30 ;  /* 0x0000001e02007986 */ /* 0x020fe2000c101104 */
[----:B------:R-:W-:Y:S05]  /*1aa0*/  EXIT ;  /* 0x000000000000794d */ /* 0x000fea0003800000 */
.L_x_3431:
        /* <DEDUP_REMOVED lines=13> */
.L_x_28012:


//--------------------- .text._ZN2at6native29vectorized_elementwise_kernelILi4EZZZNS0_28launch_masked_scatter_kernelERKNS_10TensorBaseES4_S4_S4_ENKUlvE_clEvENKUlvE8_clEvEUlbblE_St5arrayIPcLm4EEEEviT0_T1_ --------------------------
	.section	.text._ZN2at6native29vectorized_elementwise_kernelILi4EZZZNS0_28launch_masked_scatter_kernelERKNS_10TensorBaseES4_S4_S4_ENKUlvE_clEvENKUlvE8_clEvEUlbblE_St5arrayIPcLm4EEEEviT0_T1_,"ax",@progbits
	.align	128
        .global         _ZN2at6native29vectorized_elementwise_kernelILi4EZZZNS0_28launch_masked_scatter_kernelERKNS_10TensorBaseES4_S4_S4_ENKUlvE_clEvENKUlvE8_clEvEUlbblE_St5arrayIPcLm4EEEEviT0_T1_
        .type           _ZN2at6native29vectorized_elementwise_kernelILi4EZZZNS0_28launch_masked_scatter_kernelERKNS_10TensorBaseES4_S4_S4_ENKUlvE_clEvENKUlvE8_clEvEUlbblE_St5arrayIPcLm4EEEEviT0_T1_,@function
        .size           _ZN2at6native29vectorized_elementwise_kernelILi4EZZZNS0_28launch_masked_scatter_kernelERKNS_10TensorBaseES4_S4_S4_ENKUlvE_clEvENKUlvE8_clEvEUlbblE_St5arrayIPcLm4EEEEviT0_T1_,(.L_x_28013 - _ZN2at6native29vectorized_elementwise_kernelILi4EZZZNS0_28launch_masked_scatter_kernelERKNS_10TensorBaseES4_S4_S4_ENKUlvE_clEvENKUlvE8_clEvEUlbblE_St5arrayIPcLm4EEEEviT0_T1_)
        .other          _ZN2at6native29vectorized_elementwise_kernelILi4EZZZNS0_28launch_masked_scatter_kernelERKNS_10TensorBaseES4_S4_S4_ENKUlvE_clEvENKUlvE8_clEvEUlbblE_St5arrayIPcLm4EEEEviT0_T1_,@"STO_CUDA_ENTRY STV_DEFAULT"
_ZN2at6native29vectorized_elementwise_kernelILi4EZZZNS0_28launch_masked_scatter_kernelERKNS_10TensorBaseES4_S4_S4_ENKUlvE_clEvENKUlvE8_clEvEUlbblE_St5arrayIPcLm4EEEEviT0_T1_:
.text._ZN2at6native29vectorized_elementwise_kernelILi4EZZZNS0_28launch_masked_scatter_kernelERKNS_10TensorBaseES4_S4_S4_ENKUlvE_clEvENKUlvE8_clEvEUlbblE_St5arrayIPcLm4EEEEviT0_T1_:
        /* <DEDUP_REMOVED lines=16> */
[----:B------:R-:W2:Y:S01]  /*0100*/  LDG.E R23, desc[UR4][R20.64] ;  /* 0x0000000414177981 */ /* 0x000ea2000c1e1900 */
[C---:B------:R-:W-:Y:S01]  /*0110*/  IADD3 R24, P0, R2.reuse, UR6, RZ ;  /* 0x0000000602187c10 */ /* 0x040fe2000ff1e0ff */
[----:B-1----:R-:W-:Y:S02]  /*0120*/  IMAD.WIDE R4, R2, 0x8, R4 ;  /* 0x0000000802047825 */ /* 0x002fe400078e0204 */
[----:B------:R0:W3:Y:S01]  /*0130*/  LDG.E R26, desc[UR4][R20.64+0x200] ;  /* 0x00020004141a7981 */ /* 0x0000e2000c1e1900 */
[----:B------:R-:W-:Y:S01]  /*0140*/  IADD3.X R25, R3, UR7, RZ, P0, !PT ;  /* 0x0000000703197c10 */ /* 0x000fe200087fe4ff */
[----:B------:R-:W-:Y:S01]  /*0150*/  ULDC.64 UR6, c[0x0][0x228] ;  /* 0x00008a0000067ab9 */ /* 0x000fe20000000a00 */
[----:B------:R-:W-:-:S04]  /*0160*/  IMAD.WIDE.U32 R28, R0, 0x20, R4 ;  /* 0x00000020001c7825 */ /* 0x000fc800078e0004 */
[----:B------:R-:W-:Y:S01]  /*0170*/  IMAD.WIDE.U32 R24, R0, 0x4, R24 ;  /* 0x0000000400187825 */ /* 0x000fe200078e0018 */
[----:B------:R-:W4:Y:S04]  /*0180*/  LDG.E.128 R16, desc[UR4][R28.64] ;  /* 0x000000041c107981 */ /* 0x000f28000c1e1d00 */
[----:B------:R-:W5:Y:S04]  /*0190*/  LDG.E R3, desc[UR4][R24.64] ;  /* 0x0000000418037981 */ /* 0x000f68000c1e1900 */
[----:B------:R-:W4:Y:S04]  /*01a0*/  LDG.E.128 R4, desc[UR4][R28.64+0x10] ;  /* 0x000010041c047981 */ /* 0x000f28000c1e1d00 */
[----:B------:R1:W4:Y:S04]  /*01b0*/  LDG.E R22, desc[UR4][R24.64+0x200] ;  /* 0x0002000418167981 */ /* 0x000328000c1e1900 */
[----:B------:R-:W4:Y:S04]  /*01c0*/  LDG.E.128 R8, desc[UR4][R28.64+0x1000] ;  /* 0x001000041c087981 */ /* 0x000f28000c1e1d00 */
[----:B------:R4:W4:Y:S01]  /*01d0*/  LDG.E.128 R12, desc[UR4][R28.64+0x1010] ;  /* 0x001010041c0c7981 */ /* 0x000922000c1e1d00 */
[----:B--2---:R-:W-:-:S04]  /*01e0*/  PRMT R27, R23, 0x7770, RZ ;  /* 0x00007770171b7816 */ /* 0x004fc800000000ff */
[----:B------:R-:W-:Y:S02]  /*01f0*/  ISETP.NE.AND P3, PT, R27, RZ, PT ;  /* 0x000000ff1b00720c */ /* 0x000fe40003f65270 */
[----:B------:R-:W-:-:S04]  /*0200*/  PRMT R27, R23, 0x7771, RZ ;  /* 0x00007771171b7816 */ /* 0x000fc800000000ff */
[----:B------:R-:W-:-:S07]  /*0210*/  ISETP.NE.AND P4, PT, R27, RZ, PT ;  /* 0x000000ff1b00720c */ /* 0x000fce0003f85270 */
[----:B------:R-:W4:Y:S01]  /*0220*/  @P3 LDC.64 R32, c[0x0][0x218] ;  /* 0x00008600ff203b82 */ /* 0x000f220000000a00 */
[----:B------:R-:W-:-:S07]  /*0230*/  PRMT R27, R23, 0x7772, RZ ;  /* 0x00007772171b7816 */ /* 0x000fce00000000ff */
[----:B0-----:R-:W0:Y:S01]  /*0240*/  @P4 LDC.64 R20, c[0x0][0x218] ;  /* 0x00008600ff144b82 */ /* 0x001e220000000a00 */
[----:B------:R-:W-:Y:S02]  /*0250*/  ISETP.NE.AND P5, PT, R27, RZ, PT ;  /* 0x000000ff1b00720c */ /* 0x000fe40003fa5270 */
[----:B-1----:R-:W-:Y:S02]  /*0260*/  PRMT R24, R23, 0x7773, RZ ;  /* 0x0000777317187816 */ /* 0x002fe400000000ff */
[----:B---3--:R-:W-:Y:S02]  /*0270*/  PRMT R25, R26, 0x7770, RZ ;  /* 0x000077701a197816 */ /* 0x008fe400000000ff */
[----:B-----5:R-:W-:Y:S02]  /*0280*/  PRMT R23, R3, 0x7770, RZ ;  /* 0x0000777003177816 */ /* 0x020fe400000000ff */
[----:B------:R-:W-:Y:S02]  /*0290*/  ISETP.NE.AND P0, PT, R24, RZ, PT ;  /* 0x000000ff1800720c */ /* 0x000fe40003f05270 */
[----:B------:R-:W-:-:S02]  /*02a0*/  ISETP.NE.AND P1, PT, R25, RZ, PT ;  /* 0x000000ff1900720c */ /* 0x000fc40003f25270 */
[----:B------:R-:W-:Y:S01]  /*02b0*/  ISETP.NE.AND P2, PT, R23, RZ, PT ;  /* 0x000000ff1700720c */ /* 0x000fe20003f45270 */
[----:B------:R-:W1:Y:S01]  /*02c0*/  @P5 LDC.64 R24, c[0x0][0x218] ;  /* 0x00008600ff185b82 */ /* 0x000e620000000a00 */
[----:B----4-:R-:W-:Y:S02]  /*02d0*/  @P3 IADD3 R32, P6, R16, R32, RZ ;  /* 0x0000002010203210 */ /* 0x010fe40007fde0ff */
[----:B------:R-:W-:Y:S02]  /*02e0*/  PRMT R16, R26, 0x7771, RZ ;  /* 0x000077711a107816 */ /* 0x000fe400000000ff */
[----:B------:R-:W-:Y:S01]  /*02f0*/  SEL R23, RZ, 0x1, !P2 ;  /* 0x00000001ff177807 */ /* 0x000fe20005000000 */
[----:B------:R-:W-:Y:S01]  /*0300*/  @P3 IMAD.X R33, R17, 0x1, R33, P6 ;  /* 0x0000000111213824 */ /* 0x000fe200030e0621 */
[----:B------:R-:W-:Y:S02]  /*0310*/  PRMT R27, R3, 0x7771, RZ ;  /* 0x00007771031b7816 */ /* 0x000fe400000000ff */
[----:B0-----:R-:W-:-:S02]  /*0320*/  @P4 IADD3 R30, P6, R18, R20, RZ ;  /* 0x00000014121e4210 */ /* 0x001fc40007fde0ff */
[----:B------:R-:W-:Y:S01]  /*0330*/  ISETP.NE.AND P2, PT, R16, RZ, PT ;  /* 0x000000ff1000720c */ /* 0x000fe20003f45270 */
[----:B------:R0:W2:Y:S01]  /*0340*/  @P3 LDG.E.U8 R23, desc[UR4][R32.64] ;  /* 0x0000000420173981 */ /* 0x0000a2000c1e1100 */
[----:B------:R-:W3:Y:S01]  /*0350*/  @P0 LDC.64 R16, c[0x0][0x218] ;  /* 0x00008600ff100b82 */ /* 0x000ee20000000a00 */
[----:B------:R-:W-:Y:S01]  /*0360*/  ISETP.NE.AND P3, PT, R27, RZ, PT ;  /* 0x000000ff1b00720c */ /* 0x000fe20003f65270 */
[----:B------:R-:W-:Y:S01]  /*0370*/  @P4 IMAD.X R31, R19, 0x1, R21, P6 ;  /* 0x00000001131f4824 */ /* 0x000fe200030e0615 */
[----:B------:R-:W-:Y:S02]  /*0380*/  PRMT R21, R26, 0x7772, RZ ;  /* 0x000077721a157816 */ /* 0x000fe400000000ff */
[----:B------:R-:W-:Y:S02]  /*0390*/  PRMT R20, R3, 0x7772, RZ ;  /* 0x0000777203147816 */ /* 0x000fe400000000ff */
[----:B------:R-:W-:Y:S01]  /*03a0*/  SEL R28, RZ, 0x1, !P3 ;  /* 0x00000001ff1c7807 */ /* 0x000fe20005800000 */
[----:B------:R-:W4:Y:S01]  /*03b0*/  @P1 LDC.64 R18, c[0x0][0x218] ;  /* 0x00008600ff121b82 */ /* 0x000f220000000a00 */
[----:B------:R-:W-:-:S02]  /*03c0*/  ISETP.NE.AND P3, PT, R21, RZ, PT ;  /* 0x000000ff1500720c */ /* 0x000fc40003f65270 */
[----:B------:R-:W-:Y:S02]  /*03d0*/  ISETP.NE.AND P6, PT, R20, RZ, PT ;  /* 0x000000ff1400720c */ /* 0x000fe40003fc5270 */
[----:B------:R-:W-:Y:S01]  /*03e0*/  PRMT R26, R26, 0x7773, RZ ;  /* 0x000077731a1a7816 */ /* 0x000fe200000000ff */
[----:B------:R-:W2:Y:S01]  /*03f0*/  @P4 LDG.E.U8 R28, desc[UR4][R30.64] ;  /* 0x000000041e1c4981 */ /* 0x000ea2000c1e1100 */
[----:B------:R-:W-:Y:S01]  /*0400*/  SEL R29, RZ, 0x1, !P6 ;  /* 0x00000001ff1d7807 */ /* 0x000fe20007000000 */
[----:B------:R-:W5:Y:S01]  /*0410*/  @P2 LDC.64 R20, c[0x0][0x218] ;  /* 0x00008600ff142b82 */ /* 0x000f620000000a00 */
[----:B------:R-:W-:Y:S02]  /*0420*/  ISETP.NE.AND P4, PT, R26, RZ, PT ;  /* 0x000000ff1a00720c */ /* 0x000fe40003f85270 */
[----:B-1----:R-:W-:-:S05]  /*0430*/  @P5 IADD3 R24, P6, R4, R24, RZ ;  /* 0x0000001804185210 */ /* 0x002fca0007fde0ff */
[----:B------:R-:W-:Y:S02]  /*0440*/  @P5 IMAD.X R25, R5, 0x1, R25, P6 ;  /* 0x0000000105195824 */ /* 0x000fe400030e0619 */
[----:B------:R-:W1:Y:S01]  /*0450*/  @P3 LDC.64 R4, c[0x0][0x218] ;  /* 0x00008600ff043b82 */ /* 0x000e620000000a00 */
[----:B---3--:R-:W-:Y:S02]  /*0460*/  @P0 IADD3 R16, P6, R6, R16, RZ ;  /* 0x0000001006100210 */ /* 0x008fe40007fde0ff */
[----:B0-----:R-:W-:Y:S01]  /*0470*/  PRMT R32, R22, 0x7770, RZ ;  /* 0x0000777016207816 */ /* 0x001fe200000000ff */
[----:B------:R-:W3:Y:S04]  /*0480*/  @P5 LDG.E.U8 R29, desc[UR4][R24.64] ;  /* 0x00000004181d5981 */ /* 0x000ee8000c1e1100 */
[----:B------:R-:W0:Y:S01]  /*0490*/  @P4 LDC.64 R26, c[0x0][0x218] ;  /* 0x00008600ff1a4b82 */ /* 0x000e220000000a00 */
[----:B------:R-:W-:Y:S01]  /*04a0*/  @P0 IMAD.X R17, R7, 0x1, R17, P6 ;  /* 0x0000000107110824 */ /* 0x000fe200030e0611 */
[----:B----4-:R-:W-:-:S02]  /*04b0*/  @P1 IADD3 R18, P6, R8, R18, RZ ;  /* 0x0000001208121210 */ /* 0x010fc40007fde0ff */
[----:B------:R-:W-:Y:S02]  /*04c0*/  ISETP.NE.AND P5, PT, R32, RZ, PT ;  /* 0x000000ff2000720c */ /* 0x000fe40003fa5270 */
[----:B------:R-:W-:Y:S01]  /*04d0*/  PRMT R7, R22, 0x7771, RZ ;  /* 0x0000777116077816 */ /* 0x000fe200000000ff */
[----:B------:R-:W-:Y:S01]  /*04e0*/  @P1 IMAD.X R19, R9, 0x1, R19, P6 ;  /* 0x0000000109131824 */ /* 0x000fe200030e0613 */
[----:B------:R-:W-:Y:S02]  /*04f0*/  SEL R6, RZ, 0x1, !P5 ;  /* 0x00000001ff067807 */ /* 0x000fe40006800000 */
[----:B------:R-:W-:Y:S02]  /*0500*/  PRMT R3, R3, 0x7773, RZ ;  /* 0x0000777303037816 */ /* 0x000fe400000000ff */
[----:B-----5:R-:W-:Y:S02]  /*0510*/  @P2 IADD3 R20, P6, R10, R20, RZ ;  /* 0x000000140a142210 */ /* 0x020fe40007fde0ff */
[----:B------:R-:W-:Y:S01]  /*0520*/  ISETP.NE.AND P5, PT, R7, RZ, PT ;  /* 0x000000ff0700720c */ /* 0x000fe20003fa5270 */
[----:B------:R-:W4:Y:S01]  /*0530*/  @P1 LDG.E.U8 R6, desc[UR4][R18.64] ;  /* 0x0000000412061981 */ /* 0x000f22000c1e1100 */
[----:B------:R-:W-:Y:S01]  /*0540*/  PRMT R7, R22, 0x7772, RZ ;  /* 0x0000777216077816 */ /* 0x000fe200000000ff */
[----:B------:R-:W-:Y:S01]  /*0550*/  @P2 IMAD.X R21, R11, 0x1, R21, P6 ;  /* 0x000000010b152824 */ /* 0x000fe200030e0615 */
[----:B------:R-:W-:-:S02]  /*0560*/  ISETP.NE.AND P1, PT, R3, RZ, PT ;  /* 0x000000ff0300720c */ /* 0x000fc40003f25270 */
[----:B------:R-:W-:Y:S02]  /*0570*/  SEL R3, RZ, 0x1, !P5 ;  /* 0x00000001ff037807 */ /* 0x000fe40006800000 */
[----:B-1----:R-:W-:Y:S02]  /*0580*/  @P3 IADD3 R4, P6, R12, R4, RZ ;  /* 0x000000040c043210 */ /* 0x002fe40007fde0ff */
[----:B------:R-:W-:Y:S02]  /*0590*/  ISETP.NE.AND P5, PT, R7, RZ, PT ;  /* 0x000000ff0700720c */ /* 0x000fe40003fa5270 */
[----:B------:R-:W-:Y:S01]  /*05a0*/  PRMT R22, R22, 0x7773, RZ ;  /* 0x0000777316167816 */ /* 0x000fe200000000ff */
[----:B------:R-:W4:Y:S01]  /*05b0*/  @P2 LDG.E.U8 R3, desc[UR4][R20.64] ;  /* 0x0000000414032981 */ /* 0x000f22000c1e1100 */
[----:B------:R-:W-:Y:S01]  /*05c0*/  @P3 IMAD.X R5, R13, 0x1, R5, P6 ;  /* 0x000000010d053824 */ /* 0x000fe200030e0605 */
[----:B0-----:R-:W-:Y:S02]  /*05d0*/  @P4 IADD3 R26, P2, R14, R26, RZ ;  /* 0x0000001a0e1a4210 */ /* 0x001fe40007f5e0ff */
[----:B------:R-:W-:-:S02]  /*05e0*/  ISETP.NE.AND P6, PT, R22, RZ, PT ;  /* 0x000000ff1600720c */ /* 0x000fc40003fc5270 */
[----:B------:R-:W-:Y:S01]  /*05f0*/  SEL R8, RZ, 0x1, !P5 ;  /* 0x00000001ff087807 */ /* 0x000fe20006800000 */
[----:B------:R-:W-:Y:S01]  /*0600*/  @P4 IMAD.X R27, R15, 0x1, R27, P2 ;  /* 0x000000010f1b4824 */ /* 0x000fe200010e061b */
[----:B------:R-:W-:Y:S02]  /*0610*/  SEL R7, RZ, 0x1, !P1 ;  /* 0x00000001ff077807 */ /* 0x000fe40004800000 */
[----:B------:R-:W-:Y:S02]  /*0620*/  SEL R9, RZ, 0x1, !P6 ;  /* 0x00000001ff097807 */ /* 0x000fe40007000000 */
[----:B------:R-:W5:Y:S04]  /*0630*/  @P3 LDG.E.U8 R8, desc[UR4][R4.64] ;  /* 0x0000000404083981 */ /* 0x000f68000c1e1100 */
[----:B------:R-:W5:Y:S04]  /*0640*/  @P0 LDG.E.U8 R7, desc[UR4][R16.64] ;  /* 0x0000000410070981 */ /* 0x000f68000c1e1100 */
[----:B------:R-:W5:Y:S01]  /*0650*/  @P4 LDG.E.U8 R9, desc[UR4][R26.64] ;  /* 0x000000041a094981 */ /* 0x000f62000c1e1100 */
[----:B------:R-:W-:-:S02]  /*0660*/  IADD3 R2, P0, R2, UR6, RZ ;  /* 0x0000000602027c10 */ /* 0x000fc4000ff1e0ff */
[----:B--2---:R-:W-:-:S04]  /*0670*/  PRMT R28, R28, 0x7604, R23 ;  /* 0x000076041c1c7816 */ /* 0x004fc80000000017 */
[----:B---3--:R-:W-:Y:S02]  /*0680*/  PRMT R28, R29, 0x7054, R28 ;  /* 0x000070541d1c7816 */ /* 0x008fe4000000001c */
[----:B----4-:R-:W-:Y:S01]  /*0690*/  PRMT R11, R3, 0x7604, R6 ;  /* 0x00007604030b7816 */ /* 0x010fe20000000006 */
[----:B------:R-:W-:Y:S02]  /*06a0*/  IMAD.X R3, RZ, RZ, UR7, P0 ;  /* 0x00000007ff037e24 */ /* 0x000fe400080e06ff */
[----:B------:R-:W-:Y:S01]  /*06b0*/  IMAD.WIDE R2, R0, 0x4, R2 ;  /* 0x0000000400027825 */ /* 0x000fe200078e0202 */
[----:B-----5:R-:W-:Y:S02]  /*06c0*/  PRMT R8, R8, 0x7054, R11 ;  /* 0x0000705408087816 */ /* 0x020fe4000000000b */
[----:B------:R-:W-:Y:S02]  /*06d0*/  PRMT R7, R7, 0x654, R28 ;  /* 0x0000065407077816 */ /* 0x000fe4000000001c */
[----:B------:R-:W-:-:S03]  /*06e0*/  PRMT R9, R9, 0x654, R8 ;  /* 0x0000065409097816 */ /* 0x000fc60000000008 */
[----:B------:R-:W-:Y:S04]  /*06f0*/  STG.E desc[UR4][R2.64], R7 ;  /* 0x0000000702007986 */ /* 0x000fe8000c101904 */
[----:B------:R-:W-:Y:S01]  /*0700*/  STG.E desc[UR4][R2.64+0x200], R9 ;  /* 0x0002000902007986 */ /* 0x000fe2000c101904 */
[----:B------:R-:W-:Y:S05]  /*0710*/  EXIT ;  /* 0x000000000000794d */ /* 0x000fea0003800000 */
.L_x_3432:
        /* <DEDUP_REMOVED lines=266> */
.L_x_3435:
        /* <DEDUP_REMOVED lines=8> */
.L_x_3436:
        /* <DEDUP_REMOVED lines=8> */
.L_x_3437:
        /* <DEDUP_REMOVED lines=9> */
.L_x_3438:
[----:B------:R-:W-:Y:S05]  /*1950*/  BSYNC B1 ;  /* 0x0000000000017941 */ /* 0x000fea0003800000 */
.L_x_3434:
[----:B------:R-:W-:-:S13]  /*1960*/  ISETP.GE.AND P0, PT, R6, R3, PT ;  /* 0x000000030600720c */ /* 0x000fda0003f06270 */
[----:B-1----:R-:W0:Y:S01]  /*1970*/  @!P0 LDC.64 R8, c[0x0][0x228] ;  /* 0x00008a00ff088b82 */ /* 0x002e220000000a00 */
[----:B--2---:R-:W-:Y:S02]  /*1980*/  @!P0 IMAD.IADD R5, R2, 0x1, R6 ;  /* 0x0000000102058824 */ /* 0x004fe400078e0206 */
[----:B------:R-:W-:-:S03]  /*1990*/  @!P0 VIADD R6, R6, 0x80 ;  /* 0x0000008006068836 */ /* 0x000fc60000000000 */
[----:B0-----:R-:W-:-:S05]  /*19a0*/  @!P0 IADD3 R4, P1, R5, R8, RZ ;  /* 0x0000000805048210 */ /* 0x001fca0007f3e0ff */
[----:B------:R-:W-:-:S05]  /*19b0*/  @!P0 IMAD.X R5, RZ, RZ, R9, P1 ;  /* 0x000000ffff058224 */ /* 0x000fca00008e0609 */
[----:B------:R2:W-:Y:S03]  /*19c0*/  @!P0 STG.E.U8 desc[UR4][R4.64], R29 ;  /* 0x0000001d04008986 */ /* 0x0005e6000c101104 */
.L_x_3439:
[----:B------:R-:W-:Y:S05]  /*19d0*/  BSYNC B0 ;  /* 0x0000000000007941 */ /* 0x000fea0003800000 */
.L_x_3433:
        /* <DEDUP_REMOVED lines=9> */
.L_x_3440:
        /* <DEDUP_REMOVED lines=9> */
.L_x_28013:


//--------------------- .text._ZN2at6native29vectorized_elementwise_kernelILi8EZZZNS0_28launch_masked_scatter_kernelERKNS_10TensorBaseES4_S4_S4_ENKUlvE_clEvENKUlvE8_clEvEUlbblE_St5arrayIPcLm4EEEEviT0_T1_ --------------------------
	.section	.text._ZN2at6native29vectorized_elementwise_kernelILi8EZZZNS0_28launch_masked_scatter_kernelERKNS_10TensorBaseES4_S4_S4_ENKUlvE_clEvENKUlvE8_clEvEUlbblE_St5arrayIPcLm4EEEEviT0_T1_,"ax",@progbits
	.align	128
        .global         _ZN2at6native29vectorized_elementwise_kernelILi8EZZZNS0_28launch_masked_scatter_kernelERKNS_10TensorBaseES4_S4_S4_ENKUlvE_clEvENKUlvE8_clEvEUlbblE_St5arrayIPcLm4EEEEviT0_T1_
        .type           _ZN2at6native29vectorized_elementwise_kernelILi8EZZZNS0_28launch_masked_scatter_kernelERKNS_10TensorBaseES4_S4_S4_ENKUlvE_clEvENKUlvE8_clEvEUlbblE_St5arrayIPcLm4EEEEviT0_T1_,@function
        .size           _ZN2at6native29vectorized_elementwise_kernelILi8EZZZNS0_28launch_masked_scatter_kernelERKNS_10TensorBaseES4_S4_S4_ENKUlvE_clEvENKUlvE8_clEvEUlbblE_St5arrayIPcLm4EEEEviT0_T1_,(.L_x_28014 - _ZN2at6native29vectorized_elementwise_kernelILi8EZZZNS0_28launch_masked_scatter_kernelERKNS_10TensorBaseES4_S4_S4_ENKUlvE_clEvENKUlvE8_clEvEUlbblE_St5arrayIPcLm4EEEEviT0_T1_)
        .other          _ZN2at6native29vectorized_elementwise_kernelILi8EZZZNS0_28launch_masked_scatter_kernelERKNS_10TensorBaseES4_S4_S4_ENKUlvE_clEvENKUlvE8_clEvEUlbblE_St5arrayIPcLm4EEEEviT0_T1_,@"STO_CUDA_ENTRY STV_DEFAULT"
_ZN2at6native29vectorized_elementwise_kernelILi8EZZZNS0_28launch_masked_scatter_kernelERKNS_10TensorBaseES4_S4_S4_ENKUlvE_clEvENKUlvE8_clEvEUlbblE_St5arrayIPcLm4EEEEviT0_T1_:
.text._ZN2at6native29vectorized_elementwise_kernelILi8EZZZNS0_28launch_masked_scatter_kernelERKNS_10TensorBaseES4_S4_S4_ENKUlvE_clEvENKUlvE8_clEvEUlbblE_St5arrayIPcLm4EEEEviT0_T1_:
        /* <DEDUP_REMOVED lines=15> */
[----:B0-----:R-:W-:-:S06]  /*00f0*/  IMAD.WIDE.U32 R24, R0, 0x8, R24 ;  /* 0x0000000800187825 */ /* 0x001fcc00078e0018 */
[----:B------:R-:W2:Y:S01]  /*0100*/  LDG.E.64 R24, desc[UR4][R24.64] ;  /* 0x0000000418187981 */ /* 0x000ea2000c1e1b00 */
[C---:B------:R-:W-:Y:S01]  /*0110*/  IADD3 R16, P0, R2.reuse, UR6, RZ ;  /* 0x0000000602107c10 */ /* 0x040fe2000ff1e0ff */
[----:B-1----:R-:W-:-:S03]  /*0120*/  IMAD.WIDE R4, R2, 0x8, R4 ;  /* 0x0000000802047825 */ /* 0x002fc600078e0204 */
[----:B------:R-:W-:Y:S01]  /*0130*/  IADD3.X R17, R3, UR7, RZ, P0, !PT ;  /* 0x0000000703117c10 */ /* 0x000fe200087fe4ff */
[----:B------:R-:W-:Y:S02]  /*0140*/  ULDC.64 UR6, c[0x0][0x228] ;  /* 0x00008a0000067ab9 */ /* 0x000fe40000000a00 */
[----:B------:R-:W-:-:S06]  /*0150*/  IMAD.WIDE.U32 R16, R0, 0x8, R16 ;  /* 0x0000000800107825 */ /* 0x000fcc00078e0010 */
[----:B------:R-:W3:Y:S01]  /*0160*/  LDG.E.64 R16, desc[UR4][R16.64] ;  /* 0x0000000410107981 */ /* 0x000ee2000c1e1b00 */
[----:B------:R-:W-:-:S05]  /*0170*/  IMAD.WIDE.U32 R28, R0, 0x40, R4 ;  /* 0x00000040001c7825 */ /* 0x000fca00078e0004 */
[----:B------:R-:W4:Y:S04]  /*0180*/  LDG.E.128 R20, desc[UR4][R28.64] ;  /* 0x000000041c147981 */ /* 0x000f28000c1e1d00 */
[----:B------:R-:W5:Y:S04]  /*0190*/  LDG.E.128 R12, desc[UR4][R28.64+0x10] ;  /* 0x000010041c0c7981 */ /* 0x000f68000c1e1d00 */
[----:B------:R-:W5:Y:S04]  /*01a0*/  LDG.E.128 R8, desc[UR4][R28.64+0x20] ;  /* 0x000020041c087981 */ /* 0x000f68000c1e1d00 */
[----:B------:R3:W5:Y:S01]  /*01b0*/  LDG.E.128 R4, desc[UR4][R28.64+0x30] ;  /* 0x000030041c047981 */ /* 0x000762000c1e1d00 */
[----:B--2---:R-:W-:-:S02]  /*01c0*/  LOP3.LUT R3, R24, 0xffff, RZ, 0xc0, !PT ;  /* 0x0000ffff18037812 */ /* 0x004fc400078ec0ff */
[----:B------:R-:W-:Y:S02]  /*01d0*/  LOP3.LUT P2, RZ, R24, 0xff, RZ, 0xc0, !PT ;  /* 0x000000ff18ff7812 */ /* 0x000fe4000784c0ff */
[----:B------:R-:W-:-:S04]  /*01e0*/  SHF.R.U32.HI R3, RZ, 0x8, R3 ;  /* 0x00000008ff037819 */ /* 0x000fc80000011603 */
[----:B------:R-:W-:-:S04]  /*01f0*/  PRMT R3, R3, 0x9910, RZ ;  /* 0x0000991003037816 */ /* 0x000fc800000000ff */
[----:B------:R-:W-:Y:S02]  /*0200*/  ISETP.NE.AND P5, PT, R3, RZ, PT ;  /* 0x000000ff0300720c */ /* 0x000fe40003fa5270 */
[----:B------:R-:W-:Y:S01]  /*0210*/  PRMT R3, R24, 0x7732, RZ ;  /* 0x0000773218037816 */ /* 0x000fe200000000ff */
[----:B------:R-:W4:Y:S01]  /*0220*/  @P2 LDC.64 R26, c[0x0][0x218] ;  /* 0x00008600ff1a2b82 */ /* 0x000f220000000a00 */
[C---:B---3--:R-:W-:Y:S02]  /*0230*/  PRMT R29, R16.reuse, 0x7632, R29 ;  /* 0x00007632101d7816 */ /* 0x048fe4000000001d */
[----:B------:R-:W-:Y:S02]  /*0240*/  SHF.R.U32.HI R3, RZ, 0x8, R3 ;  /* 0x00000008ff037819 */ /* 0x000fe40000011603 */
[----:B------:R-:W-:Y:S02]  /*0250*/  LOP3.LUT R28, R16, 0xffff, RZ, 0xc0, !PT ;  /* 0x0000ffff101c7812 */ /* 0x000fe400078ec0ff */
[----:B------:R-:W-:-:S02]  /*0260*/  LOP3.LUT P6, RZ, R29, 0xff, RZ, 0xc0, !PT ;  /* 0x000000ff1dff7812 */ /* 0x000fc400078cc0ff */
[----:B------:R-:W-:Y:S01]  /*0270*/  PRMT R24, R24, 0x7632, R24 ;  /* 0x0000763218187816 */ /* 0x000fe20000000018 */
[----:B------:R-:W0:Y:S01]  /*0280*/  @P5 LDC.64 R18, c[0x0][0x218] ;  /* 0x00008600ff125b82 */ /* 0x000e220000000a00 */
[----:B------:R-:W-:Y:S02]  /*0290*/  PRMT R29, R3, 0x9910, RZ ;  /* 0x00009910031d7816 */ /* 0x000fe400000000ff */
[----:B------:R-:W-:Y:S02]  /*02a0*/  SHF.R.U32.HI R3, RZ, 0x8, R28 ;  /* 0x00000008ff037819 */ /* 0x000fe4000001161c */
[----:B------:R-:W-:Y:S01]  /*02b0*/  LOP3.LUT P0, RZ, R24, 0xff, RZ, 0xc0, !PT ;  /* 0x000000ff18ff7812 */ /* 0x000fe2000780c0ff */
[----:B------:R-:W-:Y:S01]  /*02c0*/  IMAD.MOV.U32 R24, RZ, RZ, R29 ;  /* 0x000000ffff187224 */ /* 0x000fe200078e001d */
[----:B------:R-:W-:Y:S02]  /*02d0*/  PRMT R3, R3, 0x9910, RZ ;  /* 0x0000991003037816 */ /* 0x000fe400000000ff */
[----:B------:R-:W-:-:S02]  /*02e0*/  LOP3.LUT P3, RZ, R16, 0xff, RZ, 0xc0, !PT ;  /* 0x000000ff10ff7812 */ /* 0x000fc4000786c0ff */
[----:B------:R-:W-:Y:S02]  /*02f0*/  ISETP.NE.AND P1, PT, R24, RZ, PT ;  /* 0x000000ff1800720c */ /* 0x000fe40003f25270 */
[----:B----4-:R-:W-:Y:S02]  /*0300*/  @P2 IADD3 R20, P4, R20, R26, RZ ;  /* 0x0000001a14142210 */ /* 0x010fe40007f9e0ff */
[----:B------:R-:W-:Y:S01]  /*0310*/  PRMT R26, R16, 0x7732, RZ ;  /* 0x00007732101a7816 */ /* 0x000fe200000000ff */
[----:B------:R-:W-:Y:S01]  /*0320*/  IMAD.MOV.U32 R16, RZ, RZ, R3 ;  /* 0x000000ffff107224 */ /* 0x000fe200078e0003 */
[----:B------:R-:W-:Y:S01]  /*0330*/  SEL R3, RZ, 0x1, !P3 ;  /* 0x00000001ff037807 */ /* 0x000fe20005800000 */
[----:B------:R-:W-:Y:S02]  /*0340*/  @P2 IMAD.X R21, R21, 0x1, R27, P4 ;  /* 0x0000000115152824 */ /* 0x000fe400020e061b */
[----:B------:R-:W-:Y:S01]  /*0350*/  IMAD.MOV.U32 R24, RZ, RZ, R26 ;  /* 0x000000ffff187224 */ /* 0x000fe200078e001a */
[----:B------:R-:W-:-:S02]  /*0360*/  ISETP.NE.AND P4, PT, R16, RZ, PT ;  /* 0x000000ff1000720c */ /* 0x000fc40003f85270 */
[----:B0-----:R-:W-:Y:S01]  /*0370*/  @P5 IADD3 R26, P3, R22, R18, RZ ;  /* 0x00000012161a5210 */ /* 0x001fe20007f7e0ff */
[----:B------:R0:W2:Y:S01]  /*0380*/  @P2 LDG.E.U8 R3, desc[UR4][R20.64] ;  /* 0x0000000414032981 */ /* 0x0000a2000c1e1100 */
[----:B------:R-:W-:-:S03]  /*0390*/  SHF.R.U32.HI R16, RZ, 0x8, R24 ;  /* 0x00000008ff107819 */ /* 0x000fc60000011618 */
[----:B------:R-:W-:Y:S02]  /*03a0*/  @P5 IMAD.X R27, R23, 0x1, R19, P3 ;  /* 0x00000001171b5824 */ /* 0x000fe400018e0613 */
[----:B------:R-:W5:Y:S01]  /*03b0*/  @P0 LDC.64 R22, c[0x0][0x218] ;  /* 0x00008600ff160b82 */ /* 0x000f620000000a00 */
[----:B------:R-:W-:Y:S02]  /*03c0*/  PRMT R24, R16, 0x9910, RZ ;  /* 0x0000991010187816 */ /* 0x000fe400000000ff */
[C---:B------:R-:W-:Y:S02]  /*03d0*/  LOP3.LUT R16, R25.reuse, 0xffff, RZ, 0xc0, !PT ;  /* 0x0000ffff19107812 */ /* 0x040fe400078ec0ff */
[C---:B------:R-:W-:Y:S02]  /*03e0*/  PRMT R28, R25.reuse, 0x7732, RZ ;  /* 0x00007732191c7816 */ /* 0x040fe400000000ff */
[----:B------:R-:W-:Y:S01]  /*03f0*/  SHF.R.U32.HI R16, RZ, 0x8, R16 ;  /* 0x00000008ff107819 */ /* 0x000fe20000011610 */
[----:B------:R-:W1:Y:S01]  /*0400*/  @P1 LDC.64 R18, c[0x0][0x218] ;  /* 0x00008600ff121b82 */ /* 0x000e620000000a00 */
[----:B------:R-:W-:-:S02]  /*0410*/  LOP3.LUT P2, RZ, R25, 0xff, RZ, 0xc0, !PT ;  /* 0x000000ff19ff7812 */ /* 0x000fc4000784c0ff */
[----:B------:R-:W-:Y:S02]  /*0420*/  PRMT R25, R25, 0x7632, R25 ;  /* 0x0000763219197816 */ /* 0x000fe40000000019 */
[----:B0-----:R-:W-:Y:S02]  /*0430*/  SHF.R.U32.HI R20, RZ, 0x8, R28 ;  /* 0x00000008ff147819 */ /* 0x001fe4000001161c */
[----:B------:R-:W-:Y:S02]  /*0440*/  PRMT R21, R16, 0x9910, RZ ;  /* 0x0000991010157816 */ /* 0x000fe400000000ff */
[----:B------:R-:W-:Y:S02]  /*0450*/  SEL R16, RZ, 0x1, !P4 ;  /* 0x00000001ff107807 */ /* 0x000fe40006000000 */
[----:B------:R-:W-:Y:S02]  /*0460*/  LOP3.LUT P4, RZ, R25, 0xff, RZ, 0xc0, !PT ;  /* 0x000000ff19ff7812 */ /* 0x000fe4000788c0ff */
[----:B------:R-:W-:Y:S01]  /*0470*/  PRMT R25, R20, 0x9910, RZ ;  /* 0x0000991014197816 */ /* 0x000fe200000000ff */
[----:B------:R-:W-:Y:S01]  /*0480*/  IMAD.MOV.U32 R20, RZ, RZ, R21 ;  /* 0x000000ffff147224 */ /* 0x000fe200078e0015 */
[----:B------:R-:W-:Y:S01]  /*0490*/  ISETP.NE.AND P3, PT, R24, RZ, PT ;  /* 0x000000ff1800720c */ /* 0x000fe20003f65270 */
[----:B------:R0:W3:Y:S01]  /*04a0*/  @P5 LDG.E.U8 R16, desc[UR4][R26.64] ;  /* 0x000000041a105981 */ /* 0x0000e2000c1e1100 */
[----:B------:R-:W-:-:S02]  /*04b0*/  SEL R24, RZ, 0x1, !P6 ;  /* 0x00000001ff187807 */ /* 0x000fc40007000000 */
[----:B------:R-:W-:Y:S02]  /*04c0*/  ISETP.NE.AND P5, PT, R20, RZ, PT ;  /* 0x000000ff1400720c */ /* 0x000fe40003fa5270 */
[----:B------:R-:W4:Y:S01]  /*04d0*/  @P2 LDC.64 R20, c[0x0][0x218] ;  /* 0x00008600ff142b82 */ /* 0x000f220000000a00 */
[----:B------:R-:W-:Y:S02]  /*04e0*/  ISETP.NE.AND P6, PT, R25, RZ, PT ;  /* 0x000000ff1900720c */ /* 0x000fe40003fc5270 */
[----:B------:R-:W-:Y:S02]  /*04f0*/  SEL R25, RZ, 0x1, !P3 ;  /* 0x00000001ff197807 */ /* 0x000fe40005800000 */
[----:B-----5:R-:W-:-:S05]  /*0500*/  @P0 IADD3 R12, P3, R12, R22, RZ ;  /* 0x000000160c0c0210 */ /* 0x020fca0007f7e0ff */
[----:B------:R-:W-:Y:S01]  /*0510*/  @P0 IMAD.X R13, R13, 0x1, R23, P3 ;  /* 0x000000010d0d0824 */ /* 0x000fe200018e0617 */
[----:B-1----:R-:W-:Y:S01]  /*0520*/  @P1 IADD3 R28, P3, R14, R18, RZ ;  /* 0x000000120e1c1210 */ /* 0x002fe20007f7e0ff */
[----:B------:R-:W1:Y:S01]  /*0530*/  @P5 LDC.64 R22, c[0x0][0x218] ;  /* 0x00008600ff165b82 */ /* 0x000e620000000a00 */
[----:B------:R-:W-:Y:S02]  /*0540*/  PRMT R30, R17, 0x7732, RZ ;  /* 0x00007732111e7816 */ /* 0x000fe400000000ff */
[----:B------:R-:W5:Y:S01]  /*0550*/  @P0 LDG.E.U8 R24, desc[UR4][R12.64] ;  /* 0x000000040c180981 */ /* 0x000f62000c1e1100 */
[----:B------:R-:W-:-:S04]  /*0560*/  @P1 IMAD.X R29, R15, 0x1, R19, P3 ;  /* 0x000000010f1d1824 */ /* 0x000fc800018e0613 */
[----:B------:R-:W1:Y:S01]  /*0570*/  @P4 LDC.64 R14, c[0x0][0x218] ;  /* 0x00008600ff0e4b82 */ /* 0x000e620000000a00 */
[C---:B0-----:R-:W-:Y:S01]  /*0580*/  LOP3.LUT R26, R17.reuse, 0xffff, RZ, 0xc0, !PT ;  /* 0x0000ffff111a7812 */ /* 0x041fe200078ec0ff */
[----:B------:R-:W5:Y:S06]  /*0590*/  @P1 LDG.E.U8 R25, desc[UR4][R28.64] ;  /* 0x000000041c191981 */ /* 0x000f6c000c1e1100 */
[----:B------:R-:W0:Y:S01]  /*05a0*/  @P6 LDC.64 R18, c[0x0][0x218] ;  /* 0x00008600ff126b82 */ /* 0x000e220000000a00 */
[----:B----4-:R-:W-:Y:S01]  /*05b0*/  @P2 IADD3 R20, P0, R8, R20, RZ ;  /* 0x0000001408142210 */ /* 0x010fe20007f1e0ff */
[----:B------:R-:W-:Y:S01]  /*05c0*/  IMAD.MOV.U32 R8, RZ, RZ, R30 ;  /* 0x000000ffff087224 */ /* 0x000fe200078e001e */
[----:B------:R-:W-:-:S02]  /*05d0*/  LOP3.LUT P1, RZ, R17, 0xff, RZ, 0xc0, !PT ;  /* 0x000000ff11ff7812 */ /* 0x000fc4000782c0ff */
[----:B------:R-:W-:Y:S01]  /*05e0*/  SHF.R.U32.HI R26, RZ, 0x8, R26 ;  /* 0x00000008ff1a7819 */ /* 0x000fe2000001161a */
[----:B------:R-:W-:Y:S01]  /*05f0*/  @P2 IMAD.X R21, R9, 0x1, R21, P0 ;  /* 0x0000000109152824 */ /* 0x000fe200000e0615 */
[----:B------:R-:W-:Y:S02]  /*0600*/  SHF.R.U32.HI R9, RZ, 0x8, R8 ;  /* 0x00000008ff097819 */ /* 0x000fe40000011608 */
[----:B------:R-:W-:Y:S02]  /*0610*/  SEL R8, RZ, 0x1, !P1 ;  /* 0x00000001ff087807 */ /* 0x000fe40004800000 */
[----:B------:R-:W-:Y:S02]  /*0620*/  PRMT R27, R26, 0x9910, RZ ;  /* 0x000099101a1b7816 */ /* 0x000fe400000000ff */
[----:B------:R-:W-:Y:S02]  /*0630*/  PRMT R9, R9, 0x9910, RZ ;  /* 0x0000991009097816 */ /* 0x000fe400000000ff */
[----:B-1----:R-:W-:Y:S01]  /*0640*/  @P5 IADD3 R22, P3, R10, R22, RZ ;  /* 0x000000160a165210 */ /* 0x002fe20007f7e0ff */
[----:B------:R-:W4:Y:S01]  /*0650*/  @P2 LDG.E.U8 R8, desc[UR4][R20.64] ;  /* 0x0000000414082981 */ /* 0x000f22000c1e1100 */
[----:B------:R-:W-:Y:S01]  /*0660*/  PRMT R26, R17, 0x7632, R26 ;  /* 0x00007632111a7816 */ /* 0x000fe2000000001a */
[----:B------:R-:W-:Y:S01]  /*0670*/  IMAD.MOV.U32 R17, RZ, RZ, R27 ;  /* 0x000000ffff117224 */ /* 0x000fe200078e001b */
[----:B------:R-:W-:Y:S01]  /*0680*/  @P4 IADD3 R14, P2, R4, R14, RZ ;  /* 0x0000000e040e4210 */ /* 0x000fe20007f5e0ff */
[----:B------:R-:W-:-:S02]  /*0690*/  IMAD.MOV.U32 R4, RZ, RZ, R9 ;  /* 0x000000ffff047224 */ /* 0x000fc400078e0009 */
[----:B------:R-:W-:Y:S01]  /*06a0*/  @P5 IMAD.X R23, R11, 0x1, R23, P3 ;  /* 0x000000010b175824 */ /* 0x000fe200018e0617 */
[----:B0-----:R-:W-:Y:S01]  /*06b0*/  @P6 IADD3 R18, P3, R6, R18, RZ ;  /* 0x0000001206126210 */ /* 0x001fe20007f7e0ff */
[----:B------:R-:W-:Y:S01]  /*06c0*/  @P4 IMAD.X R15, R5, 0x1, R15, P2 ;  /* 0x00000001050f4824 */ /* 0x000fe200010e060f */
[----:B------:R-:W-:Y:S02]  /*06d0*/  LOP3.LUT P0, RZ, R26, 0xff, RZ, 0xc0, !PT ;  /* 0x000000ff1aff7812 */ /* 0x000fe4000780c0ff */
[----:B------:R-:W-:Y:S02]  /*06e0*/  ISETP.NE.AND P1, PT, R17, RZ, PT ;  /* 0x000000ff1100720c */ /* 0x000fe40003f25270 */
[----:B------:R-:W-:Y:S01]  /*06f0*/  ISETP.NE.AND P2, PT, R4, RZ, PT ;  /* 0x000000ff0400720c */ /* 0x000fe20003f45270 */
[----:B------:R-:W-:Y:S01]  /*0700*/  @P6 IMAD.X R19, R7, 0x1, R19, P3 ;  /* 0x0000000107136824 */ /* 0x000fe200018e0613 */
[----:B------:R-:W-:Y:S02]  /*0710*/  SEL R9, RZ, 0x1, !P0 ;  /* 0x00000001ff097807 */ /* 0x000fe40004000000 */
[----:B------:R-:W-:-:S02]  /*0720*/  SEL R6, RZ, 0x1, !P1 ;  /* 0x00000001ff067807 */ /* 0x000fc40004800000 */
[----:B------:R-:W-:Y:S02]  /*0730*/  SEL R7, RZ, 0x1, !P2 ;  /* 0x00000001ff077807 */ /* 0x000fe40005000000 */
[----:B------:R-:W4:Y:S04]  /*0740*/  @P4 LDG.E.U8 R9, desc[UR4][R14.64] ;  /* 0x000000040e094981 */ /* 0x000f28000c1e1100 */
[----:B------:R-:W4:Y:S04]  /*0750*/  @P5 LDG.E.U8 R6, desc[UR4][R22.64] ;  /* 0x0000000416065981 */ /* 0x000f28000c1e1100 */
[----:B------:R-:W4:Y:S01]  /*0760*/  @P6 LDG.E.U8 R7, desc[UR4][R18.64] ;  /* 0x0000000412076981 */ /* 0x000f22000c1e1100 */
[----:B------:R-:W-:-:S05]  /*0770*/  IADD3 R4, P0, R2, UR6, RZ ;  /* 0x0000000602047c10 */ /* 0x000fca000ff1e0ff */
[----:B------:R-:W-:Y:S02]  /*0780*/  IMAD.X R5, RZ, RZ, UR7, P0 ;  /* 0x00000007ff057e24 */ /* 0x000fe400080e06ff */
[----:B------:R-:W-:Y:S01]  /*0790*/  IMAD.WIDE R4, R0, 0x8, R4 ;  /* 0x0000000800047825 */ /* 0x000fe200078e0204 */
[----:B--2---:R-:W-:Y:S02]  /*07a0*/  LOP3.LUT R3, R3, 0xff, RZ, 0xc0, !PT ;  /* 0x000000ff03037812 */ /* 0x004fe400078ec0ff */
[----:B---3--:R-:W-:-:S04]  /*07b0*/  LOP3.LUT R16, R16, 0xffff, RZ, 0xc0, !PT ;  /* 0x0000ffff10107812 */ /* 0x008fc800078ec0ff */
[----:B------:R-:W-:Y:S02]  /*07c0*/  PRMT R3, R16, 0x7604, R3 ;  /* 0x0000760410037816 */ /* 0x000fe40000000003 */
[----:B-----5:R-:W-:Y:S02]  /*07d0*/  LOP3.LUT R24, R24, 0xff, RZ, 0xc0, !PT ;  /* 0x000000ff18187812 */ /* 0x020fe400078ec0ff */
[----:B------:R-:W-:-:S04]  /*07e0*/  LOP3.LUT R25, R25, 0xffff, RZ, 0xc0, !PT ;  /* 0x0000ffff19197812 */ /* 0x000fc800078ec0ff */
[----:B------:R-:W-:-:S04]  /*07f0*/  PRMT R24, R25, 0x7604, R24 ;  /* 0x0000760419187816 */ /* 0x000fc80000000018 */
[----:B------:R-:W-:Y:S02]  /*0800*/  PRMT R10, R3, 0x5410, R24 ;  /* 0x00005410030a7816 */ /* 0x000fe40000000018 */
[----:B----4-:R-:W-:Y:S02]  /*0810*/  LOP3.LUT R8, R8, 0xff, RZ, 0xc0, !PT ;  /* 0x000000ff08087812 */ /* 0x010fe400078ec0ff */
[----:B------:R-:W-:Y:S02]  /*0820*/  LOP3.LUT R9, R9, 0xff, RZ, 0xc0, !PT ;  /* 0x000000ff09097812 */ /* 0x000fe400078ec0ff */
[----:B------:R-:W-:Y:S02]  /*0830*/  LOP3.LUT R11, R6, 0xffff, RZ, 0xc0, !PT ;  /* 0x0000ffff060b7812 */ /* 0x000fe400078ec0ff */
[----:B------:R-:W-:Y:S02]  /*0840*/  LOP3.LUT R2, R7, 0xffff, RZ, 0xc0, !PT ;  /* 0x0000ffff07027812 */ /* 0x000fe400078ec0ff */
[----:B------:R-:W-:-:S02]  /*0850*/  PRMT R11, R11, 0x7604, R8 ;  /* 0x000076040b0b7816 */ /* 0x000fc40000000008 */
[----:B------:R-:W-:-:S04]  /*0860*/  PRMT R2, R2, 0x7604, R9 ;  /* 0x0000760402027816 */ /* 0x000fc80000000009 */
[----:B------:R-:W-:-:S05]  /*0870*/  PRMT R11, R11, 0x5410, R2 ;  /* 0x000054100b0b7816 */ /* 0x000fca0000000002 */
[----:B------:R-:W-:Y:S01]  /*0880*/  STG.E.64 desc[UR4][R4.64], R10 ;  /* 0x0000000a04007986 */ /* 0x000fe2000c101b04 */
[----:B------:R-:W-:Y:S05]  /*0890*/  EXIT ;  /* 0x000000000000794d */ /* 0x000fea0003800000 */
.L_x_3441:
        /* <DEDUP_REMOVED lines=266> */
.L_x_3444:
        /* <DEDUP_REMOVED lines=8> */
.L_x_3445:
        /* <DEDUP_REMOVED lines=8> */
.L_x_3446:
        /* <DEDUP_REMOVED lines=9> */
.L_x_3447:
[----:B------:R-:W-:Y:S05]  /*1ad0*/  BSYNC B1 ;  /* 0x0000000000017941 */ /* 0x000fea0003800000 */
.L_x_3443:
[----:B------:R-:W-:-:S13]  /*1ae0*/  ISETP.GE.AND P0, PT, R6, R3, PT ;  /* 0x000000030600720c */ /* 0x000fda0003f06270 */
[----:B-1----:R-:W0:Y:S01]  /*1af0*/  @!P0 LDC.64 R8, c[0x0][0x228] ;  /* 0x00008a00ff088b82 */ /* 0x002e220000000a00 */
[----:B--2---:R-:W-:Y:S02]  /*1b00*/  @!P0 IMAD.IADD R5, R2, 0x1, R6 ;  /* 0x0000000102058824 */ /* 0x004fe400078e0206 */
[----:B------:R-:W-:-:S03]  /*1b10*/  @!P0 VIADD R6, R6, 0x80 ;  /* 0x0000008006068836 */ /* 0x000fc60000000000 */
[----:B0-----:R-:W-:-:S05]  /*1b20*/  @!P0 IADD3 R4, P1, R5, R8, RZ ;  /* 0x0000000805048210 */ /* 0x001fca0007f3e0ff */
[----:B------:R-:W-:-:S05]  /*1b30*/  @!P0 IMAD.X R5, RZ, RZ, R9, P1 ;  /* 0x000000ffff058224 */ /* 0x000fca00008e0609 */
[----:B------:R2:W-:Y:S03]  /*1b40*/  @!P0 STG.E.U8 desc[UR4][R4.64], R29 ;  /* 0x0000001d04008986 */ /* 0x0005e6000c101104 */
.L_x_3448:
[----:B------:R-:W-:Y:S05]  /*1b50*/  BSYNC B0 ;  /* 0x0000000000007941 */ /* 0x000fea0003800000 */
.L_x_3442:
        /* <DEDUP_REMOVED lines=9> */
.L_x_3449:
        /* <DEDUP_REMOVED lines=9> */
.L_x_28014:


//--------------------- .text._ZN2at6native18elementwise_kernelILi128ELi4EZNS0_15gpu_kernel_implIZZZNS0_28launch_masked_scatter_kernelERKNS_10TensorBaseES5_S5_S5_ENKUlvE_clEvENKUlvE7_clEvEUlN3c107complexIfEEblE_EEvRNS_18TensorIteratorBaseERKT_EUliE_EEviT1_ --------------------------
	.section	.text._ZN2at6native18elementwise_kernelILi128ELi4EZNS0_15gpu_kernel_implIZZZNS0_28launch_masked_scatter_kernelERKNS_10TensorBaseES5_S5_S5_ENKUlvE_clEvENKUlvE7_clEvEUlN3c107complexIfEEblE_EEvRNS_18TensorIteratorBaseERKT_EUliE_EEviT1_,"ax",@progbits
	.align	128
        .global         _ZN2at6native18elementwise_kernelILi128ELi4EZNS0_15gpu_kernel_implIZZZNS0_28launch_masked_scatter_kernelERKNS_10TensorBaseES5_S5_S5_ENKUlvE_clEvENKUlvE7_clEvEUlN3c107complexIfEEblE_EEvRNS_18TensorIteratorBaseERKT_EUliE_EEviT1_
        .type           _ZN2at6native18elementwise_kernelILi128ELi4EZNS0_15gpu_kernel_implIZZZNS0_28launch_masked_scatter_kernelERKNS_10TensorBaseES5_S5_S5_ENKUlvE_clEvENKUlvE7_clEvEUlN3c107complexIfEEblE_EEvRNS_18TensorIteratorBaseERKT_EUliE_EEviT1_,@function
        .size           _ZN2at6native18elementwise_kernelILi128ELi4EZNS0_15gpu_kernel_implIZZZNS0_28launch_masked_scatter_kernelERKNS_10TensorBaseES5_S5_S5_ENKUlvE_clEvENKUlvE7_clEvEUlN3c107complexIfEEblE_EEvRNS_18TensorIteratorBaseERKT_EUliE_EEviT1_,(.L_x_28015 - _ZN2at6native18elementwise_kernelILi128ELi4EZNS0_15gpu_kernel_implIZZZNS0_28launch_masked_scatter_kernelERKNS_10TensorBaseES5_S5_S5_ENKUlvE_clEvENKUlvE7_clEvEUlN3c107complexIfEEblE_EEvRNS_18TensorIteratorBaseERKT_EUliE_EEviT1_)
        .other          _ZN2at6native18elementwise_kernelILi128ELi4EZNS0_15gpu_kernel_implIZZZNS0_28launch_masked_scatter_kernelERKNS_10TensorBaseES5_S5_S5_ENKUlvE_clEvENKUlvE7_clEvEUlN3c107complexIfEEblE_EEvRNS_18TensorIteratorBaseERKT_EUliE_EEviT1_,@"STO_CUDA_ENTRY STV_DEFAULT"
_ZN2at6native18elementwise_kernelILi128ELi4EZNS0_15gpu_kernel_implIZZZNS0_28launch_masked_scatter_kernelERKNS_10TensorBaseES5_S5_S5_ENKUlvE_clEvENKUlvE7_clEvEUlN3c107complexIfEEblE_EEvRNS_18TensorIteratorBaseERKT_EUliE_EEviT1_:
.text._ZN2at6native18elementwise_kernelILi128ELi4EZNS0_15gpu_kernel_implIZZZNS0_28launch_masked_scatter_kernelERKNS_10TensorBaseES5_S5_S5_ENKUlvE_clEvENKUlvE7_clEvEUlN3c107complexIfEEblE_EEvRNS_18TensorIteratorBaseERKT_EUliE_EEviT1_:
        /* <DEDUP_REMOVED lines=391> */
.L_x_3452:
[----:B------:R-:W0:Y:S01]  /*1870*/  LDC.U8 R6, c[0x0][0x509] ;  /* 0x00014240ff067b82 */ /* 0x000e220000000000 */
[----:B------:R-:W-:Y:S01]  /*1880*/  ULDC.64 UR4, c[0x0][0x4d8] ;  /* 0x0001360000047ab9 */ /* 0x000fe20000000a00 */
[----:B------:R-:W-:Y:S01]  /*1890*/  ULDC.64 UR6, c[0x0][0x4e0] ;  /* 0x0001380000067ab9 */ /* 0x000fe20000000a00 */
[----:B------:R-:W-:Y:S01]  /*18a0*/  IADD3 R24, P1, R24, UR4, RZ ;  /* 0x0000000418187c10 */ /* 0x000fe2000ff3e0ff */
[----:B------:R-:W-:Y:S01]  /*18b0*/  BSSY B6, `(.L_x_3453) ;  /* 0x00000f6000067945 */ /* 0x000fe20003800000 */
        /* <DEDUP_REMOVED lines=14> */
[----:B------:R-:W2:Y:S01]  /*19a0*/  LDG.E.S8 R4, desc[UR36][R4.64] ;  /* 0x0000002404047981 */ /* 0x000ea2000c1e1300 */
[----:B------:R-:W-:Y:S01]  /*19b0*/  IMAD.MOV.U32 R23, RZ, RZ, RZ ;  /* 0x000000ffff177224 */ /* 0x000fe200078e00ff */
[----:B--2---:R0:W1:Y:S01]  /*19c0*/  I2F.S16 R22, R4 ;  /* 0x0000000400167306 */ /* 0x0040620000101400 */
[----:B------:R-:W-:Y:S05]  /*19d0*/  BRA `(.L_x_3459) ;  /* 0x0000000c008c7947 */ /* 0x000fea0003800000 */
.L_x_3457:
[----:B------:R-:W2:Y:S01]  /*19e0*/  LDG.E.U8 R4, desc[UR36][R4.64] ;  /* 0x0000002404047981 */ /* 0x000ea2000c1e1100 */
[----:B------:R-:W-:Y:S01]  /*19f0*/  IMAD.MOV.U32 R23, RZ, RZ, RZ ;  /* 0x000000ffff177224 */ /* 0x000fe200078e00ff */
[----:B--2---:R-:W-:Y:S01]  /*1a00*/  I2FP.F32.U32 R22, R4 ;  /* 0x0000000400167245 */ /* 0x004fe20000201000 */
[----:B------:R-:W-:Y:S06]  /*1a10*/  BRA `(.L_x_3459) ;  /* 0x0000000c007c7947 */ /* 0x000fec0003800000 */
.L_x_3456:
[----:B------:R-:W-:-:S13]  /*1a20*/  ISETP.NE.AND P0, PT, R3, 0x2, PT ;  /* 0x000000020300780c */ /* 0x000fda0003f05270 */
[----:B------:R-:W-:Y:S05]  /*1a30*/  @!P0 BRA `(.L_x_3460) ;  /* 0x0000000000308947 */ /* 0x000fea0003800000 */
[----:B------:R-:W-:-:S13]  /*1a40*/  ISETP.NE.AND P0, PT, R3, 0x3, PT ;  /* 0x000000030300780c */ /* 0x000fda0003f05270 */
[----:B------:R-:W-:Y:S05]  /*1a50*/  @!P0 BRA `(.L_x_3461) ;  /* 0x0000000000188947 */ /* 0x000fea0003800000 */
[----:B------:R-:W-:-:S13]  /*1a60*/  ISETP.NE.AND P0, PT, R3, 0x4, PT ;  /* 0x000000040300780c */ /* 0x000fda0003f05270 */
[----:B------:R-:W-:Y:S05]  /*1a70*/  @P0 BRA `(.L_x_3458) ;  /* 0x0000000c00000947 */ /* 0x000fea0003800000 */
[----:B------:R-:W2:Y:S01]  /*1a80*/  LDG.E.64 R4, desc[UR36][R4.64] ;  /* 0x0000002404047981 */ /* 0x000ea2000c1e1b00 */
[----:B------:R-:W-:Y:S01]  /*1a90*/  IMAD.MOV.U32 R23, RZ, RZ, RZ ;  /* 0x000000ffff177224 */ /* 0x000fe200078e00ff */
[----:B--2---:R4:W0:Y:S01]  /*1aa0*/  I2F.S64 R22, R4 ;  /* 0x0000000400167312 */ /* 0x0048220000301400 */
[----:B------:R-:W-:Y:S05]  /*1ab0*/  BRA `(.L_x_3459) ;  /* 0x0000000c00547947 */ /* 0x000fea0003800000 */
.L_x_3461:
[----:B------:R-:W2:Y:S01]  /*1ac0*/  LDG.E R4, desc[UR36][R4.64] ;  /* 0x0000002404047981 */ /* 0x000ea2000c1e1900 */
[----:B------:R-:W-:Y:S01]  /*1ad0*/  IMAD.MOV.U32 R23, RZ, RZ, RZ ;  /* 0x000000ffff177224 */ /* 0x000fe200078e00ff */
[----:B--2---:R-:W-:Y:S01]  /*1ae0*/  I2FP.F32.S32 R22, R4 ;  /* 0x0000000400167245 */ /* 0x004fe20000201400 */
[----:B------:R-:W-:Y:S06]  /*1af0*/  BRA `(.L_x_3459) ;  /* 0x0000000c00447947 */ /* 0x000fec0003800000 */
.L_x_3460:
[----:B------:R-:W2:Y:S01]  /*1b00*/  LDG.E.U16 R4, desc[UR36][R4.64] ;  /* 0x0000002404047981 */ /* 0x000ea2000c1e1500 */
[----:B------:R-:W-:Y:S01]  /*1b10*/  IMAD.MOV.U32 R23, RZ, RZ, RZ ;  /* 0x000000ffff177224 */ /* 0x000fe200078e00ff */
[----:B--2---:R0:W1:Y:S01]  /*1b20*/  I2F.S16 R22, R4 ;  /* 0x0000000400167306 */ /* 0x0040620000101400 */
[----:B------:R-:W-:Y:S05]  /*1b30*/  BRA `(.L_x_3459) ;  /* 0x0000000c00347947 */ /* 0x000fea0003800000 */
.L_x_3455:
[----:B------:R-:W-:-:S13]  /*1b40*/  ISETP.GT.AND P0, PT, R3, 0x6, PT ;  /* 0x000000060300780c */ /* 0x000fda0003f04270 */
[----:B------:R-:W-:Y:S05]  /*1b50*/  @P0 BRA `(.L_x_3462) ;  /* 0x00000000002c0947 */ /* 0x000fea0003800000 */
[----:B------:R-:W-:-:S13]  /*1b60*/  ISETP.NE.AND P0, PT, R3, 0x5, PT ;  /* 0x000000050300780c */ /* 0x000fda0003f05270 */
[----:B------:R-:W-:Y:S05]  /*1b70*/  @!P0 BRA `(.L_x_3463) ;  /* 0x0000000000148947 */ /* 0x000fea0003800000 */
[----:B------:R-:W-:-:S13]  /*1b80*/  ISETP.NE.AND P0, PT, R3, 0x6, PT ;  /* 0x000000060300780c */ /* 0x000fda0003f05270 */
[----:B------:R-:W-:Y:S05]  /*1b90*/  @P0 BRA `(.L_x_3458) ;  /* 0x0000000800b80947 */ /* 0x000fea0003800000 */
[----:B------:R2:W5:Y:S01]  /*1ba0*/  LDG.E R22, desc[UR36][R4.64] ;  /* 0x0000002404167981 */ /* 0x000562000c1e1900 */
[----:B------:R-:W-:Y:S01]  /*1bb0*/  IMAD.MOV.U32 R23, RZ, RZ, RZ ;  /* 0x000000ffff177224 */ /* 0x000fe200078e00ff */
[----:B------:R-:W-:Y:S06]  /*1bc0*/  BRA `(.L_x_3459) ;  /* 0x0000000c00107947 */ /* 0x000fec0003800000 */
.L_x_3463:
[----:B------:R-:W2:Y:S01]  /*1bd0*/  LDG.E.U16 R4, desc[UR36][R4.64] ;  /* 0x0000002404047981 */ /* 0x000ea2000c1e1500 */
[----:B------:R-:W-:Y:S02]  /*1be0*/  IMAD.MOV.U32 R23, RZ, RZ, RZ ;  /* 0x000000ffff177224 */ /* 0x000fe400078e00ff */
[----:B--2---:R-:W-:Y:S01]  /*1bf0*/  HADD2.F32 R22, -RZ, R4.H0_H0 ;  /* 0x20000004ff167230 */ /* 0x004fe20000004100 */
[----:B------:R-:W-:Y:S06]  /*1c00*/  BRA `(.L_x_3459) ;  /* 0x0000000c00007947 */ /* 0x000fec0003800000 */
.L_x_3462:
        /* <DEDUP_REMOVED lines=8> */
.L_x_3465:
[----:B------:R-:W2:Y:S02]  /*1c90*/  LDG.E R4, desc[UR36][R4.64] ;  /* 0x0000002404047981 */ /* 0x000ea4000c1e1900 */
[--C-:B--2---:R-:W-:Y:S02]  /*1ca0*/  HADD2.F32 R23, -RZ, R4.reuse.H1_H1 ;  /* 0x30000004ff177230 */ /* 0x104fe40000004100 */
[----:B------:R-:W-:Y:S01]  /*1cb0*/  HADD2.F32 R22, -RZ, R4.H0_H0 ;  /* 0x20000004ff167230 */ /* 0x000fe20000004100 */
[----:B------:R-:W-:Y:S06]  /*1cc0*/  BRA `(.L_x_3459) ;  /* 0x0000000800d07947 */ /* 0x000fec0003800000 */
.L_x_3464:
[----:B------:R-:W2:Y:S01]  /*1cd0*/  LDG.E.64 R4, desc[UR36][R4.64] ;  /* 0x0000002404047981 */ /* 0x000ea2000c1e1b00 */
[----:B------:R-:W-:Y:S01]  /*1ce0*/  UMOV UR4, 0xf0000000 ;  /* 0xf000000000047882 */ /* 0x000fe20000000000 */
[----:B------:R-:W-:Y:S01]  /*1cf0*/  UMOV UR5, 0x380fffff ;  /* 0x380fffff00057882 */ /* 0x000fe20000000000 */
[----:B------:R-:W-:Y:S01]  /*1d00*/  IMAD.MOV.U32 R23, RZ, RZ, RZ ;  /* 0x000000ffff177224 */ /* 0x000fe200078e00ff */
[----:B--2---:R-:W0:Y:S01]  /*1d10*/  F2F.F32.F64 R22, R4 ;  /* 0x0000000400167310 */ /* 0x004e220000301000 */
[----:B------:R-:W-:-:S14]  /*1d20*/  DSETP.GEU.AND P0, PT, |R4|, UR4, PT ;  /* 0x0000000404007e2a */ /* 0x000fdc000bf0e200 */
[----:B0-----:R-:W-:Y:S01]  /*1d30*/  @!P0 FMUL R22, R22, 1.175494350822287508e-38 ;  /* 0x0080000016168820 */ /* 0x001fe20000400000 */
[----:B------:R-:W-:Y:S06]  /*1d40*/  BRA `(.L_x_3459) ;  /* 0x0000000800b07947 */ /* 0x000fec0003800000 */
.L_x_3454:
        /* <DEDUP_REMOVED lines=11> */
[----:B------:R-:W-:Y:S01]  /*1e00*/  FSEL R22, RZ, 1, !P0 ;  /* 0x3f800000ff167808 */ /* 0x000fe20004000000 */
[----:B------:R-:W-:Y:S08]  /*1e10*/  BRA `(.L_x_3459) ;  /* 0x00000008007c7947 */ /* 0x000ff00003800000 */
.L_x_3468:
[----:B------:R-:W2:Y:S01]  /*1e20*/  LDG.E.128 R4, desc[UR36][R4.64] ;  /* 0x0000002404047981 */ /* 0x000ea2000c1e1d00 */
[----:B------:R-:W-:Y:S01]  /*1e30*/  UMOV UR4, 0xf0000000 ;  /* 0xf000000000047882 */ /* 0x000fe20000000000 */
[----:B------:R-:W-:Y:S01]  /*1e40*/  UMOV UR5, 0x380fffff ;  /* 0x380fffff00057882 */ /* 0x000fe20000000000 */
[----:B--2---:R-:W0:Y:S01]  /*1e50*/  F2F.F32.F64 R23, R6 ;  /* 0x0000000600177310 */ /* 0x004e220000301000 */
[----:B------:R-:W-:Y:S02]  /*1e60*/  DSETP.GEU.AND P0, PT, |R6|, UR4, PT ;  /* 0x0000000406007e2a */ /* 0x000fe4000bf0e200 */
[----:B------:R-:W-:-:S05]  /*1e70*/  DSETP.GEU.AND P1, PT, |R4|, UR4, PT ;  /* 0x0000000404007e2a */ /* 0x000fca000bf2e200 */
[----:B------:R-:W1:Y:S07]  /*1e80*/  F2F.F32.F64 R22, R4 ;  /* 0x0000000400167310 */ /* 0x000e6e0000301000 */
[----:B0-----:R-:W-:Y:S02]  /*1e90*/  @!P0 FMUL R23, R23, 1.175494350822287508e-38 ;  /* 0x0080000017178820 */ /* 0x001fe40000400000 */
[----:B-1----:R-:W-:Y:S01]  /*1ea0*/  @!P1 FMUL R22, R22, 1.175494350822287508e-38 ;  /* 0x0080000016169820 */ /* 0x002fe20000400000 */
[----:B------:R-:W-:Y:S06]  /*1eb0*/  BRA `(.L_x_3459) ;  /* 0x0000000800547947 */ /* 0x000fec0003800000 */
.L_x_3467:
        /* <DEDUP_REMOVED lines=8> */
[----:B------:R-:W-:Y:S02]  /*1f40*/  IMAD.MOV.U32 R23, RZ, RZ, RZ ;  /* 0x000000ffff177224 */ /* 0x000fe400078e00ff */
        /* <DEDUP_REMOVED lines=16> */
[----:B------:R-:W-:Y:S01]  /*2050*/  LOP3.LUT R22, R3, 0x80000000, R22, 0xf8, !PT ;  /* 0x8000000003167812 */ /* 0x000fe200078ef816 */
[----:B------:R-:W-:Y:S06]  /*2060*/  BRA `(.L_x_3459) ;  /* 0x0000000400e87947 */ /* 0x000fec0003800000 */
.L_x_3470:
[----:B------:R-:W2:Y:S01]  /*2070*/  LDG.E.U8 R4, desc[UR36][R4.64] ;  /* 0x0000002404047981 */ /* 0x000ea2000c1e1100 */
[----:B------:R-:W-:Y:S02]  /*2080*/  IMAD.MOV.U32 R23, RZ, RZ, RZ ;  /* 0x000000ffff177224 */ /* 0x000fe400078e00ff */
[----:B--2---:R-:W-:-:S05]  /*2090*/  IMAD.SHL.U32 R0, R4, 0x2000000, RZ ;  /* 0x0200000004007824 */ /* 0x004fca00078e00ff */
[----:B------:R-:W-:-:S13]  /*20a0*/  ISETP.GE.U32.AND P0, PT, R0, 0x8000000, PT ;  /* 0x080000000000780c */ /* 0x000fda0003f06070 */
[C---:B------:R-:W-:Y:S02]  /*20b0*/  @!P0 IMAD.SHL.U32 R0, R4.reuse, 0x100, RZ ;  /* 0x0000010004008824 */ /* 0x040fe400078e00ff */
[----:B------:R-:W-:-:S03]  /*20c0*/  @P0 IMAD.SHL.U32 R3, R4, 0x200000, RZ ;  /* 0x0020000004030824 */ /* 0x000fc600078e00ff */
[----:B------:R-:W-:Y:S02]  /*20d0*/  @!P0 LOP3.LUT R0, R0, 0x7f00, RZ, 0xc0, !PT ;  /* 0x00007f0000008812 */ /* 0x000fe400078ec0ff */
[----:B------:R-:W-:Y:S02]  /*20e0*/  @P0 LOP3.LUT R3, R3, 0x70000000, RZ, 0xfc, !PT ;  /* 0x7000000003030812 */ /* 0x000fe400078efcff */
[----:B------:R-:W-:-:S03]  /*20f0*/  @!P0 LOP3.LUT R0, R0, 0x3f000000, RZ, 0xfc, !PT ;  /* 0x3f00000000008812 */ /* 0x000fc600078efcff */
[----:B------:R-:W-:Y:S01]  /*2100*/  @P0 FMUL.FTZ R22, R3, 1.9259299443872358531e-34 ;  /* 0x0780000003160820 */ /* 0x000fe20000410000 */
[----:B------:R-:W-:Y:S02]  /*2110*/  IMAD.SHL.U32 R3, R4, 0x1000000, RZ ;  /* 0x0100000004037824 */ /* 0x000fe400078e00ff */
[----:B------:R-:W-:-:S05]  /*2120*/  @!P0 FADD.FTZ R22, R0, -0.5 ;  /* 0xbf00000000168421 */ /* 0x000fca0000010000 */
[----:B------:R-:W-:Y:S01]  /*2130*/  LOP3.LUT R22, R22, 0x80000000, R3, 0xf8, !PT ;  /* 0x8000000016167812 */ /* 0x000fe200078ef803 */
[----:B------:R-:W-:Y:S06]  /*2140*/  BRA `(.L_x_3459) ;  /* 0x0000000400b07947 */ /* 0x000fec0003800000 */
.L_x_3469:
[----:B------:R-:W2:Y:S01]  /*2150*/  LDG.E.U16 R4, desc[UR36][R4.64] ;  /* 0x0000002404047981 */ /* 0x000ea2000c1e1500 */
[----:B------:R-:W-:Y:S02]  /*2160*/  IMAD.MOV.U32 R23, RZ, RZ, RZ ;  /* 0x000000ffff177224 */ /* 0x000fe400078e00ff */
[----:B--2---:R-:W-:Y:S01]  /*2170*/  IMAD.U32 R22, R4, 0x10000, RZ ;  /* 0x0001000004167824 */ /* 0x004fe200078e00ff */
[----:B------:R-:W-:Y:S06]  /*2180*/  BRA `(.L_x_3459) ;  /* 0x0000000400a07947 */ /* 0x000fec0003800000 */
.L_x_3466:
        /* <DEDUP_REMOVED lines=8> */
[----:B------:R-:W2:Y:S01]  /*2210*/  LDG.E.U16 R4, desc[UR36][R4.64] ;  /* 0x0000002404047981 */ /* 0x000ea2000c1e1500 */
[----:B------:R-:W-:Y:S01]  /*2220*/  IMAD.MOV.U32 R23, RZ, RZ, RZ ;  /* 0x000000ffff177224 */ /* 0x000fe200078e00ff */
[----:B--2---:R-:W-:Y:S01]  /*2230*/  I2FP.F32.U32 R22, R4 ;  /* 0x0000000400167245 */ /* 0x004fe20000201000 */
[----:B------:R-:W-:Y:S06]  /*2240*/  BRA `(.L_x_3459) ;  /* 0x0000000400707947 */ /* 0x000fec0003800000 */
.L_x_3473:
[----:B------:R-:W2:Y:S01]  /*2250*/  LDG.E.U8 R3, desc[UR36][R4.64] ;  /* 0x0000002404037981 */ /* 0x000ea2000c1e1100 */
[----:B------:R-:W-:Y:S02]  /*2260*/  CS2R R22, SRZ ;  /* 0x0000000000167805 */ /* 0x000fe4000001ff00 */
        /* <DEDUP_REMOVED lines=18> */
.L_x_3475:
[----:B------:R-:W-:Y:S05]  /*2390*/  BSYNC B0 ;  /* 0x0000000000007941 */ /* 0x000fea0003800000 */
.L_x_3474:
[----:B------:R-:W-:Y:S01]  /*23a0*/  IMAD.SHL.U32 R3, R3, 0x100000, RZ ;  /* 0x0010000003037824 */ /* 0x000fe200078e00ff */
[----:B------:R-:W-:-:S04]  /*23b0*/  LEA R5, R0, 0x3b800000, 0x17 ;  /* 0x3b80000000057811 */ /* 0x000fc800078eb8ff */
[----:B------:R-:W-:Y:S01]  /*23c0*/  LOP3.LUT R22, R5, R3, R22, 0xfe, !PT ;  /* 0x0000000305167212 */ /* 0x000fe200078efe16 */
[----:B------:R-:W-:Y:S06]  /*23d0*/  BRA `(.L_x_3459) ;  /* 0x00000004000c7947 */ /* 0x000fec0003800000 */
.L_x_3472:
        /* <DEDUP_REMOVED lines=20> */
.L_x_3477:
[----:B------:R-:W-:Y:S05]  /*2520*/  BSYNC B0 ;  /* 0x0000000000007941 */ /* 0x000fea0003800000 */
.L_x_3476:
[----:B------:R-:W-:Y:S01]  /*2530*/  IMAD.SHL.U32 R3, R3, 0x200000, RZ ;  /* 0x0020000003037824 */ /* 0x000fe200078e00ff */
[----:B------:R-:W-:-:S04]  /*2540*/  LEA R5, R0, 0x37800000, 0x17 ;  /* 0x3780000000057811 */ /* 0x000fc800078eb8ff */
[----:B------:R-:W-:Y:S01]  /*2550*/  LOP3.LUT R22, R5, R3, R22, 0xfe, !PT ;  /* 0x0000000305167212 */ /* 0x000fe200078efe16 */
[----:B------:R-:W-:Y:S06]  /*2560*/  BRA `(.L_x_3459) ;  /* 0x0000000000a87947 */ /* 0x000fec0003800000 */
.L_x_3471:
        /* <DEDUP_REMOVED lines=14> */
.L_x_3481:
[----:B------:R-:W-:Y:S05]  /*2650*/  BSYNC B0 ;  /* 0x0000000000007941 */ /* 0x000fea0003800000 */
.L_x_3480:
[----:B------:R-:W-:Y:S01]  /*2660*/  IMAD.MOV.U32 R23, RZ, RZ, RZ ;  /* 0x000000ffff177224 */ /* 0x000fe200078e00ff */
[----:B------:R-:W-:Y:S06]  /*2670*/  BRA `(.L_x_3459) ;  /* 0x0000000000647947 */ /* 0x000fec0003800000 */
.L_x_3458:
        /* <DEDUP_REMOVED lines=16> */
.L_x_3482:
[----:B------:R-:W-:Y:S01]  /*2780*/  CS2R R22, SRZ ;  /* 0x0000000000167805 */ /* 0x000fe2000001ff00 */
[----:B------:R-:W-:Y:S06]  /*2790*/  BRA `(.L_x_3459) ;  /* 0x00000000001c7947 */ /* 0x000fec0003800000 */
.L_x_3479:
[----:B------:R-:W2:Y:S01]  /*27a0*/  LDG.E.64 R4, desc[UR36][R4.64] ;  /* 0x0000002404047981 */ /* 0x000ea2000c1e1b00 */
[----:B------:R-:W-:Y:S01]  /*27b0*/  IMAD.MOV.U32 R23, RZ, RZ, RZ ;  /* 0x000000ffff177224 */ /* 0x000fe200078e00ff */
[----:B--2---:R0:W1:Y:S01]  /*27c0*/  I2F.U64 R22, R4 ;  /* 0x0000000400167312 */ /* 0x0040620000301000 */
[----:B------:R-:W-:Y:S05]  /*27d0*/  BRA `(.L_x_3459) ;  /* 0x00000000000c7947 */ /* 0x000fea0003800000 */
.L_x_3478:
[----:B------:R-:W2:Y:S01]  /*27e0*/  LDG.E R4, desc[UR36][R4.64] ;  /* 0x0000002404047981 */ /* 0x000ea2000c1e1900 */
[----:B------:R-:W-:Y:S01]  /*27f0*/  IMAD.MOV.U32 R23, RZ, RZ, RZ ;  /* 0x000000ffff177224 */ /* 0x000fe200078e00ff */
[----:B--2---:R-:W-:-:S07]  /*2800*/  I2FP.F32.U32 R22, R4 ;  /* 0x0000000400167245 */ /* 0x004fce0000201000 */
.L_x_3459:
[----:B------:R-:W-:Y:S05]  /*2810*/  BSYNC B6 ;  /* 0x0000000000067941 */ /* 0x000fea0003800000 */
.L_x_3453:
[----:B0-234-:R-:W0:Y:S01]  /*2820*/  LDC.U8 R4, c[0x0][0x50a] ;  /* 0x00014280ff047b82 */ /* 0x01de220000000000 */
        /* <DEDUP_REMOVED lines=18> */
.L_x_3486:
[----:B------:R-:W2:Y:S02]  /*2950*/  LDG.E.U8 R2, desc[UR36][R2.64] ;  /* 0x0000002402027981 */ /* 0x000ea4000c1e1100 */
[----:B--2---:R-:W-:-:S04]  /*2960*/  ISETP.NE.AND P0, PT, R2, RZ, PT ;  /* 0x000000ff0200720c */ /* 0x004fc80003f05270 */
[----:B------:R-:W-:Y:S01]  /*2970*/  P2R R19, PR, RZ, 0x1 ;  /* 0x00000001ff137803 */ /* 0x000fe20000000000 */
[----:B------:R-:W-:Y:S08]  /*2980*/  BRA `(.L_x_3488) ;  /* 0x0000000c00c47947 */ /* 0x000ff00003800000 */
.L_x_3485:
        /* <DEDUP_REMOVED lines=11> */
.L_x_3490:
[----:B------:R-:W2:Y:S02]  /*2a40*/  LDG.E R2, desc[UR36][R2.64] ;  /* 0x0000002402027981 */ /* 0x000ea4000c1e1900 */
[----:B--2---:R-:W-:-:S04]  /*2a50*/  ISETP.NE.AND P0, PT, R2, RZ, PT ;  /* 0x000000ff0200720c */ /* 0x004fc80003f05270 */
[----:B------:R-:W-:Y:S01]  /*2a60*/  P2R R19, PR, RZ, 0x1 ;  /* 0x00000001ff137803 */ /* 0x000fe20000000000 */
[----:B------:R-:W-:Y:S08]  /*2a70*/  BRA `(.L_x_3488) ;  /* 0x0000000c00887947 */ /* 0x000ff00003800000 */
.L_x_3489:
[----:B------:R-:W2:Y:S02]  /*2a80*/  LDG.E.U16 R2, desc[UR36][R2.64] ;  /* 0x0000002402027981 */ /* 0x000ea4000c1e1500 */
[----:B--2---:R-:W-:-:S04]  /*2a90*/  ISETP.NE.AND P0, PT, R2, RZ, PT ;  /* 0x000000ff0200720c */ /* 0x004fc80003f05270 */
[----:B------:R-:W-:Y:S01]  /*2aa0*/  P2R R19, PR, RZ, 0x1 ;  /* 0x00000001ff137803 */ /* 0x000fe20000000000 */
[----:B------:R-:W-:Y:S08]  /*2ab0*/  BRA `(.L_x_3488) ;  /* 0x0000000c00787947 */ /* 0x000ff00003800000 */
.L_x_3484:
        /* <DEDUP_REMOVED lines=10> */
.L_x_3492:
[----:B------:R-:W2:Y:S02]  /*2b60*/  LDG.E.U16 R0, desc[UR36][R2.64] ;  /* 0x0000002402007981 */ /* 0x000ea4000c1e1500 */
[----:B--2---:R-:W-:-:S05]  /*2b70*/  HADD2.F32 R0, -RZ, R0.H0_H0 ;  /* 0x20000000ff007230 */ /* 0x004fca0000004100 */
[----:B------:R-:W-:-:S04]  /*2b80*/  FSETP.NEU.FTZ.AND P0, PT, R0, RZ, PT ;  /* 0x000000ff0000720b */ /* 0x000fc80003f1d000 */
[----:B------:R-:W-:Y:S01]  /*2b90*/  P2R R19, PR, RZ, 0x1 ;  /* 0x00000001ff137803 */ /* 0x000fe20000000000 */
[----:B------:R-:W-:Y:S08]  /*2ba0*/  BRA `(.L_x_3488) ;  /* 0x0000000c003c7947 */ /* 0x000ff00003800000 */
.L_x_3491:
        /* <DEDUP_REMOVED lines=12> */
.L_x_3494:
        /* <DEDUP_REMOVED lines=11> */
.L_x_3493:
[----:B------:R-:W2:Y:S02]  /*2d20*/  LDG.E.64 R2, desc[UR36][R2.64] ;  /* 0x0000002402027981 */ /* 0x000ea4000c1e1b00 */
[----:B--2---:R-:W-:-:S06]  /*2d30*/  DSETP.NEU.AND P0, PT, R2, RZ, PT ;  /* 0x000000ff0200722a */ /* 0x004fcc0003f0d000 */
[----:B------:R-:W-:Y:S01]  /*2d40*/  P2R R19, PR, RZ, 0x1 ;  /* 0x00000001ff137803 */ /* 0x000fe20000000000 */
[----:B------:R-:W-:Y:S07]  /*2d50*/  BRA `(.L_x_3488) ;  /* 0x0000000800d07947 */ /* 0x000fee0003800000 */
.L_x_3483:
        /* <DEDUP_REMOVED lines=12> */
.L_x_3497:
[----:B------:R-:W2:Y:S02]  /*2e20*/  LDG.E.128 R4, desc[UR36][R2.64] ;  /* 0x0000002402047981 */ /* 0x000ea4000c1e1d00 */
[----:B--2---:R-:W-:-:S06]  /*2e30*/  DSETP.NEU.AND P0, PT, R6, RZ, PT ;  /* 0x000000ff0600722a */ /* 0x004fcc0003f0d000 */
[----:B------:R-:W-:-:S06]  /*2e40*/  DSETP.NEU.OR P0, PT, R4, RZ, P0 ;  /* 0x000000ff0400722a */ /* 0x000fcc000070d400 */
[----:B------:R-:W-:Y:S01]  /*2e50*/  P2R R19, PR, RZ, 0x1 ;  /* 0x00000001ff137803 */ /* 0x000fe20000000000 */
[----:B------:R-:W-:Y:S07]  /*2e60*/  BRA `(.L_x_3488) ;  /* 0x00000008008c7947 */ /* 0x000fee0003800000 */
.L_x_3496:
        /* <DEDUP_REMOVED lines=28> */
.L_x_3499:
        /* <DEDUP_REMOVED lines=15> */
.L_x_3498:
[----:B------:R-:W2:Y:S02]  /*3120*/  LDG.E.U16 R0, desc[UR36][R2.64] ;  /* 0x0000002402007981 */ /* 0x000ea4000c1e1500 */
[----:B--2---:R-:W-:-:S05]  /*3130*/  IMAD.U32 R0, R0, 0x10000, RZ ;  /* 0x0001000000007824 */ /* 0x004fca00078e00ff */
[----:B------:R-:W-:-:S04]  /*3140*/  FSETP.NEU.FTZ.AND P0, PT, R0, RZ, PT ;  /* 0x000000ff0000720b */ /* 0x000fc80003f1d000 */
[----:B------:R-:W-:Y:S01]  /*3150*/  P2R R19, PR, RZ, 0x1 ;  /* 0x00000001ff137803 */ /* 0x000fe20000000000 */
[----:B------:R-:W-:Y:S08]  /*3160*/  BRA `(.L_x_3488) ;  /* 0x0000000400cc7947 */ /* 0x000ff00003800000 */
.L_x_3495:
        /* <DEDUP_REMOVED lines=12> */
.L_x_3502:
        /* <DEDUP_REMOVED lines=21> */
.L_x_3506:
[----:B------:R-:W-:Y:S05]  /*3380*/  BSYNC B1 ;  /* 0x0000000000017941 */ /* 0x000fea0003800000 */
.L_x_3505:
[----:B------:R-:W-:Y:S01]  /*3390*/  LEA R3, R0, 0x3b800000, 0x17 ;  /* 0x3b80000000037811 */ /* 0x000fe200078eb8ff */
[----:B------:R-:W-:-:S05]  /*33a0*/  IMAD.SHL.U32 R0, R2, 0x100000, RZ ;  /* 0x0010000002007824 */ /* 0x000fca00078e00ff */
[----:B------:R-:W-:-:S07]  /*33b0*/  LOP3.LUT R0, R3, R0, R4, 0xfe, !PT ;  /* 0x0000000003007212 */ /* 0x000fce00078efe04 */
.L_x_3504:
[----:B------:R-:W-:Y:S05]  /*33c0*/  BSYNC B0 ;  /* 0x0000000000007941 */ /* 0x000fea0003800000 */
.L_x_3503:
[----:B------:R-:W-:-:S04]  /*33d0*/  FSETP.NEU.FTZ.AND P0, PT, R0, RZ, PT ;  /* 0x000000ff0000720b */ /* 0x000fc80003f1d000 */
[----:B------:R-:W-:Y:S01]  /*33e0*/  P2R R19, PR, RZ, 0x1 ;  /* 0x00000001ff137803 */ /* 0x000fe20000000000 */
[----:B------:R-:W-:Y:S08]  /*33f0*/  BRA `(.L_x_3488) ;  /* 0x0000000400287947 */ /* 0x000ff00003800000 */
.L_x_3501:
        /* <DEDUP_REMOVED lines=21> */
.L_x_3510:
[----:B------:R-:W-:Y:S05]  /*3550*/  BSYNC B1 ;  /* 0x0000000000017941 */ /* 0x000fea0003800000 */
.L_x_3509:
[----:B------:R-:W-:Y:S01]  /*3560*/  LEA R3, R0, 0x37800000, 0x17 ;  /* 0x3780000000037811 */ /* 0x000fe200078eb8ff */
[----:B------:R-:W-:-:S05]  /*3570*/  IMAD.SHL.U32 R0, R2, 0x200000, RZ ;  /* 0x0020000002007824 */ /* 0x000fca00078e00ff */
[----:B------:R-:W-:-:S07]  /*3580*/  LOP3.LUT R0, R3, R0, R4, 0xfe, !PT ;  /* 0x0000000003007212 */ /* 0x000fce00078efe04 */
.L_x_3508:
[----:B------:R-:W-:Y:S05]  /*3590*/  BSYNC B0 ;  /* 0x0000000000007941 */ /* 0x000fea0003800000 */
.L_x_3507:
[----:B------:R-:W-:-:S04]  /*35a0*/  FSETP.NEU.FTZ.AND P0, PT, R0, RZ, PT ;  /* 0x000000ff0000720b */ /* 0x000fc80003f1d000 */
[----:B------:R-:W-:Y:S01]  /*35b0*/  P2R R19, PR, RZ, 0x1 ;  /* 0x00000001ff137803 */ /* 0x000fe20000000000 */
[----:B------:R-:W-:Y:S08]  /*35c0*/  BRA `(.L_x_3488) ;  /* 0x0000000000b47947 */ /* 0x000ff00003800000 */
.L_x_3500:
        /* <DEDUP_REMOVED lines=14> */
.L_x_3514:
[----:B------:R-:W-:Y:S05]  /*36b0*/  BSYNC B0 ;  /* 0x0000000000007941 */ /* 0x000fea0003800000 */
.L_x_3513:
[----:B------:R-:W-:-:S04]  /*36c0*/  FSETP.NEU.FTZ.AND P0, PT, R0, RZ, PT ;  /* 0x000000ff0000720b */ /* 0x000fc80003f1d000 */
[----:B------:R-:W-:Y:S01]  /*36d0*/  P2R R19, PR, RZ, 0x1 ;  /* 0x00000001ff137803 */ /* 0x000fe20000000000 */
[----:B------:R-:W-:Y:S08]  /*36e0*/  BRA `(.L_x_3488) ;  /* 0x00000000006c7947 */ /* 0x000ff00003800000 */
.L_x_3487:
        /* <DEDUP_REMOVED lines=16> */
.L_x_3515:
[----:B------:R-:W-:-:S04]  /*37f0*/  PLOP3.LUT P0, PT, PT, PT, PT, 0x8, 0x0 ;  /* 0x000000000000781c */ /* 0x000fc80003f0e170 */
[----:B------:R-:W-:Y:S01]  /*3800*/  P2R R19, PR, RZ, 0x1 ;  /* 0x00000001ff137803 */ /* 0x000fe20000000000 */
[----:B------:R-:W-:Y:S08]  /*3810*/  BRA `(.L_x_3488) ;  /* 0x0000000000207947 */ /* 0x000ff00003800000 */
.L_x_3512:
[----:B------:R-:W2:Y:S02]  /*3820*/  LDG.E.64 R2, desc[UR36][R2.64] ;  /* 0x0000002402027981 */ /* 0x000ea4000c1e1b00 */
[----:B--2---:R-:W-:-:S04]  /*3830*/  ISETP.NE.U32.AND P0, PT, R2, RZ, PT ;  /* 0x000000ff0200720c */ /* 0x004fc80003f05070 */
[----:B------:R-:W-:-:S04]  /*3840*/  ISETP.NE.AND.EX P0, PT, R3, RZ, PT, P0 ;  /* 0x000000ff0300720c */ /* 0x000fc80003f05300 */
[----:B------:R-:W-:Y:S01]  /*3850*/  P2R R19, PR, RZ, 0x1 ;  /* 0x00000001ff137803 */ /* 0x000fe20000000000 */
[----:B------:R-:W-:Y:S08]  /*3860*/  BRA `(.L_x_3488) ;  /* 0x00000000000c7947 */ /* 0x000ff00003800000 */
.L_x_3511:
[----:B------:R-:W2:Y:S02]  /*3870*/  LDG.E R2, desc[UR36][R2.64] ;  /* 0x0000002402027981 */ /* 0x000ea4000c1e1900 */
[----:B--2---:R-:W-:-:S04]  /*3880*/  ISETP.NE.AND P0, PT, R2, RZ, PT ;  /* 0x000000ff0200720c */ /* 0x004fc80003f05270 */
[----:B------:R-:W-:-:S09]  /*3890*/  P2R R19, PR, RZ, 0x1 ;  /* 0x00000001ff137803 */ /* 0x000fd20000000000 */
.L_x_3488:
        /* <DEDUP_REMOVED lines=18> */
.L_x_3519:
[----:B------:R0:W5:Y:S01]  /*39c0*/  LDG.E.U8 R2, desc[UR36][R4.64] ;  /* 0x0000002404027981 */ /* 0x000162000c1e1100 */
[----:B------:R-:W-:Y:S01]  /*39d0*/  IMAD.MOV.U32 R3, RZ, RZ, RZ ;  /* 0x000000ffff037224 */ /* 0x000fe200078e00ff */
[----:B------:R-:W-:Y:S06]  /*39e0*/  BRA `(.L_x_3521) ;  /* 0x0000000c00487947 */ /* 0x000fec0003800000 */
.L_x_3518:
        /* <DEDUP_REMOVED lines=8> */
.L_x_3523:
[----:B------:R-:W2:Y:S02]  /*3a70*/  LDG.E R2, desc[UR36][R4.64] ;  /* 0x0000002404027981 */ /* 0x000ea4000c1e1900 */
[----:B--2---:R-:W-:Y:S01]  /*3a80*/  SHF.R.S32.HI R3, RZ, 0x1f, R2 ;  /* 0x0000001fff037819 */ /* 0x004fe20000011402 */
[----:B------:R-:W-:Y:S06]  /*3a90*/  BRA `(.L_x_3521) ;  /* 0x0000000c001c7947 */ /* 0x000fec0003800000 */
.L_x_3522:
[----:B------:R-:W2:Y:S02]  /*3aa0*/  LDG.E.S16 R2, desc[UR36][R4.64] ;  /* 0x0000002404027981 */ /* 0x000ea4000c1e1700 */
[----:B--2---:R-:W-:Y:S01]  /*3ab0*/  SHF.R.S32.HI R3, RZ, 0x1f, R2 ;  /* 0x0000001fff037819 */ /* 0x004fe20000011402 */
[----:B------:R-:W-:Y:S06]  /*3ac0*/  BRA `(.L_x_3521) ;  /* 0x0000000c00107947 */ /* 0x000fec0003800000 */
.L_x_3517:
        /* <DEDUP_REMOVED lines=9> */
.L_x_3525:
[----:B------:R-:W2:Y:S02]  /*3b60*/  LDG.E.U16 R4, desc[UR36][R4.64] ;  /* 0x0000002404047981 */ /* 0x000ea4000c1e1500 */
[----:B--2---:R-:W-:-:S06]  /*3b70*/  HADD2.F32 R2, -RZ, R4.H0_H0 ;  /* 0x20000004ff027230 */ /* 0x004fcc0000004100 */
[----:B------:R-:W0:Y:S01]  /*3b80*/  F2I.S64.TRUNC R2, R2 ;  /* 0x0000000200027311 */ /* 0x000e22000020d900 */
[----:B------:R-:W-:Y:S05]  /*3b90*/  BRA `(.L_x_3521) ;  /* 0x0000000800dc7947 */ /* 0x000fea0003800000 */
.L_x_3524:
        /* <DEDUP_REMOVED lines=9> */
.L_x_3527:
[----:B------:R-:W2:Y:S02]  /*3c30*/  LDG.E.U16 R4, desc[UR36][R4.64] ;  /* 0x0000002404047981 */ /* 0x000ea4000c1e1500 */
[----:B--2---:R-:W-:-:S06]  /*3c40*/  HADD2.F32 R2, -RZ, R4.H0_H0 ;  /* 0x20000004ff027230 */ /* 0x004fcc0000004100 */
[----:B------:R-:W0:Y:S01]  /*3c50*/  F2I.S64.TRUNC R2, R2 ;  /* 0x0000000200027311 */ /* 0x000e22000020d900 */
[----:B------:R-:W-:Y:S05]  /*3c60*/  BRA `(.L_x_3521) ;  /* 0x0000000800a87947 */ /* 0x000fea0003800000 */
.L_x_3526:
[----:B------:R-:W2:Y:S02]  /*3c70*/  LDG.E.64 R2, desc[UR36][R4.64] ;  /* 0x0000002404027981 */ /* 0x000ea4000c1e1b00 */
[----:B--2---:R-:W0:Y:S01]  /*3c80*/  F2I.S64.F64.TRUNC R2, R2 ;  /* 0x0000000200027311 */ /* 0x004e22000030d900 */
[----:B------:R-:W-:Y:S05]  /*3c90*/  BRA `(.L_x_3521) ;  /* 0x00000008009c7947 */ /* 0x000fea0003800000 */
.L_x_3516:
        /* <DEDUP_REMOVED lines=13> */
.L_x_3530:
[----:B------:R-:W2:Y:S02]  /*3d70*/  LDG.E.64 R2, desc[UR36][R4.64] ;  /* 0x0000002404027981 */ /* 0x000ea4000c1e1b00 */
[----:B--2---:R-:W0:Y:S01]  /*3d80*/  F2I.S64.F64.TRUNC R2, R2 ;  /* 0x0000000200027311 */ /* 0x004e22000030d900 */
[----:B------:R-:W-:Y:S05]  /*3d90*/  BRA `(.L_x_3521) ;  /* 0x00000008005c7947 */ /* 0x000fea0003800000 */
.L_x_3529:
        /* <DEDUP_REMOVED lines=27> */
.L_x_3532:
        /* <DEDUP_REMOVED lines=14> */
.L_x_3531:
[----:B------:R-:W2:Y:S02]  /*4030*/  LDG.E.U16 R2, desc[UR36][R4.64] ;  /* 0x0000002404027981 */ /* 0x000ea4000c1e1500 */
[----:B--2---:R-:W-:-:S06]  /*4040*/  IMAD.U32 R2, R2, 0x10000, RZ ;  /* 0x0001000002027824 */ /* 0x004fcc00078e00ff */
[----:B------:R-:W0:Y:S01]  /*4050*/  F2I.S64.TRUNC R2, R2 ;  /* 0x0000000200027311 */ /* 0x000e22000020d900 */
[----:B------:R-:W-:Y:S05]  /*4060*/  BRA `(.L_x_3521) ;  /* 0x0000000400a87947 */ /* 0x000fea0003800000 */
.L_x_3528:
        /* <DEDUP_REMOVED lines=11> */
.L_x_3535:
        /* <DEDUP_REMOVED lines=21> */
.L_x_3539:
[----:B------:R-:W-:Y:S05]  /*4270*/  BSYNC B1 ;  /* 0x0000000000017941 */ /* 0x000fea0003800000 */
.L_x_3538:
[----:B------:R-:W-:Y:S01]  /*4280*/  IMAD.SHL.U32 R2, R2, 0x100000, RZ ;  /* 0x0010000002027824 */ /* 0x000fe200078e00ff */
[----:B------:R-:W-:-:S04]  /*4290*/  LEA R3, R0, 0x3b800000, 0x17 ;  /* 0x3b80000000037811 */ /* 0x000fc800078eb8ff */
[----:B------:R-:W-:-:S07]  /*42a0*/  LOP3.LUT R2, R3, R2, R4, 0xfe, !PT ;  /* 0x0000000203027212 */ /* 0x000fce00078efe04 */
.L_x_3537:
[----:B------:R-:W-:Y:S05]  /*42b0*/  BSYNC B0 ;  /* 0x0000000000007941 */ /* 0x000fea0003800000 */
.L_x_3536:
[----:B------:R-:W2:Y:S01]  /*42c0*/  F2I.S64.TRUNC R2, R2 ;  /* 0x0000000200027311 */ /* 0x000ea2000020d900 */
[----:B------:R-:W-:Y:S05]  /*42d0*/  BRA `(.L_x_3521) ;  /* 0x00000004000c7947 */ /* 0x000fea0003800000 */
.L_x_3534:
        /* <DEDUP_REMOVED lines=21> */
.L_x_3543:
[----:B------:R-:W-:Y:S05]  /*4430*/  BSYNC B1 ;  /* 0x0000000000017941 */ /* 0x000fea0003800000 */
.L_x_3542:
[----:B------:R-:W-:Y:S01]  /*4440*/  IMAD.SHL.U32 R2, R2, 0x200000, RZ ;  /* 0x0020000002027824 */ /* 0x000fe200078e00ff */
[----:B------:R-:W-:-:S04]  /*4450*/  LEA R3, R0, 0x37800000, 0x17 ;  /* 0x3780000000037811 */ /* 0x000fc800078eb8ff */
[----:B------:R-:W-:-:S07]  /*4460*/  LOP3.LUT R2, R3, R2, R4, 0xfe, !PT ;  /* 0x0000000203027212 */ /* 0x000fce00078efe04 */
.L_x_3541:
[----:B------:R-:W-:Y:S05]  /*4470*/  BSYNC B0 ;  /* 0x0000000000007941 */ /* 0x000fea0003800000 */
.L_x_3540:
[----:B------:R-:W3:Y:S01]  /*4480*/  F2I.S64.TRUNC R2, R2 ;  /* 0x0000000200027311 */ /* 0x000ee2000020d900 */
[----:B------:R-:W-:Y:S05]  /*4490*/  BRA `(.L_x_3521) ;  /* 0x00000000009c7947 */ /* 0x000fea0003800000 */
.L_x_3533:
        /* <DEDUP_REMOVED lines=14> */
.L_x_3547:
[----:B------:R-:W-:Y:S05]  /*4580*/  BSYNC B0 ;  /* 0x0000000000007941 */ /* 0x000fea0003800000 */
.L_x_3546:
[----:B------:R-:W0:Y:S01]  /*4590*/  F2I.S64.TRUNC R2, R2 ;  /* 0x0000000200027311 */ /* 0x000e22000020d900 */
[----:B------:R-:W-:Y:S05]  /*45a0*/  BRA `(.L_x_3521) ;  /* 0x0000000000587947 */ /* 0x000fea0003800000 */
.L_x_3520:
        /* <DEDUP_REMOVED lines=16> */
.L_x_3548:
[----:B------:R-:W-:Y:S01]  /*46b0*/  CS2R R2, SRZ ;  /* 0x0000000000027805 */ /* 0x000fe2000001ff00 */
[----:B------:R-:W-:Y:S06]  /*46c0*/  BRA `(.L_x_3521) ;  /* 0x0000000000107947 */ /* 0x000fec0003800000 */
.L_x_3545:
[----:B------:R0:W5:Y:S01]  /*46d0*/  LDG.E.64 R2, desc[UR36][R4.64] ;  /* 0x0000002404027981 */ /* 0x000162000c1e1b00 */
[----:B------:R-:W-:Y:S05]  /*46e0*/  BRA `(.L_x_3521) ;  /* 0x0000000000087947 */ /* 0x000fea0003800000 */
.L_x_3544:
[----:B------:R4:W5:Y:S01]  /*46f0*/  LDG.E R2, desc[UR36][R4.64] ;  /* 0x0000002404027981 */ /* 0x000962000c1e1900 */
[----:B------:R-:W-:-:S07]  /*4700*/  IMAD.MOV.U32 R3, RZ, RZ, RZ ;  /* 0x000000ffff037224 */ /* 0x000fce00078e00ff */
.L_x_3521:
[----:B0---4-:R-:W0:Y:S01]  /*4710*/  LDC.U8 R4, c[0x0][0x508] ;  /* 0x00014200ff047b82 */ /* 0x011e220000000000 */
[----:B------:R-:W-:Y:S01]  /*4720*/  ISETP.NE.AND P1, PT, R19, RZ, PT ;  /* 0x000000ff1300720c */ /* 0x000fe20003f25270 */
[----:B------:R-:W-:Y:S01]  /*4730*/  BSSY B0, `(.L_x_3549) ;  /* 0x0000008000007945 */ /* 0x000fe20003800000 */
[----:B0-----:R-:W-:-:S04]  /*4740*/  PRMT R0, R4, 0x9910, RZ ;  /* 0x0000991004007816 */ /* 0x001fc800000000ff */
[----:B------:R-:W-:-:S07]  /*4750*/  ISETP.GT.AND P0, PT, R0, 0x9, PT ;  /* 0x000000090000780c */ /* 0x000fce0003f04270 */
[----:B------:R-:W-:Y:S06]  /*4760*/  @!P1 BRA `(.L_x_3550) ;  /* 0x0000000000109947 */ /* 0x000fec0003800000 */
[----:B------:R-:W-:Y:S02]  /*4770*/  ULDC.64 UR4, c[0x0][0x4f8] ;  /* 0x00013e0000047ab9 */ /* 0x000fe40000000a00 */
[----:B-123-5:R-:W-:-:S04]  /*4780*/  LEA R22, P1, R2, UR4, 0x3 ;  /* 0x0000000402167c11 */ /* 0x02efc8000f8218ff */
[----:B------:R-:W-:-:S06]  /*4790*/  LEA.HI.X R23, R2, UR5, R3, 0x3, P1 ;  /* 0x0000000502177c11 */ /* 0x000fcc00088f1c03 */
[----:B------:R-:W5:Y:S03]  /*47a0*/  LDG.E.64 R22, desc[UR36][R22.64] ;  /* 0x0000002416167981 */ /* 0x000f66000c1e1b00 */
.L_x_3550:
[----:B------:R-:W-:Y:S05]  /*47b0*/  BSYNC B0 ;  /* 0x0000000000007941 */ /* 0x000fea0003800000 */
.L_x_3549:
        /* <DEDUP_REMOVED lines=9> */
[----:B-123-5:R-:W0:Y:S02]  /*4850*/  F2I.FTZ.TRUNC.NTZ R3, R22 ;  /* 0x0000001600037305 */ /* 0x02ee24000021f100 */
[----:B0-----:R0:W-:Y:S01]  /*4860*/  STG.E.U8 desc[UR36][R24.64], R3 ;  /* 0x0000000318007986 */ /* 0x0011e2000c101124 */
[----:B------:R-:W-:Y:S05]  /*4870*/  BRA `(.L_x_3556) ;  /* 0x0000000c00547947 */ /* 0x000fea0003800000 */
.L_x_3554:
[----:B-1---5:R-:W2:Y:S02]  /*4880*/  F2I.S64.TRUNC R22, R22 ;  /* 0x0000001600167311 */ /* 0x022ea4000020d900 */
[----:B--23--:R-:W-:-:S05]  /*4890*/  IMAD.MOV.U32 R3, RZ, RZ, R22 ;  /* 0x000000ffff037224 */ /* 0x00cfca00078e0016 */
[----:B------:R0:W-:Y:S01]  /*48a0*/  STG.E.U8 desc[UR36][R24.64], R3 ;  /* 0x0000000318007986 */ /* 0x0001e2000c101124 */
[----:B------:R-:W-:Y:S05]  /*48b0*/  BRA `(.L_x_3556) ;  /* 0x0000000c00447947 */ /* 0x000fea0003800000 */
.L_x_3553:
[----:B------:R-:W-:-:S13]  /*48c0*/  ISETP.NE.AND P0, PT, R0, 0x2, PT ;  /* 0x000000020000780c */ /* 0x000fda0003f05270 */
[----:B------:R-:W-:Y:S05]  /*48d0*/  @!P0 BRA `(.L_x_3557) ;  /* 0x0000000000288947 */ /* 0x000fea0003800000 */
[----:B------:R-:W-:-:S13]  /*48e0*/  ISETP.NE.AND P0, PT, R0, 0x3, PT ;  /* 0x000000030000780c */ /* 0x000fda0003f05270 */
[----:B------:R-:W-:Y:S05]  /*48f0*/  @!P0 BRA `(.L_x_3558) ;  /* 0x0000000000148947 */ /* 0x000fea0003800000 */
[----:B------:R-:W-:-:S13]  /*4900*/  ISETP.NE.AND P0, PT, R0, 0x4, PT ;  /* 0x000000040000780c */ /* 0x000fda0003f05270 */
[----:B------:R-:W-:Y:S05]  /*4910*/  @P0 BRA `(.L_x_3555) ;  /* 0x0000000800d40947 */ /* 0x000fea0003800000 */
[----:B-1---5:R-:W0:Y:S02]  /*4920*/  F2I.S64.TRUNC R22, R22 ;  /* 0x0000001600167311 */ /* 0x022e24000020d900 */
[----:B0-----:R0:W-:Y:S01]  /*4930*/  STG.E.64 desc[UR36][R24.64], R22 ;  /* 0x0000001618007986 */ /* 0x0011e2000c101b24 */
[----:B------:R-:W-:Y:S05]  /*4940*/  BRA `(.L_x_3556) ;  /* 0x0000000c00207947 */ /* 0x000fea0003800000 */
.L_x_3558:
[----:B-123-5:R-:W0:Y:S02]  /*4950*/  F2I.FTZ.TRUNC.NTZ R3, R22 ;  /* 0x0000001600037305 */ /* 0x02ee24000021f100 */
[----:B0-----:R0:W-:Y:S01]  /*4960*/  STG.E desc[UR36][R24.64], R3 ;  /* 0x0000000318007986 */ /* 0x0011e2000c101924 */
[----:B------:R-:W-:Y:S05]  /*4970*/  BRA `(.L_x_3556) ;  /* 0x0000000c00147947 */ /* 0x000fea0003800000 */
.L_x_3557:
[----:B-123-5:R-:W0:Y:S02]  /*4980*/  F2I.FTZ.TRUNC.NTZ R3, R22 ;  /* 0x0000001600037305 */ /* 0x02ee24000021f100 */
[----:B0-----:R0:W-:Y:S01]  /*4990*/  STG.E.U16 desc[UR36][R24.64], R3 ;  /* 0x0000000318007986 */ /* 0x0011e2000c101524 */
[----:B------:R-:W-:Y:S05]  /*49a0*/  BRA `(.L_x_3556) ;  /* 0x0000000c00087947 */ /* 0x000fea0003800000 */
.L_x_3552:
[----:B------:R-:W-:-:S13]  /*49b0*/  ISETP.GT.AND P0, PT, R0, 0x6, PT ;  /* 0x000000060000780c */ /* 0x000fda0003f04270 */
[----:B------:R-:W-:Y:S05]  /*49c0*/  @P0 BRA `(.L_x_3559) ;  /* 0x0000000000240947 */ /* 0x000fea0003800000 */
[----:B------:R-:W-:-:S13]  /*49d0*/  ISETP.NE.AND P0, PT, R0, 0x5, PT ;  /* 0x000000050000780c */ /* 0x000fda0003f05270 */
[----:B------:R-:W-:Y:S05]  /*49e0*/  @!P0 BRA `(.L_x_3560) ;  /* 0x0000000000108947 */ /* 0x000fea0003800000 */
[----:B------:R-:W-:-:S13]  /*49f0*/  ISETP.NE.AND P0, PT, R0, 0x6, PT ;  /* 0x000000060000780c */ /* 0x000fda0003f05270 */
[----:B------:R-:W-:Y:S05]  /*4a00*/  @P0 BRA `(.L_x_3555) ;  /* 0x0000000800980947 */ /* 0x000fea0003800000 */
[----:B-1---5:R0:W-:Y:S01]  /*4a10*/  STG.E desc[UR36][R24.64], R22 ;  /* 0x0000001618007986 */ /* 0x0221e2000c101924 */
[----:B------:R-:W-:Y:S05]  /*4a20*/  BRA `(.L_x_3556) ;  /* 0x0000000800e87947 */ /* 0x000fea0003800000 */
.L_x_3560:
[----:B-1---5:R-:W-:-:S05]  /*4a30*/  F2FP.F16.F32.PACK_AB R22, RZ, R22 ;  /* 0x00000016ff16723e */ /* 0x022fca00000000ff */
[----:B------:R0:W-:Y:S01]  /*4a40*/  STG.E.U16 desc[UR36][R24.64], R22 ;  /* 0x0000001618007986 */ /* 0x0001e2000c101524 */
[----:B------:R-:W-:Y:S05]  /*4a50*/  BRA `(.L_x_3556) ;  /* 0x0000000800dc7947 */ /* 0x000fea0003800000 */
.L_x_3559:
[----:B------:R-:W-:-:S13]  /*4a60*/  ISETP.NE.AND P0, PT, R0, 0x7, PT ;  /* 0x000000070000780c */ /* 0x000fda0003f05270 */
[----:B------:R-:W-:Y:S05]  /*4a70*/  @!P0 BRA `(.L_x_3561) ;  /* 0x0000000000248947 */ /* 0x000fea0003800000 */
[----:B------:R-:W-:-:S13]  /*4a80*/  ISETP.NE.AND P0, PT, R0, 0x8, PT ;  /* 0x000000080000780c */ /* 0x000fda0003f05270 */
[----:B------:R-:W-:Y:S05]  /*4a90*/  @!P0 BRA `(.L_x_3562) ;  /* 0x0000000000108947 */ /* 0x000fea0003800000 */
[----:B------:R-:W-:-:S13]  /*4aa0*/  ISETP.NE.AND P0, PT, R0, 0x9, PT ;  /* 0x000000090000780c */ /* 0x000fda0003f05270 */
[----:B------:R-:W-:Y:S05]  /*4ab0*/  @P0 BRA `(.L_x_3555) ;  /* 0x00000008006c0947 */ /* 0x000fea0003800000 */
[----:B-1---5:R0:W-:Y:S01]  /*4ac0*/  STG.E.64 desc[UR36][R24.64], R22 ;  /* 0x0000001618007986 */ /* 0x0221e2000c101b24 */
[----:B------:R-:W-:Y:S05]  /*4ad0*/  BRA `(.L_x_3556) ;  /* 0x0000000800bc7947 */ /* 0x000fea0003800000 */
.L_x_3562:
[----:B-1---5:R-:W-:-:S05]  /*4ae0*/  F2FP.F16.F32.PACK_AB R23, R23, R22 ;  /* 0x000000161717723e */ /* 0x022fca00000000ff */
[----:B------:R0:W-:Y:S01]  /*4af0*/  STG.E desc[UR36][R24.64], R23 ;  /* 0x0000001718007986 */ /* 0x0001e2000c101924 */
[----:B------:R-:W-:Y:S05]  /*4b00*/  BRA `(.L_x_3556) ;  /* 0x0000000800b07947 */ /* 0x000fea0003800000 */
.L_x_3561:
[----:B-123-5:R-:W-:-:S06]  /*4b10*/  FMUL.FTZ R2, R22, 1 ;  /* 0x3f80000016027820 */ /* 0x02efcc0000410000 */
[----:B------:R-:W0:Y:S02]  /*4b20*/  F2F.F64.F32 R2, R2 ;  /* 0x0000000200027310 */ /* 0x000e240000201800 */
[----:B0-----:R0:W-:Y:S01]  /*4b30*/  STG.E.64 desc[UR36][R24.64], R2 ;  /* 0x0000000218007986 */ /* 0x0011e2000c101b24 */
[----:B------:R-:W-:Y:S05]  /*4b40*/  BRA `(.L_x_3556) ;  /* 0x0000000800a07947 */ /* 0x000fea0003800000 */
.L_x_3551:
        /* <DEDUP_REMOVED lines=8> */
[----:B-1---5:R-:W-:Y:S02]  /*4bd0*/  FSETP.NEU.FTZ.AND P0, PT, R22, RZ, PT ;  /* 0x000000ff1600720b */ /* 0x022fe40003f1d000 */
[----:B------:R-:W-:-:S04]  /*4be0*/  FSETP.NEU.FTZ.AND P1, PT, R23, RZ, PT ;  /* 0x000000ff1700720b */ /* 0x000fc80003f3d000 */
[----:B------:R-:W-:-:S04]  /*4bf0*/  PLOP3.LUT P0, PT, P0, P1, PT, 0xa8, 0x0 ;  /* 0x000000000000781c */ /* 0x000fc80000703570 */
[----:B--23--:R-:W-:-:S05]  /*4c00*/  SEL R3, RZ, 0x1, !P0 ;  /* 0x00000001ff037807 */ /* 0x00cfca0004000000 */
[----:B------:R0:W-:Y:S01]  /*4c10*/  STG.E.U8 desc[UR36][R24.64], R3 ;  /* 0x0000000318007986 */ /* 0x0001e2000c101124 */
[----:B------:R-:W-:Y:S05]  /*4c20*/  BRA `(.L_x_3556) ;  /* 0x0000000800687947 */ /* 0x000fea0003800000 */
.L_x_3565:
[----:B-1---5:R-:W-:Y:S01]  /*4c30*/  FMUL.FTZ R4, R22, 1 ;  /* 0x3f80000016047820 */ /* 0x022fe20000410000 */
[----:B------:R-:W-:-:S05]  /*4c40*/  FMUL.FTZ R6, R23, 1 ;  /* 0x3f80000017067820 */ /* 0x000fca0000410000 */
[----:B------:R-:W-:Y:S08]  /*4c50*/  F2F.F64.F32 R4, R4 ;  /* 0x0000000400047310 */ /* 0x000ff00000201800 */
[----:B------:R-:W0:Y:S02]  /*4c60*/  F2F.F64.F32 R6, R6 ;  /* 0x0000000600067310 */ /* 0x000e240000201800 */
[----:B0-----:R0:W-:Y:S01]  /*4c70*/  STG.E.128 desc[UR36][R24.64], R4 ;  /* 0x0000000418007986 */ /* 0x0011e2000c101d24 */
[----:B------:R-:W-:Y:S05]  /*4c80*/  BRA `(.L_x_3556) ;  /* 0x0000000800507947 */ /* 0x000fea0003800000 */
.L_x_3564:
[----:B------:R-:W-:-:S13]  /*4c90*/  ISETP.NE.AND P0, PT, R0, 0xf, PT ;  /* 0x0000000f0000780c */ /* 0x000fda0003f05270 */
[----:B------:R-:W-:Y:S05]  /*4ca0*/  @!P0 BRA `(.L_x_3566) ;  /* 0x0000000000ac8947 */ /* 0x000fea0003800000 */
[----:B------:R-:W-:-:S13]  /*4cb0*/  ISETP.NE.AND P0, PT, R0, 0x17, PT ;  /* 0x000000170000780c */ /* 0x000fda0003f05270 */
[----:B------:R-:W-:Y:S05]  /*4cc0*/  @!P0 BRA `(.L_x_3567) ;  /* 0x0000000000508947 */ /* 0x000fea0003800000 */
[----:B------:R-:W-:-:S13]  /*4cd0*/  ISETP.NE.AND P0, PT, R0, 0x18, PT ;  /* 0x000000180000780c */ /* 0x000fda0003f05270 */
[----:B------:R-:W-:Y:S05]  /*4ce0*/  @P0 BRA `(.L_x_3555) ;  /* 0x0000000400e00947 */ /* 0x000fea0003800000 */
[C---:B-123-5:R-:W-:Y:S01]  /*4cf0*/  LOP3.LUT R2, R22.reuse, 0x7fffffff, RZ, 0xc0, !PT ;  /* 0x7fffffff16027812 */ /* 0x06efe200078ec0ff */
[----:B------:R-:W-:Y:S01]  /*4d00*/  BSSY B0, `(.L_x_3568) ;  /* 0x000000d000007945 */ /* 0x000fe20003800000 */
        /* <DEDUP_REMOVED lines=12> */
.L_x_3569:
[----:B------:R-:W-:Y:S05]  /*4dd0*/  BSYNC B0 ;  /* 0x0000000000007941 */ /* 0x000fea0003800000 */
.L_x_3568:
[----:B------:R-:W-:-:S05]  /*4de0*/  LOP3.LUT R5, R0, R5, RZ, 0xfc, !PT ;  /* 0x0000000500057212 */ /* 0x000fca00078efcff */
[----:B------:R0:W-:Y:S01]  /*4df0*/  STG.E.U8 desc[UR36][R24.64], R5 ;  /* 0x0000000518007986 */ /* 0x0001e2000c101124 */
[----:B------:R-:W-:Y:S05]  /*4e00*/  BRA `(.L_x_3556) ;  /* 0x0000000400f07947 */ /* 0x000fea0003800000 */
.L_x_3567:
[----:B-123-5:R-:W-:Y:S01]  /*4e10*/  LOP3.LUT R2, R22, 0x7fffffff, RZ, 0xc0, !PT ;  /* 0x7fffffff16027812 */ /* 0x02efe200078ec0ff */
[----:B------:R-:W-:Y:S03]  /*4e20*/  BSSY B0, `(.L_x_3570) ;  /* 0x000000e000007945 */ /* 0x000fe60003800000 */
        /* <DEDUP_REMOVED lines=10> */
.L_x_3571:
[----:B------:R-:W-:Y:S01]  /*4ed0*/  IMAD.MOV.U32 R0, RZ, RZ, 0x7f ;  /* 0x0000007fff007424 */ /* 0x000fe200078e00ff */
[----:B------:R-:W-:-:S04]  /*4ee0*/  ISETP.GT.U32.AND P0, PT, R2, 0x7f800000, PT ;  /* 0x7f8000000200780c */ /* 0x000fc80003f04070 */
[----:B------:R-:W-:-:S09]  /*4ef0*/  SEL R0, R0, 0x7c, P0 ;  /* 0x0000007c00007807 */ /* 0x000fd20000000000 */
.L_x_3572:
[----:B------:R-:W-:Y:S05]  /*4f00*/  BSYNC B0 ;  /* 0x0000000000007941 */ /* 0x000fea0003800000 */
.L_x_3570:
[----:B------:R-:W-:-:S04]  /*4f10*/  LOP3.LUT R22, R22, 0x80000000, RZ, 0xc0, !PT ;  /* 0x8000000016167812 */ /* 0x000fc800078ec0ff */
[----:B------:R-:W-:-:S04]  /*4f20*/  SHF.R.U32.HI R3, RZ, 0x18, R22 ;  /* 0x00000018ff037819 */ /* 0x000fc80000011616 */
[----:B------:R-:W-:-:S05]  /*4f30*/  LOP3.LUT R3, R0, R3, RZ, 0xfc, !PT ;  /* 0x0000000300037212 */ /* 0x000fca00078efcff */
[----:B------:R0:W-:Y:S01]  /*4f40*/  STG.E.U8 desc[UR36][R24.64], R3 ;  /* 0x0000000318007986 */ /* 0x0001e2000c101124 */
[----:B------:R-:W-:Y:S05]  /*4f50*/  BRA `(.L_x_3556) ;  /* 0x00000004009c7947 */ /* 0x000fea0003800000 */
.L_x_3566:
[----:B-1---5:R-:W-:-:S05]  /*4f60*/  F2FP.BF16.F32.PACK_AB R22, RZ, R22 ;  /* 0x00000016ff16723e */ /* 0x022fca00000010ff */
[----:B------:R0:W-:Y:S01]  /*4f70*/  STG.E.U16 desc[UR36][R24.64], R22 ;  /* 0x0000001618007986 */ /* 0x0001e2000c101524 */
[----:B------:R-:W-:Y:S05]  /*4f80*/  BRA `(.L_x_3556) ;  /* 0x0000000400907947 */ /* 0x000fea0003800000 */
.L_x_3563:
        /* <DEDUP_REMOVED lines=8> */
[----:B-123-5:R-:W0:Y:S02]  /*5010*/  F2I.FTZ.U32.TRUNC.NTZ R3, R22 ;  /* 0x0000001600037305 */ /* 0x02ee24000021f000 */
[----:B0-----:R0:W-:Y:S01]  /*5020*/  STG.E.U16 desc[UR36][R24.64], R3 ;  /* 0x0000000318007986 */ /* 0x0011e2000c101524 */
[----:B------:R-:W-:Y:S05]  /*5030*/  BRA `(.L_x_3556) ;  /* 0x0000000400647947 */ /* 0x000fea0003800000 */
.L_x_3575:
[----:B-123-5:R-:W-:Y:S01]  /*5040*/  LOP3.LUT R2, R22, 0x7fffffff, RZ, 0xc0, !PT ;  /* 0x7fffffff16027812 */ /* 0x02efe200078ec0ff */
[----:B------:R-:W-:Y:S01]  /*5050*/  BSSY B0, `(.L_x_3576) ;  /* 0x0000013000007945 */ /* 0x000fe20003800000 */
[----:B------:R-:W-:Y:S02]  /*5060*/  IMAD.MOV.U32 R12, RZ, RZ, 0x80 ;  /* 0x00000080ff0c7424 */ /* 0x000fe400078e00ff */
        /* <DEDUP_REMOVED lines=13> */
.L_x_3578:
[----:B------:R-:W-:-:S04]  /*5140*/  LOP3.LUT R22, R22, 0x80000000, RZ, 0xc0, !PT ;  /* 0x8000000016167812 */ /* 0x000fc800078ec0ff */
[----:B------:R-:W-:-:S04]  /*5150*/  SHF.R.U32.HI R3, RZ, 0x18, R22 ;  /* 0x00000018ff037819 */ /* 0x000fc80000011616 */
[----:B------:R-:W-:-:S04]  /*5160*/  LOP3.LUT R0, R0, R3, RZ, 0xfc, !PT ;  /* 0x0000000300007212 */ /* 0x000fc800078efcff */
[----:B------:R-:W-:-:S07]  /*5170*/  PRMT R12, R0, 0x7610, R12 ;  /* 0x00007610000c7816 */ /* 0x000fce000000000c */
.L_x_3577:
[----:B------:R-:W-:Y:S05]  /*5180*/  BSYNC B0 ;  /* 0x0000000000007941 */ /* 0x000fea0003800000 */
.L_x_3576:
[----:B------:R0:W-:Y:S01]  /*5190*/  STG.E.U8 desc[UR36][R24.64], R12 ;  /* 0x0000000c18007986 */ /* 0x0001e2000c101124 */
[----:B------:R-:W-:Y:S05]  /*51a0*/  BRA `(.L_x_3556) ;  /* 0x0000000400087947 */ /* 0x000fea0003800000 */
.L_x_3574:
        /* <DEDUP_REMOVED lines=16> */
.L_x_3581:
[----:B------:R-:W-:-:S04]  /*52b0*/  LOP3.LUT R22, R22, 0x80000000, RZ, 0xc0, !PT ;  /* 0x8000000016167812 */ /* 0x000fc800078ec0ff */
[----:B------:R-:W-:-:S04]  /*52c0*/  SHF.R.U32.HI R3, RZ, 0x18, R22 ;  /* 0x00000018ff037819 */ /* 0x000fc80000011616 */
[----:B------:R-:W-:-:S04]  /*52d0*/  LOP3.LUT R0, R0, R3, RZ, 0xfc, !PT ;  /* 0x0000000300007212 */ /* 0x000fc800078efcff */
[----:B------:R-:W-:-:S07]  /*52e0*/  PRMT R12, R0, 0x7610, R12 ;  /* 0x00007610000c7816 */ /* 0x000fce000000000c */
.L_x_3580:
[----:B------:R-:W-:Y:S05]  /*52f0*/  BSYNC B0 ;  /* 0x0000000000007941 */ /* 0x000fea0003800000 */
.L_x_3579:
[----:B------:R0:W-:Y:S01]  /*5300*/  STG.E.U8 desc[UR36][R24.64], R12 ;  /* 0x0000000c18007986 */ /* 0x0001e2000c101124 */
[----:B------:R-:W-:Y:S05]  /*5310*/  BRA `(.L_x_3556) ;  /* 0x0000000000ac7947 */ /* 0x000fea0003800000 */
.L_x_3573:
[----:B------:R-:W-:-:S13]  /*5320*/  ISETP.NE.AND P0, PT, R0, 0x1c, PT ;  /* 0x0000001c0000780c */ /* 0x000fda0003f05270 */
[----:B------:R-:W-:Y:S05]  /*5330*/  @!P0 BRA `(.L_x_3582) ;  /* 0x00000000009c8947 */ /* 0x000fea0003800000 */
[----:B------:R-:W-:-:S13]  /*5340*/  ISETP.NE.AND P0, PT, R0, 0x1d, PT ;  /* 0x0000001d0000780c */ /* 0x000fda0003f05270 */
[----:B------:R-:W-:Y:S05]  /*5350*/  @!P0 BRA `(.L_x_3583) ;  /* 0x0000000000888947 */ /* 0x000fea0003800000 */
[----:B------:R-:W-:-:S13]  /*5360*/  ISETP.NE.AND P0, PT, R0, 0x2c, PT ;  /* 0x0000002c0000780c */ /* 0x000fda0003f05270 */
[----:B------:R-:W-:Y:S05]  /*5370*/  @P0 BRA `(.L_x_3555) ;  /* 0x00000000003c0947 */ /* 0x000fea0003800000 */
[----:B-123-5:R-:W-:-:S04]  /*5380*/  SHF.R.U32.HI R2, RZ, 0x17, R22 ;  /* 0x00000017ff027819 */ /* 0x02efc80000011616 */
        /* <DEDUP_REMOVED lines=14> */
.L_x_3555:
[----:B--23-5:R-:W-:Y:S01]  /*5470*/  MOV R2, 0x0 ;  /* 0x0000000000027802 */ /* 0x02cfe20000000f00 */
        /* <DEDUP_REMOVED lines=15> */
.L_x_3584:
[----:B------:R-:W-:Y:S05]  /*5570*/  BRA `(.L_x_3556) ;  /* 0x0000000000147947 */ /* 0x000fea0003800000 */
.L_x_3583:
[----:B-1---5:R-:W0:Y:S02]  /*5580*/  F2I.U64.TRUNC R22, R22 ;  /* 0x0000001600167311 */ /* 0x022e24000020d800 */
[----:B0-----:R1:W-:Y:S01]  /*5590*/  STG.E.64 desc[UR36][R24.64], R22 ;  /* 0x0000001618007986 */ /* 0x0013e2000c101b24 */
[----:B------:R-:W-:Y:S05]  /*55a0*/  BRA `(.L_x_3556) ;  /* 0x0000000000087947 */ /* 0x000fea0003800000 */
.L_x_3582:
[----:B-123-5:R-:W0:Y:S02]  /*55b0*/  F2I.FTZ.U32.TRUNC.NTZ R3, R22 ;  /* 0x0000001600037305 */ /* 0x02ee24000021f000 */
[----:B0-----:R0:W-:Y:S02]  /*55c0*/  STG.E desc[UR36][R24.64], R3 ;  /* 0x0000000318007986 */ /* 0x0011e4000c101924 */
.L_x_3556:
[----:B------:R-:W-:-:S04]  /*55d0*/  IMAD R17, R18, 0x200, R17 ;  /* 0x0000020012117824 */ /* 0x000fc800078e0211 */
[----:B------:R-:W-:-:S07]  /*55e0*/  VIADD R19, R17, 0x80 ;  /* 0x0000008011137836 */ /* 0x000fce0000000000 */
.L_x_3451:
[----:B------:R-:W-:Y:S05]  /*55f0*/  BSYNC B7 ;  /* 0x0000000000077941 */ /* 0x000fea0003800000 */
.L_x_3450:
[----:B------:R-:W-:Y:S01]  /*5600*/  ULDC UR4, c[0x0][0x210] ;  /* 0x0000840000047ab9 */ /* 0x000fe20000000800 */
[----:B------:R-:W-:Y:S01]  /*5610*/  BSSY B7, `(.L_x_3585) ;  /* 0x0000556000077945 */ /* 0x000fe20003800000 */
[----:B------:R-:W-:-:S13]  /*5620*/  ISETP.GE.AND P0, PT, R19, UR4, PT ;  /* 0x0000000413007c0c */ /* 0x000fda000bf06270 */
[----:B------:R-:W-:Y:S05]  /*5630*/  @P0 BRA `(.L_x_3586) ;  /* 0x00000054004c0947 */ /* 0x000fea0003800000 */
[----:B0-----:R-:W0:Y:S01]  /*5640*/  LDC R6, c[0x0][0x218] ;  /* 0x00008600ff067b82 */ /* 0x001e220000000800 */
[----:B------:R-:W-:Y:S02]  /*5650*/  IMAD.MOV.U32 R18, RZ, RZ, RZ ;  /* 0x000000ffff127224 */ /* 0x000fe400078e00ff */
[----:B-1--4-:R-:W-:Y:S02]  /*5660*/  IMAD.MOV.U32 R24, RZ, RZ, RZ ;  /* 0x000000ffff187224 */ /* 0x012fe400078e00ff */
        /* <DEDUP_REMOVED lines=8> */
[----:B--23--:R-:W-:Y:S01]  /*56f0*/  IMAD.HI.U32 R2, R19, UR4, R18 ;  /* 0x0000000413027c27 */ /* 0x00cfe2000f8e0012 */
        /* <DEDUP_REMOVED lines=368> */
.L_x_3587:
[----:B------:R-:W0:Y:S01]  /*6e00*/  LDC.U8 R5, c[0x0][0x509] ;  /* 0x00014240ff057b82 */ /* 0x000e220000000000 */
[----:B------:R-:W-:Y:S01]  /*6e10*/  ULDC.64 UR4, c[0x0][0x4d8] ;  /* 0x0001360000047ab9 */ /* 0x000fe20000000a00 */
[----:B------:R-:W-:Y:S01]  /*6e20*/  ULDC.64 UR6, c[0x0][0x4e0] ;  /* 0x0001380000067ab9 */ /* 0x000fe20000000a00 */
[----:B------:R-:W-:Y:S01]  /*6e30*/  IADD3 R16, P0, R16, UR4, RZ ;  /* 0x0000000410107c10 */ /* 0x000fe2000ff1e0ff */
[----:B------:R-:W-:Y:S01]  /*6e40*/  BSSY B6, `(.L_x_3588) ;  /* 0x00000f6000067945 */ /* 0x000fe20003800000 */
        /* <DEDUP_REMOVED lines=16> */
[----:B--2---:R4:W0:Y:S01]  /*6f50*/  I2F.S16 R22, R2 ;  /* 0x0000000200167306 */ /* 0x0048220000101400 */
[----:B------:R-:W-:Y:S05]  /*6f60*/  BRA `(.L_x_3594) ;  /* 0x0000000c008c7947 */ /* 0x000fea0003800000 */
.L_x_3592:
[----:B------:R-:W2:Y:S01]  /*6f70*/  LDG.E.U8 R2, desc[UR36][R2.64] ;  /* 0x0000002402027981 */ /* 0x000ea2000c1e1100 */
[----:B------:R-:W-:Y:S01]  /*6f80*/  IMAD.MOV.U32 R23, RZ, RZ, RZ ;  /* 0x000000ffff177224 */ /* 0x000fe200078e00ff */
[----:B--2---:R-:W-:Y:S01]  /*6f90*/  I2FP.F32.U32 R22, R2 ;  /* 0x0000000200167245 */ /* 0x004fe20000201000 */
[----:B------:R-:W-:Y:S06]  /*6fa0*/  BRA `(.L_x_3594) ;  /* 0x0000000c007c7947 */ /* 0x000fec0003800000 */
.L_x_3591:
        /* <DEDUP_REMOVED lines=8> */
[----:B--2---:R2:W3:Y:S01]  /*7030*/  I2F.S64 R22, R2 ;  /* 0x0000000200167312 */ /* 0x0044e20000301400 */
[----:B------:R-:W-:Y:S05]  /*7040*/  BRA `(.L_x_3594) ;  /* 0x0000000c00547947 */ /* 0x000fea0003800000 */
.L_x_3596:
[----:B------:R-:W2:Y:S01]  /*7050*/  LDG.E R2, desc[UR36][R2.64] ;  /* 0x0000002402027981 */ /* 0x000ea2000c1e1900 */
[----:B------:R-:W-:Y:S01]  /*7060*/  IMAD.MOV.U32 R23, RZ, RZ, RZ ;  /* 0x000000ffff177224 */ /* 0x000fe200078e00ff */
[----:B--2---:R-:W-:Y:S01]  /*7070*/  I2FP.F32.S32 R22, R2 ;  /* 0x0000000200167245 */ /* 0x004fe20000201400 */
[----:B------:R-:W-:Y:S06]  /*7080*/  BRA `(.L_x_3594) ;  /* 0x0000000c00447947 */ /* 0x000fec0003800000 */
.L_x_3595:
[----:B------:R-:W2:Y:S01]  /*7090*/  LDG.E.U16 R2, desc[UR36][R2.64] ;  /* 0x0000002402027981 */ /* 0x000ea2000c1e1500 */
[----:B------:R-:W-:Y:S01]  /*70a0*/  IMAD.MOV.U32 R23, RZ, RZ, RZ ;  /* 0x000000ffff177224 */ /* 0x000fe200078e00ff */
[----:B--2---:R0:W1:Y:S01]  /*70b0*/  I2F.S16 R22, R2 ;  /* 0x0000000200167306 */ /* 0x0040620000101400 */
[----:B------:R-:W-:Y:S05]  /*70c0*/  BRA `(.L_x_3594) ;  /* 0x0000000c00347947 */ /* 0x000fea0003800000 */
.L_x_3590:
        /* <DEDUP_REMOVED lines=9> */
.L_x_3598:
[----:B------:R-:W2:Y:S01]  /*7160*/  LDG.E.U16 R2, desc[UR36][R2.64] ;  /* 0x0000002402027981 */ /* 0x000ea2000c1e1500 */
[----:B------:R-:W-:Y:S02]  /*7170*/  IMAD.MOV.U32 R23, RZ, RZ, RZ ;  /* 0x000000ffff177224 */ /* 0x000fe400078e00ff */
[----:B--2---:R-:W-:Y:S01]  /*7180*/  HADD2.F32 R22, -RZ, R2.H0_H0 ;  /* 0x20000002ff167230 */ /* 0x004fe20000004100 */
[----:B------:R-:W-:Y:S06]  /*7190*/  BRA `(.L_x_3594) ;  /* 0x0000000c00007947 */ /* 0x000fec0003800000 */
.L_x_3597:
        /* <DEDUP_REMOVED lines=8> */
.L_x_3600:
[----:B------:R-:W2:Y:S02]  /*7220*/  LDG.E R2, desc[UR36][R2.64] ;  /* 0x0000002402027981 */ /* 0x000ea4000c1e1900 */
[--C-:B--2---:R-:W-:Y:S02]  /*7230*/  HADD2.F32 R23, -RZ, R2.reuse.H1_H1 ;  /* 0x30000002ff177230 */ /* 0x104fe40000004100 */
[----:B------:R-:W-:Y:S01]  /*7240*/  HADD2.F32 R22, -RZ, R2.H0_H0 ;  /* 0x20000002ff167230 */ /* 0x000fe20000004100 */
[----:B------:R-:W-:Y:S06]  /*7250*/  BRA `(.L_x_3594) ;  /* 0x0000000800d07947 */ /* 0x000fec0003800000 */
.L_x_3599:
        /* <DEDUP_REMOVED lines=8> */
.L_x_3589:
        /* <DEDUP_REMOVED lines=13> */
.L_x_3603:
        /* <DEDUP_REMOVED lines=10> */
.L_x_3602:
        /* <DEDUP_REMOVED lines=17> */
[----:B------:R-:W-:Y:S01]  /*7560*/  SEL R5, R4, RZ, P0 ;  /* 0x000000ff04057207 */ /* 0x000fe20000000000 */
[----:B------:R-:W-:-:S04]  /*7570*/  VIADD R4, R0, 0x1000000 ;  /* 0x0100000000047836 */ /* 0x000fc80000000000 */
[----:B------:R-:W-:Y:S01]  /*7580*/  IMAD R6, R5, R6, 0x3c000000 ;  /* 0x3c00000005067424 */ /* 0x000fe200078e0206 */
[----:B------:R-:W-:Y:S02]  /*7590*/  SHF.L.U32 R5, R0, R5, RZ ;  /* 0x0000000500057219 */ /* 0x000fe400000006ff */
[----:B------:R-:W-:Y:S02]  /*75a0*/  SHF.R.S32.HI R4, RZ, 0x8, R4 ;  /* 0x00000008ff047819 */ /* 0x000fe40000011404 */
[----:B------:R-:W-:-:S04]  /*75b0*/  LEA.HI R5, R5, R6, RZ, 0x1c ;  /* 0x0000000605057211 */ /* 0x000fc800078fe0ff */
[----:B------:R-:W-:-:S04]  /*75c0*/  LOP3.LUT R5, R5, 0x7f800000, R4, 0xf8, !PT ;  /* 0x7f80000005057812 */ /* 0x000fc800078ef804 */
[----:B------:R-:W-:-:S04]  /*75d0*/  LOP3.LUT R5, R5, R2, RZ, 0x30, !PT ;  /* 0x0000000205057212 */ /* 0x000fc800078e30ff */
[----:B------:R-:W-:Y:S01]  /*75e0*/  LOP3.LUT R22, R5, 0x80000000, R22, 0xf8, !PT ;  /* 0x8000000005167812 */ /* 0x000fe200078ef816 */
[----:B------:R-:W-:Y:S06]  /*75f0*/  BRA `(.L_x_3594) ;  /* 0x0000000400e87947 */ /* 0x000fec0003800000 */
.L_x_3605:
[----:B------:R-:W2:Y:S01]  /*7600*/  LDG.E.U8 R2, desc[UR36][R2.64] ;  /* 0x0000002402027981 */ /* 0x000ea2000c1e1100 */
[----:B------:R-:W-:Y:S02]  /*7610*/  IMAD.MOV.U32 R23, RZ, RZ, RZ ;  /* 0x000000ffff177224 */ /* 0x000fe400078e00ff */
        /* <DEDUP_REMOVED lines=10> */
[----:B------:R-:W-:Y:S01]  /*76c0*/  LOP3.LUT R22, R22, 0x80000000, R5, 0xf8, !PT ;  /* 0x8000000016167812 */ /* 0x000fe200078ef805 */
[----:B------:R-:W-:Y:S06]  /*76d0*/  BRA `(.L_x_3594) ;  /* 0x0000000400b07947 */ /* 0x000fec0003800000 */
.L_x_3604:
[----:B------:R-:W2:Y:S01]  /*76e0*/  LDG.E.U16 R2, desc[UR36][R2.64] ;  /* 0x0000002402027981 */ /* 0x000ea2000c1e1500 */
[----:B------:R-:W-:Y:S02]  /*76f0*/  IMAD.MOV.U32 R23, RZ, RZ, RZ ;  /* 0x000000ffff177224 */ /* 0x000fe400078e00ff */
[----:B--2---:R-:W-:Y:S01]  /*7700*/  IMAD.U32 R22, R2, 0x10000, RZ ;  /* 0x0001000002167824 */ /* 0x004fe200078e00ff */
[----:B------:R-:W-:Y:S06]  /*7710*/  BRA `(.L_x_3594) ;  /* 0x0000000400a07947 */ /* 0x000fec0003800000 */
.L_x_3601:
        /* <DEDUP_REMOVED lines=12> */
.L_x_3608:
        /* <DEDUP_REMOVED lines=20> */
.L_x_3610:
[----:B------:R-:W-:Y:S05]  /*7920*/  BSYNC B0 ;  /* 0x0000000000007941 */ /* 0x000fea0003800000 */
.L_x_3609:
[----:B------:R-:W-:Y:S01]  /*7930*/  IMAD.SHL.U32 R2, R2, 0x100000, RZ ;  /* 0x0010000002027824 */ /* 0x000fe200078e00ff */
[----:B------:R-:W-:-:S04]  /*7940*/  LEA R3, R0, 0x3b800000, 0x17 ;  /* 0x3b80000000037811 */ /* 0x000fc800078eb8ff */
[----:B------:R-:W-:Y:S01]  /*7950*/  LOP3.LUT R22, R3, R2, R22, 0xfe, !PT ;  /* 0x0000000203167212 */ /* 0x000fe200078efe16 */
[----:B------:R-:W-:Y:S06]  /*7960*/  BRA `(.L_x_3594) ;  /* 0x00000004000c7947 */ /* 0x000fec0003800000 */
.L_x_3607:
        /* <DEDUP_REMOVED lines=20> */
.L_x_3612:
[----:B------:R-:W-:Y:S05]  /*7ab0*/  BSYNC B0 ;  /* 0x0000000000007941 */ /* 0x000fea0003800000 */
.L_x_3611:
[----:B------:R-:W-:Y:S01]  /*7ac0*/  IMAD.SHL.U32 R2, R2, 0x200000, RZ ;  /* 0x0020000002027824 */ /* 0x000fe200078e00ff */
[----:B------:R-:W-:-:S04]  /*7ad0*/  LEA R3, R0, 0x37800000, 0x17 ;  /* 0x3780000000037811 */ /* 0x000fc800078eb8ff */
[----:B------:R-:W-:Y:S01]  /*7ae0*/  LOP3.LUT R22, R3, R2, R22, 0xfe, !PT ;  /* 0x0000000203167212 */ /* 0x000fe200078efe16 */
[----:B------:R-:W-:Y:S06]  /*7af0*/  BRA `(.L_x_3594) ;  /* 0x0000000000a87947 */ /* 0x000fec0003800000 */
.L_x_3606:
        /* <DEDUP_REMOVED lines=14> */
.L_x_3616:
[----:B------:R-:W-:Y:S05]  /*7be0*/  BSYNC B0 ;  /* 0x0000000000007941 */ /* 0x000fea0003800000 */
.L_x_3615:
[----:B------:R-:W-:Y:S01]  /*7bf0*/  IMAD.MOV.U32 R23, RZ, RZ, RZ ;  /* 0x000000ffff177224 */ /* 0x000fe200078e00ff */
[----:B------:R-:W-:Y:S06]  /*7c00*/  BRA `(.L_x_3594) ;  /* 0x0000000000647947 */ /* 0x000fec0003800000 */
.L_x_3593:
        /* <DEDUP_REMOVED lines=16> */
.L_x_3617:
[----:B------:R-:W-:Y:S01]  /*7d10*/  CS2R R22, SRZ ;  /* 0x0000000000167805 */ /* 0x000fe2000001ff00 */
[----:B------:R-:W-:Y:S06]  /*7d20*/  BRA `(.L_x_3594) ;  /* 0x00000000001c7947 */ /* 0x000fec0003800000 */
.L_x_3614:
[----:B------:R-:W2:Y:S01]  /*7d30*/  LDG.E.64 R2, desc[UR36][R2.64] ;  /* 0x0000002402027981 */ /* 0x000ea2000c1e1b00 */
[----:B------:R-:W-:Y:S01]  /*7d40*/  IMAD.MOV.U32 R23, RZ, RZ, RZ ;  /* 0x000000ffff177224 */ /* 0x000fe200078e00ff */
[----:B--2---:R0:W1:Y:S01]  /*7d50*/  I2F.U64 R22, R2 ;  /* 0x0000000200167312 */ /* 0x0040620000301000 */
[----:B------:R-:W-:Y:S05]  /*7d60*/  BRA `(.L_x_3594) ;  /* 0x00000000000c7947 */ /* 0x000fea0003800000 */
.L_x_3613:
[----:B------:R-:W2:Y:S01]  /*7d70*/  LDG.E R2, desc[UR36][R2.64] ;  /* 0x0000002402027981 */ /* 0x000ea2000c1e1900 */
[----:B------:R-:W-:Y:S01]  /*7d80*/  IMAD.MOV.U32 R23, RZ, RZ, RZ ;  /* 0x000000ffff177224 */ /* 0x000fe200078e00ff */
[----:B--2---:R-:W-:-:S07]  /*7d90*/  I2FP.F32.U32 R22, R2 ;  /* 0x0000000200167245 */ /* 0x004fce0000201000 */
.L_x_3594:
[----:B------:R-:W-:Y:S05]  /*7da0*/  BSYNC B6 ;  /* 0x0000000000067941 */ /* 0x000fea0003800000 */
.L_x_3588:
[----:B------:R-:W1:Y:S01]  /*7db0*/  LDC.U8 R4, c[0x0][0x50a] ;  /* 0x00014280ff047b82 */ /* 0x000e620000000000 */
[----:B------:R-:W-:Y:S02]  /*7dc0*/  ULDC.64 UR4, c[0x0][0x4e8] ;  /* 0x00013a0000047ab9 */ /* 0x000fe40000000a00 */
[----:B0-2-4-:R-:W-:-:S05]  /*7dd0*/  IADD3 R2, P0, R24, UR4, RZ ;  /* 0x0000000418027c10 */ /* 0x015fca000ff1e0ff */
        /* <DEDUP_REMOVED lines=16> */
.L_x_3621:
[----:B------:R-:W2:Y:S02]  /*7ee0*/  LDG.E.U8 R2, desc[UR36][R2.64] ;  /* 0x0000002402027981 */ /* 0x000ea4000c1e1100 */
[----:B--2---:R-:W-:-:S04]  /*7ef0*/  ISETP.NE.AND P0, PT, R2, RZ, PT ;  /* 0x000000ff0200720c */ /* 0x004fc80003f05270 */
[----:B------:R-:W-:Y:S01]  /*7f00*/  P2R R24, PR, RZ, 0x1 ;  /* 0x00000001ff187803 */ /* 0x000fe20000000000 */
[----:B------:R-:W-:Y:S08]  /*7f10*/  BRA `(.L_x_3623) ;  /* 0x0000000c00c47947 */ /* 0x000ff00003800000 */
.L_x_3620:
        /* <DEDUP_REMOVED lines=11> */
.L_x_3625:
[----:B------:R-:W2:Y:S02]  /*7fd0*/  LDG.E R2, desc[UR36][R2.64] ;  /* 0x0000002402027981 */ /* 0x000ea4000c1e1900 */
[----:B--2---:R-:W-:-:S04]  /*7fe0*/  ISETP.NE.AND P0, PT, R2, RZ, PT ;  /* 0x000000ff0200720c */ /* 0x004fc80003f05270 */
[----:B------:R-:W-:Y:S01]  /*7ff0*/  P2R R24, PR, RZ, 0x1 ;  /* 0x00000001ff187803 */ /* 0x000fe20000000000 */
[----:B------:R-:W-:Y:S08]  /*8000*/  BRA `(.L_x_3623) ;  /* 0x0000000c00887947 */ /* 0x000ff00003800000 */
.L_x_3624:
[----:B------:R-:W2:Y:S02]  /*8010*/  LDG.E.U16 R2, desc[UR36][R2.64] ;  /* 0x0000002402027981 */ /* 0x000ea4000c1e1500 */
[----:B--2---:R-:W-:-:S04]  /*8020*/  ISETP.NE.AND P0, PT, R2, RZ, PT ;  /* 0x000000ff0200720c */ /* 0x004fc80003f05270 */
[----:B------:R-:W-:Y:S01]  /*8030*/  P2R R24, PR, RZ, 0x1 ;  /* 0x00000001ff187803 */ /* 0x000fe20000000000 */
[----:B------:R-:W-:Y:S08]  /*8040*/  BRA `(.L_x_3623) ;  /* 0x0000000c00787947 */ /* 0x000ff00003800000 */
.L_x_3619:
        /* <DEDUP_REMOVED lines=10> */
.L_x_3627:
[----:B------:R-:W2:Y:S02]  /*80f0*/  LDG.E.U16 R0, desc[UR36][R2.64] ;  /* 0x0000002402007981 */ /* 0x000ea4000c1e1500 */
[----:B--2---:R-:W-:-:S05]  /*8100*/  HADD2.F32 R0, -RZ, R0.H0_H0 ;  /* 0x20000000ff007230 */ /* 0x004fca0000004100 */
[----:B------:R-:W-:-:S04]  /*8110*/  FSETP.NEU.FTZ.AND P0, PT, R0, RZ, PT ;  /* 0x000000ff0000720b */ /* 0x000fc80003f1d000 */
[----:B------:R-:W-:Y:S01]  /*8120*/  P2R R24, PR, RZ, 0x1 ;  /* 0x00000001ff187803 */ /* 0x000fe20000000000 */
[----:B------:R-:W-:Y:S08]  /*8130*/  BRA `(.L_x_3623) ;  /* 0x0000000c003c7947 */ /* 0x000ff00003800000 */
.L_x_3626:
        /* <DEDUP_REMOVED lines=12> */
.L_x_3629:
        /* <DEDUP_REMOVED lines=11> */
.L_x_3628:
[----:B------:R-:W2:Y:S02]  /*82b0*/  LDG.E.64 R2, desc[UR36][R2.64] ;  /* 0x0000002402027981 */ /* 0x000ea4000c1e1b00 */
[----:B--2---:R-:W-:-:S06]  /*82c0*/  DSETP.NEU.AND P0, PT, R2, RZ, PT ;  /* 0x000000ff0200722a */ /* 0x004fcc0003f0d000 */
[----:B------:R-:W-:Y:S01]  /*82d0*/  P2R R24, PR, RZ, 0x1 ;  /* 0x00000001ff187803 */ /* 0x000fe20000000000 */
[----:B------:R-:W-:Y:S07]  /*82e0*/  BRA `(.L_x_3623) ;  /* 0x0000000800d07947 */ /* 0x000fee0003800000 */
.L_x_3618:
        /* <DEDUP_REMOVED lines=12> */
.L_x_3632:
[----:B------:R-:W2:Y:S02]  /*83b0*/  LDG.E.128 R4, desc[UR36][R2.64] ;  /* 0x0000002402047981 */ /* 0x000ea4000c1e1d00 */
[----:B--2---:R-:W-:-:S06]  /*83c0*/  DSETP.NEU.AND P0, PT, R6, RZ, PT ;  /* 0x000000ff0600722a */ /* 0x004fcc0003f0d000 */
[----:B------:R-:W-:-:S06]  /*83d0*/  DSETP.NEU.OR P0, PT, R4, RZ, P0 ;  /* 0x000000ff0400722a */ /* 0x000fcc000070d400 */
[----:B------:R-:W-:Y:S01]  /*83e0*/  P2R R24, PR, RZ, 0x1 ;  /* 0x00000001ff187803 */ /* 0x000fe20000000000 */
[----:B------:R-:W-:Y:S07]  /*83f0*/  BRA `(.L_x_3623) ;  /* 0x00000008008c7947 */ /* 0x000fee0003800000 */
.L_x_3631:
        /* <DEDUP_REMOVED lines=28> */
.L_x_3634:
        /* <DEDUP_REMOVED lines=15> */
.L_x_3633:
[----:B------:R-:W2:Y:S02]  /*86b0*/  LDG.E.U16 R0, desc[UR36][R2.64] ;  /* 0x0000002402007981 */ /* 0x000ea4000c1e1500 */
[----:B--2---:R-:W-:-:S05]  /*86c0*/  IMAD.U32 R0, R0, 0x10000, RZ ;  /* 0x0001000000007824 */ /* 0x004fca00078e00ff */
[----:B------:R-:W-:-:S04]  /*86d0*/  FSETP.NEU.FTZ.AND P0, PT, R0, RZ, PT ;  /* 0x000000ff0000720b */ /* 0x000fc80003f1d000 */
[----:B------:R-:W-:Y:S01]  /*86e0*/  P2R R24, PR, RZ, 0x1 ;  /* 0x00000001ff187803 */ /* 0x000fe20000000000 */
[----:B------:R-:W-:Y:S08]  /*86f0*/  BRA `(.L_x_3623) ;  /* 0x0000000400cc7947 */ /* 0x000ff00003800000 */
.L_x_3630:
        /* <DEDUP_REMOVED lines=12> */
.L_x_3637:
        /* <DEDUP_REMOVED lines=21> */
.L_x_3641:
[----:B------:R-:W-:Y:S05]  /*8910*/  BSYNC B1 ;  /* 0x0000000000017941 */ /* 0x000fea0003800000 */
.L_x_3640:
[----:B------:R-:W-:Y:S01]  /*8920*/  LEA R3, R0, 0x3b800000, 0x17 ;  /* 0x3b80000000037811 */ /* 0x000fe200078eb8ff */
[----:B------:R-:W-:-:S05]  /*8930*/  IMAD.SHL.U32 R0, R2, 0x100000, RZ ;  /* 0x0010000002007824 */ /* 0x000fca00078e00ff */
[----:B------:R-:W-:-:S07]  /*8940*/  LOP3.LUT R0, R3, R0, R4, 0xfe, !PT ;  /* 0x0000000003007212 */ /* 0x000fce00078efe04 */
.L_x_3639:
[----:B------:R-:W-:Y:S05]  /*8950*/  BSYNC B0 ;  /* 0x0000000000007941 */ /* 0x000fea0003800000 */
.L_x_3638:
[----:B------:R-:W-:-:S04]  /*8960*/  FSETP.NEU.FTZ.AND P0, PT, R0, RZ, PT ;  /* 0x000000ff0000720b */ /* 0x000fc80003f1d000 */
[----:B------:R-:W-:Y:S01]  /*8970*/  P2R R24, PR, RZ, 0x1 ;  /* 0x00000001ff187803 */ /* 0x000fe20000000000 */
[----:B------:R-:W-:Y:S08]  /*8980*/  BRA `(.L_x_3623) ;  /* 0x0000000400287947 */ /* 0x000ff00003800000 */
.L_x_3636:
        /* <DEDUP_REMOVED lines=21> */
.L_x_3645:
[----:B------:R-:W-:Y:S05]  /*8ae0*/  BSYNC B1 ;  /* 0x0000000000017941 */ /* 0x000fea0003800000 */
.L_x_3644:
[----:B------:R-:W-:Y:S01]  /*8af0*/  LEA R3, R0, 0x37800000, 0x17 ;  /* 0x3780000000037811 */ /* 0x000fe200078eb8ff */
[----:B------:R-:W-:-:S05]  /*8b00*/  IMAD.SHL.U32 R0, R2, 0x200000, RZ ;  /* 0x0020000002007824 */ /* 0x000fca00078e00ff */
[----:B------:R-:W-:-:S07]  /*8b10*/  LOP3.LUT R0, R3, R0, R4, 0xfe, !PT ;  /* 0x0000000003007212 */ /* 0x000fce00078efe04 */
.L_x_3643:
[----:B------:R-:W-:Y:S05]  /*8b20*/  BSYNC B0 ;  /* 0x0000000000007941 */ /* 0x000fea0003800000 */
.L_x_3642:
[----:B------:R-:W-:-:S04]  /*8b30*/  FSETP.NEU.FTZ.AND P0, PT, R0, RZ, PT ;  /* 0x000000ff0000720b */ /* 0x000fc80003f1d000 */
[----:B------:R-:W-:Y:S01]  /*8b40*/  P2R R24, PR, RZ, 0x1 ;  /* 0x00000001ff187803 */ /* 0x000fe20000000000 */
[----:B------:R-:W-:Y:S08]  /*8b50*/  BRA `(.L_x_3623) ;  /* 0x0000000000b47947 */ /* 0x000ff00003800000 */
.L_x_3635:
        /* <DEDUP_REMOVED lines=14> */
.L_x_3649:
[----:B------:R-:W-:Y:S05]  /*8c40*/  BSYNC B0 ;  /* 0x0000000000007941 */ /* 0x000fea0003800000 */
.L_x_3648:
[----:B------:R-:W-:-:S04]  /*8c50*/  FSETP.NEU.FTZ.AND P0, PT, R0, RZ, PT ;  /* 0x000000ff0000720b */ /* 0x000fc80003f1d000 */
[----:B------:R-:W-:Y:S01]  /*8c60*/  P2R R24, PR, RZ, 0x1 ;  /* 0x00000001ff187803 */ /* 0x000fe20000000000 */
[----:B------:R-:W-:Y:S08]  /*8c70*/  BRA `(.L_x_3623) ;  /* 0x00000000006c7947 */ /* 0x000ff00003800000 */
.L_x_3622:
        /* <DEDUP_REMOVED lines=15> */
[----:B0--3-5:R-:W-:Y:S05]  /*8d70*/  CALL.ABS.NOINC R2 ;  /* 0x0000000002007343 */ /* 0x029fea0003c00000 */
.L_x_3650:
[----:B------:R-:W-:-:S04]  /*8d80*/  PLOP3.LUT P0, PT, PT, PT, PT, 0x8, 0x0 ;  /* 0x000000000000781c */ /* 0x000fc80003f0e170 */
[----:B------:R-:W-:Y:S01]  /*8d90*/  P2R R24, PR, RZ, 0x1 ;  /* 0x00000001ff187803 */ /* 0x000fe20000000000 */
[----:B------:R-:W-:Y:S08]  /*8da0*/  BRA `(.L_x_3623) ;  /* 0x0000000000207947 */ /* 0x000ff00003800000 */
.L_x_3647:
[----:B------:R-:W2:Y:S02]  /*8db0*/  LDG.E.64 R2, desc[UR36][R2.64] ;  /* 0x0000002402027981 */ /* 0x000ea4000c1e1b00 */
[----:B--2---:R-:W-:-:S04]  /*8dc0*/  ISETP.NE.U32.AND P0, PT, R2, RZ, PT ;  /* 0x000000ff0200720c */ /* 0x004fc80003f05070 */
[----:B------:R-:W-:-:S04]  /*8dd0*/  ISETP.NE.AND.EX P0, PT, R3, RZ, PT, P0 ;  /* 0x000000ff0300720c */ /* 0x000fc80003f05300 */
[----:B------:R-:W-:Y:S01]  /*8de0*/  P2R R24, PR, RZ, 0x1 ;  /* 0x00000001ff187803 */ /* 0x000fe20000000000 */
[----:B------:R-:W-:Y:S08]  /*8df0*/  BRA `(.L_x_3623) ;  /* 0x00000000000c7947 */ /* 0x000ff00003800000 */
.L_x_3646:
[----:B------:R-:W2:Y:S02]  /*8e00*/  LDG.E R2, desc[UR36][R2.64] ;  /* 0x0000002402027981 */ /* 0x000ea4000c1e1900 */
[----:B--2---:R-:W-:-:S04]  /*8e10*/  ISETP.NE.AND P0, PT, R2, RZ, PT ;  /* 0x000000ff0200720c */ /* 0x004fc80003f05270 */
[----:B------:R-:W-:-:S09]  /*8e20*/  P2R R24, PR, RZ, 0x1 ;  /* 0x00000001ff187803 */ /* 0x000fd20000000000 */
.L_x_3623:
        /* <DEDUP_REMOVED lines=18> */
.L_x_3654:
[----:B------:R0:W5:Y:S01]  /*8f50*/  LDG.E.U8 R2, desc[UR36][R4.64] ;  /* 0x0000002404027981 */ /* 0x000162000c1e1100 */
[----:B------:R-:W-:Y:S01]  /*8f60*/  IMAD.MOV.U32 R3, RZ, RZ, RZ ;  /* 0x000000ffff037224 */ /* 0x000fe200078e00ff */
[----:B------:R-:W-:Y:S06]  /*8f70*/  BRA `(.L_x_3656) ;  /* 0x0000000c00487947 */ /* 0x000fec0003800000 */
.L_x_3653:
        /* <DEDUP_REMOVED lines=8> */
.L_x_3658:
[----:B------:R-:W2:Y:S02]  /*9000*/  LDG.E R2, desc[UR36][R4.64] ;  /* 0x0000002404027981 */ /* 0x000ea4000c1e1900 */
[----:B--2---:R-:W-:Y:S01]  /*9010*/  SHF.R.S32.HI R3, RZ, 0x1f, R2 ;  /* 0x0000001fff037819 */ /* 0x004fe20000011402 */
[----:B------:R-:W-:Y:S06]  /*9020*/  BRA `(.L_x_3656) ;  /* 0x0000000c001c7947 */ /* 0x000fec0003800000 */
.L_x_3657:
[----:B------:R-:W2:Y:S02]  /*9030*/  LDG.E.S16 R2, desc[UR36][R4.64] ;  /* 0x0000002404027981 */ /* 0x000ea4000c1e1700 */
[----:B--2---:R-:W-:Y:S01]  /*9040*/  SHF.R.S32.HI R3, RZ, 0x1f, R2 ;  /* 0x0000001fff037819 */ /* 0x004fe20000011402 */
[----:B------:R-:W-:Y:S06]  /*9050*/  BRA `(.L_x_3656) ;  /* 0x0000000c00107947 */ /* 0x000fec0003800000 */
.L_x_3652:
        /* <DEDUP_REMOVED lines=9> */
.L_x_3660:
[----:B------:R-:W2:Y:S02]  /*90f0*/  LDG.E.U16 R4, desc[UR36][R4.64] ;  /* 0x0000002404047981 */ /* 0x000ea4000c1e1500 */
[----:B--2---:R-:W-:-:S06]  /*9100*/  HADD2.F32 R2, -RZ, R4.H0_H0 ;  /* 0x20000004ff027230 */ /* 0x004fcc0000004100 */
[----:B------:R-:W0:Y:S01]  /*9110*/  F2I.S64.TRUNC R2, R2 ;  /* 0x0000000200027311 */ /* 0x000e22000020d900 */
[----:B------:R-:W-:Y:S05]  /*9120*/  BRA `(.L_x_3656) ;  /* 0x0000000800dc7947 */ /* 0x000fea0003800000 */
.L_x_3659:
        /* <DEDUP_REMOVED lines=9> */
.L_x_3662:
[----:B------:R-:W2:Y:S02]  /*91c0*/  LDG.E.U16 R4, desc[UR36][R4.64] ;  /* 0x0000002404047981 */ /* 0x000ea4000c1e1500 */
[----:B--2---:R-:W-:-:S06]  /*91d0*/  HADD2.F32 R2, -RZ, R4.H0_H0 ;  /* 0x20000004ff027230 */ /* 0x004fcc0000004100 */
[----:B------:R-:W0:Y:S01]  /*91e0*/  F2I.S64.TRUNC R2, R2 ;  /* 0x0000000200027311 */ /* 0x000e22000020d900 */
[----:B------:R-:W-:Y:S05]  /*91f0*/  BRA `(.L_x_3656) ;  /* 0x0000000800a87947 */ /* 0x000fea0003800000 */
.L_x_3661:
[----:B------:R-:W2:Y:S02]  /*9200*/  LDG.E.64 R2, desc[UR36][R4.64] ;  /* 0x0000002404027981 */ /* 0x000ea4000c1e1b00 */
[----:B--2---:R-:W0:Y:S01]  /*9210*/  F2I.S64.F64.TRUNC R2, R2 ;  /* 0x0000000200027311 */ /* 0x004e22000030d900 */
[----:B------:R-:W-:Y:S05]  /*9220*/  BRA `(.L_x_3656) ;  /* 0x00000008009c7947 */ /* 0x000fea0003800000 */
.L_x_3651:
        /* <DEDUP_REMOVED lines=13> */
.L_x_3665:
[----:B------:R-:W2:Y:S02]  /*9300*/  LDG.E.64 R2, desc[UR36][R4.64] ;  /* 0x0000002404027981 */ /* 0x000ea4000c1e1b00 */
[----:B--2---:R-:W4:Y:S01]  /*9310*/  F2I.S64.F64.TRUNC R2, R2 ;  /* 0x0000000200027311 */ /* 0x004f22000030d900 */
[----:B------:R-:W-:Y:S05]  /*9320*/  BRA `(.L_x_3656) ;  /* 0x00000008005c7947 */ /* 0x000fea0003800000 */
.L_x_3664:
        /* <DEDUP_REMOVED lines=27> */
.L_x_3667:
        /* <DEDUP_REMOVED lines=14> */
.L_x_3666:
[----:B------:R-:W2:Y:S02]  /*95c0*/  LDG.E.U16 R2, desc[UR36][R4.64] ;  /* 0x0000002404027981 */ /* 0x000ea4000c1e1500 */
[----:B--2---:R-:W-:-:S06]  /*95d0*/  IMAD.U32 R2, R2, 0x10000, RZ ;  /* 0x0001000002027824 */ /* 0x004fcc00078e00ff */
[----:B------:R-:W0:Y:S01]  /*95e0*/  F2I.S64.TRUNC R2, R2 ;  /* 0x0000000200027311 */ /* 0x000e22000020d900 */
[----:B------:R-:W-:Y:S05]  /*95f0*/  BRA `(.L_x_3656) ;  /* 0x0000000400a87947 */ /* 0x000fea0003800000 */
.L_x_3663:
        /* <DEDUP_REMOVED lines=11> */
.L_x_3670:
        /* <DEDUP_REMOVED lines=21> */
.L_x_3674:
[----:B------:R-:W-:Y:S05]  /*9800*/  BSYNC B1 ;  /* 0x0000000000017941 */ /* 0x000fea0003800000 */
.L_x_3673:
[----:B------:R-:W-:Y:S01]  /*9810*/  IMAD.SHL.U32 R2, R2, 0x100000, RZ ;  /* 0x0010000002027824 */ /* 0x000fe200078e00ff */
[----:B------:R-:W-:-:S04]  /*9820*/  LEA R3, R0, 0x3b800000, 0x17 ;  /* 0x3b80000000037811 */ /* 0x000fc800078eb8ff */
[----:B------:R-:W-:-:S07]  /*9830*/  LOP3.LUT R2, R3, R2, R4, 0xfe, !PT ;  /* 0x0000000203027212 */ /* 0x000fce00078efe04 */
.L_x_3672:
[----:B------:R-:W-:Y:S05]  /*9840*/  BSYNC B0 ;  /* 0x0000000000007941 */ /* 0x000fea0003800000 */
.L_x_3671:
[----:B------:R-:W0:Y:S01]  /*9850*/  F2I.S64.TRUNC R2, R2 ;  /* 0x0000000200027311 */ /* 0x000e22000020d900 */
[----:B------:R-:W-:Y:S05]  /*9860*/  BRA `(.L_x_3656) ;  /* 0x00000004000c7947 */ /* 0x000fea0003800000 */
.L_x_3669:
        /* <DEDUP_REMOVED lines=21> */
.L_x_3678:
[----:B------:R-:W-:Y:S05]  /*99c0*/  BSYNC B1 ;  /* 0x0000000000017941 */ /* 0x000fea0003800000 */
.L_x_3677:
[----:B------:R-:W-:Y:S01]  /*99d0*/  IMAD.SHL.U32 R2, R2, 0x200000, RZ ;  /* 0x0020000002027824 */ /* 0x000fe200078e00ff */
[----:B------:R-:W-:-:S04]  /*99e0*/  LEA R3, R0, 0x37800000, 0x17 ;  /* 0x3780000000037811 */ /* 0x000fc800078eb8ff */
[----:B------:R-:W-:-:S07]  /*99f0*/  LOP3.LUT R2, R3, R2, R4, 0xfe, !PT ;  /* 0x0000000203027212 */ /* 0x000fce00078efe04 */
.L_x_3676:
[----:B------:R-:W-:Y:S05]  /*9a00*/  BSYNC B0 ;  /* 0x0000000000007941 */ /* 0x000fea0003800000 */
.L_x_3675:
[----:B------:R-:W0:Y:S01]  /*9a10*/  F2I.S64.TRUNC R2, R2 ;  /* 0x0000000200027311 */ /* 0x000e22000020d900 */
[----:B------:R-:W-:Y:S05]  /*9a20*/  BRA `(.L_x_3656) ;  /* 0x00000000009c7947 */ /* 0x000fea0003800000 */
.L_x_3668:
        /* <DEDUP_REMOVED lines=14> */
.L_x_3682:
[----:B------:R-:W-:Y:S05]  /*9b10*/  BSYNC B0 ;  /* 0x0000000000007941 */ /* 0x000fea0003800000 */
.L_x_3681:
[----:B------:R-:W0:Y:S01]  /*9b20*/  F2I.S64.TRUNC R2, R2 ;  /* 0x0000000200027311 */ /* 0x000e22000020d900 */
[----:B------:R-:W-:Y:S05]  /*9b30*/  BRA `(.L_x_3656) ;  /* 0x0000000000587947 */ /* 0x000fea0003800000 */
.L_x_3655:
        /* <DEDUP_REMOVED lines=16> */
.L_x_3683:
[----:B------:R-:W-:Y:S01]  /*9c40*/  CS2R R2, SRZ ;  /* 0x0000000000027805 */ /* 0x000fe2000001ff00 */
[----:B------:R-:W-:Y:S06]  /*9c50*/  BRA `(.L_x_3656) ;  /* 0x0000000000107947 */ /* 0x000fec0003800000 */
.L_x_3680:
[----:B------:R0:W5:Y:S01]  /*9c60*/  LDG.E.64 R2, desc[UR36][R4.64] ;  /* 0x0000002404027981 */ /* 0x000162000c1e1b00 */
[----:B------:R-:W-:Y:S05]  /*9c70*/  BRA `(.L_x_3656) ;  /* 0x0000000000087947 */ /* 0x000fea0003800000 */
.L_x_3679:
[----:B------:R0:W5:Y:S01]  /*9c80*/  LDG.E R2, desc[UR36][R4.64] ;  /* 0x0000002404027981 */ /* 0x000162000c1e1900 */
[----:B------:R-:W-:-:S07]  /*9c90*/  IMAD.MOV.U32 R3, RZ, RZ, RZ ;  /* 0x000000ffff037224 */ /* 0x000fce00078e00ff */
.L_x_3656:
[----:B0-----:R-:W0:Y:S01]  /*9ca0*/  LDC.U8 R4, c[0x0][0x508] ;  /* 0x00014200ff047b82 */ /* 0x001e220000000000 */
[----:B------:R-:W-:Y:S01]  /*9cb0*/  ISETP.NE.AND P0, PT, R24, RZ, PT ;  /* 0x000000ff1800720c */ /* 0x000fe20003f05270 */
[----:B------:R-:W-:Y:S01]  /*9cc0*/  BSSY B0, `(.L_x_3684) ;  /* 0x0000008000007945 */ /* 0x000fe20003800000 */
[----:B0-----:R-:W-:-:S04]  /*9cd0*/  PRMT R0, R4, 0x9910, RZ ;  /* 0x0000991004007816 */ /* 0x001fc800000000ff */
[----:B------:R-:W-:-:S07]  /*9ce0*/  ISETP.GT.AND P1, PT, R0, 0x9, PT ;  /* 0x000000090000780c */ /* 0x000fce0003f24270 */
[----:B------:R-:W-:Y:S06]  /*9cf0*/  @!P0 BRA `(.L_x_3685) ;  /* 0x0000000000108947 */ /* 0x000fec0003800000 */
[----:B------:R-:W-:Y:S02]  /*9d00*/  ULDC.64 UR4, c[0x0][0x4f8] ;  /* 0x00013e0000047ab9 */ /* 0x000fe40000000a00 */
[----:B-12345:R-:W-:-:S04]  /*9d10*/  LEA R22, P0, R2, UR4, 0x3 ;  /* 0x0000000402167c11 */ /* 0x03efc8000f8018ff */
[----:B------:R-:W-:-:S06]  /*9d20*/  LEA.HI.X R23, R2, UR5, R3, 0x3, P0 ;  /* 0x0000000502177c11 */ /* 0x000fcc00080f1c03 */
[----:B------:R-:W5:Y:S03]  /*9d30*/  LDG.E.64 R22, desc[UR36][R22.64] ;  /* 0x0000002416167981 */ /* 0x000f66000c1e1b00 */
.L_x_3685:
[----:B------:R-:W-:Y:S05]  /*9d40*/  BSYNC B0 ;  /* 0x0000000000007941 */ /* 0x000fea0003800000 */
.L_x_3684:
        /* <DEDUP_REMOVED lines=9> */
[----:B-12345:R-:W0:Y:S02]  /*9de0*/  F2I.FTZ.TRUNC.NTZ R3, R22 ;  /* 0x0000001600037305 */ /* 0x03ee24000021f100 */
[----:B0-----:R0:W-:Y:S01]  /*9df0*/  STG.E.U8 desc[UR36][R16.64], R3 ;  /* 0x0000000310007986 */ /* 0x0011e2000c101124 */
[----:B------:R-:W-:Y:S05]  /*9e00*/  BRA `(.L_x_3691) ;  /* 0x0000000c00547947 */ /* 0x000fea0003800000 */
.L_x_3689:
[----:B---3-5:R-:W1:Y:S02]  /*9e10*/  F2I.S64.TRUNC R22, R22 ;  /* 0x0000001600167311 */ /* 0x028e64000020d900 */
[----:B-12-4-:R-:W-:-:S05]  /*9e20*/  IMAD.MOV.U32 R3, RZ, RZ, R22 ;  /* 0x000000ffff037224 */ /* 0x016fca00078e0016 */
[----:B------:R0:W-:Y:S01]  /*9e30*/  STG.E.U8 desc[UR36][R16.64], R3 ;  /* 0x0000000310007986 */ /* 0x0001e2000c101124 */
[----:B------:R-:W-:Y:S05]  /*9e40*/  BRA `(.L_x_3691) ;  /* 0x0000000c00447947 */ /* 0x000fea0003800000 */
.L_x_3688:
[----:B------:R-:W-:-:S13]  /*9e50*/  ISETP.NE.AND P0, PT, R0, 0x2, PT ;  /* 0x000000020000780c */ /* 0x000fda0003f05270 */
[----:B------:R-:W-:Y:S05]  /*9e60*/  @!P0 BRA `(.L_x_3692) ;  /* 0x0000000000288947 */ /* 0x000fea0003800000 */
[----:B------:R-:W-:-:S13]  /*9e70*/  ISETP.NE.AND P0, PT, R0, 0x3, PT ;  /* 0x000000030000780c */ /* 0x000fda0003f05270 */
[----:B------:R-:W-:Y:S05]  /*9e80*/  @!P0 BRA `(.L_x_3693) ;  /* 0x0000000000148947 */ /* 0x000fea0003800000 */
[----:B------:R-:W-:-:S13]  /*9e90*/  ISETP.NE.AND P0, PT, R0, 0x4, PT ;  /* 0x000000040000780c */ /* 0x000fda0003f05270 */
[----:B------:R-:W-:Y:S05]  /*9ea0*/  @P0 BRA `(.L_x_3690) ;  /* 0x0000000800d40947 */ /* 0x000fea0003800000 */
[----:B---3-5:R-:W0:Y:S02]  /*9eb0*/  F2I.S64.TRUNC R22, R22 ;  /* 0x0000001600167311 */ /* 0x028e24000020d900 */
[----:B0-----:R0:W-:Y:S01]  /*9ec0*/  STG.E.64 desc[UR36][R16.64], R22 ;  /* 0x0000001610007986 */ /* 0x0011e2000c101b24 */
[----:B------:R-:W-:Y:S05]  /*9ed0*/  BRA `(.L_x_3691) ;  /* 0x0000000c00207947 */ /* 0x000fea0003800000 */
.L_x_3693:
[----:B-12345:R-:W0:Y:S02]  /*9ee0*/  F2I.FTZ.TRUNC.NTZ R3, R22 ;  /* 0x0000001600037305 */ /* 0x03ee24000021f100 */
[----:B0-----:R0:W-:Y:S01]  /*9ef0*/  STG.E desc[UR36][R16.64], R3 ;  /* 0x0000000310007986 */ /* 0x0011e2000c101924 */
[----:B------:R-:W-:Y:S05]  /*9f00*/  BRA `(.L_x_3691) ;  /* 0x0000000c00147947 */ /* 0x000fea0003800000 */
.L_x_3692:
[----:B-12345:R-:W0:Y:S02]  /*9f10*/  F2I.FTZ.TRUNC.NTZ R3, R22 ;  /* 0x0000001600037305 */ /* 0x03ee24000021f100 */
[----:B0-----:R0:W-:Y:S01]  /*9f20*/  STG.E.U16 desc[UR36][R16.64], R3 ;  /* 0x0000000310007986 */ /* 0x0011e2000c101524 */
[----:B------:R-:W-:Y:S05]  /*9f30*/  BRA `(.L_x_3691) ;  /* 0x0000000c00087947 */ /* 0x000fea0003800000 */
.L_x_3687:
[----:B------:R-:W-:-:S13]  /*9f40*/  ISETP.GT.AND P0, PT, R0, 0x6, PT ;  /* 0x000000060000780c */ /* 0x000fda0003f04270 */
[----:B------:R-:W-:Y:S05]  /*9f50*/  @P0 BRA `(.L_x_3694) ;  /* 0x0000000000240947 */ /* 0x000fea0003800000 */
[----:B------:R-:W-:-:S13]  /*9f60*/  ISETP.NE.AND P0, PT, R0, 0x5, PT ;  /* 0x000000050000780c */ /* 0x000fda0003f05270 */
[----:B------:R-:W-:Y:S05]  /*9f70*/  @!P0 BRA `(.L_x_3695) ;  /* 0x0000000000108947 */ /* 0x000fea0003800000 */
[----:B------:R-:W-:-:S13]  /*9f80*/  ISETP.NE.AND P0, PT, R0, 0x6, PT ;  /* 0x000000060000780c */ /* 0x000fda0003f05270 */
[----:B------:R-:W-:Y:S05]  /*9f90*/  @P0 BRA `(.L_x_3690) ;  /* 0x0000000800980947 */ /* 0x000fea0003800000 */
[----:B---3-5:R0:W-:Y:S01]  /*9fa0*/  STG.E desc[UR36][R16.64], R22 ;  /* 0x0000001610007986 */ /* 0x0281e2000c101924 */
[----:B------:R-:W-:Y:S05]  /*9fb0*/  BRA `(.L_x_3691) ;  /* 0x0000000800e87947 */ /* 0x000fea0003800000 */
.L_x_3695:
[----:B---3-5:R-:W-:-:S05]  /*9fc0*/  F2FP.F16.F32.PACK_AB R22, RZ, R22 ;  /* 0x00000016ff16723e */ /* 0x028fca00000000ff */
[----:B------:R0:W-:Y:S01]  /*9fd0*/  STG.E.U16 desc[UR36][R16.64], R22 ;  /* 0x0000001610007986 */ /* 0x0001e2000c101524 */
[----:B------:R-:W-:Y:S05]  /*9fe0*/  BRA `(.L_x_3691) ;  /* 0x0000000800dc7947 */ /* 0x000fea0003800000 */
.L_x_3694:
[----:B------:R-:W-:-:S13]  /*9ff0*/  ISETP.NE.AND P0, PT, R0, 0x7, PT ;  /* 0x000000070000780c */ /* 0x000fda0003f05270 */
[----:B------:R-:W-:Y:S05]  /*a000*/  @!P0 BRA `(.L_x_3696) ;  /* 0x0000000000248947 */ /* 0x000fea0003800000 */
[----:B------:R-:W-:-:S13]  /*a010*/  ISETP.NE.AND P0, PT, R0, 0x8, PT ;  /* 0x000000080000780c */ /* 0x000fda0003f05270 */
[----:B------:R-:W-:Y:S05]  /*a020*/  @!P0 BRA `(.L_x_3697) ;  /* 0x0000000000108947 */ /* 0x000fea0003800000 */
[----:B------:R-:W-:-:S13]  /*a030*/  ISETP.NE.AND P0, PT, R0, 0x9, PT ;  /* 0x000000090000780c */ /* 0x000fda0003f05270 */
[----:B------:R-:W-:Y:S05]  /*a040*/  @P0 BRA `(.L_x_3690) ;  /* 0x00000008006c0947 */ /* 0x000fea0003800000 */
[----:B---3-5:R0:W-:Y:S01]  /*a050*/  STG.E.64 desc[UR36][R16.64], R22 ;  /* 0x0000001610007986 */ /* 0x0281e2000c101b24 */
[----:B------:R-:W-:Y:S05]  /*a060*/  BRA `(.L_x_3691) ;  /* 0x0000000800bc7947 */ /* 0x000fea0003800000 */
.L_x_3697:
[----:B---3-5:R-:W-:-:S05]  /*a070*/  F2FP.F16.F32.PACK_AB R23, R23, R22 ;  /* 0x000000161717723e */ /* 0x028fca00000000ff */
[----:B------:R0:W-:Y:S01]  /*a080*/  STG.E desc[UR36][R16.64], R23 ;  /* 0x0000001710007986 */ /* 0x0001e2000c101924 */
[----:B------:R-:W-:Y:S05]  /*a090*/  BRA `(.L_x_3691) ;  /* 0x0000000800b07947 */ /* 0x000fea0003800000 */
.L_x_3696:
[----:B-12345:R-:W-:-:S06]  /*a0a0*/  FMUL.FTZ R2, R22, 1 ;  /* 0x3f80000016027820 */ /* 0x03efcc0000410000 */
[----:B------:R-:W0:Y:S02]  /*a0b0*/  F2F.F64.F32 R2, R2 ;  /* 0x0000000200027310 */ /* 0x000e240000201800 */
[----:B0-----:R0:W-:Y:S01]  /*a0c0*/  STG.E.64 desc[UR36][R16.64], R2 ;  /* 0x0000000210007986 */ /* 0x0011e2000c101b24 */
[----:B------:R-:W-:Y:S05]  /*a0d0*/  BRA `(.L_x_3691) ;  /* 0x0000000800a07947 */ /* 0x000fea0003800000 */
.L_x_3686:
        /* <DEDUP_REMOVED lines=8> */
[----:B---3-5:R-:W-:Y:S02]  /*a160*/  FSETP.NEU.FTZ.AND P0, PT, R22, RZ, PT ;  /* 0x000000ff1600720b */ /* 0x028fe40003f1d000 */
[----:B------:R-:W-:-:S04]  /*a170*/  FSETP.NEU.FTZ.AND P1, PT, R23, RZ, PT ;  /* 0x000000ff1700720b */ /* 0x000fc80003f3d000 */
[----:B------:R-:W-:-:S04]  /*a180*/  PLOP3.LUT P0, PT, P0, P1, PT, 0xa8, 0x0 ;  /* 0x000000000000781c */ /* 0x000fc80000703570 */
[----:B-12-4-:R-:W-:-:S05]  /*a190*/  SEL R3, RZ, 0x1, !P0 ;  /* 0x00000001ff037807 */ /* 0x016fca0004000000 */
[----:B------:R0:W-:Y:S01]  /*a1a0*/  STG.E.U8 desc[UR36][R16.64], R3 ;  /* 0x0000000310007986 */ /* 0x0001e2000c101124 */
[----:B------:R-:W-:Y:S05]  /*a1b0*/  BRA `(.L_x_3691) ;  /* 0x0000000800687947 */ /* 0x000fea0003800000 */
.L_x_3700:
[----:B---3-5:R-:W-:Y:S01]  /*a1c0*/  FMUL.FTZ R4, R22, 1 ;  /* 0x3f80000016047820 */ /* 0x028fe20000410000 */
[----:B------:R-:W-:-:S05]  /*a1d0*/  FMUL.FTZ R6, R23, 1 ;  /* 0x3f80000017067820 */ /* 0x000fca0000410000 */
[----:B------:R-:W-:Y:S08]  /*a1e0*/  F2F.F64.F32 R4, R4 ;  /* 0x0000000400047310 */ /* 0x000ff00000201800 */
[----:B------:R-:W0:Y:S02]  /*a1f0*/  F2F.F64.F32 R6, R6 ;  /* 0x0000000600067310 */ /* 0x000e240000201800 */
[----:B0-----:R0:W-:Y:S01]  /*a200*/  STG.E.128 desc[UR36][R16.64], R4 ;  /* 0x0000000410007986 */ /* 0x0011e2000c101d24 */
[----:B------:R-:W-:Y:S05]  /*a210*/  BRA `(.L_x_3691) ;  /* 0x0000000800507947 */ /* 0x000fea0003800000 */
.L_x_3699:
[----:B------:R-:W-:-:S13]  /*a220*/  ISETP.NE.AND P0, PT, R0, 0xf, PT ;  /* 0x0000000f0000780c */ /* 0x000fda0003f05270 */
[----:B------:R-:W-:Y:S05]  /*a230*/  @!P0 BRA `(.L_x_3701) ;  /* 0x0000000000ac8947 */ /* 0x000fea0003800000 */
[----:B------:R-:W-:-:S13]  /*a240*/  ISETP.NE.AND P0, PT, R0, 0x17, PT ;  /* 0x000000170000780c */ /* 0x000fda0003f05270 */
[----:B------:R-:W-:Y:S05]  /*a250*/  @!P0 BRA `(.L_x_3702) ;  /* 0x0000000000508947 */ /* 0x000fea0003800000 */
[----:B------:R-:W-:-:S13]  /*a260*/  ISETP.NE.AND P0, PT, R0, 0x18, PT ;  /* 0x000000180000780c */ /* 0x000fda0003f05270 */
[----:B------:R-:W-:Y:S05]  /*a270*/  @P0 BRA `(.L_x_3690) ;  /* 0x0000000400e00947 */ /* 0x000fea0003800000 */
[C---:B-12345:R-:W-:Y:S01]  /*a280*/  LOP3.LUT R2, R22.reuse, 0x7fffffff, RZ, 0xc0, !PT ;  /* 0x7fffffff16027812 */ /* 0x07efe200078ec0ff */
        /* <DEDUP_REMOVED lines=13> */
.L_x_3704:
[----:B------:R-:W-:Y:S05]  /*a360*/  BSYNC B0 ;  /* 0x0000000000007941 */ /* 0x000fea0003800000 */
.L_x_3703:
[----:B------:R-:W-:-:S05]  /*a370*/  LOP3.LUT R5, R0, R5, RZ, 0xfc, !PT ;  /* 0x0000000500057212 */ /* 0x000fca00078efcff */
[----:B------:R0:W-:Y:S01]  /*a380*/  STG.E.U8 desc[UR36][R16.64], R5 ;  /* 0x0000000510007986 */ /* 0x0001e2000c101124 */
[----:B------:R-:W-:Y:S05]  /*a390*/  BRA `(.L_x_3691) ;  /* 0x0000000400f07947 */ /* 0x000fea0003800000 */
.L_x_3702:
[----:B-12345:R-:W-:Y:S01]  /*a3a0*/  LOP3.LUT R2, R22, 0x7fffffff, RZ, 0xc0, !PT ;  /* 0x7fffffff16027812 */ /* 0x03efe200078ec0ff */
        /* <DEDUP_REMOVED lines=11> */
.L_x_3706:
[----:B------:R-:W-:Y:S01]  /*a460*/  IMAD.MOV.U32 R0, RZ, RZ, 0x7f ;  /* 0x0000007fff007424 */ /* 0x000fe200078e00ff */
[----:B------:R-:W-:-:S04]  /*a470*/  ISETP.GT.U32.AND P0, PT, R2, 0x7f800000, PT ;  /* 0x7f8000000200780c */ /* 0x000fc80003f04070 */
[----:B------:R-:W-:-:S09]  /*a480*/  SEL R0, R0, 0x7c, P0 ;  /* 0x0000007c00007807 */ /* 0x000fd20000000000 */
.L_x_3707:
[----:B------:R-:W-:Y:S05]  /*a490*/  BSYNC B0 ;  /* 0x0000000000007941 */ /* 0x000fea0003800000 */
.L_x_3705:
[----:B------:R-:W-:-:S04]  /*a4a0*/  LOP3.LUT R22, R22, 0x80000000, RZ, 0xc0, !PT ;  /* 0x8000000016167812 */ /* 0x000fc800078ec0ff */
[----:B------:R-:W-:-:S04]  /*a4b0*/  SHF.R.U32.HI R3, RZ, 0x18, R22 ;  /* 0x00000018ff037819 */ /* 0x000fc80000011616 */
[----:B------:R-:W-:-:S05]  /*a4c0*/  LOP3.LUT R3, R0, R3, RZ, 0xfc, !PT ;  /* 0x0000000300037212 */ /* 0x000fca00078efcff */
[----:B------:R0:W-:Y:S01]  /*a4d0*/  STG.E.U8 desc[UR36][R16.64], R3 ;  /* 0x0000000310007986 */ /* 0x0001e2000c101124 */
[----:B------:R-:W-:Y:S05]  /*a4e0*/  BRA `(.L_x_3691) ;  /* 0x00000004009c7947 */ /* 0x000fea0003800000 */
.L_x_3701:
[----:B---3-5:R-:W-:-:S05]  /*a4f0*/  F2FP.BF16.F32.PACK_AB R22, RZ, R22 ;  /* 0x00000016ff16723e */ /* 0x028fca00000010ff */
[----:B------:R0:W-:Y:S01]  /*a500*/  STG.E.U16 desc[UR36][R16.64], R22 ;  /* 0x0000001610007986 */ /* 0x0001e2000c101524 */
[----:B------:R-:W-:Y:S05]  /*a510*/  BRA `(.L_x_3691) ;  /* 0x0000000400907947 */ /* 0x000fea0003800000 */
.L_x_3698:
        /* <DEDUP_REMOVED lines=8> */
[----:B-12345:R-:W0:Y:S02]  /*a5a0*/  F2I.FTZ.U32.TRUNC.NTZ R3, R22 ;  /* 0x0000001600037305 */ /* 0x03ee24000021f000 */
[----:B0-----:R0:W-:Y:S01]  /*a5b0*/  STG.E.U16 desc[UR36][R16.64], R3 ;  /* 0x0000000310007986 */ /* 0x0011e2000c101524 */
[----:B------:R-:W-:Y:S05]  /*a5c0*/  BRA `(.L_x_3691) ;  /* 0x0000000400647947 */ /* 0x000fea0003800000 */
.L_x_3710:
[----:B-12345:R-:W-:Y:S01]  /*a5d0*/  LOP3.LUT R2, R22, 0x7fffffff, RZ, 0xc0, !PT ;  /* 0x7fffffff16027812 */ /* 0x03efe200078ec0ff */
        /* <DEDUP_REMOVED lines=15> */
.L_x_3713:
[----:B------:R-:W-:-:S04]  /*a6d0*/  LOP3.LUT R22, R22, 0x80000000, RZ, 0xc0, !PT ;  /* 0x8000000016167812 */ /* 0x000fc800078ec0ff */
[----:B------:R-:W-:-:S04]  /*a6e0*/  SHF.R.U32.HI R3, RZ, 0x18, R22 ;  /* 0x00000018ff037819 */ /* 0x000fc80000011616 */
[----:B------:R-:W-:-:S04]  /*a6f0*/  LOP3.LUT R0, R0, R3, RZ, 0xfc, !PT ;  /* 0x0000000300007212 */ /* 0x000fc800078efcff */
[----:B------:R-:W-:-:S07]  /*a700*/  PRMT R8, R0, 0x7610, R8 ;  /* 0x0000761000087816 */ /* 0x000fce0000000008 */
.L_x_3712:
[----:B------:R-:W-:Y:S05]  /*a710*/  BSYNC B0 ;  /* 0x0000000000007941 */ /* 0x000fea0003800000 */
.L_x_3711:
[----:B------:R0:W-:Y:S01]  /*a720*/  STG.E.U8 desc[UR36][R16.64], R8 ;  /* 0x0000000810007986 */ /* 0x0001e2000c101124 */
[----:B------:R-:W-:Y:S05]  /*a730*/  BRA `(.L_x_3691) ;  /* 0x0000000400087947 */ /* 0x000fea0003800000 */
.L_x_3709:
        /* <DEDUP_REMOVED lines=16> */
.L_x_3716:
[----:B------:R-:W-:-:S04]  /*a840*/  LOP3.LUT R22, R22, 0x80000000, RZ, 0xc0, !PT ;  /* 0x8000000016167812 */ /* 0x000fc800078ec0ff */
[----:B------:R-:W-:-:S04]  /*a850*/  SHF.R.U32.HI R3, RZ, 0x18, R22 ;  /* 0x00000018ff037819 */ /* 0x000fc80000011616 */
[----:B------:R-:W-:-:S04]  /*a860*/  LOP3.LUT R0, R0, R3, RZ, 0xfc, !PT ;  /* 0x0000000300007212 */ /* 0x000fc800078efcff */
[----:B------:R-:W-:-:S07]  /*a870*/  PRMT R8, R0, 0x7610, R8 ;  /* 0x0000761000087816 */ /* 0x000fce0000000008 */
.L_x_3715:
[----:B------:R-:W-:Y:S05]  /*a880*/  BSYNC B0 ;  /* 0x0000000000007941 */ /* 0x000fea0003800000 */
.L_x_3714:
[----:B------:R0:W-:Y:S01]  /*a890*/  STG.E.U8 desc[UR36][R16.64], R8 ;  /* 0x0000000810007986 */ /* 0x0001e2000c101124 */
[----:B------:R-:W-:Y:S05]  /*a8a0*/  BRA `(.L_x_3691) ;  /* 0x0000000000ac7947 */ /* 0x000fea0003800000 */
.L_x_3708:
[----:B------:R-:W-:-:S13]  /*a8b0*/  ISETP.NE.AND P0, PT, R0, 0x1c, PT ;  /* 0x0000001c0000780c */ /* 0x000fda0003f05270 */
[----:B------:R-:W-:Y:S05]  /*a8c0*/  @!P0 BRA `(.L_x_3717) ;  /* 0x00000000009c8947 */ /* 0x000fea0003800000 */
[----:B------:R-:W-:-:S13]  /*a8d0*/  ISETP.NE.AND P0, PT, R0, 0x1d, PT ;  /* 0x0000001d0000780c */ /* 0x000fda0003f05270 */
[----:B------:R-:W-:Y:S05]  /*a8e0*/  @!P0 BRA `(.L_x_3718) ;  /* 0x0000000000888947 */ /* 0x000fea0003800000 */
[----:B------:R-:W-:-:S13]  /*a8f0*/  ISETP.NE.AND P0, PT, R0, 0x2c, PT ;  /* 0x0000002c0000780c */ /* 0x000fda0003f05270 */
[----:B------:R-:W-:Y:S05]  /*a900*/  @P0 BRA `(.L_x_3690) ;  /* 0x00000000003c0947 */ /* 0x000fea0003800000 */
[----:B-12345:R-:W-:-:S04]  /*a910*/  SHF.R.U32.HI R2, RZ, 0x17, R22 ;  /* 0x00000017ff027819 */ /* 0x03efc80000011616 */
        /* <DEDUP_REMOVED lines=14> */
.L_x_3690:
[----:B------:R-:W-:Y:S01]  /*aa00*/  MOV R0, 0x0 ;  /* 0x0000000000007802 */ /* 0x000fe20000000f00 */
[----:B------:R-:W-:Y:S01]  /*aa10*/  ULDC.64 UR4, c[0x4][0x4e8] ;  /* 0x01013a0000047ab9 */ /* 0x000fe20000000a00 */
[----:B------:R-:W-:Y:S01]  /*aa20*/  ULDC.64 UR6, c[0x4][0x3a8] ;  /* 0x0100ea0000067ab9 */ /* 0x000fe20000000a00 */
[----:B------:R-:W-:Y:S01]  /*aa30*/  IMAD.U32 R4, RZ, RZ, UR4 ;  /* 0x00000004ff047e24 */ /* 0x000fe2000f8e00ff */
        /* <DEDUP_REMOVED lines=11> */
[----:B-1-3--:R-:W-:Y:S05]  /*aaf0*/  CALL.ABS.NOINC R2 ;  /* 0x0000000002007343 */ /* 0x00afea0003c00000 */
.L_x_3719:
[----:B------:R-:W-:Y:S05]  /*ab00*/  BRA `(.L_x_3691) ;  /* 0x0000000000147947 */ /* 0x000fea0003800000 */
.L_x_3718:
[----:B---3-5:R-:W0:Y:S02]  /*ab10*/  F2I.U64.TRUNC R22, R22 ;  /* 0x0000001600167311 */ /* 0x028e24000020d800 */
[----:B0-----:R3:W-:Y:S01]  /*ab20*/  STG.E.64 desc[UR36][R16.64], R22 ;  /* 0x0000001610007986 */ /* 0x0017e2000c101b24 */
[----:B------:R-:W-:Y:S05]  /*ab30*/  BRA `(.L_x_3691) ;  /* 0x0000000000087947 */ /* 0x000fea0003800000 */
.L_x_3717:
[----:B-12345:R-:W0:Y:S02]  /*ab40*/  F2I.FTZ.U32.TRUNC.NTZ R3, R22 ;  /* 0x0000001600037305 */ /* 0x03ee24000021f000 */
[----:B0-----:R0:W-:Y:S02]  /*ab50*/  STG.E desc[UR36][R16.64], R3 ;  /* 0x0000000310007986 */ /* 0x0011e4000c101924 */
.L_x_3691:
[----:B------:R-:W-:-:S07]  /*ab60*/  VIADD R19, R19, 0x80 ;  /* 0x0000008013137836 */ /* 0x000fce0000000000 */
.L_x_3586:
[----:B------:R-:W-:Y:S05]  /*ab70*/  BSYNC B7 ;  /* 0x0000000000077941 */ /* 0x000fea0003800000 */
.L_x_3585:
        /* <DEDUP_REMOVED lines=8> */
[----:B---3--:R-:W-:Y:S01]  /*ac00*/  IMAD.MOV.U32 R16, RZ, RZ, RZ ;  /* 0x000000ffff107224 */ /* 0x008fe200078e00ff */
[----:B0-----:R-:W-:-:S13]  /*ac10*/  ISETP.NE.AND P0, PT, R6, RZ, PT ;  /* 0x000000ff0600720c */ /* 0x001fda0003f05270 */
[----:B------:R-:W-:Y:S05]  /*ac20*/  @!P0 BRA `(.L_x_3722) ;  /* 0x0000001400d48947 */ /* 0x000fea0003800000 */
[----:B------:R-:W-:Y:S01]  /*ac30*/  IMAD.MOV.U32 R18, RZ, RZ, RZ ;  /* 0x000000ffff127224 */ /* 0x000fe200078e00ff */
[----:B------:R-:W-:Y:S01]  /*ac40*/  ULDC.64 UR4, c[0x0][0x220] ;  /* 0x0000880000047ab9 */ /* 0x000fe20000000a00 */
[----:B------:R-:W-:Y:S01]  /*ac50*/  ISETP.NE.AND P0, PT, R6, 0x1, PT ;  /* 0x000000010600780c */ /* 0x000fe20003f05270 */
[----:B------:R-:W-:Y:S01]  /*ac60*/  ULDC.64 UR6, c[0x0][0x350] ;  /* 0x0000d40000067ab9 */ /* 0x000fe20000000a00 */
[----:B--2---:R-:W-:Y:S01]  /*ac70*/  IMAD.HI.U32 R2, R19, UR4, R18 ;  /* 0x0000000413027c27 */ /* 0x004fe2000f8e0012 */
        /* <DEDUP_REMOVED lines=368> */
.L_x_3722:
[----:B------:R-:W0:Y:S01]  /*c380*/  LDC.U8 R5, c[0x0][0x509] ;  /* 0x00014240ff057b82 */ /* 0x000e220000000000 */
[----:B------:R-:W-:Y:S01]  /*c390*/  ULDC.64 UR4, c[0x0][0x4d8] ;  /* 0x0001360000047ab9 */ /* 0x000fe20000000a00 */
[----:B------:R-:W-:Y:S01]  /*c3a0*/  ULDC.64 UR6, c[0x0][0x4e0] ;  /* 0x0001380000067ab9 */ /* 0x000fe20000000a00 */
[----:B------:R-:W-:Y:S01]  /*c3b0*/  IADD3 R16, P0, R16, UR4, RZ ;  /* 0x0000000410107c10 */ /* 0x000fe2000ff1e0ff */
[----:B------:R-:W-:Y:S01]  /*c3c0*/  BSSY B6, `(.L_x_3723) ;  /* 0x00000f6000067945 */ /* 0x000fe20003800000 */
[----:B--2---:R-:W-:-:S03]  /*c3d0*/  IADD3 R2, P1, R0, UR6, RZ ;  /* 0x0000000600027c10 */ /* 0x004fc6000ff3e0ff */
        /* <DEDUP_REMOVED lines=17> */
.L_x_3727:
[----:B------:R-:W2:Y:S01]  /*c4f0*/  LDG.E.U8 R2, desc[UR36][R2.64] ;  /* 0x0000002402027981 */ /* 0x000ea2000c1e1100 */
[----:B------:R-:W-:Y:S01]  /*c500*/  IMAD.MOV.U32 R23, RZ, RZ, RZ ;  /* 0x000000ffff177224 */ /* 0x000fe200078e00ff */
[----:B--2---:R-:W-:Y:S01]  /*c510*/  I2FP.F32.U32 R22, R2 ;  /* 0x0000000200167245 */ /* 0x004fe20000201000 */
[----:B------:R-:W-:Y:S06]  /*c520*/  BRA `(.L_x_3729) ;  /* 0x0000000c007c7947 */ /* 0x000fec0003800000 */
.L_x_3726:
        /* <DEDUP_REMOVED lines=8> */
[----:B--2---:R0:W1:Y:S01]  /*c5b0*/  I2F.S64 R22, R2 ;  /* 0x0000000200167312 */ /* 0x0040620000301400 */
[----:B------:R-:W-:Y:S05]  /*c5c0*/  BRA `(.L_x_3729) ;  /* 0x0000000c00547947 */ /* 0x000fea0003800000 */
.L_x_3731:
[----:B------:R-:W2:Y:S01]  /*c5d0*/  LDG.E R2, desc[UR36][R2.64] ;  /* 0x0000002402027981 */ /* 0x000ea2000c1e1900 */
[----:B------:R-:W-:Y:S01]  /*c5e0*/  IMAD.MOV.U32 R23, RZ, RZ, RZ ;  /* 0x000000ffff177224 */ /* 0x000fe200078e00ff */
[----:B--2---:R-:W-:Y:S01]  /*c5f0*/  I2FP.F32.S32 R22, R2 ;  /* 0x0000000200167245 */ /* 0x004fe20000201400 */
[----:B------:R-:W-:Y:S06]  /*c600*/  BRA `(.L_x_3729) ;  /* 0x0000000c00447947 */ /* 0x000fec0003800000 */
.L_x_3730:
[----:B------:R-:W2:Y:S01]  /*c610*/  LDG.E.U16 R2, desc[UR36][R2.64] ;  /* 0x0000002402027981 */ /* 0x000ea2000c1e1500 */
[----:B------:R-:W-:Y:S01]  /*c620*/  IMAD.MOV.U32 R23, RZ, RZ, RZ ;  /* 0x000000ffff177224 */ /* 0x000fe200078e00ff */
[----:B--2---:R0:W1:Y:S01]  /*c630*/  I2F.S16 R22, R2 ;  /* 0x0000000200167306 */ /* 0x0040620000101400 */
[----:B------:R-:W-:Y:S05]  /*c640*/  BRA `(.L_x_3729) ;  /* 0x0000000c00347947 */ /* 0x000fea0003800000 */
.L_x_3725:
        /* <DEDUP_REMOVED lines=9> */
.L_x_3733:
[----:B------:R-:W2:Y:S01]  /*c6e0*/  LDG.E.U16 R2, desc[UR36][R2.64] ;  /* 0x0000002402027981 */ /* 0x000ea2000c1e1500 */
[----:B------:R-:W-:Y:S02]  /*c6f0*/  IMAD.MOV.U32 R23, RZ, RZ, RZ ;  /* 0x000000ffff177224 */ /* 0x000fe400078e00ff */
[----:B--2---:R-:W-:Y:S01]  /*c700*/  HADD2.F32 R22, -RZ, R2.H0_H0 ;  /* 0x20000002ff167230 */ /* 0x004fe20000004100 */
[----:B------:R-:W-:Y:S06]  /*c710*/  BRA `(.L_x_3729) ;  /* 0x0000000c00007947 */ /* 0x000fec0003800000 */
.L_x_3732:
        /* <DEDUP_REMOVED lines=8> */
.L_x_3735:
[----:B------:R-:W2:Y:S02]  /*c7a0*/  LDG.E R2, desc[UR36][R2.64] ;  /* 0x0000002402027981 */ /* 0x000ea4000c1e1900 */
[--C-:B--2---:R-:W-:Y:S02]  /*c7b0*/  HADD2.F32 R23, -RZ, R2.reuse.H1_H1 ;  /* 0x30000002ff177230 */ /* 0x104fe40000004100 */
[----:B------:R-:W-:Y:S01]  /*c7c0*/  HADD2.F32 R22, -RZ, R2.H0_H0 ;  /* 0x20000002ff167230 */ /* 0x000fe20000004100 */
[----:B------:R-:W-:Y:S06]  /*c7d0*/  BRA `(.L_x_3729) ;  /* 0x0000000800d07947 */ /* 0x000fec0003800000 */
.L_x_3734:
        /* <DEDUP_REMOVED lines=8> */
.L_x_3724:
        /* <DEDUP_REMOVED lines=13> */
.L_x_3738:
        /* <DEDUP_REMOVED lines=10> */
.L_x_3737:
        /* <DEDUP_REMOVED lines=27> */
.L_x_3740:
        /* <DEDUP_REMOVED lines=14> */
.L_x_3739:
[----:B------:R-:W2:Y:S01]  /*cc60*/  LDG.E.U16 R2, desc[UR36][R2.64] ;  /* 0x0000002402027981 */ /* 0x000ea2000c1e1500 */
[----:B------:R-:W-:Y:S02]  /*cc70*/  IMAD.MOV.U32 R23, RZ, RZ, RZ ;  /* 0x000000ffff177224 */ /* 0x000fe400078e00ff */
[----:B--2---:R-:W-:Y:S01]  /*cc80*/  IMAD.U32 R22, R2, 0x10000, RZ ;  /* 0x0001000002167824 */ /* 0x004fe200078e00ff */
[----:B------:R-:W-:Y:S06]  /*cc90*/  BRA `(.L_x_3729) ;  /* 0x0000000400a07947 */ /* 0x000fec0003800000 */
.L_x_3736:
        /* <DEDUP_REMOVED lines=12> */
.L_x_3743:
        /* <DEDUP_REMOVED lines=20> */
.L_x_3745:
[----:B------:R-:W-:Y:S05]  /*cea0*/  BSYNC B0 ;  /* 0x0000000000007941 */ /* 0x000fea0003800000 */
.L_x_3744:
[----:B------:R-:W-:Y:S01]  /*ceb0*/  IMAD.SHL.U32 R2, R2, 0x100000, RZ ;  /* 0x0010000002027824 */ /* 0x000fe200078e00ff */
[----:B------:R-:W-:-:S04]  /*cec0*/  LEA R3, R0, 0x3b800000, 0x17 ;  /* 0x3b80000000037811 */ /* 0x000fc800078eb8ff */
[----:B------:R-:W-:Y:S01]  /*ced0*/  LOP3.LUT R22, R3, R2, R22, 0xfe, !PT ;  /* 0x0000000203167212 */ /* 0x000fe200078efe16 */
[----:B------:R-:W-:Y:S06]  /*cee0*/  BRA `(.L_x_3729) ;  /* 0x00000004000c7947 */ /* 0x000fec0003800000 */
.L_x_3742:
        /* <DEDUP_REMOVED lines=20> */
.L_x_3747:
[----:B------:R-:W-:Y:S05]  /*d030*/  BSYNC B0 ;  /* 0x0000000000007941 */ /* 0x000fea0003800000 */
.L_x_3746:
[----:B------:R-:W-:Y:S01]  /*d040*/  IMAD.SHL.U32 R2, R2, 0x200000, RZ ;  /* 0x0020000002027824 */ /* 0x000fe200078e00ff */
[----:B------:R-:W-:-:S04]  /*d050*/  LEA R3, R0, 0x37800000, 0x17 ;  /* 0x3780000000037811 */ /* 0x000fc800078eb8ff */
[----:B------:R-:W-:Y:S01]  /*d060*/  LOP3.LUT R22, R3, R2, R22, 0xfe, !PT ;  /* 0x0000000203167212 */ /* 0x000fe200078efe16 */
[----:B------:R-:W-:Y:S06]  /*d070*/  BRA `(.L_x_3729) ;  /* 0x0000000000a87947 */ /* 0x000fec0003800000 */
.L_x_3741:
        /* <DEDUP_REMOVED lines=14> */
.L_x_3751:
[----:B------:R-:W-:Y:S05]  /*d160*/  BSYNC B0 ;  /* 0x0000000000007941 */ /* 0x000fea0003800000 */
.L_x_3750:
[----:B------:R-:W-:Y:S01]  /*d170*/  IMAD.MOV.U32 R23, RZ, RZ, RZ ;  /* 0x000000ffff177224 */ /* 0x000fe200078e00ff */
[----:B------:R-:W-:Y:S06]  /*d180*/  BRA `(.L_x_3729) ;  /* 0x0000000000647947 */ /* 0x000fec0003800000 */
.L_x_3728:
        /* <DEDUP_REMOVED lines=16> */
.L_x_3752:
[----:B------:R-:W-:Y:S01]  /*d290*/  CS2R R22, SRZ ;  /* 0x0000000000167805 */ /* 0x000fe2000001ff00 */
[----:B------:R-:W-:Y:S06]  /*d2a0*/  BRA `(.L_x_3729) ;  /* 0x00000000001c7947 */ /* 0x000fec0003800000 */
.L_x_3749:
[----:B------:R-:W2:Y:S01]  /*d2b0*/  LDG.E.64 R2, desc[UR36][R2.64] ;  /* 0x0000002402027981 */ /* 0x000ea2000c1e1b00 */
[----:B------:R-:W-:Y:S01]  /*d2c0*/  IMAD.MOV.U32 R23, RZ, RZ, RZ ;  /* 0x000000ffff177224 */ /* 0x000fe200078e00ff */
[----:B--2---:R0:W1:Y:S01]  /*d2d0*/  I2F.U64 R22, R2 ;  /* 0x0000000200167312 */ /* 0x0040620000301000 */
[----:B------:R-:W-:Y:S05]  /*d2e0*/  BRA `(.L_x_3729) ;  /* 0x00000000000c7947 */ /* 0x000fea0003800000 */
.L_x_3748:
[----:B------:R-:W2:Y:S01]  /*d2f0*/  LDG.E R2, desc[UR36][R2.64] ;  /* 0x0000002402027981 */ /* 0x000ea2000c1e1900 */
[----:B------:R-:W-:Y:S01]  /*d300*/  IMAD.MOV.U32 R23, RZ, RZ, RZ ;  /* 0x000000ffff177224 */ /* 0x000fe200078e00ff */
[----:B--2---:R-:W-:-:S07]  /*d310*/  I2FP.F32.U32 R22, R2 ;  /* 0x0000000200167245 */ /* 0x004fce0000201000 */
.L_x_3729:
[----:B------:R-:W-:Y:S05]  /*d320*/  BSYNC B6 ;  /* 0x0000000000067941 */ /* 0x000fea0003800000 */
.L_x_3723:
[----:B------:R-:W1:Y:S01]  /*d330*/  LDC.U8 R4, c[0x0][0x50a] ;  /* 0x00014280ff047b82 */ /* 0x000e620000000000 */
[----:B------:R-:W-:Y:S02]  /*d340*/  ULDC.64 UR4, c[0x0][0x4e8] ;  /* 0x00013a0000047ab9 */ /* 0x000fe40000000a00 */
[----:B0-234-:R-:W-:-:S05]  /*d350*/  IADD3 R2, P0, R24, UR4, RZ ;  /* 0x0000000418027c10 */ /* 0x01dfca000ff1e0ff */
        /* <DEDUP_REMOVED lines=16> */
.L_x_3756:
[----:B------:R-:W2:Y:S02]  /*d460*/  LDG.E.U8 R2, desc[UR36][R2.64] ;  /* 0x0000002402027981 */ /* 0x000ea4000c1e1100 */
[----:B--2---:R-:W-:-:S04]  /*d470*/  ISETP.NE.AND P0, PT, R2, RZ, PT ;  /* 0x000000ff0200720c */ /* 0x004fc80003f05270 */
[----:B------:R-:W-:Y:S01]  /*d480*/  P2R R24, PR, RZ, 0x1 ;  /* 0x00000001ff187803 */ /* 0x000fe20000000000 */
[----:B------:R-:W-:Y:S08]  /*d490*/  BRA `(.L_x_3758) ;  /* 0x0000000c00c47947 */ /* 0x000ff00003800000 */
.L_x_3755:
        /* <DEDUP_REMOVED lines=11> */
.L_x_3760:
[----:B------:R-:W2:Y:S02]  /*d550*/  LDG.E R2, desc[UR36][R2.64] ;  /* 0x0000002402027981 */ /* 0x000ea4000c1e1900 */
[----:B--2---:R-:W-:-:S04]  /*d560*/  ISETP.NE.AND P0, PT, R2, RZ, PT ;  /* 0x000000ff0200720c */ /* 0x004fc80003f05270 */
[----:B------:R-:W-:Y:S01]  /*d570*/  P2R R24, PR, RZ, 0x1 ;  /* 0x00000001ff187803 */ /* 0x000fe20000000000 */
[----:B------:R-:W-:Y:S08]  /*d580*/  BRA `(.L_x_3758) ;  /* 0x0000000c00887947 */ /* 0x000ff00003800000 */
.L_x_3759:
[----:B------:R-:W2:Y:S02]  /*d590*/  LDG.E.U16 R2, desc[UR36][R2.64] ;  /* 0x0000002402027981 */ /* 0x000ea4000c1e1500 */
[----:B--2---:R-:W-:-:S04]  /*d5a0*/  ISETP.NE.AND P0, PT, R2, RZ, PT ;  /* 0x000000ff0200720c */ /* 0x004fc80003f05270 */
[----:B------:R-:W-:Y:S01]  /*d5b0*/  P2R R24, PR, RZ, 0x1 ;  /* 0x00000001ff187803 */ /* 0x000fe20000000000 */
[----:B------:R-:W-:Y:S08]  /*d5c0*/  BRA `(.L_x_3758) ;  /* 0x0000000c00787947 */ /* 0x000ff00003800000 */
.L_x_3754:
        /* <DEDUP_REMOVED lines=10> */
.L_x_3762:
[----:B------:R-:W2:Y:S02]  /*d670*/  LDG.E.U16 R0, desc[UR36][R2.64] ;  /* 0x0000002402007981 */ /* 0x000ea4000c1e1500 */
[----:B--2---:R-:W-:-:S05]  /*d680*/  HADD2.F32 R0, -RZ, R0.H0_H0 ;  /* 0x20000000ff007230 */ /* 0x004fca0000004100 */
[----:B------:R-:W-:-:S04]  /*d690*/  FSETP.NEU.FTZ.AND P0, PT, R0, RZ, PT ;  /* 0x000000ff0000720b */ /* 0x000fc80003f1d000 */
[----:B------:R-:W-:Y:S01]  /*d6a0*/  P2R R24, PR, RZ, 0x1 ;  /* 0x00000001ff187803 */ /* 0x000fe20000000000 */
[----:B------:R-:W-:Y:S08]  /*d6b0*/  BRA `(.L_x_3758) ;  /* 0x0000000c003c7947 */ /* 0x000ff00003800000 */
.L_x_3761:
        /* <DEDUP_REMOVED lines=12> */
.L_x_3764:
        /* <DEDUP_REMOVED lines=11> */
.L_x_3763:
[----:B------:R-:W2:Y:S02]  /*d830*/  LDG.E.64 R2, desc[UR36][R2.64] ;  /* 0x0000002402027981 */ /* 0x000ea4000c1e1b00 */
[----:B--2---:R-:W-:-:S06]  /*d840*/  DSETP.NEU.AND P0, PT, R2, RZ, PT ;  /* 0x000000ff0200722a */ /* 0x004fcc0003f0d000 */
[----:B------:R-:W-:Y:S01]  /*d850*/  P2R R24, PR, RZ, 0x1 ;  /* 0x00000001ff187803 */ /* 0x000fe20000000000 */
[----:B------:R-:W-:Y:S07]  /*d860*/  BRA `(.L_x_3758) ;  /* 0x0000000800d07947 */ /* 0x000fee0003800000 */
.L_x_3753:
        /* <DEDUP_REMOVED lines=12> */
.L_x_3767:
[----:B------:R-:W2:Y:S02]  /*d930*/  LDG.E.128 R4, desc[UR36][R2.64] ;  /* 0x0000002402047981 */ /* 0x000ea4000c1e1d00 */
[----:B--2---:R-:W-:-:S06]  /*d940*/  DSETP.NEU.AND P0, PT, R6, RZ, PT ;  /* 0x000000ff0600722a */ /* 0x004fcc0003f0d000 */
[----:B------:R-:W-:-:S06]  /*d950*/  DSETP.NEU.OR P0, PT, R4, RZ, P0 ;  /* 0x000000ff0400722a */ /* 0x000fcc000070d400 */
[----:B------:R-:W-:Y:S01]  /*d960*/  P2R R24, PR, RZ, 0x1 ;  /* 0x00000001ff187803 */ /* 0x000fe20000000000 */
[----:B------:R-:W-:Y:S07]  /*d970*/  BRA `(.L_x_3758) ;  /* 0x00000008008c7947 */ /* 0x000fee0003800000 */
.L_x_3766:
        /* <DEDUP_REMOVED lines=28> */
.L_x_3769:
        /* <DEDUP_REMOVED lines=15> */
.L_x_3768:
[----:B------:R-:W2:Y:S02]  /*dc30*/  LDG.E.U16 R0, desc[UR36][R2.64] ;  /* 0x0000002402007981 */ /* 0x000ea4000c1e1500 */
[----:B--2---:R-:W-:-:S05]  /*dc40*/  IMAD.U32 R0, R0, 0x10000, RZ ;  /* 0x0001000000007824 */ /* 0x004fca00078e00ff */
[----:B------:R-:W-:-:S04]  /*dc50*/  FSETP.NEU.FTZ.AND P0, PT, R0, RZ, PT ;  /* 0x000000ff0000720b */ /* 0x000fc80003f1d000 */
[----:B------:R-:W-:Y:S01]  /*dc60*/  P2R R24, PR, RZ, 0x1 ;  /* 0x00000001ff187803 */ /* 0x000fe20000000000 */
[----:B------:R-:W-:Y:S08]  /*dc70*/  BRA `(.L_x_3758) ;  /* 0x0000000400cc7947 */ /* 0x000ff00003800000 */
.L_x_3765:
        /* <DEDUP_REMOVED lines=12> */
.L_x_3772:
        /* <DEDUP_REMOVED lines=21> */
.L_x_3776:
[----:B------:R-:W-:Y:S05]  /*de90*/  BSYNC B1 ;  /* 0x0000000000017941 */ /* 0x000fea0003800000 */
.L_x_3775:
[----:B------:R-:W-:Y:S01]  /*dea0*/  LEA R3, R0, 0x3b800000, 0x17 ;  /* 0x3b80000000037811 */ /* 0x000fe200078eb8ff */
[----:B------:R-:W-:-:S05]  /*deb0*/  IMAD.SHL.U32 R0, R2, 0x100000, RZ ;  /* 0x0010000002007824 */ /* 0x000fca00078e00ff */
[----:B------:R-:W-:-:S07]  /*dec0*/  LOP3.LUT R0, R3, R0, R4, 0xfe, !PT ;  /* 0x0000000003007212 */ /* 0x000fce00078efe04 */
.L_x_3774:
[----:B------:R-:W-:Y:S05]  /*ded0*/  BSYNC B0 ;  /* 0x0000000000007941 */ /* 0x000fea0003800000 */
.L_x_3773:
[----:B------:R-:W-:-:S04]  /*dee0*/  FSETP.NEU.FTZ.AND P0, PT, R0, RZ, PT ;  /* 0x000000ff0000720b */ /* 0x000fc80003f1d000 */
[----:B------:R-:W-:Y:S01]  /*def0*/  P2R R24, PR, RZ, 0x1 ;  /* 0x00000001ff187803 */ /* 0x000fe20000000000 */
[----:B------:R-:W-:Y:S08]  /*df00*/  BRA `(.L_x_3758) ;  /* 0x0000000400287947 */ /* 0x000ff00003800000 */
.L_x_3771:
        /* <DEDUP_REMOVED lines=21> */
.L_x_3780:
[----:B------:R-:W-:Y:S05]  /*e060*/  BSYNC B1 ;  /* 0x0000000000017941 */ /* 0x000fea0003800000 */
.L_x_3779:
[----:B------:R-:W-:Y:S01]  /*e070*/  LEA R3, R0, 0x37800000, 0x17 ;  /* 0x3780000000037811 */ /* 0x000fe200078eb8ff */
[----:B------:R-:W-:-:S05]  /*e080*/  IMAD.SHL.U32 R0, R2, 0x200000, RZ ;  /* 0x0020000002007824 */ /* 0x000fca00078e00ff */
[----:B------:R-:W-:-:S07]  /*e090*/  LOP3.LUT R0, R3, R0, R4, 0xfe, !PT ;  /* 0x0000000003007212 */ /* 0x000fce00078efe04 */
.L_x_3778:
[----:B------:R-:W-:Y:S05]  /*e0a0*/  BSYNC B0 ;  /* 0x0000000000007941 */ /* 0x000fea0003800000 */
.L_x_3777:
[----:B------:R-:W-:-:S04]  /*e0b0*/  FSETP.NEU.FTZ.AND P0, PT, R0, RZ, PT ;  /* 0x000000ff0000720b */ /* 0x000fc80003f1d000 */
[----:B------:R-:W-:Y:S01]  /*e0c0*/  P2R R24, PR, RZ, 0x1 ;  /* 0x00000001ff187803 */ /* 0x000fe20000000000 */
[----:B------:R-:W-:Y:S08]  /*e0d0*/  BRA `(.L_x_3758) ;  /* 0x0000000000b47947 */ /* 0x000ff00003800000 */
.L_x_3770:
        /* <DEDUP_REMOVED lines=14> */
.L_x_3784:
[----:B------:R-:W-:Y:S05]  /*e1c0*/  BSYNC B0 ;  /* 0x0000000000007941 */ /* 0x000fea0003800000 */
.L_x_3783:
[----:B------:R-:W-:-:S04]  /*e1d0*/  FSETP.NEU.FTZ.AND P0, PT, R0, RZ, PT ;  /* 0x000000ff0000720b */ /* 0x000fc80003f1d000 */
[----:B------:R-:W-:Y:S01]  /*e1e0*/  P2R R24, PR, RZ, 0x1 ;  /* 0x00000001ff187803 */ /* 0x000fe20000000000 */
[----:B------:R-:W-:Y:S08]  /*e1f0*/  BRA `(.L_x_3758) ;  /* 0x00000000006c7947 */ /* 0x000ff00003800000 */
.L_x_3757:
        /* <DEDUP_REMOVED lines=16> */
.L_x_3785:
[----:B------:R-:W-:-:S04]  /*e300*/  PLOP3.LUT P0, PT, PT, PT, PT, 0x8, 0x0 ;  /* 0x000000000000781c */ /* 0x000fc80003f0e170 */
[----:B------:R-:W-:Y:S01]  /*e310*/  P2R R24, PR, RZ, 0x1 ;  /* 0x00000001ff187803 */ /* 0x000fe20000000000 */
[----:B------:R-:W-:Y:S08]  /*e320*/  BRA `(.L_x_3758) ;  /* 0x0000000000207947 */ /* 0x000ff00003800000 */
.L_x_3782:
[----:B------:R-:W2:Y:S02]  /*e330*/  LDG.E.64 R2, desc[UR36][R2.64] ;  /* 0x0000002402027981 */ /* 0x000ea4000c1e1b00 */
[----:B--2---:R-:W-:-:S04]  /*e340*/  ISETP.NE.U32.AND P0, PT, R2, RZ, PT ;  /* 0x000000ff0200720c */ /* 0x004fc80003f05070 */
[----:B------:R-:W-:-:S04]  /*e350*/  ISETP.NE.AND.EX P0, PT, R3, RZ, PT, P0 ;  /* 0x000000ff0300720c */ /* 0x000fc80003f05300 */
[----:B------:R-:W-:Y:S01]  /*e360*/  P2R R24, PR, RZ, 0x1 ;  /* 0x00000001ff187803 */ /* 0x000fe20000000000 */
[----:B------:R-:W-:Y:S08]  /*e370*/  BRA `(.L_x_3758) ;  /* 0x00000000000c7947 */ /* 0x000ff00003800000 */
.L_x_3781:
[----:B------:R-:W2:Y:S02]  /*e380*/  LDG.E R2, desc[UR36][R2.64] ;  /* 0x0000002402027981 */ /* 0x000ea4000c1e1900 */
[----:B--2---:R-:W-:-:S04]  /*e390*/  ISETP.NE.AND P0, PT, R2, RZ, PT ;  /* 0x000000ff0200720c */ /* 0x004fc80003f05270 */
[----:B------:R-:W-:-:S09]  /*e3a0*/  P2R R24, PR, RZ, 0x1 ;  /* 0x00000001ff187803 */ /* 0x000fd20000000000 */
.L_x_3758:
        /* <DEDUP_REMOVED lines=18> */
.L_x_3789:
[----:B------:R0:W5:Y:S01]  /*e4d0*/  LDG.E.U8 R2, desc[UR36][R4.64] ;  /* 0x0000002404027981 */ /* 0x000162000c1e1100 */
[----:B------:R-:W-:Y:S01]  /*e4e0*/  IMAD.MOV.U32 R3, RZ, RZ, RZ ;  /* 0x000000ffff037224 */ /* 0x000fe200078e00ff */
[----:B------:R-:W-:Y:S06]  /*e4f0*/  BRA `(.L_x_3791) ;  /* 0x0000000c00487947 */ /* 0x000fec0003800000 */
.L_x_3788:
        /* <DEDUP_REMOVED lines=8> */
.L_x_3793:
[----:B------:R-:W2:Y:S02]  /*e580*/  LDG.E R2, desc[UR36][R4.64] ;  /* 0x0000002404027981 */ /* 0x000ea4000c1e1900 */
[----:B--2---:R-:W-:Y:S01]  /*e590*/  SHF.R.S32.HI R3, RZ, 0x1f, R2 ;  /* 0x0000001fff037819 */ /* 0x004fe20000011402 */
[----:B------:R-:W-:Y:S06]  /*e5a0*/  BRA `(.L_x_3791) ;  /* 0x0000000c001c7947 */ /* 0x000fec0003800000 */
.L_x_3792:
[----:B------:R-:W2:Y:S02]  /*e5b0*/  LDG.E.S16 R2, desc[UR36][R4.64] ;  /* 0x0000002404027981 */ /* 0x000ea4000c1e1700 */
[----:B--2---:R-:W-:Y:S01]  /*e5c0*/  SHF.R.S32.HI R3, RZ, 0x1f, R2 ;  /* 0x0000001fff037819 */ /* 0x004fe20000011402 */
[----:B------:R-:W-:Y:S06]  /*e5d0*/  BRA `(.L_x_3791) ;  /* 0x0000000c00107947 */ /* 0x000fec0003800000 */
.L_x_3787:
        /* <DEDUP_REMOVED lines=9> */
.L_x_3795:
[----:B------:R-:W2:Y:S02]  /*e670*/  LDG.E.U16 R4, desc[UR36][R4.64] ;  /* 0x0000002404047981 */ /* 0x000ea4000c1e1500 */
[----:B--2---:R-:W-:-:S06]  /*e680*/  HADD2.F32 R2, -RZ, R4.H0_H0 ;  /* 0x20000004ff027230 */ /* 0x004fcc0000004100 */
[----:B------:R-:W0:Y:S01]  /*e690*/  F2I.S64.TRUNC R2, R2 ;  /* 0x0000000200027311 */ /* 0x000e22000020d900 */
[----:B------:R-:W-:Y:S05]  /*e6a0*/  BRA `(.L_x_3791) ;  /* 0x0000000800dc7947 */ /* 0x000fea0003800000 */
.L_x_3794:
        /* <DEDUP_REMOVED lines=9> */
.L_x_3797:
[----:B------:R-:W2:Y:S02]  /*e740*/  LDG.E.U16 R4, desc[UR36][R4.64] ;  /* 0x0000002404047981 */ /* 0x000ea4000c1e1500 */
[----:B--2---:R-:W-:-:S06]  /*e750*/  HADD2.F32 R2, -RZ, R4.H0_H0 ;  /* 0x20000004ff027230 */ /* 0x004fcc0000004100 */
[----:B------:R-:W3:Y:S01]  /*e760*/  F2I.S64.TRUNC R2, R2 ;  /* 0x0000000200027311 */ /* 0x000ee2000020d900 */
[----:B------:R-:W-:Y:S05]  /*e770*/  BRA `(.L_x_3791) ;  /* 0x0000000800a87947 */ /* 0x000fea0003800000 */
.L_x_3796:
[----:B------:R-:W2:Y:S02]  /*e780*/  LDG.E.64 R2, desc[UR36][R4.64] ;  /* 0x0000002404027981 */ /* 0x000ea4000c1e1b00 */
[----:B--2---:R-:W4:Y:S01]  /*e790*/  F2I.S64.F64.TRUNC R2, R2 ;  /* 0x0000000200027311 */ /* 0x004f22000030d900 */
[----:B------:R-:W-:Y:S05]  /*e7a0*/  BRA `(.L_x_3791) ;  /* 0x00000008009c7947 */ /* 0x000fea0003800000 */
.L_x_3786:
        /* <DEDUP_REMOVED lines=13> */
.L_x_3800:
[----:B------:R-:W2:Y:S02]  /*e880*/  LDG.E.64 R2, desc[UR36][R4.64] ;  /* 0x0000002404027981 */ /* 0x000ea4000c1e1b00 */
[----:B--2---:R-:W0:Y:S01]  /*e890*/  F2I.S64.F64.TRUNC R2, R2 ;  /* 0x0000000200027311 */ /* 0x004e22000030d900 */
[----:B------:R-:W-:Y:S05]  /*e8a0*/  BRA `(.L_x_3791) ;  /* 0x00000008005c7947 */ /* 0x000fea0003800000 */
.L_x_3799:
        /* <DEDUP_REMOVED lines=27> */
.L_x_3802:
        /* <DEDUP_REMOVED lines=14> */
.L_x_3801:
[----:B------:R-:W2:Y:S02]  /*eb40*/  LDG.E.U16 R2, desc[UR36][R4.64] ;  /* 0x0000002404027981 */ /* 0x000ea4000c1e1500 */
[----:B--2---:R-:W-:-:S06]  /*eb50*/  IMAD.U32 R2, R2, 0x10000, RZ ;  /* 0x0001000002027824 */ /* 0x004fcc00078e00ff */
[----:B------:R-:W0:Y:S01]  /*eb60*/  F2I.S64.TRUNC R2, R2 ;  /* 0x0000000200027311 */ /* 0x000e22000020d900 */
[----:B------:R-:W-:Y:S05]  /*eb70*/  BRA `(.L_x_3791) ;  /* 0x0000000400a87947 */ /* 0x000fea0003800000 */
.L_x_3798:
        /* <DEDUP_REMOVED lines=11> */
.L_x_3805:
        /* <DEDUP_REMOVED lines=21> */
.L_x_3809:
[----:B------:R-:W-:Y:S05]  /*ed80*/  BSYNC B1 ;  /* 0x0000000000017941 */ /* 0x000fea0003800000 */
.L_x_3808:
[----:B------:R-:W-:Y:S01]  /*ed90*/  IMAD.SHL.U32 R2, R2, 0x100000, RZ ;  /* 0x0010000002027824 */ /* 0x000fe200078e00ff */
[----:B------:R-:W-:-:S04]  /*eda0*/  LEA R3, R0, 0x3b800000, 0x17 ;  /* 0x3b80000000037811 */ /* 0x000fc800078eb8ff */
[----:B------:R-:W-:-:S07]  /*edb0*/  LOP3.LUT R2, R3, R2, R4, 0xfe, !PT ;  /* 0x0000000203027212 */ /* 0x000fce00078efe04 */
.L_x_3807:
[----:B------:R-:W-:Y:S05]  /*edc0*/  BSYNC B0 ;  /* 0x0000000000007941 */ /* 0x000fea0003800000 */
.L_x_3806:
[----:B------:R-:W0:Y:S01]  /*edd0*/  F2I.S64.TRUNC R2, R2 ;  /* 0x0000000200027311 */ /* 0x000e22000020d900 */
[----:B------:R-:W-:Y:S05]  /*ede0*/  BRA `(.L_x_3791) ;  /* 0x00000004000c7947 */ /* 0x000fea0003800000 */
.L_x_3804:
        /* <DEDUP_REMOVED lines=21> */
.L_x_3813:
[----:B------:R-:W-:Y:S05]  /*ef40*/  BSYNC B1 ;  /* 0x0000000000017941 */ /* 0x000fea0003800000 */
.L_x_3812:
[----:B------:R-:W-:Y:S01]  /*ef50*/  IMAD.SHL.U32 R2, R2, 0x200000, RZ ;  /* 0x0020000002027824 */ /* 0x000fe200078e00ff */
[----:B------:R-:W-:-:S04]  /*ef60*/  LEA R3, R0, 0x37800000, 0x17 ;  /* 0x3780000000037811 */ /* 0x000fc800078eb8ff */
[----:B------:R-:W-:-:S07]  /*ef70*/  LOP3.LUT R2, R3, R2, R4, 0xfe, !PT ;  /* 0x0000000203027212 */ /* 0x000fce00078efe04 */
.L_x_3811:
[----:B------:R-:W-:Y:S05]  /*ef80*/  BSYNC B0 ;  /* 0x0000000000007941 */ /* 0x000fea0003800000 */
.L_x_3810:
[----:B------:R-:W0:Y:S01]  /*ef90*/  F2I.S64.TRUNC R2, R2 ;  /* 0x0000000200027311 */ /* 0x000e22000020d900 */
[----:B------:R-:W-:Y:S05]  /*efa0*/  BRA `(.L_x_3791) ;  /* 0x00000000009c7947 */ /* 0x000fea0003800000 */
.L_x_3803:
        /* <DEDUP_REMOVED lines=14> */
.L_x_3817:
[----:B------:R-:W-:Y:S05]  /*f090*/  BSYNC B0 ;  /* 0x0000000000007941 */ /* 0x000fea0003800000 */
.L_x_3816:
[----:B------:R-:W0:Y:S01]  /*f0a0*/  F2I.S64.TRUNC R2, R2 ;  /* 0x0000000200027311 */ /* 0x000e22000020d900 */
[----:B------:R-:W-:Y:S05]  /*f0b0*/  BRA `(.L_x_3791) ;  /* 0x0000000000587947 */ /* 0x000fea0003800000 */
.L_x_3790:
        /* <DEDUP_REMOVED lines=16> */
.L_x_3818:
[----:B------:R-:W-:Y:S01]  /*f1c0*/  CS2R R2, SRZ ;  /* 0x0000000000027805 */ /* 0x000fe2000001ff00 */
[----:B------:R-:W-:Y:S06]  /*f1d0*/  BRA `(.L_x_3791) ;  /* 0x0000000000107947 */ /* 0x000fec0003800000 */
.L_x_3815:
[----:B------:R0:W5:Y:S01]  /*f1e0*/  LDG.E.64 R2, desc[UR36][R4.64] ;  /* 0x0000002404027981 */ /* 0x000162000c1e1b00 */
[----:B------:R-:W-:Y:S05]  /*f1f0*/  BRA `(.L_x_3791) ;  /* 0x0000000000087947 */ /* 0x000fea0003800000 */
.L_x_3814:
[----:B------:R0:W5:Y:S01]  /*f200*/  LDG.E R2, desc[UR36][R4.64] ;  /* 0x0000002404027981 */ /* 0x000162000c1e1900 */
[----:B------:R-:W-:-:S07]  /*f210*/  IMAD.MOV.U32 R3, RZ, RZ, RZ ;  /* 0x000000ffff037224 */ /* 0x000fce00078e00ff */
.L_x_3791:
[----:B01----:R-:W0:Y:S01]  /*f220*/  LDC.U8 R4, c[0x0][0x508] ;  /* 0x00014200ff047b82 */ /* 0x003e220000000000 */
[----:B------:R-:W-:Y:S01]  /*f230*/  ISETP.NE.AND P0, PT, R24, RZ, PT ;  /* 0x000000ff1800720c */ /* 0x000fe20003f05270 */
[----:B------:R-:W-:Y:S01]  /*f240*/  BSSY B0, `(.L_x_3819) ;  /* 0x0000008000007945 */ /* 0x000fe20003800000 */
[----:B0-----:R-:W-:-:S04]  /*f250*/  PRMT R0, R4, 0x9910, RZ ;  /* 0x0000991004007816 */ /* 0x001fc800000000ff */
[----:B------:R-:W-:-:S07]  /*f260*/  ISETP.GT.AND P1, PT, R0, 0x9, PT ;  /* 0x000000090000780c */ /* 0x000fce0003f24270 */
[----:B------:R-:W-:Y:S06]  /*f270*/  @!P0 BRA `(.L_x_3820) ;  /* 0x0000000000108947 */ /* 0x000fec0003800000 */
[----:B------:R-:W-:Y:S02]  /*f280*/  ULDC.64 UR4, c[0x0][0x4f8] ;  /* 0x00013e0000047ab9 */ /* 0x000fe40000000a00 */
[----:B--2345:R-:W-:-:S04]  /*f290*/  LEA R22, P0, R2, UR4, 0x3 ;  /* 0x0000000402167c11 */ /* 0x03cfc8000f8018ff */
[----:B------:R-:W-:-:S06]  /*f2a0*/  LEA.HI.X R23, R2, UR5, R3, 0x3, P0 ;  /* 0x0000000502177c11 */ /* 0x000fcc00080f1c03 */
[----:B------:R-:W5:Y:S03]  /*f2b0*/  LDG.E.64 R22, desc[UR36][R22.64] ;  /* 0x0000002416167981 */ /* 0x000f66000c1e1b00 */
.L_x_3820:
[----:B------:R-:W-:Y:S05]  /*f2c0*/  BSYNC B0 ;  /* 0x0000000000007941 */ /* 0x000fea0003800000 */
.L_x_3819:
        /* <DEDUP_REMOVED lines=9> */
[----:B--2345:R-:W0:Y:S02]  /*f360*/  F2I.FTZ.TRUNC.NTZ R3, R22 ;  /* 0x0000001600037305 */ /* 0x03ce24000021f100 */
[----:B0-----:R0:W-:Y:S01]  /*f370*/  STG.E.U8 desc[UR36][R16.64], R3 ;  /* 0x0000000310007986 */ /* 0x0011e2000c101124 */
[----:B------:R-:W-:Y:S05]  /*f380*/  BRA `(.L_x_3826) ;  /* 0x0000000c00547947 */ /* 0x000fea0003800000 */
.L_x_3824:
[----:B-----5:R-:W2:Y:S02]  /*f390*/  F2I.S64.TRUNC R22, R22 ;  /* 0x0000001600167311 */ /* 0x020ea4000020d900 */
[----:B--234-:R-:W-:-:S05]  /*f3a0*/  IMAD.MOV.U32 R3, RZ, RZ, R22 ;  /* 0x000000ffff037224 */ /* 0x01cfca00078e0016 */
[----:B------:R0:W-:Y:S01]  /*f3b0*/  STG.E.U8 desc[UR36][R16.64], R3 ;  /* 0x0000000310007986 */ /* 0x0001e2000c101124 */
[----:B------:R-:W-:Y:S05]  /*f3c0*/  BRA `(.L_x_3826) ;  /* 0x0000000c00447947 */ /* 0x000fea0003800000 */
.L_x_3823:
[----:B------:R-:W-:-:S13]  /*f3d0*/  ISETP.NE.AND P0, PT, R0, 0x2, PT ;  /* 0x000000020000780c */ /* 0x000fda0003f05270 */
[----:B------:R-:W-:Y:S05]  /*f3e0*/  @!P0 BRA `(.L_x_3827) ;  /* 0x0000000000288947 */ /* 0x000fea0003800000 */
[----:B------:R-:W-:-:S13]  /*f3f0*/  ISETP.NE.AND P0, PT, R0, 0x3, PT ;  /* 0x000000030000780c */ /* 0x000fda0003f05270 */
[----:B------:R-:W-:Y:S05]  /*f400*/  @!P0 BRA `(.L_x_3828) ;  /* 0x0000000000148947 */ /* 0x000fea0003800000 */
[----:B------:R-:W-:-:S13]  /*f410*/  ISETP.NE.AND P0, PT, R0, 0x4, PT ;  /* 0x000000040000780c */ /* 0x000fda0003f05270 */
[----:B------:R-:W-:Y:S05]  /*f420*/  @P0 BRA `(.L_x_3825) ;  /* 0x0000000800d40947 */ /* 0x000fea0003800000 */
[----:B-----5:R-:W0:Y:S02]  /*f430*/  F2I.S64.TRUNC R22, R22 ;  /* 0x0000001600167311 */ /* 0x020e24000020d900 */
[----:B0-----:R0:W-:Y:S01]  /*f440*/  STG.E.64 desc[UR36][R16.64], R22 ;  /* 0x0000001610007986 */ /* 0x0011e2000c101b24 */
[----:B------:R-:W-:Y:S05]  /*f450*/  BRA `(.L_x_3826) ;  /* 0x0000000c00207947 */ /* 0x000fea0003800000 */
.L_x_3828:
[----:B--2345:R-:W0:Y:S02]  /*f460*/  F2I.FTZ.TRUNC.NTZ R3, R22 ;  /* 0x0000001600037305 */ /* 0x03ce24000021f100 */
[----:B0-----:R0:W-:Y:S01]  /*f470*/  STG.E desc[UR36][R16.64], R3 ;  /* 0x0000000310007986 */ /* 0x0011e2000c101924 */
[----:B------:R-:W-:Y:S05]  /*f480*/  BRA `(.L_x_3826) ;  /* 0x0000000c00147947 */ /* 0x000fea0003800000 */
.L_x_3827:
[----:B--2345:R-:W0:Y:S02]  /*f490*/  F2I.FTZ.TRUNC.NTZ R3, R22 ;  /* 0x0000001600037305 */ /* 0x03ce24000021f100 */
[----:B0-----:R0:W-:Y:S01]  /*f4a0*/  STG.E.U16 desc[UR36][R16.64], R3 ;  /* 0x0000000310007986 */ /* 0x0011e2000c101524 */
[----:B------:R-:W-:Y:S05]  /*f4b0*/  BRA `(.L_x_3826) ;  /* 0x0000000c00087947 */ /* 0x000fea0003800000 */
.L_x_3822:
[----:B------:R-:W-:-:S13]  /*f4c0*/  ISETP.GT.AND P0, PT, R0, 0x6, PT ;  /* 0x000000060000780c */ /* 0x000fda0003f04270 */
[----:B------:R-:W-:Y:S05]  /*f4d0*/  @P0 BRA `(.L_x_3829) ;  /* 0x0000000000240947 */ /* 0x000fea0003800000 */
[----:B------:R-:W-:-:S13]  /*f4e0*/  ISETP.NE.AND P0, PT, R0, 0x5, PT ;  /* 0x000000050000780c */ /* 0x000fda0003f05270 */
[----:B------:R-:W-:Y:S05]  /*f4f0*/  @!P0 BRA `(.L_x_3830) ;  /* 0x0000000000108947 */ /* 0x000fea0003800000 */
[----:B------:R-:W-:-:S13]  /*f500*/  ISETP.NE.AND P0, PT, R0, 0x6, PT ;  /* 0x000000060000780c */ /* 0x000fda0003f05270 */
[----:B------:R-:W-:Y:S05]  /*f510*/  @P0 BRA `(.L_x_3825) ;  /* 0x0000000800980947 */ /* 0x000fea0003800000 */
[----:B-----5:R0:W-:Y:S01]  /*f520*/  STG.E desc[UR36][R16.64], R22 ;  /* 0x0000001610007986 */ /* 0x0201e2000c101924 */
[----:B------:R-:W-:Y:S05]  /*f530*/  BRA `(.L_x_3826) ;  /* 0x0000000800e87947 */ /* 0x000fea0003800000 */
.L_x_3830:
[----:B-----5:R-:W-:-:S05]  /*f540*/  F2FP.F16.F32.PACK_AB R22, RZ, R22 ;  /* 0x00000016ff16723e */ /* 0x020fca00000000ff */
[----:B------:R0:W-:Y:S01]  /*f550*/  STG.E.U16 desc[UR36][R16.64], R22 ;  /* 0x0000001610007986 */ /* 0x0001e2000c101524 */
[----:B------:R-:W-:Y:S05]  /*f560*/  BRA `(.L_x_3826) ;  /* 0x0000000800dc7947 */ /* 0x000fea0003800000 */
.L_x_3829:
[----:B------:R-:W-:-:S13]  /*f570*/  ISETP.NE.AND P0, PT, R0, 0x7, PT ;  /* 0x000000070000780c */ /* 0x000fda0003f05270 */
[----:B------:R-:W-:Y:S05]  /*f580*/  @!P0 BRA `(.L_x_3831) ;  /* 0x0000000000248947 */ /* 0x000fea0003800000 */
[----:B------:R-:W-:-:S13]  /*f590*/  ISETP.NE.AND P0, PT, R0, 0x8, PT ;  /* 0x000000080000780c */ /* 0x000fda0003f05270 */
[----:B------:R-:W-:Y:S05]  /*f5a0*/  @!P0 BRA `(.L_x_3832) ;  /* 0x0000000000108947 */ /* 0x000fea0003800000 */
[----:B------:R-:W-:-:S13]  /*f5b0*/  ISETP.NE.AND P0, PT, R0, 0x9, PT ;  /* 0x000000090000780c */ /* 0x000fda0003f05270 */
[----:B------:R-:W-:Y:S05]  /*f5c0*/  @P0 BRA `(.L_x_3825) ;  /* 0x00000008006c0947 */ /* 0x000fea0003800000 */
[----:B-----5:R0:W-:Y:S01]  /*f5d0*/  STG.E.64 desc[UR36][R16.64], R22 ;  /* 0x0000001610007986 */ /* 0x0201e2000c101b24 */
[----:B------:R-:W-:Y:S05]  /*f5e0*/  BRA `(.L_x_3826) ;  /* 0x0000000800bc7947 */ /* 0x000fea0003800000 */
.L_x_3832:
[----:B-----5:R-:W-:-:S05]  /*f5f0*/  F2FP.F16.F32.PACK_AB R23, R23, R22 ;  /* 0x000000161717723e */ /* 0x020fca00000000ff */
[----:B------:R0:W-:Y:S01]  /*f600*/  STG.E desc[UR36][R16.64], R23 ;  /* 0x0000001710007986 */ /* 0x0001e2000c101924 */
[----:B------:R-:W-:Y:S05]  /*f610*/  BRA `(.L_x_3826) ;  /* 0x0000000800b07947 */ /* 0x000fea0003800000 */
.L_x_3831:
[----:B--2345:R-:W-:-:S06]  /*f620*/  FMUL.FTZ R2, R22, 1 ;  /* 0x3f80000016027820 */ /* 0x03cfcc0000410000 */
[----:B------:R-:W0:Y:S02]  /*f630*/  F2F.F64.F32 R2, R2 ;  /* 0x0000000200027310 */ /* 0x000e240000201800 */
[----:B0-----:R0:W-:Y:S01]  /*f640*/  STG.E.64 desc[UR36][R16.64], R2 ;  /* 0x0000000210007986 */ /* 0x0011e2000c101b24 */
[----:B------:R-:W-:Y:S05]  /*f650*/  BRA `(.L_x_3826) ;  /* 0x0000000800a07947 */ /* 0x000fea0003800000 */
.L_x_3821:
        /* <DEDUP_REMOVED lines=8> */
[----:B-----5:R-:W-:Y:S02]  /*f6e0*/  FSETP.NEU.FTZ.AND P0, PT, R22, RZ, PT ;  /* 0x000000ff1600720b */ /* 0x020fe40003f1d000 */
[----:B------:R-:W-:-:S04]  /*f6f0*/  FSETP.NEU.FTZ.AND P1, PT, R23, RZ, PT ;  /* 0x000000ff1700720b */ /* 0x000fc80003f3d000 */
[----:B------:R-:W-:-:S04]  /*f700*/  PLOP3.LUT P0, PT, P0, P1, PT, 0xa8, 0x0 ;  /* 0x000000000000781c */ /* 0x000fc80000703570 */
[----:B--234-:R-:W-:-:S05]  /*f710*/  SEL R3, RZ, 0x1, !P0 ;  /* 0x00000001ff037807 */ /* 0x01cfca0004000000 */
[----:B------:R0:W-:Y:S01]  /*f720*/  STG.E.U8 desc[UR36][R16.64], R3 ;  /* 0x0000000310007986 */ /* 0x0001e2000c101124 */
[----:B------:R-:W-:Y:S05]  /*f730*/  BRA `(.L_x_3826) ;  /* 0x0000000800687947 */ /* 0x000fea0003800000 */
.L_x_3835:
[----:B-----5:R-:W-:Y:S01]  /*f740*/  FMUL.FTZ R4, R22, 1 ;  /* 0x3f80000016047820 */ /* 0x020fe20000410000 */
[----:B------:R-:W-:-:S05]  /*f750*/  FMUL.FTZ R6, R23, 1 ;  /* 0x3f80000017067820 */ /* 0x000fca0000410000 */
[----:B------:R-:W-:Y:S08]  /*f760*/  F2F.F64.F32 R4, R4 ;  /* 0x0000000400047310 */ /* 0x000ff00000201800 */
[----:B------:R-:W0:Y:S02]  /*f770*/  F2F.F64.F32 R6, R6 ;  /* 0x0000000600067310 */ /* 0x000e240000201800 */
[----:B0-----:R1:W-:Y:S01]  /*f780*/  STG.E.128 desc[UR36][R16.64], R4 ;  /* 0x0000000410007986 */ /* 0x0013e2000c101d24 */
[----:B------:R-:W-:Y:S05]  /*f790*/  BRA `(.L_x_3826) ;  /* 0x0000000800507947 */ /* 0x000fea0003800000 */
.L_x_3834:
[----:B------:R-:W-:-:S13]  /*f7a0*/  ISETP.NE.AND P0, PT, R0, 0xf, PT ;  /* 0x0000000f0000780c */ /* 0x000fda0003f05270 */
[----:B------:R-:W-:Y:S05]  /*f7b0*/  @!P0 BRA `(.L_x_3836) ;  /* 0x0000000000ac8947 */ /* 0x000fea0003800000 */
[----:B------:R-:W-:-:S13]  /*f7c0*/  ISETP.NE.AND P0, PT, R0, 0x17, PT ;  /* 0x000000170000780c */ /* 0x000fda0003f05270 */
[----:B------:R-:W-:Y:S05]  /*f7d0*/  @!P0 BRA `(.L_x_3837) ;  /* 0x0000000000508947 */ /* 0x000fea0003800000 */
[----:B------:R-:W-:-:S13]  /*f7e0*/  ISETP.NE.AND P0, PT, R0, 0x18, PT ;  /* 0x000000180000780c */ /* 0x000fda0003f05270 */
[----:B------:R-:W-:Y:S05]  /*f7f0*/  @P0 BRA `(.L_x_3825) ;  /* 0x0000000400e00947 */ /* 0x000fea0003800000 */
[C---:B--2345:R-:W-:Y:S01]  /*f800*/  LOP3.LUT R2, R22.reuse, 0x7fffffff, RZ, 0xc0, !PT ;  /* 0x7fffffff16027812 */ /* 0x07cfe200078ec0ff */
        /* <DEDUP_REMOVED lines=13> */
.L_x_3839:
[----:B------:R-:W-:Y:S05]  /*f8e0*/  BSYNC B0 ;  /* 0x0000000000007941 */ /* 0x000fea0003800000 */
.L_x_3838:
[----:B------:R-:W-:-:S05]  /*f8f0*/  LOP3.LUT R5, R0, R5, RZ, 0xfc, !PT ;  /* 0x0000000500057212 */ /* 0x000fca00078efcff */
[----:B------:R0:W-:Y:S01]  /*f900*/  STG.E.U8 desc[UR36][R16.64], R5 ;  /* 0x0000000510007986 */ /* 0x0001e2000c101124 */
[----:B------:R-:W-:Y:S05]  /*f910*/  BRA `(.L_x_3826) ;  /* 0x0000000400f07947 */ /* 0x000fea0003800000 */
.L_x_3837:
[----:B--2345:R-:W-:Y:S01]  /*f920*/  LOP3.LUT R2, R22, 0x7fffffff, RZ, 0xc0, !PT ;  /* 0x7fffffff16027812 */ /* 0x03cfe200078ec0ff */
        /* <DEDUP_REMOVED lines=11> */
.L_x_3841:
[----:B------:R-:W-:Y:S01]  /*f9e0*/  IMAD.MOV.U32 R0, RZ, RZ, 0x7f ;  /* 0x0000007fff007424 */ /* 0x000fe200078e00ff */
[----:B------:R-:W-:-:S04]  /*f9f0*/  ISETP.GT.U32.AND P0, PT, R2, 0x7f800000, PT ;  /* 0x7f8000000200780c */ /* 0x000fc80003f04070 */
[----:B------:R-:W-:-:S09]  /*fa00*/  SEL R0, R0, 0x7c, P0 ;  /* 0x0000007c00007807 */ /* 0x000fd20000000000 */
.L_x_3842:
[----:B------:R-:W-:Y:S05]  /*fa10*/  BSYNC B0 ;  /* 0x0000000000007941 */ /* 0x000fea0003800000 */
.L_x_3840:
[----:B------:R-:W-:-:S04]  /*fa20*/  LOP3.LUT R22, R22, 0x80000000, RZ, 0xc0, !PT ;  /* 0x8000000016167812 */ /* 0x000fc800078ec0ff */
[----:B------:R-:W-:-:S04]  /*fa30*/  SHF.R.U32.HI R3, RZ, 0x18, R22 ;  /* 0x00000018ff037819 */ /* 0x000fc80000011616 */
[----:B------:R-:W-:-:S05]  /*fa40*/  LOP3.LUT R3, R0, R3, RZ, 0xfc, !PT ;  /* 0x0000000300037212 */ /* 0x000fca00078efcff */
[----:B------:R0:W-:Y:S01]  /*fa50*/  STG.E.U8 desc[UR36][R16.64], R3 ;  /* 0x0000000310007986 */ /* 0x0001e2000c101124 */
[----:B------:R-:W-:Y:S05]  /*fa60*/  BRA `(.L_x_3826) ;  /* 0x00000004009c7947 */ /* 0x000fea0003800000 */
.L_x_3836:
[----:B-----5:R-:W-:-:S05]  /*fa70*/  F2FP.BF16.F32.PACK_AB R22, RZ, R22 ;  /* 0x00000016ff16723e */ /* 0x020fca00000010ff */
[----:B------:R0:W-:Y:S01]  /*fa80*/  STG.E.U16 desc[UR36][R16.64], R22 ;  /* 0x0000001610007986 */ /* 0x0001e2000c101524 */
[----:B------:R-:W-:Y:S05]  /*fa90*/  BRA `(.L_x_3826) ;  /* 0x0000000400907947 */ /* 0x000fea0003800000 */
.L_x_3833:
        /* <DEDUP_REMOVED lines=8> */
[----:B--2345:R-:W0:Y:S02]  /*fb20*/  F2I.FTZ.U32.TRUNC.NTZ R3, R22 ;  /* 0x0000001600037305 */ /* 0x03ce24000021f000 */
[----:B0-----:R0:W-:Y:S01]  /*fb30*/  STG.E.U16 desc[UR36][R16.64], R3 ;  /* 0x0000000310007986 */ /* 0x0011e2000c101524 */
[----:B------:R-:W-:Y:S05]  /*fb40*/  BRA `(.L_x_3826) ;  /* 0x0000000400647947 */ /* 0x000fea0003800000 */
.L_x_3845:
[----:B--2345:R-:W-:Y:S01]  /*fb50*/  LOP3.LUT R2, R22, 0x7fffffff, RZ, 0xc0, !PT ;  /* 0x7fffffff16027812 */ /* 0x03cfe200078ec0ff */
        /* <DEDUP_REMOVED lines=15> */
.L_x_3848:
[----:B------:R-:W-:-:S04]  /*fc50*/  LOP3.LUT R22, R22, 0x80000000, RZ, 0xc0, !PT ;  /* 0x8000000016167812 */ /* 0x000fc800078ec0ff */
[----:B------:R-:W-:-:S04]  /*fc60*/  SHF.R.U32.HI R3, RZ, 0x18, R22 ;  /* 0x00000018ff037819 */ /* 0x000fc80000011616 */
[----:B------:R-:W-:-:S04]  /*fc70*/  LOP3.LUT R0, R0, R3, RZ, 0xfc, !PT ;  /* 0x0000000300007212 */ /* 0x000fc800078efcff */
[----:B------:R-:W-:-:S07]  /*fc80*/  PRMT R8, R0, 0x7610, R8 ;  /* 0x0000761000087816 */ /* 0x000fce0000000008 */
.L_x_3847:
[----:B------:R-:W-:Y:S05]  /*fc90*/  BSYNC B0 ;  /* 0x0000000000007941 */ /* 0x000fea0003800000 */
.L_x_3846:
[----:B------:R0:W-:Y:S01]  /*fca0*/  STG.E.U8 desc[UR36][R16.64], R8 ;  /* 0x0000000810007986 */ /* 0x0001e2000c101124 */
[----:B------:R-:W-:Y:S05]  /*fcb0*/  BRA `(.L_x_3826) ;  /* 0x0000000400087947 */ /* 0x000fea0003800000 */
.L_x_3844:
        /* <DEDUP_REMOVED lines=16> */
.L_x_3851:
[----:B------:R-:W-:-:S04]  /*fdc0*/  LOP3.LUT R22, R22, 0x80000000, RZ, 0xc0, !PT ;  /* 0x8000000016167812 */ /* 0x000fc800078ec0ff */
[----:B------:R-:W-:-:S04]  /*fdd0*/  SHF.R.U32.HI R3, RZ, 0x18, R22 ;  /* 0x00000018ff037819 */ /* 0x000fc80000011616 */
[----:B------:R-:W-:-:S04]  /*fde0*/  LOP3.LUT R0, R0, R3, RZ, 0xfc, !PT ;  /* 0x0000000300007212 */ /* 0x000fc800078efcff */
[----:B------:R-:W-:-:S07]  /*fdf0*/  PRMT R8, R0, 0x7610, R8 ;  /* 0x0000761000087816 */ /* 0x000fce0000000008 */
.L_x_3850:
[----:B------:R-:W-:Y:S05]  /*fe00*/  BSYNC B0 ;  /* 0x0000000000007941 */ /* 0x000fea0003800000 */
.L_x_3849:
[----:B------:R0:W-:Y:S01]  /*fe10*/  STG.E.U8 desc[UR36][R16.64], R8 ;  /* 0x0000000810007986 */ /* 0x0001e2000c101124 */
[----:B------:R-:W-:Y:S05]  /*fe20*/  BRA `(.L_x_3826) ;  /* 0x0000000000ac7947 */ /* 0x000fea0003800000 */
.L_x_3843:
[----:B------:R-:W-:-:S13]  /*fe30*/  ISETP.NE.AND P0, PT, R0, 0x1c, PT ;  /* 0x0000001c0000780c */ /* 0x000fda0003f05270 */
[----:B------:R-:W-:Y:S05]  /*fe40*/  @!P0 BRA `(.L_x_3852) ;  /* 0x00000000009c8947 */ /* 0x000fea0003800000 */
[----:B------:R-:W-:-:S13]  /*fe50*/  ISETP.NE.AND P0, PT, R0, 0x1d, PT ;  /* 0x0000001d0000780c */ /* 0x000fda0003f05270 */
[----:B------:R-:W-:Y:S05]  /*fe60*/  @!P0 BRA `(.L_x_3853) ;  /* 0x0000000000888947 */ /* 0x000fea0003800000 */
[----:B------:R-:W-:-:S13]  /*fe70*/  ISETP.NE.AND P0, PT, R0, 0x2c, PT ;  /* 0x0000002c0000780c */ /* 0x000fda0003f05270 */
[----:B------:R-:W-:Y:S05]  /*fe80*/  @P0 BRA `(.L_x_3825) ;  /* 0x00000000003c0947 */ /* 0x000fea0003800000 */
[----:B--2345:R-:W-:-:S04]  /*fe90*/  SHF.R.U32.HI R2, RZ, 0x17, R22 ;  /* 0x00000017ff027819 */ /* 0x03cfc80000011616 */
        /* <DEDUP_REMOVED lines=14> */
.L_x_3825:
[----:B------:R-:W-:Y:S01]  /*ff80*/  MOV R0, 0x0 ;  /* 0x0000000000007802 */ /* 0x000fe20000000f00 */
[----:B------:R-:W-:Y:S01]  /*ff90*/  ULDC.64 UR4, c[0x4][0x4e8] ;  /* 0x01013a0000047ab9 */ /* 0x000fe20000000a00 */
[----:B------:R-:W-:Y:S01]  /*ffa0*/  ULDC.64 UR6, c[0x4][0x3a8] ;  /* 0x0100ea0000067ab9 */ /* 0x000fe20000000a00 */
[----:B------:R-:W-:Y:S01]  /*ffb0*/  IMAD.U32 R4, RZ, RZ, UR4 ;  /* 0x00000004ff047e24 */ /* 0x000fe2000f8e00ff */
[----:B--2345:R0:W1:Y:S01]  /*ffc0*/  LDC.64 R2, c[0x4][R0] ;  /* 0x0100000000027b82 */ /* 0x03c0620000000a00 */
        /* <DEDUP_REMOVED lines=11> */
.L_x_3854:
[----:B------:R-:W-:Y:S05]  /*10080*/  BRA `(.L_x_3826) ;  /* 0x0000000000147947 */ /* 0x000fea0003800000 */
.L_x_3853:
[----:B-----5:R-:W0:Y:S02]  /*10090*/  F2I.U64.TRUNC R22, R22 ;  /* 0x0000001600167311 */ /* 0x020e24000020d800 */
[----:B0-----:R0:W-:Y:S01]  /*100a0*/  STG.E.64 desc[UR36][R16.64], R22 ;  /* 0x0000001610007986 */ /* 0x0011e2000c101b24 */
[----:B------:R-:W-:Y:S05]  /*100b0*/  BRA `(.L_x_3826) ;  /* 0x0000000000087947 */ /* 0x000fea0003800000 */
.L_x_3852:
[----:B--2345:R-:W0:Y:S02]  /*100c0*/  F2I.FTZ.U32.TRUNC.NTZ R3, R22 ;  /* 0x0000001600037305 */ /* 0x03ce24000021f000 */
[----:B0-----:R0:W-:Y:S02]  /*100d0*/  STG.E desc[UR36][R16.64], R3 ;  /* 0x0000000310007986 */ /* 0x0011e4000c101924 */
.L_x_3826:
[----:B------:R-:W-:-:S07]  /*100e0*/  VIADD R19, R19, 0x80 ;  /* 0x0000008013137836 */ /* 0x000fce0000000000 */
.L_x_3721:
[----:B------:R-:W-:Y:S05]  /*100f0*/  BSYNC B7 ;  /* 0x0000000000077941 */ /* 0x000fea0003800000 */
.L_x_3720:
[----:B------:R-:W-:Y:S02]  /*10100*/  ULDC UR4, c[0x0][0x210] ;  /* 0x0000840000047ab9 */ /* 0x000fe40000000800 */
[----:B------:R-:W-:-:S13]  /*10110*/  ISETP.GE.AND P0, PT, R19, UR4, PT ;  /* 0x0000000413007c0c */ /* 0x000fda000bf06270 */
[----:B------:R-:W-:Y:S05]  /*10120*/  @P0 EXIT ;  /* 0x000000000000094d */ /* 0x000fea0003800000 */
[----:B01----:R-:W0:Y:S01]  /*10130*/  LDC R6, c[0x0][0x218] ;  /* 0x00008600ff067b82 */ /* 0x003e220000000800 */
[----:B---3--:R-:W-:Y:S01]  /*10140*/  CS2R R22, SRZ ;  /* 0x0000000000167805 */ /* 0x008fe2000001ff00 */
        /* <DEDUP_REMOVED lines=8> */
[----:B--2-4-:R-:W-:Y:S01]  /*101d0*/  IMAD.HI.U32 R2, R19, UR4, R18 ;  /* 0x0000000413027c27 */ /* 0x014fe2000f8e0012 */
        /* <DEDUP_REMOVED lines=368> */
.L_x_3855:
[----:B------:R-:W0:Y:S01]  /*118e0*/  LDC.U8 R5, c[0x0][0x509] ;  /* 0x00014240ff057b82 */ /* 0x000e220000000000 */
[----:B------:R-:W-:Y:S01]  /*118f0*/  ULDC.64 UR4, c[0x0][0x4d8] ;  /* 0x0001360000047ab9 */ /* 0x000fe20000000a00 */
[----:B------:R-:W-:Y:S01]  /*11900*/  ULDC.64 UR6, c[0x0][0x4e0] ;  /* 0x0001380000067ab9 */ /* 0x000fe20000000a00 */
[----:B------:R-:W-:Y:S01]  /*11910*/  IADD3 R16, P0, R16, UR4, RZ ;  /* 0x0000000410107c10 */ /* 0x000fe2000ff1e0ff */
[----:B------:R-:W-:Y:S01]  /*11920*/  BSSY B6, `(.L_x_3856) ;  /* 0x00000f6000067945 */ /* 0x000fe20003800000 */
[----:B--2-4-:R-:W-:-:S03]  /*11930*/  IADD3 R2, P1, R0, UR6, RZ ;  /* 0x0000000600027c10 */ /* 0x014fc6000ff3e0ff */
        /* <DEDUP_REMOVED lines=17> */
.L_x_3860:
[----:B------:R-:W2:Y:S01]  /*11a50*/  LDG.E.U8 R2, desc[UR36][R2.64] ;  /* 0x0000002402027981 */ /* 0x000ea2000c1e1100 */
[----:B------:R-:W-:Y:S01]  /*11a60*/  IMAD.MOV.U32 R19, RZ, RZ, RZ ;  /* 0x000000ffff137224 */ /* 0x000fe200078e00ff */
[----:B--2---:R-:W-:Y:S01]  /*11a70*/  I2FP.F32.U32 R18, R2 ;  /* 0x0000000200127245 */ /* 0x004fe20000201000 */
[----:B------:R-:W-:Y:S06]  /*11a80*/  BRA `(.L_x_3862) ;  /* 0x0000000c007c7947 */ /* 0x000fec0003800000 */
.L_x_3859:
        /* <DEDUP_REMOVED lines=10> */
.L_x_3864:
[----:B------:R-:W2:Y:S01]  /*11b30*/  LDG.E R2, desc[UR36][R2.64] ;  /* 0x0000002402027981 */ /* 0x000ea2000c1e1900 */
[----:B------:R-:W-:Y:S01]  /*11b40*/  IMAD.MOV.U32 R19, RZ, RZ, RZ ;  /* 0x000000ffff137224 */ /* 0x000fe200078e00ff */
[----:B--2---:R-:W-:Y:S01]  /*11b50*/  I2FP.F32.S32 R18, R2 ;  /* 0x0000000200127245 */ /* 0x004fe20000201400 */
[----:B------:R-:W-:Y:S06]  /*11b60*/  BRA `(.L_x_3862) ;  /* 0x0000000c00447947 */ /* 0x000fec0003800000 */
.L_x_3863:
[----:B------:R-:W2:Y:S01]  /*11b70*/  LDG.E.U16 R2, desc[UR36][R2.64] ;  /* 0x0000002402027981 */ /* 0x000ea2000c1e1500 */
[----:B------:R-:W-:Y:S01]  /*11b80*/  IMAD.MOV.U32 R19, RZ, RZ, RZ ;  /* 0x000000ffff137224 */ /* 0x000fe200078e00ff */
[----:B--2---:R2:W3:Y:S01]  /*11b90*/  I2F.S16 R18, R2 ;  /* 0x0000000200127306 */ /* 0x0044e20000101400 */
[----:B------:R-:W-:Y:S05]  /*11ba0*/  BRA `(.L_x_3862) ;  /* 0x0000000c00347947 */ /* 0x000fea0003800000 */
.L_x_3858:
        /* <DEDUP_REMOVED lines=9> */
.L_x_3866:
[----:B------:R-:W2:Y:S01]  /*11c40*/  LDG.E.U16 R2, desc[UR36][R2.64] ;  /* 0x0000002402027981 */ /* 0x000ea2000c1e1500 */
[----:B------:R-:W-:Y:S02]  /*11c50*/  IMAD.MOV.U32 R19, RZ, RZ, RZ ;  /* 0x000000ffff137224 */ /* 0x000fe400078e00ff */
[----:B--2---:R-:W-:Y:S01]  /*11c60*/  HADD2.F32 R18, -RZ, R2.H0_H0 ;  /* 0x20000002ff127230 */ /* 0x004fe20000004100 */
[----:B------:R-:W-:Y:S06]  /*11c70*/  BRA `(.L_x_3862) ;  /* 0x0000000c00007947 */ /* 0x000fec0003800000 */
.L_x_3865:
        /* <DEDUP_REMOVED lines=8> */
.L_x_3868:
[----:B------:R-:W2:Y:S02]  /*11d00*/  LDG.E R2, desc[UR36][R2.64] ;  /* 0x0000002402027981 */ /* 0x000ea4000c1e1900 */
[--C-:B--2---:R-:W-:Y:S02]  /*11d10*/  HADD2.F32 R19, -RZ, R2.reuse.H1_H1 ;  /* 0x30000002ff137230 */ /* 0x104fe40000004100 */
[----:B------:R-:W-:Y:S01]  /*11d20*/  HADD2.F32 R18, -RZ, R2.H0_H0 ;  /* 0x20000002ff127230 */ /* 0x000fe20000004100 */
[----:B------:R-:W-:Y:S06]  /*11d30*/  BRA `(.L_x_3862) ;  /* 0x0000000800d07947 */ /* 0x000fec0003800000 */
.L_x_3867:
        /* <DEDUP_REMOVED lines=8> */
.L_x_3857:
        /* <DEDUP_REMOVED lines=13> */
.L_x_3871:
        /* <DEDUP_REMOVED lines=10> */
.L_x_3870:
        /* <DEDUP_REMOVED lines=27> */
.L_x_3873:
        /* <DEDUP_REMOVED lines=14> */
.L_x_3872:
[----:B------:R-:W2:Y:S01]  /*121c0*/  LDG.E.U16 R2, desc[UR36][R2.64] ;  /* 0x0000002402027981 */ /* 0x000ea2000c1e1500 */
[----:B------:R-:W-:Y:S02]  /*121d0*/  IMAD.MOV.U32 R19, RZ, RZ, RZ ;  /* 0x000000ffff137224 */ /* 0x000fe400078e00ff */
[----:B--2---:R-:W-:Y:S01]  /*121e0*/  IMAD.U32 R18, R2, 0x10000, RZ ;  /* 0x0001000002127824 */ /* 0x004fe200078e00ff */
[----:B------:R-:W-:Y:S06]  /*121f0*/  BRA `(.L_x_3862) ;  /* 0x0000000400a07947 */ /* 0x000fec0003800000 */
.L_x_3869:
        /* <DEDUP_REMOVED lines=12> */
.L_x_3876:
        /* <DEDUP_REMOVED lines=20> */
.L_x_3878:
[----:B------:R-:W-:Y:S05]  /*12400*/  BSYNC B0 ;  /* 0x0000000000007941 */ /* 0x000fea0003800000 */
.L_x_3877:
[----:B------:R-:W-:Y:S01]  /*12410*/  IMAD.SHL.U32 R2, R2, 0x100000, RZ ;  /* 0x0010000002027824 */ /* 0x000fe200078e00ff */
[----:B------:R-:W-:-:S04]  /*12420*/  LEA R3, R0, 0x3b800000, 0x17 ;  /* 0x3b80000000037811 */ /* 0x000fc800078eb8ff */
[----:B------:R-:W-:Y:S01]  /*12430*/  LOP3.LUT R18, R3, R2, R18, 0xfe, !PT ;  /* 0x0000000203127212 */ /* 0x000fe200078efe12 */
[----:B------:R-:W-:Y:S06]  /*12440*/  BRA `(.L_x_3862) ;  /* 0x00000004000c7947 */ /* 0x000fec0003800000 */
.L_x_3875:
        /* <DEDUP_REMOVED lines=20> */
.L_x_3880:
[----:B------:R-:W-:Y:S05]  /*12590*/  BSYNC B0 ;  /* 0x0000000000007941 */ /* 0x000fea0003800000 */
.L_x_3879:
[----:B------:R-:W-:Y:S01]  /*125a0*/  IMAD.SHL.U32 R2, R2, 0x200000, RZ ;  /* 0x0020000002027824 */ /* 0x000fe200078e00ff */
[----:B------:R-:W-:-:S04]  /*125b0*/  LEA R3, R0, 0x37800000, 0x17 ;  /* 0x3780000000037811 */ /* 0x000fc800078eb8ff */
[----:B------:R-:W-:Y:S01]  /*125c0*/  LOP3.LUT R18, R3, R2, R18, 0xfe, !PT ;  /* 0x0000000203127212 */ /* 0x000fe200078efe12 */
[----:B------:R-:W-:Y:S06]  /*125d0*/  BRA `(.L_x_3862) ;  /* 0x0000000000a87947 */ /* 0x000fec0003800000 */
.L_x_3874:
        /* <DEDUP_REMOVED lines=14> */
.L_x_3884:
[----:B------:R-:W-:Y:S05]  /*126c0*/  BSYNC B0 ;  /* 0x0000000000007941 */ /* 0x000fea0003800000 */
.L_x_3883:
[----:B------:R-:W-:Y:S01]  /*126d0*/  IMAD.MOV.U32 R19, RZ, RZ, RZ ;  /* 0x000000ffff137224 */ /* 0x000fe200078e00ff */
[----:B------:R-:W-:Y:S06]  /*126e0*/  BRA `(.L_x_3862) ;  /* 0x0000000000647947 */ /* 0x000fec0003800000 */
.L_x_3861:
        /* <DEDUP_REMOVED lines=16> */
.L_x_3885:
[----:B------:R-:W-:Y:S01]  /*127f0*/  CS2R R18, SRZ ;  /* 0x0000000000127805 */ /* 0x000fe2000001ff00 */
[----:B------:R-:W-:Y:S06]  /*12800*/  BRA `(.L_x_3862) ;  /* 0x00000000001c7947 */ /* 0x000fec0003800000 */
.L_x_3882:
[----:B------:R-:W2:Y:S01]  /*12810*/  LDG.E.64 R2, desc[UR36][R2.64] ;  /* 0x0000002402027981 */ /* 0x000ea2000c1e1b00 */
[----:B------:R-:W-:Y:S01]  /*12820*/  IMAD.MOV.U32 R19, RZ, RZ, RZ ;  /* 0x000000ffff137224 */ /* 0x000fe200078e00ff */
[----:B--2---:R0:W1:Y:S01]  /*12830*/  I2F.U64 R18, R2 ;  /* 0x0000000200127312 */ /* 0x0040620000301000 */
[----:B------:R-:W-:Y:S05]  /*12840*/  BRA `(.L_x_3862) ;  /* 0x00000000000c7947 */ /* 0x000fea0003800000 */
.L_x_3881:
[----:B------:R-:W2:Y:S01]  /*12850*/  LDG.E R2, desc[UR36][R2.64] ;  /* 0x0000002402027981 */ /* 0x000ea2000c1e1900 */
[----:B------:R-:W-:Y:S01]  /*12860*/  IMAD.MOV.U32 R19, RZ, RZ, RZ ;  /* 0x000000ffff137224 */ /* 0x000fe200078e00ff */
[----:B--2---:R-:W-:-:S07]  /*12870*/  I2FP.F32.U32 R18, R2 ;  /* 0x0000000200127245 */ /* 0x004fce0000201000 */
.L_x_3862:
[----:B------:R-:W-:Y:S05]  /*12880*/  BSYNC B6 ;  /* 0x0000000000067941 */ /* 0x000fea0003800000 */
.L_x_3856:
[----:B------:R-:W3:Y:S01]  /*12890*/  LDC.U8 R4, c[0x0][0x50a] ;  /* 0x00014280ff047b82 */ /* 0x000ee20000000000 */
[----:B------:R-:W-:Y:S02]  /*128a0*/  ULDC.64 UR4, c[0x0][0x4e8] ;  /* 0x00013a0000047ab9 */ /* 0x000fe40000000a00 */
[----:B012-4-:R-:W-:-:S05]  /*128b0*/  IADD3 R2, P0, R23, UR4, RZ ;  /* 0x0000000417027c10 */ /* 0x017fca000ff1e0ff */
[----:B------:R-:W-:Y:S01]  /*128c0*/  IMAD.X R3, RZ, RZ, UR5, P0 ;  /* 0x00000005ff037e24 */ /* 0x000fe200080e06ff */
[----:B---3--:R-:W-:-:S04]  /*128d0*/  PRMT R0, R4, 0x9910, RZ ;  /* 0x0000991004007816 */ /* 0x008fc800000000ff */
        /* <DEDUP_REMOVED lines=14> */
.L_x_3889:
[----:B------:R-:W2:Y:S02]  /*129c0*/  LDG.E.U8 R2, desc[UR36][R2.64] ;  /* 0x0000002402027981 */ /* 0x000ea4000c1e1100 */
[----:B--2---:R-:W-:-:S04]  /*129d0*/  ISETP.NE.AND P0, PT, R2, RZ, PT ;  /* 0x000000ff0200720c */ /* 0x004fc80003f05270 */
[----:B------:R-:W-:Y:S01]  /*129e0*/  P2R R23, PR, RZ, 0x1 ;  /* 0x00000001ff177803 */ /* 0x000fe20000000000 */
[----:B------:R-:W-:Y:S08]  /*129f0*/  BRA `(.L_x_3891) ;  /* 0x0000000c00c47947 */ /* 0x000ff00003800000 */
.L_x_3888:
        /* <DEDUP_REMOVED lines=11> */
.L_x_3893:
[----:B------:R-:W2:Y:S02]  /*12ab0*/  LDG.E R2, desc[UR36][R2.64] ;  /* 0x0000002402027981 */ /* 0x000ea4000c1e1900 */
[----:B--2---:R-:W-:-:S04]  /*12ac0*/  ISETP.NE.AND P0, PT, R2, RZ, PT ;  /* 0x000000ff0200720c */ /* 0x004fc80003f05270 */
[----:B------:R-:W-:Y:S01]  /*12ad0*/  P2R R23, PR, RZ, 0x1 ;  /* 0x00000001ff177803 */ /* 0x000fe20000000000 */
[----:B------:R-:W-:Y:S08]  /*12ae0*/  BRA `(.L_x_3891) ;  /* 0x0000000c00887947 */ /* 0x000ff00003800000 */
.L_x_3892:
[----:B------:R-:W2:Y:S02]  /*12af0*/  LDG.E.U16 R2, desc[UR36][R2.64] ;  /* 0x0000002402027981 */ /* 0x000ea4000c1e1500 */
[----:B--2---:R-:W-:-:S04]  /*12b00*/  ISETP.NE.AND P0, PT, R2, RZ, PT ;  /* 0x000000ff0200720c */ /* 0x004fc80003f05270 */
[----:B------:R-:W-:Y:S01]  /*12b10*/  P2R R23, PR, RZ, 0x1 ;  /* 0x00000001ff177803 */ /* 0x000fe20000000000 */
[----:B------:R-:W-:Y:S08]  /*12b20*/  BRA `(.L_x_3891) ;  /* 0x0000000c00787947 */ /* 0x000ff00003800000 */
.L_x_3887:
        /* <DEDUP_REMOVED lines=10> */
.L_x_3895:
[----:B------:R-:W2:Y:S02]  /*12bd0*/  LDG.E.U16 R0, desc[UR36][R2.64] ;  /* 0x0000002402007981 */ /* 0x000ea4000c1e1500 */
[----:B--2---:R-:W-:-:S05]  /*12be0*/  HADD2.F32 R0, -RZ, R0.H0_H0 ;  /* 0x20000000ff007230 */ /* 0x004fca0000004100 */
[----:B------:R-:W-:-:S04]  /*12bf0*/  FSETP.NEU.FTZ.AND P0, PT, R0, RZ, PT ;  /* 0x000000ff0000720b */ /* 0x000fc80003f1d000 */
[----:B------:R-:W-:Y:S01]  /*12c00*/  P2R R23, PR, RZ, 0x1 ;  /* 0x00000001ff177803 */ /* 0x000fe20000000000 */
[----:B------:R-:W-:Y:S08]  /*12c10*/  BRA `(.L_x_3891) ;  /* 0x0000000c003c7947 */ /* 0x000ff00003800000 */
.L_x_3894:
        /* <DEDUP_REMOVED lines=12> */
.L_x_3897:
        /* <DEDUP_REMOVED lines=11> */
.L_x_3896:
[----:B------:R-:W2:Y:S02]  /*12d90*/  LDG.E.64 R2, desc[UR36][R2.64] ;  /* 0x0000002402027981 */ /* 0x000ea4000c1e1b00 */
[----:B--2---:R-:W-:-:S06]  /*12da0*/  DSETP.NEU.AND P0, PT, R2, RZ, PT ;  /* 0x000000ff0200722a */ /* 0x004fcc0003f0d000 */
[----:B------:R-:W-:Y:S01]  /*12db0*/  P2R R23, PR, RZ, 0x1 ;  /* 0x00000001ff177803 */ /* 0x000fe20000000000 */
[----:B------:R-:W-:Y:S07]  /*12dc0*/  BRA `(.L_x_3891) ;  /* 0x0000000800d07947 */ /* 0x000fee0003800000 */
.L_x_3886:
        /* <DEDUP_REMOVED lines=12> */
.L_x_3900:
[----:B------:R-:W2:Y:S02]  /*12e90*/  LDG.E.128 R4, desc[UR36][R2.64] ;  /* 0x0000002402047981 */ /* 0x000ea4000c1e1d00 */
[----:B--2---:R-:W-:-:S06]  /*12ea0*/  DSETP.NEU.AND P0, PT, R6, RZ, PT ;  /* 0x000000ff0600722a */ /* 0x004fcc0003f0d000 */
[----:B------:R-:W-:-:S06]  /*12eb0*/  DSETP.NEU.OR P0, PT, R4, RZ, P0 ;  /* 0x000000ff0400722a */ /* 0x000fcc000070d400 */
[----:B------:R-:W-:Y:S01]  /*12ec0*/  P2R R23, PR, RZ, 0x1 ;  /* 0x00000001ff177803 */ /* 0x000fe20000000000 */
[----:B------:R-:W-:Y:S07]  /*12ed0*/  BRA `(.L_x_3891) ;  /* 0x00000008008c7947 */ /* 0x000fee0003800000 */
.L_x_3899:
        /* <DEDUP_REMOVED lines=28> */
.L_x_3902:
        /* <DEDUP_REMOVED lines=15> */
.L_x_3901:
[----:B------:R-:W2:Y:S02]  /*13190*/  LDG.E.U16 R0, desc[UR36][R2.64] ;  /* 0x0000002402007981 */ /* 0x000ea4000c1e1500 */
[----:B--2---:R-:W-:-:S05]  /*131a0*/  IMAD.U32 R0, R0, 0x10000, RZ ;  /* 0x0001000000007824 */ /* 0x004fca00078e00ff */
[----:B------:R-:W-:-:S04]  /*131b0*/  FSETP.NEU.FTZ.AND P0, PT, R0, RZ, PT ;  /* 0x000000ff0000720b */ /* 0x000fc80003f1d000 */
[----:B------:R-:W-:Y:S01]  /*131c0*/  P2R R23, PR, RZ, 0x1 ;  /* 0x00000001ff177803 */ /* 0x000fe20000000000 */
[----:B------:R-:W-:Y:S08]  /*131d0*/  BRA `(.L_x_3891) ;  /* 0x0000000400cc7947 */ /* 0x000ff00003800000 */
.L_x_3898:
        /* <DEDUP_REMOVED lines=12> */
.L_x_3905:
        /* <DEDUP_REMOVED lines=21> */
.L_x_3909:
[----:B------:R-:W-:Y:S05]  /*133f0*/  BSYNC B1 ;  /* 0x0000000000017941 */ /* 0x000fea0003800000 */
.L_x_3908:
[----:B------:R-:W-:Y:S01]  /*13400*/  LEA R3, R0, 0x3b800000, 0x17 ;  /* 0x3b80000000037811 */ /* 0x000fe200078eb8ff */
[----:B------:R-:W-:-:S05]  /*13410*/  IMAD.SHL.U32 R0, R2, 0x100000, RZ ;  /* 0x0010000002007824 */ /* 0x000fca00078e00ff */
[----:B------:R-:W-:-:S07]  /*13420*/  LOP3.LUT R0, R3, R0, R4, 0xfe, !PT ;  /* 0x0000000003007212 */ /* 0x000fce00078efe04 */
.L_x_3907:
[----:B------:R-:W-:Y:S05]  /*13430*/  BSYNC B0 ;  /* 0x0000000000007941 */ /* 0x000fea0003800000 */
.L_x_3906:
[----:B------:R-:W-:-:S04]  /*13440*/  FSETP.NEU.FTZ.AND P0, PT, R0, RZ, PT ;  /* 0x000000ff0000720b */ /* 0x000fc80003f1d000 */
[----:B------:R-:W-:Y:S01]  /*13450*/  P2R R23, PR, RZ, 0x1 ;  /* 0x00000001ff177803 */ /* 0x000fe20000000000 */
[----:B------:R-:W-:Y:S08]  /*13460*/  BRA `(.L_x_3891) ;  /* 0x0000000400287947 */ /* 0x000ff00003800000 */
.L_x_3904:
        /* <DEDUP_REMOVED lines=21> */
.L_x_3913:
[----:B------:R-:W-:Y:S05]  /*135c0*/  BSYNC B1 ;  /* 0x0000000000017941 */ /* 0x000fea0003800000 */
.L_x_3912:
[----:B------:R-:W-:Y:S01]  /*135d0*/  LEA R3, R0, 0x37800000, 0x17 ;  /* 0x3780000000037811 */ /* 0x000fe200078eb8ff */
[----:B------:R-:W-:-:S05]  /*135e0*/  IMAD.SHL.U32 R0, R2, 0x200000, RZ ;  /* 0x0020000002007824 */ /* 0x000fca00078e00ff */
[----:B------:R-:W-:-:S07]  /*135f0*/  LOP3.LUT R0, R3, R0, R4, 0xfe, !PT ;  /* 0x0000000003007212 */ /* 0x000fce00078efe04 */
.L_x_3911:
[----:B------:R-:W-:Y:S05]  /*13600*/  BSYNC B0 ;  /* 0x0000000000007941 */ /* 0x000fea0003800000 */
.L_x_3910:
[----:B------:R-:W-:-:S04]  /*13610*/  FSETP.NEU.FTZ.AND P0, PT, R0, RZ, PT ;  /* 0x000000ff0000720b */ /* 0x000fc80003f1d000 */
[----:B------:R-:W-:Y:S01]  /*13620*/  P2R R23, PR, RZ, 0x1 ;  /* 0x00000001ff177803 */ /* 0x000fe20000000000 */
[----:B------:R-:W-:Y:S08]  /*13630*/  BRA `(.L_x_3891) ;  /* 0x0000000000b47947 */ /* 0x000ff00003800000 */
.L_x_3903:
        /* <DEDUP_REMOVED lines=14> */
.L_x_3917:
[----:B------:R-:W-:Y:S05]  /*13720*/  BSYNC B0 ;  /* 0x0000000000007941 */ /* 0x000fea0003800000 */
.L_x_3916:
[----:B------:R-:W-:-:S04]  /*13730*/  FSETP.NEU.FTZ.AND P0, PT, R0, RZ, PT ;  /* 0x000000ff0000720b */ /* 0x000fc80003f1d000 */
[----:B------:R-:W-:Y:S01]  /*13740*/  P2R R23, PR, RZ, 0x1 ;  /* 0x00000001ff177803 */ /* 0x000fe20000000000 */
[----:B------:R-:W-:Y:S08]  /*13750*/  BRA `(.L_x_3891) ;  /* 0x00000000006c7947 */ /* 0x000ff00003800000 */
.L_x_3890:
        /* <DEDUP_REMOVED lines=16> */
.L_x_3918:
[----:B------:R-:W-:-:S04]  /*13860*/  PLOP3.LUT P0, PT, PT, PT, PT, 0x8, 0x0 ;  /* 0x000000000000781c */ /* 0x000fc80003f0e170 */
[----:B------:R-:W-:Y:S01]  /*13870*/  P2R R23, PR, RZ, 0x1 ;  /* 0x00000001ff177803 */ /* 0x000fe20000000000 */
[----:B------:R-:W-:Y:S08]  /*13880*/  BRA `(.L_x_3891) ;  /* 0x0000000000207947 */ /* 0x000ff00003800000 */
.L_x_3915:
[----:B------:R-:W2:Y:S02]  /*13890*/  LDG.E.64 R2, desc[UR36][R2.64] ;  /* 0x0000002402027981 */ /* 0x000ea4000c1e1b00 */
[----:B--2---:R-:W-:-:S04]  /*138a0*/  ISETP.NE.U32.AND P0, PT, R2, RZ, PT ;  /* 0x000000ff0200720c */ /* 0x004fc80003f05070 */
[----:B------:R-:W-:-:S04]  /*138b0*/  ISETP.NE.AND.EX P0, PT, R3, RZ, PT, P0 ;  /* 0x000000ff0300720c */ /* 0x000fc80003f05300 */
[----:B------:R-:W-:Y:S01]  /*138c0*/  P2R R23, PR, RZ, 0x1 ;  /* 0x00000001ff177803 */ /* 0x000fe20000000000 */
[----:B------:R-:W-:Y:S08]  /*138d0*/  BRA `(.L_x_3891) ;  /* 0x00000000000c7947 */ /* 0x000ff00003800000 */
.L_x_3914:
[----:B------:R-:W2:Y:S02]  /*138e0*/  LDG.E R2, desc[UR36][R2.64] ;  /* 0x0000002402027981 */ /* 0x000ea4000c1e1900 */
[----:B--2---:R-:W-:-:S04]  /*138f0*/  ISETP.NE.AND P0, PT, R2, RZ, PT ;  /* 0x000000ff0200720c */ /* 0x004fc80003f05270 */
[----:B------:R-:W-:-:S09]  /*13900*/  P2R R23, PR, RZ, 0x1 ;  /* 0x00000001ff177803 */ /* 0x000fd20000000000 */
.L_x_3891:
        /* <DEDUP_REMOVED lines=18> */
.L_x_3922:
[----:B------:R0:W5:Y:S01]  /*13a30*/  LDG.E.U8 R2, desc[UR36][R4.64] ;  /* 0x0000002404027981 */ /* 0x000162000c1e1100 */
[----:B------:R-:W-:Y:S01]  /*13a40*/  IMAD.MOV.U32 R3, RZ, RZ, RZ ;  /* 0x000000ffff037224 */ /* 0x000fe200078e00ff */
[----:B------:R-:W-:Y:S06]  /*13a50*/  BRA `(.L_x_3924) ;  /* 0x0000000c00487947 */ /* 0x000fec0003800000 */
.L_x_3921:
        /* <DEDUP_REMOVED lines=8> */
.L_x_3926:
[----:B------:R-:W2:Y:S02]  /*13ae0*/  LDG.E R2, desc[UR36][R4.64] ;  /* 0x0000002404027981 */ /* 0x000ea4000c1e1900 */
[----:B--2---:R-:W-:Y:S01]  /*13af0*/  SHF.R.S32.HI R3, RZ, 0x1f, R2 ;  /* 0x0000001fff037819 */ /* 0x004fe20000011402 */
[----:B------:R-:W-:Y:S06]  /*13b00*/  BRA `(.L_x_3924) ;  /* 0x0000000c001c7947 */ /* 0x000fec0003800000 */
.L_x_3925:
[----:B------:R-:W2:Y:S02]  /*13b10*/  LDG.E.S16 R2, desc[UR36][R4.64] ;  /* 0x0000002404027981 */ /* 0x000ea4000c1e1700 */
[----:B--2---:R-:W-:Y:S01]  /*13b20*/  SHF.R.S32.HI R3, RZ, 0x1f, R2 ;  /* 0x0000001fff037819 */ /* 0x004fe20000011402 */
[----:B------:R-:W-:Y:S06]  /*13b30*/  BRA `(.L_x_3924) ;  /* 0x0000000c00107947 */ /* 0x000fec0003800000 */
.L_x_3920:
        /* <DEDUP_REMOVED lines=9> */
.L_x_3928:
[----:B------:R-:W2:Y:S02]  /*13bd0*/  LDG.E.U16 R4, desc[UR36][R4.64] ;  /* 0x0000002404047981 */ /* 0x000ea4000c1e1500 */
[----:B--2---:R-:W-:-:S06]  /*13be0*/  HADD2.F32 R2, -RZ, R4.H0_H0 ;  /* 0x20000004ff027230 */ /* 0x004fcc0000004100 */
[----:B------:R-:W0:Y:S01]  /*13bf0*/  F2I.S64.TRUNC R2, R2 ;  /* 0x0000000200027311 */ /* 0x000e22000020d900 */
[----:B------:R-:W-:Y:S05]  /*13c00*/  BRA `(.L_x_3924) ;  /* 0x0000000800dc7947 */ /* 0x000fea0003800000 */
.L_x_3927:
        /* <DEDUP_REMOVED lines=9> */
.L_x_3930:
[----:B------:R-:W2:Y:S02]  /*13ca0*/  LDG.E.U16 R4, desc[UR36][R4.64] ;  /* 0x0000002404047981 */ /* 0x000ea4000c1e1500 */
[----:B--2---:R-:W-:-:S06]  /*13cb0*/  HADD2.F32 R2, -RZ, R4.H0_H0 ;  /* 0x20000004ff027230 */ /* 0x004fcc0000004100 */
[----:B------:R-:W3:Y:S01]  /*13cc0*/  F2I.S64.TRUNC R2, R2 ;  /* 0x0000000200027311 */ /* 0x000ee2000020d900 */
[----:B------:R-:W-:Y:S05]  /*13cd0*/  BRA `(.L_x_3924) ;  /* 0x0000000800a87947 */ /* 0x000fea0003800000 */
.L_x_3929:
[----:B------:R-:W2:Y:S02]  /*13ce0*/  LDG.E.64 R2, desc[UR36][R4.64] ;  /* 0x0000002404027981 */ /* 0x000ea4000c1e1b00 */
[----:B--2---:R-:W4:Y:S01]  /*13cf0*/  F2I.S64.F64.TRUNC R2, R2 ;  /* 0x0000000200027311 */ /* 0x004f22000030d900 */
[----:B------:R-:W-:Y:S05]  /*13d00*/  BRA `(.L_x_3924) ;  /* 0x00000008009c7947 */ /* 0x000fea0003800000 */
.L_x_3919:
        /* <DEDUP_REMOVED lines=13> */
.L_x_3933:
[----:B------:R-:W2:Y:S02]  /*13de0*/  LDG.E.64 R2, desc[UR36][R4.64] ;  /* 0x0000002404027981 */ /* 0x000ea4000c1e1b00 */
[----:B--2---:R-:W0:Y:S01]  /*13df0*/  F2I.S64.F64.TRUNC R2, R2 ;  /* 0x0000000200027311 */ /* 0x004e22000030d900 */
[----:B------:R-:W-:Y:S05]  /*13e00*/  BRA `(.L_x_3924) ;  /* 0x00000008005c7947 */ /* 0x000fea0003800000 */
.L_x_3932:
        /* <DEDUP_REMOVED lines=27> */
.L_x_3935:
        /* <DEDUP_REMOVED lines=14> */
.L_x_3934:
[----:B------:R-:W2:Y:S02]  /*140a0*/  LDG.E.U16 R2, desc[UR36][R4.64] ;  /* 0x0000002404027981 */ /* 0x000ea4000c1e1500 */
[----:B--2---:R-:W-:-:S06]  /*140b0*/  IMAD.U32 R2, R2, 0x10000, RZ ;  /* 0x0001000002027824 */ /* 0x004fcc00078e00ff */
[----:B------:R-:W0:Y:S01]  /*140c0*/  F2I.S64.TRUNC R2, R2 ;  /* 0x0000000200027311 */ /* 0x000e22000020d900 */
[----:B------:R-:W-:Y:S05]  /*140d0*/  BRA `(.L_x_3924) ;  /* 0x0000000400a87947 */ /* 0x000fea0003800000 */
.L_x_3931:
        /* <DEDUP_REMOVED lines=11> */
.L_x_3938:
        /* <DEDUP_REMOVED lines=21> */
.L_x_3942:
[----:B------:R-:W-:Y:S05]  /*142e0*/  BSYNC B1 ;  /* 0x0000000000017941 */ /* 0x000fea0003800000 */
.L_x_3941:
[----:B------:R-:W-:Y:S01]  /*142f0*/  IMAD.SHL.U32 R2, R2, 0x100000, RZ ;  /* 0x0010000002027824 */ /* 0x000fe200078e00ff */
[----:B------:R-:W-:-:S04]  /*14300*/  LEA R3, R0, 0x3b800000, 0x17 ;  /* 0x3b80000000037811 */ /* 0x000fc800078eb8ff */
[----:B------:R-:W-:-:S07]  /*14310*/  LOP3.LUT R2, R3, R2, R4, 0xfe, !PT ;  /* 0x0000000203027212 */ /* 0x000fce00078efe04 */
.L_x_3940:
[----:B------:R-:W-:Y:S05]  /*14320*/  BSYNC B0 ;  /* 0x0000000000007941 */ /* 0x000fea0003800000 */
.L_x_3939:
[----:B------:R-:W0:Y:S01]  /*14330*/  F2I.S64.TRUNC R2, R2 ;  /* 0x0000000200027311 */ /* 0x000e22000020d900 */
[----:B------:R-:W-:Y:S05]  /*14340*/  BRA `(.L_x_3924) ;  /* 0x00000004000c7947 */ /* 0x000fea0003800000 */
.L_x_3937:
        /* <DEDUP_REMOVED lines=21> */
.L_x_3946:
[----:B------:R-:W-:Y:S05]  /*144a0*/  BSYNC B1 ;  /* 0x0000000000017941 */ /* 0x000fea0003800000 */
.L_x_3945:
[----:B------:R-:W-:Y:S01]  /*144b0*/  IMAD.SHL.U32 R2, R2, 0x200000, RZ ;  /* 0x0020000002027824 */ /* 0x000fe200078e00ff */
[----:B------:R-:W-:-:S04]  /*144c0*/  LEA R3, R0, 0x37800000, 0x17 ;  /* 0x3780000000037811 */ /* 0x000fc800078eb8ff */
[----:B------:R-:W-:-:S07]  /*144d0*/  LOP3.LUT R2, R3, R2, R4, 0xfe, !PT ;  /* 0x0000000203027212 */ /* 0x000fce00078efe04 */
.L_x_3944:
[----:B------:R-:W-:Y:S05]  /*144e0*/  BSYNC B0 ;  /* 0x0000000000007941 */ /* 0x000fea0003800000 */
.L_x_3943:
[----:B------:R-:W0:Y:S01]  /*144f0*/  F2I.S64.TRUNC R2, R2 ;  /* 0x0000000200027311 */ /* 0x000e22000020d900 */
[----:B------:R-:W-:Y:S05]  /*14500*/  BRA `(.L_x_3924) ;  /* 0x00000000009c7947 */ /* 0x000fea0003800000 */
.L_x_3936:
        /* <DEDUP_REMOVED lines=14> */
.L_x_3950:
[----:B------:R-:W-:Y:S05]  /*145f0*/  BSYNC B0 ;  /* 0x0000000000007941 */ /* 0x000fea0003800000 */
.L_x_3949:
[----:B------:R-:W0:Y:S01]  /*14600*/  F2I.S64.TRUNC R2, R2 ;  /* 0x0000000200027311 */ /* 0x000e22000020d900 */
[----:B------:R-:W-:Y:S05]  /*14610*/  BRA `(.L_x_3924) ;  /* 0x0000000000587947 */ /* 0x000fea0003800000 */
.L_x_3923:
        /* <DEDUP_REMOVED lines=16> */
.L_x_3951:
[----:B------:R-:W-:Y:S01]  /*14720*/  CS2R R2, SRZ ;  /* 0x0000000000027805 */ /* 0x000fe2000001ff00 */
[----:B------:R-:W-:Y:S06]  /*14730*/  BRA `(.L_x_3924) ;  /* 0x0000000000107947 */ /* 0x000fec0003800000 */
.L_x_3948:
[----:B------:R0:W5:Y:S01]  /*14740*/  LDG.E.64 R2, desc[UR36][R4.64] ;  /* 0x0000002404027981 */ /* 0x000162000c1e1b00 */
[----:B------:R-:W-:Y:S05]  /*14750*/  BRA `(.L_x_3924) ;  /* 0x0000000000087947 */ /* 0x000fea0003800000 */
.L_x_3947:
[----:B------:R0:W5:Y:S01]  /*14760*/  LDG.E R2, desc[UR36][R4.64] ;  /* 0x0000002404027981 */ /* 0x000162000c1e1900 */
[----:B------:R-:W-:-:S07]  /*14770*/  IMAD.MOV.U32 R3, RZ, RZ, RZ ;  /* 0x000000ffff037224 */ /* 0x000fce00078e00ff */
.L_x_3924:
        /* <DEDUP_REMOVED lines=10> */
.L_x_3953:
[----:B------:R-:W-:Y:S05]  /*14820*/  BSYNC B0 ;  /* 0x0000000000007941 */ /* 0x000fea0003800000 */
.L_x_3952:
        /* <DEDUP_REMOVED lines=10> */
[----:B0-----:R-:W-:Y:S01]  /*148d0*/  STG.E.U8 desc[UR36][R16.64], R3 ;  /* 0x0000000310007986 */ /* 0x001fe2000c101124 */
[----:B------:R-:W-:Y:S05]  /*148e0*/  EXIT ;  /* 0x000000000000794d */ /* 0x000fea0003800000 */
.L_x_3957:
[----:B-----5:R-:W2:Y:S02]  /*148f0*/  F2I.S64.TRUNC R18, R18 ;  /* 0x0000001200127311 */ /* 0x020ea4000020d900 */
[----:B--234-:R-:W-:-:S05]  /*14900*/  IMAD.MOV.U32 R3, RZ, RZ, R18 ;  /* 0x000000ffff037224 */ /* 0x01cfca00078e0012 */
[----:B------:R-:W-:Y:S01]  /*14910*/  STG.E.U8 desc[UR36][R16.64], R3 ;  /* 0x0000000310007986 */ /* 0x000fe2000c101124 */
[----:B------:R-:W-:Y:S05]  /*14920*/  EXIT ;  /* 0x000000000000794d */ /* 0x000fea0003800000 */
.L_x_3956:
[----:B------:R-:W-:-:S13]  /*14930*/  ISETP.NE.AND P0, PT, R0, 0x2, PT ;  /* 0x000000020000780c */ /* 0x000fda0003f05270 */
[----:B------:R-:W-:Y:S05]  /*14940*/  @!P0 BRA `(.L_x_3959) ;  /* 0x0000000000288947 */ /* 0x000fea0003800000 */
[----:B------:R-:W-:-:S13]  /*14950*/  ISETP.NE.AND P0, PT, R0, 0x3, PT ;  /* 0x000000030000780c */ /* 0x000fda0003f05270 */
[----:B------:R-:W-:Y:S05]  /*14960*/  @!P0 BRA `(.L_x_3960) ;  /* 0x0000000000148947 */ /* 0x000fea0003800000 */
[----:B------:R-:W-:-:S13]  /*14970*/  ISETP.NE.AND P0, PT, R0, 0x4, PT ;  /* 0x000000040000780c */ /* 0x000fda0003f05270 */
[----:B------:R-:W-:Y:S05]  /*14980*/  @P0 BRA `(.L_x_3958) ;  /* 0x0000000800d40947 */ /* 0x000fea0003800000 */
[----:B-----5:R-:W0:Y:S02]  /*14990*/  F2I.S64.TRUNC R18, R18 ;  /* 0x0000001200127311 */ /* 0x020e24000020d900 */
[----:B0-----:R-:W-:Y:S01]  /*149a0*/  STG.E.64 desc[UR36][R16.64], R18 ;  /* 0x0000001210007986 */ /* 0x001fe2000c101b24 */
[----:B------:R-:W-:Y:S05]  /*149b0*/  EXIT ;  /* 0x000000000000794d */ /* 0x000fea0003800000 */
.L_x_3960:
[----:B--2345:R-:W0:Y:S02]  /*149c0*/  F2I.FTZ.TRUNC.NTZ R3, R18 ;  /* 0x0000001200037305 */ /* 0x03ce24000021f100 */
[----:B0-----:R-:W-:Y:S01]  /*149d0*/  STG.E desc[UR36][R16.64], R3 ;  /* 0x0000000310007986 */ /* 0x001fe2000c101924 */
[----:B------:R-:W-:Y:S05]  /*149e0*/  EXIT ;  /* 0x000000000000794d */ /* 0x000fea0003800000 */
.L_x_3959:
[----:B--2345:R-:W0:Y:S02]  /*149f0*/  F2I.FTZ.TRUNC.NTZ R3, R18 ;  /* 0x0000001200037305 */ /* 0x03ce24000021f100 */
[----:B0-----:R-:W-:Y:S01]  /*14a00*/  STG.E.U16 desc[UR36][R16.64], R3 ;  /* 0x0000000310007986 */ /* 0x001fe2000c101524 */
[----:B------:R-:W-:Y:S05]  /*14a10*/  EXIT ;  /* 0x000000000000794d */ /* 0x000fea0003800000 */
.L_x_3955:
[----:B------:R-:W-:-:S13]  /*14a20*/  ISETP.GT.AND P0, PT, R0, 0x6, PT ;  /* 0x000000060000780c */ /* 0x000fda0003f04270 */
[----:B------:R-:W-:Y:S05]  /*14a30*/  @P0 BRA `(.L_x_3961) ;  /* 0x0000000000240947 */ /* 0x000fea0003800000 */
[----:B------:R-:W-:-:S13]  /*14a40*/  ISETP.NE.AND P0, PT, R0, 0x5, PT ;  /* 0x000000050000780c */ /* 0x000fda0003f05270 */
[----:B------:R-:W-:Y:S05]  /*14a50*/  @!P0 BRA `(.L_x_3962) ;  /* 0x0000000000108947 */ /* 0x000fea0003800000 */
[----:B------:R-:W-:-:S13]  /*14a60*/  ISETP.NE.AND P0, PT, R0, 0x6, PT ;  /* 0x000000060000780c */ /* 0x000fda0003f05270 */
[----:B------:R-:W-:Y:S05]  /*14a70*/  @P0 BRA `(.L_x_3958) ;  /* 0x0000000800980947 */ /* 0x000fea0003800000 */
[----:B-----5:R-:W-:Y:S01]  /*14a80*/  STG.E desc[UR36][R16.64], R18 ;  /* 0x0000001210007986 */ /* 0x020fe2000c101924 */
[----:B------:R-:W-:Y:S05]  /*14a90*/  EXIT ;  /* 0x000000000000794d */ /* 0x000fea0003800000 */
.L_x_3962:
[----:B-----5:R-:W-:-:S05]  /*14aa0*/  F2FP.F16.F32.PACK_AB R18, RZ, R18 ;  /* 0x00000012ff12723e */ /* 0x020fca00000000ff */
[----:B------:R-:W-:Y:S01]  /*14ab0*/  STG.E.U16 desc[UR36][R16.64], R18 ;  /* 0x0000001210007986 */ /* 0x000fe2000c101524 */
[----:B------:R-:W-:Y:S05]  /*14ac0*/  EXIT ;  /* 0x000000000000794d */ /* 0x000fea0003800000 */
.L_x_3961:
[----:B------:R-:W-:-:S13]  /*14ad0*/  ISETP.NE.AND P0, PT, R0, 0x7, PT ;  /* 0x000000070000780c */ /* 0x000fda0003f05270 */
[----:B------:R-:W-:Y:S05]  /*14ae0*/  @!P0 BRA `(.L_x_3963) ;  /* 0x0000000000248947 */ /* 0x000fea0003800000 */
[----:B------:R-:W-:-:S13]  /*14af0*/  ISETP.NE.AND P0, PT, R0, 0x8, PT ;  /* 0x000000080000780c */ /* 0x000fda0003f05270 */
[----:B------:R-:W-:Y:S05]  /*14b00*/  @!P0 BRA `(.L_x_3964) ;  /* 0x0000000000108947 */ /* 0x000fea0003800000 */
[----:B------:R-:W-:-:S13]  /*14b10*/  ISETP.NE.AND P0, PT, R0, 0x9, PT ;  /* 0x000000090000780c */ /* 0x000fda0003f05270 */
[----:B------:R-:W-:Y:S05]  /*14b20*/  @P0 BRA `(.L_x_3958) ;  /* 0x00000008006c0947 */ /* 0x000fea0003800000 */
[----:B-----5:R-:W-:Y:S01]  /*14b30*/  STG.E.64 desc[UR36][R16.64], R18 ;  /* 0x0000001210007986 */ /* 0x020fe2000c101b24 */
[----:B------:R-:W-:Y:S05]  /*14b40*/  EXIT ;  /* 0x000000000000794d */ /* 0x000fea0003800000 */
.L_x_3964:
[----:B-----5:R-:W-:-:S05]  /*14b50*/  F2FP.F16.F32.PACK_AB R19, R19, R18 ;  /* 0x000000121313723e */ /* 0x020fca00000000ff */
[----:B------:R-:W-:Y:S01]  /*14b60*/  STG.E desc[UR36][R16.64], R19 ;  /* 0x0000001310007986 */ /* 0x000fe2000c101924 */
[----:B------:R-:W-:Y:S05]  /*14b70*/  EXIT ;  /* 0x000000000000794d */ /* 0x000fea0003800000 */
.L_x_3963:
[----:B--2345:R-:W-:-:S06]  /*14b80*/  FMUL.FTZ R2, R18, 1 ;  /* 0x3f80000012027820 */ /* 0x03cfcc0000410000 */
[----:B------:R-:W0:Y:S02]  /*14b90*/  F2F.F64.F32 R2, R2 ;  /* 0x0000000200027310 */ /* 0x000e240000201800 */
[----:B0-----:R-:W-:Y:S01]  /*14ba0*/  STG.E.64 desc[UR36][R16.64], R2 ;  /* 0x0000000210007986 */ /* 0x001fe2000c101b24 */
[----:B------:R-:W-:Y:S05]  /*14bb0*/  EXIT ;  /* 0x000000000000794d */ /* 0x000fea0003800000 */
.L_x_3954:
        /* <DEDUP_REMOVED lines=12> */
[----:B------:R-:W-:Y:S01]  /*14c80*/  STG.E.U8 desc[UR36][R16.64], R3 ;  /* 0x0000000310007986 */ /* 0x000fe2000c101124 */
[----:B------:R-:W-:Y:S05]  /*14c90*/  EXIT ;  /* 0x000000000000794d */ /* 0x000fea0003800000 */
.L_x_3967:
[----:B-----5:R-:W-:Y:S01]  /*14ca0*/  FMUL.FTZ R4, R18, 1 ;  /* 0x3f80000012047820 */ /* 0x020fe20000410000 */
[----:B------:R-:W-:-:S05]  /*14cb0*/  FMUL.FTZ R6, R19, 1 ;  /* 0x3f80000013067820 */ /* 0x000fca0000410000 */
[----:B------:R-:W-:Y:S08]  /*14cc0*/  F2F.F64.F32 R4, R4 ;  /* 0x0000000400047310 */ /* 0x000ff00000201800 */
[----:B------:R-:W0:Y:S02]  /*14cd0*/  F2F.F64.F32 R6, R6 ;  /* 0x0000000600067310 */ /* 0x000e240000201800 */
[----:B0-----:R-:W-:Y:S01]  /*14ce0*/  STG.E.128 desc[UR36][R16.64], R4 ;  /* 0x0000000410007986 */ /* 0x001fe2000c101d24 */
[----:B------:R-:W-:Y:S05]  /*14cf0*/  EXIT ;  /* 0x000000000000794d */ /* 0x000fea0003800000 */
.L_x_3966:
        /* <DEDUP_REMOVED lines=20> */
.L_x_3971:
[----:B------:R-:W-:Y:S05]  /*14e40*/  BSYNC B0 ;  /* 0x0000000000007941 */ /* 0x000fea0003800000 */
.L_x_3970:
[----:B------:R-:W-:-:S05]  /*14e50*/  LOP3.LUT R5, R0, R5, RZ, 0xfc, !PT ;  /* 0x0000000500057212 */ /* 0x000fca00078efcff */
[----:B------:R-:W-:Y:S01]  /*14e60*/  STG.E.U8 desc[UR36][R16.64], R5 ;  /* 0x0000000510007986 */ /* 0x000fe2000c101124 */
[----:B------:R-:W-:Y:S05]  /*14e70*/  EXIT ;  /* 0x000000000000794d */ /* 0x000fea0003800000 */
.L_x_3969:
        /* <DEDUP_REMOVED lines=12> */
.L_x_3973:
[----:B------:R-:W-:Y:S01]  /*14f40*/  IMAD.MOV.U32 R0, RZ, RZ, 0x7f ;  /* 0x0000007fff007424 */ /* 0x000fe200078e00ff */
[----:B------:R-:W-:-:S04]  /*14f50*/  ISETP.GT.U32.AND P0, PT, R2, 0x7f800000, PT ;  /* 0x7f8000000200780c */ /* 0x000fc80003f04070 */
[----:B------:R-:W-:-:S09]  /*14f60*/  SEL R0, R0, 0x7c, P0 ;  /* 0x0000007c00007807 */ /* 0x000fd20000000000 */
.L_x_3974:
[----:B------:R-:W-:Y:S05]  /*14f70*/  BSYNC B0 ;  /* 0x0000000000007941 */ /* 0x000fea0003800000 */
.L_x_3972:
[----:B------:R-:W-:-:S04]  /*14f80*/  LOP3.LUT R18, R18, 0x80000000, RZ, 0xc0, !PT ;  /* 0x8000000012127812 */ /* 0x000fc800078ec0ff */
[----:B------:R-:W-:-:S04]  /*14f90*/  SHF.R.U32.HI R3, RZ, 0x18, R18 ;  /* 0x00000018ff037819 */ /* 0x000fc80000011612 */
[----:B------:R-:W-:-:S05]  /*14fa0*/  LOP3.LUT R3, R0, R3, RZ, 0xfc, !PT ;  /* 0x0000000300037212 */ /* 0x000fca00078efcff */
[----:B------:R-:W-:Y:S01]  /*14fb0*/  STG.E.U8 desc[UR36][R16.64], R3 ;  /* 0x0000000310007986 */ /* 0x000fe2000c101124 */
[----:B------:R-:W-:Y:S05]  /*14fc0*/  EXIT ;  /* 0x000000000000794d */ /* 0x000fea0003800000 */
.L_x_3968:
[----:B-----5:R-:W-:-:S05]  /*14fd0*/  F2FP.BF16.F32.PACK_AB R18, RZ, R18 ;  /* 0x00000012ff12723e */ /* 0x020fca00000010ff */
[----:B------:R-:W-:Y:S01]  /*14fe0*/  STG.E.U16 desc[UR36][R16.64], R18 ;  /* 0x0000001210007986 */ /* 0x000fe2000c101524 */
[----:B------:R-:W-:Y:S05]  /*14ff0*/  EXIT ;  /* 0x000000000000794d */ /* 0x000fea0003800000 */
.L_x_3965:
        /* <DEDUP_REMOVED lines=9> */
[----:B0-----:R-:W-:Y:S01]  /*15090*/  STG.E.U16 desc[UR36][R16.64], R3 ;  /* 0x0000000310007986 */ /* 0x001fe2000c101524 */
[----:B------:R-:W-:Y:S05]  /*150a0*/  EXIT ;  /* 0x000000000000794d */ /* 0x000fea0003800000 */
.L_x_3977:
        /* <DEDUP_REMOVED lines=16> */
.L_x_3980:
[----:B------:R-:W-:-:S04]  /*151b0*/  LOP3.LUT R18, R18, 0x80000000, RZ, 0xc0, !PT ;  /* 0x8000000012127812 */ /* 0x000fc800078ec0ff */
[----:B------:R-:W-:-:S04]  /*151c0*/  SHF.R.U32.HI R3, RZ, 0x18, R18 ;  /* 0x00000018ff037819 */ /* 0x000fc80000011612 */
[----:B------:R-:W-:-:S04]  /*151d0*/  LOP3.LUT R0, R0, R3, RZ, 0xfc, !PT ;  /* 0x0000000300007212 */ /* 0x000fc800078efcff */
[----:B------:R-:W-:-:S07]  /*151e0*/  PRMT R8, R0, 0x7610, R8 ;  /* 0x0000761000087816 */ /* 0x000fce0000000008 */
.L_x_3979:
[----:B------:R-:W-:Y:S05]  /*151f0*/  BSYNC B0 ;  /* 0x0000000000007941 */ /* 0x000fea0003800000 */
.L_x_3978:
[----:B------:R-:W-:Y:S01]  /*15200*/  STG.E.U8 desc[UR36][R16.64], R8 ;  /* 0x0000000810007986 */ /* 0x000fe2000c101124 */
[----:B------:R-:W-:Y:S05]  /*15210*/  EXIT ;  /* 0x000000000000794d */ /* 0x000fea0003800000 */
.L_x_3976:
        /* <DEDUP_REMOVED lines=16> */
.L_x_3983:
[----:B------:R-:W-:-:S04]  /*15320*/  LOP3.LUT R18, R18, 0x80000000, RZ, 0xc0, !PT ;  /* 0x8000000012127812 */ /* 0x000fc800078ec0ff */
[----:B------:R-:W-:-:S04]  /*15330*/  SHF.R.U32.HI R3, RZ, 0x18, R18 ;  /* 0x00000018ff037819 */ /* 0x000fc80000011612 */
[----:B------:R-:W-:-:S04]  /*15340*/  LOP3.LUT R0, R0, R3, RZ, 0xfc, !PT ;  /* 0x0000000300007212 */ /* 0x000fc800078efcff */
[----:B------:R-:W-:-:S07]  /*15350*/  PRMT R8, R0, 0x7610, R8 ;  /* 0x0000761000087816 */ /* 0x000fce0000000008 */
.L_x_3982:
[----:B------:R-:W-:Y:S05]  /*15360*/  BSYNC B0 ;  /* 0x0000000000007941 */ /* 0x000fea0003800000 */
.L_x_3981:
[----:B------:R-:W-:Y:S01]  /*15370*/  STG.E.U8 desc[UR36][R16.64], R8 ;  /* 0x0000000810007986 */ /* 0x000fe2000c101124 */
[----:B------:R-:W-:Y:S05]  /*15380*/  EXIT ;  /* 0x000000000000794d */ /* 0x000fea0003800000 */
.L_x_3975:
        /* <DEDUP_REMOVED lines=21> */
.L_x_3958:
        /* <DEDUP_REMOVED lines=16> */
.L_x_3986:
[----:B------:R-:W-:Y:S05]  /*155e0*/  EXIT ;  /* 0x000000000000794d */ /* 0x000fea0003800000 */
.L_x_3985:
[----:B-----5:R-:W0:Y:S02]  /*155f0*/  F2I.U64.TRUNC R18, R18 ;  /* 0x0000001200127311 */ /* 0x020e24000020d800 */
[----:B0-----:R-:W-:Y:S01]  /*15600*/  STG.E.64 desc[UR36][R16.64], R18 ;  /* 0x0000001210007986 */ /* 0x001fe2000c101b24 */
[----:B------:R-:W-:Y:S05]  /*15610*/  EXIT ;  /* 0x000000000000794d */ /* 0x000fea0003800000 */
.L_x_3984:
[----:B--2345:R-:W0:Y:S02]  /*15620*/  F2I.FTZ.U32.TRUNC.NTZ R3, R18 ;  /* 0x0000001200037305 */ /* 0x03ce24000021f000 */
[----:B0-----:R-:W-:Y:S01]  /*15630*/  STG.E desc[UR36][R16.64], R3 ;  /* 0x0000000310007986 */ /* 0x001fe2000c101924 */
[----:B------:R-:W-:Y:S05]  /*15640*/  EXIT ;  /* 0x000000000000794d */ /* 0x000fea0003800000 */
.L_x_3987:
        /* <DEDUP_REMOVED lines=11> */
.L_x_28015:


//--------------------- .text._ZN2at6native27unrolled_elementwise_kernelIZZZNS0_28launch_masked_scatter_kernelERKNS_10TensorBaseES4_S4_S4_ENKUlvE_clEvENKUlvE7_clEvEUlN3c107complexIfEEblE_St5arrayIPcLm4EELi4E23TrivialOffsetCalculatorILi3EjESE_ILi1EjENS0_6memory12LoadWithCastILi3EEENSH_13StoreWithCastILi1EEEEEviT_T0_T2_T3_T4_T5_ --------------------------
	.section	.text._ZN2at6native27unrolled_elementwise_kernelIZZZNS0_28launch_masked_scatter_kernelERKNS_10TensorBaseES4_S4_S4_ENKUlvE_clEvENKUlvE7_clEvEUlN3c107complexIfEEblE_St5arrayIPcLm4EELi4E23TrivialOffsetCalculatorILi3EjESE_ILi1EjENS0_6memory12LoadWithCastILi3EEENSH_13StoreWithCastILi1EEEEEviT_T0_T2_T3_T4_T5_,"ax",@progbits
	.align	128
        .global         _ZN2at6native27unrolled_elementwise_kernelIZZZNS0_28launch_masked_scatter_kernelERKNS_10TensorBaseES4_S4_S4_ENKUlvE_clEvENKUlvE7_clEvEUlN3c107complexIfEEblE_St5arrayIPcLm4EELi4E23TrivialOffsetCalculatorILi3EjESE_ILi1EjENS0_6memory12LoadWithCastILi3EEENSH_13StoreWithCastILi1EEEEEviT_T0_T2_T3_T4_T5_
        .type           _ZN2at6native27unrolled_elementwise_kernelIZZZNS0_28launch_masked_scatter_kernelERKNS_10TensorBaseES4_S4_S4_ENKUlvE_clEvENKUlvE7_clEvEUlN3c107complexIfEEblE_St5arrayIPcLm4EELi4E23TrivialOffsetCalculatorILi3EjESE_ILi1EjENS0_6memory12LoadWithCastILi3EEENSH_13StoreWithCastILi1EEEEEviT_T0_T2_T3_T4_T5_,@function
        .size           _ZN2at6native27unrolled_elementwise_kernelIZZZNS0_28launch_masked_scatter_kernelERKNS_10TensorBaseES4_S4_S4_ENKUlvE_clEvENKUlvE7_clEvEUlN3c107complexIfEEblE_St5arrayIPcLm4EELi4E23TrivialOffsetCalculatorILi3EjESE_ILi1EjENS0_6memory12LoadWithCastILi3EEENSH_13StoreWithCastILi1EEEEEviT_T0_T2_T3_T4_T5_,(.L_x_28016 - _ZN2at6native27unrolled_elementwise_kernelIZZZNS0_28launch_masked_scatter_kernelERKNS_10TensorBaseES4_S4_S4_ENKUlvE_clEvENKUlvE7_clEvEUlN3c107complexIfEEblE_St5arrayIPcLm4EELi4E23TrivialOffsetCalculatorILi3EjESE_ILi1EjENS0_6memory12LoadWithCastILi3EEENSH_13StoreWithCastILi1EEEEEviT_T0_T2_T3_T4_T5_)
        .other          _ZN2at6native27unrolled_elementwise_kernelIZZZNS0_28launch_masked_scatter_kernelERKNS_10TensorBaseES4_S4_S4_ENKUlvE_clEvENKUlvE7_clEvEUlN3c107complexIfEEblE_St5arrayIPcLm4EELi4E23TrivialOffsetCalculatorILi3EjESE_ILi1EjENS0_6memory12LoadWithCastILi3EEENSH_13StoreWithCastILi1EEEEEviT_T0_T2_T3_T4_T5_,@"STO_CUDA_ENTRY STV_DEFAULT"
_ZN2at6native27unrolled_elementwise_kernelIZZZNS0_28launch_masked_scatter_kernelERKNS_10TensorBaseES4_S4_S4_ENKUlvE_clEvENKUlvE7_clEvEUlN3c107complexIfEEblE_St5arrayIPcLm4EELi4E23TrivialOffsetCalculatorILi3EjESE_ILi1EjENS0_6memory12LoadWithCastILi3EEENSH_13StoreWithCastILi1EEEEEviT_T0_T2_T3_T4_T5_:
.text._ZN2at6native27unrolled_elementwise_kernelIZZZNS0_28launch_masked_scatter_kernelERKNS_10TensorBaseES4_S4_S4_ENKUlvE_clEvENKUlvE7_clEvEUlN3c107complexIfEEblE_St5arrayIPcLm4EELi4E23TrivialOffsetCalculatorILi3EjESE_ILi1EjENS0_6memory12LoadWithCastILi3EEENSH_13StoreWithCastILi1EEEEEviT_T0_T2_T3_T4_T5_:
[----:B------:R-:W0:Y:S01]  /*0000*/  LDC R1, c[0x0][0x28] ;  /* 0x00000a00ff017b82 */ /* 0x000e220000000800 */
[----:B------:R-:W1:Y:S07]  /*0010*/  S2R R32, SR_CTAID.X ;  /* 0x0000000000207919 */ /* 0x000e6e0000002500 */
[----:B------:R-:W1:Y:S01]  /*0020*/  LDC R0, c[0x0][0x210] ;  /* 0x00008400ff007b82 */ /* 0x000e620000000800 */
[----:B0-----:R-:W-:Y:S01]  /*0030*/  VIADD R1, R1, 0xfffffff8 ;  /* 0xfffffff801017836 */ /* 0x001fe20000000000 */
[----:B------:R-:W-:Y:S01]  /*0040*/  ULDC.64 UR36, c[0x0][0x208] ;  /* 0x0000820000247ab9 */ /* 0x000fe20000000a00 */
[----:B------:R-:W0:Y:S01]  /*0050*/  S2R R34, SR_TID.X ;  /* 0x0000000000227919 */ /* 0x000e220000002100 */
[----:B------:R-:W-:Y:S01]  /*0060*/  BSSY B7, `(.L_x_3988) ;  /* 0x00002fc000077945 */ /* 0x000fe20003800000 */
[----:B------:R-:W-:-:S02]  /*0070*/  PRMT R35, RZ, 0x7610, R35 ;  /* 0x00007610ff237816 */ /* 0x000fc40000000023 */
[----:B------:R-:W-:Y:S02]  /*0080*/  CS2R R22, SRZ ;  /* 0x0000000000167805 */ /* 0x000fe4000001ff00 */
[----:B------:R-:W-:Y:S01]  /*0090*/  CS2R R18, SRZ ;  /* 0x0000000000127805 */ /* 0x000fe2000001ff00 */
[----:B------:R-:W2:Y:S01]  /*00a0*/  LDC.U8 R30, c[0x0][0x24c] ;  /* 0x00009300ff1e7b82 */ /* 0x000ea20000000000 */
[----:B------:R-:W-:Y:S01]  /*00b0*/  IMAD.MOV.U32 R27, RZ, RZ, RZ ;  /* 0x000000ffff1b7224 */ /* 0x000fe200078e00ff */
[----:B------:R-:W-:-:S06]  /*00c0*/  CS2R R24, SRZ ;  /* 0x0000000000187805 */ /* 0x000fcc000001ff00 */
[----:B------:R-:W3:Y:S08]  /*00d0*/  LDC.U8 R31, c[0x0][0x24d] ;  /* 0x00009340ff1f7b82 */ /* 0x000ef00000000000 */
[----:B------:R-:W4:Y:S01]  /*00e0*/  LDC.U8 R28, c[0x0][0x24e] ;  /* 0x00009380ff1c7b82 */ /* 0x000f220000000000 */
[--C-:B-1----:R-:W-:Y:S01]  /*00f0*/  IMAD R29, R32, -0x200, R0.reuse ;  /* 0xfffffe00201d7824 */ /* 0x102fe200078e0200 */
[----:B------:R-:W-:-:S04]  /*0100*/  PRMT R0, RZ, 0x7610, R0 ;  /* 0x00007610ff007816 */ /* 0x000fc80000000000 */
[----:B0-----:R-:W-:Y:S01]  /*0110*/  ISETP.GE.AND P0, PT, R34, R29, PT ;  /* 0x0000001d2200720c */ /* 0x001fe20003f06270 */
[----:B------:R0:W-:-:S12]  /*0120*/  STL.S16 [R1], R0 ;  /* 0x0000000001007387 */ /* 0x0001d80000100600 */
[----:B0-----:R-:W-:Y:S05]  /*0130*/  @P0 BRA `(.L_x_3989) ;  /* 0x0000002c00b80947 */ /* 0x001fea0003800000 */
[----:B------:R-:W0:Y:S01]  /*0140*/  LDC.64 R2, c[0x0][0x230] ;  /* 0x00008c00ff027b82 */ /* 0x000e220000000a00 */
[----:B--2---:R-:W-:Y:S01]  /*0150*/  PRMT R0, R30, 0x9910, RZ ;  /* 0x000099101e007816 */ /* 0x004fe200000000ff */
[----:B------:R-:W-:Y:S01]  /*0160*/  IMAD R16, R32, 0x200, R34 ;  /* 0x0000020020107824 */ /* 0x000fe200078e0222 */
[----:B------:R-:W-:Y:S01]  /*0170*/  ULDC UR4, c[0x0][0x250] ;  /* 0x0000940000047ab9 */ /* 0x000fe20000000800 */
[----:B------:R-:W-:Y:S01]  /*0180*/  BSSY B6, `(.L_x_3990) ;  /* 0x00000f5000067945 */ /* 0x000fe20003800000 */
        /* <DEDUP_REMOVED lines=17> */
.L_x_3994:
[----:B------:R-:W2:Y:S01]  /*02a0*/  LDG.E.U8 R2, desc[UR36][R2.64] ;  /* 0x0000002402027981 */ /* 0x000ea2000c1e1100 */
[----:B------:R-:W-:Y:S01]  /*02b0*/  IMAD.MOV.U32 R25, RZ, RZ, RZ ;  /* 0x000000ffff197224 */ /* 0x000fe200078e00ff */
[----:B--2---:R-:W-:Y:S01]  /*02c0*/  I2FP.F32.U32 R24, R2 ;  /* 0x0000000200187245 */ /* 0x004fe20000201000 */
[----:B------:R-:W-:Y:S06]  /*02d0*/  BRA `(.L_x_3996) ;  /* 0x0000000c007c7947 */ /* 0x000fec0003800000 */
.L_x_3993:
        /* <DEDUP_REMOVED lines=10> */
.L_x_3998:
[----:B------:R-:W2:Y:S01]  /*0380*/  LDG.E R2, desc[UR36][R2.64] ;  /* 0x0000002402027981 */ /* 0x000ea2000c1e1900 */
[----:B------:R-:W-:Y:S01]  /*0390*/  IMAD.MOV.U32 R25, RZ, RZ, RZ ;  /* 0x000000ffff197224 */ /* 0x000fe200078e00ff */
[----:B--2---:R-:W-:Y:S01]  /*03a0*/  I2FP.F32.S32 R24, R2 ;  /* 0x0000000200187245 */ /* 0x004fe20000201400 */
[----:B------:R-:W-:Y:S06]  /*03b0*/  BRA `(.L_x_3996) ;  /* 0x0000000c00447947 */ /* 0x000fec0003800000 */
.L_x_3997:
[----:B------:R-:W2:Y:S01]  /*03c0*/  LDG.E.U16 R2, desc[UR36][R2.64] ;  /* 0x0000002402027981 */ /* 0x000ea2000c1e1500 */
[----:B------:R-:W-:Y:S01]  /*03d0*/  IMAD.MOV.U32 R25, RZ, RZ, RZ ;  /* 0x000000ffff197224 */ /* 0x000fe200078e00ff */
[----:B--2---:R2:W0:Y:S01]  /*03e0*/  I2F.S16 R24, R2 ;  /* 0x0000000200187306 */ /* 0x0044220000101400 */
[----:B------:R-:W-:Y:S05]  /*03f0*/  BRA `(.L_x_3996) ;  /* 0x0000000c00347947 */ /* 0x000fea0003800000 */
.L_x_3992:
        /* <DEDUP_REMOVED lines=9> */
.L_x_4000:
[----:B------:R-:W2:Y:S01]  /*0490*/  LDG.E.U16 R2, desc[UR36][R2.64] ;  /* 0x0000002402027981 */ /* 0x000ea2000c1e1500 */
[----:B------:R-:W-:Y:S02]  /*04a0*/  IMAD.MOV.U32 R25, RZ, RZ, RZ ;  /* 0x000000ffff197224 */ /* 0x000fe400078e00ff */
[----:B--2---:R-:W-:Y:S01]  /*04b0*/  HADD2.F32 R24, -RZ, R2.H0_H0 ;  /* 0x20000002ff187230 */ /* 0x004fe20000004100 */
[----:B------:R-:W-:Y:S06]  /*04c0*/  BRA `(.L_x_3996) ;  /* 0x0000000c00007947 */ /* 0x000fec0003800000 */
.L_x_3999:
        /* <DEDUP_REMOVED lines=8> */
.L_x_4002:
[----:B------:R-:W2:Y:S02]  /*0550*/  LDG.E R2, desc[UR36][R2.64] ;  /* 0x0000002402027981 */ /* 0x000ea4000c1e1900 */
[--C-:B--2---:R-:W-:Y:S02]  /*0560*/  HADD2.F32 R25, -RZ, R2.reuse.H1_H1 ;  /* 0x30000002ff197230 */ /* 0x104fe40000004100 */
[----:B------:R-:W-:Y:S01]  /*0570*/  HADD2.F32 R24, -RZ, R2.H0_H0 ;  /* 0x20000002ff187230 */ /* 0x000fe20000004100 */
[----:B------:R-:W-:Y:S06]  /*0580*/  BRA `(.L_x_3996) ;  /* 0x0000000800d07947 */ /* 0x000fec0003800000 */
.L_x_4001:
        /* <DEDUP_REMOVED lines=8> */
.L_x_3991:
        /* <DEDUP_REMOVED lines=13> */
.L_x_4005:
        /* <DEDUP_REMOVED lines=10> */
.L_x_4004:
        /* <DEDUP_REMOVED lines=27> */
.L_x_4007:
        /* <DEDUP_REMOVED lines=14> */
.L_x_4006:
[----:B------:R-:W2:Y:S01]  /*0a10*/  LDG.E.U16 R2, desc[UR36][R2.64] ;  /* 0x0000002402027981 */ /* 0x000ea2000c1e1500 */
[----:B------:R-:W-:Y:S02]  /*0a20*/  IMAD.MOV.U32 R25, RZ, RZ, RZ ;  /* 0x000000ffff197224 */ /* 0x000fe400078e00ff */
[----:B--2---:R-:W-:Y:S01]  /*0a30*/  IMAD.U32 R24, R2, 0x10000, RZ ;  /* 0x0001000002187824 */ /* 0x004fe200078e00ff */
[----:B------:R-:W-:Y:S06]  /*0a40*/  BRA `(.L_x_3996) ;  /* 0x0000000400a07947 */ /* 0x000fec0003800000 */
.L_x_4003:
        /* <DEDUP_REMOVED lines=12> */
.L_x_4010:
        /* <DEDUP_REMOVED lines=20> */
.L_x_4012:
[----:B------:R-:W-:Y:S05]  /*0c50*/  BSYNC B0 ;  /* 0x0000000000007941 */ /* 0x000fea0003800000 */
.L_x_4011:
[----:B------:R-:W-:Y:S01]  /*0c60*/  IMAD.SHL.U32 R2, R2, 0x100000, RZ ;  /* 0x0010000002027824 */ /* 0x000fe200078e00ff */
[----:B------:R-:W-:-:S04]  /*0c70*/  LEA R3, R0, 0x3b800000, 0x17 ;  /* 0x3b80000000037811 */ /* 0x000fc800078eb8ff */
[----:B------:R-:W-:Y:S01]  /*0c80*/  LOP3.LUT R24, R3, R2, R24, 0xfe, !PT ;  /* 0x0000000203187212 */ /* 0x000fe200078efe18 */
[----:B------:R-:W-:Y:S06]  /*0c90*/  BRA `(.L_x_3996) ;  /* 0x00000004000c7947 */ /* 0x000fec0003800000 */
.L_x_4009:
        /* <DEDUP_REMOVED lines=20> */
.L_x_4014:
[----:B------:R-:W-:Y:S05]  /*0de0*/  BSYNC B0 ;  /* 0x0000000000007941 */ /* 0x000fea0003800000 */
.L_x_4013:
[----:B------:R-:W-:Y:S01]  /*0df0*/  IMAD.SHL.U32 R2, R2, 0x200000, RZ ;  /* 0x0020000002027824 */ /* 0x000fe200078e00ff */
[----:B------:R-:W-:-:S04]  /*0e00*/  LEA R3, R0, 0x37800000, 0x17 ;  /* 0x3780000000037811 */ /* 0x000fc800078eb8ff */
[----:B------:R-:W-:Y:S01]  /*0e10*/  LOP3.LUT R24, R3, R2, R24, 0xfe, !PT ;  /* 0x0000000203187212 */ /* 0x000fe200078efe18 */
[----:B------:R-:W-:Y:S06]  /*0e20*/  BRA `(.L_x_3996) ;  /* 0x0000000000a87947 */ /* 0x000fec0003800000 */
.L_x_4008:
        /* <DEDUP_REMOVED lines=14> */
.L_x_4018:
[----:B------:R-:W-:Y:S05]  /*0f10*/  BSYNC B0 ;  /* 0x0000000000007941 */ /* 0x000fea0003800000 */
.L_x_4017:
[----:B------:R-:W-:Y:S01]  /*0f20*/  IMAD.MOV.U32 R25, RZ, RZ, RZ ;  /* 0x000000ffff197224 */ /* 0x000fe200078e00ff */
[----:B------:R-:W-:Y:S06]  /*0f30*/  BRA `(.L_x_3996) ;  /* 0x0000000000647947 */ /* 0x000fec0003800000 */
.L_x_3995:
        /* <DEDUP_REMOVED lines=16> */
.L_x_4019:
[----:B------:R-:W-:Y:S01]  /*1040*/  CS2R R24, SRZ ;  /* 0x0000000000187805 */ /* 0x000fe2000001ff00 */
[----:B------:R-:W-:Y:S06]  /*1050*/  BRA `(.L_x_3996) ;  /* 0x00000000001c7947 */ /* 0x000fec0003800000 */
.L_x_4016:
[----:B------:R-:W2:Y:S01]  /*1060*/  LDG.E.64 R2, desc[UR36][R2.64] ;  /* 0x0000002402027981 */ /* 0x000ea2000c1e1b00 */
[----:B------:R-:W-:Y:S01]  /*1070*/  IMAD.MOV.U32 R25, RZ, RZ, RZ ;  /* 0x000000ffff197224 */ /* 0x000fe200078e00ff */
[----:B--2---:R0:W1:Y:S01]  /*1080*/  I2F.U64 R24, R2 ;  /* 0x0000000200187312 */ /* 0x0040620000301000 */
[----:B------:R-:W-:Y:S05]  /*1090*/  BRA `(.L_x_3996) ;  /* 0x00000000000c7947 */ /* 0x000fea0003800000 */
.L_x_4015:
[----:B------:R-:W2:Y:S01]  /*10a0*/  LDG.E R2, desc[UR36][R2.64] ;  /* 0x0000002402027981 */ /* 0x000ea2000c1e1900 */
[----:B------:R-:W-:Y:S01]  /*10b0*/  IMAD.MOV.U32 R25, RZ, RZ, RZ ;  /* 0x000000ffff197224 */ /* 0x000fe200078e00ff */
[----:B--2---:R-:W-:-:S07]  /*10c0*/  I2FP.F32.U32 R24, R2 ;  /* 0x0000000200187245 */ /* 0x004fce0000201000 */
.L_x_3996:
[----:B------:R-:W-:Y:S05]  /*10d0*/  BSYNC B6 ;  /* 0x0000000000067941 */ /* 0x000fea0003800000 */
.L_x_3990:
[----:B0-2---:R-:W0:Y:S01]  /*10e0*/  LDC.64 R2, c[0x0][0x238] ;  /* 0x00008e00ff027b82 */ /* 0x005e220000000a00 */
[----:B---3--:R-:W-:Y:S01]  /*10f0*/  PRMT R0, R31, 0x9910, RZ ;  /* 0x000099101f007816 */ /* 0x008fe200000000ff */
        /* <DEDUP_REMOVED lines=18> */
.L_x_4023:
[----:B------:R-:W2:Y:S02]  /*1220*/  LDG.E.U8 R2, desc[UR36][R2.64] ;  /* 0x0000002402027981 */ /* 0x000ea4000c1e1100 */
[----:B--2---:R-:W-:-:S04]  /*1230*/  ISETP.NE.AND P0, PT, R2, RZ, PT ;  /* 0x000000ff0200720c */ /* 0x004fc80003f05270 */
[----:B------:R-:W-:Y:S01]  /*1240*/  P2R R17, PR, RZ, 0x1 ;  /* 0x00000001ff117803 */ /* 0x000fe20000000000 */
[----:B------:R-:W-:Y:S08]  /*1250*/  BRA `(.L_x_4025) ;  /* 0x0000000c00c47947 */ /* 0x000ff00003800000 */
.L_x_4022:
        /* <DEDUP_REMOVED lines=11> */
.L_x_4027:
[----:B------:R-:W2:Y:S02]  /*1310*/  LDG.E R2, desc[UR36][R2.64] ;  /* 0x0000002402027981 */ /* 0x000ea4000c1e1900 */
[----:B--2---:R-:W-:-:S04]  /*1320*/  ISETP.NE.AND P0, PT, R2, RZ, PT ;  /* 0x000000ff0200720c */ /* 0x004fc80003f05270 */
[----:B------:R-:W-:Y:S01]  /*1330*/  P2R R17, PR, RZ, 0x1 ;  /* 0x00000001ff117803 */ /* 0x000fe20000000000 */
[----:B------:R-:W-:Y:S08]  /*1340*/  BRA `(.L_x_4025) ;  /* 0x0000000c00887947 */ /* 0x000ff00003800000 */
.L_x_4026:
[----:B------:R-:W2:Y:S02]  /*1350*/  LDG.E.U16 R2, desc[UR36][R2.64] ;  /* 0x0000002402027981 */ /* 0x000ea4000c1e1500 */
[----:B--2---:R-:W-:-:S04]  /*1360*/  ISETP.NE.AND P0, PT, R2, RZ, PT ;  /* 0x000000ff0200720c */ /* 0x004fc80003f05270 */
[----:B------:R-:W-:Y:S01]  /*1370*/  P2R R17, PR, RZ, 0x1 ;  /* 0x00000001ff117803 */ /* 0x000fe20000000000 */
[----:B------:R-:W-:Y:S08]  /*1380*/  BRA `(.L_x_4025) ;  /* 0x0000000c00787947 */ /* 0x000ff00003800000 */
.L_x_4021:
        /* <DEDUP_REMOVED lines=10> */
.L_x_4029:
[----:B------:R-:W2:Y:S02]  /*1430*/  LDG.E.U16 R0, desc[UR36][R2.64] ;  /* 0x0000002402007981 */ /* 0x000ea4000c1e1500 */
[----:B--2---:R-:W-:-:S05]  /*1440*/  HADD2.F32 R0, -RZ, R0.H0_H0 ;  /* 0x20000000ff007230 */ /* 0x004fca0000004100 */
[----:B------:R-:W-:-:S04]  /*1450*/  FSETP.NEU.FTZ.AND P0, PT, R0, RZ, PT ;  /* 0x000000ff0000720b */ /* 0x000fc80003f1d000 */
[----:B------:R-:W-:Y:S01]  /*1460*/  P2R R17, PR, RZ, 0x1 ;  /* 0x00000001ff117803 */ /* 0x000fe20000000000 */
[----:B------:R-:W-:Y:S08]  /*1470*/  BRA `(.L_x_4025) ;  /* 0x0000000c003c7947 */ /* 0x000ff00003800000 */
.L_x_4028:
        /* <DEDUP_REMOVED lines=12> */
.L_x_4031:
        /* <DEDUP_REMOVED lines=11> */
.L_x_4030:
[----:B------:R-:W2:Y:S02]  /*15f0*/  LDG.E.64 R2, desc[UR36][R2.64] ;  /* 0x0000002402027981 */ /* 0x000ea4000c1e1b00 */
[----:B--2---:R-:W-:-:S06]  /*1600*/  DSETP.NEU.AND P0, PT, R2, RZ, PT ;  /* 0x000000ff0200722a */ /* 0x004fcc0003f0d000 */
[----:B------:R-:W-:Y:S01]  /*1610*/  P2R R17, PR, RZ, 0x1 ;  /* 0x00000001ff117803 */ /* 0x000fe20000000000 */
[----:B------:R-:W-:Y:S07]  /*1620*/  BRA `(.L_x_4025) ;  /* 0x0000000800d07947 */ /* 0x000fee0003800000 */
.L_x_4020:
        /* <DEDUP_REMOVED lines=12> */
.L_x_4034:
[----:B------:R-:W2:Y:S02]  /*16f0*/  LDG.E.128 R4, desc[UR36][R2.64] ;  /* 0x0000002402047981 */ /* 0x000ea4000c1e1d00 */
[----:B--2---:R-:W-:-:S06]  /*1700*/  DSETP.NEU.AND P0, PT, R6, RZ, PT ;  /* 0x000000ff0600722a */ /* 0x004fcc0003f0d000 */
[----:B------:R-:W-:-:S06]  /*1710*/  DSETP.NEU.OR P0, PT, R4, RZ, P0 ;  /* 0x000000ff0400722a */ /* 0x000fcc000070d400 */
[----:B------:R-:W-:Y:S01]  /*1720*/  P2R R17, PR, RZ, 0x1 ;  /* 0x00000001ff117803 */ /* 0x000fe20000000000 */
[----:B------:R-:W-:Y:S07]  /*1730*/  BRA `(.L_x_4025) ;  /* 0x00000008008c7947 */ /* 0x000fee0003800000 */
.L_x_4033:
        /* <DEDUP_REMOVED lines=28> */
.L_x_4036:
        /* <DEDUP_REMOVED lines=15> */
.L_x_4035:
[----:B------:R-:W2:Y:S02]  /*19f0*/  LDG.E.U16 R0, desc[UR36][R2.64] ;  /* 0x0000002402007981 */ /* 0x000ea4000c1e1500 */
[----:B--2---:R-:W-:-:S05]  /*1a00*/  IMAD.U32 R0, R0, 0x10000, RZ ;  /* 0x0001000000007824 */ /* 0x004fca00078e00ff */
[----:B------:R-:W-:-:S04]  /*1a10*/  FSETP.NEU.FTZ.AND P0, PT, R0, RZ, PT ;  /* 0x000000ff0000720b */ /* 0x000fc80003f1d000 */
[----:B------:R-:W-:Y:S01]  /*1a20*/  P2R R17, PR, RZ, 0x1 ;  /* 0x00000001ff117803 */ /* 0x000fe20000000000 */
[----:B------:R-:W-:Y:S08]  /*1a30*/  BRA `(.L_x_4025) ;  /* 0x0000000400cc7947 */ /* 0x000ff00003800000 */
.L_x_4032:
        /* <DEDUP_REMOVED lines=12> */
.L_x_4039:
        /* <DEDUP_REMOVED lines=21> */
.L_x_4043:
[----:B------:R-:W-:Y:S05]  /*1c50*/  BSYNC B1 ;  /* 0x0000000000017941 */ /* 0x000fea0003800000 */
.L_x_4042:
[----:B------:R-:W-:Y:S01]  /*1c60*/  LEA R3, R0, 0x3b800000, 0x17 ;  /* 0x3b80000000037811 */ /* 0x000fe200078eb8ff */
[----:B------:R-:W-:-:S05]  /*1c70*/  IMAD.SHL.U32 R0, R2, 0x100000, RZ ;  /* 0x0010000002007824 */ /* 0x000fca00078e00ff */
[----:B------:R-:W-:-:S07]  /*1c80*/  LOP3.LUT R0, R3, R0, R4, 0xfe, !PT ;  /* 0x0000000003007212 */ /* 0x000fce00078efe04 */
.L_x_4041:
[----:B------:R-:W-:Y:S05]  /*1c90*/  BSYNC B0 ;  /* 0x0000000000007941 */ /* 0x000fea0003800000 */
.L_x_4040:
[----:B------:R-:W-:-:S04]  /*1ca0*/  FSETP.NEU.FTZ.AND P0, PT, R0, RZ, PT ;  /* 0x000000ff0000720b */ /* 0x000fc80003f1d000 */
[----:B------:R-:W-:Y:S01]  /*1cb0*/  P2R R17, PR, RZ, 0x1 ;  /* 0x00000001ff117803 */ /* 0x000fe20000000000 */
[----:B------:R-:W-:Y:S08]  /*1cc0*/  BRA `(.L_x_4025) ;  /* 0x0000000400287947 */ /* 0x000ff00003800000 */
.L_x_4038:
        /* <DEDUP_REMOVED lines=21> */
.L_x_4047:
[----:B------:R-:W-:Y:S05]  /*1e20*/  BSYNC B1 ;  /* 0x0000000000017941 */ /* 0x000fea0003800000 */
.L_x_4046:
[----:B------:R-:W-:Y:S01]  /*1e30*/  LEA R3, R0, 0x37800000, 0x17 ;  /* 0x3780000000037811 */ /* 0x000fe200078eb8ff */
[----:B------:R-:W-:-:S05]  /*1e40*/  IMAD.SHL.U32 R0, R2, 0x200000, RZ ;  /* 0x0020000002007824 */ /* 0x000fca00078e00ff */
[----:B------:R-:W-:-:S07]  /*1e50*/  LOP3.LUT R0, R3, R0, R4, 0xfe, !PT ;  /* 0x0000000003007212 */ /* 0x000fce00078efe04 */
.L_x_4045:
[----:B------:R-:W-:Y:S05]  /*1e60*/  BSYNC B0 ;  /* 0x0000000000007941 */ /* 0x000fea0003800000 */
.L_x_4044:
[----:B------:R-:W-:-:S04]  /*1e70*/  FSETP.NEU.FTZ.AND P0, PT, R0, RZ, PT ;  /* 0x000000ff0000720b */ /* 0x000fc80003f1d000 */
[----:B------:R-:W-:Y:S01]  /*1e80*/  P2R R17, PR, RZ, 0x1 ;  /* 0x00000001ff117803 */ /* 0x000fe20000000000 */
[----:B------:R-:W-:Y:S08]  /*1e90*/  BRA `(.L_x_4025) ;  /* 0x0000000000b47947 */ /* 0x000ff00003800000 */
.L_x_4037:
        /* <DEDUP_REMOVED lines=14> */
.L_x_4051:
[----:B------:R-:W-:Y:S05]  /*1f80*/  BSYNC B0 ;  /* 0x0000000000007941 */ /* 0x000fea0003800000 */
.L_x_4050:
[----:B------:R-:W-:-:S04]  /*1f90*/  FSETP.NEU.FTZ.AND P0, PT, R0, RZ, PT ;  /* 0x000000ff0000720b */ /* 0x000fc80003f1d000 */
[----:B------:R-:W-:Y:S01]  /*1fa0*/  P2R R17, PR, RZ, 0x1 ;  /* 0x00000001ff117803 */ /* 0x000fe20000000000 */
[----:B------:R-:W-:Y:S08]  /*1fb0*/  BRA `(.L_x_4025) ;  /* 0x00000000006c7947 */ /* 0x000ff00003800000 */
.L_x_4024:
        /* <DEDUP_REMOVED lines=15> */
[----:B01--45:R-:W-:Y:S05]  /*20b0*/  CALL.ABS.NOINC R2 ;  /* 0x0000000002007343 */ /* 0x033fea0003c00000 */
.L_x_4052:
[----:B------:R-:W-:-:S04]  /*20c0*/  PLOP3.LUT P0, PT, PT, PT, PT, 0x8, 0x0 ;  /* 0x000000000000781c */ /* 0x000fc80003f0e170 */
[----:B------:R-:W-:Y:S01]  /*20d0*/  P2R R17, PR, RZ, 0x1 ;  /* 0x00000001ff117803 */ /* 0x000fe20000000000 */
[----:B------:R-:W-:Y:S08]  /*20e0*/  BRA `(.L_x_4025) ;  /* 0x0000000000207947 */ /* 0x000ff00003800000 */
.L_x_4049:
[----:B------:R-:W2:Y:S02]  /*20f0*/  LDG.E.64 R2, desc[UR36][R2.64] ;  /* 0x0000002402027981 */ /* 0x000ea4000c1e1b00 */
[----:B--2---:R-:W-:-:S04]  /*2100*/  ISETP.NE.U32.AND P0, PT, R2, RZ, PT ;  /* 0x000000ff0200720c */ /* 0x004fc80003f05070 */
[----:B------:R-:W-:-:S04]  /*2110*/  ISETP.NE.AND.EX P0, PT, R3, RZ, PT, P0 ;  /* 0x000000ff0300720c */ /* 0x000fc80003f05300 */
[----:B------:R-:W-:Y:S01]  /*2120*/  P2R R17, PR, RZ, 0x1 ;  /* 0x00000001ff117803 */ /* 0x000fe20000000000 */
[----:B------:R-:W-:Y:S08]  /*2130*/  BRA `(.L_x_4025) ;  /* 0x00000000000c7947 */ /* 0x000ff00003800000 */
.L_x_4048:
[----:B------:R-:W2:Y:S02]  /*2140*/  LDG.E R2, desc[UR36][R2.64] ;  /* 0x0000002402027981 */ /* 0x000ea4000c1e1900 */
[----:B--2---:R-:W-:-:S04]  /*2150*/  ISETP.NE.AND P0, PT, R2, RZ, PT ;  /* 0x000000ff0200720c */ /* 0x004fc80003f05270 */
[----:B------:R-:W-:-:S09]  /*2160*/  P2R R17, PR, RZ, 0x1 ;  /* 0x00000001ff117803 */ /* 0x000fd20000000000 */
.L_x_4025:
[----:B------:R-:W0:Y:S01]  /*2170*/  LDC.64 R2, c[0x0][0x240] ;  /* 0x00009000ff027b82 */ /* 0x000e220000000a00 */
[----:B----4-:R-:W-:Y:S01]  /*2180*/  PRMT R0, R28, 0x9910, RZ ;  /* 0x000099101c007816 */ /* 0x010fe200000000ff */
        /* <DEDUP_REMOVED lines=17> */
.L_x_4056:
[----:B------:R0:W5:Y:S01]  /*22a0*/  LDG.E.U8 R18, desc[UR36][R2.64] ;  /* 0x0000002402127981 */ /* 0x000162000c1e1100 */
[----:B------:R-:W-:Y:S01]  /*22b0*/  IMAD.MOV.U32 R19, RZ, RZ, RZ ;  /* 0x000000ffff137224 */ /* 0x000fe200078e00ff */
[----:B------:R-:W-:Y:S06]  /*22c0*/  BRA `(.L_x_4058) ;  /* 0x0000000c00487947 */ /* 0x000fec0003800000 */
.L_x_4055:
        /* <DEDUP_REMOVED lines=8> */
.L_x_4060:
[----:B------:R-:W2:Y:S02]  /*2350*/  LDG.E R18, desc[UR36][R2.64] ;  /* 0x0000002402127981 */ /* 0x000ea4000c1e1900 */
[----:B--2---:R-:W-:Y:S01]  /*2360*/  SHF.R.S32.HI R19, RZ, 0x1f, R18 ;  /* 0x0000001fff137819 */ /* 0x004fe20000011412 */
[----:B------:R-:W-:Y:S06]  /*2370*/  BRA `(.L_x_4058) ;  /* 0x0000000c001c7947 */ /* 0x000fec0003800000 */
.L_x_4059:
[----:B------:R-:W2:Y:S02]  /*2380*/  LDG.E.S16 R18, desc[UR36][R2.64] ;  /* 0x0000002402127981 */ /* 0x000ea4000c1e1700 */
[----:B--2---:R-:W-:Y:S01]  /*2390*/  SHF.R.S32.HI R19, RZ, 0x1f, R18 ;  /* 0x0000001fff137819 */ /* 0x004fe20000011412 */
[----:B------:R-:W-:Y:S06]  /*23a0*/  BRA `(.L_x_4058) ;  /* 0x0000000c00107947 */ /* 0x000fec0003800000 */
.L_x_4054:
        /* <DEDUP_REMOVED lines=9> */
.L_x_4062:
[----:B------:R-:W2:Y:S02]  /*2440*/  LDG.E.U16 R2, desc[UR36][R2.64] ;  /* 0x0000002402027981 */ /* 0x000ea4000c1e1500 */
[----:B--2---:R-:W-:-:S06]  /*2450*/  HADD2.F32 R18, -RZ, R2.H0_H0 ;  /* 0x20000002ff127230 */ /* 0x004fcc0000004100 */
[----:B------:R-:W0:Y:S01]  /*2460*/  F2I.S64.TRUNC R18, R18 ;  /* 0x0000001200127311 */ /* 0x000e22000020d900 */
[----:B------:R-:W-:Y:S05]  /*2470*/  BRA `(.L_x_4058) ;  /* 0x0000000800dc7947 */ /* 0x000fea0003800000 */
.L_x_4061:
[----:B------:R-:W-:-:S13]  /*2480*/  ISETP.NE.AND P0, PT, R0, 0x7, PT ;  /* 0x000000070000780c */ /* 0x000fda0003f05270 */
[----:B------:R-:W-:Y:S05]  /*2490*/  @!P0 BRA `(.L_x_4063) ;  /* 0x00000000002c8947 */ /* 0x000fea0003800000 */
[----:B------:R-:W-:-:S13]  /*24a0*/  ISETP.NE.AND P0, PT, R0, 0x8, PT ;  /* 0x000000080000780c */ /* 0x000fda0003f05270 */
[----:B------:R-:W-:Y:S05]  /*24b0*/  @!P0 BRA `(.L_x_4064) ;  /* 0x0000000000148947 */ /* 0x000fea0003800000 */
[----:B------:R-:W-:-:S13]  /*24c0*/  ISETP.NE.AND P0, PT, R0, 0x9, PT ;  /* 0x000000090000780c */ /* 0x000fda0003f05270 */
[----:B------:R-:W-:Y:S05]  /*24d0*/  @P0 BRA `(.L_x_4057) ;  /* 0x00000008006c0947 */ /* 0x000fea0003800000 */
[----:B------:R-:W2:Y:S02]  /*24e0*/  LDG.E R2, desc[UR36][R2.64] ;  /* 0x0000002402027981 */ /* 0x000ea4000c1e1900 */
[----:B--2---:R0:W2:Y:S01]  /*24f0*/  F2I.S64.TRUNC R18, R2 ;  /* 0x0000000200127311 */ /* 0x0040a2000020d900 */
[----:B------:R-:W-:Y:S05]  /*2500*/  BRA `(.L_x_4058) ;  /* 0x0000000800b87947 */ /* 0x000fea0003800000 */
.L_x_4064:
[----:B------:R-:W2:Y:S02]  /*2510*/  LDG.E.U16 R2, desc[UR36][R2.64] ;  /* 0x0000002402027981 */ /* 0x000ea4000c1e1500 */
[----:B--2---:R-:W-:-:S06]  /*2520*/  HADD2.F32 R18, -RZ, R2.H0_H0 ;  /* 0x20000002ff127230 */ /* 0x004fcc0000004100 */
[----:B------:R-:W0:Y:S01]  /*2530*/  F2I.S64.TRUNC R18, R18 ;  /* 0x0000001200127311 */ /* 0x000e22000020d900 */
[----:B------:R-:W-:Y:S05]  /*2540*/  BRA `(.L_x_4058) ;  /* 0x0000000800a87947 */ /* 0x000fea0003800000 */
.L_x_4063:
[----:B------:R-:W2:Y:S02]  /*2550*/  LDG.E.64 R2, desc[UR36][R2.64] ;  /* 0x0000002402027981 */ /* 0x000ea4000c1e1b00 */
[----:B--2---:R0:W2:Y:S01]  /*2560*/  F2I.S64.F64.TRUNC R18, R2 ;  /* 0x0000000200127311 */ /* 0x0040a2000030d900 */
[----:B------:R-:W-:Y:S05]  /*2570*/  BRA `(.L_x_4058) ;  /* 0x00000008009c7947 */ /* 0x000fea0003800000 */
.L_x_4053:
        /* <DEDUP_REMOVED lines=13> */
.L_x_4067:
[----:B------:R-:W2:Y:S02]  /*2650*/  LDG.E.64 R2, desc[UR36][R2.64] ;  /* 0x0000002402027981 */ /* 0x000ea4000c1e1b00 */
[----:B--2---:R0:W2:Y:S01]  /*2660*/  F2I.S64.F64.TRUNC R18, R2 ;  /* 0x0000000200127311 */ /* 0x0040a2000030d900 */
[----:B------:R-:W-:Y:S05]  /*2670*/  BRA `(.L_x_4058) ;  /* 0x00000008005c7947 */ /* 0x000fea0003800000 */
.L_x_4066:
        /* <DEDUP_REMOVED lines=25> */
[----:B------:R0:W2:Y:S01]  /*2810*/  F2I.S64.TRUNC R18, R5 ;  /* 0x0000000500127311 */ /* 0x0000a2000020d900 */
[----:B------:R-:W-:Y:S05]  /*2820*/  BRA `(.L_x_4058) ;  /* 0x0000000400f07947 */ /* 0x000fea0003800000 */
.L_x_4069:
        /* <DEDUP_REMOVED lines=12> */
[----:B------:R3:W4:Y:S01]  /*28f0*/  F2I.S64.TRUNC R18, R4 ;  /* 0x0000000400127311 */ /* 0x000722000020d900 */
[----:B------:R-:W-:Y:S05]  /*2900*/  BRA `(.L_x_4058) ;  /* 0x0000000400b87947 */ /* 0x000fea0003800000 */
.L_x_4068:
[----:B------:R-:W2:Y:S02]  /*2910*/  LDG.E.U16 R18, desc[UR36][R2.64] ;  /* 0x0000002402127981 */ /* 0x000ea4000c1e1500 */
[----:B--2---:R-:W-:-:S06]  /*2920*/  IMAD.U32 R18, R18, 0x10000, RZ ;  /* 0x0001000012127824 */ /* 0x004fcc00078e00ff */
[----:B------:R-:W0:Y:S01]  /*2930*/  F2I.S64.TRUNC R18, R18 ;  /* 0x0000001200127311 */ /* 0x000e22000020d900 */
[----:B------:R-:W-:Y:S05]  /*2940*/  BRA `(.L_x_4058) ;  /* 0x0000000400a87947 */ /* 0x000fea0003800000 */
.L_x_4065:
        /* <DEDUP_REMOVED lines=11> */
.L_x_4072:
        /* <DEDUP_REMOVED lines=21> */
.L_x_4076:
[----:B------:R-:W-:Y:S05]  /*2b50*/  BSYNC B1 ;  /* 0x0000000000017941 */ /* 0x000fea0003800000 */
.L_x_4075:
[----:B------:R-:W-:Y:S01]  /*2b60*/  IMAD.SHL.U32 R2, R2, 0x100000, RZ ;  /* 0x0010000002027824 */ /* 0x000fe200078e00ff */
[----:B------:R-:W-:-:S04]  /*2b70*/  LEA R3, R0, 0x3b800000, 0x17 ;  /* 0x3b80000000037811 */ /* 0x000fc800078eb8ff */
[----:B------:R-:W-:-:S07]  /*2b80*/  LOP3.LUT R18, R3, R2, R18, 0xfe, !PT ;  /* 0x0000000203127212 */ /* 0x000fce00078efe12 */
.L_x_4074:
[----:B------:R-:W-:Y:S05]  /*2b90*/  BSYNC B0 ;  /* 0x0000000000007941 */ /* 0x000fea0003800000 */
.L_x_4073:
[----:B------:R-:W0:Y:S01]  /*2ba0*/  F2I.S64.TRUNC R18, R18 ;  /* 0x0000001200127311 */ /* 0x000e22000020d900 */
[----:B------:R-:W-:Y:S05]  /*2bb0*/  BRA `(.L_x_4058) ;  /* 0x00000004000c7947 */ /* 0x000fea0003800000 */
.L_x_4071:
        /* <DEDUP_REMOVED lines=21> */
.L_x_4080:
[----:B------:R-:W-:Y:S05]  /*2d10*/  BSYNC B1 ;  /* 0x0000000000017941 */ /* 0x000fea0003800000 */
.L_x_4079:
[----:B------:R-:W-:Y:S01]  /*2d20*/  IMAD.SHL.U32 R2, R2, 0x200000, RZ ;  /* 0x0020000002027824 */ /* 0x000fe200078e00ff */
[----:B------:R-:W-:-:S04]  /*2d30*/  LEA R3, R0, 0x37800000, 0x17 ;  /* 0x3780000000037811 */ /* 0x000fc800078eb8ff */
[----:B------:R-:W-:-:S07]  /*2d40*/  LOP3.LUT R18, R3, R2, R18, 0xfe, !PT ;  /* 0x0000000203127212 */ /* 0x000fce00078efe12 */
.L_x_4078:
[----:B------:R-:W-:Y:S05]  /*2d50*/  BSYNC B0 ;  /* 0x0000000000007941 */ /* 0x000fea0003800000 */
.L_x_4077:
[----:B------:R-:W0:Y:S01]  /*2d60*/  F2I.S64.TRUNC R18, R18 ;  /* 0x0000001200127311 */ /* 0x000e22000020d900 */
[----:B------:R-:W-:Y:S05]  /*2d70*/  BRA `(.L_x_4058) ;  /* 0x00000000009c7947 */ /* 0x000fea0003800000 */
.L_x_4070:
        /* <DEDUP_REMOVED lines=14> */
.L_x_4084:
[----:B------:R-:W-:Y:S05]  /*2e60*/  BSYNC B0 ;  /* 0x0000000000007941 */ /* 0x000fea0003800000 */
.L_x_4083:
[----:B------:R-:W0:Y:S01]  /*2e70*/  F2I.S64.TRUNC R18, R18 ;  /* 0x0000001200127311 */ /* 0x000e22000020d900 */
[----:B------:R-:W-:Y:S05]  /*2e80*/  BRA `(.L_x_4058) ;  /* 0x0000000000587947 */ /* 0x000fea0003800000 */
.L_x_4057:
        /* <DEDUP_REMOVED lines=16> */
.L_x_4085:
[----:B------:R-:W-:Y:S01]  /*2f90*/  CS2R R18, SRZ ;  /* 0x0000000000127805 */ /* 0x000fe2000001ff00 */
[----:B------:R-:W-:Y:S06]  /*2fa0*/  BRA `(.L_x_4058) ;  /* 0x0000000000107947 */ /* 0x000fec0003800000 */
.L_x_4082:
[----:B------:R0:W5:Y:S01]  /*2fb0*/  LDG.E.64 R18, desc[UR36][R2.64] ;  /* 0x0000002402127981 */ /* 0x000162000c1e1b00 */
[----:B------:R-:W-:Y:S05]  /*2fc0*/  BRA `(.L_x_4058) ;  /* 0x0000000000087947 */ /* 0x000fea0003800000 */
.L_x_4081:
[----:B------:R0:W5:Y:S01]  /*2fd0*/  LDG.E R18, desc[UR36][R2.64] ;  /* 0x0000002402127981 */ /* 0x000162000c1e1900 */
[----:B------:R-:W-:-:S07]  /*2fe0*/  IMAD.MOV.U32 R19, RZ, RZ, RZ ;  /* 0x000000ffff137224 */ /* 0x000fce00078e00ff */
.L_x_4058:
[----:B------:R-:W-:Y:S01]  /*2ff0*/  ISETP.NE.AND P0, PT, R17, RZ, PT ;  /* 0x000000ff1100720c */ /* 0x000fe20003f05270 */
[----:B------:R-:W-:-:S03]  /*3000*/  VIADD R34, R34, 0x80 ;  /* 0x0000008022227836 */ /* 0x000fc60000000000 */
[----:B------:R-:W-:-:S09]  /*3010*/  SEL R35, RZ, 0x1, !P0 ;  /* 0x00000001ff237807 */ /* 0x000fd20004000000 */
.L_x_3989:
[----:B------:R-:W-:Y:S05]  /*3020*/  BSYNC B7 ;  /* 0x0000000000077941 */ /* 0x000fea0003800000 */
.L_x_3988:
[----:B------:R-:W-:Y:S01]  /*3030*/  ISETP.GE.AND P0, PT, R34, R29, PT ;  /* 0x0000001d2200720c */ /* 0x000fe20003f06270 */
[----:B------:R-:W-:Y:S01]  /*3040*/  BSSY B7, `(.L_x_4086) ;  /* 0x00002f2000077945 */ /* 0x000fe20003800000 */
[----:B------:R-:W-:-:S11]  /*3050*/  IMAD.MOV.U32 R26, RZ, RZ, RZ ;  /* 0x000000ffff1a7224 */ /* 0x000fd600078e00ff */
[----:B------:R-:W-:Y:S05]  /*3060*/  @P0 BRA `(.L_x_4087) ;  /* 0x0000002c00bc0947 */ /* 0x000fea0003800000 */
[----:B0-----:R-:W0:Y:S01]  /*3070*/  LDC.64 R2, c[0x0][0x230] ;  /* 0x00008c00ff027b82 */ /* 0x001e220000000a00 */
        /* <DEDUP_REMOVED lines=19> */
[----:B--2---:R0:W2:Y:S01]  /*31b0*/  I2F.S16 R26, R2 ;  /* 0x00000002001a7306 */ /* 0x0040a20000101400 */
[----:B------:R-:W-:Y:S05]  /*31c0*/  BRA `(.L_x_4094) ;  /* 0x0000000c008c7947 */ /* 0x000fea0003800000 */
.L_x_4092:
[----:B------:R-:W2:Y:S01]  /*31d0*/  LDG.E.U8 R2, desc[UR36][R2.64] ;  /* 0x0000002402027981 */ /* 0x000ea2000c1e1100 */
[----:B------:R-:W-:Y:S01]  /*31e0*/  IMAD.MOV.U32 R27, RZ, RZ, RZ ;  /* 0x000000ffff1b7224 */ /* 0x000fe200078e00ff */
[----:B--2---:R-:W-:Y:S01]  /*31f0*/  I2FP.F32.U32 R26, R2 ;  /* 0x00000002001a7245 */ /* 0x004fe20000201000 */
[----:B------:R-:W-:Y:S06]  /*3200*/  BRA `(.L_x_4094) ;  /* 0x0000000c007c7947 */ /* 0x000fec0003800000 */
.L_x_4091:
        /* <DEDUP_REMOVED lines=8> */
[----:B--2---:R0:W2:Y:S01]  /*3290*/  I2F.S64 R26, R2 ;  /* 0x00000002001a7312 */ /* 0x0040a20000301400 */
[----:B------:R-:W-:Y:S05]  /*32a0*/  BRA `(.L_x_4094) ;  /* 0x0000000c00547947 */ /* 0x000fea0003800000 */
.L_x_4096:
[----:B------:R-:W2:Y:S01]  /*32b0*/  LDG.E R2, desc[UR36][R2.64] ;  /* 0x0000002402027981 */ /* 0x000ea2000c1e1900 */
[----:B------:R-:W-:Y:S01]  /*32c0*/  IMAD.MOV.U32 R27, RZ, RZ, RZ ;  /* 0x000000ffff1b7224 */ /* 0x000fe200078e00ff */
[----:B--2---:R-:W-:Y:S01]  /*32d0*/  I2FP.F32.S32 R26, R2 ;  /* 0x00000002001a7245 */ /* 0x004fe20000201400 */
[----:B------:R-:W-:Y:S06]  /*32e0*/  BRA `(.L_x_4094) ;  /* 0x0000000c00447947 */ /* 0x000fec0003800000 */
.L_x_4095:
[----:B------:R-:W2:Y:S01]  /*32f0*/  LDG.E.U16 R2, desc[UR36][R2.64] ;  /* 0x0000002402027981 */ /* 0x000ea2000c1e1500 */
[----:B------:R-:W-:Y:S01]  /*3300*/  IMAD.MOV.U32 R27, RZ, RZ, RZ ;  /* 0x000000ffff1b7224 */ /* 0x000fe200078e00ff */
[----:B--2---:R0:W2:Y:S01]  /*3310*/  I2F.S16 R26, R2 ;  /* 0x00000002001a7306 */ /* 0x0040a20000101400 */
[----:B------:R-:W-:Y:S05]  /*3320*/  BRA `(.L_x_4094) ;  /* 0x0000000c00347947 */ /* 0x000fea0003800000 */
.L_x_4090:
        /* <DEDUP_REMOVED lines=9> */
.L_x_4098:
[----:B------:R-:W2:Y:S01]  /*33c0*/  LDG.E.U16 R2, desc[UR36][R2.64] ;  /* 0x0000002402027981 */ /* 0x000ea2000c1e1500 */
[----:B------:R-:W-:Y:S02]  /*33d0*/  IMAD.MOV.U32 R27, RZ, RZ, RZ ;  /* 0x000000ffff1b7224 */ /* 0x000fe400078e00ff */
[----:B--2---:R-:W-:Y:S01]  /*33e0*/  HADD2.F32 R26, -RZ, R2.H0_H0 ;  /* 0x20000002ff1a7230 */ /* 0x004fe20000004100 */
[----:B------:R-:W-:Y:S06]  /*33f0*/  BRA `(.L_x_4094) ;  /* 0x0000000c00007947 */ /* 0x000fec0003800000 */
.L_x_4097:
        /* <DEDUP_REMOVED lines=8> */
.L_x_4100:
[----:B------:R-:W2:Y:S02]  /*3480*/  LDG.E R2, desc[UR36][R2.64] ;  /* 0x0000002402027981 */ /* 0x000ea4000c1e1900 */
[--C-:B--2---:R-:W-:Y:S02]  /*3490*/  HADD2.F32 R27, -RZ, R2.reuse.H1_H1 ;  /* 0x30000002ff1b7230 */ /* 0x104fe40000004100 */
[----:B------:R-:W-:Y:S01]  /*34a0*/  HADD2.F32 R26, -RZ, R2.H0_H0 ;  /* 0x20000002ff1a7230 */ /* 0x000fe20000004100 */
[----:B------:R-:W-:Y:S06]  /*34b0*/  BRA `(.L_x_4094) ;  /* 0x0000000800d07947 */ /* 0x000fec0003800000 */
.L_x_4099:
        /* <DEDUP_REMOVED lines=8> */
.L_x_4089:
        /* <DEDUP_REMOVED lines=13> */
.L_x_4103:
[----:B---3--:R-:W2:Y:S01]  /*3610*/  LDG.E.128 R4, desc[UR36][R2.64] ;  /* 0x0000002402047981 */ /* 0x008ea2000c1e1d00 */
[----:B------:R-:W-:Y:S01]  /*3620*/  UMOV UR4, 0xf0000000 ;  /* 0xf000000000047882 */ /* 0x000fe20000000000 */
[----:B------:R-:W-:Y:S01]  /*3630*/  UMOV UR5, 0x380fffff ;  /* 0x380fffff00057882 */ /* 0x000fe20000000000 */
[----:B--2---:R-:W0:Y:S01]  /*3640*/  F2F.F32.F64 R27, R6 ;  /* 0x00000006001b7310 */ /* 0x004e220000301000 */
[----:B------:R-:W-:Y:S02]  /*3650*/  DSETP.GEU.AND P0, PT, |R6|, UR4, PT ;  /* 0x0000000406007e2a */ /* 0x000fe4000bf0e200 */
[----:B------:R-:W-:-:S05]  /*3660*/  DSETP.GEU.AND P1, PT, |R4|, UR4, PT ;  /* 0x0000000404007e2a */ /* 0x000fca000bf2e200 */
[----:B------:R-:W2:Y:S07]  /*3670*/  F2F.F32.F64 R26, R4 ;  /* 0x00000004001a7310 */ /* 0x000eae0000301000 */
[----:B0-----:R-:W-:Y:S02]  /*3680*/  @!P0 FMUL R27, R27, 1.175494350822287508e-38 ;  /* 0x008000001b1b8820 */ /* 0x001fe40000400000 */
[----:B--2---:R-:W-:Y:S01]  /*3690*/  @!P1 FMUL R26, R26, 1.175494350822287508e-38 ;  /* 0x008000001a1a9820 */ /* 0x004fe20000400000 */
[----:B------:R-:W-:Y:S06]  /*36a0*/  BRA `(.L_x_4094) ;  /* 0x0000000800547947 */ /* 0x000fec0003800000 */
.L_x_4102:
        /* <DEDUP_REMOVED lines=11> */
[----:B---3--:R-:W0:Y:S01]  /*3760*/  FLO.U32 R4, R0 ;  /* 0x0000000000047300 */ /* 0x008e2200000e0000 */
        /* <DEDUP_REMOVED lines=15> */
.L_x_4105:
[----:B------:R-:W2:Y:S01]  /*3860*/  LDG.E.U8 R2, desc[UR36][R2.64] ;  /* 0x0000002402027981 */ /* 0x000ea2000c1e1100 */
[----:B------:R-:W-:Y:S02]  /*3870*/  IMAD.MOV.U32 R27, RZ, RZ, RZ ;  /* 0x000000ffff1b7224 */ /* 0x000fe400078e00ff */
[C---:B--2---:R-:W-:Y:S02]  /*3880*/  IMAD.SHL.U32 R0, R2.reuse, 0x2000000, RZ ;  /* 0x0200000002007824 */ /* 0x044fe400078e00ff */
[----:B------:R-:W-:-:S03]  /*3890*/  IMAD.SHL.U32 R5, R2, 0x1000000, RZ ;  /* 0x0100000002057824 */ /* 0x000fc600078e00ff */
[----:B------:R-:W-:-:S13]  /*38a0*/  ISETP.GE.U32.AND P0, PT, R0, 0x8000000, PT ;  /* 0x080000000000780c */ /* 0x000fda0003f06070 */
[C---:B------:R-:W-:Y:S02]  /*38b0*/  @!P0 IMAD.SHL.U32 R0, R2.reuse, 0x100, RZ ;  /* 0x0000010002008824 */ /* 0x040fe400078e00ff */
[----:B---3--:R-:W-:-:S03]  /*38c0*/  @P0 IMAD.SHL.U32 R4, R2, 0x200000, RZ ;  /* 0x0020000002040824 */ /* 0x008fc600078e00ff */
[----:B------:R-:W-:Y:S02]  /*38d0*/  @!P0 LOP3.LUT R0, R0, 0x7f00, RZ, 0xc0, !PT ;  /* 0x00007f0000008812 */ /* 0x000fe400078ec0ff */
[----:B------:R-:W-:Y:S02]  /*38e0*/  @P0 LOP3.LUT R4, R4, 0x70000000, RZ, 0xfc, !PT ;  /* 0x7000000004040812 */ /* 0x000fe400078efcff */
[----:B------:R-:W-:-:S03]  /*38f0*/  @!P0 LOP3.LUT R0, R0, 0x3f000000, RZ, 0xfc, !PT ;  /* 0x3f00000000008812 */ /* 0x000fc600078efcff */
[----:B------:R-:W-:Y:S02]  /*3900*/  @P0 FMUL.FTZ R26, R4, 1.9259299443872358531e-34 ;  /* 0x07800000041a0820 */ /* 0x000fe40000410000 */
[----:B------:R-:W-:-:S05]  /*3910*/  @!P0 FADD.FTZ R26, R0, -0.5 ;  /* 0xbf000000001a8421 */ /* 0x000fca0000010000 */
[----:B------:R-:W-:Y:S01]  /*3920*/  LOP3.LUT R26, R26, 0x80000000, R5, 0xf8, !PT ;  /* 0x800000001a1a7812 */ /* 0x000fe200078ef805 */
[----:B------:R-:W-:Y:S06]  /*3930*/  BRA `(.L_x_4094) ;  /* 0x0000000400b07947 */ /* 0x000fec0003800000 */
.L_x_4104:
[----:B------:R-:W2:Y:S01]  /*3940*/  LDG.E.U16 R2, desc[UR36][R2.64] ;  /* 0x0000002402027981 */ /* 0x000ea2000c1e1500 */
[----:B------:R-:W-:Y:S02]  /*3950*/  IMAD.MOV.U32 R27, RZ, RZ, RZ ;  /* 0x000000ffff1b7224 */ /* 0x000fe400078e00ff */
[----:B--2---:R-:W-:Y:S01]  /*3960*/  IMAD.U32 R26, R2, 0x10000, RZ ;  /* 0x00010000021a7824 */ /* 0x004fe200078e00ff */
[----:B------:R-:W-:Y:S06]  /*3970*/  BRA `(.L_x_4094) ;  /* 0x0000000400a07947 */ /* 0x000fec0003800000 */
.L_x_4101:
        /* <DEDUP_REMOVED lines=12> */
.L_x_4108:
        /* <DEDUP_REMOVED lines=20> */
.L_x_4110:
[----:B------:R-:W-:Y:S05]  /*3b80*/  BSYNC B0 ;  /* 0x0000000000007941 */ /* 0x000fea0003800000 */
.L_x_4109:
[----:B------:R-:W-:Y:S01]  /*3b90*/  IMAD.SHL.U32 R2, R2, 0x100000, RZ ;  /* 0x0010000002027824 */ /* 0x000fe200078e00ff */
[----:B------:R-:W-:-:S04]  /*3ba0*/  LEA R3, R0, 0x3b800000, 0x17 ;  /* 0x3b80000000037811 */ /* 0x000fc800078eb8ff */
[----:B------:R-:W-:Y:S01]  /*3bb0*/  LOP3.LUT R26, R3, R2, R26, 0xfe, !PT ;  /* 0x00000002031a7212 */ /* 0x000fe200078efe1a */
[----:B------:R-:W-:Y:S06]  /*3bc0*/  BRA `(.L_x_4094) ;  /* 0x00000004000c7947 */ /* 0x000fec0003800000 */
.L_x_4107:
        /* <DEDUP_REMOVED lines=20> */
.L_x_4112:
[----:B------:R-:W-:Y:S05]  /*3d10*/  BSYNC B0 ;  /* 0x0000000000007941 */ /* 0x000fea0003800000 */
.L_x_4111:
[----:B------:R-:W-:Y:S01]  /*3d20*/  IMAD.SHL.U32 R2, R2, 0x200000, RZ ;  /* 0x0020000002027824 */ /* 0x000fe200078e00ff */
[----:B------:R-:W-:-:S04]  /*3d30*/  LEA R3, R0, 0x37800000, 0x17 ;  /* 0x3780000000037811 */ /* 0x000fc800078eb8ff */
[----:B------:R-:W-:Y:S01]  /*3d40*/  LOP3.LUT R26, R3, R2, R26, 0xfe, !PT ;  /* 0x00000002031a7212 */ /* 0x000fe200078efe1a */
[----:B------:R-:W-:Y:S06]  /*3d50*/  BRA `(.L_x_4094) ;  /* 0x0000000000a87947 */ /* 0x000fec0003800000 */
.L_x_4106:
        /* <DEDUP_REMOVED lines=14> */
.L_x_4116:
[----:B------:R-:W-:Y:S05]  /*3e40*/  BSYNC B0 ;  /* 0x0000000000007941 */ /* 0x000fea0003800000 */
.L_x_4115:
[----:B------:R-:W-:Y:S01]  /*3e50*/  IMAD.MOV.U32 R27, RZ, RZ, RZ ;  /* 0x000000ffff1b7224 */ /* 0x000fe200078e00ff */
[----:B------:R-:W-:Y:S06]  /*3e60*/  BRA `(.L_x_4094) ;  /* 0x0000000000647947 */ /* 0x000fec0003800000 */
.L_x_4093:
[----:B------:R-:W-:Y:S01]  /*3e70*/  MOV R2, 0x0 ;  /* 0x0000000000027802 */ /* 0x000fe20000000f00 */
[----:B------:R-:W-:Y:S01]  /*3e80*/  ULDC.64 UR4, c[0x4][0x4e8] ;  /* 0x01013a0000047ab9 */ /* 0x000fe20000000a00 */
[----:B------:R-:W-:Y:S01]  /*3e90*/  ULDC.64 UR6, c[0x4][0x3a0] ;  /* 0x0100e80000067ab9 */ /* 0x000fe20000000a00 */
[----:B---3--:R-:W-:Y:S02]  /*3ea0*/  IMAD.U32 R4, RZ, RZ, UR4 ;  /* 0x00000004ff047e24 */ /* 0x008fe4000f8e00ff */
        /* <DEDUP_REMOVED lines=12> */
.L_x_4117:
[----:B------:R-:W-:Y:S01]  /*3f70*/  CS2R R26, SRZ ;  /* 0x00000000001a7805 */ /* 0x000fe2000001ff00 */
[----:B------:R-:W-:Y:S06]  /*3f80*/  BRA `(.L_x_4094) ;  /* 0x00000000001c7947 */ /* 0x000fec0003800000 */
.L_x_4114:
[----:B------:R-:W2:Y:S01]  /*3f90*/  LDG.E.64 R2, desc[UR36][R2.64] ;  /* 0x0000002402027981 */ /* 0x000ea2000c1e1b00 */
[----:B------:R-:W-:Y:S01]  /*3fa0*/  IMAD.MOV.U32 R27, RZ, RZ, RZ ;  /* 0x000000ffff1b7224 */ /* 0x000fe200078e00ff */
[----:B--2---:R0:W2:Y:S01]  /*3fb0*/  I2F.U64 R26, R2 ;  /* 0x00000002001a7312 */ /* 0x0040a20000301000 */
[----:B------:R-:W-:Y:S05]  /*3fc0*/  BRA `(.L_x_4094) ;  /* 0x00000000000c7947 */ /* 0x000fea0003800000 */
.L_x_4113:
[----:B------:R-:W2:Y:S01]  /*3fd0*/  LDG.E R2, desc[UR36][R2.64] ;  /* 0x0000002402027981 */ /* 0x000ea2000c1e1900 */
[----:B------:R-:W-:Y:S01]  /*3fe0*/  IMAD.MOV.U32 R27, RZ, RZ, RZ ;  /* 0x000000ffff1b7224 */ /* 0x000fe200078e00ff */
[----:B--2---:R-:W-:-:S07]  /*3ff0*/  I2FP.F32.U32 R26, R2 ;  /* 0x00000002001a7245 */ /* 0x004fce0000201000 */
.L_x_4094:
[----:B------:R-:W-:Y:S05]  /*4000*/  BSYNC B6 ;  /* 0x0000000000067941 */ /* 0x000fea0003800000 */
.L_x_4088:
[----:B0-----:R-:W0:Y:S01]  /*4010*/  LDC.64 R2, c[0x0][0x238] ;  /* 0x00008e00ff027b82 */ /* 0x001e220000000a00 */
        /* <DEDUP_REMOVED lines=15> */
[----:B------:R-:W3:Y:S02]  /*4110*/  LDG.E.U8 R2, desc[UR36][R2.64] ;  /* 0x0000002402027981 */ /* 0x000ee4000c1e1100 */
[----:B---3--:R-:W-:-:S04]  /*4120*/  ISETP.NE.AND P0, PT, R2, RZ, PT ;  /* 0x000000ff0200720c */ /* 0x008fc80003f05270 */
[----:B------:R-:W-:Y:S01]  /*4130*/  P2R R17, PR, RZ, 0x1 ;  /* 0x00000001ff117803 */ /* 0x000fe20000000000 */
[----:B------:R-:W-:Y:S08]  /*4140*/  BRA `(.L_x_4123) ;  /* 0x0000000c00d47947 */ /* 0x000ff00003800000 */
.L_x_4121:
[----:B------:R-:W3:Y:S02]  /*4150*/  LDG.E.U8 R2, desc[UR36][R2.64] ;  /* 0x0000002402027981 */ /* 0x000ee4000c1e1100 */
[----:B---3--:R-:W-:-:S04]  /*4160*/  ISETP.NE.AND P0, PT, R2, RZ, PT ;  /* 0x000000ff0200720c */ /* 0x008fc80003f05270 */
[----:B------:R-:W-:Y:S01]  /*4170*/  P2R R17, PR, RZ, 0x1 ;  /* 0x00000001ff117803 */ /* 0x000fe20000000000 */
[----:B------:R-:W-:Y:S08]  /*4180*/  BRA `(.L_x_4123) ;  /* 0x0000000c00c47947 */ /* 0x000ff00003800000 */
.L_x_4120:
[----:B------:R-:W-:-:S13]  /*4190*/  ISETP.NE.AND P0, PT, R0, 0x2, PT ;  /* 0x000000020000780c */ /* 0x000fda0003f05270 */
[----:B------:R-:W-:Y:S05]  /*41a0*/  @!P0 BRA `(.L_x_4124) ;  /* 0x0000000000348947 */ /* 0x000fea0003800000 */
[----:B------:R-:W-:-:S13]  /*41b0*/  ISETP.NE.AND P0, PT, R0, 0x3, PT ;  /* 0x000000030000780c */ /* 0x000fda0003f05270 */
[----:B------:R-:W-:Y:S05]  /*41c0*/  @!P0 BRA `(.L_x_4125) ;  /* 0x00000000001c8947 */ /* 0x000fea0003800000 */
[----:B------:R-:W-:-:S13]  /*41d0*/  ISETP.NE.AND P0, PT, R0, 0x4, PT ;  /* 0x000000040000780c */ /* 0x000fda0003f05270 */
[----:B------:R-:W-:Y:S05]  /*41e0*/  @P0 BRA `(.L_x_4122) ;  /* 0x0000000c00400947 */ /* 0x000fea0003800000 */
[----:B------:R-:W3:Y:S02]  /*41f0*/  LDG.E.64 R2, desc[UR36][R2.64] ;  /* 0x0000002402027981 */ /* 0x000ee4000c1e1b00 */
[----:B---3--:R-:W-:-:S04]  /*4200*/  ISETP.NE.U32.AND P0, PT, R2, RZ, PT ;  /* 0x000000ff0200720c */ /* 0x008fc80003f05070 */
[----:B------:R-:W-:-:S04]  /*4210*/  ISETP.NE.AND.EX P0, PT, R3, RZ, PT, P0 ;  /* 0x000000ff0300720c */ /* 0x000fc80003f05300 */
[----:B------:R-:W-:Y:S01]  /*4220*/  P2R R17, PR, RZ, 0x1 ;  /* 0x00000001ff117803 */ /* 0x000fe20000000000 */
[----:B------:R-:W-:Y:S08]  /*4230*/  BRA `(.L_x_4123) ;  /* 0x0000000c00987947 */ /* 0x000ff00003800000 */
.L_x_4125:
[----:B------:R-:W3:Y:S02]  /*4240*/  LDG.E R2, desc[UR36][R2.64] ;  /* 0x0000002402027981 */ /* 0x000ee4000c1e1900 */
[----:B---3--:R-:W-:-:S04]  /*4250*/  ISETP.NE.AND P0, PT, R2, RZ, PT ;  /* 0x000000ff0200720c */ /* 0x008fc80003f05270 */
[----:B------:R-:W-:Y:S01]  /*4260*/  P2R R17, PR, RZ, 0x1 ;  /* 0x00000001ff117803 */ /* 0x000fe20000000000 */
[----:B------:R-:W-:Y:S08]  /*4270*/  BRA `(.L_x_4123) ;  /* 0x0000000c00887947 */ /* 0x000ff00003800000 */
.L_x_4124:
[----:B------:R-:W3:Y:S02]  /*4280*/  LDG.E.U16 R2, desc[UR36][R2.64] ;  /* 0x0000002402027981 */ /* 0x000ee4000c1e1500 */
[----:B---3--:R-:W-:-:S04]  /*4290*/  ISETP.NE.AND P0, PT, R2, RZ, PT ;  /* 0x000000ff0200720c */ /* 0x008fc80003f05270 */
[----:B------:R-:W-:Y:S01]  /*42a0*/  P2R R17, PR, RZ, 0x1 ;  /* 0x00000001ff117803 */ /* 0x000fe20000000000 */
[----:B------:R-:W-:Y:S08]  /*42b0*/  BRA `(.L_x_4123) ;  /* 0x0000000c00787947 */ /* 0x000ff00003800000 */
.L_x_4119:
[----:B------:R-:W-:-:S13]  /*42c0*/  ISETP.GT.AND P0, PT, R0, 0x6, PT ;  /* 0x000000060000780c */ /* 0x000fda0003f04270 */
[----:B------:R-:W-:Y:S05]  /*42d0*/  @P0 BRA `(.L_x_4126) ;  /* 0x0000000000340947 */ /* 0x000fea0003800000 */
[----:B------:R-:W-:-:S13]  /*42e0*/  ISETP.NE.AND P0, PT, R0, 0x5, PT ;  /* 0x000000050000780c */ /* 0x000fda0003f05270 */
[----:B------:R-:W-:Y:S05]  /*42f0*/  @!P0 BRA `(.L_x_4127) ;  /* 0x0000000000188947 */ /* 0x000fea0003800000 */
[----:B------:R-:W-:-:S13]  /*4300*/  ISETP.NE.AND P0, PT, R0, 0x6, PT ;  /* 0x000000060000780c */ /* 0x000fda0003f05270 */
[----:B------:R-:W-:Y:S05]  /*4310*/  @P0 BRA `(.L_x_4122) ;  /* 0x0000000800f40947 */ /* 0x000fea0003800000 */
[----:B------:R-:W3:Y:S02]  /*4320*/  LDG.E R2, desc[UR36][R2.64] ;  /* 0x0000002402027981 */ /* 0x000ee4000c1e1900 */
[----:B---3--:R-:W-:-:S04]  /*4330*/  FSETP.NEU.FTZ.AND P0, PT, R2, RZ, PT ;  /* 0x000000ff0200720b */ /* 0x008fc80003f1d000 */
[----:B------:R-:W-:Y:S01]  /*4340*/  P2R R17, PR, RZ, 0x1 ;  /* 0x00000001ff117803 */ /* 0x000fe20000000000 */
[----:B------:R-:W-:Y:S08]  /*4350*/  BRA `(.L_x_4123) ;  /* 0x0000000c00507947 */ /* 0x000ff00003800000 */
.L_x_4127:
[----:B------:R-:W3:Y:S02]  /*4360*/  LDG.E.U16 R0, desc[UR36][R2.64] ;  /* 0x0000002402007981 */ /* 0x000ee4000c1e1500 */
[----:B---3--:R-:W-:-:S05]  /*4370*/  HADD2.F32 R0, -RZ, R0.H0_H0 ;  /* 0x20000000ff007230 */ /* 0x008fca0000004100 */
[----:B------:R-:W-:-:S04]  /*4380*/  FSETP.NEU.FTZ.AND P0, PT, R0, RZ, PT ;  /* 0x000000ff0000720b */ /* 0x000fc80003f1d000 */
[----:B------:R-:W-:Y:S01]  /*4390*/  P2R R17, PR, RZ, 0x1 ;  /* 0x00000001ff117803 */ /* 0x000fe20000000000 */
[----:B------:R-:W-:Y:S08]  /*43a0*/  BRA `(.L_x_4123) ;  /* 0x0000000c003c7947 */ /* 0x000ff00003800000 */
.L_x_4126:
[----:B------:R-:W-:-:S13]  /*43b0*/  ISETP.NE.AND P0, PT, R0, 0x7, PT ;  /* 0x000000070000780c */ /* 0x000fda0003f05270 */
[----:B------:R-:W-:Y:S05]  /*43c0*/  @!P0 BRA `(.L_x_4128) ;  /* 0x0000000000548947 */ /* 0x000fea0003800000 */
[----:B------:R-:W-:-:S13]  /*43d0*/  ISETP.NE.AND P0, PT, R0, 0x8, PT ;  /* 0x000000080000780c */ /* 0x000fda0003f05270 */
[----:B------:R-:W-:Y:S05]  /*43e0*/  @!P0 BRA `(.L_x_4129) ;  /* 0x0000000000208947 */ /* 0x000fea0003800000 */
[----:B------:R-:W-:-:S13]  /*43f0*/  ISETP.NE.AND P0, PT, R0, 0x9, PT ;  /* 0x000000090000780c */ /* 0x000fda0003f05270 */
[----:B------:R-:W-:Y:S05]  /*4400*/  @P0 BRA `(.L_x_4122) ;  /* 0x0000000800b80947 */ /* 0x000fea0003800000 */
[----:B------:R-:W3:Y:S02]  /*4410*/  LDG.E.64 R2, desc[UR36][R2.64] ;  /* 0x0000002402027981 */ /* 0x000ee4000c1e1b00 */
[----:B---3--:R-:W-:Y:S02]  /*4420*/  FSETP.NEU.FTZ.AND P0, PT, R2, RZ, PT ;  /* 0x000000ff0200720b */ /* 0x008fe40003f1d000 */
[----:B------:R-:W-:-:S04]  /*4430*/  FSETP.NEU.FTZ.AND P1, PT, R3, RZ, PT ;  /* 0x000000ff0300720b */ /* 0x000fc80003f3d000 */
[----:B------:R-:W-:-:S04]  /*4440*/  PLOP3.LUT P0, PT, P0, P1, PT, 0xa8, 0x0 ;  /* 0x000000000000781c */ /* 0x000fc80000703570 */
[----:B------:R-:W-:Y:S01]  /*4450*/  P2R R17, PR, RZ, 0x1 ;  /* 0x00000001ff117803 */ /* 0x000fe20000000000 */
[----:B------:R-:W-:Y:S08]  /*4460*/  BRA `(.L_x_4123) ;  /* 0x0000000c000c7947 */ /* 0x000ff00003800000 */
.L_x_4129:
[----:B------:R-:W3:Y:S02]  /*4470*/  LDG.E R2, desc[UR36][R2.64] ;  /* 0x0000002402027981 */ /* 0x000ee4000c1e1900 */
[----:B---3--:R-:W-:-:S05]  /*4480*/  HADD2.F32 R0, -RZ, R2.H0_H0 ;  /* 0x20000002ff007230 */ /* 0x008fca0000004100 */
        /* <DEDUP_REMOVED lines=9> */
.L_x_4128:
[----:B------:R-:W3:Y:S02]  /*4520*/  LDG.E.64 R2, desc[UR36][R2.64] ;  /* 0x0000002402027981 */ /* 0x000ee4000c1e1b00 */
[----:B---3--:R-:W-:-:S06]  /*4530*/  DSETP.NEU.AND P0, PT, R2, RZ, PT ;  /* 0x000000ff0200722a */ /* 0x008fcc0003f0d000 */
[----:B------:R-:W-:Y:S01]  /*4540*/  P2R R17, PR, RZ, 0x1 ;  /* 0x00000001ff117803 */ /* 0x000fe20000000000 */
[----:B------:R-:W-:Y:S07]  /*4550*/  BRA `(.L_x_4123) ;  /* 0x0000000800d07947 */ /* 0x000fee0003800000 */
.L_x_4118:
        /* <DEDUP_REMOVED lines=8> */
[----:B------:R-:W3:Y:S02]  /*45e0*/  LDG.E.U8 R2, desc[UR36][R2.64] ;  /* 0x0000002402027981 */ /* 0x000ee4000c1e1100 */
[----:B---3--:R-:W-:-:S04]  /*45f0*/  ISETP.NE.AND P0, PT, R2, RZ, PT ;  /* 0x000000ff0200720c */ /* 0x008fc80003f05270 */
[----:B------:R-:W-:Y:S01]  /*4600*/  P2R R17, PR, RZ, 0x1 ;  /* 0x00000001ff117803 */ /* 0x000fe20000000000 */
[----:B------:R-:W-:Y:S08]  /*4610*/  BRA `(.L_x_4123) ;  /* 0x0000000800a07947 */ /* 0x000ff00003800000 */
.L_x_4132:
[----:B------:R-:W3:Y:S02]  /*4620*/  LDG.E.128 R4, desc[UR36][R2.64] ;  /* 0x0000002402047981 */ /* 0x000ee4000c1e1d00 */
[----:B---3--:R-:W-:-:S06]  /*4630*/  DSETP.NEU.AND P0, PT, R6, RZ, PT ;  /* 0x000000ff0600722a */ /* 0x008fcc0003f0d000 */
[----:B------:R-:W-:-:S06]  /*4640*/  DSETP.NEU.OR P0, PT, R4, RZ, P0 ;  /* 0x000000ff0400722a */ /* 0x000fcc000070d400 */
[----:B------:R-:W-:Y:S01]  /*4650*/  P2R R17, PR, RZ, 0x1 ;  /* 0x00000001ff117803 */ /* 0x000fe20000000000 */
[----:B------:R-:W-:Y:S07]  /*4660*/  BRA `(.L_x_4123) ;  /* 0x00000008008c7947 */ /* 0x000fee0003800000 */
.L_x_4131:
[----:B------:R-:W-:-:S13]  /*4670*/  ISETP.NE.AND P0, PT, R0, 0xf, PT ;  /* 0x0000000f0000780c */ /* 0x000fda0003f05270 */
[----:B------:R-:W-:Y:S05]  /*4680*/  @!P0 BRA `(.L_x_4133) ;  /* 0x0000000000a48947 */ /* 0x000fea0003800000 */
[----:B------:R-:W-:-:S13]  /*4690*/  ISETP.NE.AND P0, PT, R0, 0x17, PT ;  /* 0x000000170000780c */ /* 0x000fda0003f05270 */
[----:B------:R-:W-:Y:S05]  /*46a0*/  @!P0 BRA `(.L_x_4134) ;  /* 0x0000000000608947 */ /* 0x000fea0003800000 */
[----:B------:R-:W-:-:S13]  /*46b0*/  ISETP.NE.AND P0, PT, R0, 0x18, PT ;  /* 0x000000180000780c */ /* 0x000fda0003f05270 */
[----:B------:R-:W-:Y:S05]  /*46c0*/  @P0 BRA `(.L_x_4122) ;  /* 0x0000000800080947 */ /* 0x000fea0003800000 */
[----:B------:R-:W3:Y:S01]  /*46d0*/  LDG.E.U8 R0, desc[UR36][R2.64] ;  /* 0x0000002402007981 */ /* 0x000ee2000c1e1100 */
[----:B------:R-:W-:Y:S02]  /*46e0*/  IMAD.MOV.U32 R8, RZ, RZ, -0x800000 ;  /* 0xff800000ff087424 */ /* 0x000fe400078e00ff */
[----:B---3--:R-:W-:-:S05]  /*46f0*/  IMAD.SHL.U32 R0, R0, 0x1000000, RZ ;  /* 0x0100000000007824 */ /* 0x008fca00078e00ff */
        /* <DEDUP_REMOVED lines=19> */
.L_x_4134:
[----:B------:R-:W3:Y:S02]  /*4830*/  LDG.E.U8 R2, desc[UR36][R2.64] ;  /* 0x0000002402027981 */ /* 0x000ee4000c1e1100 */
[C---:B---3--:R-:W-:Y:S02]  /*4840*/  IMAD.SHL.U32 R0, R2.reuse, 0x2000000, RZ ;  /* 0x0200000002007824 */ /* 0x048fe400078e00ff */
        /* <DEDUP_REMOVED lines=13> */
.L_x_4133:
[----:B------:R-:W3:Y:S02]  /*4920*/  LDG.E.U16 R0, desc[UR36][R2.64] ;  /* 0x0000002402007981 */ /* 0x000ee4000c1e1500 */
[----:B---3--:R-:W-:-:S05]  /*4930*/  IMAD.U32 R0, R0, 0x10000, RZ ;  /* 0x0001000000007824 */ /* 0x008fca00078e00ff */
[----:B------:R-:W-:-:S04]  /*4940*/  FSETP.NEU.FTZ.AND P0, PT, R0, RZ, PT ;  /* 0x000000ff0000720b */ /* 0x000fc80003f1d000 */
[----:B------:R-:W-:Y:S01]  /*4950*/  P2R R17, PR, RZ, 0x1 ;  /* 0x00000001ff117803 */ /* 0x000fe20000000000 */
[----:B------:R-:W-:Y:S08]  /*4960*/  BRA `(.L_x_4123) ;  /* 0x0000000400cc7947 */ /* 0x000ff00003800000 */
.L_x_4130:
        /* <DEDUP_REMOVED lines=8> */
[----:B------:R-:W3:Y:S02]  /*49f0*/  LDG.E.U16 R2, desc[UR36][R2.64] ;  /* 0x0000002402027981 */ /* 0x000ee4000c1e1500 */
[----:B---3--:R-:W-:-:S04]  /*4a00*/  ISETP.NE.AND P0, PT, R2, RZ, PT ;  /* 0x000000ff0200720c */ /* 0x008fc80003f05270 */
[----:B------:R-:W-:Y:S01]  /*4a10*/  P2R R17, PR, RZ, 0x1 ;  /* 0x00000001ff117803 */ /* 0x000fe20000000000 */
[----:B------:R-:W-:Y:S08]  /*4a20*/  BRA `(.L_x_4123) ;  /* 0x00000004009c7947 */ /* 0x000ff00003800000 */
.L_x_4137:
[----:B------:R-:W3:Y:S01]  /*4a30*/  LDG.E.U8 R2, desc[UR36][R2.64] ;  /* 0x0000002402027981 */ /* 0x000ee2000c1e1100 */
[----:B------:R-:W-:Y:S01]  /*4a40*/  BSSY B0, `(.L_x_4138) ;  /* 0x0000018000007945 */ /* 0x000fe20003800000 */
[----:B------:R-:W-:Y:S01]  /*4a50*/  IMAD.MOV.U32 R0, RZ, RZ, RZ ;  /* 0x000000ffff007224 */ /* 0x000fe200078e00ff */
[----:B---3--:R-:W-:-:S13]  /*4a60*/  ISETP.NE.AND P0, PT, R2, RZ, PT ;  /* 0x000000ff0200720c */ /* 0x008fda0003f05270 */
        /* <DEDUP_REMOVED lines=17> */
.L_x_4141:
[----:B------:R-:W-:Y:S05]  /*4b80*/  BSYNC B1 ;  /* 0x0000000000017941 */ /* 0x000fea0003800000 */
.L_x_4140:
[----:B------:R-:W-:Y:S01]  /*4b90*/  LEA R3, R0, 0x3b800000, 0x17 ;  /* 0x3b80000000037811 */ /* 0x000fe200078eb8ff */
[----:B------:R-:W-:-:S05]  /*4ba0*/  IMAD.SHL.U32 R0, R2, 0x100000, RZ ;  /* 0x0010000002007824 */ /* 0x000fca00078e00ff */
[----:B------:R-:W-:-:S07]  /*4bb0*/  LOP3.LUT R0, R3, R0, R4, 0xfe, !PT ;  /* 0x0000000003007212 */ /* 0x000fce00078efe04 */
.L_x_4139:
[----:B------:R-:W-:Y:S05]  /*4bc0*/  BSYNC B0 ;  /* 0x0000000000007941 */ /* 0x000fea0003800000 */
.L_x_4138:
[----:B------:R-:W-:-:S04]  /*4bd0*/  FSETP.NEU.FTZ.AND P0, PT, R0, RZ, PT ;  /* 0x000000ff0000720b */ /* 0x000fc80003f1d000 */
[----:B------:R-:W-:Y:S01]  /*4be0*/  P2R R17, PR, RZ, 0x1 ;  /* 0x00000001ff117803 */ /* 0x000fe20000000000 */
[----:B------:R-:W-:Y:S08]  /*4bf0*/  BRA `(.L_x_4123) ;  /* 0x0000000400287947 */ /* 0x000ff00003800000 */
.L_x_4136:
        /* <DEDUP_REMOVED lines=21> */
.L_x_4145:
[----:B------:R-:W-:Y:S05]  /*4d50*/  BSYNC B1 ;  /* 0x0000000000017941 */ /* 0x000fea0003800000 */
.L_x_4144:
[----:B------:R-:W-:Y:S01]  /*4d60*/  LEA R3, R0, 0x37800000, 0x17 ;  /* 0x3780000000037811 */ /* 0x000fe200078eb8ff */
[----:B------:R-:W-:-:S05]  /*4d70*/  IMAD.SHL.U32 R0, R2, 0x200000, RZ ;  /* 0x0020000002007824 */ /* 0x000fca00078e00ff */
[----:B------:R-:W-:-:S07]  /*4d80*/  LOP3.LUT R0, R3, R0, R4, 0xfe, !PT ;  /* 0x0000000003007212 */ /* 0x000fce00078efe04 */
.L_x_4143:
[----:B------:R-:W-:Y:S05]  /*4d90*/  BSYNC B0 ;  /* 0x0000000000007941 */ /* 0x000fea0003800000 */
.L_x_4142:
[----:B------:R-:W-:-:S04]  /*4da0*/  FSETP.NEU.FTZ.AND P0, PT, R0, RZ, PT ;  /* 0x000000ff0000720b */ /* 0x000fc80003f1d000 */
[----:B------:R-:W-:Y:S01]  /*4db0*/  P2R R17, PR, RZ, 0x1 ;  /* 0x00000001ff117803 */ /* 0x000fe20000000000 */
[----:B------:R-:W-:Y:S08]  /*4dc0*/  BRA `(.L_x_4123) ;  /* 0x0000000000b47947 */ /* 0x000ff00003800000 */
.L_x_4135:
[----:B------:R-:W-:-:S13]  /*4dd0*/  ISETP.NE.AND P0, PT, R0, 0x1c, PT ;  /* 0x0000001c0000780c */ /* 0x000fda0003f05270 */
[----:B------:R-:W-:Y:S05]  /*4de0*/  @!P0 BRA `(.L_x_4146) ;  /* 0x0000000000a08947 */ /* 0x000fea0003800000 */
[----:B------:R-:W-:-:S13]  /*4df0*/  ISETP.NE.AND P0, PT, R0, 0x1d, PT ;  /* 0x0000001d0000780c */ /* 0x000fda0003f05270 */
[----:B------:R-:W-:Y:S05]  /*4e00*/  @!P0 BRA `(.L_x_4147) ;  /* 0x0000000000848947 */ /* 0x000fea0003800000 */
[----:B------:R-:W-:-:S13]  /*4e10*/  ISETP.NE.AND P0, PT, R0, 0x2c, PT ;  /* 0x0000002c0000780c */ /* 0x000fda0003f05270 */
[----:B------:R-:W-:Y:S05]  /*4e20*/  @P0 BRA `(.L_x_4122) ;  /* 0x0000000000300947 */ /* 0x000fea0003800000 */
[----:B------:R-:W3:Y:S01]  /*4e30*/  LDG.E.U8 R2, desc[UR36][R2.64] ;  /* 0x0000002402027981 */ /* 0x000ee2000c1e1100 */
[----:B------:R-:W-:Y:S01]  /*4e40*/  BSSY B0, `(.L_x_4148) ;  /* 0x0000007000007945 */ /* 0x000fe20003800000 */
[----:B------:R-:W-:Y:S01]  /*4e50*/  IMAD.MOV.U32 R0, RZ, RZ, 0x400000 ;  /* 0x00400000ff007424 */ /* 0x000fe200078e00ff */
[----:B---3--:R-:W-:-:S13]  /*4e60*/  ISETP.NE.AND P0, PT, R2, RZ, PT ;  /* 0x000000ff0200720c */ /* 0x008fda0003f05270 */
[----:B------:R-:W-:Y:S05]  /*4e70*/  @!P0 BRA `(.L_x_4149) ;  /* 0x00000000000c8947 */ /* 0x000fea0003800000 */
[----:B------:R-:W-:-:S13]  /*4e80*/  ISETP.NE.AND P0, PT, R2, 0xff, PT ;  /* 0x000000ff0200780c */ /* 0x000fda0003f05270 */
[----:B------:R-:W-:Y:S02]  /*4e90*/  @!P0 IMAD.MOV.U32 R0, RZ, RZ, 0x7f800001 ;  /* 0x7f800001ff008424 */ /* 0x000fe400078e00ff */
[----:B------:R-:W-:-:S07]  /*4ea0*/  @P0 IMAD.SHL.U32 R0, R2, 0x800000, RZ ;  /* 0x0080000002000824 */ /* 0x000fce00078e00ff */
.L_x_4149:
[----:B------:R-:W-:Y:S05]  /*4eb0*/  BSYNC B0 ;  /* 0x0000000000007941 */ /* 0x000fea0003800000 */
.L_x_4148:
[----:B------:R-:W-:-:S04]  /*4ec0*/  FSETP.NEU.FTZ.AND P0, PT, R0, RZ, PT ;  /* 0x000000ff0000720b */ /* 0x000fc80003f1d000 */
[----:B------:R-:W-:Y:S01]  /*4ed0*/  P2R R17, PR, RZ, 0x1 ;  /* 0x00000001ff117803 */ /* 0x000fe20000000000 */
[----:B------:R-:W-:Y:S08]  /*4ee0*/  BRA `(.L_x_4123) ;  /* 0x00000000006c7947 */ /* 0x000ff00003800000 */
.L_x_4122:
        /* <DEDUP_REMOVED lines=15> */
[----:B012-45:R-:W-:Y:S05]  /*4fe0*/  CALL.ABS.NOINC R2 ;  /* 0x0000000002007343 */ /* 0x037fea0003c00000 */
.L_x_4150:
[----:B------:R-:W-:-:S04]  /*4ff0*/  PLOP3.LUT P0, PT, PT, PT, PT, 0x8, 0x0 ;  /* 0x000000000000781c */ /* 0x000fc80003f0e170 */
[----:B------:R-:W-:Y:S01]  /*5000*/  P2R R17, PR, RZ, 0x1 ;  /* 0x00000001ff117803 */ /* 0x000fe20000000000 */
[----:B------:R-:W-:Y:S08]  /*5010*/  BRA `(.L_x_4123) ;  /* 0x0000000000207947 */ /* 0x000ff00003800000 */
.L_x_4147:
[----:B------:R-:W3:Y:S02]  /*5020*/  LDG.E.64 R2, desc[UR36][R2.64] ;  /* 0x0000002402027981 */ /* 0x000ee4000c1e1b00 */
[----:B---3--:R-:W-:-:S04]  /*5030*/  ISETP.NE.U32.AND P0, PT, R2, RZ, PT ;  /* 0x000000ff0200720c */ /* 0x008fc80003f05070 */
[----:B------:R-:W-:-:S04]  /*5040*/  ISETP.NE.AND.EX P0, PT, R3, RZ, PT, P0 ;  /* 0x000000ff0300720c */ /* 0x000fc80003f05300 */
[----:B------:R-:W-:Y:S01]  /*5050*/  P2R R17, PR, RZ, 0x1 ;  /* 0x00000001ff117803 */ /* 0x000fe20000000000 */
[----:B------:R-:W-:Y:S08]  /*5060*/  BRA `(.L_x_4123) ;  /* 0x00000000000c7947 */ /* 0x000ff00003800000 */
.L_x_4146:
[----:B------:R-:W3:Y:S02]  /*5070*/  LDG.E R2, desc[UR36][R2.64] ;  /* 0x0000002402027981 */ /* 0x000ee4000c1e1900 */
[----:B---3--:R-:W-:-:S04]  /*5080*/  ISETP.NE.AND P0, PT, R2, RZ, PT ;  /* 0x000000ff0200720c */ /* 0x008fc80003f05270 */
[----:B------:R-:W-:-:S09]  /*5090*/  P2R R17, PR, RZ, 0x1 ;  /* 0x00000001ff117803 */ /* 0x000fd20000000000 */
.L_x_4123:
        /* <DEDUP_REMOVED lines=16> */
[----:B------:R-:W3:Y:S02]  /*51a0*/  LDG.E.S8 R22, desc[UR36][R2.64] ;  /* 0x0000002402167981 */ /* 0x000ee4000c1e1300 */
[----:B---3--:R-:W-:Y:S01]  /*51b0*/  SHF.R.S32.HI R23, RZ, 0x1f, R22 ;  /* 0x0000001fff177819 */ /* 0x008fe20000011416 */
[----:B------:R-:W-:Y:S06]  /*51c0*/  BRA `(.L_x_4156) ;  /* 0x0000000c00547947 */ /* 0x000fec0003800000 */
.L_x_4154:
[----:B------:R0:W5:Y:S01]  /*51d0*/  LDG.E.U8 R22, desc[UR36][R2.64] ;  /* 0x0000002402167981 */ /* 0x000162000c1e1100 */
[----:B------:R-:W-:Y:S01]  /*51e0*/  IMAD.MOV.U32 R23, RZ, RZ, RZ ;  /* 0x000000ffff177224 */ /* 0x000fe200078e00ff */
[----:B------:R-:W-:Y:S06]  /*51f0*/  BRA `(.L_x_4156) ;  /* 0x0000000c00487947 */ /* 0x000fec0003800000 */
.L_x_4153:
        /* <DEDUP_REMOVED lines=8> */
.L_x_4158:
[----:B------:R-:W3:Y:S02]  /*5280*/  LDG.E R22, desc[UR36][R2.64] ;  /* 0x0000002402167981 */ /* 0x000ee4000c1e1900 */
[----:B---3--:R-:W-:Y:S01]  /*5290*/  SHF.R.S32.HI R23, RZ, 0x1f, R22 ;  /* 0x0000001fff177819 */ /* 0x008fe20000011416 */
[----:B------:R-:W-:Y:S06]  /*52a0*/  BRA `(.L_x_4156) ;  /* 0x0000000c001c7947 */ /* 0x000fec0003800000 */
.L_x_4157:
[----:B------:R-:W3:Y:S02]  /*52b0*/  LDG.E.S16 R22, desc[UR36][R2.64] ;  /* 0x0000002402167981 */ /* 0x000ee4000c1e1700 */
[----:B---3--:R-:W-:Y:S01]  /*52c0*/  SHF.R.S32.HI R23, RZ, 0x1f, R22 ;  /* 0x0000001fff177819 */ /* 0x008fe20000011416 */
[----:B------:R-:W-:Y:S06]  /*52d0*/  BRA `(.L_x_4156) ;  /* 0x0000000c00107947 */ /* 0x000fec0003800000 */
.L_x_4152:
[----:B------:R-:W-:-:S13]  /*52e0*/  ISETP.GT.AND P0, PT, R0, 0x6, PT ;  /* 0x000000060000780c */ /* 0x000fda0003f04270 */
[----:B------:R-:W-:Y:S05]  /*52f0*/  @P0 BRA `(.L_x_4159) ;  /* 0x00000000002c0947 */ /* 0x000fea0003800000 */
[----:B------:R-:W-:-:S13]  /*5300*/  ISETP.NE.AND P0, PT, R0, 0x5, PT ;  /* 0x000000050000780c */ /* 0x000fda0003f05270 */
[----:B------:R-:W-:Y:S05]  /*5310*/  @!P0 BRA `(.L_x_4160) ;  /* 0x0000000000148947 */ /* 0x000fea0003800000 */
[----:B------:R-:W-:-:S13]  /*5320*/  ISETP.NE.AND P0, PT, R0, 0x6, PT ;  /* 0x000000060000780c */ /* 0x000fda0003f05270 */
[----:B------:R-:W-:Y:S05]  /*5330*/  @P0 BRA `(.L_x_4155) ;  /* 0x0000000800a00947 */ /* 0x000fea0003800000 */
[----:B------:R-:W3:Y:S02]  /*5340*/  LDG.E R2, desc[UR36][R2.64] ;  /* 0x0000002402027981 */ /* 0x000ee4000c1e1900 */
[----:B---3--:R0:W3:Y:S01]  /*5350*/  F2I.S64.TRUNC R22, R2 ;  /* 0x0000000200167311 */ /* 0x0080e2000020d900 */
[----:B------:R-:W-:Y:S05]  /*5360*/  BRA `(.L_x_4156) ;  /* 0x0000000800ec7947 */ /* 0x000fea0003800000 */
.L_x_4160:
[----:B------:R-:W3:Y:S02]  /*5370*/  LDG.E.U16 R2, desc[UR36][R2.64] ;  /* 0x0000002402027981 */ /* 0x000ee4000c1e1500 */
[----:B---3--:R-:W-:-:S06]  /*5380*/  HADD2.F32 R22, -RZ, R2.H0_H0 ;  /* 0x20000002ff167230 */ /* 0x008fcc0000004100 */
[----:B------:R-:W0:Y:S01]  /*5390*/  F2I.S64.TRUNC R22, R22 ;  /* 0x0000001600167311 */ /* 0x000e22000020d900 */
[----:B------:R-:W-:Y:S05]  /*53a0*/  BRA `(.L_x_4156) ;  /* 0x0000000800dc7947 */ /* 0x000fea0003800000 */
.L_x_4159:
[----:B------:R-:W-:-:S13]  /*53b0*/  ISETP.NE.AND P0, PT, R0, 0x7, PT ;  /* 0x000000070000780c */ /* 0x000fda0003f05270 */
[----:B------:R-:W-:Y:S05]  /*53c0*/  @!P0 BRA `(.L_x_4161) ;  /* 0x00000000002c8947 */ /* 0x000fea0003800000 */
[----:B------:R-:W-:-:S13]  /*53d0*/  ISETP.NE.AND P0, PT, R0, 0x8, PT ;  /* 0x000000080000780c */ /* 0x000fda0003f05270 */
[----:B------:R-:W-:Y:S05]  /*53e0*/  @!P0 BRA `(.L_x_4162) ;  /* 0x0000000000148947 */ /* 0x000fea0003800000 */
[----:B------:R-:W-:-:S13]  /*53f0*/  ISETP.NE.AND P0, PT, R0, 0x9, PT ;  /* 0x000000090000780c */ /* 0x000fda0003f05270 */
[----:B------:R-:W-:Y:S05]  /*5400*/  @P0 BRA `(.L_x_4155) ;  /* 0x00000008006c0947 */ /* 0x000fea0003800000 */
[----:B------:R-:W3:Y:S02]  /*5410*/  LDG.E R2, desc[UR36][R2.64] ;  /* 0x0000002402027981 */ /* 0x000ee4000c1e1900 */
[----:B---3--:R0:W3:Y:S01]  /*5420*/  F2I.S64.TRUNC R22, R2 ;  /* 0x0000000200167311 */ /* 0x0080e2000020d900 */
[----:B------:R-:W-:Y:S05]  /*5430*/  BRA `(.L_x_4156) ;  /* 0x0000000800b87947 */ /* 0x000fea0003800000 */
.L_x_4162:
[----:B------:R-:W3:Y:S02]  /*5440*/  LDG.E.U16 R2, desc[UR36][R2.64] ;  /* 0x0000002402027981 */ /* 0x000ee4000c1e1500 */
[----:B---3--:R-:W-:-:S06]  /*5450*/  HADD2.F32 R22, -RZ, R2.H0_H0 ;  /* 0x20000002ff167230 */ /* 0x008fcc0000004100 */
[----:B------:R-:W0:Y:S01]  /*5460*/  F2I.S64.TRUNC R22, R22 ;  /* 0x0000001600167311 */ /* 0x000e22000020d900 */
[----:B------:R-:W-:Y:S05]  /*5470*/  BRA `(.L_x_4156) ;  /* 0x0000000800a87947 */ /* 0x000fea0003800000 */
.L_x_4161:
[----:B------:R-:W3:Y:S02]  /*5480*/  LDG.E.64 R2, desc[UR36][R2.64] ;  /* 0x0000002402027981 */ /* 0x000ee4000c1e1b00 */
[----:B---3--:R0:W3:Y:S01]  /*5490*/  F2I.S64.F64.TRUNC R22, R2 ;  /* 0x0000000200167311 */ /* 0x0080e2000030d900 */
[----:B------:R-:W-:Y:S05]  /*54a0*/  BRA `(.L_x_4156) ;  /* 0x00000008009c7947 */ /* 0x000fea0003800000 */
.L_x_4151:
        /* <DEDUP_REMOVED lines=8> */
[----:B------:R-:W3:Y:S01]  /*5530*/  LDG.E.U8 R2, desc[UR36][R2.64] ;  /* 0x0000002402027981 */ /* 0x000ee2000c1e1100 */
[----:B------:R-:W-:Y:S01]  /*5540*/  IMAD.MOV.U32 R23, RZ, RZ, RZ ;  /* 0x000000ffff177224 */ /* 0x000fe200078e00ff */
[----:B---3--:R-:W-:-:S04]  /*5550*/  ISETP.NE.AND P0, PT, R2, RZ, PT ;  /* 0x000000ff0200720c */ /* 0x008fc80003f05270 */
[----:B------:R-:W-:Y:S01]  /*5560*/  SEL R22, RZ, 0x1, !P0 ;  /* 0x00000001ff167807 */ /* 0x000fe20004000000 */
[----:B------:R-:W-:Y:S08]  /*5570*/  BRA `(.L_x_4156) ;  /* 0x0000000800687947 */ /* 0x000ff00003800000 */
.L_x_4165:
[----:B------:R-:W3:Y:S02]  /*5580*/  LDG.E.64 R2, desc[UR36][R2.64] ;  /* 0x0000002402027981 */ /* 0x000ee4000c1e1b00 */
[----:B---3--:R0:W3:Y:S01]  /*5590*/  F2I.S64.F64.TRUNC R22, R2 ;  /* 0x0000000200167311 */ /* 0x0080e2000030d900 */
[----:B------:R-:W-:Y:S05]  /*55a0*/  BRA `(.L_x_4156) ;  /* 0x00000008005c7947 */ /* 0x000fea0003800000 */
.L_x_4164:
        /* <DEDUP_REMOVED lines=25> */
[----:B------:R3:W4:Y:S01]  /*5740*/  F2I.S64.TRUNC R22, R5 ;  /* 0x0000000500167311 */ /* 0x000722000020d900 */
[----:B------:R-:W-:Y:S05]  /*5750*/  BRA `(.L_x_4156) ;  /* 0x0000000400f07947 */ /* 0x000fea0003800000 */
.L_x_4167:
        /* <DEDUP_REMOVED lines=12> */
[----:B------:R0:W3:Y:S01]  /*5820*/  F2I.S64.TRUNC R22, R4 ;  /* 0x0000000400167311 */ /* 0x0000e2000020d900 */
[----:B------:R-:W-:Y:S05]  /*5830*/  BRA `(.L_x_4156) ;  /* 0x0000000400b87947 */ /* 0x000fea0003800000 */
.L_x_4166:
[----:B------:R-:W3:Y:S02]  /*5840*/  LDG.E.U16 R22, desc[UR36][R2.64] ;  /* 0x0000002402167981 */ /* 0x000ee4000c1e1500 */
[----:B---3--:R-:W-:-:S06]  /*5850*/  IMAD.U32 R22, R22, 0x10000, RZ ;  /* 0x0001000016167824 */ /* 0x008fcc00078e00ff */
[----:B------:R-:W0:Y:S01]  /*5860*/  F2I.S64.TRUNC R22, R22 ;  /* 0x0000001600167311 */ /* 0x000e22000020d900 */
[----:B------:R-:W-:Y:S05]  /*5870*/  BRA `(.L_x_4156) ;  /* 0x0000000400a87947 */ /* 0x000fea0003800000 */
.L_x_4163:
        /* <DEDUP_REMOVED lines=11> */
.L_x_4170:
        /* <DEDUP_REMOVED lines=21> */
.L_x_4174:
[----:B------:R-:W-:Y:S05]  /*5a80*/  BSYNC B1 ;  /* 0x0000000000017941 */ /* 0x000fea0003800000 */
.L_x_4173:
[----:B------:R-:W-:Y:S01]  /*5a90*/  IMAD.SHL.U32 R2, R2, 0x100000, RZ ;  /* 0x0010000002027824 */ /* 0x000fe200078e00ff */
[----:B------:R-:W-:-:S04]  /*5aa0*/  LEA R3, R0, 0x3b800000, 0x17 ;  /* 0x3b80000000037811 */ /* 0x000fc800078eb8ff */
[----:B------:R-:W-:-:S07]  /*5ab0*/  LOP3.LUT R22, R3, R2, R22, 0xfe, !PT ;  /* 0x0000000203167212 */ /* 0x000fce00078efe16 */
.L_x_4172:
[----:B------:R-:W-:Y:S05]  /*5ac0*/  BSYNC B0 ;  /* 0x0000000000007941 */ /* 0x000fea0003800000 */
.L_x_4171:
[----:B------:R-:W0:Y:S01]  /*5ad0*/  F2I.S64.TRUNC R22, R22 ;  /* 0x0000001600167311 */ /* 0x000e22000020d900 */
[----:B------:R-:W-:Y:S05]  /*5ae0*/  BRA `(.L_x_4156) ;  /* 0x00000004000c7947 */ /* 0x000fea0003800000 */
.L_x_4169:
        /* <DEDUP_REMOVED lines=21> */
.L_x_4178:
[----:B------:R-:W-:Y:S05]  /*5c40*/  BSYNC B1 ;  /* 0x0000000000017941 */ /* 0x000fea0003800000 */
.L_x_4177:
[----:B------:R-:W-:Y:S01]  /*5c50*/  IMAD.SHL.U32 R2, R2, 0x200000, RZ ;  /* 0x0020000002027824 */ /* 0x000fe200078e00ff */
[----:B------:R-:W-:-:S04]  /*5c60*/  LEA R3, R0, 0x37800000, 0x17 ;  /* 0x3780000000037811 */ /* 0x000fc800078eb8ff */
[----:B------:R-:W-:-:S07]  /*5c70*/  LOP3.LUT R22, R3, R2, R22, 0xfe, !PT ;  /* 0x0000000203167212 */ /* 0x000fce00078efe16 */
.L_x_4176:
[----:B------:R-:W-:Y:S05]  /*5c80*/  BSYNC B0 ;  /* 0x0000000000007941 */ /* 0x000fea0003800000 */
.L_x_4175:
[----:B------:R-:W0:Y:S01]  /*5c90*/  F2I.S64.TRUNC R22, R22 ;  /* 0x0000001600167311 */ /* 0x000e22000020d900 */
[----:B------:R-:W-:Y:S05]  /*5ca0*/  BRA `(.L_x_4156) ;  /* 0x00000000009c7947 */ /* 0x000fea0003800000 */
.L_x_4168:
        /* <DEDUP_REMOVED lines=14> */
.L_x_4182:
[----:B------:R-:W-:Y:S05]  /*5d90*/  BSYNC B0 ;  /* 0x0000000000007941 */ /* 0x000fea0003800000 */
.L_x_4181:
[----:B------:R-:W0:Y:S01]  /*5da0*/  F2I.S64.TRUNC R22, R22 ;  /* 0x0000001600167311 */ /* 0x000e22000020d900 */
[----:B------:R-:W-:Y:S05]  /*5db0*/  BRA `(.L_x_4156) ;  /* 0x0000000000587947 */ /* 0x000fea0003800000 */
.L_x_4155:
        /* <DEDUP_REMOVED lines=16> */
.L_x_4183:
[----:B------:R-:W-:Y:S01]  /*5ec0*/  CS2R R22, SRZ ;  /* 0x0000000000167805 */ /* 0x000fe2000001ff00 */
[----:B------:R-:W-:Y:S06]  /*5ed0*/  BRA `(.L_x_4156) ;  /* 0x0000000000107947 */ /* 0x000fec0003800000 */
.L_x_4180:
[----:B------:R0:W5:Y:S01]  /*5ee0*/  LDG.E.64 R22, desc[UR36][R2.64] ;  /* 0x0000002402167981 */ /* 0x000162000c1e1b00 */
[----:B------:R-:W-:Y:S05]  /*5ef0*/  BRA `(.L_x_4156) ;  /* 0x0000000000087947 */ /* 0x000fea0003800000 */
.L_x_4179:
[----:B------:R0:W5:Y:S01]  /*5f00*/  LDG.E R22, desc[UR36][R2.64] ;  /* 0x0000002402167981 */ /* 0x000162000c1e1900 */
[----:B------:R-:W-:-:S07]  /*5f10*/  IMAD.MOV.U32 R23, RZ, RZ, RZ ;  /* 0x000000ffff177224 */ /* 0x000fce00078e00ff */
.L_x_4156:
[----:B------:R-:W-:Y:S01]  /*5f20*/  ISETP.NE.AND P0, PT, R17, RZ, PT ;  /* 0x000000ff1100720c */ /* 0x000fe20003f05270 */
[----:B------:R-:W-:-:S03]  /*5f30*/  VIADD R34, R34, 0x80 ;  /* 0x0000008022227836 */ /* 0x000fc60000000000 */
[----:B------:R-:W-:-:S05]  /*5f40*/  SEL R0, RZ, 0x1, !P0 ;  /* 0x00000001ff007807 */ /* 0x000fca0004000000 */
[----:B------:R0:W-:Y:S04]  /*5f50*/  STL.S16 [R1], R0 ;  /* 0x0000000001007387 */ /* 0x0001e80000100600 */
.L_x_4087:
[----:B------:R-:W-:Y:S05]  /*5f60*/  BSYNC B7 ;  /* 0x0000000000077941 */ /* 0x000fea0003800000 */
.L_x_4086:
[----:B------:R-:W-:Y:S01]  /*5f70*/  ISETP.GE.AND P0, PT, R34, R29, PT ;  /* 0x0000001d2200720c */ /* 0x000fe20003f06270 */
[----:B------:R-:W-:Y:S01]  /*5f80*/  BSSY B7, `(.L_x_4184) ;  /* 0x00002fa000077945 */ /* 0x000fe20003800000 */
[----:B------:R-:W-:Y:S02]  /*5f90*/  PRMT R37, RZ, 0x7610, R37 ;  /* 0x00007610ff257816 */ /* 0x000fe40000000025 */
[----:B------:R-:W-:Y:S02]  /*5fa0*/  CS2R R32, SRZ ;  /* 0x0000000000207805 */ /* 0x000fe4000001ff00 */
[----:B------:R-:W-:Y:S02]  /*5fb0*/  PRMT R36, RZ, 0x7610, R36 ;  /* 0x00007610ff247816 */ /* 0x000fe40000000024 */
[----:B------:R-:W-:Y:S01]  /*5fc0*/  CS2R R16, SRZ ;  /* 0x0000000000107805 */ /* 0x000fe2000001ff00 */
[----:B--2---:R-:W-:Y:S01]  /*5fd0*/  IMAD.MOV.U32 R30, RZ, RZ, RZ ;  /* 0x000000ffff1e7224 */ /* 0x004fe200078e00ff */
[----:B----4-:R-:W-:-:S03]  /*5fe0*/  CS2R R28, SRZ ;  /* 0x00000000001c7805 */ /* 0x010fc6000001ff00 */
[----:B------:R-:W-:Y:S05]  /*5ff0*/  @P0 BRA `(.L_x_4185) ;  /* 0x0000002c00c80947 */ /* 0x000fea0003800000 */
[----:B0-----:R-:W0:Y:S01]  /*6000*/  S2R R0, SR_CTAID.X ;  /* 0x0000000000007919 */ /* 0x001e220000002500 */
[----:B---3--:R-:W2:Y:S01]  /*6010*/  LDC.U8 R4, c[0x0][0x24c] ;  /* 0x00009300ff047b82 */ /* 0x008ea20000000000 */
[----:B------:R-:W-:Y:S01]  /*6020*/  ULDC UR4, c[0x0][0x250] ;  /* 0x0000940000047ab9 */ /* 0x000fe20000000800 */
[----:B------:R-:W-:Y:S06]  /*6030*/  BSSY B6, `(.L_x_4186) ;  /* 0x00000f8000067945 */ /* 0x000fec0003800000 */
[----:B------:R-:W3:Y:S01]  /*6040*/  LDC.64 R2, c[0x0][0x230] ;  /* 0x00008c00ff027b82 */ /* 0x000ee20000000a00 */
[----:B0-----:R-:W-:Y:S01]  /*6050*/  IMAD R16, R0, 0x200, R34 ;  /* 0x0000020000107824 */ /* 0x001fe200078e0222 */
[----:B--2---:R-:W-:-:S03]  /*6060*/  PRMT R0, R4, 0x9910, RZ ;  /* 0x0000991004007816 */ /* 0x004fc600000000ff */
[----:B------:R-:W-:Y:S01]  /*6070*/  IMAD R5, R16, UR4, RZ ;  /* 0x0000000410057c24 */ /* 0x000fe2000f8e02ff */
[----:B------:R-:W-:-:S04]  /*6080*/  ISETP.GT.AND P1, PT, R0, 0x9, PT ;  /* 0x000000090000780c */ /* 0x000fc80003f24270 */
[----:B---3--:R-:W-:-:S05]  /*6090*/  IADD3 R2, P0, R5, R2, RZ ;  /* 0x0000000205027210 */ /* 0x008fca0007f1e0ff */
        /* <DEDUP_REMOVED lines=14> */
.L_x_4190:
[----:B------:R-:W2:Y:S01]  /*6180*/  LDG.E.U8 R2, desc[UR36][R2.64] ;  /* 0x0000002402027981 */ /* 0x000ea2000c1e1100 */
[----:B------:R-:W-:Y:S01]  /*6190*/  IMAD.MOV.U32 R29, RZ, RZ, RZ ;  /* 0x000000ffff1d7224 */ /* 0x000fe200078e00ff */
[----:B--2---:R-:W-:Y:S01]  /*61a0*/  I2FP.F32.U32 R28, R2 ;  /* 0x00000002001c7245 */ /* 0x004fe20000201000 */
[----:B------:R-:W-:Y:S06]  /*61b0*/  BRA `(.L_x_4192) ;  /* 0x0000000c007c7947 */ /* 0x000fec0003800000 */
.L_x_4189:
        /* <DEDUP_REMOVED lines=10> */
.L_x_4194:
[----:B------:R-:W2:Y:S01]  /*6260*/  LDG.E R2, desc[UR36][R2.64] ;  /* 0x0000002402027981 */ /* 0x000ea2000c1e1900 */
[----:B------:R-:W-:Y:S01]  /*6270*/  IMAD.MOV.U32 R29, RZ, RZ, RZ ;  /* 0x000000ffff1d7224 */ /* 0x000fe200078e00ff */
[----:B--2---:R-:W-:Y:S01]  /*6280*/  I2FP.F32.S32 R28, R2 ;  /* 0x00000002001c7245 */ /* 0x004fe20000201400 */
[----:B------:R-:W-:Y:S06]  /*6290*/  BRA `(.L_x_4192) ;  /* 0x0000000c00447947 */ /* 0x000fec0003800000 */
.L_x_4193:
[----:B------:R-:W2:Y:S01]  /*62a0*/  LDG.E.U16 R2, desc[UR36][R2.64] ;  /* 0x0000002402027981 */ /* 0x000ea2000c1e1500 */
[----:B------:R-:W-:Y:S01]  /*62b0*/  IMAD.MOV.U32 R29, RZ, RZ, RZ ;  /* 0x000000ffff1d7224 */ /* 0x000fe200078e00ff */
[----:B--2---:R3:W4:Y:S01]  /*62c0*/  I2F.S16 R28, R2 ;  /* 0x00000002001c7306 */ /* 0x0047220000101400 */
[----:B------:R-:W-:Y:S05]  /*62d0*/  BRA `(.L_x_4192) ;  /* 0x0000000c00347947 */ /* 0x000fea0003800000 */
.L_x_4188:
        /* <DEDUP_REMOVED lines=9> */
.L_x_4196:
[----:B------:R-:W2:Y:S01]  /*6370*/  LDG.E.U16 R2, desc[UR36][R2.64] ;  /* 0x0000002402027981 */ /* 0x000ea2000c1e1500 */
[----:B------:R-:W-:Y:S02]  /*6380*/  IMAD.MOV.U32 R29, RZ, RZ, RZ ;  /* 0x000000ffff1d7224 */ /* 0x000fe400078e00ff */
[----:B--2---:R-:W-:Y:S01]  /*6390*/  HADD2.F32 R28, -RZ, R2.H0_H0 ;  /* 0x20000002ff1c7230 */ /* 0x004fe20000004100 */
[----:B------:R-:W-:Y:S06]  /*63a0*/  BRA `(.L_x_4192) ;  /* 0x0000000c00007947 */ /* 0x000fec0003800000 */
.L_x_4195:
        /* <DEDUP_REMOVED lines=8> */
.L_x_4198:
[----:B------:R-:W2:Y:S02]  /*6430*/  LDG.E R2, desc[UR36][R2.64] ;  /* 0x0000002402027981 */ /* 0x000ea4000c1e1900 */
[--C-:B--2---:R-:W-:Y:S02]  /*6440*/  HADD2.F32 R29, -RZ, R2.reuse.H1_H1 ;  /* 0x30000002ff1d7230 */ /* 0x104fe40000004100 */
[----:B------:R-:W-:Y:S01]  /*6450*/  HADD2.F32 R28, -RZ, R2.H0_H0 ;  /* 0x20000002ff1c7230 */ /* 0x000fe20000004100 */
[----:B------:R-:W-:Y:S06]  /*6460*/  BRA `(.L_x_4192) ;  /* 0x0000000800d07947 */ /* 0x000fec0003800000 */
.L_x_4197:
        /* <DEDUP_REMOVED lines=8> */
.L_x_4187:
        /* <DEDUP_REMOVED lines=13> */
.L_x_4201:
[----:B------:R-:W2:Y:S01]  /*65c0*/  LDG.E.128 R4, desc[UR36][R2.64] ;  /* 0x0000002402047981 */ /* 0x000ea2000c1e1d00 */
        /* <DEDUP_REMOVED lines=9> */
.L_x_4200:
        /* <DEDUP_REMOVED lines=27> */
.L_x_4203:
        /* <DEDUP_REMOVED lines=14> */
.L_x_4202:
[----:B------:R-:W2:Y:S01]  /*68f0*/  LDG.E.U16 R2, desc[UR36][R2.64] ;  /* 0x0000002402027981 */ /* 0x000ea2000c1e1500 */
[----:B------:R-:W-:Y:S02]  /*6900*/  IMAD.MOV.U32 R29, RZ, RZ, RZ ;  /* 0x000000ffff1d7224 */ /* 0x000fe400078e00ff */
[----:B--2---:R-:W-:Y:S01]  /*6910*/  IMAD.U32 R28, R2, 0x10000, RZ ;  /* 0x00010000021c7824 */ /* 0x004fe200078e00ff */
[----:B------:R-:W-:Y:S06]  /*6920*/  BRA `(.L_x_4192) ;  /* 0x0000000400a07947 */ /* 0x000fec0003800000 */
.L_x_4199:
        /* <DEDUP_REMOVED lines=12> */
.L_x_4206:
        /* <DEDUP_REMOVED lines=20> */
.L_x_4208:
[----:B------:R-:W-:Y:S05]  /*6b30*/  BSYNC B0 ;  /* 0x0000000000007941 */ /* 0x000fea0003800000 */
.L_x_4207:
[----:B------:R-:W-:Y:S01]  /*6b40*/  IMAD.SHL.U32 R2, R2, 0x100000, RZ ;  /* 0x0010000002027824 */ /* 0x000fe200078e00ff */
[----:B------:R-:W-:-:S04]  /*6b50*/  LEA R3, R0, 0x3b800000, 0x17 ;  /* 0x3b80000000037811 */ /* 0x000fc800078eb8ff */
[----:B------:R-:W-:Y:S01]  /*6b60*/  LOP3.LUT R28, R3, R2, R28, 0xfe, !PT ;  /* 0x00000002031c7212 */ /* 0x000fe200078efe1c */
[----:B------:R-:W-:Y:S06]  /*6b70*/  BRA `(.L_x_4192) ;  /* 0x00000004000c7947 */ /* 0x000fec0003800000 */
.L_x_4205:
        /* <DEDUP_REMOVED lines=20> */
.L_x_4210:
[----:B------:R-:W-:Y:S05]  /*6cc0*/  BSYNC B0 ;  /* 0x0000000000007941 */ /* 0x000fea0003800000 */
.L_x_4209:
[----:B------:R-:W-:Y:S01]  /*6cd0*/  IMAD.SHL.U32 R2, R2, 0x200000, RZ ;  /* 0x0020000002027824 */ /* 0x000fe200078e00ff */
[----:B------:R-:W-:-:S04]  /*6ce0*/  LEA R3, R0, 0x37800000, 0x17 ;  /* 0x3780000000037811 */ /* 0x000fc800078eb8ff */
[----:B------:R-:W-:Y:S01]  /*6cf0*/  LOP3.LUT R28, R3, R2, R28, 0xfe, !PT ;  /* 0x00000002031c7212 */ /* 0x000fe200078efe1c */
[----:B------:R-:W-:Y:S06]  /*6d00*/  BRA `(.L_x_4192) ;  /* 0x0000000000a87947 */ /* 0x000fec0003800000 */
.L_x_4204:
        /* <DEDUP_REMOVED lines=14> */
.L_x_4214:
[----:B------:R-:W-:Y:S05]  /*6df0*/  BSYNC B0 ;  /* 0x0000000000007941 */ /* 0x000fea0003800000 */
.L_x_4213:
[----:B------:R-:W-:Y:S01]  /*6e00*/  IMAD.MOV.U32 R29, RZ, RZ, RZ ;  /* 0x000000ffff1d7224 */ /* 0x000fe200078e00ff */
[----:B------:R-:W-:Y:S06]  /*6e10*/  BRA `(.L_x_4192) ;  /* 0x0000000000647947 */ /* 0x000fec0003800000 */
.L_x_4191:
        /* <DEDUP_REMOVED lines=16> */
.L_x_4215:
[----:B------:R-:W-:Y:S01]  /*6f20*/  CS2R R28, SRZ ;  /* 0x00000000001c7805 */ /* 0x000fe2000001ff00 */
[----:B------:R-:W-:Y:S06]  /*6f30*/  BRA `(.L_x_4192) ;  /* 0x00000000001c7947 */ /* 0x000fec0003800000 */
.L_x_4212:
[----:B------:R-:W2:Y:S01]  /*6f40*/  LDG.E.64 R2, desc[UR36][R2.64] ;  /* 0x0000002402027981 */ /* 0x000ea2000c1e1b00 */
[----:B------:R-:W-:Y:S01]  /*6f50*/  IMAD.MOV.U32 R29, RZ, RZ, RZ ;  /* 0x000000ffff1d7224 */ /* 0x000fe200078e00ff */
[----:B--2---:R0:W2:Y:S01]  /*6f60*/  I2F.U64 R28, R2 ;  /* 0x00000002001c7312 */ /* 0x0040a20000301000 */
[----:B------:R-:W-:Y:S05]  /*6f70*/  BRA `(.L_x_4192) ;  /* 0x00000000000c7947 */ /* 0x000fea0003800000 */
.L_x_4211:
[----:B------:R-:W2:Y:S01]  /*6f80*/  LDG.E R2, desc[UR36][R2.64] ;  /* 0x0000002402027981 */ /* 0x000ea2000c1e1900 */
[----:B------:R-:W-:Y:S01]  /*6f90*/  IMAD.MOV.U32 R29, RZ, RZ, RZ ;  /* 0x000000ffff1d7224 */ /* 0x000fe200078e00ff */
[----:B--2---:R-:W-:-:S07]  /*6fa0*/  I2FP.F32.U32 R28, R2 ;  /* 0x00000002001c7245 */ /* 0x004fce0000201000 */
.L_x_4192:
[----:B------:R-:W-:Y:S05]  /*6fb0*/  BSYNC B6 ;  /* 0x0000000000067941 */ /* 0x000fea0003800000 */
.L_x_4186:
[----:B------:R-:W1:Y:S01]  /*6fc0*/  LDC.64 R4, c[0x0][0x238] ;  /* 0x00008e00ff047b82 */ /* 0x000e620000000a00 */
[----:B------:R-:W-:Y:S01]  /*6fd0*/  PRMT R0, R31, 0x9910, RZ ;  /* 0x000099101f007816 */ /* 0x000fe200000000ff */
[----:B------:R-:W-:Y:S02]  /*6fe0*/  ULDC UR4, c[0x0][0x254] ;  /* 0x0000950000047ab9 */ /* 0x000fe40000000800 */
[----:B0-----:R-:W-:Y:S01]  /*6ff0*/  IMAD R3, R16, UR4, RZ ;  /* 0x0000000410037c24 */ /* 0x001fe2000f8e02ff */
        /* <DEDUP_REMOVED lines=16> */
.L_x_4219:
[----:B------:R-:W2:Y:S02]  /*7100*/  LDG.E.U8 R4, desc[UR36][R4.64] ;  /* 0x0000002404047981 */ /* 0x000ea4000c1e1100 */
[----:B--2---:R-:W-:-:S04]  /*7110*/  ISETP.NE.AND P0, PT, R4, RZ, PT ;  /* 0x000000ff0400720c */ /* 0x004fc80003f05270 */
[----:B------:R-:W-:Y:S01]  /*7120*/  P2R R31, PR, RZ, 0x1 ;  /* 0x00000001ff1f7803 */ /* 0x000fe20000000000 */
[----:B------:R-:W-:Y:S08]  /*7130*/  BRA `(.L_x_4221) ;  /* 0x0000000c00c87947 */ /* 0x000ff00003800000 */
.L_x_4218:
        /* <DEDUP_REMOVED lines=11> */
.L_x_4223:
[----:B------:R-:W2:Y:S02]  /*71f0*/  LDG.E R4, desc[UR36][R4.64] ;  /* 0x0000002404047981 */ /* 0x000ea4000c1e1900 */
[----:B--2---:R-:W-:-:S04]  /*7200*/  ISETP.NE.AND P0, PT, R4, RZ, PT ;  /* 0x000000ff0400720c */ /* 0x004fc80003f05270 */
[----:B------:R-:W-:Y:S01]  /*7210*/  P2R R31, PR, RZ, 0x1 ;  /* 0x00000001ff1f7803 */ /* 0x000fe20000000000 */
[----:B------:R-:W-:Y:S08]  /*7220*/  BRA `(.L_x_4221) ;  /* 0x0000000c008c7947 */ /* 0x000ff00003800000 */
.L_x_4222:
[----:B------:R-:W2:Y:S02]  /*7230*/  LDG.E.U16 R4, desc[UR36][R4.64] ;  /* 0x0000002404047981 */ /* 0x000ea4000c1e1500 */
[----:B--2---:R-:W-:-:S04]  /*7240*/  ISETP.NE.AND P0, PT, R4, RZ, PT ;  /* 0x000000ff0400720c */ /* 0x004fc80003f05270 */
[----:B------:R-:W-:Y:S01]  /*7250*/  P2R R31, PR, RZ, 0x1 ;  /* 0x00000001ff1f7803 */ /* 0x000fe20000000000 */
[----:B------:R-:W-:Y:S08]  /*7260*/  BRA `(.L_x_4221) ;  /* 0x0000000c007c7947 */ /* 0x000ff00003800000 */
.L_x_4217:
        /* <DEDUP_REMOVED lines=10> */
.L_x_4225:
[----:B------:R-:W2:Y:S02]  /*7310*/  LDG.E.U16 R0, desc[UR36][R4.64] ;  /* 0x0000002404007981 */ /* 0x000ea4000c1e1500 */
[----:B--2---:R-:W-:-:S05]  /*7320*/  HADD2.F32 R0, -RZ, R0.H0_H0 ;  /* 0x20000000ff007230 */ /* 0x004fca0000004100 */
[----:B------:R-:W-:-:S04]  /*7330*/  FSETP.NEU.FTZ.AND P0, PT, R0, RZ, PT ;  /* 0x000000ff0000720b */ /* 0x000fc80003f1d000 */
[----:B------:R-:W-:Y:S01]  /*7340*/  P2R R31, PR, RZ, 0x1 ;  /* 0x00000001ff1f7803 */ /* 0x000fe20000000000 */
[----:B------:R-:W-:Y:S08]  /*7350*/  BRA `(.L_x_4221) ;  /* 0x0000000c00407947 */ /* 0x000ff00003800000 */
.L_x_4224:
        /* <DEDUP_REMOVED lines=12> */
.L_x_4227:
[----:B---3--:R-:W3:Y:S02]  /*7420*/  LDG.E R2, desc[UR36][R4.64] ;  /* 0x0000002404027981 */ /* 0x008ee4000c1e1900 */
        /* <DEDUP_REMOVED lines=10> */
.L_x_4226:
[----:B------:R-:W2:Y:S02]  /*74d0*/  LDG.E.64 R4, desc[UR36][R4.64] ;  /* 0x0000002404047981 */ /* 0x000ea4000c1e1b00 */
[----:B--2---:R-:W-:-:S06]  /*74e0*/  DSETP.NEU.AND P0, PT, R4, RZ, PT ;  /* 0x000000ff0400722a */ /* 0x004fcc0003f0d000 */
[----:B------:R-:W-:Y:S01]  /*74f0*/  P2R R31, PR, RZ, 0x1 ;  /* 0x00000001ff1f7803 */ /* 0x000fe20000000000 */
[----:B------:R-:W-:Y:S07]  /*7500*/  BRA `(.L_x_4221) ;  /* 0x0000000800d47947 */ /* 0x000fee0003800000 */
.L_x_4216:
        /* <DEDUP_REMOVED lines=12> */
.L_x_4230:
[----:B------:R-:W2:Y:S02]  /*75d0*/  LDG.E.128 R4, desc[UR36][R4.64] ;  /* 0x0000002404047981 */ /* 0x000ea4000c1e1d00 */
[----:B--2---:R-:W-:-:S06]  /*75e0*/  DSETP.NEU.AND P0, PT, R6, RZ, PT ;  /* 0x000000ff0600722a */ /* 0x004fcc0003f0d000 */
[----:B------:R-:W-:-:S06]  /*75f0*/  DSETP.NEU.OR P0, PT, R4, RZ, P0 ;  /* 0x000000ff0400722a */ /* 0x000fcc000070d400 */
[----:B------:R-:W-:Y:S01]  /*7600*/  P2R R31, PR, RZ, 0x1 ;  /* 0x00000001ff1f7803 */ /* 0x000fe20000000000 */
[----:B------:R-:W-:Y:S07]  /*7610*/  BRA `(.L_x_4221) ;  /* 0x0000000800907947 */ /* 0x000fee0003800000 */
.L_x_4229:
        /* <DEDUP_REMOVED lines=9> */
[----:B---3--:R-:W-:-:S04]  /*76b0*/  LOP3.LUT R2, R0, 0x7f000000, RZ, 0xc0, !PT ;  /* 0x7f00000000027812 */ /* 0x008fc800078ec0ff */
        /* <DEDUP_REMOVED lines=15> */
[----:B------:R-:W-:-:S04]  /*77b0*/  FSETP.NEU.FTZ.AND P0, PT, R3, RZ, PT ;  /* 0x000000ff0300720b */ /* 0x000fc80003f1d000 */
[----:B------:R-:W-:Y:S01]  /*77c0*/  P2R R31, PR, RZ, 0x1 ;  /* 0x00000001ff1f7803 */ /* 0x000fe20000000000 */
[----:B------:R-:W-:Y:S08]  /*77d0*/  BRA `(.L_x_4221) ;  /* 0x0000000800207947 */ /* 0x000ff00003800000 */
.L_x_4232:
[----:B------:R-:W2:Y:S02]  /*77e0*/  LDG.E.U8 R3, desc[UR36][R4.64] ;  /* 0x0000002404037981 */ /* 0x000ea4000c1e1100 */
[----:B--2---:R-:W-:-:S05]  /*77f0*/  IMAD.SHL.U32 R0, R3, 0x2000000, RZ ;  /* 0x0200000003007824 */ /* 0x004fca00078e00ff */
[----:B------:R-:W-:-:S13]  /*7800*/  ISETP.GE.U32.AND P0, PT, R0, 0x8000000, PT ;  /* 0x080000000000780c */ /* 0x000fda0003f06070 */
[C---:B---3--:R-:W-:Y:S02]  /*7810*/  @P0 IMAD.SHL.U32 R2, R3.reuse, 0x200000, RZ ;  /* 0x0020000003020824 */ /* 0x048fe400078e00ff */
[C---:B------:R-:W-:Y:S02]  /*7820*/  @!P0 IMAD.SHL.U32 R0, R3.reuse, 0x100, RZ ;  /* 0x0000010003008824 */ /* 0x040fe400078e00ff */
[----:B------:R-:W-:Y:S01]  /*7830*/  IMAD.SHL.U32 R3, R3, 0x1000000, RZ ;  /* 0x0100000003037824 */ /* 0x000fe200078e00ff */
[----:B------:R-:W-:Y:S02]  /*7840*/  @P0 LOP3.LUT R2, R2, 0xfe00000, RZ, 0xc0, !PT ;  /* 0x0fe0000002020812 */ /* 0x000fe400078ec0ff */
        /* <DEDUP_REMOVED lines=9> */
.L_x_4231:
[----:B------:R-:W2:Y:S02]  /*78e0*/  LDG.E.U16 R0, desc[UR36][R4.64] ;  /* 0x0000002404007981 */ /* 0x000ea4000c1e1500 */
[----:B--2---:R-:W-:-:S05]  /*78f0*/  IMAD.U32 R0, R0, 0x10000, RZ ;  /* 0x0001000000007824 */ /* 0x004fca00078e00ff */
[----:B------:R-:W-:-:S04]  /*7900*/  FSETP.NEU.FTZ.AND P0, PT, R0, RZ, PT ;  /* 0x000000ff0000720b */ /* 0x000fc80003f1d000 */
[----:B------:R-:W-:Y:S01]  /*7910*/  P2R R31, PR, RZ, 0x1 ;  /* 0x00000001ff1f7803 */ /* 0x000fe20000000000 */
[----:B------:R-:W-:Y:S08]  /*7920*/  BRA `(.L_x_4221) ;  /* 0x0000000400cc7947 */ /* 0x000ff00003800000 */
.L_x_4228:
        /* <DEDUP_REMOVED lines=12> */
.L_x_4235:
[----:B---3--:R-:W3:Y:S01]  /*79f0*/  LDG.E.U8 R2, desc[UR36][R4.64] ;  /* 0x0000002404027981 */ /* 0x008ee2000c1e1100 */
        /* <DEDUP_REMOVED lines=20> */
.L_x_4239:
[----:B------:R-:W-:Y:S05]  /*7b40*/  BSYNC B1 ;  /* 0x0000000000017941 */ /* 0x000fea0003800000 */
.L_x_4238:
[----:B------:R-:W-:Y:S01]  /*7b50*/  LEA R3, R0, 0x3b800000, 0x17 ;  /* 0x3b80000000037811 */ /* 0x000fe200078eb8ff */
[----:B------:R-:W-:-:S05]  /*7b60*/  IMAD.SHL.U32 R0, R2, 0x100000, RZ ;  /* 0x0010000002007824 */ /* 0x000fca00078e00ff */
[----:B------:R-:W-:-:S07]  /*7b70*/  LOP3.LUT R0, R3, R0, R4, 0xfe, !PT ;  /* 0x0000000003007212 */ /* 0x000fce00078efe04 */
.L_x_4237:
[----:B------:R-:W-:Y:S05]  /*7b80*/  BSYNC B0 ;  /* 0x0000000000007941 */ /* 0x000fea0003800000 */
.L_x_4236:
[----:B------:R-:W-:-:S04]  /*7b90*/  FSETP.NEU.FTZ.AND P0, PT, R0, RZ, PT ;  /* 0x000000ff0000720b */ /* 0x000fc80003f1d000 */
[----:B------:R-:W-:Y:S01]  /*7ba0*/  P2R R31, PR, RZ, 0x1 ;  /* 0x00000001ff1f7803 */ /* 0x000fe20000000000 */
[----:B------:R-:W-:Y:S08]  /*7bb0*/  BRA `(.L_x_4221) ;  /* 0x0000000400287947 */ /* 0x000ff00003800000 */
.L_x_4234:
        /* <DEDUP_REMOVED lines=21> */
.L_x_4243:
[----:B------:R-:W-:Y:S05]  /*7d10*/  BSYNC B1 ;  /* 0x0000000000017941 */ /* 0x000fea0003800000 */
.L_x_4242:
[----:B------:R-:W-:Y:S01]  /*7d20*/  LEA R3, R0, 0x37800000, 0x17 ;  /* 0x3780000000037811 */ /* 0x000fe200078eb8ff */
[----:B------:R-:W-:-:S05]  /*7d30*/  IMAD.SHL.U32 R0, R2, 0x200000, RZ ;  /* 0x0020000002007824 */ /* 0x000fca00078e00ff */
[----:B------:R-:W-:-:S07]  /*7d40*/  LOP3.LUT R0, R3, R0, R4, 0xfe, !PT ;  /* 0x0000000003007212 */ /* 0x000fce00078efe04 */
.L_x_4241:
[----:B------:R-:W-:Y:S05]  /*7d50*/  BSYNC B0 ;  /* 0x0000000000007941 */ /* 0x000fea0003800000 */
.L_x_4240:
[----:B------:R-:W-:-:S04]  /*7d60*/  FSETP.NEU.FTZ.AND P0, PT, R0, RZ, PT ;  /* 0x000000ff0000720b */ /* 0x000fc80003f1d000 */
[----:B------:R-:W-:Y:S01]  /*7d70*/  P2R R31, PR, RZ, 0x1 ;  /* 0x00000001ff1f7803 */ /* 0x000fe20000000000 */
[----:B------:R-:W-:Y:S08]  /*7d80*/  BRA `(.L_x_4221) ;  /* 0x0000000000b47947 */ /* 0x000ff00003800000 */
.L_x_4233:
        /* <DEDUP_REMOVED lines=14> */
.L_x_4247:
[----:B------:R-:W-:Y:S05]  /*7e70*/  BSYNC B0 ;  /* 0x0000000000007941 */ /* 0x000fea0003800000 */
.L_x_4246:
[----:B------:R-:W-:-:S04]  /*7e80*/  FSETP.NEU.FTZ.AND P0, PT, R0, RZ, PT ;  /* 0x000000ff0000720b */ /* 0x000fc80003f1d000 */
[----:B------:R-:W-:Y:S01]  /*7e90*/  P2R R31, PR, RZ, 0x1 ;  /* 0x00000001ff1f7803 */ /* 0x000fe20000000000 */
[----:B------:R-:W-:Y:S08]  /*7ea0*/  BRA `(.L_x_4221) ;  /* 0x00000000006c7947 */ /* 0x000ff00003800000 */
.L_x_4220:
[----:B---3--:R-:W-:Y:S01]  /*7eb0*/  MOV R2, 0x0 ;  /* 0x0000000000027802 */ /* 0x008fe20000000f00 */
        /* <DEDUP_REMOVED lines=15> */
.L_x_4248:
[----:B------:R-:W-:-:S04]  /*7fb0*/  PLOP3.LUT P0, PT, PT, PT, PT, 0x8, 0x0 ;  /* 0x000000000000781c */ /* 0x000fc80003f0e170 */
[----:B------:R-:W-:Y:S01]  /*7fc0*/  P2R R31, PR, RZ, 0x1 ;  /* 0x00000001ff1f7803 */ /* 0x000fe20000000000 */
[----:B------:R-:W-:Y:S08]  /*7fd0*/  BRA `(.L_x_4221) ;  /* 0x0000000000207947 */ /* 0x000ff00003800000 */
.L_x_4245:
[----:B------:R-:W2:Y:S02]  /*7fe0*/  LDG.E.64 R4, desc[UR36][R4.64] ;  /* 0x0000002404047981 */ /* 0x000ea4000c1e1b00 */
[----:B--2---:R-:W-:-:S04]  /*7ff0*/  ISETP.NE.U32.AND P0, PT, R4, RZ, PT ;  /* 0x000000ff0400720c */ /* 0x004fc80003f05070 */
[----:B------:R-:W-:-:S04]  /*8000*/  ISETP.NE.AND.EX P0, PT, R5, RZ, PT, P0 ;  /* 0x000000ff0500720c */ /* 0x000fc80003f05300 */
[----:B------:R-:W-:Y:S01]  /*8010*/  P2R R31, PR, RZ, 0x1 ;  /* 0x00000001ff1f7803 */ /* 0x000fe20000000000 */
[----:B------:R-:W-:Y:S08]  /*8020*/  BRA `(.L_x_4221) ;  /* 0x00000000000c7947 */ /* 0x000ff00003800000 */
.L_x_4244:
[----:B------:R-:W2:Y:S02]  /*8030*/  LDG.E R4, desc[UR36][R4.64] ;  /* 0x0000002404047981 */ /* 0x000ea4000c1e1900 */
[----:B--2---:R-:W-:-:S04]  /*8040*/  ISETP.NE.AND P0, PT, R4, RZ, PT ;  /* 0x000000ff0400720c */ /* 0x004fc80003f05270 */
[----:B------:R-:W-:-:S09]  /*8050*/  P2R R31, PR, RZ, 0x1 ;  /* 0x00000001ff1f7803 */ /* 0x000fd20000000000 */
.L_x_4221:
[----:B------:R-:W0:Y:S01]  /*8060*/  LDC.U8 R4, c[0x0][0x24e] ;  /* 0x00009380ff047b82 */ /* 0x000e220000000000 */
[----:B------:R-:W-:Y:S02]  /*8070*/  ULDC UR4, c[0x0][0x258] ;  /* 0x0000960000047ab9 */ /* 0x000fe40000000800 */
[----:B------:R-:W-:-:S05]  /*8080*/  IMAD R5, R16, UR4, RZ ;  /* 0x0000000410057c24 */ /* 0x000fca000f8e02ff */
[----:B---3--:R-:W1:Y:S01]  /*8090*/  LDC.64 R2, c[0x0][0x240] ;  /* 0x00009000ff027b82 */ /* 0x008e620000000a00 */
        /* <DEDUP_REMOVED lines=16> */
.L_x_4252:
[----:B------:R1:W5:Y:S01]  /*81a0*/  LDG.E.U8 R16, desc[UR36][R2.64] ;  /* 0x0000002402107981 */ /* 0x000362000c1e1100 */
[----:B------:R-:W-:Y:S01]  /*81b0*/  IMAD.MOV.U32 R17, RZ, RZ, RZ ;  /* 0x000000ffff117224 */ /* 0x000fe200078e00ff */
[----:B------:R-:W-:Y:S06]  /*81c0*/  BRA `(.L_x_4254) ;  /* 0x0000000c00487947 */ /* 0x000fec0003800000 */
.L_x_4251:
        /* <DEDUP_REMOVED lines=8> */
.L_x_4256:
[----:B------:R-:W3:Y:S02]  /*8250*/  LDG.E R16, desc[UR36][R2.64] ;  /* 0x0000002402107981 */ /* 0x000ee4000c1e1900 */
[----:B---3--:R-:W-:Y:S01]  /*8260*/  SHF.R.S32.HI R17, RZ, 0x1f, R16 ;  /* 0x0000001fff117819 */ /* 0x008fe20000011410 */
[----:B------:R-:W-:Y:S06]  /*8270*/  BRA `(.L_x_4254) ;  /* 0x0000000c001c7947 */ /* 0x000fec0003800000 */
.L_x_4255:
[----:B------:R-:W3:Y:S02]  /*8280*/  LDG.E.S16 R16, desc[UR36][R2.64] ;  /* 0x0000002402107981 */ /* 0x000ee4000c1e1700 */
[----:B---3--:R-:W-:Y:S01]  /*8290*/  SHF.R.S32.HI R17, RZ, 0x1f, R16 ;  /* 0x0000001fff117819 */ /* 0x008fe20000011410 */
[----:B------:R-:W-:Y:S06]  /*82a0*/  BRA `(.L_x_4254) ;  /* 0x0000000c00107947 */ /* 0x000fec0003800000 */
.L_x_4250:
[----:B------:R-:W-:-:S13]  /*82b0*/  ISETP.GT.AND P0, PT, R0, 0x6, PT ;  /* 0x000000060000780c */ /* 0x000fda0003f04270 */
[----:B------:R-:W-:Y:S05]  /*82c0*/  @P0 BRA `(.L_x_4257) ;  /* 0x00000000002c0947 */ /* 0x000fea0003800000 */
[----:B------:R-:W-:-:S13]  /*82d0*/  ISETP.NE.AND P0, PT, R0, 0x5, PT ;  /* 0x000000050000780c */ /* 0x000fda0003f05270 */
[----:B------:R-:W-:Y:S05]  /*82e0*/  @!P0 BRA `(.L_x_4258) ;  /* 0x0000000000148947 */ /* 0x000fea0003800000 */
[----:B------:R-:W-:-:S13]  /*82f0*/  ISETP.NE.AND P0, PT, R0, 0x6, PT ;  /* 0x000000060000780c */ /* 0x000fda0003f05270 */
[----:B------:R-:W-:Y:S05]  /*8300*/  @P0 BRA `(.L_x_4253) ;  /* 0x0000000800a00947 */ /* 0x000fea0003800000 */
[----:B------:R-:W3:Y:S02]  /*8310*/  LDG.E R2, desc[UR36][R2.64] ;  /* 0x0000002402027981 */ /* 0x000ee4000c1e1900 */
[----:B---3--:R0:W1:Y:S01]  /*8320*/  F2I.S64.TRUNC R16, R2 ;  /* 0x0000000200107311 */ /* 0x008062000020d900 */
[----:B------:R-:W-:Y:S05]  /*8330*/  BRA `(.L_x_4254) ;  /* 0x0000000800ec7947 */ /* 0x000fea0003800000 */
.L_x_4258:
[----:B------:R-:W3:Y:S02]  /*8340*/  LDG.E.U16 R2, desc[UR36][R2.64] ;  /* 0x0000002402027981 */ /* 0x000ee4000c1e1500 */
[----:B---3--:R-:W-:-:S06]  /*8350*/  HADD2.F32 R16, -RZ, R2.H0_H0 ;  /* 0x20000002ff107230 */ /* 0x008fcc0000004100 */
[----:B------:R-:W0:Y:S01]  /*8360*/  F2I.S64.TRUNC R16, R16 ;  /* 0x0000001000107311 */ /* 0x000e22000020d900 */
[----:B------:R-:W-:Y:S05]  /*8370*/  BRA `(.L_x_4254) ;  /* 0x0000000800dc7947 */ /* 0x000fea0003800000 */
.L_x_4257:
[----:B------:R-:W-:-:S13]  /*8380*/  ISETP.NE.AND P0, PT, R0, 0x7, PT ;  /* 0x000000070000780c */ /* 0x000fda0003f05270 */
[----:B------:R-:W-:Y:S05]  /*8390*/  @!P0 BRA `(.L_x_4259) ;  /* 0x00000000002c8947 */ /* 0x000fea0003800000 */
[----:B------:R-:W-:-:S13]  /*83a0*/  ISETP.NE.AND P0, PT, R0, 0x8, PT ;  /* 0x000000080000780c */ /* 0x000fda0003f05270 */
[----:B------:R-:W-:Y:S05]  /*83b0*/  @!P0 BRA `(.L_x_4260) ;  /* 0x0000000000148947 */ /* 0x000fea0003800000 */
[----:B------:R-:W-:-:S13]  /*83c0*/  ISETP.NE.AND P0, PT, R0, 0x9, PT ;  /* 0x000000090000780c */ /* 0x000fda0003f05270 */
[----:B------:R-:W-:Y:S05]  /*83d0*/  @P0 BRA `(.L_x_4253) ;  /* 0x00000008006c0947 */ /* 0x000fea0003800000 */
[----:B------:R-:W3:Y:S02]  /*83e0*/  LDG.E R2, desc[UR36][R2.64] ;  /* 0x0000002402027981 */ /* 0x000ee4000c1e1900 */
[----:B---3--:R0:W1:Y:S01]  /*83f0*/  F2I.S64.TRUNC R16, R2 ;  /* 0x0000000200107311 */ /* 0x008062000020d900 */
[----:B------:R-:W-:Y:S05]  /*8400*/  BRA `(.L_x_4254) ;  /* 0x0000000800b87947 */ /* 0x000fea0003800000 */
.L_x_4260:
[----:B------:R-:W3:Y:S02]  /*8410*/  LDG.E.U16 R2, desc[UR36][R2.64] ;  /* 0x0000002402027981 */ /* 0x000ee4000c1e1500 */
[----:B---3--:R-:W-:-:S06]  /*8420*/  HADD2.F32 R16, -RZ, R2.H0_H0 ;  /* 0x20000002ff107230 */ /* 0x008fcc0000004100 */
[----:B------:R-:W0:Y:S01]  /*8430*/  F2I.S64.TRUNC R16, R16 ;  /* 0x0000001000107311 */ /* 0x000e22000020d900 */
[----:B------:R-:W-:Y:S05]  /*8440*/  BRA `(.L_x_4254) ;  /* 0x0000000800a87947 */ /* 0x000fea0003800000 */
.L_x_4259:
[----:B------:R-:W3:Y:S02]  /*8450*/  LDG.E.64 R2, desc[UR36][R2.64] ;  /* 0x0000002402027981 */ /* 0x000ee4000c1e1b00 */
[----:B---3--:R3:W0:Y:S01]  /*8460*/  F2I.S64.F64.TRUNC R16, R2 ;  /* 0x0000000200107311 */ /* 0x008622000030d900 */
[----:B------:R-:W-:Y:S05]  /*8470*/  BRA `(.L_x_4254) ;  /* 0x00000008009c7947 */ /* 0x000fea0003800000 */
.L_x_4249:
        /* <DEDUP_REMOVED lines=13> */
.L_x_4263:
[----:B------:R-:W3:Y:S02]  /*8550*/  LDG.E.64 R2, desc[UR36][R2.64] ;  /* 0x0000002402027981 */ /* 0x000ee4000c1e1b00 */
[----:B---3--:R0:W1:Y:S01]  /*8560*/  F2I.S64.F64.TRUNC R16, R2 ;  /* 0x0000000200107311 */ /* 0x008062000030d900 */
[----:B------:R-:W-:Y:S05]  /*8570*/  BRA `(.L_x_4254) ;  /* 0x00000008005c7947 */ /* 0x000fea0003800000 */
.L_x_4262:
        /* <DEDUP_REMOVED lines=27> */
.L_x_4265:
        /* <DEDUP_REMOVED lines=14> */
.L_x_4264:
[----:B------:R-:W3:Y:S02]  /*8810*/  LDG.E.U16 R16, desc[UR36][R2.64] ;  /* 0x0000002402107981 */ /* 0x000ee4000c1e1500 */
[----:B---3--:R-:W-:-:S06]  /*8820*/  IMAD.U32 R16, R16, 0x10000, RZ ;  /* 0x0001000010107824 */ /* 0x008fcc00078e00ff */
[----:B------:R-:W0:Y:S01]  /*8830*/  F2I.S64.TRUNC R16, R16 ;  /* 0x0000001000107311 */ /* 0x000e22000020d900 */
[----:B------:R-:W-:Y:S05]  /*8840*/  BRA `(.L_x_4254) ;  /* 0x0000000400a87947 */ /* 0x000fea0003800000 */
.L_x_4261:
        /* <DEDUP_REMOVED lines=11> */
.L_x_4268:
        /* <DEDUP_REMOVED lines=21> */
.L_x_4272:
[----:B------:R-:W-:Y:S05]  /*8a50*/  BSYNC B1 ;  /* 0x0000000000017941 */ /* 0x000fea0003800000 */
.L_x_4271:
[----:B------:R-:W-:Y:S01]  /*8a60*/  IMAD.SHL.U32 R2, R2, 0x100000, RZ ;  /* 0x0010000002027824 */ /* 0x000fe200078e00ff */
[----:B------:R-:W-:-:S04]  /*8a70*/  LEA R3, R0, 0x3b800000, 0x17 ;  /* 0x3b80000000037811 */ /* 0x000fc800078eb8ff */
[----:B------:R-:W-:-:S07]  /*8a80*/  LOP3.LUT R16, R3, R2, R16, 0xfe, !PT ;  /* 0x0000000203107212 */ /* 0x000fce00078efe10 */
.L_x_4270:
[----:B------:R-:W-:Y:S05]  /*8a90*/  BSYNC B0 ;  /* 0x0000000000007941 */ /* 0x000fea0003800000 */
.L_x_4269:
[----:B------:R-:W0:Y:S01]  /*8aa0*/  F2I.S64.TRUNC R16, R16 ;  /* 0x0000001000107311 */ /* 0x000e22000020d900 */
[----:B------:R-:W-:Y:S05]  /*8ab0*/  BRA `(.L_x_4254) ;  /* 0x00000004000c7947 */ /* 0x000fea0003800000 */
.L_x_4267:
        /* <DEDUP_REMOVED lines=21> */
.L_x_4276:
[----:B------:R-:W-:Y:S05]  /*8c10*/  BSYNC B1 ;  /* 0x0000000000017941 */ /* 0x000fea0003800000 */
.L_x_4275:
[----:B------:R-:W-:Y:S01]  /*8c20*/  IMAD.SHL.U32 R2, R2, 0x200000, RZ ;  /* 0x0020000002027824 */ /* 0x000fe200078e00ff */
[----:B------:R-:W-:-:S04]  /*8c30*/  LEA R3, R0, 0x37800000, 0x17 ;  /* 0x3780000000037811 */ /* 0x000fc800078eb8ff */
[----:B------:R-:W-:-:S07]  /*8c40*/  LOP3.LUT R16, R3, R2, R16, 0xfe, !PT ;  /* 0x0000000203107212 */ /* 0x000fce00078efe10 */
.L_x_4274:
[----:B------:R-:W-:Y:S05]  /*8c50*/  BSYNC B0 ;  /* 0x0000000000007941 */ /* 0x000fea0003800000 */
.L_x_4273:
[----:B------:R-:W0:Y:S01]  /*8c60*/  F2I.S64.TRUNC R16, R16 ;  /* 0x0000001000107311 */ /* 0x000e22000020d900 */
[----:B------:R-:W-:Y:S05]  /*8c70*/  BRA `(.L_x_4254) ;  /* 0x00000000009c7947 */ /* 0x000fea0003800000 */
.L_x_4266:
        /* <DEDUP_REMOVED lines=14> */
.L_x_4280:
[----:B------:R-:W-:Y:S05]  /*8d60*/  BSYNC B0 ;  /* 0x0000000000007941 */ /* 0x000fea0003800000 */
.L_x_4279:
[----:B------:R-:W0:Y:S01]  /*8d70*/  F2I.S64.TRUNC R16, R16 ;  /* 0x0000001000107311 */ /* 0x000e22000020d900 */
[----:B------:R-:W-:Y:S05]  /*8d80*/  BRA `(.L_x_4254) ;  /* 0x0000000000587947 */ /* 0x000fea0003800000 */
.L_x_4253:
        /* <DEDUP_REMOVED lines=16> */
.L_x_4281:
[----:B------:R-:W-:Y:S01]  /*8e90*/  CS2R R16, SRZ ;  /* 0x0000000000107805 */ /* 0x000fe2000001ff00 */
[----:B------:R-:W-:Y:S06]  /*8ea0*/  BRA `(.L_x_4254) ;  /* 0x0000000000107947 */ /* 0x000fec0003800000 */
.L_x_4278:
[----:B------:R0:W5:Y:S01]  /*8eb0*/  LDG.E.64 R16, desc[UR36][R2.64] ;  /* 0x0000002402107981 */ /* 0x000162000c1e1b00 */
[----:B------:R-:W-:Y:S05]  /*8ec0*/  BRA `(.L_x_4254) ;  /* 0x0000000000087947 */ /* 0x000fea0003800000 */
.L_x_4277:
[----:B------:R0:W5:Y:S01]  /*8ed0*/  LDG.E R16, desc[UR36][R2.64] ;  /* 0x0000002402107981 */ /* 0x000162000c1e1900 */
[----:B------:R-:W-:-:S07]  /*8ee0*/  IMAD.MOV.U32 R17, RZ, RZ, RZ ;  /* 0x000000ffff117224 */ /* 0x000fce00078e00ff */
.L_x_4254:
[----:B------:R-:W-:Y:S01]  /*8ef0*/  ISETP.NE.AND P0, PT, R31, RZ, PT ;  /* 0x000000ff1f00720c */ /* 0x000fe20003f05270 */
[----:B------:R-:W-:-:S03]  /*8f00*/  VIADD R34, R34, 0x80 ;  /* 0x0000008022227836 */ /* 0x000fc60000000000 */
[----:B------:R-:W-:-:S09]  /*8f10*/  SEL R36, RZ, 0x1, !P0 ;  /* 0x00000001ff247807 */ /* 0x000fd20004000000 */
.L_x_4185:
[----:B------:R-:W-:Y:S05]  /*8f20*/  BSYNC B7 ;  /* 0x0000000000077941 */ /* 0x000fea0003800000 */
.L_x_4184:
[----:B01-3--:R-:W0:Y:S01]  /*8f30*/  S2R R2, SR_CTAID.X ;  /* 0x0000000000027919 */ /* 0x00be220000002500 */
[----:B------:R-:W0:Y:S01]  /*8f40*/  LDC R0, c[0x0][0x210] ;  /* 0x00008400ff007b82 */ /* 0x000e220000000800 */
[----:B------:R-:W-:Y:S01]  /*8f50*/  BSSY B7, `(.L_x_4282) ;  /* 0x00002de000077945 */ /* 0x000fe20003800000 */
[----:B------:R-:W-:Y:S02]  /*8f60*/  IMAD.MOV.U32 R31, RZ, RZ, RZ ;  /* 0x000000ffff1f7224 */ /* 0x000fe400078e00ff */
[----:B0-----:R-:W-:-:S05]  /*8f70*/  IMAD R0, R2, -0x200, R0 ;  /* 0xfffffe0002007824 */ /* 0x001fca00078e0200 */
[----:B------:R-:W-:-:S13]  /*8f80*/  ISETP.GE.AND P0, PT, R34, R0, PT ;  /* 0x000000002200720c */ /* 0x000fda0003f06270 */
[----:B------:R-:W-:Y:S05]  /*8f90*/  @P0 BRA `(.L_x_4283) ;  /* 0x0000002c00640947 */ /* 0x000fea0003800000 */
[----:B------:R-:W0:Y:S01]  /*8fa0*/  S2R R0, SR_CTAID.X ;  /* 0x0000000000007919 */ /* 0x000e220000002500 */
[----:B------:R-:W1:Y:S01]  /*8fb0*/  LDC.U8 R4, c[0x0][0x24c] ;  /* 0x00009300ff047b82 */ /* 0x000e620000000000 */
[----:B------:R-:W-:Y:S01]  /*8fc0*/  ULDC UR4, c[0x0][0x250] ;  /* 0x0000940000047ab9 */ /* 0x000fe20000000800 */
[----:B------:R-:W-:Y:S06]  /*8fd0*/  BSSY B6, `(.L_x_4284) ;  /* 0x00000f8000067945 */ /* 0x000fec0003800000 */
[----:B------:R-:W3:Y:S01]  /*8fe0*/  LDC.64 R2, c[0x0][0x230] ;  /* 0x00008c00ff027b82 */ /* 0x000ee20000000a00 */
[----:B0-----:R-:W-:Y:S01]  /*8ff0*/  IMAD R34, R0, 0x200, R34 ;  /* 0x0000020000227824 */ /* 0x001fe200078e0222 */
[----:B-1----:R-:W-:-:S03]  /*9000*/  PRMT R0, R4, 0x9910, RZ ;  /* 0x0000991004007816 */ /* 0x002fc600000000ff */
        /* <DEDUP_REMOVED lines=13> */
[----:B------:R-:W3:Y:S01]  /*90e0*/  LDG.E.S8 R2, desc[UR36][R2.64] ;  /* 0x0000002402027981 */ /* 0x000ee2000c1e1300 */
[----:B------:R-:W-:Y:S01]  /*90f0*/  IMAD.MOV.U32 R31, RZ, RZ, RZ ;  /* 0x000000ffff1f7224 */ /* 0x000fe200078e00ff */
[----:B---3--:R3:W0:Y:S01]  /*9100*/  I2F.S16 R30, R2 ;  /* 0x00000002001e7306 */ /* 0x0086220000101400 */
[----:B------:R-:W-:Y:S05]  /*9110*/  BRA `(.L_x_4290) ;  /* 0x0000000c008c7947 */ /* 0x000fea0003800000 */
.L_x_4288:
[----:B------:R-:W3:Y:S01]  /*9120*/  LDG.E.U8 R2, desc[UR36][R2.64] ;  /* 0x0000002402027981 */ /* 0x000ee2000c1e1100 */
[----:B------:R-:W-:Y:S01]  /*9130*/  IMAD.MOV.U32 R31, RZ, RZ, RZ ;  /* 0x000000ffff1f7224 */ /* 0x000fe200078e00ff */
[----:B---3--:R-:W-:Y:S01]  /*9140*/  I2FP.F32.U32 R30, R2 ;  /* 0x00000002001e7245 */ /* 0x008fe20000201000 */
[----:B------:R-:W-:Y:S06]  /*9150*/  BRA `(.L_x_4290) ;  /* 0x0000000c007c7947 */ /* 0x000fec0003800000 */
.L_x_4287:
[----:B------:R-:W-:-:S13]  /*9160*/  ISETP.NE.AND P0, PT, R0, 0x2, PT ;  /* 0x000000020000780c */ /* 0x000fda0003f05270 */
[----:B------:R-:W-:Y:S05]  /*9170*/  @!P0 BRA `(.L_x_4291) ;  /* 0x0000000000308947 */ /* 0x000fea0003800000 */
[----:B------:R-:W-:-:S13]  /*9180*/  ISETP.NE.AND P0, PT, R0, 0x3, PT ;  /* 0x000000030000780c */ /* 0x000fda0003f05270 */
[----:B------:R-:W-:Y:S05]  /*9190*/  @!P0 BRA `(.L_x_4292) ;  /* 0x0000000000188947 */ /* 0x000fea0003800000 */
[----:B------:R-:W-:-:S13]  /*91a0*/  ISETP.NE.AND P0, PT, R0, 0x4, PT ;  /* 0x000000040000780c */ /* 0x000fda0003f05270 */
[----:B------:R-:W-:Y:S05]  /*91b0*/  @P0 BRA `(.L_x_4289) ;  /* 0x0000000c00000947 */ /* 0x000fea0003800000 */
[----:B------:R-:W3:Y:S01]  /*91c0*/  LDG.E.64 R2, desc[UR36][R2.64] ;  /* 0x0000002402027981 */ /* 0x000ee2000c1e1b00 */
[----:B------:R-:W-:Y:S01]  /*91d0*/  IMAD.MOV.U32 R31, RZ, RZ, RZ ;  /* 0x000000ffff1f7224 */ /* 0x000fe200078e00ff */
[----:B---3--:R0:W1:Y:S01]  /*91e0*/  I2F.S64 R30, R2 ;  /* 0x00000002001e7312 */ /* 0x0080620000301400 */
[----:B------:R-:W-:Y:S05]  /*91f0*/  BRA `(.L_x_4290) ;  /* 0x0000000c00547947 */ /* 0x000fea0003800000 */
.L_x_4292:
[----:B------:R-:W3:Y:S01]  /*9200*/  LDG.E R2, desc[UR36][R2.64] ;  /* 0x0000002402027981 */ /* 0x000ee2000c1e1900 */
[----:B------:R-:W-:Y:S01]  /*9210*/  IMAD.MOV.U32 R31, RZ, RZ, RZ ;  /* 0x000000ffff1f7224 */ /* 0x000fe200078e00ff */
[----:B---3--:R-:W-:Y:S01]  /*9220*/  I2FP.F32.S32 R30, R2 ;  /* 0x00000002001e7245 */ /* 0x008fe20000201400 */
[----:B------:R-:W-:Y:S06]  /*9230*/  BRA `(.L_x_4290) ;  /* 0x0000000c00447947 */ /* 0x000fec0003800000 */
.L_x_4291:
[----:B------:R-:W3:Y:S01]  /*9240*/  LDG.E.U16 R2, desc[UR36][R2.64] ;  /* 0x0000002402027981 */ /* 0x000ee2000c1e1500 */
[----:B------:R-:W-:Y:S01]  /*9250*/  IMAD.MOV.U32 R31, RZ, RZ, RZ ;  /* 0x000000ffff1f7224 */ /* 0x000fe200078e00ff */
[----:B---3--:R0:W1:Y:S01]  /*9260*/  I2F.S16 R30, R2 ;  /* 0x00000002001e7306 */ /* 0x0080620000101400 */
[----:B------:R-:W-:Y:S05]  /*9270*/  BRA `(.L_x_4290) ;  /* 0x0000000c00347947 */ /* 0x000fea0003800000 */
.L_x_4286:
        /* <DEDUP_REMOVED lines=9> */
.L_x_4294:
[----:B------:R-:W3:Y:S01]  /*9310*/  LDG.E.U16 R2, desc[UR36][R2.64] ;  /* 0x0000002402027981 */ /* 0x000ee2000c1e1500 */
[----:B------:R-:W-:Y:S02]  /*9320*/  IMAD.MOV.U32 R31, RZ, RZ, RZ ;  /* 0x000000ffff1f7224 */ /* 0x000fe400078e00ff */
[----:B---3--:R-:W-:Y:S01]  /*9330*/  HADD2.F32 R30, -RZ, R2.H0_H0 ;  /* 0x20000002ff1e7230 */ /* 0x008fe20000004100 */
[----:B------:R-:W-:Y:S06]  /*9340*/  BRA `(.L_x_4290) ;  /* 0x0000000c00007947 */ /* 0x000fec0003800000 */
.L_x_4293:
        /* <DEDUP_REMOVED lines=8> */
.L_x_4296:
[----:B------:R-:W3:Y:S02]  /*93d0*/  LDG.E R2, desc[UR36][R2.64] ;  /* 0x0000002402027981 */ /* 0x000ee4000c1e1900 */
[--C-:B---3--:R-:W-:Y:S02]  /*93e0*/  HADD2.F32 R31, -RZ, R2.reuse.H1_H1 ;  /* 0x30000002ff1f7230 */ /* 0x108fe40000004100 */
[----:B------:R-:W-:Y:S01]  /*93f0*/  HADD2.F32 R30, -RZ, R2.H0_H0 ;  /* 0x20000002ff1e7230 */ /* 0x000fe20000004100 */
[----:B------:R-:W-:Y:S06]  /*9400*/  BRA `(.L_x_4290) ;  /* 0x0000000800d07947 */ /* 0x000fec0003800000 */
.L_x_4295:
[----:B------:R-:W3:Y:S01]  /*9410*/  LDG.E.64 R2, desc[UR36][R2.64] ;  /* 0x0000002402027981 */ /* 0x000ee2000c1e1b00 */
[----:B------:R-:W-:Y:S01]  /*9420*/  UMOV UR4, 0xf0000000 ;  /* 0xf000000000047882 */ /* 0x000fe20000000000 */
[----:B------:R-:W-:Y:S01]  /*9430*/  UMOV UR5, 0x380fffff ;  /* 0x380fffff00057882 */ /* 0x000fe20000000000 */
[----:B------:R-:W-:Y:S01]  /*9440*/  IMAD.MOV.U32 R31, RZ, RZ, RZ ;  /* 0x000000ffff1f7224 */ /* 0x000fe200078e00ff */
[----:B---3--:R-:W0:Y:S01]  /*9450*/  F2F.F32.F64 R30, R2 ;  /* 0x00000002001e7310 */ /* 0x008e220000301000 */
[----:B------:R-:W-:-:S14]  /*9460*/  DSETP.GEU.AND P0, PT, |R2|, UR4, PT ;  /* 0x0000000402007e2a */ /* 0x000fdc000bf0e200 */
[----:B0-----:R-:W-:Y:S01]  /*9470*/  @!P0 FMUL R30, R30, 1.175494350822287508e-38 ;  /* 0x008000001e1e8820 */ /* 0x001fe20000400000 */
[----:B------:R-:W-:Y:S06]  /*9480*/  BRA `(.L_x_4290) ;  /* 0x0000000800b07947 */ /* 0x000fec0003800000 */
.L_x_4285:
        /* <DEDUP_REMOVED lines=11> */
[----:B------:R-:W-:Y:S01]  /*9540*/  FSEL R30, RZ, 1, !P0 ;  /* 0x3f800000ff1e7808 */ /* 0x000fe20004000000 */
[----:B------:R-:W-:Y:S08]  /*9550*/  BRA `(.L_x_4290) ;  /* 0x00000008007c7947 */ /* 0x000ff00003800000 */
.L_x_4299:
[----:B------:R-:W3:Y:S01]  /*9560*/  LDG.E.128 R4, desc[UR36][R2.64] ;  /* 0x0000002402047981 */ /* 0x000ee2000c1e1d00 */
[----:B------:R-:W-:Y:S01]  /*9570*/  UMOV UR4, 0xf0000000 ;  /* 0xf000000000047882 */ /* 0x000fe20000000000 */
[----:B------:R-:W-:Y:S01]  /*9580*/  UMOV UR5, 0x380fffff ;  /* 0x380fffff00057882 */ /* 0x000fe20000000000 */
[----:B---3--:R-:W0:Y:S01]  /*9590*/  F2F.F32.F64 R31, R6 ;  /* 0x00000006001f7310 */ /* 0x008e220000301000 */
[----:B------:R-:W-:Y:S02]  /*95a0*/  DSETP.GEU.AND P0, PT, |R6|, UR4, PT ;  /* 0x0000000406007e2a */ /* 0x000fe4000bf0e200 */
[----:B------:R-:W-:-:S05]  /*95b0*/  DSETP.GEU.AND P1, PT, |R4|, UR4, PT ;  /* 0x0000000404007e2a */ /* 0x000fca000bf2e200 */
[----:B------:R-:W1:Y:S07]  /*95c0*/  F2F.F32.F64 R30, R4 ;  /* 0x00000004001e7310 */ /* 0x000e6e0000301000 */
[----:B0-----:R-:W-:Y:S02]  /*95d0*/  @!P0 FMUL R31, R31, 1.175494350822287508e-38 ;  /* 0x008000001f1f8820 */ /* 0x001fe40000400000 */
[----:B-1----:R-:W-:Y:S01]  /*95e0*/  @!P1 FMUL R30, R30, 1.175494350822287508e-38 ;  /* 0x008000001e1e9820 */ /* 0x002fe20000400000 */
[----:B------:R-:W-:Y:S06]  /*95f0*/  BRA `(.L_x_4290) ;  /* 0x0000000800547947 */ /* 0x000fec0003800000 */
.L_x_4298:
        /* <DEDUP_REMOVED lines=8> */
[----:B------:R-:W-:Y:S02]  /*9680*/  IMAD.MOV.U32 R31, RZ, RZ, RZ ;  /* 0x000000ffff1f7224 */ /* 0x000fe400078e00ff */
[----:B---3--:R-:W-:-:S05]  /*9690*/  IMAD.SHL.U32 R30, R30, 0x1000000, RZ ;  /* 0x010000001e1e7824 */ /* 0x008fca00078e00ff */
        /* <DEDUP_REMOVED lines=17> */
.L_x_4301:
[----:B------:R-:W3:Y:S01]  /*97b0*/  LDG.E.U8 R2, desc[UR36][R2.64] ;  /* 0x0000002402027981 */ /* 0x000ee2000c1e1100 */
[----:B------:R-:W-:Y:S02]  /*97c0*/  IMAD.MOV.U32 R31, RZ, RZ, RZ ;  /* 0x000000ffff1f7224 */ /* 0x000fe400078e00ff */
        /* <DEDUP_REMOVED lines=12> */
.L_x_4300:
[----:B------:R-:W3:Y:S01]  /*9890*/  LDG.E.U16 R2, desc[UR36][R2.64] ;  /* 0x0000002402027981 */ /* 0x000ee2000c1e1500 */
[----:B------:R-:W-:Y:S02]  /*98a0*/  IMAD.MOV.U32 R31, RZ, RZ, RZ ;  /* 0x000000ffff1f7224 */ /* 0x000fe400078e00ff */
[----:B---3--:R-:W-:Y:S01]  /*98b0*/  IMAD.U32 R30, R2, 0x10000, RZ ;  /* 0x00010000021e7824 */ /* 0x008fe200078e00ff */
[----:B------:R-:W-:Y:S06]  /*98c0*/  BRA `(.L_x_4290) ;  /* 0x0000000400a07947 */ /* 0x000fec0003800000 */
.L_x_4297:
        /* <DEDUP_REMOVED lines=8> */
[----:B------:R-:W3:Y:S01]  /*9950*/  LDG.E.U16 R2, desc[UR36][R2.64] ;  /* 0x0000002402027981 */ /* 0x000ee2000c1e1500 */
[----:B------:R-:W-:Y:S01]  /*9960*/  IMAD.MOV.U32 R31, RZ, RZ, RZ ;  /* 0x000000ffff1f7224 */ /* 0x000fe200078e00ff */
[----:B---3--:R-:W-:Y:S01]  /*9970*/  I2FP.F32.U32 R30, R2 ;  /* 0x00000002001e7245 */ /* 0x008fe20000201000 */
[----:B------:R-:W-:Y:S06]  /*9980*/  BRA `(.L_x_4290) ;  /* 0x0000000400707947 */ /* 0x000fec0003800000 */
.L_x_4304:
[----:B------:R-:W3:Y:S01]  /*9990*/  LDG.E.U8 R2, desc[UR36][R2.64] ;  /* 0x0000002402027981 */ /* 0x000ee2000c1e1100 */
[----:B------:R-:W-:Y:S02]  /*99a0*/  CS2R R30, SRZ ;  /* 0x00000000001e7805 */ /* 0x000fe4000001ff00 */
        /* <DEDUP_REMOVED lines=18> */
.L_x_4306:
[----:B------:R-:W-:Y:S05]  /*9ad0*/  BSYNC B0 ;  /* 0x0000000000007941 */ /* 0x000fea0003800000 */
.L_x_4305:
[----:B------:R-:W-:Y:S01]  /*9ae0*/  IMAD.SHL.U32 R2, R2, 0x100000, RZ ;  /* 0x0010000002027824 */ /* 0x000fe200078e00ff */
[----:B------:R-:W-:-:S04]  /*9af0*/  LEA R3, R0, 0x3b800000, 0x17 ;  /* 0x3b80000000037811 */ /* 0x000fc800078eb8ff */
[----:B------:R-:W-:Y:S01]  /*9b00*/  LOP3.LUT R30, R3, R2, R30, 0xfe, !PT ;  /* 0x00000002031e7212 */ /* 0x000fe200078efe1e */
[----:B------:R-:W-:Y:S06]  /*9b10*/  BRA `(.L_x_4290) ;  /* 0x00000004000c7947 */ /* 0x000fec0003800000 */
.L_x_4303:
        /* <DEDUP_REMOVED lines=20> */
.L_x_4308:
[----:B------:R-:W-:Y:S05]  /*9c60*/  BSYNC B0 ;  /* 0x0000000000007941 */ /* 0x000fea0003800000 */
.L_x_4307:
[----:B------:R-:W-:Y:S01]  /*9c70*/  IMAD.SHL.U32 R2, R2, 0x200000, RZ ;  /* 0x0020000002027824 */ /* 0x000fe200078e00ff */
[----:B------:R-:W-:-:S04]  /*9c80*/  LEA R3, R0, 0x37800000, 0x17 ;  /* 0x3780000000037811 */ /* 0x000fc800078eb8ff */
[----:B------:R-:W-:Y:S01]  /*9c90*/  LOP3.LUT R30, R3, R2, R30, 0xfe, !PT ;  /* 0x00000002031e7212 */ /* 0x000fe200078efe1e */
[----:B------:R-:W-:Y:S06]  /*9ca0*/  BRA `(.L_x_4290) ;  /* 0x0000000000a87947 */ /* 0x000fec0003800000 */
.L_x_4302:
        /* <DEDUP_REMOVED lines=14> */
.L_x_4312:
[----:B------:R-:W-:Y:S05]  /*9d90*/  BSYNC B0 ;  /* 0x0000000000007941 */ /* 0x000fea0003800000 */
.L_x_4311:
[----:B------:R-:W-:Y:S01]  /*9da0*/  IMAD.MOV.U32 R31, RZ, RZ, RZ ;  /* 0x000000ffff1f7224 */ /* 0x000fe200078e00ff */
[----:B------:R-:W-:Y:S06]  /*9db0*/  BRA `(.L_x_4290) ;  /* 0x0000000000647947 */ /* 0x000fec0003800000 */
.L_x_4289:
        /* <DEDUP_REMOVED lines=16> */
.L_x_4313:
[----:B------:R-:W-:Y:S01]  /*9ec0*/  CS2R R30, SRZ ;  /* 0x00000000001e7805 */ /* 0x000fe2000001ff00 */
[----:B------:R-:W-:Y:S06]  /*9ed0*/  BRA `(.L_x_4290) ;  /* 0x00000000001c7947 */ /* 0x000fec0003800000 */
.L_x_4310:
[----:B------:R-:W3:Y:S01]  /*9ee0*/  LDG.E.64 R2, desc[UR36][R2.64] ;  /* 0x0000002402027981 */ /* 0x000ee2000c1e1b00 */
[----:B------:R-:W-:Y:S01]  /*9ef0*/  IMAD.MOV.U32 R31, RZ, RZ, RZ ;  /* 0x000000ffff1f7224 */ /* 0x000fe200078e00ff */
[----:B---3--:R0:W1:Y:S01]  /*9f00*/  I2F.U64 R30, R2 ;  /* 0x00000002001e7312 */ /* 0x0080620000301000 */
[----:B------:R-:W-:Y:S05]  /*9f10*/  BRA `(.L_x_4290) ;  /* 0x00000000000c7947 */ /* 0x000fea0003800000 */
.L_x_4309:
[----:B------:R-:W3:Y:S01]  /*9f20*/  LDG.E R2, desc[UR36][R2.64] ;  /* 0x0000002402027981 */ /* 0x000ee2000c1e1900 */
[----:B------:R-:W-:Y:S01]  /*9f30*/  IMAD.MOV.U32 R31, RZ, RZ, RZ ;  /* 0x000000ffff1f7224 */ /* 0x000fe200078e00ff */
[----:B---3--:R-:W-:-:S07]  /*9f40*/  I2FP.F32.U32 R30, R2 ;  /* 0x00000002001e7245 */ /* 0x008fce0000201000 */
.L_x_4290:
[----:B------:R-:W-:Y:S05]  /*9f50*/  BSYNC B6 ;  /* 0x0000000000067941 */ /* 0x000fea0003800000 */
.L_x_4284:
[----:B------:R-:W2:Y:S01]  /*9f60*/  LDC.U8 R4, c[0x0][0x24d] ;  /* 0x00009340ff047b82 */ /* 0x000ea20000000000 */
[----:B------:R-:W-:Y:S02]  /*9f70*/  ULDC UR4, c[0x0][0x254] ;  /* 0x0000950000047ab9 */ /* 0x000fe40000000800 */
[----:B------:R-:W-:-:S05]  /*9f80*/  IMAD R5, R34, UR4, RZ ;  /* 0x0000000422057c24 */ /* 0x000fca000f8e02ff */
[----:B01-3--:R-:W0:Y:S01]  /*9f90*/  LDC.64 R2, c[0x0][0x238] ;  /* 0x00008e00ff027b82 */ /* 0x00be220000000a00 */
[----:B--2---:R-:W-:-:S04]  /*9fa0*/  PRMT R0, R4, 0x9910, RZ ;  /* 0x0000991004007816 */ /* 0x004fc800000000ff */
        /* <DEDUP_REMOVED lines=13> */
[----:B--2---:R-:W-:Y:S01]  /*a080*/  ISETP.NE.AND P0, PT, R2, RZ, PT ;  /* 0x000000ff0200720c */ /* 0x004fe20003f05270 */
[----:B------:R-:W-:-:S12]  /*a090*/  BRA `(.L_x_4319) ;  /* 0x0000000c00807947 */ /* 0x000fd80003800000 */
.L_x_4317:
[----:B------:R-:W2:Y:S02]  /*a0a0*/  LDG.E.U8 R2, desc[UR36][R2.64] ;  /* 0x0000002402027981 */ /* 0x000ea4000c1e1100 */
[----:B--2---:R-:W-:Y:S01]  /*a0b0*/  ISETP.NE.AND P0, PT, R2, RZ, PT ;  /* 0x000000ff0200720c */ /* 0x004fe20003f05270 */
[----:B------:R-:W-:-:S12]  /*a0c0*/  BRA `(.L_x_4319) ;  /* 0x0000000c00747947 */ /* 0x000fd80003800000 */
.L_x_4316:
        /* <DEDUP_REMOVED lines=8> */
[----:B------:R-:W-:Y:S01]  /*a150*/  ISETP.NE.AND.EX P0, PT, R3, RZ, PT, P0 ;  /* 0x000000ff0300720c */ /* 0x000fe20003f05300 */
[----:B------:R-:W-:-:S12]  /*a160*/  BRA `(.L_x_4319) ;  /* 0x0000000c004c7947 */ /* 0x000fd80003800000 */
.L_x_4321:
[----:B------:R-:W2:Y:S02]  /*a170*/  LDG.E R2, desc[UR36][R2.64] ;  /* 0x0000002402027981 */ /* 0x000ea4000c1e1900 */
[----:B--2---:R-:W-:Y:S01]  /*a180*/  ISETP.NE.AND P0, PT, R2, RZ, PT ;  /* 0x000000ff0200720c */ /* 0x004fe20003f05270 */
[----:B------:R-:W-:-:S12]  /*a190*/  BRA `(.L_x_4319) ;  /* 0x0000000c00407947 */ /* 0x000fd80003800000 */
.L_x_4320:
[----:B------:R-:W2:Y:S02]  /*a1a0*/  LDG.E.U16 R2, desc[UR36][R2.64] ;  /* 0x0000002402027981 */ /* 0x000ea4000c1e1500 */
[----:B--2---:R-:W-:Y:S01]  /*a1b0*/  ISETP.NE.AND P0, PT, R2, RZ, PT ;  /* 0x000000ff0200720c */ /* 0x004fe20003f05270 */
[----:B------:R-:W-:-:S12]  /*a1c0*/  BRA `(.L_x_4319) ;  /* 0x0000000c00347947 */ /* 0x000fd80003800000 */
.L_x_4315:
[----:B------:R-:W-:-:S13]  /*a1d0*/  ISETP.GT.AND P0, PT, R0, 0x6, PT ;  /* 0x000000060000780c */ /* 0x000fda0003f04270 */
[----:B------:R-:W-:Y:S05]  /*a1e0*/  @P0 BRA `(.L_x_4322) ;  /* 0x00000000002c0947 */ /* 0x000fea0003800000 */
[----:B------:R-:W-:-:S13]  /*a1f0*/  ISETP.NE.AND P0, PT, R0, 0x5, PT ;  /* 0x000000050000780c */ /* 0x000fda0003f05270 */
[----:B------:R-:W-:Y:S05]  /*a200*/  @!P0 BRA `(.L_x_4323) ;  /* 0x0000000000148947 */ /* 0x000fea0003800000 */
[----:B------:R-:W-:-:S13]  /*a210*/  ISETP.NE.AND P0, PT, R0, 0x6, PT ;  /* 0x000000060000780c */ /* 0x000fda0003f05270 */
[----:B------:R-:W-:Y:S05]  /*a220*/  @P0 BRA `(.L_x_4318) ;  /* 0x0000000800bc0947 */ /* 0x000fea0003800000 */
[----:B------:R-:W2:Y:S02]  /*a230*/  LDG.E R2, desc[UR36][R2.64] ;  /* 0x0000002402027981 */ /* 0x000ea4000c1e1900 */
[----:B--2---:R-:W-:Y:S01]  /*a240*/  FSETP.NEU.FTZ.AND P0, PT, R2, RZ, PT ;  /* 0x000000ff0200720b */ /* 0x004fe20003f1d000 */
[----:B------:R-:W-:-:S12]  /*a250*/  BRA `(.L_x_4319) ;  /* 0x0000000c00107947 */ /* 0x000fd80003800000 */
.L_x_4323:
[----:B------:R-:W2:Y:S02]  /*a260*/  LDG.E.U16 R0, desc[UR36][R2.64] ;  /* 0x0000002402007981 */ /* 0x000ea4000c1e1500 */
[----:B--2---:R-:W-:-:S05]  /*a270*/  HADD2.F32 R0, -RZ, R0.H0_H0 ;  /* 0x20000000ff007230 */ /* 0x004fca0000004100 */
[----:B------:R-:W-:Y:S01]  /*a280*/  FSETP.NEU.FTZ.AND P0, PT, R0, RZ, PT ;  /* 0x000000ff0000720b */ /* 0x000fe20003f1d000 */
[----:B------:R-:W-:-:S12]  /*a290*/  BRA `(.L_x_4319) ;  /* 0x0000000c00007947 */ /* 0x000fd80003800000 */
.L_x_4322:
        /* <DEDUP_REMOVED lines=9> */
[----:B------:R-:W-:Y:S01]  /*a330*/  PLOP3.LUT P0, PT, P0, P1, PT, 0xa8, 0x0 ;  /* 0x000000000000781c */ /* 0x000fe20000703570 */
[----:B------:R-:W-:-:S12]  /*a340*/  BRA `(.L_x_4319) ;  /* 0x0000000800d47947 */ /* 0x000fd80003800000 */
.L_x_4325:
        /* <DEDUP_REMOVED lines=10> */
.L_x_4324:
[----:B------:R-:W2:Y:S02]  /*a3f0*/  LDG.E.64 R2, desc[UR36][R2.64] ;  /* 0x0000002402027981 */ /* 0x000ea4000c1e1b00 */
[----:B--2---:R-:W-:Y:S01]  /*a400*/  DSETP.NEU.AND P0, PT, R2, RZ, PT ;  /* 0x000000ff0200722a */ /* 0x004fe20003f0d000 */
[----:B------:R-:W-:-:S13]  /*a410*/  BRA `(.L_x_4319) ;  /* 0x0000000800a07947 */ /* 0x000fda0003800000 */
.L_x_4314:
        /* <DEDUP_REMOVED lines=9> */
[----:B--2---:R-:W-:Y:S01]  /*a4b0*/  ISETP.NE.AND P0, PT, R2, RZ, PT ;  /* 0x000000ff0200720c */ /* 0x004fe20003f05270 */
[----:B------:R-:W-:-:S12]  /*a4c0*/  BRA `(.L_x_4319) ;  /* 0x0000000800747947 */ /* 0x000fd80003800000 */
.L_x_4328:
[----:B------:R-:W2:Y:S02]  /*a4d0*/  LDG.E.128 R4, desc[UR36][R2.64] ;  /* 0x0000002402047981 */ /* 0x000ea4000c1e1d00 */
[----:B--2---:R-:W-:-:S06]  /*a4e0*/  DSETP.NEU.AND P0, PT, R6, RZ, PT ;  /* 0x000000ff0600722a */ /* 0x004fcc0003f0d000 */
[----:B------:R-:W-:Y:S01]  /*a4f0*/  DSETP.NEU.OR P0, PT, R4, RZ, P0 ;  /* 0x000000ff0400722a */ /* 0x000fe2000070d400 */
[----:B------:R-:W-:-:S13]  /*a500*/  BRA `(.L_x_4319) ;  /* 0x0000000800647947 */ /* 0x000fda0003800000 */
.L_x_4327:
        /* <DEDUP_REMOVED lines=27> */
.L_x_4330:
        /* <DEDUP_REMOVED lines=12> */
[----:B------:R-:W-:Y:S01]  /*a780*/  FSETP.NEU.FTZ.AND P0, PT, R4, RZ, PT ;  /* 0x000000ff0400720b */ /* 0x000fe20003f1d000 */
[----:B------:R-:W-:-:S12]  /*a790*/  BRA `(.L_x_4319) ;  /* 0x0000000400c07947 */ /* 0x000fd80003800000 */
.L_x_4329:
[----:B------:R-:W2:Y:S02]  /*a7a0*/  LDG.E.U16 R0, desc[UR36][R2.64] ;  /* 0x0000002402007981 */ /* 0x000ea4000c1e1500 */
[----:B--2---:R-:W-:-:S05]  /*a7b0*/  IMAD.U32 R0, R0, 0x10000, RZ ;  /* 0x0001000000007824 */ /* 0x004fca00078e00ff */
[----:B------:R-:W-:Y:S01]  /*a7c0*/  FSETP.NEU.FTZ.AND P0, PT, R0, RZ, PT ;  /* 0x000000ff0000720b */ /* 0x000fe20003f1d000 */
[----:B------:R-:W-:-:S12]  /*a7d0*/  BRA `(.L_x_4319) ;  /* 0x0000000400b07947 */ /* 0x000fd80003800000 */
.L_x_4326:
        /* <DEDUP_REMOVED lines=9> */
[----:B--2---:R-:W-:Y:S01]  /*a870*/  ISETP.NE.AND P0, PT, R2, RZ, PT ;  /* 0x000000ff0200720c */ /* 0x004fe20003f05270 */
[----:B------:R-:W-:-:S12]  /*a880*/  BRA `(.L_x_4319) ;  /* 0x0000000400847947 */ /* 0x000fd80003800000 */
.L_x_4333:
        /* <DEDUP_REMOVED lines=21> */
.L_x_4337:
[----:B------:R-:W-:Y:S05]  /*a9e0*/  BSYNC B1 ;  /* 0x0000000000017941 */ /* 0x000fea0003800000 */
.L_x_4336:
[----:B------:R-:W-:Y:S01]  /*a9f0*/  LEA R3, R0, 0x3b800000, 0x17 ;  /* 0x3b80000000037811 */ /* 0x000fe200078eb8ff */
[----:B------:R-:W-:-:S05]  /*aa00*/  IMAD.SHL.U32 R0, R2, 0x100000, RZ ;  /* 0x0010000002007824 */ /* 0x000fca00078e00ff */
[----:B------:R-:W-:-:S07]  /*aa10*/  LOP3.LUT R0, R3, R0, R4, 0xfe, !PT ;  /* 0x0000000003007212 */ /* 0x000fce00078efe04 */
.L_x_4335:
[----:B------:R-:W-:Y:S05]  /*aa20*/  BSYNC B0 ;  /* 0x0000000000007941 */ /* 0x000fea0003800000 */
.L_x_4334:
[----:B------:R-:W-:Y:S01]  /*aa30*/  FSETP.NEU.FTZ.AND P0, PT, R0, RZ, PT ;  /* 0x000000ff0000720b */ /* 0x000fe20003f1d000 */
[----:B------:R-:W-:-:S12]  /*aa40*/  BRA `(.L_x_4319) ;  /* 0x0000000400147947 */ /* 0x000fd80003800000 */
.L_x_4332:
        /* <DEDUP_REMOVED lines=21> */
.L_x_4341:
[----:B------:R-:W-:Y:S05]  /*aba0*/  BSYNC B1 ;  /* 0x0000000000017941 */ /* 0x000fea0003800000 */
.L_x_4340:
[----:B------:R-:W-:Y:S01]  /*abb0*/  LEA R3, R0, 0x37800000, 0x17 ;  /* 0x3780000000037811 */ /* 0x000fe200078eb8ff */
[----:B------:R-:W-:-:S05]  /*abc0*/  IMAD.SHL.U32 R0, R2, 0x200000, RZ ;  /* 0x0020000002007824 */ /* 0x000fca00078e00ff */
[----:B------:R-:W-:-:S07]  /*abd0*/  LOP3.LUT R0, R3, R0, R4, 0xfe, !PT ;  /* 0x0000000003007212 */ /* 0x000fce00078efe04 */
.L_x_4339:
[----:B------:R-:W-:Y:S05]  /*abe0*/  BSYNC B0 ;  /* 0x0000000000007941 */ /* 0x000fea0003800000 */
.L_x_4338:
[----:B------:R-:W-:Y:S01]  /*abf0*/  FSETP.NEU.FTZ.AND P0, PT, R0, RZ, PT ;  /* 0x000000ff0000720b */ /* 0x000fe20003f1d000 */
[----:B------:R-:W-:-:S12]  /*ac00*/  BRA `(.L_x_4319) ;  /* 0x0000000000a47947 */ /* 0x000fd80003800000 */
.L_x_4331:
        /* <DEDUP_REMOVED lines=14> */
.L_x_4345:
[----:B------:R-:W-:Y:S05]  /*acf0*/  BSYNC B0 ;  /* 0x0000000000007941 */ /* 0x000fea0003800000 */
.L_x_4344:
[----:B------:R-:W-:Y:S01]  /*ad00*/  FSETP.NEU.FTZ.AND P0, PT, R0, RZ, PT ;  /* 0x000000ff0000720b */ /* 0x000fe20003f1d000 */
[----:B------:R-:W-:-:S12]  /*ad10*/  BRA `(.L_x_4319) ;  /* 0x0000000000607947 */ /* 0x000fd80003800000 */
.L_x_4318:
        /* <DEDUP_REMOVED lines=16> */
.L_x_4346:
[----:B------:R-:W-:Y:S01]  /*ae20*/  PLOP3.LUT P0, PT, PT, PT, PT, 0x8, 0x0 ;  /* 0x000000000000781c */ /* 0x000fe20003f0e170 */
[----:B------:R-:W-:-:S12]  /*ae30*/  BRA `(.L_x_4319) ;  /* 0x0000000000187947 */ /* 0x000fd80003800000 */
.L_x_4343:
[----:B------:R-:W2:Y:S02]  /*ae40*/  LDG.E.64 R2, desc[UR36][R2.64] ;  /* 0x0000002402027981 */ /* 0x000ea4000c1e1b00 */
[----:B--2---:R-:W-:-:S04]  /*ae50*/  ISETP.NE.U32.AND P0, PT, R2, RZ, PT ;  /* 0x000000ff0200720c */ /* 0x004fc80003f05070 */
[----:B------:R-:W-:Y:S01]  /*ae60*/  ISETP.NE.AND.EX P0, PT, R3, RZ, PT, P0 ;  /* 0x000000ff0300720c */ /* 0x000fe20003f05300 */
[----:B------:R-:W-:-:S12]  /*ae70*/  BRA `(.L_x_4319) ;  /* 0x0000000000087947 */ /* 0x000fd80003800000 */
.L_x_4342:
[----:B------:R-:W2:Y:S02]  /*ae80*/  LDG.E R2, desc[UR36][R2.64] ;  /* 0x0000002402027981 */ /* 0x000ea4000c1e1900 */
[----:B--2---:R-:W-:-:S13]  /*ae90*/  ISETP.NE.AND P0, PT, R2, RZ, PT ;  /* 0x000000ff0200720c */ /* 0x004fda0003f05270 */
.L_x_4319:
        /* <DEDUP_REMOVED lines=21> */
.L_x_4350:
[----:B------:R1:W5:Y:S01]  /*aff0*/  LDG.E.U8 R32, desc[UR36][R2.64] ;  /* 0x0000002402207981 */ /* 0x000362000c1e1100 */
[----:B------:R-:W-:Y:S01]  /*b000*/  IMAD.MOV.U32 R33, RZ, RZ, RZ ;  /* 0x000000ffff217224 */ /* 0x000fe200078e00ff */
[----:B------:R-:W-:Y:S06]  /*b010*/  BRA `(.L_x_4283) ;  /* 0x0000000c00447947 */ /* 0x000fec0003800000 */
.L_x_4349:
        /* <DEDUP_REMOVED lines=8> */
.L_x_4353:
[----:B------:R-:W2:Y:S02]  /*b0a0*/  LDG.E R32, desc[UR36][R2.64] ;  /* 0x0000002402207981 */ /* 0x000ea4000c1e1900 */
[----:B--2---:R-:W-:Y:S01]  /*b0b0*/  SHF.R.S32.HI R33, RZ, 0x1f, R32 ;  /* 0x0000001fff217819 */ /* 0x004fe20000011420 */
[----:B------:R-:W-:Y:S06]  /*b0c0*/  BRA `(.L_x_4283) ;  /* 0x0000000c00187947 */ /* 0x000fec0003800000 */
.L_x_4352:
[----:B------:R-:W2:Y:S02]  /*b0d0*/  LDG.E.S16 R32, desc[UR36][R2.64] ;  /* 0x0000002402207981 */ /* 0x000ea4000c1e1700 */
[----:B--2---:R-:W-:Y:S01]  /*b0e0*/  SHF.R.S32.HI R33, RZ, 0x1f, R32 ;  /* 0x0000001fff217819 */ /* 0x004fe20000011420 */
[----:B------:R-:W-:Y:S06]  /*b0f0*/  BRA `(.L_x_4283) ;  /* 0x0000000c000c7947 */ /* 0x000fec0003800000 */
.L_x_4348:
[----:B------:R-:W-:-:S13]  /*b100*/  ISETP.GT.AND P0, PT, R0, 0x6, PT ;  /* 0x000000060000780c */ /* 0x000fda0003f04270 */
[----:B------:R-:W-:Y:S05]  /*b110*/  @P0 BRA `(.L_x_4354) ;  /* 0x00000000002c0947 */ /* 0x000fea0003800000 */
[----:B------:R-:W-:-:S13]  /*b120*/  ISETP.NE.AND P0, PT, R0, 0x5, PT ;  /* 0x000000050000780c */ /* 0x000fda0003f05270 */
[----:B------:R-:W-:Y:S05]  /*b130*/  @!P0 BRA `(.L_x_4355) ;  /* 0x0000000000148947 */ /* 0x000fea0003800000 */
[----:B------:R-:W-:-:S13]  /*b140*/  ISETP.NE.AND P0, PT, R0, 0x6, PT ;  /* 0x000000060000780c */ /* 0x000fda0003f05270 */
[----:B------:R-:W-:Y:S05]  /*b150*/  @P0 BRA `(.L_x_4351) ;  /* 0x0000000800a00947 */ /* 0x000fea0003800000 */
[----:B------:R-:W2:Y:S02]  /*b160*/  LDG.E R2, desc[UR36][R2.64] ;  /* 0x0000002402027981 */ /* 0x000ea4000c1e1900 */
[----:B--2---:R3:W0:Y:S01]  /*b170*/  F2I.S64.TRUNC R32, R2 ;  /* 0x0000000200207311 */ /* 0x004622000020d900 */
[----:B------:R-:W-:Y:S05]  /*b180*/  BRA `(.L_x_4283) ;  /* 0x0000000800e87947 */ /* 0x000fea0003800000 */
.L_x_4355:
[----:B------:R-:W2:Y:S02]  /*b190*/  LDG.E.U16 R2, desc[UR36][R2.64] ;  /* 0x0000002402027981 */ /* 0x000ea4000c1e1500 */
[----:B--2---:R-:W-:-:S06]  /*b1a0*/  HADD2.F32 R32, -RZ, R2.H0_H0 ;  /* 0x20000002ff207230 */ /* 0x004fcc0000004100 */
[----:B------:R-:W0:Y:S01]  /*b1b0*/  F2I.S64.TRUNC R32, R32 ;  /* 0x0000002000207311 */ /* 0x000e22000020d900 */
[----:B------:R-:W-:Y:S05]  /*b1c0*/  BRA `(.L_x_4283) ;  /* 0x0000000800d87947 */ /* 0x000fea0003800000 */
.L_x_4354:
[----:B------:R-:W-:-:S13]  /*b1d0*/  ISETP.NE.AND P0, PT, R0, 0x7, PT ;  /* 0x000000070000780c */ /* 0x000fda0003f05270 */
[----:B------:R-:W-:Y:S05]  /*b1e0*/  @!P0 BRA `(.L_x_4356) ;  /* 0x00000000002c8947 */ /* 0x000fea0003800000 */
[----:B------:R-:W-:-:S13]  /*b1f0*/  ISETP.NE.AND P0, PT, R0, 0x8, PT ;  /* 0x000000080000780c */ /* 0x000fda0003f05270 */
[----:B------:R-:W-:Y:S05]  /*b200*/  @!P0 BRA `(.L_x_4357) ;  /* 0x0000000000148947 */ /* 0x000fea0003800000 */
[----:B------:R-:W-:-:S13]  /*b210*/  ISETP.NE.AND P0, PT, R0, 0x9, PT ;  /* 0x000000090000780c */ /* 0x000fda0003f05270 */
[----:B------:R-:W-:Y:S05]  /*b220*/  @P0 BRA `(.L_x_4351) ;  /* 0x00000008006c0947 */ /* 0x000fea0003800000 */
[----:B------:R-:W2:Y:S02]  /*b230*/  LDG.E R2, desc[UR36][R2.64] ;  /* 0x0000002402027981 */ /* 0x000ea4000c1e1900 */
[----:B--2---:R0:W1:Y:S01]  /*b240*/  F2I.S64.TRUNC R32, R2 ;  /* 0x0000000200207311 */ /* 0x004062000020d900 */
[----:B------:R-:W-:Y:S05]  /*b250*/  BRA `(.L_x_4283) ;  /* 0x0000000800b47947 */ /* 0x000fea0003800000 */
.L_x_4357:
[----:B------:R-:W2:Y:S02]  /*b260*/  LDG.E.U16 R2, desc[UR36][R2.64] ;  /* 0x0000002402027981 */ /* 0x000ea4000c1e1500 */
[----:B--2---:R-:W-:-:S06]  /*b270*/  HADD2.F32 R32, -RZ, R2.H0_H0 ;  /* 0x20000002ff207230 */ /* 0x004fcc0000004100 */
[----:B------:R-:W0:Y:S01]  /*b280*/  F2I.S64.TRUNC R32, R32 ;  /* 0x0000002000207311 */ /* 0x000e22000020d900 */
[----:B------:R-:W-:Y:S05]  /*b290*/  BRA `(.L_x_4283) ;  /* 0x0000000800a47947 */ /* 0x000fea0003800000 */
.L_x_4356:
[----:B------:R-:W2:Y:S02]  /*b2a0*/  LDG.E.64 R2, desc[UR36][R2.64] ;  /* 0x0000002402027981 */ /* 0x000ea4000c1e1b00 */
[----:B--2---:R0:W1:Y:S01]  /*b2b0*/  F2I.S64.F64.TRUNC R32, R2 ;  /* 0x0000000200207311 */ /* 0x004062000030d900 */
[----:B------:R-:W-:Y:S05]  /*b2c0*/  BRA `(.L_x_4283) ;  /* 0x0000000800987947 */ /* 0x000fea0003800000 */
.L_x_4347:
        /* <DEDUP_REMOVED lines=13> */
.L_x_4360:
[----:B------:R-:W2:Y:S02]  /*b3a0*/  LDG.E.64 R2, desc[UR36][R2.64] ;  /* 0x0000002402027981 */ /* 0x000ea4000c1e1b00 */
[----:B--2---:R0:W1:Y:S01]  /*b3b0*/  F2I.S64.F64.TRUNC R32, R2 ;  /* 0x0000000200207311 */ /* 0x004062000030d900 */
[----:B------:R-:W-:Y:S05]  /*b3c0*/  BRA `(.L_x_4283) ;  /* 0x0000000800587947 */ /* 0x000fea0003800000 */
.L_x_4359:
        /* <DEDUP_REMOVED lines=27> */
.L_x_4362:
        /* <DEDUP_REMOVED lines=14> */
.L_x_4361:
[----:B------:R-:W2:Y:S02]  /*b660*/  LDG.E.U16 R32, desc[UR36][R2.64] ;  /* 0x0000002402207981 */ /* 0x000ea4000c1e1500 */
[----:B--2---:R-:W-:-:S06]  /*b670*/  IMAD.U32 R32, R32, 0x10000, RZ ;  /* 0x0001000020207824 */ /* 0x004fcc00078e00ff */
[----:B------:R-:W0:Y:S01]  /*b680*/  F2I.S64.TRUNC R32, R32 ;  /* 0x0000002000207311 */ /* 0x000e22000020d900 */
[----:B------:R-:W-:Y:S05]  /*b690*/  BRA `(.L_x_4283) ;  /* 0x0000000400a47947 */ /* 0x000fea0003800000 */
.L_x_4358:
        /* <DEDUP_REMOVED lines=11> */
.L_x_4365:
        /* <DEDUP_REMOVED lines=21> */
.L_x_4369:
[----:B------:R-:W-:Y:S05]  /*b8a0*/  BSYNC B1 ;  /* 0x0000000000017941 */ /* 0x000fea0003800000 */
.L_x_4368:
[----:B------:R-:W-:Y:S01]  /*b8b0*/  IMAD.SHL.U32 R2, R2, 0x100000, RZ ;  /* 0x0010000002027824 */ /* 0x000fe200078e00ff */
[----:B------:R-:W-:-:S04]  /*b8c0*/  LEA R3, R0, 0x3b800000, 0x17 ;  /* 0x3b80000000037811 */ /* 0x000fc800078eb8ff */
[----:B------:R-:W-:-:S07]  /*b8d0*/  LOP3.LUT R32, R3, R2, R32, 0xfe, !PT ;  /* 0x0000000203207212 */ /* 0x000fce00078efe20 */
.L_x_4367:
[----:B------:R-:W-:Y:S05]  /*b8e0*/  BSYNC B0 ;  /* 0x0000000000007941 */ /* 0x000fea0003800000 */
.L_x_4366:
[----:B------:R-:W0:Y:S01]  /*b8f0*/  F2I.S64.TRUNC R32, R32 ;  /* 0x0000002000207311 */ /* 0x000e22000020d900 */
[----:B------:R-:W-:Y:S05]  /*b900*/  BRA `(.L_x_4283) ;  /* 0x0000000400087947 */ /* 0x000fea0003800000 */
.L_x_4364:
        /* <DEDUP_REMOVED lines=21> */
.L_x_4373:
[----:B------:R-:W-:Y:S05]  /*ba60*/  BSYNC B1 ;  /* 0x0000000000017941 */ /* 0x000fea0003800000 */
.L_x_4372:
[----:B------:R-:W-:Y:S01]  /*ba70*/  IMAD.SHL.U32 R2, R2, 0x200000, RZ ;  /* 0x0020000002027824 */ /* 0x000fe200078e00ff */
[----:B------:R-:W-:-:S04]  /*ba80*/  LEA R3, R0, 0x37800000, 0x17 ;  /* 0x3780000000037811 */ /* 0x000fc800078eb8ff */
[----:B------:R-:W-:-:S07]  /*ba90*/  LOP3.LUT R32, R3, R2, R32, 0xfe, !PT ;  /* 0x0000000203207212 */ /* 0x000fce00078efe20 */
.L_x_4371:
[----:B------:R-:W-:Y:S05]  /*baa0*/  BSYNC B0 ;  /* 0x0000000000007941 */ /* 0x000fea0003800000 */
.L_x_4370:
[----:B------:R-:W0:Y:S01]  /*bab0*/  F2I.S64.TRUNC R32, R32 ;  /* 0x0000002000207311 */ /* 0x000e22000020d900 */
[----:B------:R-:W-:Y:S05]  /*bac0*/  BRA `(.L_x_4283) ;  /* 0x0000000000987947 */ /* 0x000fea0003800000 */
.L_x_4363:
        /* <DEDUP_REMOVED lines=14> */
.L_x_4377:
[----:B------:R-:W-:Y:S05]  /*bbb0*/  BSYNC B0 ;  /* 0x0000000000007941 */ /* 0x000fea0003800000 */
.L_x_4376:
[----:B------:R-:W0:Y:S01]  /*bbc0*/  F2I.S64.TRUNC R32, R32 ;  /* 0x0000002000207311 */ /* 0x000e22000020d900 */
[----:B------:R-:W-:Y:S05]  /*bbd0*/  BRA `(.L_x_4283) ;  /* 0x0000000000547947 */ /* 0x000fea0003800000 */
.L_x_4351:
        /* <DEDUP_REMOVED lines=16> */
.L_x_4378:
[----:B------:R-:W-:Y:S05]  /*bce0*/  BRA `(.L_x_4283) ;  /* 0x0000000000107947 */ /* 0x000fea0003800000 */
.L_x_4375:
[----:B------:R0:W5:Y:S01]  /*bcf0*/  LDG.E.64 R32, desc[UR36][R2.64] ;  /* 0x0000002402207981 */ /* 0x000162000c1e1b00 */
[----:B------:R-:W-:Y:S05]  /*bd00*/  BRA `(.L_x_4283) ;  /* 0x0000000000087947 */ /* 0x000fea0003800000 */
.L_x_4374:
[----:B------:R0:W5:Y:S01]  /*bd10*/  LDG.E R32, desc[UR36][R2.64] ;  /* 0x0000002402207981 */ /* 0x000162000c1e1900 */
[----:B------:R-:W-:-:S07]  /*bd20*/  IMAD.MOV.U32 R33, RZ, RZ, RZ ;  /* 0x000000ffff217224 */ /* 0x000fce00078e00ff */
.L_x_4283:
[----:B------:R-:W-:Y:S05]  /*bd30*/  BSYNC B7 ;  /* 0x0000000000077941 */ /* 0x000fea0003800000 */
.L_x_4282:
[----:B01----:R-:W0:Y:S01]  /*bd40*/  S2R R3, SR_CTAID.X ;  /* 0x0000000000037919 */ /* 0x003e220000002500 */
[----:B------:R-:W0:Y:S01]  /*bd50*/  LDC R0, c[0x0][0x210] ;  /* 0x00008400ff007b82 */ /* 0x000e220000000800 */
[----:B------:R-:W-:Y:S01]  /*bd60*/  BSSY B0, `(.L_x_4379) ;  /* 0x0000012000007945 */ /* 0x000fe20003800000 */
[----:B------:R-:W-:Y:S01]  /*bd70*/  IMAD.MOV.U32 R34, RZ, RZ, RZ ;  /* 0x000000ffff227224 */ /* 0x000fe200078e00ff */
[----:B---3--:R-:W1:Y:S01]  /*bd80*/  S2R R2, SR_TID.X ;  /* 0x0000000000027919 */ /* 0x008e620000002100 */
[----:B0-----:R-:W-:-:S05]  /*bd90*/  IMAD R4, R3, -0x200, R0 ;  /* 0xfffffe0003047824 */ /* 0x001fca00078e0200 */
[----:B-1----:R-:W-:Y:S02]  /*bda0*/  ISETP.GE.AND P0, PT, R2, R4, PT ;  /* 0x000000040200720c */ /* 0x002fe40003f06270 */
[----:B------:R-:W-:-:S11]  /*bdb0*/  CS2R R4, SRZ ;  /* 0x0000000000047805 */ /* 0x000fd6000001ff00 */
[----:B------:R-:W-:Y:S05]  /*bdc0*/  @P0 BRA `(.L_x_4380) ;  /* 0x00000000002c0947 */ /* 0x000fea0003800000 */
[----:B------:R-:W-:Y:S01]  /*bdd0*/  PRMT R0, R35, 0x9910, RZ ;  /* 0x0000991023007816 */ /* 0x000fe200000000ff */
[----:B------:R-:W-:Y:S03]  /*bde0*/  BSSY B1, `(.L_x_4381) ;  /* 0x0000007000017945 */ /* 0x000fe60003800000 */
[----:B------:R-:W-:-:S13]  /*bdf0*/  ISETP.NE.AND P1, PT, R0, RZ, PT ;  /* 0x000000ff0000720c */ /* 0x000fda0003f25270 */
[----:B------:R-:W-:Y:S05]  /*be00*/  @!P1 BRA `(.L_x_4382) ;  /* 0x0000000000109947 */ /* 0x000fea0003800000 */
[----:B------:R-:W-:Y:S02]  /*be10*/  ULDC.64 UR4, c[0x0][0x218] ;  /* 0x0000860000047ab9 */ /* 0x000fe40000000a00 */
[----:B-----5:R-:W-:-:S04]  /*be20*/  LEA R24, P1, R18, UR4, 0x3 ;  /* 0x0000000412187c11 */ /* 0x020fc8000f8218ff */
[----:B------:R-:W-:-:S06]  /*be30*/  LEA.HI.X R25, R18, UR5, R19, 0x3, P1 ;  /* 0x0000000512197c11 */ /* 0x000fcc00088f1c13 */
[----:B------:R-:W5:Y:S03]  /*be40*/  LDG.E.64 R24, desc[UR36][R24.64] ;  /* 0x0000002418187981 */ /* 0x000f66000c1e1b00 */
.L_x_4382:
[----:B------:R-:W-:Y:S05]  /*be50*/  BSYNC B1 ;  /* 0x0000000000017941 */ /* 0x000fea0003800000 */
.L_x_4381:
[----:B-----5:R-:W-:Y:S02]  /*be60*/  IMAD.MOV.U32 R4, RZ, RZ, R24 ;  /* 0x000000ffff047224 */ /* 0x020fe400078e0018 */
[----:B------:R-:W-:-:S07]  /*be70*/  IMAD.MOV.U32 R5, RZ, RZ, R25 ;  /* 0x000000ffff057224 */ /* 0x000fce00078e0019 */
.L_x_4380:
[----:B------:R-:W-:Y:S05]  /*be80*/  BSYNC B0 ;  /* 0x0000000000007941 */ /* 0x000fea0003800000 */
.L_x_4379:
[----:B-----5:R-:W0:Y:S01]  /*be90*/  LDC R19, c[0x0][0x210] ;  /* 0x00008400ff137b82 */ /* 0x020e220000000800 */
[----:B------:R-:W-:Y:S01]  /*bea0*/  VIADD R18, R2, 0x80 ;  /* 0x0000008002127836 */ /* 0x000fe20000000000 */
[----:B------:R-:W-:Y:S01]  /*beb0*/  BSSY B0, `(.L_x_4383) ;  /* 0x0000011000007945 */ /* 0x000fe20003800000 */
[----:B------:R-:W-:Y:S02]  /*bec0*/  IMAD.MOV.U32 R35, RZ, RZ, RZ ;  /* 0x000000ffff237224 */ /* 0x000fe400078e00ff */
[----:B0-----:R-:W-:-:S05]  /*bed0*/  IMAD R19, R3, -0x200, R19 ;  /* 0xfffffe0003137824 */ /* 0x001fca00078e0213 */
[----:B------:R-:W-:-:S13]  /*bee0*/  ISETP.GE.AND P1, PT, R18, R19, PT ;  /* 0x000000131200720c */ /* 0x000fda0003f26270 */
[----:B------:R-:W-:Y:S05]  /*bef0*/  @P1 BRA `(.L_x_4384) ;  /* 0x0000000000301947 */ /* 0x000fea0003800000 */
[----:B------:R-:W3:Y:S01]  /*bf00*/  LDL.LU R0, [R1] ;  /* 0x0000000001007983 */ /* 0x000ee20000300800 */
[----:B------:R-:W-:Y:S01]  /*bf10*/  BSSY B1, `(.L_x_4385) ;  /* 0x0000008000017945 */ /* 0x000fe20003800000 */
[----:B---3--:R-:W-:-:S04]  /*bf20*/  PRMT R0, R0, 0x9910, RZ ;  /* 0x0000991000007816 */ /* 0x008fc800000000ff */
[----:B------:R-:W-:-:S13]  /*bf30*/  ISETP.NE.AND P1, PT, R0, RZ, PT ;  /* 0x000000ff0000720c */ /* 0x000fda0003f25270 */
[----:B------:R-:W-:Y:S05]  /*bf40*/  @!P1 BRA `(.L_x_4386) ;  /* 0x0000000000109947 */ /* 0x000fea0003800000 */
[----:B------:R-:W-:Y:S02]  /*bf50*/  ULDC.64 UR4, c[0x0][0x218] ;  /* 0x0000860000047ab9 */ /* 0x000fe40000000a00 */
[----:B------:R-:W-:-:S04]  /*bf60*/  LEA R26, P1, R22, UR4, 0x3 ;  /* 0x00000004161a7c11 */ /* 0x000fc8000f8218ff */
[----:B------:R-:W-:-:S06]  /*bf70*/  LEA.HI.X R27, R22, UR5, R23, 0x3, P1 ;  /* 0x00000005161b7c11 */ /* 0x000fcc00088f1c17 */
[----:B------:R-:W5:Y:S03]  /*bf80*/  LDG.E.64 R26, desc[UR36][R26.64] ;  /* 0x000000241a1a7981 */ /* 0x000f66000c1e1b00 */
.L_x_4386:
[----:B------:R-:W-:Y:S05]  /*bf90*/  BSYNC B1 ;  /* 0x0000000000017941 */ /* 0x000fea0003800000 */
.L_x_4385:
[----:B-----5:R-:W-:Y:S02]  /*bfa0*/  IMAD.MOV.U32 R34, RZ, RZ, R26 ;  /* 0x000000ffff227224 */ /* 0x020fe400078e001a */
[----:B------:R-:W-:-:S07]  /*bfb0*/  IMAD.MOV.U32 R35, RZ, RZ, R27 ;  /* 0x000000ffff237224 */ /* 0x000fce00078e001b */
.L_x_4384:
[----:B------:R-:W-:Y:S05]  /*bfc0*/  BSYNC B0 ;  /* 0x0000000000007941 */ /* 0x000fea0003800000 */
.L_x_4383:
[----:B------:R-:W-:Y:S01]  /*bfd0*/  VIADD R0, R2, 0x100 ;  /* 0x0000010002007836 */ /* 0x000fe20000000000 */
[----:B------:R-:W-:Y:S01]  /*bfe0*/  BSSY B0, `(.L_x_4387) ;  /* 0x0000010000007945 */ /* 0x000fe20003800000 */
[----:B------:R-:W-:Y:S01]  /*bff0*/  IMAD.MOV.U32 R22, RZ, RZ, RZ ;  /* 0x000000ffff167224 */ /* 0x000fe200078e00ff */
[----:B------:R-:W-:Y:S02]  /*c000*/  CS2R R24, SRZ ;  /* 0x0000000000187805 */ /* 0x000fe4000001ff00 */
[----:B------:R-:W-:-:S13]  /*c010*/  ISETP.GE.AND P1, PT, R0, R19, PT ;  /* 0x000000130000720c */ /* 0x000fda0003f26270 */
[----:B------:R-:W-:Y:S05]  /*c020*/  @P1 BRA `(.L_x_4388) ;  /* 0x00000000002c1947 */ /* 0x000fea0003800000 */
[----:B------:R-:W-:Y:S01]  /*c030*/  PRMT R0, R36, 0x9910, RZ ;  /* 0x0000991024007816 */ /* 0x000fe200000000ff */
[----:B------:R-:W-:Y:S03]  /*c040*/  BSSY B1, `(.L_x_4389) ;  /* 0x0000007000017945 */ /* 0x000fe60003800000 */
[----:B------:R-:W-:-:S13]  /*c050*/  ISETP.NE.AND P1, PT, R0, RZ, PT ;  /* 0x000000ff0000720c */ /* 0x000fda0003f25270 */
[----:B------:R-:W-:Y:S05]  /*c060*/  @!P1 BRA `(.L_x_4390) ;  /* 0x0000000000109947 */ /* 0x000fea0003800000 */
[----:B------:R-:W-:Y:S02]  /*c070*/  ULDC.64 UR4, c[0x0][0x218] ;  /* 0x0000860000047ab9 */ /* 0x000fe40000000a00 */
[----:B--2-4-:R-:W-:-:S04]  /*c080*/  LEA R28, P1, R16, UR4, 0x3 ;  /* 0x00000004101c7c11 */ /* 0x014fc8000f8218ff */
[----:B------:R-:W-:-:S06]  /*c090*/  LEA.HI.X R29, R16, UR5, R17, 0x3, P1 ;  /* 0x00000005101d7c11 */ /* 0x000fcc00088f1c11 */
[----:B------:R-:W5:Y:S03]  /*c0a0*/  LDG.E.64 R28, desc[UR36][R28.64] ;  /* 0x000000241c1c7981 */ /* 0x000f66000c1e1b00 */
.L_x_4390:
[----:B------:R-:W-:Y:S05]  /*c0b0*/  BSYNC B1 ;  /* 0x0000000000017941 */ /* 0x000fea0003800000 */
.L_x_4389:
[----:B--2-45:R-:W-:Y:S02]  /*c0c0*/  IMAD.MOV.U32 R24, RZ, RZ, R28 ;  /* 0x000000ffff187224 */ /* 0x034fe400078e001c */
[----:B------:R-:W-:-:S07]  /*c0d0*/  IMAD.MOV.U32 R25, RZ, RZ, R29 ;  /* 0x000000ffff197224 */ /* 0x000fce00078e001d */
.L_x_4388:
[----:B------:R-:W-:Y:S05]  /*c0e0*/  BSYNC B0 ;  /* 0x0000000000007941 */ /* 0x000fea0003800000 */
.L_x_4387:
[----:B------:R-:W-:Y:S01]  /*c0f0*/  VIADD R0, R2, 0x180 ;  /* 0x0000018002007836 */ /* 0x000fe20000000000 */
[----:B------:R-:W-:Y:S01]  /*c100*/  BSSY B0, `(.L_x_4391) ;  /* 0x000000f000007945 */ /* 0x000fe20003800000 */
[----:B------:R-:W-:-:S03]  /*c110*/  IMAD.MOV.U32 R23, RZ, RZ, RZ ;  /* 0x000000ffff177224 */ /* 0x000fc600078e00ff */
[----:B------:R-:W-:-:S13]  /*c120*/  ISETP.GE.AND P1, PT, R0, R19, PT ;  /* 0x000000130000720c */ /* 0x000fda0003f26270 */
[----:B------:R-:W-:Y:S05]  /*c130*/  @P1 BRA `(.L_x_4392) ;  /* 0x00000000002c1947 */ /* 0x000fea0003800000 */
[----:B------:R-:W-:Y:S01]  /*c140*/  PRMT R0, R37, 0x9910, RZ ;  /* 0x0000991025007816 */ /* 0x000fe200000000ff */
[----:B------:R-:W-:Y:S03]  /*c150*/  BSSY B1, `(.L_x_4393) ;  /* 0x0000007000017945 */ /* 0x000fe60003800000 */
[----:B------:R-:W-:-:S13]  /*c160*/  ISETP.NE.AND P1, PT, R0, RZ, PT ;  /* 0x000000ff0000720c */ /* 0x000fda0003f25270 */
[----:B------:R-:W-:Y:S05]  /*c170*/  @!P1 BRA `(.L_x_4394) ;  /* 0x0000000000109947 */ /* 0x000fea0003800000 */
[----:B------:R-:W-:Y:S02]  /*c180*/  ULDC.64 UR4, c[0x0][0x218] ;  /* 0x0000860000047ab9 */ /* 0x000fe40000000a00 */
[----:B------:R-:W-:-:S04]  /*c190*/  LEA R30, P1, R32, UR4, 0x3 ;  /* 0x00000004201e7c11 */ /* 0x000fc8000f8218ff */
[----:B------:R-:W-:-:S06]  /*c1a0*/  LEA.HI.X R31, R32, UR5, R33, 0x3, P1 ;  /* 0x00000005201f7c11 */ /* 0x000fcc00088f1c21 */
[----:B------:R-:W5:Y:S03]  /*c1b0*/  LDG.E.64 R30, desc[UR36][R30.64] ;  /* 0x000000241e1e7981 */ /* 0x000f66000c1e1b00 */
.L_x_4394:
[----:B------:R-:W-:Y:S05]  /*c1c0*/  BSYNC B1 ;  /* 0x0000000000017941 */ /* 0x000fea0003800000 */
.L_x_4393:
[----:B-----5:R-:W-:Y:S02]  /*c1d0*/  IMAD.MOV.U32 R22, RZ, RZ, R30 ;  /* 0x000000ffff167224 */ /* 0x020fe400078e001e */
[----:B------:R-:W-:-:S07]  /*c1e0*/  IMAD.MOV.U32 R23, RZ, RZ, R31 ;  /* 0x000000ffff177224 */ /* 0x000fce00078e001f */
.L_x_4392:
[----:B------:R-:W-:Y:S05]  /*c1f0*/  BSYNC B0 ;  /* 0x0000000000007941 */ /* 0x000fea0003800000 */
.L_x_4391:
[----:B------:R-:W0:Y:S01]  /*c200*/  LDC.U8 R16, c[0x0][0x25c] ;  /* 0x00009700ff107b82 */ /* 0x000e220000000000 */
[----:B------:R-:W-:Y:S04]  /*c210*/  BSSY B6, `(.L_x_4395) ;  /* 0x0000101000067945 */ /* 0x000fe80003800000 */
[----:B------:R-:W-:Y:S05]  /*c220*/  @P0 BRA `(.L_x_4396) ;  /* 0x0000000c00fc0947 */ /* 0x000fea0003800000 */
[----:B------:R-:W1:Y:S01]  /*c230*/  LDC.64 R8, c[0x0][0x228] ;  /* 0x00008a00ff087b82 */ /* 0x000e620000000a00 */
[----:B0-----:R-:W-:Y:S01]  /*c240*/  PRMT R0, R16, 0x9910, RZ ;  /* 0x0000991010007816 */ /* 0x001fe200000000ff */
        /* <DEDUP_REMOVED lines=15> */
[----:B------:R-:W0:Y:S01]  /*c340*/  F2I.FTZ.TRUNC.NTZ R3, R4 ;  /* 0x0000000400037305 */ /* 0x000e22000021f100 */
[----:B------:R-:W-:Y:S01]  /*c350*/  IMAD.MOV.U32 R2, RZ, RZ, R18 ;  /* 0x000000ffff027224 */ /* 0x000fe200078e0012 */
[----:B0-----:R0:W-:Y:S01]  /*c360*/  STG.E.U8 desc[UR36][R8.64], R3 ;  /* 0x0000000308007986 */ /* 0x0011e2000c101124 */
[----:B------:R-:W-:Y:S05]  /*c370*/  BRA `(.L_x_4396) ;  /* 0x0000000c00a87947 */ /* 0x000fea0003800000 */
.L_x_4400:
[----:B------:R-:W0:Y:S01]  /*c380*/  F2I.S64.TRUNC R4, R4 ;  /* 0x0000000400047311 */ /* 0x000e22000020d900 */
[----:B------:R-:W-:Y:S02]  /*c390*/  IMAD.MOV.U32 R2, RZ, RZ, R18 ;  /* 0x000000ffff027224 */ /* 0x000fe400078e0012 */
[----:B0-----:R-:W-:-:S05]  /*c3a0*/  IMAD.MOV.U32 R3, RZ, RZ, R4 ;  /* 0x000000ffff037224 */ /* 0x001fca00078e0004 */
[----:B------:R0:W-:Y:S01]  /*c3b0*/  STG.E.U8 desc[UR36][R8.64], R3 ;  /* 0x0000000308007986 */ /* 0x0001e2000c101124 */
[----:B------:R-:W-:Y:S05]  /*c3c0*/  BRA `(.L_x_4396) ;  /* 0x0000000c00947947 */ /* 0x000fea0003800000 */
.L_x_4399:
[----:B------:R-:W-:-:S13]  /*c3d0*/  ISETP.NE.AND P0, PT, R0, 0x2, PT ;  /* 0x000000020000780c */ /* 0x000fda0003f05270 */
[----:B------:R-:W-:Y:S05]  /*c3e0*/  @!P0 BRA `(.L_x_4402) ;  /* 0x0000000000308947 */ /* 0x000fea0003800000 */
[----:B------:R-:W-:-:S13]  /*c3f0*/  ISETP.NE.AND P0, PT, R0, 0x3, PT ;  /* 0x000000030000780c */ /* 0x000fda0003f05270 */
[----:B------:R-:W-:Y:S05]  /*c400*/  @!P0 BRA `(.L_x_4403) ;  /* 0x0000000000188947 */ /* 0x000fea0003800000 */
[----:B------:R-:W-:-:S13]  /*c410*/  ISETP.NE.AND P0, PT, R0, 0x4, PT ;  /* 0x000000040000780c */ /* 0x000fda0003f05270 */
[----:B------:R-:W-:Y:S05]  /*c420*/  @P0 BRA `(.L_x_4401) ;  /* 0x0000000c00180947 */ /* 0x000fea0003800000 */
[----:B------:R-:W0:Y:S01]  /*c430*/  F2I.S64.TRUNC R4, R4 ;  /* 0x0000000400047311 */ /* 0x000e22000020d900 */
[----:B------:R-:W-:Y:S01]  /*c440*/  IMAD.MOV.U32 R2, RZ, RZ, R18 ;  /* 0x000000ffff027224 */ /* 0x000fe200078e0012 */
[----:B0-----:R1:W-:Y:S01]  /*c450*/  STG.E.64 desc[UR36][R8.64], R4 ;  /* 0x0000000408007986 */ /* 0x0013e2000c101b24 */
[----:B------:R-:W-:Y:S05]  /*c460*/  BRA `(.L_x_4396) ;  /* 0x0000000c006c7947 */ /* 0x000fea0003800000 */
.L_x_4403:
[----:B------:R-:W0:Y:S01]  /*c470*/  F2I.FTZ.TRUNC.NTZ R3, R4 ;  /* 0x0000000400037305 */ /* 0x000e22000021f100 */
[----:B------:R-:W-:Y:S01]  /*c480*/  IMAD.MOV.U32 R2, RZ, RZ, R18 ;  /* 0x000000ffff027224 */ /* 0x000fe200078e0012 */
[----:B0-----:R3:W-:Y:S01]  /*c490*/  STG.E desc[UR36][R8.64], R3 ;  /* 0x0000000308007986 */ /* 0x0017e2000c101924 */
[----:B------:R-:W-:Y:S05]  /*c4a0*/  BRA `(.L_x_4396) ;  /* 0x0000000c005c7947 */ /* 0x000fea0003800000 */
.L_x_4402:
[----:B------:R-:W0:Y:S01]  /*c4b0*/  F2I.FTZ.TRUNC.NTZ R3, R4 ;  /* 0x0000000400037305 */ /* 0x000e22000021f100 */
[----:B------:R-:W-:Y:S01]  /*c4c0*/  IMAD.MOV.U32 R2, RZ, RZ, R18 ;  /* 0x000000ffff027224 */ /* 0x000fe200078e0012 */
[----:B0-----:R0:W-:Y:S01]  /*c4d0*/  STG.E.U16 desc[UR36][R8.64], R3 ;  /* 0x0000000308007986 */ /* 0x0011e2000c101524 */
[----:B------:R-:W-:Y:S05]  /*c4e0*/  BRA `(.L_x_4396) ;  /* 0x0000000c004c7947 */ /* 0x000fea0003800000 */
.L_x_4398:
[----:B------:R-:W-:-:S13]  /*c4f0*/  ISETP.GT.AND P0, PT, R0, 0x6, PT ;  /* 0x000000060000780c */ /* 0x000fda0003f04270 */
[----:B------:R-:W-:Y:S05]  /*c500*/  @P0 BRA `(.L_x_4404) ;  /* 0x00000000002c0947 */ /* 0x000fea0003800000 */
[----:B------:R-:W-:-:S13]  /*c510*/  ISETP.NE.AND P0, PT, R0, 0x5, PT ;  /* 0x000000050000780c */ /* 0x000fda0003f05270 */
[----:B------:R-:W-:Y:S05]  /*c520*/  @!P0 BRA `(.L_x_4405) ;  /* 0x0000000000148947 */ /* 0x000fea0003800000 */
[----:B------:R-:W-:-:S13]  /*c530*/  ISETP.NE.AND P0, PT, R0, 0x6, PT ;  /* 0x000000060000780c */ /* 0x000fda0003f05270 */
[----:B------:R-:W-:Y:S05]  /*c540*/  @P0 BRA `(.L_x_4401) ;  /* 0x0000000800d00947 */ /* 0x000fea0003800000 */
[----:B------:R0:W-:Y:S01]  /*c550*/  STG.E desc[UR36][R8.64], R4 ;  /* 0x0000000408007986 */ /* 0x0001e2000c101924 */
[----:B------:R-:W-:Y:S01]  /*c560*/  IMAD.MOV.U32 R2, RZ, RZ, R18 ;  /* 0x000000ffff027224 */ /* 0x000fe200078e0012 */
[----:B------:R-:W-:Y:S06]  /*c570*/  BRA `(.L_x_4396) ;  /* 0x0000000c00287947 */ /* 0x000fec0003800000 */
.L_x_4405:
[----:B------:R-:W-:Y:S01]  /*c580*/  F2FP.F16.F32.PACK_AB R4, RZ, R4 ;  /* 0x00000004ff04723e */ /* 0x000fe200000000ff */
[----:B------:R-:W-:-:S04]  /*c590*/  IMAD.MOV.U32 R2, RZ, RZ, R18 ;  /* 0x000000ffff027224 */ /* 0x000fc800078e0012 */
[----:B------:R0:W-:Y:S01]  /*c5a0*/  STG.E.U16 desc[UR36][R8.64], R4 ;  /* 0x0000000408007986 */ /* 0x0001e2000c101524 */
[----:B------:R-:W-:Y:S05]  /*c5b0*/  BRA `(.L_x_4396) ;  /* 0x0000000c00187947 */ /* 0x000fea0003800000 */
.L_x_4404:
[----:B------:R-:W-:-:S13]  /*c5c0*/  ISETP.NE.AND P0, PT, R0, 0x7, PT ;  /* 0x000000070000780c */ /* 0x000fda0003f05270 */
[----:B------:R-:W-:Y:S05]  /*c5d0*/  @!P0 BRA `(.L_x_4406) ;  /* 0x00000000002c8947 */ /* 0x000fea0003800000 */
[----:B------:R-:W-:-:S13]  /*c5e0*/  ISETP.NE.AND P0, PT, R0, 0x8, PT ;  /* 0x000000080000780c */ /* 0x000fda0003f05270 */
[----:B------:R-:W-:Y:S05]  /*c5f0*/  @!P0 BRA `(.L_x_4407) ;  /* 0x0000000000148947 */ /* 0x000fea0003800000 */
[----:B------:R-:W-:-:S13]  /*c600*/  ISETP.NE.AND P0, PT, R0, 0x9, PT ;  /* 0x000000090000780c */ /* 0x000fda0003f05270 */
[----:B------:R-:W-:Y:S05]  /*c610*/  @P0 BRA `(.L_x_4401) ;  /* 0x00000008009c0947 */ /* 0x000fea0003800000 */
[----:B------:R0:W-:Y:S01]  /*c620*/  STG.E.64 desc[UR36][R8.64], R4 ;  /* 0x0000000408007986 */ /* 0x0001e2000c101b24 */
[----:B------:R-:W-:Y:S01]  /*c630*/  IMAD.MOV.U32 R2, RZ, RZ, R18 ;  /* 0x000000ffff027224 */ /* 0x000fe200078e0012 */
[----:B------:R-:W-:Y:S06]  /*c640*/  BRA `(.L_x_4396) ;  /* 0x0000000800f47947 */ /* 0x000fec0003800000 */
.L_x_4407:
[----:B------:R-:W-:Y:S01]  /*c650*/  F2FP.F16.F32.PACK_AB R5, R5, R4 ;  /* 0x000000040505723e */ /* 0x000fe200000000ff */
[----:B------:R-:W-:-:S04]  /*c660*/  IMAD.MOV.U32 R2, RZ, RZ, R18 ;  /* 0x000000ffff027224 */ /* 0x000fc800078e0012 */
[----:B------:R0:W-:Y:S01]  /*c670*/  STG.E desc[UR36][R8.64], R5 ;  /* 0x0000000508007986 */ /* 0x0001e2000c101924 */
[----:B------:R-:W-:Y:S05]  /*c680*/  BRA `(.L_x_4396) ;  /* 0x0000000800e47947 */ /* 0x000fea0003800000 */
.L_x_4406:
[----:B------:R-:W-:Y:S01]  /*c690*/  FMUL.FTZ R4, R4, 1 ;  /* 0x3f80000004047820 */ /* 0x000fe20000410000 */
[----:B------:R-:W-:-:S05]  /*c6a0*/  IMAD.MOV.U32 R2, RZ, RZ, R18 ;  /* 0x000000ffff027224 */ /* 0x000fca00078e0012 */
[----:B------:R-:W0:Y:S02]  /*c6b0*/  F2F.F64.F32 R4, R4 ;  /* 0x0000000400047310 */ /* 0x000e240000201800 */
[----:B0-----:R0:W-:Y:S01]  /*c6c0*/  STG.E.64 desc[UR36][R8.64], R4 ;  /* 0x0000000408007986 */ /* 0x0011e2000c101b24 */
[----:B------:R-:W-:Y:S05]  /*c6d0*/  BRA `(.L_x_4396) ;  /* 0x0000000800d07947 */ /* 0x000fea0003800000 */
.L_x_4397:
        /* <DEDUP_REMOVED lines=8> */
[----:B------:R-:W-:Y:S01]  /*c760*/  FSETP.NEU.FTZ.AND P0, PT, R4, RZ, PT ;  /* 0x000000ff0400720b */ /* 0x000fe20003f1d000 */
[----:B------:R-:W-:Y:S01]  /*c770*/  IMAD.MOV.U32 R2, RZ, RZ, R18 ;  /* 0x000000ffff027224 */ /* 0x000fe200078e0012 */
[----:B------:R-:W-:-:S04]  /*c780*/  FSETP.NEU.FTZ.AND P1, PT, R5, RZ, PT ;  /* 0x000000ff0500720b */ /* 0x000fc80003f3d000 */
[----:B------:R-:W-:-:S04]  /*c790*/  PLOP3.LUT P0, PT, P0, P1, PT, 0xa8, 0x0 ;  /* 0x000000000000781c */ /* 0x000fc80000703570 */
[----:B------:R-:W-:-:S05]  /*c7a0*/  SEL R3, RZ, 0x1, !P0 ;  /* 0x00000001ff037807 */ /* 0x000fca0004000000 */
[----:B------:R0:W-:Y:S01]  /*c7b0*/  STG.E.U8 desc[UR36][R8.64], R3 ;  /* 0x0000000308007986 */ /* 0x0001e2000c101124 */
[----:B------:R-:W-:Y:S05]  /*c7c0*/  BRA `(.L_x_4396) ;  /* 0x0000000800947947 */ /* 0x000fea0003800000 */
.L_x_4410:
[----:B------:R-:W-:Y:S01]  /*c7d0*/  FMUL.FTZ R6, R5, 1 ;  /* 0x3f80000005067820 */ /* 0x000fe20000410000 */
[----:B------:R-:W-:Y:S01]  /*c7e0*/  FMUL.FTZ R4, R4, 1 ;  /* 0x3f80000004047820 */ /* 0x000fe20000410000 */
[----:B------:R-:W-:-:S04]  /*c7f0*/  IMAD.MOV.U32 R2, RZ, RZ, R18 ;  /* 0x000000ffff027224 */ /* 0x000fc800078e0012 */
[----:B------:R-:W-:Y:S08]  /*c800*/  F2F.F64.F32 R6, R6 ;  /* 0x0000000600067310 */ /* 0x000ff00000201800 */
[----:B------:R-:W0:Y:S02]  /*c810*/  F2F.F64.F32 R4, R4 ;  /* 0x0000000400047310 */ /* 0x000e240000201800 */
[----:B0-----:R0:W-:Y:S01]  /*c820*/  STG.E.128 desc[UR36][R8.64], R4 ;  /* 0x0000000408007986 */ /* 0x0011e2000c101d24 */
[----:B------:R-:W-:Y:S05]  /*c830*/  BRA `(.L_x_4396) ;  /* 0x0000000800787947 */ /* 0x000fea0003800000 */
.L_x_4409:
[----:B------:R-:W-:-:S13]  /*c840*/  ISETP.NE.AND P0, PT, R0, 0xf, PT ;  /* 0x0000000f0000780c */ /* 0x000fda0003f05270 */
[----:B------:R-:W-:Y:S05]  /*c850*/  @!P0 BRA `(.L_x_4411) ;  /* 0x0000000000b48947 */ /* 0x000fea0003800000 */
[----:B------:R-:W-:-:S13]  /*c860*/  ISETP.NE.AND P0, PT, R0, 0x17, PT ;  /* 0x000000170000780c */ /* 0x000fda0003f05270 */
[----:B------:R-:W-:Y:S05]  /*c870*/  @!P0 BRA `(.L_x_4412) ;  /* 0x0000000000548947 */ /* 0x000fea0003800000 */
[----:B------:R-:W-:-:S13]  /*c880*/  ISETP.NE.AND P0, PT, R0, 0x18, PT ;  /* 0x000000180000780c */ /* 0x000fda0003f05270 */
[----:B------:R-:W-:Y:S05]  /*c890*/  @P0 BRA `(.L_x_4401) ;  /* 0x0000000400fc0947 */ /* 0x000fea0003800000 */
[C---:B------:R-:W-:Y:S01]  /*c8a0*/  LOP3.LUT R2, R4.reuse, 0x7fffffff, RZ, 0xc0, !PT ;  /* 0x7fffffff04027812 */ /* 0x040fe200078ec0ff */
        /* <DEDUP_REMOVED lines=13> */
.L_x_4414:
[----:B------:R-:W-:Y:S05]  /*c980*/  BSYNC B0 ;  /* 0x0000000000007941 */ /* 0x000fea0003800000 */
.L_x_4413:
[----:B------:R-:W-:Y:S01]  /*c990*/  LOP3.LUT R5, R0, R5, RZ, 0xfc, !PT ;  /* 0x0000000500057212 */ /* 0x000fe200078efcff */
[----:B------:R-:W-:-:S04]  /*c9a0*/  IMAD.MOV.U32 R2, RZ, RZ, R18 ;  /* 0x000000ffff027224 */ /* 0x000fc800078e0012 */
[----:B------:R0:W-:Y:S01]  /*c9b0*/  STG.E.U8 desc[UR36][R8.64], R5 ;  /* 0x0000000508007986 */ /* 0x0001e2000c101124 */
[----:B------:R-:W-:Y:S05]  /*c9c0*/  BRA `(.L_x_4396) ;  /* 0x0000000800147947 */ /* 0x000fea0003800000 */
.L_x_4412:
[----:B------:R-:W-:Y:S01]  /*c9d0*/  LOP3.LUT R2, R4, 0x7fffffff, RZ, 0xc0, !PT ;  /* 0x7fffffff04027812 */ /* 0x000fe200078ec0ff */
        /* <DEDUP_REMOVED lines=11> */
.L_x_4416:
[----:B------:R-:W-:Y:S01]  /*ca90*/  IMAD.MOV.U32 R0, RZ, RZ, 0x7f ;  /* 0x0000007fff007424 */ /* 0x000fe200078e00ff */
[----:B------:R-:W-:-:S04]  /*caa0*/  ISETP.GT.U32.AND P0, PT, R2, 0x7f800000, PT ;  /* 0x7f8000000200780c */ /* 0x000fc80003f04070 */
[----:B------:R-:W-:-:S09]  /*cab0*/  SEL R0, R0, 0x7c, P0 ;  /* 0x0000007c00007807 */ /* 0x000fd20000000000 */
.L_x_4417:
[----:B------:R-:W-:Y:S05]  /*cac0*/  BSYNC B0 ;  /* 0x0000000000007941 */ /* 0x000fea0003800000 */
.L_x_4415:
[----:B------:R-:W-:Y:S01]  /*cad0*/  LOP3.LUT R4, R4, 0x80000000, RZ, 0xc0, !PT ;  /* 0x8000000004047812 */ /* 0x000fe200078ec0ff */
[----:B------:R-:W-:-:S03]  /*cae0*/  IMAD.MOV.U32 R2, RZ, RZ, R18 ;  /* 0x000000ffff027224 */ /* 0x000fc600078e0012 */
[----:B------:R-:W-:-:S04]  /*caf0*/  SHF.R.U32.HI R3, RZ, 0x18, R4 ;  /* 0x00000018ff037819 */ /* 0x000fc80000011604 */
[----:B------:R-:W-:-:S05]  /*cb00*/  LOP3.LUT R3, R0, R3, RZ, 0xfc, !PT ;  /* 0x0000000300037212 */ /* 0x000fca00078efcff */
[----:B------:R0:W-:Y:S01]  /*cb10*/  STG.E.U8 desc[UR36][R8.64], R3 ;  /* 0x0000000308007986 */ /* 0x0001e2000c101124 */
[----:B------:R-:W-:Y:S05]  /*cb20*/  BRA `(.L_x_4396) ;  /* 0x0000000400bc7947 */ /* 0x000fea0003800000 */
.L_x_4411:
[----:B------:R-:W-:Y:S01]  /*cb30*/  F2FP.BF16.F32.PACK_AB R4, RZ, R4 ;  /* 0x00000004ff04723e */ /* 0x000fe200000010ff */
[----:B------:R-:W-:-:S04]  /*cb40*/  IMAD.MOV.U32 R2, RZ, RZ, R18 ;  /* 0x000000ffff027224 */ /* 0x000fc800078e0012 */
[----:B------:R0:W-:Y:S01]  /*cb50*/  STG.E.U16 desc[UR36][R8.64], R4 ;  /* 0x0000000408007986 */ /* 0x0001e2000c101524 */
[----:B------:R-:W-:Y:S05]  /*cb60*/  BRA `(.L_x_4396) ;  /* 0x0000000400ac7947 */ /* 0x000fea0003800000 */
.L_x_4408:
        /* <DEDUP_REMOVED lines=8> */
[----:B------:R-:W0:Y:S01]  /*cbf0*/  F2I.FTZ.U32.TRUNC.NTZ R3, R4 ;  /* 0x0000000400037305 */ /* 0x000e22000021f000 */
[----:B------:R-:W-:Y:S01]  /*cc00*/  IMAD.MOV.U32 R2, RZ, RZ, R18 ;  /* 0x000000ffff027224 */ /* 0x000fe200078e0012 */
[----:B0-----:R0:W-:Y:S01]  /*cc10*/  STG.E.U16 desc[UR36][R8.64], R3 ;  /* 0x0000000308007986 */ /* 0x0011e2000c101524 */
[----:B------:R-:W-:Y:S05]  /*cc20*/  BRA `(.L_x_4396) ;  /* 0x00000004007c7947 */ /* 0x000fea0003800000 */
.L_x_4420:
[----:B------:R-:W-:Y:S01]  /*cc30*/  LOP3.LUT R3, R4, 0x7fffffff, RZ, 0xc0, !PT ;  /* 0x7fffffff04037812 */ /* 0x000fe200078ec0ff */
        /* <DEDUP_REMOVED lines=15> */
.L_x_4423:
[----:B------:R-:W-:-:S04]  /*cd30*/  LOP3.LUT R4, R4, 0x80000000, RZ, 0xc0, !PT ;  /* 0x8000000004047812 */ /* 0x000fc800078ec0ff */
[----:B------:R-:W-:-:S04]  /*cd40*/  SHF.R.U32.HI R3, RZ, 0x18, R4 ;  /* 0x00000018ff037819 */ /* 0x000fc80000011604 */
[----:B------:R-:W-:-:S04]  /*cd50*/  LOP3.LUT R2, R2, R3, RZ, 0xfc, !PT ;  /* 0x0000000302027212 */ /* 0x000fc800078efcff */
[----:B------:R-:W-:-:S07]  /*cd60*/  PRMT R0, R2, 0x7610, R0 ;  /* 0x0000761002007816 */ /* 0x000fce0000000000 */
.L_x_4422:
[----:B------:R-:W-:Y:S05]  /*cd70*/  BSYNC B0 ;  /* 0x0000000000007941 */ /* 0x000fea0003800000 */
.L_x_4421:
[----:B------:R0:W-:Y:S01]  /*cd80*/  STG.E.U8 desc[UR36][R8.64], R0 ;  /* 0x0000000008007986 */ /* 0x0001e2000c101124 */
[----:B------:R-:W-:Y:S01]  /*cd90*/  IMAD.MOV.U32 R2, RZ, RZ, R18 ;  /* 0x000000ffff027224 */ /* 0x000fe200078e0012 */
[----:B------:R-:W-:Y:S06]  /*cda0*/  BRA `(.L_x_4396) ;  /* 0x00000004001c7947 */ /* 0x000fec0003800000 */
.L_x_4419:
        /* <DEDUP_REMOVED lines=16> */
.L_x_4426:
[----:B------:R-:W-:-:S04]  /*ceb0*/  LOP3.LUT R4, R4, 0x80000000, RZ, 0xc0, !PT ;  /* 0x8000000004047812 */ /* 0x000fc800078ec0ff */
[----:B------:R-:W-:-:S04]  /*cec0*/  SHF.R.U32.HI R3, RZ, 0x18, R4 ;  /* 0x00000018ff037819 */ /* 0x000fc80000011604 */
[----:B------:R-:W-:-:S04]  /*ced0*/  LOP3.LUT R2, R2, R3, RZ, 0xfc, !PT ;  /* 0x0000000302027212 */ /* 0x000fc800078efcff */
[----:B------:R-:W-:-:S07]  /*cee0*/  PRMT R0, R2, 0x7610, R0 ;  /* 0x0000761002007816 */ /* 0x000fce0000000000 */
.L_x_4425:
[----:B------:R-:W-:Y:S05]  /*cef0*/  BSYNC B0 ;  /* 0x0000000000007941 */ /* 0x000fea0003800000 */
.L_x_4424:
[----:B------:R0:W-:Y:S01]  /*cf00*/  STG.E.U8 desc[UR36][R8.64], R0 ;  /* 0x0000000008007986 */ /* 0x0001e2000c101124 */
[----:B------:R-:W-:Y:S01]  /*cf10*/  IMAD.MOV.U32 R2, RZ, RZ, R18 ;  /* 0x000000ffff027224 */ /* 0x000fe200078e0012 */
[----:B------:R-:W-:Y:S06]  /*cf20*/  BRA `(.L_x_4396) ;  /* 0x0000000000bc7947 */ /* 0x000fec0003800000 */
.L_x_4418:
[----:B------:R-:W-:-:S13]  /*cf30*/  ISETP.NE.AND P0, PT, R0, 0x1c, PT ;  /* 0x0000001c0000780c */ /* 0x000fda0003f05270 */
[----:B------:R-:W-:Y:S05]  /*cf40*/  @!P0 BRA `(.L_x_4427) ;  /* 0x0000000000a88947 */ /* 0x000fea0003800000 */
[----:B------:R-:W-:-:S13]  /*cf50*/  ISETP.NE.AND P0, PT, R0, 0x1d, PT ;  /* 0x0000001d0000780c */ /* 0x000fda0003f05270 */
[----:B------:R-:W-:Y:S05]  /*cf60*/  @!P0 BRA `(.L_x_4428) ;  /* 0x0000000000908947 */ /* 0x000fea0003800000 */
[----:B------:R-:W-:-:S13]  /*cf70*/  ISETP.NE.AND P0, PT, R0, 0x2c, PT ;  /* 0x0000002c0000780c */ /* 0x000fda0003f05270 */
[----:B------:R-:W-:Y:S05]  /*cf80*/  @P0 BRA `(.L_x_4401) ;  /* 0x0000000000400947 */ /* 0x000fea0003800000 */
        /* <DEDUP_REMOVED lines=11> */
[----:B------:R-:W-:Y:S02]  /*d040*/  @!P0 IMAD.MOV R0, RZ, RZ, R2 ;  /* 0x000000ffff008224 */ /* 0x000fe400078e0202 */
[----:B------:R-:W-:Y:S02]  /*d050*/  IMAD.MOV.U32 R2, RZ, RZ, R18 ;  /* 0x000000ffff027224 */ /* 0x000fe400078e0012 */
[----:B------:R-:W-:-:S05]  /*d060*/  @P1 IMAD.MOV.U32 R3, RZ, RZ, R0 ;  /* 0x000000ffff031224 */ /* 0x000fca00078e0000 */
[----:B------:R0:W-:Y:S01]  /*d070*/  STG.E.U8 desc[UR36][R8.64], R3 ;  /* 0x0000000308007986 */ /* 0x0001e2000c101124 */
[----:B------:R-:W-:Y:S05]  /*d080*/  BRA `(.L_x_4396) ;  /* 0x0000000000647947 */ /* 0x000fea0003800000 */
.L_x_4401:
        /* <DEDUP_REMOVED lines=15> */
[----:B0-2-4-:R-:W-:Y:S05]  /*d180*/  CALL.ABS.NOINC R2 ;  /* 0x0000000002007343 */ /* 0x015fea0003c00000 */
.L_x_4429:
[----:B------:R-:W-:Y:S01]  /*d190*/  IMAD.MOV.U32 R2, RZ, RZ, R18 ;  /* 0x000000ffff027224 */ /* 0x000fe200078e0012 */
[----:B------:R-:W-:Y:S06]  /*d1a0*/  BRA `(.L_x_4396) ;  /* 0x00000000001c7947 */ /* 0x000fec0003800000 */
.L_x_4428:
[----:B------:R-:W0:Y:S01]  /*d1b0*/  F2I.U64.TRUNC R4, R4 ;  /* 0x0000000400047311 */ /* 0x000e22000020d800 */
[----:B------:R-:W-:Y:S01]  /*d1c0*/  IMAD.MOV.U32 R2, RZ, RZ, R18 ;  /* 0x000000ffff027224 */ /* 0x000fe200078e0012 */
[----:B0-----:R0:W-:Y:S01]  /*d1d0*/  STG.E.64 desc[UR36][R8.64], R4 ;  /* 0x0000000408007986 */ /* 0x0011e2000c101b24 */
[----:B------:R-:W-:Y:S05]  /*d1e0*/  BRA `(.L_x_4396) ;  /* 0x00000000000c7947 */ /* 0x000fea0003800000 */
.L_x_4427:
[----:B------:R-:W0:Y:S01]  /*d1f0*/  F2I.FTZ.U32.TRUNC.NTZ R3, R4 ;  /* 0x0000000400037305 */ /* 0x000e22000021f000 */
[----:B------:R-:W-:Y:S01]  /*d200*/  IMAD.MOV.U32 R2, RZ, RZ, R18 ;  /* 0x000000ffff027224 */ /* 0x000fe200078e0012 */
[----:B0-----:R0:W-:Y:S06]  /*d210*/  STG.E desc[UR36][R8.64], R3 ;  /* 0x0000000308007986 */ /* 0x0011ec000c101924 */
.L_x_4396:
[----:B------:R-:W-:Y:S05]  /*d220*/  BSYNC B6 ;  /* 0x0000000000067941 */ /* 0x000fea0003800000 */
.L_x_4395:
[----:B------:R-:W-:Y:S01]  /*d230*/  ISETP.GE.AND P0, PT, R2, R19, PT ;  /* 0x000000130200720c */ /* 0x000fe20003f06270 */
[----:B------:R-:W-:-:S12]  /*d240*/  BSSY B6, `(.L_x_4430) ;  /* 0x00001db000067945 */ /* 0x000fd80003800000 */
[----:B------:R-:W-:Y:S05]  /*d250*/  @P0 BRA `(.L_x_4431) ;  /* 0x0000001c00640947 */ /* 0x000fea0003800000 */
[----:B------:R-:W5:Y:S01]  /*d260*/  S2R R17, SR_CTAID.X ;  /* 0x0000000000117919 */ /* 0x000f620000002500 */
[----:B01-3--:R-:W0:Y:S01]  /*d270*/  LDC.64 R8, c[0x0][0x228] ;  /* 0x00008a00ff087b82 */ /* 0x00be220000000a00 */
[----:B------:R-:W-:Y:S01]  /*d280*/  PRMT R4, R16, 0x9910, RZ ;  /* 0x0000991010047816 */ /* 0x000fe200000000ff */
[----:B------:R-:W-:Y:S01]  /*d290*/  ULDC UR4, c[0x0][0x260] ;  /* 0x0000980000047ab9 */ /* 0x000fe20000000800 */
[----:B-----5:R-:W-:-:S04]  /*d2a0*/  IMAD R0, R17, 0x200, R2 ;  /* 0x0000020011007824 */ /* 0x020fc800078e0202 */
[----:B------:R-:W-:Y:S02]  /*d2b0*/  IMAD R3, R0, UR4, RZ ;  /* 0x0000000400037c24 */ /* 0x000fe4000f8e02ff */
[----:B------:R-:W-:-:S03]  /*d2c0*/  IMAD.MOV.U32 R0, RZ, RZ, R4 ;  /* 0x000000ffff007224 */ /* 0x000fc600078e0004 */
[----:B0-----:R-:W-:Y:S02]  /*d2d0*/  IADD3 R8, P0, R3, R8, RZ ;  /* 0x0000000803087210 */ /* 0x001fe40007f1e0ff */
[----:B------:R-:W-:-:S03]  /*d2e0*/  ISETP.GT.AND P1, PT, R0, 0x9, PT ;  /* 0x000000090000780c */ /* 0x000fc60003f24270 */
[----:B------:R-:W-:-:S10]  /*d2f0*/  IMAD.X R9, RZ, RZ, R9, P0 ;  /* 0x000000ffff097224 */ /* 0x000fd400000e0609 */
        /* <DEDUP_REMOVED lines=9> */
[----:B------:R-:W0:Y:S02]  /*d390*/  F2I.FTZ.TRUNC.NTZ R3, R34 ;  /* 0x0000002200037305 */ /* 0x000e24000021f100 */
[----:B0-----:R0:W-:Y:S01]  /*d3a0*/  STG.E.U8 desc[UR36][R8.64], R3 ;  /* 0x0000000308007986 */ /* 0x0011e2000c101124 */
[----:B------:R-:W-:Y:S05]  /*d3b0*/  BRA `(.L_x_4437) ;  /* 0x0000000c00547947 */ /* 0x000fea0003800000 */
.L_x_4435:
[----:B------:R-:W0:Y:S02]  /*d3c0*/  F2I.S64.TRUNC R34, R34 ;  /* 0x0000002200227311 */ /* 0x000e24000020d900 */
[----:B0-----:R-:W-:-:S05]  /*d3d0*/  IMAD.MOV.U32 R3, RZ, RZ, R34 ;  /* 0x000000ffff037224 */ /* 0x001fca00078e0022 */
[----:B------:R0:W-:Y:S01]  /*d3e0*/  STG.E.U8 desc[UR36][R8.64], R3 ;  /* 0x0000000308007986 */ /* 0x0001e2000c101124 */
[----:B------:R-:W-:Y:S05]  /*d3f0*/  BRA `(.L_x_4437) ;  /* 0x0000000c00447947 */ /* 0x000fea0003800000 */
.L_x_4434:
[----:B------:R-:W-:-:S13]  /*d400*/  ISETP.NE.AND P0, PT, R0, 0x2, PT ;  /* 0x000000020000780c */ /* 0x000fda0003f05270 */
[----:B------:R-:W-:Y:S05]  /*d410*/  @!P0 BRA `(.L_x_4438) ;  /* 0x0000000000288947 */ /* 0x000fea0003800000 */
[----:B------:R-:W-:-:S13]  /*d420*/  ISETP.NE.AND P0, PT, R0, 0x3, PT ;  /* 0x000000030000780c */ /* 0x000fda0003f05270 */
[----:B------:R-:W-:Y:S05]  /*d430*/  @!P0 BRA `(.L_x_4439) ;  /* 0x0000000000148947 */ /* 0x000fea0003800000 */
[----:B------:R-:W-:-:S13]  /*d440*/  ISETP.NE.AND P0, PT, R0, 0x4, PT ;  /* 0x000000040000780c */ /* 0x000fda0003f05270 */
[----:B------:R-:W-:Y:S05]  /*d450*/  @P0 BRA `(.L_x_4436) ;  /* 0x0000000800d40947 */ /* 0x000fea0003800000 */
[----:B------:R-:W0:Y:S02]  /*d460*/  F2I.S64.TRUNC R34, R34 ;  /* 0x0000002200227311 */ /* 0x000e24000020d900 */
[----:B0-----:R0:W-:Y:S01]  /*d470*/  STG.E.64 desc[UR36][R8.64], R34 ;  /* 0x0000002208007986 */ /* 0x0011e2000c101b24 */
[----:B------:R-:W-:Y:S05]  /*d480*/  BRA `(.L_x_4437) ;  /* 0x0000000c00207947 */ /* 0x000fea0003800000 */
.L_x_4439:
[----:B------:R-:W0:Y:S02]  /*d490*/  F2I.FTZ.TRUNC.NTZ R3, R34 ;  /* 0x0000002200037305 */ /* 0x000e24000021f100 */
[----:B0-----:R1:W-:Y:S01]  /*d4a0*/  STG.E desc[UR36][R8.64], R3 ;  /* 0x0000000308007986 */ /* 0x0013e2000c101924 */
[----:B------:R-:W-:Y:S05]  /*d4b0*/  BRA `(.L_x_4437) ;  /* 0x0000000c00147947 */ /* 0x000fea0003800000 */
.L_x_4438:
[----:B------:R-:W0:Y:S02]  /*d4c0*/  F2I.FTZ.TRUNC.NTZ R3, R34 ;  /* 0x0000002200037305 */ /* 0x000e24000021f100 */
[----:B0-----:R3:W-:Y:S01]  /*d4d0*/  STG.E.U16 desc[UR36][R8.64], R3 ;  /* 0x0000000308007986 */ /* 0x0017e2000c101524 */
[----:B------:R-:W-:Y:S05]  /*d4e0*/  BRA `(.L_x_4437) ;  /* 0x0000000c00087947 */ /* 0x000fea0003800000 */
.L_x_4433:
[----:B------:R-:W-:-:S13]  /*d4f0*/  ISETP.GT.AND P0, PT, R0, 0x6, PT ;  /* 0x000000060000780c */ /* 0x000fda0003f04270 */
[----:B------:R-:W-:Y:S05]  /*d500*/  @P0 BRA `(.L_x_4440) ;  /* 0x0000000000240947 */ /* 0x000fea0003800000 */
[----:B------:R-:W-:-:S13]  /*d510*/  ISETP.NE.AND P0, PT, R0, 0x5, PT ;  /* 0x000000050000780c */ /* 0x000fda0003f05270 */
[----:B------:R-:W-:Y:S05]  /*d520*/  @!P0 BRA `(.L_x_4441) ;  /* 0x0000000000108947 */ /* 0x000fea0003800000 */
[----:B------:R-:W-:-:S13]  /*d530*/  ISETP.NE.AND P0, PT, R0, 0x6, PT ;  /* 0x000000060000780c */ /* 0x000fda0003f05270 */
[----:B------:R-:W-:Y:S05]  /*d540*/  @P0 BRA `(.L_x_4436) ;  /* 0x0000000800980947 */ /* 0x000fea0003800000 */
[----:B------:R0:W-:Y:S01]  /*d550*/  STG.E desc[UR36][R8.64], R34 ;  /* 0x0000002208007986 */ /* 0x0001e2000c101924 */
[----:B------:R-:W-:Y:S05]  /*d560*/  BRA `(.L_x_4437) ;  /* 0x0000000800e87947 */ /* 0x000fea0003800000 */
.L_x_4441:
[----:B------:R-:W-:-:S05]  /*d570*/  F2FP.F16.F32.PACK_AB R34, RZ, R34 ;  /* 0x00000022ff22723e */ /* 0x000fca00000000ff */
[----:B------:R0:W-:Y:S01]  /*d580*/  STG.E.U16 desc[UR36][R8.64], R34 ;  /* 0x0000002208007986 */ /* 0x0001e2000c101524 */
[----:B------:R-:W-:Y:S05]  /*d590*/  BRA `(.L_x_4437) ;  /* 0x0000000800dc7947 */ /* 0x000fea0003800000 */
.L_x_4440:
[----:B------:R-:W-:-:S13]  /*d5a0*/  ISETP.NE.AND P0, PT, R0, 0x7, PT ;  /* 0x000000070000780c */ /* 0x000fda0003f05270 */
[----:B------:R-:W-:Y:S05]  /*d5b0*/  @!P0 BRA `(.L_x_4442) ;  /* 0x0000000000248947 */ /* 0x000fea0003800000 */
[----:B------:R-:W-:-:S13]  /*d5c0*/  ISETP.NE.AND P0, PT, R0, 0x8, PT ;  /* 0x000000080000780c */ /* 0x000fda0003f05270 */
[----:B------:R-:W-:Y:S05]  /*d5d0*/  @!P0 BRA `(.L_x_4443) ;  /* 0x0000000000108947 */ /* 0x000fea0003800000 */
[----:B------:R-:W-:-:S13]  /*d5e0*/  ISETP.NE.AND P0, PT, R0, 0x9, PT ;  /* 0x000000090000780c */ /* 0x000fda0003f05270 */
[----:B------:R-:W-:Y:S05]  /*d5f0*/  @P0 BRA `(.L_x_4436) ;  /* 0x00000008006c0947 */ /* 0x000fea0003800000 */
[----:B------:R0:W-:Y:S01]  /*d600*/  STG.E.64 desc[UR36][R8.64], R34 ;  /* 0x0000002208007986 */ /* 0x0001e2000c101b24 */
[----:B------:R-:W-:Y:S05]  /*d610*/  BRA `(.L_x_4437) ;  /* 0x0000000800bc7947 */ /* 0x000fea0003800000 */
.L_x_4443:
[----:B------:R-:W-:-:S05]  /*d620*/  F2FP.F16.F32.PACK_AB R35, R35, R34 ;  /* 0x000000222323723e */ /* 0x000fca00000000ff */
[----:B------:R0:W-:Y:S01]  /*d630*/  STG.E desc[UR36][R8.64], R35 ;  /* 0x0000002308007986 */ /* 0x0001e2000c101924 */
[----:B------:R-:W-:Y:S05]  /*d640*/  BRA `(.L_x_4437) ;  /* 0x0000000800b07947 */ /* 0x000fea0003800000 */
.L_x_4442:
[----:B------:R-:W-:-:S06]  /*d650*/  FMUL.FTZ R4, R34, 1 ;  /* 0x3f80000022047820 */ /* 0x000fcc0000410000 */
[----:B------:R-:W0:Y:S02]  /*d660*/  F2F.F64.F32 R4, R4 ;  /* 0x0000000400047310 */ /* 0x000e240000201800 */
[----:B0-----:R0:W-:Y:S01]  /*d670*/  STG.E.64 desc[UR36][R8.64], R4 ;  /* 0x0000000408007986 */ /* 0x0011e2000c101b24 */
[----:B------:R-:W-:Y:S05]  /*d680*/  BRA `(.L_x_4437) ;  /* 0x0000000800a07947 */ /* 0x000fea0003800000 */
.L_x_4432:
        /* <DEDUP_REMOVED lines=8> */
[----:B------:R-:W-:Y:S02]  /*d710*/  FSETP.NEU.FTZ.AND P0, PT, R34, RZ, PT ;  /* 0x000000ff2200720b */ /* 0x000fe40003f1d000 */
[----:B------:R-:W-:-:S04]  /*d720*/  FSETP.NEU.FTZ.AND P1, PT, R35, RZ, PT ;  /* 0x000000ff2300720b */ /* 0x000fc80003f3d000 */
[----:B------:R-:W-:-:S04]  /*d730*/  PLOP3.LUT P0, PT, P0, P1, PT, 0xa8, 0x0 ;  /* 0x000000000000781c */ /* 0x000fc80000703570 */
[----:B------:R-:W-:-:S05]  /*d740*/  SEL R3, RZ, 0x1, !P0 ;  /* 0x00000001ff037807 */ /* 0x000fca0004000000 */
[----:B------:R0:W-:Y:S01]  /*d750*/  STG.E.U8 desc[UR36][R8.64], R3 ;  /* 0x0000000308007986 */ /* 0x0001e2000c101124 */
[----:B------:R-:W-:Y:S05]  /*d760*/  BRA `(.L_x_4437) ;  /* 0x0000000800687947 */ /* 0x000fea0003800000 */
.L_x_4446:
[----:B------:R-:W-:Y:S01]  /*d770*/  FMUL.FTZ R6, R35, 1 ;  /* 0x3f80000023067820 */ /* 0x000fe20000410000 */
[----:B------:R-:W-:-:S05]  /*d780*/  FMUL.FTZ R4, R34, 1 ;  /* 0x3f80000022047820 */ /* 0x000fca0000410000 */
[----:B------:R-:W-:Y:S08]  /*d790*/  F2F.F64.F32 R6, R6 ;  /* 0x0000000600067310 */ /* 0x000ff00000201800 */
[----:B------:R-:W0:Y:S02]  /*d7a0*/  F2F.F64.F32 R4, R4 ;  /* 0x0000000400047310 */ /* 0x000e240000201800 */
[----:B0-----:R0:W-:Y:S01]  /*d7b0*/  STG.E.128 desc[UR36][R8.64], R4 ;  /* 0x0000000408007986 */ /* 0x0011e2000c101d24 */
[----:B------:R-:W-:Y:S05]  /*d7c0*/  BRA `(.L_x_4437) ;  /* 0x0000000800507947 */ /* 0x000fea0003800000 */
.L_x_4445:
        /* <DEDUP_REMOVED lines=14> */
[----:B------:R-:W-:-:S04]  /*d8b0*/  @P0 SHF.R.U32.HI R0, RZ, 0x14, R34 ;  /* 0x00000014ff000819 */ /* 0x000fc80000011622 */
[----:B------:R-:W-:-:S04]  /*d8c0*/  @P0 LOP3.LUT R3, R0, 0x1, RZ, 0xc0, !PT ;  /* 0x0000000100030812 */ /* 0x000fc800078ec0ff */
[----:B------:R-:W-:Y:S01]  /*d8d0*/  @P0 IADD3 R0, R34, 0x407ffff, R3 ;  /* 0x0407ffff22000810 */ /* 0x000fe20007ffe003 */
[----:B------:R-:W-:-:S03]  /*d8e0*/  @!P0 FADD.FTZ R3, R4, 16384 ;  /* 0x4680000004038421 */ /* 0x000fc60000010000 */
[----:B------:R-:W-:Y:S01]  /*d8f0*/  @P0 SHF.R.U32.HI R0, RZ, 0x14, R0 ;  /* 0x00000014ff000819 */ /* 0x000fe20000011600 */
[----:B------:R-:W-:-:S07]  /*d900*/  @!P0 VIADD R0, R3, 0xb9800000 ;  /* 0xb980000003008836 */ /* 0x000fce0000000000 */
.L_x_4450:
[----:B------:R-:W-:Y:S05]  /*d910*/  BSYNC B0 ;  /* 0x0000000000007941 */ /* 0x000fea0003800000 */
.L_x_4449:
[----:B------:R-:W-:-:S05]  /*d920*/  LOP3.LUT R5, R0, R5, RZ, 0xfc, !PT ;  /* 0x0000000500057212 */ /* 0x000fca00078efcff */
[----:B------:R0:W-:Y:S01]  /*d930*/  STG.E.U8 desc[UR36][R8.64], R5 ;  /* 0x0000000508007986 */ /* 0x0001e2000c101124 */
[----:B------:R-:W-:Y:S05]  /*d940*/  BRA `(.L_x_4437) ;  /* 0x0000000400f07947 */ /* 0x000fea0003800000 */
.L_x_4448:
[----:B------:R-:W-:Y:S01]  /*d950*/  LOP3.LUT R4, R34, 0x7fffffff, RZ, 0xc0, !PT ;  /* 0x7fffffff22047812 */ /* 0x000fe200078ec0ff */
[----:B------:R-:W-:Y:S03]  /*d960*/  BSSY B0, `(.L_x_4451) ;  /* 0x000000e000007945 */ /* 0x000fe60003800000 */
[----:B------:R-:W-:-:S13]  /*d970*/  ISETP.GT.U32.AND P0, PT, R4, 0x477fffff, PT ;  /* 0x477fffff0400780c */ /* 0x000fda0003f04070 */
[----:B------:R-:W-:Y:S05]  /*d980*/  @P0 BRA `(.L_x_4452) ;  /* 0x0000000000200947 */ /* 0x000fea0003800000 */
[----:B------:R-:W-:-:S13]  /*d990*/  ISETP.GE.U32.AND P0, PT, R4, 0x38800000, PT ;  /* 0x388000000400780c */ /* 0x000fda0003f06070 */
[----:B------:R-:W-:-:S04]  /*d9a0*/  @P0 SHF.R.U32.HI R0, RZ, 0x15, R34 ;  /* 0x00000015ff000819 */ /* 0x000fc80000011622 */
[----:B------:R-:W-:-:S04]  /*d9b0*/  @P0 LOP3.LUT R3, R0, 0x1, RZ, 0xc0, !PT ;  /* 0x0000000100030812 */ /* 0x000fc800078ec0ff */
[----:B------:R-:W-:Y:S01]  /*d9c0*/  @P0 IADD3 R0, R34, 0x80fffff, R3 ;  /* 0x080fffff22000810 */ /* 0x000fe20007ffe003 */
[----:B------:R-:W-:-:S03]  /*d9d0*/  @!P0 FADD.FTZ R3, R4, 128 ;  /* 0x4300000004038421 */ /* 0x000fc60000010000 */
[----:B------:R-:W-:Y:S01]  /*d9e0*/  @P0 SHF.R.U32.HI R0, RZ, 0x15, R0 ;  /* 0x00000015ff000819 */ /* 0x000fe20000011600 */
[----:B------:R-:W-:Y:S01]  /*d9f0*/  @!P0 VIADD R0, R3, 0xbd000000 ;  /* 0xbd00000003008836 */ /* 0x000fe20000000000 */
[----:B------:R-:W-:Y:S06]  /*da00*/  BRA `(.L_x_4453) ;  /* 0x00000000000c7947 */ /* 0x000fec0003800000 */
.L_x_4452:
[----:B------:R-:W-:Y:S01]  /*da10*/  IMAD.MOV.U32 R0, RZ, RZ, 0x7f ;  /* 0x0000007fff007424 */ /* 0x000fe200078e00ff */
[----:B------:R-:W-:-:S04]  /*da20*/  ISETP.GT.U32.AND P0, PT, R4, 0x7f800000, PT ;  /* 0x7f8000000400780c */ /* 0x000fc80003f04070 */
[----:B------:R-:W-:-:S09]  /*da30*/  SEL R0, R0, 0x7c, P0 ;  /* 0x0000007c00007807 */ /* 0x000fd20000000000 */
.L_x_4453:
[----:B------:R-:W-:Y:S05]  /*da40*/  BSYNC B0 ;  /* 0x0000000000007941 */ /* 0x000fea0003800000 */
.L_x_4451:
[----:B------:R-:W-:-:S04]  /*da50*/  LOP3.LUT R34, R34, 0x80000000, RZ, 0xc0, !PT ;  /* 0x8000000022227812 */ /* 0x000fc800078ec0ff */
[----:B------:R-:W-:-:S04]  /*da60*/  SHF.R.U32.HI R3, RZ, 0x18, R34 ;  /* 0x00000018ff037819 */ /* 0x000fc80000011622 */
[----:B------:R-:W-:-:S05]  /*da70*/  LOP3.LUT R3, R0, R3, RZ, 0xfc, !PT ;  /* 0x0000000300037212 */ /* 0x000fca00078efcff */
[----:B------:R0:W-:Y:S01]  /*da80*/  STG.E.U8 desc[UR36][R8.64], R3 ;  /* 0x0000000308007986 */ /* 0x0001e2000c101124 */
[----:B------:R-:W-:Y:S05]  /*da90*/  BRA `(.L_x_4437) ;  /* 0x00000004009c7947 */ /* 0x000fea0003800000 */
.L_x_4447:
[----:B------:R-:W-:-:S05]  /*daa0*/  F2FP.BF16.F32.PACK_AB R34, RZ, R34 ;  /* 0x00000022ff22723e */ /* 0x000fca00000010ff */
[----:B------:R0:W-:Y:S01]  /*dab0*/  STG.E.U16 desc[UR36][R8.64], R34 ;  /* 0x0000002208007986 */ /* 0x0001e2000c101524 */
[----:B------:R-:W-:Y:S05]  /*dac0*/  BRA `(.L_x_4437) ;  /* 0x0000000400907947 */ /* 0x000fea0003800000 */
.L_x_4444:
        /* <DEDUP_REMOVED lines=8> */
[----:B------:R-:W0:Y:S02]  /*db50*/  F2I.FTZ.U32.TRUNC.NTZ R3, R34 ;  /* 0x0000002200037305 */ /* 0x000e24000021f000 */
[----:B0-----:R0:W-:Y:S01]  /*db60*/  STG.E.U16 desc[UR36][R8.64], R3 ;  /* 0x0000000308007986 */ /* 0x0011e2000c101524 */
[----:B------:R-:W-:Y:S05]  /*db70*/  BRA `(.L_x_4437) ;  /* 0x0000000400647947 */ /* 0x000fea0003800000 */
.L_x_4456:
        /* <DEDUP_REMOVED lines=16> */
.L_x_4459:
[----:B------:R-:W-:-:S04]  /*dc80*/  LOP3.LUT R34, R34, 0x80000000, RZ, 0xc0, !PT ;  /* 0x8000000022227812 */ /* 0x000fc800078ec0ff */
[----:B------:R-:W-:-:S04]  /*dc90*/  SHF.R.U32.HI R3, RZ, 0x18, R34 ;  /* 0x00000018ff037819 */ /* 0x000fc80000011622 */
[----:B------:R-:W-:-:S04]  /*dca0*/  LOP3.LUT R0, R0, R3, RZ, 0xfc, !PT ;  /* 0x0000000300007212 */ /* 0x000fc800078efcff */
[----:B------:R-:W-:-:S07]  /*dcb0*/  PRMT R4, R0, 0x7610, R4 ;  /* 0x0000761000047816 */ /* 0x000fce0000000004 */
.L_x_4458:
[----:B------:R-:W-:Y:S05]  /*dcc0*/  BSYNC B0 ;  /* 0x0000000000007941 */ /* 0x000fea0003800000 */
.L_x_4457:
[----:B------:R0:W-:Y:S01]  /*dcd0*/  STG.E.U8 desc[UR36][R8.64], R4 ;  /* 0x0000000408007986 */ /* 0x0001e2000c101124 */
[----:B------:R-:W-:Y:S05]  /*dce0*/  BRA `(.L_x_4437) ;  /* 0x0000000400087947 */ /* 0x000fea0003800000 */
.L_x_4455:
        /* <DEDUP_REMOVED lines=16> */
.L_x_4462:
[----:B------:R-:W-:-:S04]  /*ddf0*/  LOP3.LUT R34, R34, 0x80000000, RZ, 0xc0, !PT ;  /* 0x8000000022227812 */ /* 0x000fc800078ec0ff */
[----:B------:R-:W-:-:S04]  /*de00*/  SHF.R.U32.HI R3, RZ, 0x18, R34 ;  /* 0x00000018ff037819 */ /* 0x000fc80000011622 */
[----:B------:R-:W-:-:S04]  /*de10*/  LOP3.LUT R0, R0, R3, RZ, 0xfc, !PT ;  /* 0x0000000300007212 */ /* 0x000fc800078efcff */
[----:B------:R-:W-:-:S07]  /*de20*/  PRMT R4, R0, 0x7610, R4 ;  /* 0x0000761000047816 */ /* 0x000fce0000000004 */
.L_x_4461:
[----:B------:R-:W-:Y:S05]  /*de30*/  BSYNC B0 ;  /* 0x0000000000007941 */ /* 0x000fea0003800000 */
.L_x_4460:
[----:B------:R0:W-:Y:S01]  /*de40*/  STG.E.U8 desc[UR36][R8.64], R4 ;  /* 0x0000000408007986 */ /* 0x0001e2000c101124 */
[----:B------:R-:W-:Y:S05]  /*de50*/  BRA `(.L_x_4437) ;  /* 0x0000000000ac7947 */ /* 0x000fea0003800000 */
.L_x_4454:
        /* <DEDUP_REMOVED lines=21> */
.L_x_4436:
        /* <DEDUP_REMOVED lines=16> */
.L_x_4465:
[----:B------:R-:W-:Y:S05]  /*e0b0*/  BRA `(.L_x_4437) ;  /* 0x0000000000147947 */ /* 0x000fea0003800000 */
.L_x_4464:
[----:B------:R-:W0:Y:S02]  /*e0c0*/  F2I.U64.TRUNC R34, R34 ;  /* 0x0000002200227311 */ /* 0x000e24000020d800 */
[----:B0-----:R0:W-:Y:S01]  /*e0d0*/  STG.E.64 desc[UR36][R8.64], R34 ;  /* 0x0000002208007986 */ /* 0x0011e2000c101b24 */
[----:B------:R-:W-:Y:S05]  /*e0e0*/  BRA `(.L_x_4437) ;  /* 0x0000000000087947 */ /* 0x000fea0003800000 */
.L_x_4463:
[----:B------:R-:W0:Y:S02]  /*e0f0*/  F2I.FTZ.U32.TRUNC.NTZ R3, R34 ;  /* 0x0000002200037305 */ /* 0x000e24000021f000 */
[----:B0-----:R0:W-:Y:S02]  /*e100*/  STG.E desc[UR36][R8.64], R3 ;  /* 0x0000000308007986 */ /* 0x0011e4000c101924 */
.L_x_4437:
[----:B------:R-:W-:-:S05]  /*e110*/  VIADD R2, R2, 0x80 ;  /* 0x0000008002027836 */ /* 0x000fca0000000000 */
[----:B------:R-:W-:-:S13]  /*e120*/  ISETP.GE.AND P0, PT, R2, R19, PT ;  /* 0x000000130200720c */ /* 0x000fda0003f06270 */
[----:B------:R-:W-:Y:S05]  /*e130*/  @P0 BRA `(.L_x_4431) ;  /* 0x0000000c00ac0947 */ /* 0x000fea0003800000 */
[----:B0-----:R-:W0:Y:S01]  /*e140*/  LDC.64 R4, c[0x0][0x228] ;  /* 0x00008a00ff047b82 */ /* 0x001e220000000a00 */
[----:B------:R-:W-:Y:S01]  /*e150*/  IMAD R0, R17, 0x200, R2 ;  /* 0x0000020011007824 */ /* 0x000fe200078e0202 */
[----:B------:R-:W-:Y:S01]  /*e160*/  PRMT R6, R16, 0x9910, RZ ;  /* 0x0000991010067816 */ /* 0x000fe200000000ff */
[----:B------:R-:W-:Y:S02]  /*e170*/  ULDC UR4, c[0x0][0x260] ;  /* 0x0000980000047ab9 */ /* 0x000fe40000000800 */
[----:B-1-3--:R-:W-:Y:S02]  /*e180*/  IMAD R3, R0, UR4, RZ ;  /* 0x0000000400037c24 */ /* 0x00afe4000f8e02ff */
        /* <DEDUP_REMOVED lines=16> */
.L_x_4469:
[----:B------:R-:W0:Y:S02]  /*e290*/  F2I.S64.TRUNC R24, R24 ;  /* 0x0000001800187311 */ /* 0x000e24000020d900 */
[----:B0-----:R-:W-:-:S05]  /*e2a0*/  IMAD.MOV.U32 R3, RZ, RZ, R24 ;  /* 0x000000ffff037224 */ /* 0x001fca00078e0018 */
[----:B------:R0:W-:Y:S01]  /*e2b0*/  STG.E.U8 desc[UR36][R4.64], R3 ;  /* 0x0000000304007986 */ /* 0x0001e2000c101124 */
[----:B------:R-:W-:Y:S05]  /*e2c0*/  BRA `(.L_x_4471) ;  /* 0x0000000c00447947 */ /* 0x000fea0003800000 */
.L_x_4468:
        /* <DEDUP_REMOVED lines=9> */
.L_x_4473:
[----:B------:R-:W0:Y:S02]  /*e360*/  F2I.FTZ.TRUNC.NTZ R3, R24 ;  /* 0x0000001800037305 */ /* 0x000e24000021f100 */
[----:B0-----:R0:W-:Y:S01]  /*e370*/  STG.E desc[UR36][R4.64], R3 ;  /* 0x0000000304007986 */ /* 0x0011e2000c101924 */
[----:B------:R-:W-:Y:S05]  /*e380*/  BRA `(.L_x_4471) ;  /* 0x0000000c00147947 */ /* 0x000fea0003800000 */
.L_x_4472:
[----:B------:R-:W0:Y:S02]  /*e390*/  F2I.FTZ.TRUNC.NTZ R3, R24 ;  /* 0x0000001800037305 */ /* 0x000e24000021f100 */
[----:B0-----:R0:W-:Y:S01]  /*e3a0*/  STG.E.U16 desc[UR36][R4.64], R3 ;  /* 0x0000000304007986 */ /* 0x0011e2000c101524 */
[----:B------:R-:W-:Y:S05]  /*e3b0*/  BRA `(.L_x_4471) ;  /* 0x0000000c00087947 */ /* 0x000fea0003800000 */
.L_x_4467:
        /* <DEDUP_REMOVED lines=8> */
.L_x_4475:
[----:B------:R-:W-:-:S05]  /*e440*/  F2FP.F16.F32.PACK_AB R24, RZ, R24 ;  /* 0x00000018ff18723e */ /* 0x000fca00000000ff */
[----:B------:R0:W-:Y:S01]  /*e450*/  STG.E.U16 desc[UR36][R4.64], R24 ;  /* 0x0000001804007986 */ /* 0x0001e2000c101524 */
[----:B------:R-:W-:Y:S05]  /*e460*/  BRA `(.L_x_4471) ;  /* 0x0000000800dc7947 */ /* 0x000fea0003800000 */
.L_x_4474:
        /* <DEDUP_REMOVED lines=8> */
.L_x_4477:
[----:B------:R-:W-:-:S05]  /*e4f0*/  F2FP.F16.F32.PACK_AB R25, R25, R24 ;  /* 0x000000181919723e */ /* 0x000fca00000000ff */
[----:B------:R0:W-:Y:S01]  /*e500*/  STG.E desc[UR36][R4.64], R25 ;  /* 0x0000001904007986 */ /* 0x0001e2000c101924 */
[----:B------:R-:W-:Y:S05]  /*e510*/  BRA `(.L_x_4471) ;  /* 0x0000000800b07947 */ /* 0x000fea0003800000 */
.L_x_4476:
[----:B------:R-:W-:-:S06]  /*e520*/  FMUL.FTZ R6, R24, 1 ;  /* 0x3f80000018067820 */ /* 0x000fcc0000410000 */
[----:B------:R-:W0:Y:S02]  /*e530*/  F2F.F64.F32 R6, R6 ;  /* 0x0000000600067310 */ /* 0x000e240000201800 */
[----:B0-----:R0:W-:Y:S01]  /*e540*/  STG.E.64 desc[UR36][R4.64], R6 ;  /* 0x0000000604007986 */ /* 0x0011e2000c101b24 */
[----:B------:R-:W-:Y:S05]  /*e550*/  BRA `(.L_x_4471) ;  /* 0x0000000800a07947 */ /* 0x000fea0003800000 */
.L_x_4466:
        /* <DEDUP_REMOVED lines=14> */
.L_x_4480:
[----:B------:R-:W-:Y:S01]  /*e640*/  FMUL.FTZ R10, R25, 1 ;  /* 0x3f800000190a7820 */ /* 0x000fe20000410000 */
[----:B------:R-:W-:-:S05]  /*e650*/  FMUL.FTZ R8, R24, 1 ;  /* 0x3f80000018087820 */ /* 0x000fca0000410000 */
[----:B------:R-:W-:Y:S08]  /*e660*/  F2F.F64.F32 R10, R10 ;  /* 0x0000000a000a7310 */ /* 0x000ff00000201800 */
[----:B------:R-:W0:Y:S02]  /*e670*/  F2F.F64.F32 R8, R8 ;  /* 0x0000000800087310 */ /* 0x000e240000201800 */
[----:B0-----:R0:W-:Y:S01]  /*e680*/  STG.E.128 desc[UR36][R4.64], R8 ;  /* 0x0000000804007986 */ /* 0x0011e2000c101d24 */
[----:B------:R-:W-:Y:S05]  /*e690*/  BRA `(.L_x_4471) ;  /* 0x0000000800507947 */ /* 0x000fea0003800000 */
.L_x_4479:
        /* <DEDUP_REMOVED lines=20> */
.L_x_4484:
[----:B------:R-:W-:Y:S05]  /*e7e0*/  BSYNC B0 ;  /* 0x0000000000007941 */ /* 0x000fea0003800000 */
.L_x_4483:
[----:B------:R-:W-:-:S05]  /*e7f0*/  LOP3.LUT R7, R0, R7, RZ, 0xfc, !PT ;  /* 0x0000000700077212 */ /* 0x000fca00078efcff */
[----:B------:R0:W-:Y:S01]  /*e800*/  STG.E.U8 desc[UR36][R4.64], R7 ;  /* 0x0000000704007986 */ /* 0x0001e2000c101124 */
[----:B------:R-:W-:Y:S05]  /*e810*/  BRA `(.L_x_4471) ;  /* 0x0000000400f07947 */ /* 0x000fea0003800000 */
.L_x_4482:
        /* <DEDUP_REMOVED lines=12> */
.L_x_4486:
[----:B------:R-:W-:Y:S01]  /*e8e0*/  IMAD.MOV.U32 R0, RZ, RZ, 0x7f ;  /* 0x0000007fff007424 */ /* 0x000fe200078e00ff */
[----:B------:R-:W-:-:S04]  /*e8f0*/  ISETP.GT.U32.AND P0, PT, R6, 0x7f800000, PT ;  /* 0x7f8000000600780c */ /* 0x000fc80003f04070 */
[----:B------:R-:W-:-:S09]  /*e900*/  SEL R0, R0, 0x7c, P0 ;  /* 0x0000007c00007807 */ /* 0x000fd20000000000 */
.L_x_4487:
[----:B------:R-:W-:Y:S05]  /*e910*/  BSYNC B0 ;  /* 0x0000000000007941 */ /* 0x000fea0003800000 */
.L_x_4485:
[----:B------:R-:W-:-:S04]  /*e920*/  LOP3.LUT R24, R24, 0x80000000, RZ, 0xc0, !PT ;  /* 0x8000000018187812 */ /* 0x000fc800078ec0ff */
[----:B------:R-:W-:-:S04]  /*e930*/  SHF.R.U32.HI R3, RZ, 0x18, R24 ;  /* 0x00000018ff037819 */ /* 0x000fc80000011618 */
[----:B------:R-:W-:-:S05]  /*e940*/  LOP3.LUT R3, R0, R3, RZ, 0xfc, !PT ;  /* 0x0000000300037212 */ /* 0x000fca00078efcff */
[----:B------:R0:W-:Y:S01]  /*e950*/  STG.E.U8 desc[UR36][R4.64], R3 ;  /* 0x0000000304007986 */ /* 0x0001e2000c101124 */
[----:B------:R-:W-:Y:S05]  /*e960*/  BRA `(.L_x_4471) ;  /* 0x00000004009c7947 */ /* 0x000fea0003800000 */
.L_x_4481:
[----:B------:R-:W-:-:S05]  /*e970*/  F2FP.BF16.F32.PACK_AB R24, RZ, R24 ;  /* 0x00000018ff18723e */ /* 0x000fca00000010ff */
[----:B------:R0:W-:Y:S01]  /*e980*/  STG.E.U16 desc[UR36][R4.64], R24 ;  /* 0x0000001804007986 */ /* 0x0001e2000c101524 */
[----:B------:R-:W-:Y:S05]  /*e990*/  BRA `(.L_x_4471) ;  /* 0x0000000400907947 */ /* 0x000fea0003800000 */
.L_x_4478:
        /* <DEDUP_REMOVED lines=11> */
.L_x_4490:
        /* <DEDUP_REMOVED lines=16> */
.L_x_4493:
[----:B------:R-:W-:-:S04]  /*eb50*/  LOP3.LUT R24, R24, 0x80000000, RZ, 0xc0, !PT ;  /* 0x8000000018187812 */ /* 0x000fc800078ec0ff */
[----:B------:R-:W-:-:S04]  /*eb60*/  SHF.R.U32.HI R24, RZ, 0x18, R24 ;  /* 0x00000018ff187819 */ /* 0x000fc80000011618 */
[----:B------:R-:W-:-:S04]  /*eb70*/  LOP3.LUT R3, R3, R24, RZ, 0xfc, !PT ;  /* 0x0000001803037212 */ /* 0x000fc800078efcff */
[----:B------:R-:W-:-:S07]  /*eb80*/  PRMT R0, R3, 0x7610, R0 ;  /* 0x0000761003007816 */ /* 0x000fce0000000000 */
.L_x_4492:
[----:B------:R-:W-:Y:S05]  /*eb90*/  BSYNC B0 ;  /* 0x0000000000007941 */ /* 0x000fea0003800000 */
.L_x_4491:
[----:B------:R0:W-:Y:S01]  /*eba0*/  STG.E.U8 desc[UR36][R4.64], R0 ;  /* 0x0000000004007986 */ /* 0x0001e2000c101124 */
[----:B------:R-:W-:Y:S05]  /*ebb0*/  BRA `(.L_x_4471) ;  /* 0x0000000400087947 */ /* 0x000fea0003800000 */
.L_x_4489:
        /* <DEDUP_REMOVED lines=16> */
.L_x_4496:
[----:B------:R-:W-:-:S04]  /*ecc0*/  LOP3.LUT R24, R24, 0x80000000, RZ, 0xc0, !PT ;  /* 0x8000000018187812 */ /* 0x000fc800078ec0ff */
[----:B------:R-:W-:-:S04]  /*ecd0*/  SHF.R.U32.HI R24, RZ, 0x18, R24 ;  /* 0x00000018ff187819 */ /* 0x000fc80000011618 */
[----:B------:R-:W-:-:S04]  /*ece0*/  LOP3.LUT R3, R3, R24, RZ, 0xfc, !PT ;  /* 0x0000001803037212 */ /* 0x000fc800078efcff */
[----:B------:R-:W-:-:S07]  /*ecf0*/  PRMT R0, R3, 0x7610, R0 ;  /* 0x0000761003007816 */ /* 0x000fce0000000000 */
.L_x_4495:
[----:B------:R-:W-:Y:S05]  /*ed00*/  BSYNC B0 ;  /* 0x0000000000007941 */ /* 0x000fea0003800000 */
.L_x_4494:
[----:B------:R0:W-:Y:S01]  /*ed10*/  STG.E.U8 desc[UR36][R4.64], R0 ;  /* 0x0000000004007986 */ /* 0x0001e2000c101124 */
[----:B------:R-:W-:Y:S05]  /*ed20*/  BRA `(.L_x_4471) ;  /* 0x0000000000ac7947 */ /* 0x000fea0003800000 */
.L_x_4488:
        /* <DEDUP_REMOVED lines=21> */
.L_x_4470:
        /* <DEDUP_REMOVED lines=15> */
[----:B-12-4-:R-:W-:Y:S05]  /*ef70*/  CALL.ABS.NOINC R14 ;  /* 0x000000000e007343 */ /* 0x016fea0003c00000 */
.L_x_4499:
[----:B------:R-:W-:Y:S05]  /*ef80*/  BRA `(.L_x_4471) ;  /* 0x0000000000147947 */ /* 0x000fea0003800000 */
.L_x_4498:
[----:B------:R-:W0:Y:S02]  /*ef90*/  F2I.U64.TRUNC R24, R24 ;  /* 0x0000001800187311 */ /* 0x000e24000020d800 */
[----:B0-----:R3:W-:Y:S01]  /*efa0*/  STG.E.64 desc[UR36][R4.64], R24 ;  /* 0x0000001804007986 */ /* 0x0017e2000c101b24 */
[----:B------:R-:W-:Y:S05]  /*efb0*/  BRA `(.L_x_4471) ;  /* 0x0000000000087947 */ /* 0x000fea0003800000 */
.L_x_4497:
[----:B------:R-:W0:Y:S02]  /*efc0*/  F2I.FTZ.U32.TRUNC.NTZ R3, R24 ;  /* 0x0000001800037305 */ /* 0x000e24000021f000 */
[----:B0-----:R0:W-:Y:S02]  /*efd0*/  STG.E desc[UR36][R4.64], R3 ;  /* 0x0000000304007986 */ /* 0x0011e4000c101924 */
.L_x_4471:
[----:B------:R-:W-:-:S07]  /*efe0*/  VIADD R2, R2, 0x80 ;  /* 0x0000008002027836 */ /* 0x000fce0000000000 */
.L_x_4431:
[----:B------:R-:W-:Y:S05]  /*eff0*/  BSYNC B6 ;  /* 0x0000000000067941 */ /* 0x000fea0003800000 */
.L_x_4430:
[----:B------:R-:W-:-:S13]  /*f000*/  ISETP.GE.AND P0, PT, R2, R19, PT ;  /* 0x000000130200720c */ /* 0x000fda0003f06270 */
[----:B------:R-:W-:Y:S05]  /*f010*/  @P0 EXIT ;  /* 0x000000000000094d */ /* 0x000fea0003800000 */
[----:B0-----:R-:W0:Y:S01]  /*f020*/  S2R R0, SR_CTAID.X ;  /* 0x0000000000007919 */ /* 0x001e220000002500 */
[----:B-1-3--:R-:W1:Y:S01]  /*f030*/  LDC.64 R4, c[0x0][0x228] ;  /* 0x00008a00ff047b82 */ /* 0x00ae620000000a00 */
[----:B------:R-:W-:Y:S01]  /*f040*/  ULDC UR4, c[0x0][0x260] ;  /* 0x0000980000047ab9 */ /* 0x000fe20000000800 */
[----:B0-----:R-:W-:Y:S01]  /*f050*/  IMAD R2, R0, 0x200, R2 ;  /* 0x0000020000027824 */ /* 0x001fe200078e0202 */
[----:B------:R-:W-:-:S03]  /*f060*/  PRMT R0, R16, 0x9910, RZ ;  /* 0x0000991010007816 */ /* 0x000fc600000000ff */
        /* <DEDUP_REMOVED lines=14> */
[----:B0-----:R-:W-:Y:S01]  /*f150*/  STG.E.U8 desc[UR36][R2.64], R5 ;  /* 0x0000000502007986 */ /* 0x001fe2000c101124 */
[----:B------:R-:W-:Y:S05]  /*f160*/  EXIT ;  /* 0x000000000000794d */ /* 0x000fea0003800000 */
.L_x_4503:
[----:B------:R-:W0:Y:S02]  /*f170*/  F2I.S64.TRUNC R22, R22 ;  /* 0x0000001600167311 */ /* 0x000e24000020d900 */
[----:B0-----:R-:W-:-:S05]  /*f180*/  IMAD.MOV.U32 R5, RZ, RZ, R22 ;  /* 0x000000ffff057224 */ /* 0x001fca00078e0016 */
[----:B------:R-:W-:Y:S01]  /*f190*/  STG.E.U8 desc[UR36][R2.64], R5 ;  /* 0x0000000502007986 */ /* 0x000fe2000c101124 */
[----:B------:R-:W-:Y:S05]  /*f1a0*/  EXIT ;  /* 0x000000000000794d */ /* 0x000fea0003800000 */
.L_x_4502:
[----:B------:R-:W-:-:S13]  /*f1b0*/  ISETP.NE.AND P0, PT, R0, 0x2, PT ;  /* 0x000000020000780c */ /* 0x000fda0003f05270 */
[----:B------:R-:W-:Y:S05]  /*f1c0*/  @!P0 BRA `(.L_x_4505) ;  /* 0x0000000000288947 */ /* 0x000fea0003800000 */
[----:B------:R-:W-:-:S13]  /*f1d0*/  ISETP.NE.AND P0, PT, R0, 0x3, PT ;  /* 0x000000030000780c */ /* 0x000fda0003f05270 */
[----:B------:R-:W-:Y:S05]  /*f1e0*/  @!P0 BRA `(.L_x_4506) ;  /* 0x0000000000148947 */ /* 0x000fea0003800000 */
[----:B------:R-:W-:-:S13]  /*f1f0*/  ISETP.NE.AND P0, PT, R0, 0x4, PT ;  /* 0x000000040000780c */ /* 0x000fda0003f05270 */
[----:B------:R-:W-:Y:S05]  /*f200*/  @P0 BRA `(.L_x_4504) ;  /* 0x0000000800d40947 */ /* 0x000fea0003800000 */
[----:B------:R-:W0:Y:S02]  /*f210*/  F2I.S64.TRUNC R22, R22 ;  /* 0x0000001600167311 */ /* 0x000e24000020d900 */
[----:B0-----:R-:W-:Y:S01]  /*f220*/  STG.E.64 desc[UR36][R2.64], R22 ;  /* 0x0000001602007986 */ /* 0x001fe2000c101b24 */
[----:B------:R-:W-:Y:S05]  /*f230*/  EXIT ;  /* 0x000000000000794d */ /* 0x000fea0003800000 */
.L_x_4506:
[----:B------:R-:W0:Y:S02]  /*f240*/  F2I.FTZ.TRUNC.NTZ R5, R22 ;  /* 0x0000001600057305 */ /* 0x000e24000021f100 */
[----:B0-----:R-:W-:Y:S01]  /*f250*/  STG.E desc[UR36][R2.64], R5 ;  /* 0x0000000502007986 */ /* 0x001fe2000c101924 */
[----:B------:R-:W-:Y:S05]  /*f260*/  EXIT ;  /* 0x000000000000794d */ /* 0x000fea0003800000 */
.L_x_4505:
[----:B------:R-:W0:Y:S02]  /*f270*/  F2I.FTZ.TRUNC.NTZ R5, R22 ;  /* 0x0000001600057305 */ /* 0x000e24000021f100 */
[----:B0-----:R-:W-:Y:S01]  /*f280*/  STG.E.U16 desc[UR36][R2.64], R5 ;  /* 0x0000000502007986 */ /* 0x001fe2000c101524 */
[----:B------:R-:W-:Y:S05]  /*f290*/  EXIT ;  /* 0x000000000000794d */ /* 0x000fea0003800000 */
.L_x_4501:
[----:B------:R-:W-:-:S13]  /*f2a0*/  ISETP.GT.AND P0, PT, R0, 0x6, PT ;  /* 0x000000060000780c */ /* 0x000fda0003f04270 */
[----:B------:R-:W-:Y:S05]  /*f2b0*/  @P0 BRA `(.L_x_4507) ;  /* 0x0000000000240947 */ /* 0x000fea0003800000 */
[----:B------:R-:W-:-:S13]  /*f2c0*/  ISETP.NE.AND P0, PT, R0, 0x5, PT ;  /* 0x000000050000780c */ /* 0x000fda0003f05270 */
[----:B------:R-:W-:Y:S05]  /*f2d0*/  @!P0 BRA `(.L_x_4508) ;  /* 0x0000000000108947 */ /* 0x000fea0003800000 */
[----:B------:R-:W-:-:S13]  /*f2e0*/  ISETP.NE.AND P0, PT, R0, 0x6, PT ;  /* 0x000000060000780c */ /* 0x000fda0003f05270 */
[----:B------:R-:W-:Y:S05]  /*f2f0*/  @P0 BRA `(.L_x_4504) ;  /* 0x0000000800980947 */ /* 0x000fea0003800000 */
[----:B------:R-:W-:Y:S01]  /*f300*/  STG.E desc[UR36][R2.64], R22 ;  /* 0x0000001602007986 */ /* 0x000fe2000c101924 */
[----:B------:R-:W-:Y:S05]  /*f310*/  EXIT ;  /* 0x000000000000794d */ /* 0x000fea0003800000 */
.L_x_4508:
[----:B------:R-:W-:-:S05]  /*f320*/  F2FP.F16.F32.PACK_AB R22, RZ, R22 ;  /* 0x00000016ff16723e */ /* 0x000fca00000000ff */
[----:B------:R-:W-:Y:S01]  /*f330*/  STG.E.U16 desc[UR36][R2.64], R22 ;  /* 0x0000001602007986 */ /* 0x000fe2000c101524 */
[----:B------:R-:W-:Y:S05]  /*f340*/  EXIT ;  /* 0x000000000000794d */ /* 0x000fea0003800000 */
.L_x_4507:
[----:B------:R-:W-:-:S13]  /*f350*/  ISETP.NE.AND P0, PT, R0, 0x7, PT ;  /* 0x000000070000780c */ /* 0x000fda0003f05270 */
[----:B------:R-:W-:Y:S05]  /*f360*/  @!P0 BRA `(.L_x_4509) ;  /* 0x0000000000248947 */ /* 0x000fea0003800000 */
[----:B------:R-:W-:-:S13]  /*f370*/  ISETP.NE.AND P0, PT, R0, 0x8, PT ;  /* 0x000000080000780c */ /* 0x000fda0003f05270 */
[----:B------:R-:W-:Y:S05]  /*f380*/  @!P0 BRA `(.L_x_4510) ;  /* 0x0000000000108947 */ /* 0x000fea0003800000 */
[----:B------:R-:W-:-:S13]  /*f390*/  ISETP.NE.AND P0, PT, R0, 0x9, PT ;  /* 0x000000090000780c */ /* 0x000fda0003f05270 */
[----:B------:R-:W-:Y:S05]  /*f3a0*/  @P0 BRA `(.L_x_4504) ;  /* 0x00000008006c0947 */ /* 0x000fea0003800000 */
[----:B------:R-:W-:Y:S01]  /*f3b0*/  STG.E.64 desc[UR36][R2.64], R22 ;  /* 0x0000001602007986 */ /* 0x000fe2000c101b24 */
[----:B------:R-:W-:Y:S05]  /*f3c0*/  EXIT ;  /* 0x000000000000794d */ /* 0x000fea0003800000 */
.L_x_4510:
[----:B------:R-:W-:-:S05]  /*f3d0*/  F2FP.F16.F32.PACK_AB R23, R23, R22 ;  /* 0x000000161717723e */ /* 0x000fca00000000ff */
[----:B------:R-:W-:Y:S01]  /*f3e0*/  STG.E desc[UR36][R2.64], R23 ;  /* 0x0000001702007986 */ /* 0x000fe2000c101924 */
[----:B------:R-:W-:Y:S05]  /*f3f0*/  EXIT ;  /* 0x000000000000794d */ /* 0x000fea0003800000 */
.L_x_4509:
[----:B------:R-:W-:-:S06]  /*f400*/  FMUL.FTZ R4, R22, 1 ;  /* 0x3f80000016047820 */ /* 0x000fcc0000410000 */
[----:B------:R-:W0:Y:S02]  /*f410*/  F2F.F64.F32 R4, R4 ;  /* 0x0000000400047310 */ /* 0x000e240000201800 */
[----:B0-----:R-:W-:Y:S01]  /*f420*/  STG.E.64 desc[UR36][R2.64], R4 ;  /* 0x0000000402007986 */ /* 0x001fe2000c101b24 */
[----:B------:R-:W-:Y:S05]  /*f430*/  EXIT ;  /* 0x000000000000794d */ /* 0x000fea0003800000 */
.L_x_4500:
        /* <DEDUP_REMOVED lines=12> */
[----:B------:R-:W-:Y:S01]  /*f500*/  STG.E.U8 desc[UR36][R2.64], R5 ;  /* 0x0000000502007986 */ /* 0x000fe2000c101124 */
[----:B------:R-:W-:Y:S05]  /*f510*/  EXIT ;  /* 0x000000000000794d */ /* 0x000fea0003800000 */
.L_x_4513:
[----:B------:R-:W-:Y:S01]  /*f520*/  FMUL.FTZ R6, R23, 1 ;  /* 0x3f80000017067820 */ /* 0x000fe20000410000 */
[----:B------:R-:W-:-:S05]  /*f530*/  FMUL.FTZ R4, R22, 1 ;  /* 0x3f80000016047820 */ /* 0x000fca0000410000 */
[----:B------:R-:W-:Y:S08]  /*f540*/  F2F.F64.F32 R6, R6 ;  /* 0x0000000600067310 */ /* 0x000ff00000201800 */
[----:B------:R-:W0:Y:S02]  /*f550*/  F2F.F64.F32 R4, R4 ;  /* 0x0000000400047310 */ /* 0x000e240000201800 */
[----:B0-----:R-:W-:Y:S01]  /*f560*/  STG.E.128 desc[UR36][R2.64], R4 ;  /* 0x0000000402007986 */ /* 0x001fe2000c101d24 */
[----:B------:R-:W-:Y:S05]  /*f570*/  EXIT ;  /* 0x000000000000794d */ /* 0x000fea0003800000 */
.L_x_4512:
        /* <DEDUP_REMOVED lines=20> */
.L_x_4517:
[----:B------:R-:W-:Y:S05]  /*f6c0*/  BSYNC B0 ;  /* 0x0000000000007941 */ /* 0x000fea0003800000 */
.L_x_4516:
[----:B------:R-:W-:-:S05]  /*f6d0*/  LOP3.LUT R7, R0, R7, RZ, 0xfc, !PT ;  /* 0x0000000700077212 */ /* 0x000fca00078efcff */
[----:B------:R-:W-:Y:S01]  /*f6e0*/  STG.E.U8 desc[UR36][R2.64], R7 ;  /* 0x0000000702007986 */ /* 0x000fe2000c101124 */
[----:B------:R-:W-:Y:S05]  /*f6f0*/  EXIT ;  /* 0x000000000000794d */ /* 0x000fea0003800000 */
.L_x_4515:
        /* <DEDUP_REMOVED lines=12> */
.L_x_4519:
[----:B------:R-:W-:Y:S01]  /*f7c0*/  IMAD.MOV.U32 R0, RZ, RZ, 0x7f ;  /* 0x0000007fff007424 */ /* 0x000fe200078e00ff */
[----:B------:R-:W-:-:S04]  /*f7d0*/  ISETP.GT.U32.AND P0, PT, R4, 0x7f800000, PT ;  /* 0x7f8000000400780c */ /* 0x000fc80003f04070 */
[----:B------:R-:W-:-:S09]  /*f7e0*/  SEL R0, R0, 0x7c, P0 ;  /* 0x0000007c00007807 */ /* 0x000fd20000000000 */
.L_x_4520:
[----:B------:R-:W-:Y:S05]  /*f7f0*/  BSYNC B0 ;  /* 0x0000000000007941 */ /* 0x000fea0003800000 */
.L_x_4518:
[----:B------:R-:W-:-:S04]  /*f800*/  LOP3.LUT R22, R22, 0x80000000, RZ, 0xc0, !PT ;  /* 0x8000000016167812 */ /* 0x000fc800078ec0ff */
[----:B------:R-:W-:-:S04]  /*f810*/  SHF.R.U32.HI R5, RZ, 0x18, R22 ;  /* 0x00000018ff057819 */ /* 0x000fc80000011616 */
[----:B------:R-:W-:-:S05]  /*f820*/  LOP3.LUT R5, R0, R5, RZ, 0xfc, !PT ;  /* 0x0000000500057212 */ /* 0x000fca00078efcff */
[----:B------:R-:W-:Y:S01]  /*f830*/  STG.E.U8 desc[UR36][R2.64], R5 ;  /* 0x0000000502007986 */ /* 0x000fe2000c101124 */
[----:B------:R-:W-:Y:S05]  /*f840*/  EXIT ;  /* 0x000000000000794d */ /* 0x000fea0003800000 */
.L_x_4514:
[----:B------:R-:W-:-:S05]  /*f850*/  F2FP.BF16.F32.PACK_AB R22, RZ, R22 ;  /* 0x00000016ff16723e */ /* 0x000fca00000010ff */
[----:B------:R-:W-:Y:S01]  /*f860*/  STG.E.U16 desc[UR36][R2.64], R22 ;  /* 0x0000001602007986 */ /* 0x000fe2000c101524 */
[----:B------:R-:W-:Y:S05]  /*f870*/  EXIT ;  /* 0x000000000000794d */ /* 0x000fea0003800000 */
.L_x_4511:
        /* <DEDUP_REMOVED lines=9> */
[----:B0-----:R-:W-:Y:S01]  /*f910*/  STG.E.U16 desc[UR36][R2.64], R5 ;  /* 0x0000000502007986 */ /* 0x001fe2000c101524 */
[----:B------:R-:W-:Y:S05]  /*f920*/  EXIT ;  /* 0x000000000000794d */ /* 0x000fea0003800000 */
.L_x_4523:
        /* <DEDUP_REMOVED lines=16> */
.L_x_4526:
[----:B------:R-:W-:-:S04]  /*fa30*/  LOP3.LUT R22, R22, 0x80000000, RZ, 0xc0, !PT ;  /* 0x8000000016167812 */ /* 0x000fc800078ec0ff */
[----:B------:R-:W-:-:S04]  /*fa40*/  SHF.R.U32.HI R5, RZ, 0x18, R22 ;  /* 0x00000018ff057819 */ /* 0x000fc80000011616 */
[----:B------:R-:W-:-:S04]  /*fa50*/  LOP3.LUT R4, R4, R5, RZ, 0xfc, !PT ;  /* 0x0000000504047212 */ /* 0x000fc800078efcff */
[----:B------:R-:W-:-:S07]  /*fa60*/  PRMT R0, R4, 0x7610, R0 ;  /* 0x0000761004007816 */ /* 0x000fce0000000000 */
.L_x_4525:
[----:B------:R-:W-:Y:S05]  /*fa70*/  BSYNC B0 ;  /* 0x0000000000007941 */ /* 0x000fea0003800000 */
.L_x_4524:
[----:B------:R-:W-:Y:S01]  /*fa80*/  STG.E.U8 desc[UR36][R2.64], R0 ;  /* 0x0000000002007986 */ /* 0x000fe2000c101124 */
[----:B------:R-:W-:Y:S05]  /*fa90*/  EXIT ;  /* 0x000000000000794d */ /* 0x000fea0003800000 */
.L_x_4522:
        /* <DEDUP_REMOVED lines=16> */
.L_x_4529:
[----:B------:R-:W-:-:S04]  /*fba0*/  LOP3.LUT R22, R22, 0x80000000, RZ, 0xc0, !PT ;  /* 0x8000000016167812 */ /* 0x000fc800078ec0ff */
[----:B------:R-:W-:-:S04]  /*fbb0*/  SHF.R.U32.HI R5, RZ, 0x18, R22 ;  /* 0x00000018ff057819 */ /* 0x000fc80000011616 */
[----:B------:R-:W-:-:S04]  /*fbc0*/  LOP3.LUT R4, R4, R5, RZ, 0xfc, !PT ;  /* 0x0000000504047212 */ /* 0x000fc800078efcff */
[----:B------:R-:W-:-:S07]  /*fbd0*/  PRMT R0, R4, 0x7610, R0 ;  /* 0x0000761004007816 */ /* 0x000fce0000000000 */
.L_x_4528:
[----:B------:R-:W-:Y:S05]  /*fbe0*/  BSYNC B0 ;  /* 0x0000000000007941 */ /* 0x000fea0003800000 */
.L_x_4527:
[----:B------:R-:W-:Y:S01]  /*fbf0*/  STG.E.U8 desc[UR36][R2.64], R0 ;  /* 0x0000000002007986 */ /* 0x000fe2000c101124 */
[----:B------:R-:W-:Y:S05]  /*fc00*/  EXIT ;  /* 0x000000000000794d */ /* 0x000fea0003800000 */
.L_x_4521:
        /* <DEDUP_REMOVED lines=21> */
.L_x_4504:
        /* <DEDUP_REMOVED lines=16> */
.L_x_4532:
[----:B------:R-:W-:Y:S05]  /*fe60*/  EXIT ;  /* 0x000000000000794d */ /* 0x000fea0003800000 */
.L_x_4531:
[----:B------:R-:W0:Y:S02]  /*fe70*/  F2I.U64.TRUNC R22, R22 ;  /* 0x0000001600167311 */ /* 0x000e24000020d800 */
[----:B0-----:R-:W-:Y:S01]  /*fe80*/  STG.E.64 desc[UR36][R2.64], R22 ;  /* 0x0000001602007986 */ /* 0x001fe2000c101b24 */
[----:B------:R-:W-:Y:S05]  /*fe90*/  EXIT ;  /* 0x000000000000794d */ /* 0x000fea0003800000 */
.L_x_4530:
[----:B------:R-:W0:Y:S02]  /*fea0*/  F2I.FTZ.U32.TRUNC.NTZ R5, R22 ;  /* 0x0000001600057305 */ /* 0x000e24000021f000 */
[----:B0-----:R-:W-:Y:S01]  /*feb0*/  STG.E desc[UR36][R2.64], R5 ;  /* 0x0000000502007986 */ /* 0x001fe2000c101924 */
[----:B------:R-:W-:Y:S05]  /*fec0*/  EXIT ;  /* 0x000000000000794d */ /* 0x000fea0003800000 */
.L_x_4533:
        /* <DEDUP_REMOVED lines=11> */
.L_x_28016:


//--------------------- .text._ZN2at6native18elementwise_kernelILi128ELi2EZNS0_22gpu_kernel_impl_nocastIZZZNS0_28launch_masked_scatter_kernelERKNS_10TensorBaseES5_S5_S5_ENKUlvE_clEvENKUlvE7_clEvEUlN3c107complexIfEEblE_EEvRNS_18TensorIteratorBaseERKT_EUliE_EEviT1_ --------------------------
	.section	.text._ZN2at6native18elementwise_kernelILi128ELi2EZNS0_22gpu_kernel_impl_nocastIZZZNS0_28launch_masked_scatter_kernelERKNS_10TensorBaseES5_S5_S5_ENKUlvE_clEvENKUlvE7_clEvEUlN3c107complexIfEEblE_EEvRNS_18TensorIteratorBaseERKT_EUliE_EEviT1_,"ax",@progbits
	.align	128
        .global         _ZN2at6native18elementwise_kernelILi128ELi2EZNS0_22gpu_kernel_impl_nocastIZZZNS0_28launch_masked_scatter_kernelERKNS_10TensorBaseES5_S5_S5_ENKUlvE_clEvENKUlvE7_clEvEUlN3c107complexIfEEblE_EEvRNS_18TensorIteratorBaseERKT_EUliE_EEviT1_
        .type           _ZN2at6native18elementwise_kernelILi128ELi2EZNS0_22gpu_kernel_impl_nocastIZZZNS0_28launch_masked_scatter_kernelERKNS_10TensorBaseES5_S5_S5_ENKUlvE_clEvENKUlvE7_clEvEUlN3c107complexIfEEblE_EEvRNS_18TensorIteratorBaseERKT_EUliE_EEviT1_,@function
        .size           _ZN2at6native18elementwise_kernelILi128ELi2EZNS0_22gpu_kernel_impl_nocastIZZZNS0_28launch_masked_scatter_kernelERKNS_10TensorBaseES5_S5_S5_ENKUlvE_clEvENKUlvE7_clEvEUlN3c107complexIfEEblE_EEvRNS_18TensorIteratorBaseERKT_EUliE_EEviT1_,(.L_x_28017 - _ZN2at6native18elementwise_kernelILi128ELi2EZNS0_22gpu_kernel_impl_nocastIZZZNS0_28launch_masked_scatter_kernelERKNS_10TensorBaseES5_S5_S5_ENKUlvE_clEvENKUlvE7_clEvEUlN3c107complexIfEEblE_EEvRNS_18TensorIteratorBaseERKT_EUliE_EEviT1_)
        .other          _ZN2at6native18elementwise_kernelILi128ELi2EZNS0_22gpu_kernel_impl_nocastIZZZNS0_28launch_masked_scatter_kernelERKNS_10TensorBaseES5_S5_S5_ENKUlvE_clEvENKUlvE7_clEvEUlN3c107complexIfEEblE_EEvRNS_18TensorIteratorBaseERKT_EUliE_EEviT1_,@"STO_CUDA_ENTRY STV_DEFAULT"
_ZN2at6native18elementwise_kernelILi128ELi2EZNS0_22gpu_kernel_impl_nocastIZZZNS0_28launch_masked_scatter_kernelERKNS_10TensorBaseES5_S5_S5_ENKUlvE_clEvENKUlvE7_clEvEUlN3c107complexIfEEblE_EEvRNS_18TensorIteratorBaseERKT_EUliE_EEviT1_:
.text._ZN2at6native18elementwise_kernelILi128ELi2EZNS0_22gpu_kernel_impl_nocastIZZZNS0_28launch_masked_scatter_kernelERKNS_10TensorBaseES5_S5_S5_ENKUlvE_clEvENKUlvE7_clEvEUlN3c107complexIfEEblE_EEvRNS_18TensorIteratorBaseERKT_EUliE_EEviT1_:
[----:B------:R-:W-:Y:S01]  /*0000*/  LDC R1, c[0x0][0x28] ;  /* 0x00000a00ff017b82 */ /* 0x000fe20000000800 */
[----:B------:R-:W0:Y:S01]  /*0010*/  S2R R0, SR_CTAID.X ;  /* 0x0000000000007919 */ /* 0x000e220000002500 */
[----:B------:R-:W-:Y:S01]  /*0020*/  ULDC UR6, c[0x0][0x210] ;  /* 0x0000840000067ab9 */ /* 0x000fe20000000800 */
[----:B------:R-:W-:Y:S01]  /*0030*/  ULDC.64 UR4, c[0x0][0x208] ;  /* 0x0000820000047ab9 */ /* 0x000fe20000000a00 */
[----:B------:R-:W-:Y:S01]  /*0040*/  BSSY B0, `(.L_x_4534) ;  /* 0x0000197000007945 */ /* 0x000fe20003800000 */
[----:B------:R-:W0:Y:S02]  /*0050*/  S2R R3, SR_TID.X ;  /* 0x0000000000037919 */ /* 0x000e240000002100 */
[----:B0-----:R-:W-:-:S04]  /*0060*/  LEA R0, R0, R3, 0x8 ;  /* 0x0000000300007211 */ /* 0x001fc800078e40ff */
[----:B------:R-:W-:Y:S02]  /*0070*/  ISETP.GE.AND P0, PT, R0, UR6, PT ;  /* 0x0000000600007c0c */ /* 0x000fe4000bf06270 */
[----:B------:R-:W-:-:S11]  /*0080*/  MOV R9, R0 ;  /* 0x0000000000097202 */ /* 0x000fd60000000f00 */
[----:B------:R-:W-:Y:S05]  /*0090*/  @P0 BRA `(.L_x_4535) ;  /* 0x0000001800440947 */ /* 0x000fea0003800000 */
[----:B------:R-:W0:Y:S01]  /*00a0*/  LDC R10, c[0x0][0x218] ;  /* 0x00008600ff0a7b82 */ /* 0x000e220000000800 */
[----:B------:R-:W-:Y:S02]  /*00b0*/  CS2R R4, SRZ ;  /* 0x0000000000047805 */ /* 0x000fe4000001ff00 */
[----:B------:R-:W-:Y:S02]  /*00c0*/  CS2R R2, SRZ ;  /* 0x0000000000027805 */ /* 0x000fe4000001ff00 */
[----:B0-----:R-:W-:-:S13]  /*00d0*/  ISETP.NE.AND P0, PT, R10, RZ, PT ;  /* 0x000000ff0a00720c */ /* 0x001fda0003f05270 */
[----:B------:R-:W-:Y:S05]  /*00e0*/  @!P0 BRA `(.L_x_4536) ;  /* 0x0000001400d48947 */ /* 0x000fea0003800000 */
[----:B------:R-:W-:Y:S01]  /*00f0*/  HFMA2.MMA R2, -RZ, RZ, 0, 0 ;  /* 0x00000000ff027435 */ /* 0x000fe200000001ff */
[----:B------:R-:W-:Y:S01]  /*0100*/  MOV R3, R9 ;  /* 0x0000000900037202 */ /* 0x000fe20000000f00 */
[----:B------:R-:W-:Y:S01]  /*0110*/  ULDC.64 UR8, c[0x0][0x220] ;  /* 0x0000880000087ab9 */ /* 0x000fe20000000a00 */
[----:B------:R-:W-:Y:S01]  /*0120*/  ISETP.NE.AND P0, PT, R10, 0x1, PT ;  /* 0x000000010a00780c */ /* 0x000fe20003f05270 */
[----:B------:R-:W-:Y:S01]  /*0130*/  ULDC UR7, c[0x0][0x21c] ;  /* 0x0000870000077ab9 */ /* 0x000fe20000000800 */
[----:B------:R-:W-:-:S05]  /*0140*/  ULDC.64 UR10, c[0x0][0x350] ;  /* 0x0000d400000a7ab9 */ /* 0x000fca0000000a00 */
        /* <DEDUP_REMOVED lines=348> */
[----:B------:R-:W-:-:S03]  /*1710*/  @P0 MOV R12, RZ ;  /* 0x000000ff000c0202 */ /* 0x000fc60000000f00 */
[----:B------:R-:W1:Y:S08]  /*1720*/  @P0 LDC R17, c[0x0][0x33c] ;  /* 0x0000cf00ff110b82 */ /* 0x000e700000000800 */
[----:B------:R-:W2:Y:S08]  /*1730*/  @P0 LDC.64 R8, c[0x0][0x4c8] ;  /* 0x00013200ff080b82 */ /* 0x000eb00000000a00 */
[----:B------:R-:W3:Y:S01]  /*1740*/  @P0 LDC.64 R10, c[0x0][0x4d0] ;  /* 0x00013400ff0a0b82 */ /* 0x000ee20000000a00 */
[----:B0-----:R-:W-:-:S05]  /*1750*/  @P0 IMAD.HI.U32 R6, R13, R14, R12 ;  /* 0x0000000e0d060227 */ /* 0x001fca00078e000c */
[----:B------:R-:W-:Y:S02]  /*1760*/  @P0 SHF.R.U32.HI R6, RZ, R15, R6 ;  /* 0x0000000fff060219 */ /* 0x000fe40000011606 */
[----:B------:R-:W-:Y:S02]  /*1770*/  IADD3 R15, -R13, RZ, RZ ;  /* 0x000000ff0d0f7210 */ /* 0x000fe40007ffe1ff */
[----:B------:R-:W-:-:S03]  /*1780*/  @P0 IADD3 R12, -R6, RZ, RZ ;  /* 0x000000ff060c0210 */ /* 0x000fc60007ffe1ff */
[----:B------:R-:W-:Y:S01]  /*1790*/  IMAD R6, R15, UR8, R7 ;  /* 0x000000080f067c24 */ /* 0x000fe2000f8e0207 */
[----:B------:R-:W-:Y:S01]  /*17a0*/  ULDC.64 UR8, c[0x0][0x4b8] ;  /* 0x00012e0000087ab9 */ /* 0x000fe20000000a00 */
[----:B-1----:R-:W-:Y:S02]  /*17b0*/  @P0 IMAD R12, R12, R17, R13 ;  /* 0x000000110c0c0224 */ /* 0x002fe400078e020d */
[C---:B------:R-:W-:Y:S02]  /*17c0*/  IMAD R3, R6.reuse, UR8, R3 ;  /* 0x0000000806037c24 */ /* 0x040fe4000f8e0203 */
[C---:B------:R-:W-:Y:S02]  /*17d0*/  IMAD R2, R6.reuse, UR9, R2 ;  /* 0x0000000906027c24 */ /* 0x040fe4000f8e0202 */
[C---:B------:R-:W-:Y:S02]  /*17e0*/  IMAD R5, R6.reuse, UR10, R5 ;  /* 0x0000000a06057c24 */ /* 0x040fe4000f8e0205 */
[----:B------:R-:W-:-:S02]  /*17f0*/  IMAD R4, R6, UR11, R4 ;  /* 0x0000000b06047c24 */ /* 0x000fc4000f8e0204 */
[C---:B--2---:R-:W-:Y:S02]  /*1800*/  @P0 IMAD R3, R12.reuse, R8, R3 ;  /* 0x000000080c030224 */ /* 0x044fe400078e0203 */
[C---:B------:R-:W-:Y:S02]  /*1810*/  @P0 IMAD R2, R12.reuse, R9, R2 ;  /* 0x000000090c020224 */ /* 0x040fe400078e0202 */
[C---:B---3--:R-:W-:Y:S02]  /*1820*/  @P0 IMAD R5, R12.reuse, R10, R5 ;  /* 0x0000000a0c050224 */ /* 0x048fe400078e0205 */
[----:B------:R-:W-:-:S07]  /*1830*/  @P0 IMAD R4, R12, R11, R4 ;  /* 0x0000000b0c040224 */ /* 0x000fce00078e0204 */
.L_x_4536:
[----:B------:R-:W-:Y:S02]  /*1840*/  ULDC.64 UR8, c[0x0][0x4e8] ;  /* 0x00013a0000087ab9 */ /* 0x000fe40000000a00 */
[----:B------:R-:W-:-:S04]  /*1850*/  IADD3 R6, P0, R5, UR8, RZ ;  /* 0x0000000805067c10 */ /* 0x000fc8000ff1e0ff */
[----:B------:R-:W-:Y:S01]  /*1860*/  IADD3.X R7, RZ, UR9, RZ, P0, !PT ;  /* 0x00000009ff077c10 */ /* 0x000fe200087fe4ff */
[----:B------:R-:W-:-:S04]  /*1870*/  ULDC.64 UR8, c[0x0][0x4f0] ;  /* 0x00013c0000087ab9 */ /* 0x000fc80000000a00 */
[----:B------:R-:W2:Y:S01]  /*1880*/  LDG.E.U8 R6, desc[UR4][R6.64] ;  /* 0x0000000406067981 */ /* 0x000ea2000c1e1100 */
[----:B------:R-:W-:-:S04]  /*1890*/  IADD3 R4, P1, R4, UR8, RZ ;  /* 0x0000000804047c10 */ /* 0x000fc8000ff3e0ff */
[----:B------:R-:W-:Y:S01]  /*18a0*/  IADD3.X R5, RZ, UR9, RZ, P1, !PT ;  /* 0x00000009ff057c10 */ /* 0x000fe20008ffe4ff */
[----:B------:R-:W-:Y:S01]  /*18b0*/  ULDC.64 UR8, c[0x0][0x4e0] ;  /* 0x0001380000087ab9 */ /* 0x000fe20000000a00 */
[----:B--2---:R-:W-:-:S13]  /*18c0*/  ISETP.NE.AND P0, PT, R6, RZ, PT ;  /* 0x000000ff0600720c */ /* 0x004fda0003f05270 */
[----:B------:R-:W2:Y:S01]  /*18d0*/  @P0 LDG.E.64 R4, desc[UR4][R4.64] ;  /* 0x0000000404040981 */ /* 0x000ea2000c1e1b00 */
[----:B------:R-:W2:Y:S01]  /*18e0*/  @P0 LDC.64 R10, c[0x0][0x4f8] ;  /* 0x00013e00ff0a0b82 */ /* 0x000ea20000000a00 */
[----:B------:R-:W-:-:S04]  /*18f0*/  IADD3 R2, P1, R2, UR8, RZ ;  /* 0x0000000802027c10 */ /* 0x000fc8000ff3e0ff */
[----:B------:R-:W-:Y:S01]  /*1900*/  IADD3.X R9, RZ, UR9, RZ, P1, !PT ;  /* 0x00000009ff097c10 */ /* 0x000fe20008ffe4ff */
[----:B------:R-:W-:Y:S01]  /*1910*/  ULDC.64 UR8, c[0x0][0x4d8] ;  /* 0x0001360000087ab9 */ /* 0x000fe20000000a00 */
[----:B--2---:R-:W-:-:S04]  /*1920*/  @P0 LEA R2, P1, R4, R10, 0x3 ;  /* 0x0000000a04020211 */ /* 0x004fc800078218ff */
[----:B------:R-:W-:Y:S02]  /*1930*/  @P0 LEA.HI.X R9, R4, R11, R5, 0x3, P1 ;  /* 0x0000000b04090211 */ /* 0x000fe400008f1c05 */
[----:B------:R-:W-:Y:S02]  /*1940*/  MOV R4, R2 ;  /* 0x0000000200047202 */ /* 0x000fe40000000f00 */
[----:B------:R-:W-:-:S05]  /*1950*/  MOV R5, R9 ;  /* 0x0000000900057202 */ /* 0x000fca0000000f00 */
[----:B------:R-:W2:Y:S01]  /*1960*/  LDG.E.64 R6, desc[UR4][R4.64] ;  /* 0x0000000404067981 */ /* 0x000ea2000c1e1b00 */
[----:B------:R-:W-:Y:S02]  /*1970*/  IADD3 R2, P0, R3, UR8, RZ ;  /* 0x0000000803027c10 */ /* 0x000fe4000ff1e0ff */
[----:B------:R-:W-:Y:S02]  /*1980*/  IADD3 R9, R0, 0x80, RZ ;  /* 0x0000008000097810 */ /* 0x000fe40007ffe0ff */
[----:B------:R-:W-:-:S05]  /*1990*/  IADD3.X R3, RZ, UR9, RZ, P0, !PT ;  /* 0x00000009ff037c10 */ /* 0x000fca00087fe4ff */
[----:B--2---:R0:W-:Y:S04]  /*19a0*/  STG.E.64 desc[UR4][R2.64], R6 ;  /* 0x0000000602007986 */ /* 0x0041e8000c101b04 */
.L_x_4535:
[----:B------:R-:W-:Y:S05]  /*19b0*/  BSYNC B0 ;  /* 0x0000000000007941 */ /* 0x000fea0003800000 */
.L_x_4534:
[----:B------:R-:W-:-:S13]  /*19c0*/  ISETP.GE.AND P0, PT, R9, UR6, PT ;  /* 0x0000000609007c0c */ /* 0x000fda000bf06270 */
[----:B------:R-:W-:Y:S05]  /*19d0*/  @P0 EXIT ;  /* 0x000000000000094d */ /* 0x000fea0003800000 */
[----:B------:R-:W1:Y:S01]  /*19e0*/  LDC R4, c[0x0][0x218] ;  /* 0x00008600ff047b82 */ /* 0x000e620000000800 */
[----:B------:R-:W-:Y:S01]  /*19f0*/  HFMA2.MMA R5, -RZ, RZ, 0, 0 ;  /* 0x00000000ff057435 */ /* 0x000fe200000001ff */
[----:B0-----:R-:W-:Y:S02]  /*1a00*/  CS2R R2, SRZ ;  /* 0x0000000000027805 */ /* 0x001fe4000001ff00 */
[----:B------:R-:W-:Y:S02]  /*1a10*/  MOV R0, RZ ;  /* 0x000000ff00007202 */ /* 0x000fe40000000f00 */
[----:B-1----:R-:W-:-:S13]  /*1a20*/  ISETP.NE.AND P0, PT, R4, RZ, PT ;  /* 0x000000ff0400720c */ /* 0x002fda0003f05270 */
[----:B------:R-:W-:Y:S05]  /*1a30*/  @!P0 BRA `(.L_x_4537) ;  /* 0x0000001400d48947 */ /* 0x000fea0003800000 */
[----:B------:R-:W-:Y:S01]  /*1a40*/  MOV R2, RZ ;  /* 0x000000ff00027202 */ /* 0x000fe20000000f00 */
[----:B------:R-:W-:Y:S01]  /*1a50*/  ULDC.64 UR6, c[0x0][0x220] ;  /* 0x0000880000067ab9 */ /* 0x000fe20000000a00 */
[----:B------:R-:W-:Y:S01]  /*1a60*/  MOV R3, R9 ;  /* 0x0000000900037202 */ /* 0x000fe20000000f00 */
[----:B------:R-:W-:Y:S01]  /*1a70*/  ULDC.64 UR8, c[0x0][0x350] ;  /* 0x0000d40000087ab9 */ /* 0x000fe20000000a00 */
        /* <DEDUP_REMOVED lines=369> */
.L_x_4537:
        /* <DEDUP_REMOVED lines=19> */
[----:B------:R-:W-:-:S04]  /*32c0*/  IADD3 R2, P0, R3, UR6, RZ ;  /* 0x0000000603027c10 */ /* 0x000fc8000ff1e0ff */
[----:B------:R-:W-:-:S05]  /*32d0*/  IADD3.X R3, RZ, UR7, RZ, P0, !PT ;  /* 0x00000007ff037c10 */ /* 0x000fca00087fe4ff */
[----:B--2---:R-:W-:Y:S01]  /*32e0*/  STG.E.64 desc[UR4][R2.64], R6 ;  /* 0x0000000602007986 */ /* 0x004fe2000c101b04 */
[----:B------:R-:W-:Y:S05]  /*32f0*/  EXIT ;  /* 0x000000000000794d */ /* 0x000fea0003800000 */
.L_x_4538:
        /* <DEDUP_REMOVED lines=16> */
.L_x_28017:


//--------------------- .text._ZN2at6native27unrolled_elementwise_kernelIZZZNS0_28launch_masked_scatter_kernelERKNS_10TensorBaseES4_S4_S4_ENKUlvE_clEvENKUlvE7_clEvEUlN3c107complexIfEEblE_St5arrayIPcLm4EELi4E23TrivialOffsetCalculatorILi3EjESE_ILi1EjENS0_6memory15LoadWithoutCastENSH_16StoreWithoutCastEEEviT_T0_T2_T3_T4_T5_ --------------------------
	.section	.text._ZN2at6native27unrolled_elementwise_kernelIZZZNS0_28launch_masked_scatter_kernelERKNS_10TensorBaseES4_S4_S4_ENKUlvE_clEvENKUlvE7_clEvEUlN3c107complexIfEEblE_St5arrayIPcLm4EELi4E23TrivialOffsetCalculatorILi3EjESE_ILi1EjENS0_6memory15LoadWithoutCastENSH_16StoreWithoutCastEEEviT_T0_T2_T3_T4_T5_,"ax",@progbits
	.align	128
        .global         _ZN2at6native27unrolled_elementwise_kernelIZZZNS0_28launch_masked_scatter_kernelERKNS_10TensorBaseES4_S4_S4_ENKUlvE_clEvENKUlvE7_clEvEUlN3c107complexIfEEblE_St5arrayIPcLm4EELi4E23TrivialOffsetCalculatorILi3EjESE_ILi1EjENS0_6memory15LoadWithoutCastENSH_16StoreWithoutCastEEEviT_T0_T2_T3_T4_T5_
        .type           _ZN2at6native27unrolled_elementwise_kernelIZZZNS0_28launch_masked_scatter_kernelERKNS_10TensorBaseES4_S4_S4_ENKUlvE_clEvENKUlvE7_clEvEUlN3c107complexIfEEblE_St5arrayIPcLm4EELi4E23TrivialOffsetCalculatorILi3EjESE_ILi1EjENS0_6memory15LoadWithoutCastENSH_16StoreWithoutCastEEEviT_T0_T2_T3_T4_T5_,@function
        .size           _ZN2at6native27unrolled_elementwise_kernelIZZZNS0_28launch_masked_scatter_kernelERKNS_10TensorBaseES4_S4_S4_ENKUlvE_clEvENKUlvE7_clEvEUlN3c107complexIfEEblE_St5arrayIPcLm4EELi4E23TrivialOffsetCalculatorILi3EjESE_ILi1EjENS0_6memory15LoadWithoutCastENSH_16StoreWithoutCastEEEviT_T0_T2_T3_T4_T5_,(.L_x_28018 - _ZN2at6native27unrolled_elementwise_kernelIZZZNS0_28launch_masked_scatter_kernelERKNS_10TensorBaseES4_S4_S4_ENKUlvE_clEvENKUlvE7_clEvEUlN3c107complexIfEEblE_St5arrayIPcLm4EELi4E23TrivialOffsetCalculatorILi3EjESE_ILi1EjENS0_6memory15LoadWithoutCastENSH_16StoreWithoutCastEEEviT_T0_T2_T3_T4_T5_)
        .other          _ZN2at6native27unrolled_elementwise_kernelIZZZNS0_28launch_masked_scatter_kernelERKNS_10TensorBaseES4_S4_S4_ENKUlvE_clEvENKUlvE7_clEvEUlN3c107complexIfEEblE_St5arrayIPcLm4EELi4E23TrivialOffsetCalculatorILi3EjESE_ILi1EjENS0_6memory15LoadWithoutCastENSH_16StoreWithoutCastEEEviT_T0_T2_T3_T4_T5_,@"STO_CUDA_ENTRY STV_DEFAULT"
_ZN2at6native27unrolled_elementwise_kernelIZZZNS0_28launch_masked_scatter_kernelERKNS_10TensorBaseES4_S4_S4_ENKUlvE_clEvENKUlvE7_clEvEUlN3c107complexIfEEblE_St5arrayIPcLm4EELi4E23TrivialOffsetCalculatorILi3EjESE_ILi1EjENS0_6memory15LoadWithoutCastENSH_16StoreWithoutCastEEEviT_T0_T2_T3_T4_T5_:
.text._ZN2at6native27unrolled_elementwise_kernelIZZZNS0_28launch_masked_scatter_kernelERKNS_10TensorBaseES4_S4_S4_ENKUlvE_clEvENKUlvE7_clEvEUlN3c107complexIfEEblE_St5arrayIPcLm4EELi4E23TrivialOffsetCalculatorILi3EjESE_ILi1EjENS0_6memory15LoadWithoutCastENSH_16StoreWithoutCastEEEviT_T0_T2_T3_T4_T5_:
[----:B------:R-:W-:Y:S01]  /*0000*/  LDC R1, c[0x0][0x28] ;  /* 0x00000a00ff017b82 */ /* 0x000fe20000000800 */
[----:B------:R-:W0:Y:S07]  /*0010*/  S2R R0, SR_CTAID.X ;  /* 0x0000000000007919 */ /* 0x000e2e0000002500 */
[----:B------:R-:W0:Y:S01]  /*0020*/  LDC R3, c[0x0][0x210] ;  /* 0x00008400ff037b82 */ /* 0x000e220000000800 */
[----:B------:R-:W-:Y:S01]  /*0030*/  ULDC.64 UR4, c[0x0][0x208] ;  /* 0x0000820000047ab9 */ /* 0x000fe20000000a00 */
[----:B------:R-:W1:Y:S01]  /*0040*/  S2R R21, SR_TID.X ;  /* 0x0000000000157919 */ /* 0x000e620000002100 */
[----:B0-----:R-:W-:-:S05]  /*0050*/  IMAD R2, R0, -0x200, R3 ;  /* 0xfffffe0000027824 */ /* 0x001fca00078e0203 */
[----:B-1----:R-:W-:-:S13]  /*0060*/  ISETP.GE.AND P0, PT, R21, R2, PT ;  /* 0x000000021500720c */ /* 0x002fda0003f06270 */
[----:B------:R-:W-:Y:S01]  /*0070*/  @!P0 IMAD R3, R0, 0x200, R21 ;  /* 0x0000020000038824 */ /* 0x000fe200078e0215 */
[----:B------:R-:W0:Y:S01]  /*0080*/  @!P0 LDC.64 R14, c[0x0][0x238] ;  /* 0x00008e00ff0e8b82 */ /* 0x000e220000000a00 */
[----:B------:R-:W-:-:S05]  /*0090*/  @!P0 VIADD R21, R21, 0x80 ;  /* 0x0000008015158836 */ /* 0x000fca0000000000 */
[----:B------:R-:W-:-:S13]  /*00a0*/  ISETP.GE.AND P3, PT, R21, R2, PT ;  /* 0x000000021500720c */ /* 0x000fda0003f66270 */
[----:B------:R-:W-:Y:S01]  /*00b0*/  @!P3 IMAD R9, R0, 0x200, R21 ;  /* 0x000002000009b824 */ /* 0x000fe200078e0215 */
[----:B------:R-:W1:Y:S01]  /*00c0*/  @!P3 LDC.64 R4, c[0x0][0x238] ;  /* 0x00008e00ff04bb82 */ /* 0x000e620000000a00 */
[----:B------:R-:W-:-:S05]  /*00d0*/  @!P3 VIADD R21, R21, 0x80 ;  /* 0x000000801515b836 */ /* 0x000fca0000000000 */
[----:B------:R-:W-:Y:S02]  /*00e0*/  ISETP.GE.AND P2, PT, R21, R2, PT ;  /* 0x000000021500720c */ /* 0x000fe40003f46270 */
[----:B------:R-:W2:Y:S08]  /*00f0*/  @!P3 LDC.64 R26, c[0x0][0x230] ;  /* 0x00008c00ff1abb82 */ /* 0x000eb00000000a00 */
[----:B------:R-:W3:Y:S03]  /*0100*/  @!P3 LDC.64 R12, c[0x0][0x240] ;  /* 0x00009000ff0cbb82 */ /* 0x000ee60000000a00 */
[----:B------:R-:W-:-:S02]  /*0110*/  @!P2 IMAD R29, R0, 0x200, R21 ;  /* 0x00000200001da824 */ /* 0x000fc400078e0215 */
[----:B------:R-:W-:-:S03]  /*0120*/  @!P2 VIADD R21, R21, 0x80 ;  /* 0x000000801515a836 */ /* 0x000fc60000000000 */
[----:B------:R-:W4:Y:S01]  /*0130*/  @!P2 LDC.64 R6, c[0x0][0x238] ;  /* 0x00008e00ff06ab82 */ /* 0x000f220000000a00 */
[----:B-1----:R-:W-:Y:S02]  /*0140*/  @!P3 IADD3 R4, P4, R9, R4, RZ ;  /* 0x000000040904b210 */ /* 0x002fe40007f9e0ff */
[----:B------:R-:W-:-:S03]  /*0150*/  ISETP.GE.AND P1, PT, R21, R2, PT ;  /* 0x000000021500720c */ /* 0x000fc60003f26270 */
[----:B------:R-:W-:Y:S02]  /*0160*/  @!P3 IMAD.X R5, RZ, RZ, R5, P4 ;  /* 0x000000ffff05b224 */ /* 0x000fe400020e0605 */
[C---:B--2---:R-:W-:Y:S01]  /*0170*/  @!P3 IMAD.WIDE.U32 R26, R9.reuse, 0x8, R26 ;  /* 0x00000008091ab825 */ /* 0x044fe200078e001a */
[----:B------:R-:W1:Y:S02]  /*0180*/  @!P2 LDC.64 R16, c[0x0][0x240] ;  /* 0x00009000ff10ab82 */ /* 0x000e640000000a00 */
[----:B------:R2:W4:Y:S01]  /*0190*/  @!P3 LDG.E.U8 R4, desc[UR4][R4.64] ;  /* 0x000000040404b981 */ /* 0x000522000c1e1100 */
[----:B------:R-:W-:Y:S01]  /*01a0*/  CS2R R10, SRZ ;  /* 0x00000000000a7805 */ /* 0x000fe2000001ff00 */
[----:B---3--:R-:W-:-:S04]  /*01b0*/  @!P3 IMAD.WIDE.U32 R12, R9, 0x8, R12 ;  /* 0x00000008090cb825 */ /* 0x008fc800078e000c */
[----:B------:R-:W3:Y:S01]  /*01c0*/  @!P1 LDC.64 R18, c[0x0][0x238] ;  /* 0x00008e00ff129b82 */ /* 0x000ee20000000a00 */
[----:B------:R-:W-:Y:S01]  /*01d0*/  CS2R R8, SRZ ;  /* 0x0000000000087805 */ /* 0x000fe2000001ff00 */
[----:B--2---:R-:W-:Y:S01]  /*01e0*/  @!P1 IMAD R5, R0, 0x200, R21 ;  /* 0x0000020000059824 */ /* 0x004fe200078e0215 */
[----:B----4-:R-:W-:-:S05]  /*01f0*/  @!P2 IADD3 R24, P5, R29, R6, RZ ;  /* 0x000000061d18a210 */ /* 0x010fca0007fbe0ff */
[----:B------:R-:W2:Y:S01]  /*0200*/  @!P1 LDC.64 R22, c[0x0][0x240] ;  /* 0x00009000ff169b82 */ /* 0x000ea20000000a00 */
[----:B------:R-:W5:Y:S01]  /*0210*/  @!P3 LDG.E.64 R8, desc[UR4][R12.64] ;  /* 0x000000040c08b981 */ /* 0x000f62000c1e1b00 */
[----:B------:R-:W-:Y:S01]  /*0220*/  @!P2 IMAD.X R25, RZ, RZ, R7, P5 ;  /* 0x000000ffff19a224 */ /* 0x000fe200028e0607 */
[----:B------:R-:W-:-:S04]  /*0230*/  CS2R R6, SRZ ;  /* 0x0000000000067805 */ /* 0x000fc8000001ff00 */
[----:B------:R-:W4:Y:S04]  /*0240*/  @!P2 LDG.E.U8 R24, desc[UR4][R24.64] ;  /* 0x000000041818a981 */ /* 0x000f28000c1e1100 */
[----:B------:R0:W5:Y:S01]  /*0250*/  @!P3 LDG.E.64 R6, desc[UR4][R26.64] ;  /* 0x000000041a06b981 */ /* 0x000162000c1e1b00 */
[----:B---3--:R-:W-:-:S05]  /*0260*/  @!P1 IADD3 R20, P4, R5, R18, RZ ;  /* 0x0000001205149210 */ /* 0x008fca0007f9e0ff */
[----:B------:R-:W-:Y:S01]  /*0270*/  @!P1 IMAD.X R21, RZ, RZ, R19, P4 ;  /* 0x000000ffff159224 */ /* 0x000fe200020e0613 */
[----:B0-----:R-:W-:Y:S01]  /*0280*/  @!P0 IADD3 R26, P4, R3, R14, RZ ;  /* 0x0000000e031a8210 */ /* 0x001fe20007f9e0ff */
[----:B-1----:R-:W-:Y:S01]  /*0290*/  @!P2 IMAD.WIDE.U32 R16, R29, 0x8, R16 ;  /* 0x000000081d10a825 */ /* 0x002fe200078e0010 */
[----:B------:R-:W-:Y:S02]  /*02a0*/  CS2R R12, SRZ ;  /* 0x00000000000c7805 */ /* 0x000fe4000001ff00 */
[----:B------:R0:W3:Y:S01]  /*02b0*/  @!P1 LDG.E.U8 R25, desc[UR4][R20.64] ;  /* 0x0000000414199981 */ /* 0x0000e2000c1e1100 */
[----:B------:R-:W1:Y:S01]  /*02c0*/  @!P1 LDC.64 R18, c[0x0][0x230] ;  /* 0x00008c00ff129b82 */ /* 0x000e620000000a00 */
[----:B------:R-:W-:Y:S02]  /*02d0*/  @!P0 IMAD.X R27, RZ, RZ, R15, P4 ;  /* 0x000000ffff1b8224 */ /* 0x000fe400020e060f */
[----:B------:R0:W5:Y:S04]  /*02e0*/  @!P2 LDG.E.64 R10, desc[UR4][R16.64] ;  /* 0x00000004100aa981 */ /* 0x000168000c1e1b00 */
[----:B------:R-:W3:Y:S01]  /*02f0*/  @!P0 LDG.E.U8 R28, desc[UR4][R26.64] ;  /* 0x000000041a1c8981 */ /* 0x000ee2000c1e1100 */
[----:B--2---:R-:W-:Y:S01]  /*0300*/  @!P1 IMAD.WIDE.U32 R22, R5, 0x8, R22 ;  /* 0x0000000805169825 */ /* 0x004fe200078e0016 */
[----:B0-----:R-:W0:Y:S04]  /*0310*/  @!P0 LDC.64 R20, c[0x0][0x230] ;  /* 0x00008c00ff148b82 */ /* 0x001e280000000a00 */
[----:B------:R2:W5:Y:S04]  /*0320*/  @!P1 LDG.E.64 R12, desc[UR4][R22.64] ;  /* 0x00000004160c9981 */ /* 0x000568000c1e1b00 */
[----:B------:R-:W1:Y:S08]  /*0330*/  @!P2 LDC.64 R16, c[0x0][0x230] ;  /* 0x00008c00ff10ab82 */ /* 0x000e700000000a00 */
[----:B--2---:R-:W2:Y:S01]  /*0340*/  @!P0 LDC.64 R22, c[0x0][0x240] ;  /* 0x00009000ff168b82 */ /* 0x004ea20000000a00 */
[----:B------:R-:W-:Y:S01]  /*0350*/  CS2R R14, SRZ ;  /* 0x00000000000e7805 */ /* 0x000fe2000001ff00 */
[----:B0-----:R-:W-:-:S04]  /*0360*/  @!P0 IMAD.WIDE.U32 R20, R3, 0x8, R20 ;  /* 0x0000000803148825 */ /* 0x001fc800078e0014 */
[----:B-1----:R-:W-:-:S05]  /*0370*/  @!P2 IMAD.WIDE.U32 R26, R29, 0x8, R16 ;  /* 0x000000081d1aa825 */ /* 0x002fca00078e0010 */
[----:B------:R2:W5:Y:S02]  /*0380*/  @!P2 LDG.E.64 R14, desc[UR4][R26.64] ;  /* 0x000000041a0ea981 */ /* 0x000564000c1e1b00 */
[----:B--2---:R-:W-:Y:S02]  /*0390*/  @!P0 IMAD.WIDE.U32 R26, R3, 0x8, R22 ;  /* 0x00000008031a8825 */ /* 0x004fe400078e0016 */
[----:B------:R-:W0:Y:S01]  /*03a0*/  S2R R3, SR_TID.X ;  /* 0x0000000000037919 */ /* 0x000e220000002100 */
[----:B------:R-:W-:Y:S01]  /*03b0*/  CS2R R16, SRZ ;  /* 0x0000000000107805 */ /* 0x000fe2000001ff00 */
[----:B------:R-:W-:Y:S01]  /*03c0*/  @!P1 IMAD.WIDE.U32 R18, R5, 0x8, R18 ;  /* 0x0000000805129825 */ /* 0x000fe200078e0012 */
[----:B------:R-:W-:Y:S02]  /*03d0*/  PRMT R29, RZ, 0x7610, R29 ;  /* 0x00007610ff1d7816 */ /* 0x000fe4000000001d */
[----:B------:R-:W-:Y:S02]  /*03e0*/  CS2R R22, SRZ ;  /* 0x0000000000167805 */ /* 0x000fe4000001ff00 */
[----:B------:R1:W5:Y:S01]  /*03f0*/  @!P1 LDG.E.64 R16, desc[UR4][R18.64] ;  /* 0x0000000412109981 */ /* 0x000362000c1e1b00 */
[----:B------:R-:W-:Y:S03]  /*0400*/  BSSY B0, `(.L_x_4539) ;  /* 0x0000022000007945 */ /* 0x000fe60003800000 */
[----:B------:R2:W5:Y:S01]  /*0410*/  @!P0 LDG.E.64 R22, desc[UR4][R20.64] ;  /* 0x0000000414168981 */ /* 0x000562000c1e1b00 */
[----:B-1----:R-:W-:-:S02]  /*0420*/  CS2R R18, SRZ ;  /* 0x0000000000127805 */ /* 0x002fc4000001ff00 */
[----:B--2---:R-:W-:-:S04]  /*0430*/  PRMT R21, RZ, 0x7610, R21 ;  /* 0x00007610ff157816 */ /* 0x004fc80000000015 */
[----:B------:R1:W5:Y:S01]  /*0440*/  @!P0 LDG.E.64 R18, desc[UR4][R26.64] ;  /* 0x000000041a128981 */ /* 0x000362000c1e1b00 */
[----:B------:R-:W-:Y:S01]  /*0450*/  IMAD.MOV.U32 R20, RZ, RZ, RZ ;  /* 0x000000ffff147224 */ /* 0x000fe200078e00ff */
[----:B-1----:R-:W-:Y:S02]  /*0460*/  PRMT R26, RZ, 0x7610, R26 ;  /* 0x00007610ff1a7816 */ /* 0x002fe4000000001a */
[----:B------:R-:W-:-:S04]  /*0470*/  @!P3 ISETP.NE.AND P4, PT, R4, RZ, PT ;  /* 0x000000ff0400b20c */ /* 0x000fc80003f85270 */
[----:B------:R-:W-:-:S04]  /*0480*/  @!P3 SEL R4, RZ, 0x1, !P4 ;  /* 0x00000001ff04b807 */ /* 0x000fc80006000000 */
[----:B------:R-:W-:Y:S02]  /*0490*/  @!P3 PRMT R29, R4, 0x7610, R29 ;  /* 0x00007610041db816 */ /* 0x000fe4000000001d */
[----:B----4-:R-:W-:Y:S02]  /*04a0*/  @!P2 ISETP.NE.AND P5, PT, R24, RZ, PT ;  /* 0x000000ff1800a20c */ /* 0x010fe40003fa5270 */
[----:B------:R-:W-:Y:S02]  /*04b0*/  PRMT R24, RZ, 0x7610, R24 ;  /* 0x00007610ff187816 */ /* 0x000fe40000000018 */
[----:B------:R-:W-:-:S04]  /*04c0*/  @!P2 SEL R5, RZ, 0x1, !P5 ;  /* 0x00000001ff05a807 */ /* 0x000fc80006800000 */
[----:B------:R-:W-:Y:S02]  /*04d0*/  @!P2 PRMT R24, R5, 0x7610, R24 ;  /* 0x000076100518a816 */ /* 0x000fe40000000018 */
[----:B---3--:R-:W-:-:S04]  /*04e0*/  @!P1 ISETP.NE.AND P3, PT, R25, RZ, PT ;  /* 0x000000ff1900920c */ /* 0x008fc80003f65270 */
[----:B------:R-:W-:Y:S02]  /*04f0*/  @!P1 SEL R5, RZ, 0x1, !P3 ;  /* 0x00000001ff059807 */ /* 0x000fe40005800000 */
[----:B------:R-:W-:-:S04]  /*0500*/  @!P0 ISETP.NE.AND P2, PT, R28, RZ, PT ;  /* 0x000000ff1c00820c */ /* 0x000fc80003f45270 */
[----:B------:R-:W-:Y:S01]  /*0510*/  @!P0 SEL R4, RZ, 0x1, !P2 ;  /* 0x00000001ff048807 */ /* 0x000fe20005000000 */
[----:B0-----:R-:W-:Y:S01]  /*0520*/  IMAD.MOV.U32 R25, RZ, RZ, R3 ;  /* 0x000000ffff197224 */ /* 0x001fe200078e0003 */
[----:B------:R-:W-:Y:S02]  /*0530*/  @!P1 PRMT R26, R5, 0x7610, R26 ;  /* 0x00007610051a9816 */ /* 0x000fe4000000001a */
[----:B------:R-:W-:Y:S02]  /*0540*/  @!P0 PRMT R21, R4, 0x7610, R21 ;  /* 0x0000761004158816 */ /* 0x000fe40000000015 */
[----:B------:R-:W-:Y:S01]  /*0550*/  CS2R R4, SRZ ;  /* 0x0000000000047805 */ /* 0x000fe2000001ff00 */
[----:B------:R-:W-:Y:S06]  /*0560*/  @P0 BRA `(.L_x_4540) ;  /* 0x00000000002c0947 */ /* 0x000fec0003800000 */
        /* <DEDUP_REMOVED lines=8> */
.L_x_4542:
[----:B------:R-:W-:Y:S05]  /*05f0*/  BSYNC B1 ;  /* 0x0000000000017941 */ /* 0x000fea0003800000 */
.L_x_4541:
[----:B-----5:R-:W-:Y:S02]  /*0600*/  IMAD.MOV.U32 R4, RZ, RZ, R22 ;  /* 0x000000ffff047224 */ /* 0x020fe400078e0016 */
[----:B------:R-:W-:-:S07]  /*0610*/  IMAD.MOV.U32 R5, RZ, RZ, R23 ;  /* 0x000000ffff057224 */ /* 0x000fce00078e0017 */
.L_x_4540:
[----:B------:R-:W-:Y:S05]  /*0620*/  BSYNC B0 ;  /* 0x0000000000007941 */ /* 0x000fea0003800000 */
.L_x_4539:
[----:B-----5:R-:W-:Y:S01]  /*0630*/  VIADD R19, R25, 0x80 ;  /* 0x0000008019137836 */ /* 0x020fe20000000000 */
        /* <DEDUP_REMOVED lines=12> */
.L_x_4546:
[----:B------:R-:W-:Y:S05]  /*0700*/  BSYNC B1 ;  /* 0x0000000000017941 */ /* 0x000fea0003800000 */
.L_x_4545:
[----:B-----5:R-:W-:Y:S02]  /*0710*/  IMAD.MOV.U32 R20, RZ, RZ, R6 ;  /* 0x000000ffff147224 */ /* 0x020fe400078e0006 */
[----:B------:R-:W-:-:S07]  /*0720*/  IMAD.MOV.U32 R21, RZ, RZ, R7 ;  /* 0x000000ffff157224 */ /* 0x000fce00078e0007 */
.L_x_4544:
[----:B------:R-:W-:Y:S05]  /*0730*/  BSYNC B0 ;  /* 0x0000000000007941 */ /* 0x000fea0003800000 */
.L_x_4543:
[----:B------:R-:W-:Y:S01]  /*0740*/  VIADD R7, R25, 0x100 ;  /* 0x0000010019077836 */ /* 0x000fe20000000000 */
[----:B------:R-:W-:Y:S01]  /*0750*/  BSSY B0, `(.L_x_4547) ;  /* 0x0000010000007945 */ /* 0x000fe20003800000 */
[----:B------:R-:W-:-:S03]  /*0760*/  IMAD.MOV.U32 R8, RZ, RZ, RZ ;  /* 0x000000ffff087224 */ /* 0x000fc600078e00ff */
[----:B------:R-:W-:Y:S02]  /*0770*/  ISETP.GE.AND P1, PT, R7, R2, PT ;  /* 0x000000020700720c */ /* 0x000fe40003f26270 */
[----:B------:R-:W-:-:S11]  /*0780*/  CS2R R6, SRZ ;  /* 0x0000000000067805 */ /* 0x000fd6000001ff00 */
        /* <DEDUP_REMOVED lines=9> */
.L_x_4550:
[----:B------:R-:W-:Y:S05]  /*0820*/  BSYNC B1 ;  /* 0x0000000000017941 */ /* 0x000fea0003800000 */
.L_x_4549:
[----:B-----5:R-:W-:Y:S02]  /*0830*/  IMAD.MOV.U32 R6, RZ, RZ, R14 ;  /* 0x000000ffff067224 */ /* 0x020fe400078e000e */
[----:B------:R-:W-:-:S07]  /*0840*/  IMAD.MOV.U32 R7, RZ, RZ, R15 ;  /* 0x000000ffff077224 */ /* 0x000fce00078e000f */
.L_x_4548:
[----:B------:R-:W-:Y:S05]  /*0850*/  BSYNC B0 ;  /* 0x0000000000007941 */ /* 0x000fea0003800000 */
.L_x_4547:
[----:B------:R-:W-:Y:S01]  /*0860*/  VIADD R9, R25, 0x180 ;  /* 0x0000018019097836 */ /* 0x000fe20000000000 */
[----:B------:R-:W-:Y:S04]  /*0870*/  BSSY B0, `(.L_x_4551) ;  /* 0x000000f000007945 */ /* 0x000fe80003800000 */
[----:B------:R-:W-:Y:S01]  /*0880*/  ISETP.GE.AND P1, PT, R9, R2, PT ;  /* 0x000000020900720c */ /* 0x000fe20003f26270 */
[----:B------:R-:W-:-:S12]  /*0890*/  IMAD.MOV.U32 R9, RZ, RZ, RZ ;  /* 0x000000ffff097224 */ /* 0x000fd800078e00ff */
        /* <DEDUP_REMOVED lines=9> */
.L_x_4554:
[----:B------:R-:W-:Y:S05]  /*0930*/  BSYNC B1 ;  /* 0x0000000000017941 */ /* 0x000fea0003800000 */
.L_x_4553:
[----:B-----5:R-:W-:Y:S02]  /*0940*/  IMAD.MOV.U32 R8, RZ, RZ, R16 ;  /* 0x000000ffff087224 */ /* 0x020fe400078e0010 */
[----:B------:R-:W-:-:S07]  /*0950*/  IMAD.MOV.U32 R9, RZ, RZ, R17 ;  /* 0x000000ffff097224 */ /* 0x000fce00078e0011 */
.L_x_4552:
[----:B------:R-:W-:Y:S05]  /*0960*/  BSYNC B0 ;  /* 0x0000000000007941 */ /* 0x000fea0003800000 */
.L_x_4551:
[----:B------:R-:W0:Y:S01]  /*0970*/  @!P0 LDC.64 R10, c[0x0][0x228] ;  /* 0x00008a00ff0a8b82 */ /* 0x000e220000000a00 */
[----:B------:R-:W-:Y:S01]  /*0980*/  @!P0 IMAD R3, R0, 0x200, R3 ;  /* 0x0000020000038824 */ /* 0x000fe200078e0203 */
[----:B------:R-:W-:Y:S01]  /*0990*/  BSSY B0, `(.L_x_4555) ;  /* 0x0000010000007945 */ /* 0x000fe20003800000 */
[----:B------:R-:W-:-:S05]  /*09a0*/  @!P0 IMAD.MOV.U32 R25, RZ, RZ, R19 ;  /* 0x000000ffff198224 */ /* 0x000fca00078e0013 */
[----:B------:R-:W-:Y:S01]  /*09b0*/  ISETP.GE.AND P1, PT, R25, R2, PT ;  /* 0x000000021900720c */ /* 0x000fe20003f26270 */
[----:B0-----:R-:W-:-:S05]  /*09c0*/  @!P0 IMAD.WIDE.U32 R10, R3, 0x8, R10 ;  /* 0x00000008030a8825 */ /* 0x001fca00078e000a */
[----:B------:R0:W-:Y:S07]  /*09d0*/  @!P0 STG.E.64 desc[UR4][R10.64], R4 ;  /* 0x000000040a008986 */ /* 0x0001ee000c101b04 */
        /* <DEDUP_REMOVED lines=9> */
[----:B------:R1:W-:Y:S04]  /*0a70*/  STG.E.64 desc[UR4][R4.64], R20 ;  /* 0x0000001404007986 */ /* 0x0003e8000c101b04 */
[----:B------:R1:W-:Y:S02]  /*0a80*/  @!P0 STG.E.64 desc[UR4][R10.64], R6 ;  /* 0x000000060a008986 */ /* 0x0003e4000c101b04 */
.L_x_4556:
[----:B------:R-:W-:Y:S05]  /*0a90*/  BSYNC B0 ;  /* 0x0000000000007941 */ /* 0x000fea0003800000 */
.L_x_4555:
[----:B------:R-:W-:-:S13]  /*0aa0*/  ISETP.GE.AND P0, PT, R25, R2, PT ;  /* 0x000000021900720c */ /* 0x000fda0003f06270 */
[----:B------:R-:W-:Y:S05]  /*0ab0*/  @P0 EXIT ;  /* 0x000000000000094d */ /* 0x000fea0003800000 */
[----:B------:R-:W2:Y:S01]  /*0ac0*/  LDC.64 R2, c[0x0][0x228] ;  /* 0x00008a00ff027b82 */ /* 0x000ea20000000a00 */
[----:B------:R-:W-:-:S04]  /*0ad0*/  IMAD R25, R0, 0x200, R25 ;  /* 0x0000020000197824 */ /* 0x000fc800078e0219 */
[----:B--2---:R-:W-:-:S05]  /*0ae0*/  IMAD.WIDE.U32 R2, R25, 0x8, R2 ;  /* 0x0000000819027825 */ /* 0x004fca00078e0002 */
[----:B------:R-:W-:Y:S01]  /*0af0*/  STG.E.64 desc[UR4][R2.64], R8 ;  /* 0x0000000802007986 */ /* 0x000fe2000c101b04 */
[----:B------:R-:W-:Y:S05]  /*0b00*/  EXIT ;  /* 0x000000000000794d */ /* 0x000fea0003800000 */
.L_x_4557:
        /* <DEDUP_REMOVED lines=15> */
.L_x_28018:


//--------------------- .text._ZN2at6native29vectorized_elementwise_kernelILi2EZZZNS0_28launch_masked_scatter_kernelERKNS_10TensorBaseES4_S4_S4_ENKUlvE_clEvENKUlvE7_clEvEUlN3c107complexIfEEblE_St5arrayIPcLm4EEEEviT0_T1_ --------------------------
	.section	.text._ZN2at6native29vectorized_elementwise_kernelILi2EZZZNS0_28launch_masked_scatter_kernelERKNS_10TensorBaseES4_S4_S4_ENKUlvE_clEvENKUlvE7_clEvEUlN3c107complexIfEEblE_St5arrayIPcLm4EEEEviT0_T1_,"ax",@progbits
	.align	128
        .global         _ZN2at6native29vectorized_elementwise_kernelILi2EZZZNS0_28launch_masked_scatter_kernelERKNS_10TensorBaseES4_S4_S4_ENKUlvE_clEvENKUlvE7_clEvEUlN3c107complexIfEEblE_St5arrayIPcLm4EEEEviT0_T1_
        .type           _ZN2at6native29vectorized_elementwise_kernelILi2EZZZNS0_28launch_masked_scatter_kernelERKNS_10TensorBaseES4_S4_S4_ENKUlvE_clEvENKUlvE7_clEvEUlN3c107complexIfEEblE_St5arrayIPcLm4EEEEviT0_T1_,@function
        .size           _ZN2at6native29vectorized_elementwise_kernelILi2EZZZNS0_28launch_masked_scatter_kernelERKNS_10TensorBaseES4_S4_S4_ENKUlvE_clEvENKUlvE7_clEvEUlN3c107complexIfEEblE_St5arrayIPcLm4EEEEviT0_T1_,(.L_x_28019 - _ZN2at6native29vectorized_elementwise_kernelILi2EZZZNS0_28launch_masked_scatter_kernelERKNS_10TensorBaseES4_S4_S4_ENKUlvE_clEvENKUlvE7_clEvEUlN3c107complexIfEEblE_St5arrayIPcLm4EEEEviT0_T1_)
        .other          _ZN2at6native29vectorized_elementwise_kernelILi2EZZZNS0_28launch_masked_scatter_kernelERKNS_10TensorBaseES4_S4_S4_ENKUlvE_clEvENKUlvE7_clEvEUlN3c107complexIfEEblE_St5arrayIPcLm4EEEEviT0_T1_,@"STO_CUDA_ENTRY STV_DEFAULT"
_ZN2at6native29vectorized_elementwise_kernelILi2EZZZNS0_28launch_masked_scatter_kernelERKNS_10TensorBaseES4_S4_S4_ENKUlvE_clEvENKUlvE7_clEvEUlN3c107complexIfEEblE_St5arrayIPcLm4EEEEviT0_T1_:
.text._ZN2at6native29vectorized_elementwise_kernelILi2EZZZNS0_28launch_masked_scatter_kernelERKNS_10TensorBaseES4_S4_S4_ENKUlvE_clEvENKUlvE7_clEvEUlN3c107complexIfEEblE_St5arrayIPcLm4EEEEviT0_T1_:
        /* <DEDUP_REMOVED lines=18> */
[----:B------:R-:W-:-:S03]  /*0120*/  IMAD.WIDE.U32 R44, R36, 0x10, R4 ;  /* 0x00000010242c7825 */ /* 0x000fc600078e0004 */
[----:B------:R-:W5:Y:S04]  /*0130*/  LDG.E.U16 R40, desc[UR4][R38.64+0x200] ;  /* 0x0002000426287981 */ /* 0x000f68000c1e1500 */
[----:B------:R-:W5:Y:S01]  /*0140*/  LDG.E.128 R4, desc[UR4][R44.64] ;  /* 0x000000042c047981 */ /* 0x000f62000c1e1d00 */
[----:B---3--:R-:W-:-:S03]  /*0150*/  IMAD.WIDE R8, R0, 0x8, R8 ;  /* 0x0000000800087825 */ /* 0x008fc600078e0208 */
[----:B------:R0:W3:Y:S01]  /*0160*/  LDG.E.U16 R37, desc[UR4][R38.64+0x300] ;  /* 0x0003000426257981 */ /* 0x0000e2000c1e1500 */
[----:B------:R-:W-:-:S03]  /*0170*/  IMAD.WIDE.U32 R42, R36, 0x10, R8 ;  /* 0x00000010242a7825 */ /* 0x000fc600078e0008 */
[----:B------:R-:W3:Y:S04]  /*0180*/  LDG.E.128 R12, desc[UR4][R44.64+0x800] ;  /* 0x000800042c0c7981 */ /* 0x000ee8000c1e1d00 */
[----:B------:R-:W3:Y:S04]  /*0190*/  LDG.E.128 R8, desc[UR4][R42.64] ;  /* 0x000000042a087981 */ /* 0x000ee8000c1e1d00 */
[----:B------:R-:W3:Y:S04]  /*01a0*/  LDG.E.128 R16, desc[UR4][R44.64+0x1000] ;  /* 0x001000042c107981 */ /* 0x000ee8000c1e1d00 */
[----:B------:R2:W3:Y:S04]  /*01b0*/  LDG.E.128 R20, desc[UR4][R44.64+0x1800] ;  /* 0x001800042c147981 */ /* 0x0004e8000c1e1d00 */
[----:B------:R-:W3:Y:S04]  /*01c0*/  LDG.E.128 R24, desc[UR4][R42.64+0x800] ;  /* 0x000800042a187981 */ /* 0x000ee8000c1e1d00 */
[----:B------:R-:W3:Y:S04]  /*01d0*/  LDG.E.128 R28, desc[UR4][R42.64+0x1000] ;  /* 0x001000042a1c7981 */ /* 0x000ee8000c1e1d00 */
[----:B------:R1:W3:Y:S01]  /*01e0*/  LDG.E.128 R32, desc[UR4][R42.64+0x1800] ;  /* 0x001800042a207981 */ /* 0x0002e2000c1e1d00 */
[----:B----4-:R-:W-:-:S04]  /*01f0*/  PRMT R3, R2, 0x7770, RZ ;  /* 0x0000777002037816 */ /* 0x010fc800000000ff */
[----:B------:R-:W-:Y:S02]  /*0200*/  ISETP.NE.AND P6, PT, R3, RZ, PT ;  /* 0x000000ff0300720c */ /* 0x000fe40003fc5270 */
[----:B0-----:R-:W-:-:S04]  /*0210*/  PRMT R38, R2, 0x7771, RZ ;  /* 0x0000777102267816 */ /* 0x001fc800000000ff */
[----:B------:R-:W-:-:S07]  /*0220*/  ISETP.NE.AND P5, PT, R38, RZ, PT ;  /* 0x000000ff2600720c */ /* 0x000fce0003fa5270 */
[----:B------:R-:W5:Y:S01]  /*0230*/  @P6 LDC.64 R2, c[0x0][0x218] ;  /* 0x00008600ff026b82 */ /* 0x000f620000000a00 */
[----:B--2---:R-:W-:-:S07]  /*0240*/  PRMT R44, R41, 0x7770, RZ ;  /* 0x00007770292c7816 */ /* 0x004fce00000000ff */
[----:B------:R-:W0:Y:S01]  /*0250*/  @P5 LDC.64 R38, c[0x0][0x218] ;  /* 0x00008600ff265b82 */ /* 0x000e220000000a00 */
[----:B------:R-:W-:Y:S02]  /*0260*/  ISETP.NE.AND P4, PT, R44, RZ, PT ;  /* 0x000000ff2c00720c */ /* 0x000fe40003f85270 */
[----:B------:R-:W-:-:S04]  /*0270*/  PRMT R41, R41, 0x7771, RZ ;  /* 0x0000777129297816 */ /* 0x000fc800000000ff */
[----:B------:R-:W-:Y:S02]  /*0280*/  ISETP.NE.AND P3, PT, R41, RZ, PT ;  /* 0x000000ff2900720c */ /* 0x000fe40003f65270 */
[----:B-----5:R-:W-:-:S04]  /*0290*/  @P6 LEA R2, P0, R4, R2, 0x3 ;  /* 0x0000000204026211 */ /* 0x020fc800078018ff */
[----:B------:R-:W-:Y:S02]  /*02a0*/  @P6 LEA.HI.X R3, R4, R3, R5, 0x3, P0 ;  /* 0x0000000304036211 */ /* 0x000fe400000f1c05 */
[----:B------:R-:W-:Y:S02]  /*02b0*/  PRMT R4, R40, 0x7770, RZ ;  /* 0x0000777028047816 */ /* 0x000fe400000000ff */
[----:B0-----:R-:W-:Y:S01]  /*02c0*/  @P5 LEA R38, P0, R6, R38, 0x3 ;  /* 0x0000002606265211 */ /* 0x001fe200078018ff */
[----:B---3--:R0:W2:Y:S01]  /*02d0*/  @P6 LDG.E.64 R8, desc[UR4][R2.64] ;  /* 0x0000000402086981 */ /* 0x0080a2000c1e1b00 */
[----:B------:R-:W-:Y:S02]  /*02e0*/  ISETP.NE.AND P2, PT, R4, RZ, PT ;  /* 0x000000ff0400720c */ /* 0x000fe40003f45270 */
[----:B------:R-:W3:Y:S01]  /*02f0*/  @P4 LDC.64 R4, c[0x0][0x218] ;  /* 0x00008600ff044b82 */ /* 0x000ee20000000a00 */
[----:B------:R-:W-:Y:S02]  /*0300*/  PRMT R40, R40, 0x7771, RZ ;  /* 0x0000777128287816 */ /* 0x000fe400000000ff */
[----:B------:R-:W-:-:S02]  /*0310*/  @P5 LEA.HI.X R39, R6, R39, R7, 0x3, P0 ;  /* 0x0000002706275211 */ /* 0x000fc400000f1c07 */
[----:B------:R-:W-:Y:S02]  /*0320*/  ISETP.NE.AND P1, PT, R40, RZ, PT ;  /* 0x000000ff2800720c */ /* 0x000fe40003f25270 */
[C---:B------:R-:W-:Y:S01]  /*0330*/  PRMT R40, R37.reuse, 0x7770, RZ ;  /* 0x0000777025287816 */ /* 0x040fe200000000ff */
[----:B------:R-:W4:Y:S01]  /*0340*/  @P3 LDC.64 R6, c[0x0][0x218] ;  /* 0x00008600ff063b82 */ /* 0x000f220000000a00 */
[----:B------:R-:W-:Y:S01]  /*0350*/  PRMT R37, R37, 0x7771, RZ ;  /* 0x0000777125257816 */ /* 0x000fe200000000ff */
[----:B------:R-:W2:Y:S01]  /*0360*/  @P5 LDG.E.64 R10, desc[UR4][R38.64] ;  /* 0x00000004260a5981 */ /* 0x000ea2000c1e1b00 */
[----:B------:R-:W-:Y:S02]  /*0370*/  ISETP.NE.AND P0, PT, R40, RZ, PT ;  /* 0x000000ff2800720c */ /* 0x000fe40003f05270 */
[----:B------:R-:W-:-:S03]  /*0380*/  ISETP.NE.AND P6, PT, R37, RZ, PT ;  /* 0x000000ff2500720c */ /* 0x000fc60003fc5270 */
[----:B-1----:R-:W1:Y:S08]  /*0390*/  @P2 LDC.64 R42, c[0x0][0x218] ;  /* 0x00008600ff2a2b82 */ /* 0x002e700000000a00 */
[----:B------:R-:W5:Y:S01]  /*03a0*/  @P1 LDC.64 R40, c[0x0][0x218] ;  /* 0x00008600ff281b82 */ /* 0x000f620000000a00 */
[----:B---3--:R-:W-:-:S07]  /*03b0*/  @P4 LEA R4, P5, R12, R4, 0x3 ;  /* 0x000000040c044211 */ /* 0x008fce00078a18ff */
[----:B------:R-:W3:Y:S01]  /*03c0*/  @P0 LDC.64 R44, c[0x0][0x218] ;  /* 0x00008600ff2c0b82 */ /* 0x000ee20000000a00 */
[----:B------:R-:W-:Y:S02]  /*03d0*/  @P4 LEA.HI.X R5, R12, R5, R13, 0x3, P5 ;  /* 0x000000050c054211 */ /* 0x000fe400028f1c0d */
[----:B----4-:R-:W-:-:S03]  /*03e0*/  @P3 LEA R6, P5, R14, R6, 0x3 ;  /* 0x000000060e063211 */ /* 0x010fc600078a18ff */
[----:B------:R-:W4:Y:S02]  /*03f0*/  @P4 LDG.E.64 R24, desc[UR4][R4.64] ;  /* 0x0000000404184981 */ /* 0x000f24000c1e1b00 */
[----:B------:R-:W3:Y:S01]  /*0400*/  @P6 LDC.64 R12, c[0x0][0x218] ;  /* 0x00008600ff0c6b82 */ /* 0x000ee20000000a00 */
[----:B------:R-:W-:Y:S02]  /*0410*/  @P3 LEA.HI.X R7, R14, R7, R15, 0x3, P5 ;  /* 0x000000070e073211 */ /* 0x000fe400028f1c0f */
[----:B-1----:R-:W-:-:S03]  /*0420*/  @P2 LEA R42, P5, R16, R42, 0x3 ;  /* 0x0000002a102a2211 */ /* 0x002fc600078a18ff */
[----:B------:R-:W4:Y:S01]  /*0430*/  @P3 LDG.E.64 R26, desc[UR4][R6.64] ;  /* 0x00000004061a3981 */ /* 0x000f22000c1e1b00 */
[----:B------:R-:W-:Y:S01]  /*0440*/  @P2 LEA.HI.X R43, R16, R43, R17, 0x3, P5 ;  /* 0x0000002b102b2211 */ /* 0x000fe200028f1c11 */
[----:B0-----:R-:W0:Y:S01]  /*0450*/  LDC.64 R2, c[0x0][0x228] ;  /* 0x00008a00ff027b82 */ /* 0x001e220000000a00 */
[----:B-----5:R-:W-:-:S03]  /*0460*/  @P1 LEA R40, P5, R18, R40, 0x3 ;  /* 0x0000002812281211 */ /* 0x020fc600078a18ff */
[----:B------:R-:W5:Y:S01]  /*0470*/  @P2 LDG.E.64 R28, desc[UR4][R42.64] ;  /* 0x000000042a1c2981 */ /* 0x000f62000c1e1b00 */
[----:B------:R-:W-:Y:S02]  /*0480*/  @P1 LEA.HI.X R41, R18, R41, R19, 0x3, P5 ;  /* 0x0000002912291211 */ /* 0x000fe400028f1c13 */
[----:B---3--:R-:W-:-:S03]  /*0490*/  @P0 LEA R44, P5, R20, R44, 0x3 ;  /* 0x0000002c142c0211 */ /* 0x008fc600078a18ff */
[----:B------:R-:W5:Y:S01]  /*04a0*/  @P1 LDG.E.64 R30, desc[UR4][R40.64] ;  /* 0x00000004281e1981 */ /* 0x000f62000c1e1b00 */
[----:B------:R-:W-:Y:S02]  /*04b0*/  @P0 LEA.HI.X R45, R20, R45, R21, 0x3, P5 ;  /* 0x0000002d142d0211 */ /* 0x000fe400028f1c15 */
[----:B------:R-:W-:-:S03]  /*04c0*/  @P6 LEA R12, P5, R22, R12, 0x3 ;  /* 0x0000000c160c6211 */ /* 0x000fc600078a18ff */
[----:B------:R-:W3:Y:S01]  /*04d0*/  @P0 LDG.E.64 R32, desc[UR4][R44.64] ;  /* 0x000000042c200981 */ /* 0x000ee2000c1e1b00 */
[----:B------:R-:W-:-:S05]  /*04e0*/  @P6 LEA.HI.X R13, R22, R13, R23, 0x3, P5 ;  /* 0x0000000d160d6211 */ /* 0x000fca00028f1c17 */
[----:B------:R-:W3:Y:S01]  /*04f0*/  @P6 LDG.E.64 R34, desc[UR4][R12.64] ;  /* 0x000000040c226981 */ /* 0x000ee2000c1e1b00 */
[----:B0-----:R-:W-:-:S04]  /*0500*/  IMAD.WIDE.U32 R2, R0, 0x8, R2 ;  /* 0x0000000800027825 */ /* 0x001fc800078e0002 */
[----:B------:R-:W-:-:S05]  /*0510*/  IMAD.WIDE R2, R36, 0x10, R2 ;  /* 0x0000001024027825 */ /* 0x000fca00078e0202 */
[----:B--2---:R-:W-:Y:S04]  /*0520*/  STG.E.128 desc[UR4][R2.64], R8 ;  /* 0x0000000802007986 */ /* 0x004fe8000c101d04 */
[----:B----4-:R-:W-:Y:S04]  /*0530*/  STG.E.128 desc[UR4][R2.64+0x800], R24 ;  /* 0x0008001802007986 */ /* 0x010fe8000c101d04 */
[----:B-----5:R-:W-:Y:S04]  /*0540*/  STG.E.128 desc[UR4][R2.64+0x1000], R28 ;  /* 0x0010001c02007986 */ /* 0x020fe8000c101d04 */
[----:B---3--:R-:W-:Y:S01]  /*0550*/  STG.E.128 desc[UR4][R2.64+0x1800], R32 ;  /* 0x0018002002007986 */ /* 0x008fe2000c101d04 */
[----:B------:R-:W-:Y:S05]  /*0560*/  EXIT ;  /* 0x000000000000794d */ /* 0x000fea0003800000 */
.L_x_4558:
[----:B------:R-:W0:Y:S02]  /*0570*/  S2R R5, SR_TID.X ;  /* 0x0000000000057919 */ /* 0x000e240000002100 */
[----:B0-----:R-:W-:-:S04]  /*0580*/  ISETP.GE.AND P0, PT, R5, R2, PT ;  /* 0x000000020500720c */ /* 0x001fc80003f06270 */
[----:B------:R-:W-:-:S09]  /*0590*/  P2R R16, PR, RZ, 0x1 ;  /* 0x00000001ff107803 */ /* 0x000fd20000000000 */
[----:B------:R-:W-:Y:S02]  /*05a0*/  @!P0 IMAD.IADD R10, R0, 0x1, R5 ;  /* 0x00000001000a8824 */ /* 0x000fe400078e0205 */
[----:B------:R-:W-:-:S05]  /*05b0*/  @!P0 VIADD R5, R5, 0x80 ;  /* 0x0000008005058836 */ /* 0x000fca0000000000 */
[----:B------:R-:W-:-:S04]  /*05c0*/  ISETP.GE.AND P6, PT, R5, R2, PT ;  /* 0x000000020500720c */ /* 0x000fc80003fc6270 */
[----:B------:R-:W-:-:S09]  /*05d0*/  P2R R15, PR, RZ, 0x40 ;  /* 0x00000040ff0f7803 */ /* 0x000fd20000000000 */
[----:B------:R-:W-:Y:S01]  /*05e0*/  @!P6 IMAD.IADD R3, R0, 0x1, R5 ;  /* 0x000000010003e824 */ /* 0x000fe200078e0205 */
[----:B------:R-:W0:Y:S01]  /*05f0*/  @!P6 LDC.64 R8, c[0x0][0x238] ;  /* 0x00008e00ff08eb82 */ /* 0x000e220000000a00 */
[----:B------:R-:W-:-:S05]  /*0600*/  @!P6 VIADD R5, R5, 0x80 ;  /* 0x000000800505e836 */ /* 0x000fca0000000000 */
[----:B------:R-:W-:-:S13]  /*0610*/  ISETP.GE.AND P5, PT, R5, R2, PT ;  /* 0x000000020500720c */ /* 0x000fda0003fa6270 */
[----:B------:R-:W-:Y:S01]  /*0620*/  @!P5 IMAD.IADD R23, R0, 0x1, R5 ;  /* 0x000000010017d824 */ /* 0x000fe200078e0205 */
[----:B------:R-:W1:Y:S01]  /*0630*/  @!P5 LDC.64 R6, c[0x0][0x238] ;  /* 0x00008e00ff06db82 */ /* 0x000e620000000a00 */
[----:B------:R-:W-:Y:S01]  /*0640*/  @!P5 VIADD R5, R5, 0x80 ;  /* 0x000000800505d836 */ /* 0x000fe20000000000 */
[----:B0-----:R-:W-:-:S04]  /*0650*/  @!P6 IADD3 R8, P2, R3, R8, RZ ;  /* 0x000000080308e210 */ /* 0x001fc80007f5e0ff */
[----:B------:R-:W-:Y:S02]  /*0660*/  ISETP.GE.AND P1, PT, R5, R2, PT ;  /* 0x000000020500720c */ /* 0x000fe40003f26270 */
[----:B------:R-:W-:Y:S02]  /*0670*/  CS2R R44, SRZ ;  /* 0x00000000002c7805 */ /* 0x000fe4000001ff00 */
[----:B------:R-:W-:Y:S01]  /*0680*/  CS2R R36, SRZ ;  /* 0x0000000000247805 */ /* 0x000fe2000001ff00 */
[----:B------:R-:W-:Y:S01]  /*0690*/  @!P6 IMAD.X R9, RZ, RZ, R9, P2 ;  /* 0x000000ffff09e224 */ /* 0x000fe200010e0609 */
[----:B------:R-:W-:Y:S01]  /*06a0*/  PRMT R41, RZ, 0x7610, R41 ;  /* 0x00007610ff297816 */ /* 0x000fe20000000029 */
[----:B------:R-:W0:Y:S06]  /*06b0*/  @!P5 LDC.64 R26, c[0x0][0x240] ;  /* 0x00009000ff1adb82 */ /* 0x000e2c0000000a00 */
[----:B------:R-:W-:-:S02]  /*06c0*/  @!P1 IMAD.IADD R22, R0, 0x1, R5 ;  /* 0x0000000100169824 */ /* 0x000fc400078e0205 */
[----:B------:R-:W2:Y:S01]  /*06d0*/  @!P1 LDC.64 R34, c[0x0][0x238] ;  /* 0x00008e00ff229b82 */ /* 0x000ea20000000a00 */
[----:B------:R-:W-:Y:S01]  /*06e0*/  @!P1 VIADD R5, R5, 0x80 ;  /* 0x0000008005059836 */ /* 0x000fe20000000000 */
[----:B-1----:R-:W-:-:S04]  /*06f0*/  @!P5 IADD3 R6, P2, R23, R6, RZ ;  /* 0x000000061706d210 */ /* 0x002fc80007f5e0ff */
[----:B------:R-:W-:Y:S01]  /*0700*/  ISETP.GE.AND P4, PT, R5, R2, PT ;  /* 0x000000020500720c */ /* 0x000fe20003f86270 */
[----:B------:R-:W-:-:S05]  /*0710*/  @!P5 IMAD.X R7, RZ, RZ, R7, P2 ;  /* 0x000000ffff07d224 */ /* 0x000fca00010e0607 */
[----:B------:R-:W3:Y:S07]  /*0720*/  @!P5 LDG.E.U8 R6, desc[UR4][R6.64] ;  /* 0x000000040606d981 */ /* 0x000eee000c1e1100 */
[----:B------:R-:W-:Y:S01]  /*0730*/  @!P4 IMAD.IADD R39, R0, 0x1, R5 ;  /* 0x000000010027c824 */ /* 0x000fe200078e0205 */
[----:B------:R-:W1:Y:S01]  /*0740*/  @!P4 LDC.64 R32, c[0x0][0x238] ;  /* 0x00008e00ff20cb82 */ /* 0x000e620000000a00 */
[----:B------:R-:W-:Y:S01]  /*0750*/  @!P4 VIADD R5, R5, 0x80 ;  /* 0x000000800505c836 */ /* 0x000fe20000000000 */
[----:B--2---:R-:W-:-:S04]  /*0760*/  @!P1 IADD3 R34, P2, R22, R34, RZ ;  /* 0x0000002216229210 */ /* 0x004fc80007f5e0ff */
[----:B------:R-:W-:Y:S02]  /*0770*/  ISETP.GE.AND P3, PT, R5, R2, PT ;  /* 0x000000020500720c */ /* 0x000fe40003f66270 */
[----:B------:R-:W2:Y:S01]  /*0780*/  @!P4 LDC.64 R24, c[0x0][0x240] ;  /* 0x00009000ff18cb82 */ /* 0x000ea20000000a00 */
[----:B------:R-:W-:-:S10]  /*0790*/  @!P1 IMAD.X R35, RZ, RZ, R35, P2 ;  /* 0x000000ffff239224 */ /* 0x000fd400010e0623 */
[----:B------:R-:W4:Y:S01]  /*07a0*/  @!P3 LDC.64 R30, c[0x0][0x238] ;  /* 0x00008e00ff1ebb82 */ /* 0x000f220000000a00 */
[----:B------:R-:W-:Y:S02]  /*07b0*/  @!P3 IMAD.IADD R17, R0, 0x1, R5 ;  /* 0x000000010011b824 */ /* 0x000fe400078e0205 */
[----:B------:R-:W-:Y:S01]  /*07c0*/  @!P3 VIADD R5, R5, 0x80 ;  /* 0x000000800505b836 */ /* 0x000fe20000000000 */
[----:B-1----:R-:W-:-:S05]  /*07d0*/  @!P4 IADD3 R32, P2, R39, R32, RZ ;  /* 0x000000202720c210 */ /* 0x002fca0007f5e0ff */
[----:B------:R-:W-:Y:S01]  /*07e0*/  @!P4 IMAD.X R33, RZ, RZ, R33, P2 ;  /* 0x000000ffff21c224 */ /* 0x000fe200010e0621 */
[----:B----4-:R-:W-:-:S05]  /*07f0*/  @!P3 IADD3 R30, P2, R17, R30, RZ ;  /* 0x0000001e111eb210 */ /* 0x010fca0007f5e0ff */
[----:B------:R-:W-:Y:S01]  /*0800*/  @!P3 IMAD.X R31, RZ, RZ, R31, P2 ;  /* 0x000000ffff1fb224 */ /* 0x000fe200010e061f */
[----:B------:R-:W-:-:S13]  /*0810*/  ISETP.GE.AND P2, PT, R5, R2, PT ;  /* 0x000000020500720c */ /* 0x000fda0003f46270 */
[----:B------:R-:W-:Y:S01]  /*0820*/  @!P2 IMAD.IADD R14, R0, 0x1, R5 ;  /* 0x00000001000ea824 */ /* 0x000fe200078e0205 */
[----:B------:R-:W1:Y:S01]  /*0830*/  @!P2 LDC.64 R28, c[0x0][0x238] ;  /* 0x00008e00ff1cab82 */ /* 0x000e620000000a00 */
[----:B------:R-:W-:-:S05]  /*0840*/  @!P2 VIADD R5, R5, 0x80 ;  /* 0x000000800505a836 */ /* 0x000fca0000000000 */
[----:B------:R-:W-:-:S04]  /*0850*/  ISETP.GE.AND P6, PT, R5, R2, PT ;  /* 0x000000020500720c */ /* 0x000fc80003fc6270 */
[----:B------:R-:W-:-:S09]  /*0860*/  P2R R11, PR, RZ, 0x40 ;  /* 0x00000040ff0b7803 */ /* 0x000fd20000000000 */
[----:B------:R-:W4:Y:S01]  /*0870*/  @!P6 LDC.64 R12, c[0x0][0x238] ;  /* 0x00008e00ff0ceb82 */ /* 0x000f220000000a00 */
[----:B------:R-:W-:Y:S01]  /*0880*/  @!P6 IMAD.IADD R4, R0, 0x1, R5 ;  /* 0x000000010004e824 */ /* 0x000fe200078e0205 */
[----:B-1----:R-:W-:-:S05]  /*0890*/  @!P2 IADD3 R28, P0, R14, R28, RZ ;  /* 0x0000001c0e1ca210 */ /* 0x002fca0007f1e0ff */
[----:B------:R-:W-:-:S05]  /*08a0*/  @!P2 IMAD.X R29, RZ, RZ, R29, P0 ;  /* 0x000000ffff1da224 */ /* 0x000fca00000e061d */
[----:B------:R-:W2:Y:S01]  /*08b0*/  @!P2 LDG.E.U8 R38, desc[UR4][R28.64] ;  /* 0x000000041c26a981 */ /* 0x000ea2000c1e1100 */
[----:B----4-:R-:W-:-:S05]  /*08c0*/  @!P6 IADD3 R12, P0, R4, R12, RZ ;  /* 0x0000000c040ce210 */ /* 0x010fca0007f1e0ff */
[----:B------:R-:W-:Y:S01]  /*08d0*/  @!P6 IMAD.X R13, RZ, RZ, R13, P0 ;  /* 0x000000ffff0de224 */ /* 0x000fe200000e060d */
[----:B------:R-:W-:Y:S02]  /*08e0*/  ISETP.NE.AND P6, PT, R15, RZ, PT ;  /* 0x000000ff0f00720c */ /* 0x000fe40003fc5270 */
[----:B------:R-:W4:Y:S11]  /*08f0*/  @!P1 LDG.E.U8 R15, desc[UR4][R34.64] ;  /* 0x00000004220f9981 */ /* 0x000f36000c1e1100 */
[----:B------:R-:W3:Y:S01]  /*0900*/  @!P6 LDG.E.U8 R8, desc[UR4][R8.64] ;  /* 0x000000040808e981 */ /* 0x000ee2000c1e1100 */
[----:B------:R-:W1:Y:S08]  /*0910*/  @!P6 LDC.64 R18, c[0x0][0x230] ;  /* 0x00008c00ff12eb82 */ /* 0x000e700000000a00 */
[----:B------:R-:W0:Y:S01]  /*0920*/  @!P6 LDC.64 R20, c[0x0][0x240] ;  /* 0x00009000ff14eb82 */ /* 0x000e220000000a00 */
[----:B-1----:R-:W-:-:S05]  /*0930*/  @!P6 IMAD.WIDE.U32 R18, R3, 0x8, R18 ;  /* 0x000000080312e825 */ /* 0x002fca00078e0012 */
[----:B------:R1:W5:Y:S01]  /*0940*/  @!P6 LDG.E.64 R36, desc[UR4][R18.64] ;  /* 0x000000041224e981 */ /* 0x000362000c1e1b00 */
[----:B0-----:R-:W-:-:S03]  /*0950*/  @!P6 IMAD.WIDE.U32 R20, R3, 0x8, R20 ;  /* 0x000000080314e825 */ /* 0x001fc600078e0014 */
[----:B------:R0:W4:Y:S04]  /*0960*/  @!P4 LDG.E.U8 R3, desc[UR4][R32.64] ;  /* 0x000000042003c981 */ /* 0x000128000c1e1100 */
[----:B------:R0:W5:Y:S01]  /*0970*/  @!P6 LDG.E.64 R44, desc[UR4][R20.64] ;  /* 0x00000004142ce981 */ /* 0x000162000c1e1b00 */
[----:B-1----:R-:W1:Y:S01]  /*0980*/  @!P2 LDC.64 R18, c[0x0][0x240] ;  /* 0x00009000ff12ab82 */ /* 0x002e620000000a00 */
[----:B0-----:R-:W-:-:S07]  /*0990*/  CS2R R32, SRZ ;  /* 0x0000000000207805 */ /* 0x001fce000001ff00 */
[----:B------:R-:W0:Y:S01]  /*09a0*/  @!P5 LDC.64 R20, c[0x0][0x230] ;  /* 0x00008c00ff14db82 */ /* 0x000e220000000a00 */
[----:B---3--:R-:W-:-:S07]  /*09b0*/  @!P6 ISETP.NE.AND P0, PT, R8, RZ, PT ;  /* 0x000000ff0800e20c */ /* 0x008fce0003f05270 */
[----:B------:R-:W3:Y:S01]  /*09c0*/  @!P1 LDC.64 R8, c[0x0][0x240] ;  /* 0x00009000ff089b82 */ /* 0x000ee20000000a00 */
[----:B------:R-:W-:Y:S02]  /*09d0*/  @!P6 SEL R5, RZ, 0x1, !P0 ;  /* 0x00000001ff05e807 */ /* 0x000fe40004000000 */
[----:B------:R-:W-:Y:S02]  /*09e0*/  ISETP.NE.AND P0, PT, R16, RZ, PT ;  /* 0x000000ff1000720c */ /* 0x000fe40003f05270 */
[----:B------:R-:W-:Y:S02]  /*09f0*/  @!P6 PRMT R41, R5, 0x7610, R41 ;  /* 0x000076100529e816 */ /* 0x000fe40000000029 */
[----:B------:R-:W-:Y:S02]  /*0a00*/  @!P5 ISETP.NE.AND P6, PT, R6, RZ, PT ;  /* 0x000000ff0600d20c */ /* 0x000fe40003fc5270 */
[----:B------:R-:W1:Y:S02]  /*0a10*/  @!P3 LDC.64 R6, c[0x0][0x240] ;  /* 0x00009000ff06bb82 */ /* 0x000e640000000a00 */
[----:B------:R-:W-:-:S02]  /*0a20*/  @!P5 SEL R16, RZ, 0x1, !P6 ;  /* 0x00000001ff10d807 */ /* 0x000fc40007000000 */
[----:B------:R-:W-:Y:S02]  /*0a30*/  ISETP.NE.AND P6, PT, R11, RZ, PT ;  /* 0x000000ff0b00720c */ /* 0x000fe40003fc5270 */
[----:B------:R0:W4:Y:S11]  /*0a40*/  @!P3 LDG.E.U8 R11, desc[UR4][R30.64] ;  /* 0x000000041e0bb981 */ /* 0x000136000c1e1100 */
[----:B------:R2:W4:Y:S01]  /*0a50*/  @!P6 LDG.E.U8 R5, desc[UR4][R12.64] ;  /* 0x000000040c05e981 */ /* 0x000522000c1e1100 */
[----:B---3--:R-:W-:-:S05]  /*0a60*/  @!P1 IMAD.WIDE.U32 R8, R22, 0x8, R8 ;  /* 0x0000000816089825 */ /* 0x008fca00078e0008 */
[----:B------:R3:W5:Y:S01]  /*0a70*/  @!P1 LDG.E.64 R32, desc[UR4][R8.64] ;  /* 0x0000000408209981 */ /* 0x000762000c1e1b00 */
[----:B0-----:R-:W-:Y:S01]  /*0a80*/  CS2R R30, SRZ ;  /* 0x00000000001e7805 */ /* 0x001fe2000001ff00 */
[----:B--2---:R-:W-:Y:S01]  /*0a90*/  @!P4 IMAD.WIDE.U32 R24, R39, 0x8, R24 ;  /* 0x000000082718c825 */ /* 0x004fe200078e0018 */
[----:B------:R-:W0:Y:S01]  /*0aa0*/  @!P1 LDC.64 R12, c[0x0][0x230] ;  /* 0x00008c00ff0c9b82 */ /* 0x000e220000000a00 */
[----:B------:R-:W-:Y:S02]  /*0ab0*/  CS2R R28, SRZ ;  /* 0x00000000001c7805 */ /* 0x000fe4000001ff00 */
[----:B-1----:R-:W-:Y:S01]  /*0ac0*/  @!P3 IMAD.WIDE.U32 R6, R17, 0x8, R6 ;  /* 0x000000081106b825 */ /* 0x002fe200078e0006 */
[----:B------:R1:W5:Y:S03]  /*0ad0*/  @!P4 LDG.E.64 R30, desc[UR4][R24.64] ;  /* 0x00000004181ec981 */ /* 0x000366000c1e1b00 */
[----:B------:R-:W-:Y:S01]  /*0ae0*/  @!P5 IMAD.WIDE.U32 R20, R23, 0x8, R20 ;  /* 0x000000081714d825 */ /* 0x000fe200078e0014 */
[----:B------:R2:W5:Y:S01]  /*0af0*/  @!P3 LDG.E.64 R28, desc[UR4][R6.64] ;  /* 0x00000004061cb981 */ /* 0x000562000c1e1b00 */
[----:B---3--:R-:W3:Y:S01]  /*0b00*/  @!P4 LDC.64 R8, c[0x0][0x230] ;  /* 0x00008c00ff08cb82 */ /* 0x008ee20000000a00 */
[----:B-1----:R-:W-:-:S02]  /*0b10*/  CS2R R24, SRZ ;  /* 0x0000000000187805 */ /* 0x002fc4000001ff00 */
[----:B------:R-:W-:Y:S01]  /*0b20*/  CS2R R34, SRZ ;  /* 0x0000000000227805 */ /* 0x000fe2000001ff00 */
[----:B------:R-:W-:-:S04]  /*0b30*/  @!P5 IMAD.WIDE.U32 R26, R23, 0x8, R26 ;  /* 0x00000008171ad825 */ /* 0x000fc800078e001a */
[----:B--2---:R-:W1:Y:S01]  /*0b40*/  @!P3 LDC.64 R6, c[0x0][0x230] ;  /* 0x00008c00ff06bb82 */ /* 0x004e620000000a00 */
[----:B------:R2:W5:Y:S01]  /*0b50*/  @!P5 LDG.E.64 R24, desc[UR4][R20.64] ;  /* 0x000000041418d981 */ /* 0x000562000c1e1b00 */
[----:B------:R-:W-:-:S03]  /*0b60*/  @!P2 IMAD.WIDE.U32 R18, R14, 0x8, R18 ;  /* 0x000000080e12a825 */ /* 0x000fc600078e0012 */
[----:B------:R3:W5:Y:S01]  /*0b70*/  @!P5 LDG.E.64 R34, desc[UR4][R26.64] ;  /* 0x000000041a22d981 */ /* 0x000762000c1e1b00 */
[----:B--2---:R-:W-:Y:S01]  /*0b80*/  CS2R R20, SRZ ;  /* 0x0000000000147805 */ /* 0x004fe2000001ff00 */
[----:B---3--:R-:W-:Y:S01]  /*0b90*/  @!P4 IMAD.WIDE.U32 R8, R39, 0x8, R8 ;  /* 0x000000082708c825 */ /* 0x008fe200078e0008 */
[----:B------:R-:W-:-:S04]  /*0ba0*/  CS2R R26, SRZ ;  /* 0x00000000001a7805 */ /* 0x000fc8000001ff00 */
[----:B------:R2:W5:Y:S04]  /*0bb0*/  @!P4 LDG.E.64 R20, desc[UR4][R8.64] ;  /* 0x000000040814c981 */ /* 0x000568000c1e1b00 */
[----:B------:R0:W5:Y:S01]  /*0bc0*/  @!P2 LDG.E.64 R26, desc[UR4][R18.64] ;  /* 0x00000004121aa981 */ /* 0x000162000c1e1b00 */
[----:B--2---:R-:W2:Y:S01]  /*0bd0*/  @!P2 LDC.64 R8, c[0x0][0x230] ;  /* 0x00008c00ff08ab82 */ /* 0x004ea20000000a00 */
[----:B0-----:R-:W-:Y:S01]  /*0be0*/  @!P1 IMAD.WIDE.U32 R18, R22, 0x8, R12 ;  /* 0x0000000816129825 */ /* 0x001fe200078e000c */
[----:B------:R-:W-:Y:S02]  /*0bf0*/  CS2R R22, SRZ ;  /* 0x0000000000167805 */ /* 0x000fe4000001ff00 */
[----:B------:R-:W-:-:S04]  /*0c00*/  PRMT R40, RZ, 0x7610, R40 ;  /* 0x00007610ff287816 */ /* 0x000fc80000000028 */
[----:B------:R-:W0:Y:S01]  /*0c10*/  @!P6 LDC.64 R12, c[0x0][0x240] ;  /* 0x00009000ff0ceb82 */ /* 0x000e220000000a00 */
[----:B-1----:R-:W-:Y:S01]  /*0c20*/  @!P3 IMAD.WIDE.U32 R6, R17, 0x8, R6 ;  /* 0x000000081106b825 */ /* 0x002fe200078e0006 */
[----:B------:R-:W-:Y:S01]  /*0c30*/  @!P5 PRMT R40, R16, 0x7610, R40 ;  /* 0x000076101028d816 */ /* 0x000fe20000000028 */
[----:B------:R1:W5:Y:S01]  /*0c40*/  @!P1 LDG.E.64 R22, desc[UR4][R18.64] ;  /* 0x0000000412169981 */ /* 0x000362000c1e1b00 */
[----:B----4-:R-:W-:-:S04]  /*0c50*/  @!P1 ISETP.NE.AND P5, PT, R15, RZ, PT ;  /* 0x000000ff0f00920c */ /* 0x010fc80003fa5270 */
[----:B------:R-:W-:Y:S02]  /*0c60*/  @!P1 SEL R15, RZ, 0x1, !P5 ;  /* 0x00000001ff0f9807 */ /* 0x000fe40006800000 */
[----:B-1----:R-:W-:Y:S02]  /*0c70*/  CS2R R18, SRZ ;  /* 0x0000000000127805 */ /* 0x002fe4000001ff00 */
[----:B------:R-:W-:Y:S02]  /*0c80*/  @!P4 ISETP.NE.AND P5, PT, R3, RZ, PT ;  /* 0x000000ff0300c20c */ /* 0x000fe40003fa5270 */
[----:B------:R-:W-:Y:S02]  /*0c90*/  PRMT R3, RZ, 0x7610, R3 ;  /* 0x00007610ff037816 */ /* 0x000fe40000000003 */
[----:B------:R1:W5:Y:S02]  /*0ca0*/  @!P3 LDG.E.64 R18, desc[UR4][R6.64] ;  /* 0x000000040612b981 */ /* 0x000364000c1e1b00 */
[----:B------:R-:W-:Y:S01]  /*0cb0*/  @!P1 PRMT R3, R15, 0x7610, R3 ;  /* 0x000076100f039816 */ /* 0x000fe20000000003 */
[----:B--2---:R-:W-:Y:S01]  /*0cc0*/  @!P2 IMAD.WIDE.U32 R8, R14, 0x8, R8 ;  /* 0x000000080e08a825 */ /* 0x004fe200078e0008 */
[----:B------:R-:W-:-:S02]  /*0cd0*/  CS2R R14, SRZ ;  /* 0x00000000000e7805 */ /* 0x000fc4000001ff00 */
[----:B------:R-:W-:-:S04]  /*0ce0*/  CS2R R16, SRZ ;  /* 0x0000000000107805 */ /* 0x000fc8000001ff00 */
[----:B------:R2:W5:Y:S01]  /*0cf0*/  @!P2 LDG.E.64 R14, desc[UR4][R8.64] ;  /* 0x00000004080ea981 */ /* 0x000562000c1e1b00 */
[----:B-1----:R-:W1:Y:S01]  /*0d00*/  @!P6 LDC.64 R6, c[0x0][0x230] ;  /* 0x00008c00ff06eb82 */ /* 0x002e620000000a00 */
[----:B0-----:R-:W-:-:S05]  /*0d10*/  @!P6 IMAD.WIDE.U32 R12, R4, 0x8, R12 ;  /* 0x00000008040ce825 */ /* 0x001fca00078e000c */
[----:B------:R0:W5:Y:S02]  /*0d20*/  @!P6 LDG.E.64 R16, desc[UR4][R12.64] ;  /* 0x000000040c10e981 */ /* 0x000164000c1e1b00 */
[----:B--2---:R-:W2:Y:S01]  /*0d30*/  @!P0 LDC.64 R8, c[0x0][0x230] ;  /* 0x00008c00ff088b82 */ /* 0x004ea20000000a00 */
[----:B0-----:R-:W-:Y:S01]  /*0d40*/  CS2R R12, SRZ ;  /* 0x00000000000c7805 */ /* 0x001fe2000001ff00 */
[----:B-1----:R-:W-:-:S05]  /*0d50*/  @!P6 IMAD.WIDE.U32 R6, R4, 0x8, R6 ;  /* 0x000000080406e825 */ /* 0x002fca00078e0006 */
[----:B------:R0:W5:Y:S01]  /*0d60*/  @!P6 LDG.E.64 R12, desc[UR4][R6.64] ;  /* 0x00000004060ce981 */ /* 0x000162000c1e1b00 */
[----:B--2---:R-:W-:Y:S01]  /*0d70*/  @!P0 IMAD.WIDE.U32 R8, R10, 0x8, R8 ;  /* 0x000000080a088825 */ /* 0x004fe200078e0008 */
[----:B0-----:R-:W-:Y:S02]  /*0d80*/  PRMT R6, RZ, 0x7610, R6 ;  /* 0x00007610ff067816 */ /* 0x001fe40000000006 */
[----:B------:R-:W-:Y:S02]  /*0d90*/  PRMT R4, RZ, 0x7610, R4 ;  /* 0x00007610ff047816 */ /* 0x000fe40000000004 */
[----:B------:R-:W-:Y:S02]  /*0da0*/  PRMT R7, RZ, 0x7610, R7 ;  /* 0x00007610ff077816 */ /* 0x000fe40000000007 */
[----:B------:R-:W-:Y:S02]  /*0db0*/  @!P3 ISETP.NE.AND P1, PT, R11, RZ, PT ;  /* 0x000000ff0b00b20c */ /* 0x000fe40003f25270 */
[----:B------:R-:W-:-:S02]  /*0dc0*/  @!P4 SEL R11, RZ, 0x1, !P5 ;  /* 0x00000001ff0bc807 */ /* 0x000fc40006800000 */
[----:B------:R-:W-:-:S04]  /*0dd0*/  @!P2 ISETP.NE.AND P5, PT, R38, RZ, PT ;  /* 0x000000ff2600a20c */ /* 0x000fc80003fa5270 */
[----:B------:R-:W-:-:S04]  /*0de0*/  @!P2 SEL R38, RZ, 0x1, !P5 ;  /* 0x00000001ff26a807 */ /* 0x000fc80006800000 */
[----:B------:R-:W-:Y:S02]  /*0df0*/  @!P2 PRMT R6, R38, 0x7610, R6 ;  /* 0x000076102606a816 */ /* 0x000fe40000000006 */
[----:B------:R-:W-:-:S06]  /*0e00*/  CS2R R38, SRZ ;  /* 0x0000000000267805 */ /* 0x000fcc000001ff00 */
[----:B------:R0:W5:Y:S02]  /*0e10*/  @!P0 LDG.E.64 R38, desc[UR4][R8.64] ;  /* 0x0000000408268981 */ /* 0x000164000c1e1b00 */
[----:B0-----:R-:W0:Y:S01]  /*0e20*/  @!P0 LDC.64 R8, c[0x0][0x238] ;  /* 0x00008e00ff088b82 */ /* 0x001e220000000a00 */
[----:B------:R-:W-:Y:S02]  /*0e30*/  @!P4 PRMT R4, R11, 0x7610, R4 ;  /* 0x000076100b04c816 */ /* 0x000fe40000000004 */
[----:B------:R-:W-:Y:S02]  /*0e40*/  @!P6 ISETP.NE.AND P4, PT, R5, RZ, PT ;  /* 0x000000ff0500e20c */ /* 0x000fe40003f85270 */
[----:B------:R-:W-:Y:S02]  /*0e50*/  PRMT R5, RZ, 0x7610, R5 ;  /* 0x00007610ff057816 */ /* 0x000fe40000000005 */
[----:B------:R-:W-:-:S04]  /*0e60*/  @!P3 SEL R11, RZ, 0x1, !P1 ;  /* 0x00000001ff0bb807 */ /* 0x000fc80004800000 */
[----:B------:R-:W-:Y:S02]  /*0e70*/  @!P3 PRMT R5, R11, 0x7610, R5 ;  /* 0x000076100b05b816 */ /* 0x000fe40000000005 */
[----:B------:R-:W-:Y:S02]  /*0e80*/  @!P6 SEL R11, RZ, 0x1, !P4 ;  /* 0x00000001ff0be807 */ /* 0x000fe40006000000 */
[----:B0-----:R-:W-:-:S05]  /*0e90*/  @!P0 IADD3 R8, P1, R10, R8, RZ ;  /* 0x000000080a088210 */ /* 0x001fca0007f3e0ff */
[----:B------:R-:W-:Y:S01]  /*0ea0*/  @!P0 IMAD.X R9, RZ, RZ, R9, P1 ;  /* 0x000000ffff098224 */ /* 0x000fe200008e0609 */
[----:B------:R-:W-:-:S04]  /*0eb0*/  @!P6 PRMT R7, R11, 0x7610, R7 ;  /* 0x000076100b07e816 */ /* 0x000fc80000000007 */
[----:B------:R0:W2:Y:S02]  /*0ec0*/  @!P0 LDG.E.U8 R11, desc[UR4][R8.64] ;  /* 0x00000004080b8981 */ /* 0x0000a4000c1e1100 */
[----:B0-----:R-:W0:Y:S01]  /*0ed0*/  @!P0 LDC.64 R8, c[0x0][0x240] ;  /* 0x00009000ff088b82 */ /* 0x001e220000000a00 */
[----:B------:R-:W-:Y:S01]  /*0ee0*/  CS2R R42, SRZ ;  /* 0x00000000002a7805 */ /* 0x000fe2000001ff00 */
[----:B------:R-:W-:Y:S01]  /*0ef0*/  BSSY B0, `(.L_x_4559) ;  /* 0x0000015000007945 */ /* 0x000fe20003800000 */
[----:B0-----:R-:W-:-:S05]  /*0f00*/  @!P0 IMAD.WIDE.U32 R8, R10, 0x8, R8 ;  /* 0x000000080a088825 */ /* 0x001fca00078e0008 */
[----:B------:R0:W5:Y:S02]  /*0f10*/  @!P0 LDG.E.64 R42, desc[UR4][R8.64] ;  /* 0x00000004082a8981 */ /* 0x000164000c1e1b00 */
[----:B0-----:R-:W-:Y:S01]  /*0f20*/  PRMT R8, RZ, 0x7610, R8 ;  /* 0x00007610ff087816 */ /* 0x001fe20000000008 */
[----:B------:R-:W-:Y:S01]  /*0f30*/  IMAD.MOV.U32 R9, RZ, RZ, RZ ;  /* 0x000000ffff097224 */ /* 0x000fe200078e00ff */
[----:B--2---:R-:W-:-:S04]  /*0f40*/  @!P0 ISETP.NE.AND P1, PT, R11, RZ, PT ;  /* 0x000000ff0b00820c */ /* 0x004fc80003f25270 */
[----:B------:R-:W-:-:S04]  /*0f50*/  @!P0 SEL R10, RZ, 0x1, !P1 ;  /* 0x00000001ff0a8807 */ /* 0x000fc80004800000 */
        /* <DEDUP_REMOVED lines=11> */
.L_x_4562:
[----:B------:R-:W-:Y:S05]  /*1010*/  BSYNC B1 ;  /* 0x0000000000017941 */ /* 0x000fea0003800000 */
.L_x_4561:
[----:B-----5:R-:W-:Y:S02]  /*1020*/  IMAD.MOV.U32 R11, RZ, RZ, R39 ;  /* 0x000000ffff0b7224 */ /* 0x020fe400078e0027 */
[----:B------:R-:W-:-:S07]  /*1030*/  IMAD.MOV.U32 R10, RZ, RZ, R38 ;  /* 0x000000ffff0a7224 */ /* 0x000fce00078e0026 */
.L_x_4560:
[----:B------:R-:W-:Y:S05]  /*1040*/  BSYNC B0 ;  /* 0x0000000000007941 */ /* 0x000fea0003800000 */
.L_x_4559:
[----:B-----5:R-:W0:Y:S01]  /*1050*/  S2R R42, SR_TID.X ;  /* 0x00000000002a7919 */ /* 0x020e220000002100 */
[----:B------:R-:W-:Y:S01]  /*1060*/  BSSY B0, `(.L_x_4563) ;  /* 0x0000010000007945 */ /* 0x000fe20003800000 */
[----:B------:R-:W-:Y:S02]  /*1070*/  IMAD.MOV.U32 R8, RZ, RZ, RZ ;  /* 0x000000ffff087224 */ /* 0x000fe400078e00ff */
[----:B0-----:R-:W-:-:S05]  /*1080*/  VIADD R43, R42, 0x80 ;  /* 0x000000802a2b7836 */ /* 0x001fca0000000000 */
        /* <DEDUP_REMOVED lines=10> */
.L_x_4566:
[----:B------:R-:W-:Y:S05]  /*1130*/  BSYNC B1 ;  /* 0x0000000000017941 */ /* 0x000fea0003800000 */
.L_x_4565:
[----:B-----5:R-:W-:Y:S02]  /*1140*/  IMAD.MOV.U32 R9, RZ, RZ, R37 ;  /* 0x000000ffff097224 */ /* 0x020fe400078e0025 */
[----:B------:R-:W-:-:S07]  /*1150*/  IMAD.MOV.U32 R8, RZ, RZ, R36 ;  /* 0x000000ffff087224 */ /* 0x000fce00078e0024 */
.L_x_4564:
[----:B------:R-:W-:Y:S05]  /*1160*/  BSYNC B0 ;  /* 0x0000000000007941 */ /* 0x000fea0003800000 */
.L_x_4563:
        /* <DEDUP_REMOVED lines=14> */
.L_x_4570:
[----:B------:R-:W-:Y:S05]  /*1250*/  BSYNC B1 ;  /* 0x0000000000017941 */ /* 0x000fea0003800000 */
.L_x_4569:
[----:B-----5:R-:W-:Y:S02]  /*1260*/  IMAD.MOV.U32 R37, RZ, RZ, R25 ;  /* 0x000000ffff257224 */ /* 0x020fe400078e0019 */
[----:B------:R-:W-:-:S07]  /*1270*/  IMAD.MOV.U32 R36, RZ, RZ, R24 ;  /* 0x000000ffff247224 */ /* 0x000fce00078e0018 */
.L_x_4568:
[----:B------:R-:W-:Y:S05]  /*1280*/  BSYNC B0 ;  /* 0x0000000000007941 */ /* 0x000fea0003800000 */
.L_x_4567:
        /* <DEDUP_REMOVED lines=13> */
.L_x_4574:
[----:B------:R-:W-:Y:S05]  /*1360*/  BSYNC B1 ;  /* 0x0000000000017941 */ /* 0x000fea0003800000 */
.L_x_4573:
[----:B-----5:R-:W-:Y:S02]  /*1370*/  IMAD.MOV.U32 R39, RZ, RZ, R23 ;  /* 0x000000ffff277224 */ /* 0x020fe400078e0017 */
[----:B------:R-:W-:-:S07]  /*1380*/  IMAD.MOV.U32 R38, RZ, RZ, R22 ;  /* 0x000000ffff267224 */ /* 0x000fce00078e0016 */
.L_x_4572:
[----:B------:R-:W-:Y:S05]  /*1390*/  BSYNC B0 ;  /* 0x0000000000007941 */ /* 0x000fea0003800000 */
.L_x_4571:
        /* <DEDUP_REMOVED lines=14> */
.L_x_4578:
[----:B------:R-:W-:Y:S05]  /*1480*/  BSYNC B1 ;  /* 0x0000000000017941 */ /* 0x000fea0003800000 */
.L_x_4577:
[----:B-----5:R-:W-:Y:S02]  /*1490*/  IMAD.MOV.U32 R25, RZ, RZ, R21 ;  /* 0x000000ffff197224 */ /* 0x020fe400078e0015 */
[----:B------:R-:W-:-:S07]  /*14a0*/  IMAD.MOV.U32 R24, RZ, RZ, R20 ;  /* 0x000000ffff187224 */ /* 0x000fce00078e0014 */
.L_x_4576:
[----:B------:R-:W-:Y:S05]  /*14b0*/  BSYNC B0 ;  /* 0x0000000000007941 */ /* 0x000fea0003800000 */
.L_x_4575:
        /* <DEDUP_REMOVED lines=13> */
.L_x_4582:
[----:B------:R-:W-:Y:S05]  /*1590*/  BSYNC B1 ;  /* 0x0000000000017941 */ /* 0x000fea0003800000 */
.L_x_4581:
[----:B-----5:R-:W-:Y:S02]  /*15a0*/  IMAD.MOV.U32 R23, RZ, RZ, R19 ;  /* 0x000000ffff177224 */ /* 0x020fe400078e0013 */
[----:B------:R-:W-:-:S07]  /*15b0*/  IMAD.MOV.U32 R22, RZ, RZ, R18 ;  /* 0x000000ffff167224 */ /* 0x000fce00078e0012 */
.L_x_4580:
[----:B------:R-:W-:Y:S05]  /*15c0*/  BSYNC B0 ;  /* 0x0000000000007941 */ /* 0x000fea0003800000 */
.L_x_4579:
        /* <DEDUP_REMOVED lines=14> */
.L_x_4586:
[----:B------:R-:W-:Y:S05]  /*16b0*/  BSYNC B1 ;  /* 0x0000000000017941 */ /* 0x000fea0003800000 */
.L_x_4585:
[----:B-----5:R-:W-:Y:S02]  /*16c0*/  IMAD.MOV.U32 R19, RZ, RZ, R15 ;  /* 0x000000ffff137224 */ /* 0x020fe400078e000f */
[----:B------:R-:W-:-:S07]  /*16d0*/  IMAD.MOV.U32 R18, RZ, RZ, R14 ;  /* 0x000000ffff127224 */ /* 0x000fce00078e000e */
.L_x_4584:
[----:B------:R-:W-:Y:S05]  /*16e0*/  BSYNC B0 ;  /* 0x0000000000007941 */ /* 0x000fea0003800000 */
.L_x_4583:
        /* <DEDUP_REMOVED lines=13> */
.L_x_4590:
[----:B------:R-:W-:Y:S05]  /*17c0*/  BSYNC B1 ;  /* 0x0000000000017941 */ /* 0x000fea0003800000 */
.L_x_4589:
[----:B-----5:R-:W-:Y:S02]  /*17d0*/  IMAD.MOV.U32 R5, RZ, RZ, R13 ;  /* 0x000000ffff057224 */ /* 0x020fe400078e000d */
[----:B------:R-:W-:-:S07]  /*17e0*/  IMAD.MOV.U32 R4, RZ, RZ, R12 ;  /* 0x000000ffff047224 */ /* 0x000fce00078e000c */
.L_x_4588:
[----:B------:R-:W-:Y:S05]  /*17f0*/  BSYNC B0 ;  /* 0x0000000000007941 */ /* 0x000fea0003800000 */
.L_x_4587:
[----:B------:R-:W0:Y:S01]  /*1800*/  @!P0 LDC.64 R6, c[0x0][0x228] ;  /* 0x00008a00ff068b82 */ /* 0x000e220000000a00 */
[----:B------:R-:W-:Y:S01]  /*1810*/  @!P0 IMAD.IADD R3, R0, 0x1, R42 ;  /* 0x0000000100038824 */ /* 0x000fe200078e022a */
[----:B------:R-:W-:Y:S04]  /*1820*/  BSSY B0, `(.L_x_4591) ;  /* 0x0000031000007945 */ /* 0x000fe80003800000 */
[----:B------:R-:W-:Y:S01]  /*1830*/  BSSY B1, `(.L_x_4592) ;  /* 0x0000029000017945 */ /* 0x000fe20003800000 */
[----:B0-----:R-:W-:-:S04]  /*1840*/  @!P0 IMAD.WIDE.U32 R6, R3, 0x8, R6 ;  /* 0x0000000803068825 */ /* 0x001fc800078e0006 */
[----:B------:R-:W-:Y:S01]  /*1850*/  IMAD.MOV.U32 R3, RZ, RZ, R42 ;  /* 0x000000ffff037224 */ /* 0x000fe200078e002a */
[----:B------:R0:W-:Y:S01]  /*1860*/  @!P0 STG.E.64 desc[UR4][R6.64], R10 ;  /* 0x0000000a06008986 */ /* 0x0001e2000c101b04 */
[----:B------:R-:W-:-:S05]  /*1870*/  @!P0 IMAD.MOV.U32 R3, RZ, RZ, R43 ;  /* 0x000000ffff038224 */ /* 0x000fca00078e002b */
[----:B------:R-:W-:-:S13]  /*1880*/  ISETP.GE.AND P0, PT, R3, R2, PT ;  /* 0x000000020300720c */ /* 0x000fda0003f06270 */
[----:B0-----:R-:W-:Y:S05]  /*1890*/  @P0 BRA `(.L_x_4593) ;  /* 0x0000000000300947 */ /* 0x001fea0003800000 */
[----:B------:R-:W0:Y:S01]  /*18a0*/  LDC.64 R6, c[0x0][0x228] ;  /* 0x00008a00ff067b82 */ /* 0x000e220000000a00 */
[----:B------:R-:W-:Y:S02]  /*18b0*/  IMAD.IADD R11, R0, 0x1, R3 ;  /* 0x00000001000b7824 */ /* 0x000fe400078e0203 */
[----:B------:R-:W-:-:S05]  /*18c0*/  VIADD R3, R3, 0x80 ;  /* 0x0000008003037836 */ /* 0x000fca0000000000 */
[----:B------:R-:W-:Y:S01]  /*18d0*/  ISETP.GE.AND P0, PT, R3, R2, PT ;  /* 0x000000020300720c */ /* 0x000fe20003f06270 */
[----:B0-----:R-:W-:-:S05]  /*18e0*/  IMAD.WIDE.U32 R6, R11, 0x8, R6 ;  /* 0x000000080b067825 */ /* 0x001fca00078e0006 */
[----:B------:R0:W-:Y:S07]  /*18f0*/  STG.E.64 desc[UR4][R6.64], R8 ;  /* 0x0000000806007986 */ /* 0x0001ee000c101b04 */
[----:B------:R-:W-:Y:S05]  /*1900*/  @P0 BRA `(.L_x_4594) ;  /* 0x0000000000300947 */ /* 0x000fea0003800000 */
[----:B0-----:R-:W0:Y:S01]  /*1910*/  LDC.64 R6, c[0x0][0x228] ;  /* 0x00008a00ff067b82 */ /* 0x001e220000000a00 */
[----:B------:R-:W-:Y:S02]  /*1920*/  IMAD.IADD R9, R0, 0x1, R3 ;  /* 0x0000000100097824 */ /* 0x000fe400078e0203 */
[----:B------:R-:W-:Y:S02]  /*1930*/  VIADD R3, R3, 0x80 ;  /* 0x0000008003037836 */ /* 0x000fe40000000000 */
[----:B0-----:R-:W-:-:S05]  /*1940*/  IMAD.WIDE.U32 R6, R9, 0x8, R6 ;  /* 0x0000000809067825 */ /* 0x001fca00078e0006 */
[----:B------:R0:W-:Y:S02]  /*1950*/  STG.E.64 desc[UR4][R6.64], R36 ;  /* 0x0000002406007986 */ /* 0x0001e4000c101b04 */
.L_x_4593:
[----:B------:R-:W-:-:S13]  /*1960*/  ISETP.GE.AND P0, PT, R3, R2, PT ;  /* 0x000000020300720c */ /* 0x000fda0003f06270 */
[----:B------:R-:W-:Y:S05]  /*1970*/  @P0 BRA `(.L_x_4595) ;  /* 0x0000000000300947 */ /* 0x000fea0003800000 */
[----:B0-----:R-:W0:Y:S01]  /*1980*/  LDC.64 R6, c[0x0][0x228] ;  /* 0x00008a00ff067b82 */ /* 0x001e220000000a00 */
[----:B------:R-:W-:Y:S02]  /*1990*/  IMAD.IADD R9, R0, 0x1, R3 ;  /* 0x0000000100097824 */ /* 0x000fe400078e0203 */
[----:B------:R-:W-:Y:S02]  /*19a0*/  VIADD R3, R3, 0x80 ;  /* 0x0000008003037836 */ /* 0x000fe40000000000 */
[----:B0-----:R-:W-:-:S05]  /*19b0*/  IMAD.WIDE.U32 R6, R9, 0x8, R6 ;  /* 0x0000000809067825 */ /* 0x001fca00078e0006 */
[----:B------:R1:W-:Y:S02]  /*19c0*/  STG.E.64 desc[UR4][R6.64], R38 ;  /* 0x0000002606007986 */ /* 0x0003e4000c101b04 */
.L_x_4594:
[----:B------:R-:W-:-:S13]  /*19d0*/  ISETP.GE.AND P0, PT, R3, R2, PT ;  /* 0x000000020300720c */ /* 0x000fda0003f06270 */
[----:B------:R-:W-:Y:S05]  /*19e0*/  @P0 BRA `(.L_x_4596) ;  /* 0x0000000000340947 */ /* 0x000fea0003800000 */
[----:B01----:R-:W0:Y:S01]  /*19f0*/  LDC.64 R6, c[0x0][0x228] ;  /* 0x00008a00ff067b82 */ /* 0x003e220000000a00 */
[----:B------:R-:W-:Y:S02]  /*1a00*/  IMAD.IADD R9, R0, 0x1, R3 ;  /* 0x0000000100097824 */ /* 0x000fe400078e0203 */
[----:B------:R-:W-:Y:S02]  /*1a10*/  VIADD R3, R3, 0x80 ;  /* 0x0000008003037836 */ /* 0x000fe40000000000 */
[----:B0-----:R-:W-:-:S05]  /*1a20*/  IMAD.WIDE.U32 R6, R9, 0x8, R6 ;  /* 0x0000000809067825 */ /* 0x001fca00078e0006 */
[----:B------:R1:W-:Y:S02]  /*1a30*/  STG.E.64 desc[UR4][R6.64], R24 ;  /* 0x0000001806007986 */ /* 0x0003e4000c101b04 */
.L_x_4595:
[----:B------:R-:W-:-:S13]  /*1a40*/  ISETP.GE.AND P0, PT, R3, R2, PT ;  /* 0x000000020300720c */ /* 0x000fda0003f06270 */
[----:B------:R-:W-:Y:S05]  /*1a50*/  @P0 BREAK B1 ;  /* 0x0000000000010942 */ /* 0x000fea0003800000 */
[----:B------:R-:W-:Y:S05]  /*1a60*/  @P0 BRA `(.L_x_4597) ;  /* 0x0000000000300947 */ /* 0x000fea0003800000 */
[----:B01----:R-:W0:Y:S01]  /*1a70*/  LDC.64 R6, c[0x0][0x228] ;  /* 0x00008a00ff067b82 */ /* 0x003e220000000a00 */
[----:B------:R-:W-:Y:S02]  /*1a80*/  IMAD.IADD R9, R0, 0x1, R3 ;  /* 0x0000000100097824 */ /* 0x000fe400078e0203 */
[----:B------:R-:W-:Y:S02]  /*1a90*/  VIADD R3, R3, 0x80 ;  /* 0x0000008003037836 */ /* 0x000fe40000000000 */
[----:B0-----:R-:W-:-:S05]  /*1aa0*/  IMAD.WIDE.U32 R6, R9, 0x8, R6 ;  /* 0x0000000809067825 */ /* 0x001fca00078e0006 */
[----:B------:R2:W-:Y:S02]  /*1ab0*/  STG.E.64 desc[UR4][R6.64], R22 ;  /* 0x0000001606007986 */ /* 0x0005e4000c101b04 */
.L_x_4596:
[----:B------:R-:W-:Y:S05]  /*1ac0*/  BSYNC B1 ;  /* 0x0000000000017941 */ /* 0x000fea0003800000 */
.L_x_4592:
[----:B------:R-:W-:-:S13]  /*1ad0*/  ISETP.GE.AND P0, PT, R3, R2, PT ;  /* 0x000000020300720c */ /* 0x000fda0003f06270 */
[----:B012---:R-:W0:Y:S01]  /*1ae0*/  @!P0 LDC.64 R6, c[0x0][0x228] ;  /* 0x00008a00ff068b82 */ /* 0x007e220000000a00 */
[----:B------:R-:W-:Y:S02]  /*1af0*/  @!P0 IMAD.IADD R9, R0, 0x1, R3 ;  /* 0x0000000100098824 */ /* 0x000fe400078e0203 */
[----:B------:R-:W-:Y:S02]  /*1b00*/  @!P0 VIADD R3, R3, 0x80 ;  /* 0x0000008003038836 */ /* 0x000fe40000000000 */
[----:B0-----:R-:W-:-:S05]  /*1b10*/  @!P0 IMAD.WIDE.U32 R6, R9, 0x8, R6 ;  /* 0x0000000809068825 */ /* 0x001fca00078e0006 */
[----:B------:R2:W-:Y:S02]  /*1b20*/  @!P0 STG.E.64 desc[UR4][R6.64], R18 ;  /* 0x0000001206008986 */ /* 0x0005e4000c101b04 */
.L_x_4597:
[----:B------:R-:W-:Y:S05]  /*1b30*/  BSYNC B0 ;  /* 0x0000000000007941 */ /* 0x000fea0003800000 */
.L_x_4591:
[----:B------:R-:W-:Y:S05]  /*1b40*/  WARPSYNC.ALL ;  /* 0x0000000000007948 */ /* 0x000fea0003800000 */
[----:B------:R-:W-:-:S13]  /*1b50*/  ISETP.GE.AND P0, PT, R3, R2, PT ;  /* 0x000000020300720c */ /* 0x000fda0003f06270 */
[----:B------:R-:W-:Y:S05]  /*1b60*/  @P0 EXIT ;  /* 0x000000000000094d */ /* 0x000fea0003800000 */
[----:B012---:R-:W0:Y:S01]  /*1b70*/  LDC.64 R6, c[0x0][0x228] ;  /* 0x00008a00ff067b82 */ /* 0x007e220000000a00 */
[----:B------:R-:W-:-:S04]  /*1b80*/  IMAD.IADD R3, R0, 0x1, R3 ;  /* 0x0000000100037824 */ /* 0x000fc800078e0203 */
[----:B0-----:R-:W-:-:S05]  /*1b90*/  IMAD.WIDE.U32 R2, R3, 0x8, R6 ;  /* 0x0000000803027825 */ /* 0x001fca00078e0006 */
[----:B------:R-:W-:Y:S01]  /*1ba0*/  STG.E.64 desc[UR4][R2.64], R4 ;  /* 0x0000000402007986 */ /* 0x000fe2000c101b04 */
[----:B------:R-:W-:Y:S05]  /*1bb0*/  EXIT ;  /* 0x000000000000794d */ /* 0x000fea0003800000 */
.L_x_4598:
        /* <DEDUP_REMOVED lines=12> */
.L_x_28019:


//--------------------- .text._ZN2at6native29vectorized_elementwise_kernelILi4EZZZNS0_28launch_masked_scatter_kernelERKNS_10TensorBaseES4_S4_S4_ENKUlvE_clEvENKUlvE7_clEvEUlN3c107complexIfEEblE_St5arrayIPcLm4EEEEviT0_T1_ --------------------------
	.section	.text._ZN2at6native29vectorized_elementwise_kernelILi4EZZZNS0_28launch_masked_scatter_kernelERKNS_10TensorBaseES4_S4_S4_ENKUlvE_clEvENKUlvE7_clEvEUlN3c107complexIfEEblE_St5arrayIPcLm4EEEEviT0_T1_,"ax",@progbits
	.align	128
        .global         _ZN2at6native29vectorized_elementwise_kernelILi4EZZZNS0_28launch_masked_scatter_kernelERKNS_10TensorBaseES4_S4_S4_ENKUlvE_clEvENKUlvE7_clEvEUlN3c107complexIfEEblE_St5arrayIPcLm4EEEEviT0_T1_
        .type           _ZN2at6native29vectorized_elementwise_kernelILi4EZZZNS0_28launch_masked_scatter_kernelERKNS_10TensorBaseES4_S4_S4_ENKUlvE_clEvENKUlvE7_clEvEUlN3c107complexIfEEblE_St5arrayIPcLm4EEEEviT0_T1_,@function
        .size           _ZN2at6native29vectorized_elementwise_kernelILi4EZZZNS0_28launch_masked_scatter_kernelERKNS_10TensorBaseES4_S4_S4_ENKUlvE_clEvENKUlvE7_clEvEUlN3c107complexIfEEblE_St5arrayIPcLm4EEEEviT0_T1_,(.L_x_28020 - _ZN2at6native29vectorized_elementwise_kernelILi4EZZZNS0_28launch_masked_scatter_kernelERKNS_10TensorBaseES4_S4_S4_ENKUlvE_clEvENKUlvE7_clEvEUlN3c107complexIfEEblE_St5arrayIPcLm4EEEEviT0_T1_)
        .other          _ZN2at6native29vectorized_elementwise_kernelILi4EZZZNS0_28launch_masked_scatter_kernelERKNS_10TensorBaseES4_S4_S4_ENKUlvE_clEvENKUlvE7_clEvEUlN3c107complexIfEEblE_St5arrayIPcLm4EEEEviT0_T1_,@"STO_CUDA_ENTRY STV_DEFAULT"
_ZN2at6native29vectorized_elementwise_kernelILi4EZZZNS0_28launch_masked_scatter_kernelERKNS_10TensorBaseES4_S4_S4_ENKUlvE_clEvENKUlvE7_clEvEUlN3c107complexIfEEblE_St5arrayIPcLm4EEEEviT0_T1_:
.text._ZN2at6native29vectorized_elementwise_kernelILi4EZZZNS0_28launch_masked_scatter_kernelERKNS_10TensorBaseES4_S4_S4_ENKUlvE_clEvENKUlvE7_clEvEUlN3c107complexIfEEblE_St5arrayIPcLm4EEEEviT0_T1_:
        /* <DEDUP_REMOVED lines=18> */
[----:B------:R-:W-:-:S05]  /*0120*/  IMAD.WIDE.U32 R44, R36, 0x20, R2 ;  /* 0x00000020242c7825 */ /* 0x000fca00078e0002 */
[----:B------:R-:W5:Y:S01]  /*0130*/  LDG.E.128 R4, desc[UR4][R44.64] ;  /* 0x000000042c047981 */ /* 0x000f62000c1e1d00 */
[----:B---3--:R-:W-:-:S03]  /*0140*/  IMAD.WIDE R2, R0, 0x8, R8 ;  /* 0x0000000800027825 */ /* 0x008fc600078e0208 */
[----:B------:R-:W3:Y:S01]  /*0150*/  LDG.E.128 R12, desc[UR4][R44.64+0x10] ;  /* 0x000010042c0c7981 */ /* 0x000ee2000c1e1d00 */
[----:B------:R-:W-:-:S03]  /*0160*/  IMAD.WIDE.U32 R42, R36, 0x20, R2 ;  /* 0x00000020242a7825 */ /* 0x000fc600078e0002 */
[----:B------:R-:W3:Y:S04]  /*0170*/  LDG.E.128 R16, desc[UR4][R44.64+0x1000] ;  /* 0x001000042c107981 */ /* 0x000ee8000c1e1d00 */
[----:B------:R-:W3:Y:S04]  /*0180*/  LDG.E.128 R8, desc[UR4][R42.64] ;  /* 0x000000042a087981 */ /* 0x000ee8000c1e1d00 */
[----:B------:R-:W3:Y:S04]  /*0190*/  LDG.E.128 R20, desc[UR4][R44.64+0x1010] ;  /* 0x001010042c147981 */ /* 0x000ee8000c1e1d00 */
[----:B------:R-:W3:Y:S04]  /*01a0*/  LDG.E.128 R24, desc[UR4][R42.64+0x10] ;  /* 0x000010042a187981 */ /* 0x000ee8000c1e1d00 */
[----:B------:R-:W3:Y:S04]  /*01b0*/  LDG.E.128 R28, desc[UR4][R42.64+0x1000] ;  /* 0x001000042a1c7981 */ /* 0x000ee8000c1e1d00 */
[----:B------:R1:W3:Y:S01]  /*01c0*/  LDG.E.128 R32, desc[UR4][R42.64+0x1010] ;  /* 0x001010042a207981 */ /* 0x0002e2000c1e1d00 */
[----:B----4-:R-:W-:-:S04]  /*01d0*/  PRMT R2, R40, 0x7770, RZ ;  /* 0x0000777028027816 */ /* 0x010fc800000000ff */
[----:B------:R-:W-:Y:S02]  /*01e0*/  ISETP.NE.AND P6, PT, R2, RZ, PT ;  /* 0x000000ff0200720c */ /* 0x000fe40003fc5270 */
[----:B------:R-:W-:-:S04]  /*01f0*/  PRMT R2, R40, 0x7771, RZ ;  /* 0x0000777128027816 */ /* 0x000fc800000000ff */
[----:B------:R-:W-:-:S07]  /*0200*/  ISETP.NE.AND P5, PT, R2, RZ, PT ;  /* 0x000000ff0200720c */ /* 0x000fce0003fa5270 */
[----:B------:R-:W5:Y:S01]  /*0210*/  @P6 LDC.64 R2, c[0x0][0x218] ;  /* 0x00008600ff026b82 */ /* 0x000f620000000a00 */
[----:B------:R-:W-:-:S07]  /*0220*/  PRMT R41, R40, 0x7772, RZ ;  /* 0x0000777228297816 */ /* 0x000fce00000000ff */
[----:B0-----:R-:W0:Y:S01]  /*0230*/  @P5 LDC.64 R38, c[0x0][0x218] ;  /* 0x00008600ff265b82 */ /* 0x001e220000000a00 */
[----:B------:R-:W-:Y:S02]  /*0240*/  ISETP.NE.AND P4, PT, R41, RZ, PT ;  /* 0x000000ff2900720c */ /* 0x000fe40003f85270 */
[----:B------:R-:W-:-:S04]  /*0250*/  PRMT R40, R40, 0x7773, RZ ;  /* 0x0000777328287816 */ /* 0x000fc800000000ff */
[----:B------:R-:W-:Y:S02]  /*0260*/  ISETP.NE.AND P3, PT, R40, RZ, PT ;  /* 0x000000ff2800720c */ /* 0x000fe40003f65270 */
[C---:B--2---:R-:W-:Y:S02]  /*0270*/  PRMT R40, R37.reuse, 0x7770, RZ ;  /* 0x0000777025287816 */ /* 0x044fe400000000ff */
[----:B-----5:R-:W-:Y:S02]  /*0280*/  @P6 LEA R2, P0, R4, R2, 0x3 ;  /* 0x0000000204026211 */ /* 0x020fe400078018ff */
[----:B------:R-:W-:Y:S02]  /*0290*/  ISETP.NE.AND P2, PT, R40, RZ, PT ;  /* 0x000000ff2800720c */ /* 0x000fe40003f45270 */
[----:B------:R-:W-:Y:S02]  /*02a0*/  @P6 LEA.HI.X R3, R4, R3, R5, 0x3, P0 ;  /* 0x0000000304036211 */ /* 0x000fe400000f1c05 */
[----:B------:R-:W2:Y:S01]  /*02b0*/  @P4 LDC.64 R4, c[0x0][0x218] ;  /* 0x00008600ff044b82 */ /* 0x000ea20000000a00 */
[----:B------:R-:W-:-:S02]  /*02c0*/  PRMT R40, R37, 0x7771, RZ ;  /* 0x0000777125287816 */ /* 0x000fc400000000ff */
[----:B0-----:R-:W-:Y:S01]  /*02d0*/  @P5 LEA R38, P0, R6, R38, 0x3 ;  /* 0x0000002606265211 */ /* 0x001fe200078018ff */
[----:B---3--:R0:W3:Y:S01]  /*02e0*/  @P6 LDG.E.64 R8, desc[UR4][R2.64] ;  /* 0x0000000402086981 */ /* 0x0080e2000c1e1b00 */
[----:B------:R-:W-:Y:S02]  /*02f0*/  ISETP.NE.AND P1, PT, R40, RZ, PT ;  /* 0x000000ff2800720c */ /* 0x000fe40003f25270 */
[C---:B------:R-:W-:Y:S02]  /*0300*/  PRMT R40, R37.reuse, 0x7772, RZ ;  /* 0x0000777225287816 */ /* 0x040fe400000000ff */
[----:B------:R-:W-:Y:S01]  /*0310*/  @P5 LEA.HI.X R39, R6, R39, R7, 0x3, P0 ;  /* 0x0000002706275211 */ /* 0x000fe200000f1c07 */
[----:B-1----:R-:W1:Y:S01]  /*0320*/  @P2 LDC.64 R42, c[0x0][0x218] ;  /* 0x00008600ff2a2b82 */ /* 0x002e620000000a00 */
[----:B------:R-:W-:Y:S02]  /*0330*/  ISETP.NE.AND P0, PT, R40, RZ, PT ;  /* 0x000000ff2800720c */ /* 0x000fe40003f05270 */
[----:B------:R-:W-:Y:S01]  /*0340*/  PRMT R37, R37, 0x7773, RZ ;  /* 0x0000777325257816 */ /* 0x000fe200000000ff */
[----:B------:R-:W3:Y:S04]  /*0350*/  @P5 LDG.E.64 R10, desc[UR4][R38.64] ;  /* 0x00000004260a5981 */ /* 0x000ee8000c1e1b00 */
[----:B------:R-:W4:Y:S01]  /*0360*/  @P3 LDC.64 R6, c[0x0][0x218] ;  /* 0x00008600ff063b82 */ /* 0x000f220000000a00 */
[----:B------:R-:W-:-:S07]  /*0370*/  ISETP.NE.AND P6, PT, R37, RZ, PT ;  /* 0x000000ff2500720c */ /* 0x000fce0003fc5270 */
[----:B------:R-:W5:Y:S01]  /*0380*/  @P1 LDC.64 R40, c[0x0][0x218] ;  /* 0x00008600ff281b82 */ /* 0x000f620000000a00 */
[----:B--2---:R-:W-:-:S07]  /*0390*/  @P4 LEA R4, P5, R12, R4, 0x3 ;  /* 0x000000040c044211 */ /* 0x004fce00078a18ff */
[----:B------:R-:W2:Y:S01]  /*03a0*/  @P0 LDC.64 R44, c[0x0][0x218] ;  /* 0x00008600ff2c0b82 */ /* 0x000ea20000000a00 */
[----:B------:R-:W-:-:S05]  /*03b0*/  @P4 LEA.HI.X R5, R12, R5, R13, 0x3, P5 ;  /* 0x000000050c054211 */ /* 0x000fca00028f1c0d */
[----:B------:R-:W3:Y:S02]  /*03c0*/  @P4 LDG.E.64 R24, desc[UR4][R4.64] ;  /* 0x0000000404184981 */ /* 0x000ee4000c1e1b00 */
[----:B------:R-:W2:Y:S01]  /*03d0*/  @P6 LDC.64 R12, c[0x0][0x218] ;  /* 0x00008600ff0c6b82 */ /* 0x000ea20000000a00 */
[----:B----4-:R-:W-:-:S04]  /*03e0*/  @P3 LEA R6, P5, R14, R6, 0x3 ;  /* 0x000000060e063211 */ /* 0x010fc800078a18ff */
[----:B------:R-:W-:Y:S02]  /*03f0*/  @P3 LEA.HI.X R7, R14, R7, R15, 0x3, P5 ;  /* 0x000000070e073211 */ /* 0x000fe400028f1c0f */
[C---:B-1----:R-:W-:Y:S01]  /*0400*/  @P2 LEA R42, P5, R16.reuse, R42, 0x3 ;  /* 0x0000002a102a2211 */ /* 0x042fe200078a18ff */
[----:B0-----:R-:W0:Y:S02]  /*0410*/  LDC.64 R2, c[0x0][0x228] ;  /* 0x00008a00ff027b82 */ /* 0x001e240000000a00 */
[----:B------:R-:W4:Y:S01]  /*0420*/  @P3 LDG.E.64 R26, desc[UR4][R6.64] ;  /* 0x00000004061a3981 */ /* 0x000f22000c1e1b00 */
[----:B------:R-:W-:Y:S02]  /*0430*/  @P2 LEA.HI.X R43, R16, R43, R17, 0x3, P5 ;  /* 0x0000002b102b2211 */ /* 0x000fe400028f1c11 */
[----:B-----5:R-:W-:-:S03]  /*0440*/  @P1 LEA R40, P5, R18, R40, 0x3 ;  /* 0x0000002812281211 */ /* 0x020fc600078a18ff */
[----:B------:R-:W5:Y:S01]  /*0450*/  @P2 LDG.E.64 R28, desc[UR4][R42.64] ;  /* 0x000000042a1c2981 */ /* 0x000f62000c1e1b00 */
[----:B------:R-:W-:Y:S02]  /*0460*/  @P1 LEA.HI.X R41, R18, R41, R19, 0x3, P5 ;  /* 0x0000002912291211 */ /* 0x000fe400028f1c13 */
[----:B--2---:R-:W-:-:S03]  /*0470*/  @P0 LEA R44, P5, R20, R44, 0x3 ;  /* 0x0000002c142c0211 */ /* 0x004fc600078a18ff */
[----:B------:R-:W5:Y:S01]  /*0480*/  @P1 LDG.E.64 R30, desc[UR4][R40.64] ;  /* 0x00000004281e1981 */ /* 0x000f62000c1e1b00 */
[----:B------:R-:W-:Y:S02]  /*0490*/  @P0 LEA.HI.X R45, R20, R45, R21, 0x3, P5 ;  /* 0x0000002d142d0211 */ /* 0x000fe400028f1c15 */
[----:B------:R-:W-:-:S03]  /*04a0*/  @P6 LEA R12, P5, R22, R12, 0x3 ;  /* 0x0000000c160c6211 */ /* 0x000fc600078a18ff */
[----:B------:R-:W2:Y:S01]  /*04b0*/  @P0 LDG.E.64 R32, desc[UR4][R44.64] ;  /* 0x000000042c200981 */ /* 0x000ea2000c1e1b00 */
[----:B------:R-:W-:-:S05]  /*04c0*/  @P6 LEA.HI.X R13, R22, R13, R23, 0x3, P5 ;  /* 0x0000000d160d6211 */ /* 0x000fca00028f1c17 */
[----:B------:R-:W2:Y:S01]  /*04d0*/  @P6 LDG.E.64 R34, desc[UR4][R12.64] ;  /* 0x000000040c226981 */ /* 0x000ea2000c1e1b00 */
[----:B0-----:R-:W-:-:S04]  /*04e0*/  IMAD.WIDE.U32 R2, R0, 0x8, R2 ;  /* 0x0000000800027825 */ /* 0x001fc800078e0002 */
[----:B------:R-:W-:-:S05]  /*04f0*/  IMAD.WIDE R2, R36, 0x20, R2 ;  /* 0x0000002024027825 */ /* 0x000fca00078e0202 */
[----:B---3--:R-:W-:Y:S04]  /*0500*/  STG.E.128 desc[UR4][R2.64], R8 ;  /* 0x0000000802007986 */ /* 0x008fe8000c101d04 */
[----:B----4-:R-:W-:Y:S04]  /*0510*/  STG.E.128 desc[UR4][R2.64+0x10], R24 ;  /* 0x0000101802007986 */ /* 0x010fe8000c101d04 */
[----:B-----5:R-:W-:Y:S04]  /*0520*/  STG.E.128 desc[UR4][R2.64+0x1000], R28 ;  /* 0x0010001c02007986 */ /* 0x020fe8000c101d04 */
[----:B--2---:R-:W-:Y:S01]  /*0530*/  STG.E.128 desc[UR4][R2.64+0x1010], R32 ;  /* 0x0010102002007986 */ /* 0x004fe2000c101d04 */
[----:B------:R-:W-:Y:S05]  /*0540*/  EXIT ;  /* 0x000000000000794d */ /* 0x000fea0003800000 */
.L_x_4599:
        /* <DEDUP_REMOVED lines=170> */
.L_x_4603:
[----:B------:R-:W-:Y:S05]  /*0ff0*/  BSYNC B1 ;  /* 0x0000000000017941 */ /* 0x000fea0003800000 */
.L_x_4602:
[----:B-----5:R-:W-:Y:S02]  /*1000*/  IMAD.MOV.U32 R11, RZ, RZ, R39 ;  /* 0x000000ffff0b7224 */ /* 0x020fe400078e0027 */
[----:B------:R-:W-:-:S07]  /*1010*/  IMAD.MOV.U32 R10, RZ, RZ, R38 ;  /* 0x000000ffff0a7224 */ /* 0x000fce00078e0026 */
.L_x_4601:
[----:B------:R-:W-:Y:S05]  /*1020*/  BSYNC B0 ;  /* 0x0000000000007941 */ /* 0x000fea0003800000 */
.L_x_4600:
        /* <DEDUP_REMOVED lines=14> */
.L_x_4607:
[----:B------:R-:W-:Y:S05]  /*1110*/  BSYNC B1 ;  /* 0x0000000000017941 */ /* 0x000fea0003800000 */
.L_x_4606:
[----:B-----5:R-:W-:Y:S02]  /*1120*/  IMAD.MOV.U32 R9, RZ, RZ, R37 ;  /* 0x000000ffff097224 */ /* 0x020fe400078e0025 */
[----:B------:R-:W-:-:S07]  /*1130*/  IMAD.MOV.U32 R8, RZ, RZ, R36 ;  /* 0x000000ffff087224 */ /* 0x000fce00078e0024 */
.L_x_4605:
[----:B------:R-:W-:Y:S05]  /*1140*/  BSYNC B0 ;  /* 0x0000000000007941 */ /* 0x000fea0003800000 */
.L_x_4604:
        /* <DEDUP_REMOVED lines=14> */
.L_x_4611:
[----:B------:R-:W-:Y:S05]  /*1230*/  BSYNC B1 ;  /* 0x0000000000017941 */ /* 0x000fea0003800000 */
.L_x_4610:
[----:B-----5:R-:W-:Y:S02]  /*1240*/  IMAD.MOV.U32 R37, RZ, RZ, R25 ;  /* 0x000000ffff257224 */ /* 0x020fe400078e0019 */
[----:B------:R-:W-:-:S07]  /*1250*/  IMAD.MOV.U32 R36, RZ, RZ, R24 ;  /* 0x000000ffff247224 */ /* 0x000fce00078e0018 */
.L_x_4609:
[----:B------:R-:W-:Y:S05]  /*1260*/  BSYNC B0 ;  /* 0x0000000000007941 */ /* 0x000fea0003800000 */
.L_x_4608:
        /* <DEDUP_REMOVED lines=13> */
.L_x_4615:
[----:B------:R-:W-:Y:S05]  /*1340*/  BSYNC B1 ;  /* 0x0000000000017941 */ /* 0x000fea0003800000 */
.L_x_4614:
[----:B-----5:R-:W-:Y:S02]  /*1350*/  IMAD.MOV.U32 R39, RZ, RZ, R23 ;  /* 0x000000ffff277224 */ /* 0x020fe400078e0017 */
[----:B------:R-:W-:-:S07]  /*1360*/  IMAD.MOV.U32 R38, RZ, RZ, R22 ;  /* 0x000000ffff267224 */ /* 0x000fce00078e0016 */
.L_x_4613:
[----:B------:R-:W-:Y:S05]  /*1370*/  BSYNC B0 ;  /* 0x0000000000007941 */ /* 0x000fea0003800000 */
.L_x_4612:
        /* <DEDUP_REMOVED lines=14> */
.L_x_4619:
[----:B------:R-:W-:Y:S05]  /*1460*/  BSYNC B1 ;  /* 0x0000000000017941 */ /* 0x000fea0003800000 */
.L_x_4618:
[----:B-----5:R-:W-:Y:S02]  /*1470*/  IMAD.MOV.U32 R25, RZ, RZ, R21 ;  /* 0x000000ffff197224 */ /* 0x020fe400078e0015 */
[----:B------:R-:W-:-:S07]  /*1480*/  IMAD.MOV.U32 R24, RZ, RZ, R20 ;  /* 0x000000ffff187224 */ /* 0x000fce00078e0014 */
.L_x_4617:
[----:B------:R-:W-:Y:S05]  /*1490*/  BSYNC B0 ;  /* 0x0000000000007941 */ /* 0x000fea0003800000 */
.L_x_4616:
        /* <DEDUP_REMOVED lines=13> */
.L_x_4623:
[----:B------:R-:W-:Y:S05]  /*1570*/  BSYNC B1 ;  /* 0x0000000000017941 */ /* 0x000fea0003800000 */
.L_x_4622:
[----:B-----5:R-:W-:Y:S02]  /*1580*/  IMAD.MOV.U32 R23, RZ, RZ, R19 ;  /* 0x000000ffff177224 */ /* 0x020fe400078e0013 */
[----:B------:R-:W-:-:S07]  /*1590*/  IMAD.MOV.U32 R22, RZ, RZ, R18 ;  /* 0x000000ffff167224 */ /* 0x000fce00078e0012 */
.L_x_4621:
[----:B------:R-:W-:Y:S05]  /*15a0*/  BSYNC B0 ;  /* 0x0000000000007941 */ /* 0x000fea0003800000 */
.L_x_4620:
        /* <DEDUP_REMOVED lines=14> */
.L_x_4627:
[----:B------:R-:W-:Y:S05]  /*1690*/  BSYNC B1 ;  /* 0x0000000000017941 */ /* 0x000fea0003800000 */
.L_x_4626:
[----:B-----5:R-:W-:Y:S02]  /*16a0*/  IMAD.MOV.U32 R19, RZ, RZ, R15 ;  /* 0x000000ffff137224 */ /* 0x020fe400078e000f */
[----:B------:R-:W-:-:S07]  /*16b0*/  IMAD.MOV.U32 R18, RZ, RZ, R14 ;  /* 0x000000ffff127224 */ /* 0x000fce00078e000e */
.L_x_4625:
[----:B------:R-:W-:Y:S05]  /*16c0*/  BSYNC B0 ;  /* 0x0000000000007941 */ /* 0x000fea0003800000 */
.L_x_4624:
        /* <DEDUP_REMOVED lines=13> */
.L_x_4631:
[----:B------:R-:W-:Y:S05]  /*17a0*/  BSYNC B1 ;  /* 0x0000000000017941 */ /* 0x000fea0003800000 */
.L_x_4630:
[----:B-----5:R-:W-:Y:S02]  /*17b0*/  IMAD.MOV.U32 R5, RZ, RZ, R13 ;  /* 0x000000ffff057224 */ /* 0x020fe400078e000d */
[----:B------:R-:W-:-:S07]  /*17c0*/  IMAD.MOV.U32 R4, RZ, RZ, R12 ;  /* 0x000000ffff047224 */ /* 0x000fce00078e000c */
.L_x_4629:
[----:B------:R-:W-:Y:S05]  /*17d0*/  BSYNC B0 ;  /* 0x0000000000007941 */ /* 0x000fea0003800000 */
.L_x_4628:
        /* <DEDUP_REMOVED lines=22> */
.L_x_4634:
[----:B------:R-:W-:-:S13]  /*1940*/  ISETP.GE.AND P0, PT, R3, R2, PT ;  /* 0x000000020300720c */ /* 0x000fda0003f06270 */
[----:B------:R-:W-:Y:S05]  /*1950*/  @P0 BRA `(.L_x_4636) ;  /* 0x0000000000300947 */ /* 0x000fea0003800000 */
[----:B0-----:R-:W0:Y:S01]  /*1960*/  LDC.64 R6, c[0x0][0x228] ;  /* 0x00008a00ff067b82 */ /* 0x001e220000000a00 */
[----:B------:R-:W-:Y:S02]  /*1970*/  IMAD.IADD R9, R0, 0x1, R3 ;  /* 0x0000000100097824 */ /* 0x000fe400078e0203 */
[----:B------:R-:W-:Y:S02]  /*1980*/  VIADD R3, R3, 0x80 ;  /* 0x0000008003037836 */ /* 0x000fe40000000000 */
[----:B0-----:R-:W-:-:S05]  /*1990*/  IMAD.WIDE.U32 R6, R9, 0x8, R6 ;  /* 0x0000000809067825 */ /* 0x001fca00078e0006 */
[----:B------:R1:W-:Y:S02]  /*19a0*/  STG.E.64 desc[UR4][R6.64], R38 ;  /* 0x0000002606007986 */ /* 0x0003e4000c101b04 */
.L_x_4635:
[----:B------:R-:W-:-:S13]  /*19b0*/  ISETP.GE.AND P0, PT, R3, R2, PT ;  /* 0x000000020300720c */ /* 0x000fda0003f06270 */
[----:B------:R-:W-:Y:S05]  /*19c0*/  @P0 BRA `(.L_x_4637) ;  /* 0x0000000000340947 */ /* 0x000fea0003800000 */
[----:B01----:R-:W0:Y:S01]  /*19d0*/  LDC.64 R6, c[0x0][0x228] ;  /* 0x00008a00ff067b82 */ /* 0x003e220000000a00 */
[----:B------:R-:W-:Y:S02]  /*19e0*/  IMAD.IADD R9, R0, 0x1, R3 ;  /* 0x0000000100097824 */ /* 0x000fe400078e0203 */
[----:B------:R-:W-:Y:S02]  /*19f0*/  VIADD R3, R3, 0x80 ;  /* 0x0000008003037836 */ /* 0x000fe40000000000 */
[----:B0-----:R-:W-:-:S05]  /*1a00*/  IMAD.WIDE.U32 R6, R9, 0x8, R6 ;  /* 0x0000000809067825 */ /* 0x001fca00078e0006 */
[----:B------:R1:W-:Y:S02]  /*1a10*/  STG.E.64 desc[UR4][R6.64], R24 ;  /* 0x0000001806007986 */ /* 0x0003e4000c101b04 */
.L_x_4636:
        /* <DEDUP_REMOVED lines=8> */
.L_x_4637:
[----:B------:R-:W-:Y:S05]  /*1aa0*/  BSYNC B1 ;  /* 0x0000000000017941 */ /* 0x000fea0003800000 */
.L_x_4633:
[----:B------:R-:W-:-:S13]  /*1ab0*/  ISETP.GE.AND P0, PT, R3, R2, PT ;  /* 0x000000020300720c */ /* 0x000fda0003f06270 */
[----:B012---:R-:W0:Y:S01]  /*1ac0*/  @!P0 LDC.64 R6, c[0x0][0x228] ;  /* 0x00008a00ff068b82 */ /* 0x007e220000000a00 */
[----:B------:R-:W-:Y:S02]  /*1ad0*/  @!P0 IMAD.IADD R9, R0, 0x1, R3 ;  /* 0x0000000100098824 */ /* 0x000fe400078e0203 */
[----:B------:R-:W-:Y:S02]  /*1ae0*/  @!P0 VIADD R3, R3, 0x80 ;  /* 0x0000008003038836 */ /* 0x000fe40000000000 */
[----:B0-----:R-:W-:-:S05]  /*1af0*/  @!P0 IMAD.WIDE.U32 R6, R9, 0x8, R6 ;  /* 0x0000000809068825 */ /* 0x001fca00078e0006 */
[----:B------:R2:W-:Y:S02]  /*1b00*/  @!P0 STG.E.64 desc[UR4][R6.64], R18 ;  /* 0x0000001206008986 */ /* 0x0005e4000c101b04 */
.L_x_4638:
[----:B------:R-:W-:Y:S05]  /*1b10*/  BSYNC B0 ;  /* 0x0000000000007941 */ /* 0x000fea0003800000 */
.L_x_4632:
        /* <DEDUP_REMOVED lines=8> */
.L_x_4639:
        /* <DEDUP_REMOVED lines=14> */
.L_x_28020:


//--------------------- .text._ZN2at6native29vectorized_elementwise_kernelILi8EZZZNS0_28launch_masked_scatter_kernelERKNS_10TensorBaseES4_S4_S4_ENKUlvE_clEvENKUlvE7_clEvEUlN3c107complexIfEEblE_St5arrayIPcLm4EEEEviT0_T1_ --------------------------
	.section	.text._ZN2at6native29vectorized_elementwise_kernelILi8EZZZNS0_28launch_masked_scatter_kernelERKNS_10TensorBaseES4_S4_S4_ENKUlvE_clEvENKUlvE7_clEvEUlN3c107complexIfEEblE_St5arrayIPcLm4EEEEviT0_T1_,"ax",@progbits
	.align	128
        .global         _ZN2at6native29vectorized_elementwise_kernelILi8EZZZNS0_28launch_masked_scatter_kernelERKNS_10TensorBaseES4_S4_S4_ENKUlvE_clEvENKUlvE7_clEvEUlN3c107complexIfEEblE_St5arrayIPcLm4EEEEviT0_T1_
        .type           _ZN2at6native29vectorized_elementwise_kernelILi8EZZZNS0_28launch_masked_scatter_kernelERKNS_10TensorBaseES4_S4_S4_ENKUlvE_clEvENKUlvE7_clEvEUlN3c107complexIfEEblE_St5arrayIPcLm4EEEEviT0_T1_,@function
        .size           _ZN2at6native29vectorized_elementwise_kernelILi8EZZZNS0_28launch_masked_scatter_kernelERKNS_10TensorBaseES4_S4_S4_ENKUlvE_clEvENKUlvE7_clEvEUlN3c107complexIfEEblE_St5arrayIPcLm4EEEEviT0_T1_,(.L_x_28021 - _ZN2at6native29vectorized_elementwise_kernelILi8EZZZNS0_28launch_masked_scatter_kernelERKNS_10TensorBaseES4_S4_S4_ENKUlvE_clEvENKUlvE7_clEvEUlN3c107complexIfEEblE_St5arrayIPcLm4EEEEviT0_T1_)
        .other          _ZN2at6native29vectorized_elementwise_kernelILi8EZZZNS0_28launch_masked_scatter_kernelERKNS_10TensorBaseES4_S4_S4_ENKUlvE_clEvENKUlvE7_clEvEUlN3c107complexIfEEblE_St5arrayIPcLm4EEEEviT0_T1_,@"STO_CUDA_ENTRY STV_DEFAULT"
_ZN2at6native29vectorized_elementwise_kernelILi8EZZZNS0_28launch_masked_scatter_kernelERKNS_10TensorBaseES4_S4_S4_ENKUlvE_clEvENKUlvE7_clEvEUlN3c107complexIfEEblE_St5arrayIPcLm4EEEEviT0_T1_:
.text._ZN2at6native29vectorized_elementwise_kernelILi8EZZZNS0_28launch_masked_scatter_kernelERKNS_10TensorBaseES4_S4_S4_ENKUlvE_clEvENKUlvE7_clEvEUlN3c107complexIfEEblE_St5arrayIPcLm4EEEEviT0_T1_:
        /* <DEDUP_REMOVED lines=17> */
[----:B------:R-:W-:-:S05]  /*0110*/  IMAD.WIDE.U32 R36, R2, 0x40, R4 ;  /* 0x0000004002247825 */ /* 0x000fca00078e0004 */
[----:B------:R-:W2:Y:S01]  /*0120*/  LDG.E.128 R32, desc[UR4][R36.64] ;  /* 0x0000000424207981 */ /* 0x000ea2000c1e1d00 */
[----:B---3--:R-:W-:-:S03]  /*0130*/  IMAD.WIDE R4, R0, 0x8, R6 ;  /* 0x0000000800047825 */ /* 0x008fc600078e0206 */
[----:B------:R-:W3:Y:S01]  /*0140*/  LDG.E.128 R20, desc[UR4][R36.64+0x10] ;  /* 0x0000100424147981 */ /* 0x000ee2000c1e1d00 */
[----:B------:R-:W-:-:S03]  /*0150*/  IMAD.WIDE.U32 R40, R2, 0x40, R4 ;  /* 0x0000004002287825 */ /* 0x000fc600078e0004 */
[----:B------:R-:W5:Y:S04]  /*0160*/  LDG.E.128 R24, desc[UR4][R36.64+0x20] ;  /* 0x0000200424187981 */ /* 0x000f68000c1e1d00 */
[----:B------:R-:W3:Y:S04]  /*0170*/  LDG.E.128 R16, desc[UR4][R40.64] ;  /* 0x0000000428107981 */ /* 0x000ee8000c1e1d00 */
[----:B------:R0:W5:Y:S04]  /*0180*/  LDG.E.128 R28, desc[UR4][R36.64+0x30] ;  /* 0x00003004241c7981 */ /* 0x000168000c1e1d00 */
[----:B------:R-:W5:Y:S04]  /*0190*/  LDG.E.128 R12, desc[UR4][R40.64+0x10] ;  /* 0x00001004280c7981 */ /* 0x000f68000c1e1d00 */
[----:B------:R-:W5:Y:S04]  /*01a0*/  LDG.E.128 R8, desc[UR4][R40.64+0x20] ;  /* 0x0000200428087981 */ /* 0x000f68000c1e1d00 */
[----:B------:R1:W5:Y:S01]  /*01b0*/  LDG.E.128 R4, desc[UR4][R40.64+0x30] ;  /* 0x0000300428047981 */ /* 0x000362000c1e1d00 */
[----:B----4-:R-:W-:-:S04]  /*01c0*/  LOP3.LUT R3, R38, 0xffff, RZ, 0xc0, !PT ;  /* 0x0000ffff26037812 */ /* 0x010fc800078ec0ff */
[----:B------:R-:W-:Y:S02]  /*01d0*/  SHF.R.U32.HI R3, RZ, 0x8, R3 ;  /* 0x00000008ff037819 */ /* 0x000fe40000011603 */
[----:B------:R-:W-:Y:S02]  /*01e0*/  LOP3.LUT P6, RZ, R38, 0xff, RZ, 0xc0, !PT ;  /* 0x000000ff26ff7812 */ /* 0x000fe400078cc0ff */
[----:B------:R-:W-:-:S04]  /*01f0*/  PRMT R3, R3, 0x9910, RZ ;  /* 0x0000991003037816 */ /* 0x000fc800000000ff */
[----:B------:R-:W-:-:S07]  /*0200*/  ISETP.NE.AND P5, PT, R3, RZ, PT ;  /* 0x000000ff0300720c */ /* 0x000fce0003fa5270 */
[----:B------:R-:W2:Y:S08]  /*0210*/  @P6 LDC.64 R42, c[0x0][0x218] ;  /* 0x00008600ff2a6b82 */ /* 0x000eb00000000a00 */
[----:B0-----:R-:W0:Y:S01]  /*0220*/  @P5 LDC.64 R36, c[0x0][0x218] ;  /* 0x00008600ff245b82 */ /* 0x001e220000000a00 */
[C---:B------:R-:W-:Y:S02]  /*0230*/  PRMT R3, R38.reuse, 0x7732, RZ ;  /* 0x0000773226037816 */ /* 0x040fe400000000ff */
[----:B------:R-:W-:-:S02]  /*0240*/  PRMT R38, R38, 0x7632, R38 ;  /* 0x0000763226267816 */ /* 0x000fc40000000026 */
[----:B------:R-:W-:Y:S02]  /*0250*/  SHF.R.U32.HI R3, RZ, 0x8, R3 ;  /* 0x00000008ff037819 */ /* 0x000fe40000011603 */
[----:B------:R-:W-:Y:S02]  /*0260*/  LOP3.LUT P4, RZ, R38, 0xff, RZ, 0xc0, !PT ;  /* 0x000000ff26ff7812 */ /* 0x000fe4000788c0ff */
[----:B------:R-:W-:Y:S02]  /*0270*/  PRMT R3, R3, 0x9910, RZ ;  /* 0x0000991003037816 */ /* 0x000fe400000000ff */
[----:B--2---:R-:W-:-:S04]  /*0280*/  @P6 LEA R42, P0, R32, R42, 0x3 ;  /* 0x0000002a202a6211 */ /* 0x004fc800078018ff */
[----:B------:R-:W-:Y:S02]  /*0290*/  @P6 LEA.HI.X R43, R32, R43, R33, 0x3, P0 ;  /* 0x0000002b202b6211 */ /* 0x000fe400000f1c21 */
[C---:B------:R-:W-:Y:S02]  /*02a0*/  LOP3.LUT R33, R39.reuse, 0xffff, RZ, 0xc0, !PT ;  /* 0x0000ffff27217812 */ /* 0x040fe400078ec0ff */
[----:B0-----:R-:W-:Y:S01]  /*02b0*/  @P5 LEA R32, P0, R34, R36, 0x3 ;  /* 0x0000002422205211 */ /* 0x001fe200078018ff */
[----:B---3--:R-:W2:Y:S01]  /*02c0*/  @P6 LDG.E.64 R16, desc[UR4][R42.64] ;  /* 0x000000042a106981 */ /* 0x008ea2000c1e1b00 */
[----:B------:R-:W-:Y:S02]  /*02d0*/  PRMT R36, R39, 0x7732, RZ ;  /* 0x0000773227247816 */ /* 0x000fe400000000ff */
[----:B------:R-:W-:Y:S02]  /*02e0*/  ISETP.NE.AND P3, PT, R3, RZ, PT ;  /* 0x000000ff0300720c */ /* 0x000fe40003f65270 */
[----:B------:R-:W-:-:S02]  /*02f0*/  SHF.R.U32.HI R3, RZ, 0x8, R33 ;  /* 0x00000008ff037819 */ /* 0x000fc40000011621 */
[----:B------:R-:W-:Y:S01]  /*0300*/  @P5 LEA.HI.X R33, R34, R37, R35, 0x3, P0 ;  /* 0x0000002522215211 */ /* 0x000fe200000f1c23 */
[----:B------:R-:W-:Y:S01]  /*0310*/  IMAD.MOV.U32 R35, RZ, RZ, R36 ;  /* 0x000000ffff237224 */ /* 0x000fe200078e0024 */
[----:B------:R-:W-:Y:S01]  /*0320*/  LOP3.LUT P2, RZ, R39, 0xff, RZ, 0xc0, !PT ;  /* 0x000000ff27ff7812 */ /* 0x000fe2000784c0ff */
[----:B------:R-:W0:Y:S01]  /*0330*/  @P4 LDC.64 R36, c[0x0][0x218] ;  /* 0x00008600ff244b82 */ /* 0x000e220000000a00 */
[----:B------:R-:W-:Y:S01]  /*0340*/  PRMT R34, R3, 0x9910, RZ ;  /* 0x0000991003227816 */ /* 0x000fe200000000ff */
[----:B------:R-:W2:Y:S01]  /*0350*/  @P5 LDG.E.64 R18, desc[UR4][R32.64] ;  /* 0x0000000420125981 */ /* 0x000ea2000c1e1b00 */
[----:B------:R-:W-:Y:S02]  /*0360*/  PRMT R39, R39, 0x7632, R39 ;  /* 0x0000763227277816 */ /* 0x000fe40000000027 */
[----:B------:R-:W-:Y:S02]  /*0370*/  ISETP.NE.AND P1, PT, R34, RZ, PT ;  /* 0x000000ff2200720c */ /* 0x000fe40003f25270 */
[----:B------:R-:W-:-:S02]  /*0380*/  SHF.R.U32.HI R3, RZ, 0x8, R35 ;  /* 0x00000008ff037819 */ /* 0x000fc40000011623 */
[----:B------:R-:W3:Y:S01]  /*0390*/  @P3 LDC.64 R34, c[0x0][0x218] ;  /* 0x00008600ff223b82 */ /* 0x000ee20000000a00 */
[----:B------:R-:W-:Y:S02]  /*03a0*/  LOP3.LUT P0, RZ, R39, 0xff, RZ, 0xc0, !PT ;  /* 0x000000ff27ff7812 */ /* 0x000fe4000780c0ff */
[----:B------:R-:W-:-:S05]  /*03b0*/  PRMT R3, R3, 0x9910, RZ ;  /* 0x0000991003037816 */ /* 0x000fca00000000ff */
[----:B-1----:R-:W1:Y:S01]  /*03c0*/  @P2 LDC.64 R40, c[0x0][0x218] ;  /* 0x00008600ff282b82 */ /* 0x002e620000000a00 */
[----:B------:R-:W-:-:S07]  /*03d0*/  ISETP.NE.AND P6, PT, R3, RZ, PT ;  /* 0x000000ff0300720c */ /* 0x000fce0003fc5270 */
[----:B------:R-:W4:Y:S01]  /*03e0*/  @P1 LDC.64 R38, c[0x0][0x218] ;  /* 0x00008600ff261b82 */ /* 0x000f220000000a00 */
[----:B0-----:R-:W-:-:S07]  /*03f0*/  @P4 LEA R36, P5, R20, R36, 0x3 ;  /* 0x0000002414244211 */ /* 0x001fce00078a18ff */
[----:B------:R-:W0:Y:S01]  /*0400*/  @P0 LDC.64 R44, c[0x0][0x218] ;  /* 0x00008600ff2c0b82 */ /* 0x000e220000000a00 */
[----:B------:R-:W-:Y:S02]  /*0410*/  @P4 LEA.HI.X R37, R20, R37, R21, 0x3, P5 ;  /* 0x0000002514254211 */ /* 0x000fe400028f1c15 */
[----:B---3--:R-:W-:-:S03]  /*0420*/  @P3 LEA R34, P5, R22, R34, 0x3 ;  /* 0x0000002216223211 */ /* 0x008fc600078a18ff */
[----:B-----5:R-:W3:Y:S02]  /*0430*/  @P4 LDG.E.64 R12, desc[UR4][R36.64] ;  /* 0x00000004240c4981 */ /* 0x020ee4000c1e1b00 */
[----:B------:R-:W5:Y:S01]  /*0440*/  @P6 LDC.64 R20, c[0x0][0x218] ;  /* 0x00008600ff146b82 */ /* 0x000f620000000a00 */
[----:B------:R-:W-:Y:S02]  /*0450*/  @P3 LEA.HI.X R35, R22, R35, R23, 0x3, P5 ;  /* 0x0000002316233211 */ /* 0x000fe400028f1c17 */
[----:B-1----:R-:W-:-:S03]  /*0460*/  @P2 LEA R40, P5, R24, R40, 0x3 ;  /* 0x0000002818282211 */ /* 0x002fc600078a18ff */
[----:B------:R-:W3:Y:S01]  /*0470*/  @P3 LDG.E.64 R14, desc[UR4][R34.64] ;  /* 0x00000004220e3981 */ /* 0x000ee2000c1e1b00 */
[----:B------:R-:W-:Y:S02]  /*0480*/  @P2 LEA.HI.X R41, R24, R41, R25, 0x3, P5 ;  /* 0x0000002918292211 */ /* 0x000fe400028f1c19 */
[----:B----4-:R-:W-:-:S03]  /*0490*/  @P1 LEA R38, P5, R26, R38, 0x3 ;  /* 0x000000261a261211 */ /* 0x010fc600078a18ff */
[----:B------:R-:W4:Y:S01]  /*04a0*/  @P2 LDG.E.64 R8, desc[UR4][R40.64] ;  /* 0x0000000428082981 */ /* 0x000f22000c1e1b00 */
[----:B------:R-:W-:Y:S02]  /*04b0*/  @P1 LEA.HI.X R39, R26, R39, R27, 0x3, P5 ;  /* 0x000000271a271211 */ /* 0x000fe400028f1c1b */
[----:B0-----:R-:W-:-:S03]  /*04c0*/  @P0 LEA R44, P5, R28, R44, 0x3 ;  /* 0x0000002c1c2c0211 */ /* 0x001fc600078a18ff */
[----:B------:R-:W4:Y:S01]  /*04d0*/  @P1 LDG.E.64 R10, desc[UR4][R38.64] ;  /* 0x00000004260a1981 */ /* 0x000f22000c1e1b00 */
[----:B------:R-:W-:Y:S02]  /*04e0*/  @P0 LEA.HI.X R45, R28, R45, R29, 0x3, P5 ;  /* 0x0000002d1c2d0211 */ /* 0x000fe400028f1c1d */
[----:B-----5:R-:W-:-:S03]  /*04f0*/  @P6 LEA R22, P5, R30, R20, 0x3 ;  /* 0x000000141e166211 */ /* 0x020fc600078a18ff */
[----:B------:R-:W5:Y:S01]  /*0500*/  @P0 LDG.E.64 R4, desc[UR4][R44.64] ;  /* 0x000000042c040981 */ /* 0x000f62000c1e1b00 */
[----:B------:R-:W-:Y:S02]  /*0510*/  @P6 LEA.HI.X R23, R30, R21, R31, 0x3, P5 ;  /* 0x000000151e176211 */ /* 0x000fe400028f1c1f */
[----:B------:R-:W0:Y:S03]  /*0520*/  LDC.64 R20, c[0x0][0x228] ;  /* 0x00008a00ff147b82 */ /* 0x000e260000000a00 */
[----:B------:R-:W5:Y:S01]  /*0530*/  @P6 LDG.E.64 R6, desc[UR4][R22.64] ;  /* 0x0000000416066981 */ /* 0x000f62000c1e1b00 */
[----:B0-----:R-:W-:-:S04]  /*0540*/  IMAD.WIDE.U32 R20, R0, 0x8, R20 ;  /* 0x0000000800147825 */ /* 0x001fc800078e0014 */
[----:B------:R-:W-:-:S05]  /*0550*/  IMAD.WIDE R20, R2, 0x40, R20 ;  /* 0x0000004002147825 */ /* 0x000fca00078e0214 */
[----:B--2---:R-:W-:Y:S04]  /*0560*/  STG.E.128 desc[UR4][R20.64], R16 ;  /* 0x0000001014007986 */ /* 0x004fe8000c101d04 */
[----:B---3--:R-:W-:Y:S04]  /*0570*/  STG.E.128 desc[UR4][R20.64+0x10], R12 ;  /* 0x0000100c14007986 */ /* 0x008fe8000c101d04 */
[----:B----4-:R-:W-:Y:S04]  /*0580*/  STG.E.128 desc[UR4][R20.64+0x20], R8 ;  /* 0x0000200814007986 */ /* 0x010fe8000c101d04 */
[----:B-----5:R-:W-:Y:S01]  /*0590*/  STG.E.128 desc[UR4][R20.64+0x30], R4 ;  /* 0x0000300414007986 */ /* 0x020fe2000c101d04 */
[----:B------:R-:W-:Y:S05]  /*05a0*/  EXIT ;  /* 0x000000000000794d */ /* 0x000fea0003800000 */
.L_x_4640:
        /* <DEDUP_REMOVED lines=170> */
.L_x_4644:
[----:B------:R-:W-:Y:S05]  /*1050*/  BSYNC B1 ;  /* 0x0000000000017941 */ /* 0x000fea0003800000 */
.L_x_4643:
[----:B-----5:R-:W-:Y:S02]  /*1060*/  IMAD.MOV.U32 R11, RZ, RZ, R39 ;  /* 0x000000ffff0b7224 */ /* 0x020fe400078e0027 */
[----:B------:R-:W-:-:S07]  /*1070*/  IMAD.MOV.U32 R10, RZ, RZ, R38 ;  /* 0x000000ffff0a7224 */ /* 0x000fce00078e0026 */
.L_x_4642:
[----:B------:R-:W-:Y:S05]  /*1080*/  BSYNC B0 ;  /* 0x0000000000007941 */ /* 0x000fea0003800000 */
.L_x_4641:
        /* <DEDUP_REMOVED lines=14> */
.L_x_4648:
[----:B------:R-:W-:Y:S05]  /*1170*/  BSYNC B1 ;  /* 0x0000000000017941 */ /* 0x000fea0003800000 */
.L_x_4647:
[----:B-----5:R-:W-:Y:S02]  /*1180*/  IMAD.MOV.U32 R9, RZ, RZ, R37 ;  /* 0x000000ffff097224 */ /* 0x020fe400078e0025 */
[----:B------:R-:W-:-:S07]  /*1190*/  IMAD.MOV.U32 R8, RZ, RZ, R36 ;  /* 0x000000ffff087224 */ /* 0x000fce00078e0024 */
.L_x_4646:
[----:B------:R-:W-:Y:S05]  /*11a0*/  BSYNC B0 ;  /* 0x0000000000007941 */ /* 0x000fea0003800000 */
.L_x_4645:
        /* <DEDUP_REMOVED lines=14> */
.L_x_4652:
[----:B------:R-:W-:Y:S05]  /*1290*/  BSYNC B1 ;  /* 0x0000000000017941 */ /* 0x000fea0003800000 */
.L_x_4651:
[----:B-----5:R-:W-:Y:S02]  /*12a0*/  IMAD.MOV.U32 R37, RZ, RZ, R25 ;  /* 0x000000ffff257224 */ /* 0x020fe400078e0019 */
[----:B------:R-:W-:-:S07]  /*12b0*/  IMAD.MOV.U32 R36, RZ, RZ, R24 ;  /* 0x000000ffff247224 */ /* 0x000fce00078e0018 */
.L_x_4650:
[----:B------:R-:W-:Y:S05]  /*12c0*/  BSYNC B0 ;  /* 0x0000000000007941 */ /* 0x000fea0003800000 */
.L_x_4649:
        /* <DEDUP_REMOVED lines=13> */
.L_x_4656:
[----:B------:R-:W-:Y:S05]  /*13a0*/  BSYNC B1 ;  /* 0x0000000000017941 */ /* 0x000fea0003800000 */
.L_x_4655:
[----:B-----5:R-:W-:Y:S02]  /*13b0*/  IMAD.MOV.U32 R39, RZ, RZ, R23 ;  /* 0x000000ffff277224 */ /* 0x020fe400078e0017 */
[----:B------:R-:W-:-:S07]  /*13c0*/  IMAD.MOV.U32 R38, RZ, RZ, R22 ;  /* 0x000000ffff267224 */ /* 0x000fce00078e0016 */
.L_x_4654:
[----:B------:R-:W-:Y:S05]  /*13d0*/  BSYNC B0 ;  /* 0x0000000000007941 */ /* 0x000fea0003800000 */
.L_x_4653:
        /* <DEDUP_REMOVED lines=14> */
.L_x_4660:
[----:B------:R-:W-:Y:S05]  /*14c0*/  BSYNC B1 ;  /* 0x0000000000017941 */ /* 0x000fea0003800000 */
.L_x_4659:
[----:B-----5:R-:W-:Y:S02]  /*14d0*/  IMAD.MOV.U32 R25, RZ, RZ, R21 ;  /* 0x000000ffff197224 */ /* 0x020fe400078e0015 */
[----:B------:R-:W-:-:S07]  /*14e0*/  IMAD.MOV.U32 R24, RZ, RZ, R20 ;  /* 0x000000ffff187224 */ /* 0x000fce00078e0014 */
.L_x_4658:
[----:B------:R-:W-:Y:S05]  /*14f0*/  BSYNC B0 ;  /* 0x0000000000007941 */ /* 0x000fea0003800000 */
.L_x_4657:
        /* <DEDUP_REMOVED lines=13> */
.L_x_4664:
[----:B------:R-:W-:Y:S05]  /*15d0*/  BSYNC B1 ;  /* 0x0000000000017941 */ /* 0x000fea0003800000 */
.L_x_4663:
[----:B-----5:R-:W-:Y:S02]  /*15e0*/  IMAD.MOV.U32 R23, RZ, RZ, R19 ;  /* 0x000000ffff177224 */ /* 0x020fe400078e0013 */
[----:B------:R-:W-:-:S07]  /*15f0*/  IMAD.MOV.U32 R22, RZ, RZ, R18 ;  /* 0x000000ffff167224 */ /* 0x000fce00078e0012 */
.L_x_4662:
[----:B------:R-:W-:Y:S05]  /*1600*/  BSYNC B0 ;  /* 0x0000000000007941 */ /* 0x000fea0003800000 */
.L_x_4661:
        /* <DEDUP_REMOVED lines=14> */
.L_x_4668:
[----:B------:R-:W-:Y:S05]  /*16f0*/  BSYNC B1 ;  /* 0x0000000000017941 */ /* 0x000fea0003800000 */
.L_x_4667:
[----:B-----5:R-:W-:Y:S02]  /*1700*/  IMAD.MOV.U32 R19, RZ, RZ, R15 ;  /* 0x000000ffff137224 */ /* 0x020fe400078e000f */
[----:B------:R-:W-:-:S07]  /*1710*/  IMAD.MOV.U32 R18, RZ, RZ, R14 ;  /* 0x000000ffff127224 */ /* 0x000fce00078e000e */
.L_x_4666:
[----:B------:R-:W-:Y:S05]  /*1720*/  BSYNC B0 ;  /* 0x0000000000007941 */ /* 0x000fea0003800000 */
.L_x_4665:
        /* <DEDUP_REMOVED lines=13> */
.L_x_4672:
[----:B------:R-:W-:Y:S05]  /*1800*/  BSYNC B1 ;  /* 0x0000000000017941 */ /* 0x000fea0003800000 */
.L_x_4671:
[----:B-----5:R-:W-:Y:S02]  /*1810*/  IMAD.MOV.U32 R5, RZ, RZ, R13 ;  /* 0x000000ffff057224 */ /* 0x020fe400078e000d */
[----:B------:R-:W-:-:S07]  /*1820*/  IMAD.MOV.U32 R4, RZ, RZ, R12 ;  /* 0x000000ffff047224 */ /* 0x000fce00078e000c */
.L_x_4670:
[----:B------:R-:W-:Y:S05]  /*1830*/  BSYNC B0 ;  /* 0x0000000000007941 */ /* 0x000fea0003800000 */
.L_x_4669:
        /* <DEDUP_REMOVED lines=22> */
.L_x_4675:
[----:B------:R-:W-:-:S13]  /*19a0*/  ISETP.GE.AND P0, PT, R3, R2, PT ;  /* 0x000000020300720c */ /* 0x000fda0003f06270 */
[----:B------:R-:W-:Y:S05]  /*19b0*/  @P0 BRA `(.L_x_4677) ;  /* 0x0000000000300947 */ /* 0x000fea0003800000 */
[----:B0-----:R-:W0:Y:S01]  /*19c0*/  LDC.64 R6, c[0x0][0x228] ;  /* 0x00008a00ff067b82 */ /* 0x001e220000000a00 */
[----:B------:R-:W-:Y:S02]  /*19d0*/  IMAD.IADD R9, R0, 0x1, R3 ;  /* 0x0000000100097824 */ /* 0x000fe400078e0203 */
[----:B------:R-:W-:Y:S02]  /*19e0*/  VIADD R3, R3, 0x80 ;  /* 0x0000008003037836 */ /* 0x000fe40000000000 */
[----:B0-----:R-:W-:-:S05]  /*19f0*/  IMAD.WIDE.U32 R6, R9, 0x8, R6 ;  /* 0x0000000809067825 */ /* 0x001fca00078e0006 */
[----:B------:R1:W-:Y:S02]  /*1a00*/  STG.E.64 desc[UR4][R6.64], R38 ;  /* 0x0000002606007986 */ /* 0x0003e4000c101b04 */
.L_x_4676:
[----:B------:R-:W-:-:S13]  /*1a10*/  ISETP.GE.AND P0, PT, R3, R2, PT ;  /* 0x000000020300720c */ /* 0x000fda0003f06270 */
[----:B------:R-:W-:Y:S05]  /*1a20*/  @P0 BRA `(.L_x_4678) ;  /* 0x0000000000340947 */ /* 0x000fea0003800000 */
[----:B01----:R-:W0:Y:S01]  /*1a30*/  LDC.64 R6, c[0x0][0x228] ;  /* 0x00008a00ff067b82 */ /* 0x003e220000000a00 */
[----:B------:R-:W-:Y:S02]  /*1a40*/  IMAD.IADD R9, R0, 0x1, R3 ;  /* 0x0000000100097824 */ /* 0x000fe400078e0203 */
[----:B------:R-:W-:Y:S02]  /*1a50*/  VIADD R3, R3, 0x80 ;  /* 0x0000008003037836 */ /* 0x000fe40000000000 */
[----:B0-----:R-:W-:-:S05]  /*1a60*/  IMAD.WIDE.U32 R6, R9, 0x8, R6 ;  /* 0x0000000809067825 */ /* 0x001fca00078e0006 */
[----:B------:R1:W-:Y:S02]  /*1a70*/  STG.E.64 desc[UR4][R6.64], R24 ;  /* 0x0000001806007986 */ /* 0x0003e4000c101b04 */
.L_x_4677:
        /* <DEDUP_REMOVED lines=8> */
.L_x_4678:
[----:B------:R-:W-:Y:S05]  /*1b00*/  BSYNC B1 ;  /* 0x0000000000017941 */ /* 0x000fea0003800000 */
.L_x_4674:
[----:B------:R-:W-:-:S13]  /*1b10*/  ISETP.GE.AND P0, PT, R3, R2, PT ;  /* 0x000000020300720c */ /* 0x000fda0003f06270 */
[----:B012---:R-:W0:Y:S01]  /*1b20*/  @!P0 LDC.64 R6, c[0x0][0x228] ;  /* 0x00008a00ff068b82 */ /* 0x007e220000000a00 */
[----:B------:R-:W-:Y:S02]  /*1b30*/  @!P0 IMAD.IADD R9, R0, 0x1, R3 ;  /* 0x0000000100098824 */ /* 0x000fe400078e0203 */
[----:B------:R-:W-:Y:S02]  /*1b40*/  @!P0 VIADD R3, R3, 0x80 ;  /* 0x0000008003038836 */ /* 0x000fe40000000000 */
[----:B0-----:R-:W-:-:S05]  /*1b50*/  @!P0 IMAD.WIDE.U32 R6, R9, 0x8, R6 ;  /* 0x0000000809068825 */ /* 0x001fca00078e0006 */
[----:B------:R2:W-:Y:S02]  /*1b60*/  @!P0 STG.E.64 desc[UR4][R6.64], R18 ;  /* 0x0000001206008986 */ /* 0x0005e4000c101b04 */
.L_x_4679:
[----:B------:R-:W-:Y:S05]  /*1b70*/  BSYNC B0 ;  /* 0x0000000000007941 */ /* 0x000fea0003800000 */
.L_x_4673:
        /* <DEDUP_REMOVED lines=8> */
.L_x_4680:
        /* <DEDUP_REMOVED lines=16> */
.L_x_28021:


//--------------------- .text._ZN2at6native18elementwise_kernelILi128ELi4EZNS0_15gpu_kernel_implIZZZNS0_28launch_masked_scatter_kernelERKNS_10TensorBaseES5_S5_S5_ENKUlvE_clEvENKUlvE6_clEvEUlN3c107complexIdEEblE_EEvRNS_18TensorIteratorBaseERKT_EUliE_EEviT1_ --------------------------
	.section	.text._ZN2at6native18elementwise_kernelILi128ELi4EZNS0_15gpu_kernel_implIZZZNS0_28launch_masked_scatter_kernelERKNS_10TensorBaseES5_S5_S5_ENKUlvE_clEvENKUlvE6_clEvEUlN3c107complexIdEEblE_EEvRNS_18TensorIteratorBaseERKT_EUliE_EEviT1_,"ax",@progbits
	.align	128
        .global         _ZN2at6native18elementwise_kernelILi128ELi4EZNS0_15gpu_kernel_implIZZZNS0_28launch_masked_scatter_kernelERKNS_10TensorBaseES5_S5_S5_ENKUlvE_clEvENKUlvE6_clEvEUlN3c107complexIdEEblE_EEvRNS_18TensorIteratorBaseERKT_EUliE_EEviT1_
        .type           _ZN2at6native18elementwise_kernelILi128ELi4EZNS0_15gpu_kernel_implIZZZNS0_28launch_masked_scatter_kernelERKNS_10TensorBaseES5_S5_S5_ENKUlvE_clEvENKUlvE6_clEvEUlN3c107complexIdEEblE_EEvRNS_18TensorIteratorBaseERKT_EUliE_EEviT1_,@function
        .size           _ZN2at6native18elementwise_kernelILi128ELi4EZNS0_15gpu_kernel_implIZZZNS0_28launch_masked_scatter_kernelERKNS_10TensorBaseES5_S5_S5_ENKUlvE_clEvENKUlvE6_clEvEUlN3c107complexIdEEblE_EEvRNS_18TensorIteratorBaseERKT_EUliE_EEviT1_,(.L_x_28022 - _ZN2at6native18elementwise_kernelILi128ELi4EZNS0_15gpu_kernel_implIZZZNS0_28launch_masked_scatter_kernelERKNS_10TensorBaseES5_S5_S5_ENKUlvE_clEvENKUlvE6_clEvEUlN3c107complexIdEEblE_EEvRNS_18TensorIteratorBaseERKT_EUliE_EEviT1_)
        .other          _ZN2at6native18elementwise_kernelILi128ELi4EZNS0_15gpu_kernel_implIZZZNS0_28launch_masked_scatter_kernelERKNS_10TensorBaseES5_S5_S5_ENKUlvE_clEvENKUlvE6_clEvEUlN3c107complexIdEEblE_EEvRNS_18TensorIteratorBaseERKT_EUliE_EEviT1_,@"STO_CUDA_ENTRY STV_DEFAULT"
_ZN2at6native18elementwise_kernelILi128ELi4EZNS0_15gpu_kernel_implIZZZNS0_28launch_masked_scatter_kernelERKNS_10TensorBaseES5_S5_S5_ENKUlvE_clEvENKUlvE6_clEvEUlN3c107complexIdEEblE_EEvRNS_18TensorIteratorBaseERKT_EUliE_EEviT1_:
.text._ZN2at6native18elementwise_kernelILi128ELi4EZNS0_15gpu_kernel_implIZZZNS0_28launch_masked_scatter_kernelERKNS_10TensorBaseES5_S5_S5_ENKUlvE_clEvENKUlvE6_clEvEUlN3c107complexIdEEblE_EEvRNS_18TensorIteratorBaseERKT_EUliE_EEviT1_:
        /* <DEDUP_REMOVED lines=391> */
.L_x_4683:
        /* <DEDUP_REMOVED lines=19> */
[----:B------:R-:W-:Y:S01]  /*19a0*/  CS2R R18, SRZ ;  /* 0x0000000000127805 */ /* 0x000fe2000001ff00 */
[----:B--2---:R0:W1:Y:S01]  /*19b0*/  I2F.F64.S16 R16, R4 ;  /* 0x0000000400107312 */ /* 0x0040620000101c00 */
[----:B------:R-:W-:Y:S05]  /*19c0*/  BRA `(.L_x_4689) ;  /* 0x0000000c00d87947 */ /* 0x000fea0003800000 */
.L_x_4687:
[----:B------:R-:W2:Y:S01]  /*19d0*/  LDG.E.U8 R4, desc[UR36][R4.64] ;  /* 0x0000002404047981 */ /* 0x000ea2000c1e1100 */
[----:B------:R-:W-:Y:S01]  /*19e0*/  CS2R R18, SRZ ;  /* 0x0000000000127805 */ /* 0x000fe2000001ff00 */
[----:B--2---:R0:W1:Y:S01]  /*19f0*/  I2F.F64.U16 R16, R4 ;  /* 0x0000000400107312 */ /* 0x0040620000101800 */
[----:B------:R-:W-:Y:S05]  /*1a00*/  BRA `(.L_x_4689) ;  /* 0x0000000c00c87947 */ /* 0x000fea0003800000 */
.L_x_4686:
[----:B------:R-:W-:-:S13]  /*1a10*/  ISETP.NE.AND P0, PT, R3, 0x2, PT ;  /* 0x000000020300780c */ /* 0x000fda0003f05270 */
[----:B------:R-:W-:Y:S05]  /*1a20*/  @!P0 BRA `(.L_x_4690) ;  /* 0x0000000000308947 */ /* 0x000fea0003800000 */
[----:B------:R-:W-:-:S13]  /*1a30*/  ISETP.NE.AND P0, PT, R3, 0x3, PT ;  /* 0x000000030300780c */ /* 0x000fda0003f05270 */
[----:B------:R-:W-:Y:S05]  /*1a40*/  @!P0 BRA `(.L_x_4691) ;  /* 0x0000000000188947 */ /* 0x000fea0003800000 */
[----:B------:R-:W-:-:S13]  /*1a50*/  ISETP.NE.AND P0, PT, R3, 0x4, PT ;  /* 0x000000040300780c */ /* 0x000fda0003f05270 */
[----:B------:R-:W-:Y:S05]  /*1a60*/  @P0 BRA `(.L_x_4688) ;  /* 0x0000000c00480947 */ /* 0x000fea0003800000 */
[----:B------:R-:W2:Y:S01]  /*1a70*/  LDG.E.64 R16, desc[UR36][R4.64] ;  /* 0x0000002404107981 */ /* 0x000ea2000c1e1b00 */
[----:B------:R-:W-:Y:S01]  /*1a80*/  CS2R R18, SRZ ;  /* 0x0000000000127805 */ /* 0x000fe2000001ff00 */
[----:B--2---:R-:W0:Y:S01]  /*1a90*/  I2F.F64.S64 R16, R16 ;  /* 0x0000001000107312 */ /* 0x004e220000301c00 */
[----:B------:R-:W-:Y:S05]  /*1aa0*/  BRA `(.L_x_4689) ;  /* 0x0000000c00a07947 */ /* 0x000fea0003800000 */
.L_x_4691:
[----:B------:R-:W2:Y:S01]  /*1ab0*/  LDG.E R4, desc[UR36][R4.64] ;  /* 0x0000002404047981 */ /* 0x000ea2000c1e1900 */
[----:B------:R-:W-:Y:S01]  /*1ac0*/  CS2R R18, SRZ ;  /* 0x0000000000127805 */ /* 0x000fe2000001ff00 */
[----:B--2---:R0:W1:Y:S01]  /*1ad0*/  I2F.F64 R16, R4 ;  /* 0x0000000400107312 */ /* 0x0040620000201c00 */
[----:B------:R-:W-:Y:S05]  /*1ae0*/  BRA `(.L_x_4689) ;  /* 0x0000000c00907947 */ /* 0x000fea0003800000 */
.L_x_4690:
[----:B------:R-:W2:Y:S01]  /*1af0*/  LDG.E.U16 R4, desc[UR36][R4.64] ;  /* 0x0000002404047981 */ /* 0x000ea2000c1e1500 */
[----:B------:R-:W-:Y:S01]  /*1b00*/  CS2R R18, SRZ ;  /* 0x0000000000127805 */ /* 0x000fe2000001ff00 */
[----:B--2---:R0:W1:Y:S01]  /*1b10*/  I2F.F64.S16 R16, R4 ;  /* 0x0000000400107312 */ /* 0x0040620000101c00 */
[----:B------:R-:W-:Y:S05]  /*1b20*/  BRA `(.L_x_4689) ;  /* 0x0000000c00807947 */ /* 0x000fea0003800000 */
.L_x_4685:
[----:B------:R-:W-:-:S13]  /*1b30*/  ISETP.GT.AND P0, PT, R3, 0x6, PT ;  /* 0x000000060300780c */ /* 0x000fda0003f04270 */
[----:B------:R-:W-:Y:S05]  /*1b40*/  @P0 BRA `(.L_x_4692) ;  /* 0x00000000003c0947 */ /* 0x000fea0003800000 */
[----:B------:R-:W-:-:S13]  /*1b50*/  ISETP.NE.AND P0, PT, R3, 0x5, PT ;  /* 0x000000050300780c */ /* 0x000fda0003f05270 */
[----:B------:R-:W-:Y:S05]  /*1b60*/  @!P0 BRA `(.L_x_4693) ;  /* 0x00000000001c8947 */ /* 0x000fea0003800000 */
[----:B------:R-:W-:-:S13]  /*1b70*/  ISETP.NE.AND P0, PT, R3, 0x6, PT ;  /* 0x000000060300780c */ /* 0x000fda0003f05270 */
[----:B------:R-:W-:Y:S05]  /*1b80*/  @P0 BRA `(.L_x_4688) ;  /* 0x0000000c00000947 */ /* 0x000fea0003800000 */
[----:B------:R-:W2:Y:S01]  /*1b90*/  LDG.E R16, desc[UR36][R4.64] ;  /* 0x0000002404107981 */ /* 0x000ea2000c1e1900 */
[----:B------:R-:W-:Y:S01]  /*1ba0*/  CS2R R18, SRZ ;  /* 0x0000000000127805 */ /* 0x000fe2000001ff00 */
[----:B--2---:R-:W-:-:S06]  /*1bb0*/  FMUL.FTZ R16, R16, 1 ;  /* 0x3f80000010107820 */ /* 0x004fcc0000410000 */
[----:B------:R-:W0:Y:S01]  /*1bc0*/  F2F.F64.F32 R16, R16 ;  /* 0x0000001000107310 */ /* 0x000e220000201800 */
[----:B------:R-:W-:Y:S05]  /*1bd0*/  BRA `(.L_x_4689) ;  /* 0x0000000c00547947 */ /* 0x000fea0003800000 */
.L_x_4693:
[----:B------:R-:W2:Y:S01]  /*1be0*/  LDG.E.U16 R0, desc[UR36][R4.64] ;  /* 0x0000002404007981 */ /* 0x000ea2000c1e1500 */
[----:B------:R-:W-:Y:S01]  /*1bf0*/  CS2R R18, SRZ ;  /* 0x0000000000127805 */ /* 0x000fe2000001ff00 */
[----:B--2---:R-:W-:-:S05]  /*1c00*/  HADD2.F32 R0, -RZ, R0.H0_H0 ;  /* 0x20000000ff007230 */ /* 0x004fca0000004100 */
[----:B------:R-:W-:-:S04]  /*1c10*/  FMUL.FTZ R0, R0, 1 ;  /* 0x3f80000000007820 */ /* 0x000fc80000410000 */
[----:B------:R0:W1:Y:S01]  /*1c20*/  F2F.F64.F32 R16, R0 ;  /* 0x0000000000107310 */ /* 0x0000620000201800 */
[----:B------:R-:W-:Y:S05]  /*1c30*/  BRA `(.L_x_4689) ;  /* 0x0000000c003c7947 */ /* 0x000fea0003800000 */
.L_x_4692:
[----:B------:R-:W-:-:S13]  /*1c40*/  ISETP.NE.AND P0, PT, R3, 0x7, PT ;  /* 0x000000070300780c */ /* 0x000fda0003f05270 */
[----:B------:R-:W-:Y:S05]  /*1c50*/  @!P0 BRA `(.L_x_4694) ;  /* 0x0000000000488947 */ /* 0x000fea0003800000 */
[----:B------:R-:W-:-:S13]  /*1c60*/  ISETP.NE.AND P0, PT, R3, 0x8, PT ;  /* 0x000000080300780c */ /* 0x000fda0003f05270 */
[----:B------:R-:W-:Y:S05]  /*1c70*/  @!P0 BRA `(.L_x_4695) ;  /* 0x0000000000208947 */ /* 0x000fea0003800000 */
[----:B------:R-:W-:-:S13]  /*1c80*/  ISETP.NE.AND P0, PT, R3, 0x9, PT ;  /* 0x000000090300780c */ /* 0x000fda0003f05270 */
[----:B------:R-:W-:Y:S05]  /*1c90*/  @P0 BRA `(.L_x_4688) ;  /* 0x0000000800bc0947 */ /* 0x000fea0003800000 */
[----:B------:R-:W2:Y:S02]  /*1ca0*/  LDG.E.64 R4, desc[UR36][R4.64] ;  /* 0x0000002404047981 */ /* 0x000ea4000c1e1b00 */
[----:B--2---:R-:W-:Y:S01]  /*1cb0*/  FMUL.FTZ R18, R5, 1 ;  /* 0x3f80000005127820 */ /* 0x004fe20000410000 */
[----:B------:R-:W-:-:S05]  /*1cc0*/  FMUL.FTZ R16, R4, 1 ;  /* 0x3f80000004107820 */ /* 0x000fca0000410000 */
[----:B------:R-:W0:Y:S08]  /*1cd0*/  F2F.F64.F32 R18, R18 ;  /* 0x0000001200127310 */ /* 0x000e300000201800 */
[----:B------:R-:W1:Y:S01]  /*1ce0*/  F2F.F64.F32 R16, R16 ;  /* 0x0000001000107310 */ /* 0x000e620000201800 */
[----:B------:R-:W-:Y:S05]  /*1cf0*/  BRA `(.L_x_4689) ;  /* 0x0000000c000c7947 */ /* 0x000fea0003800000 */
.L_x_4695:
[----:B------:R-:W2:Y:S02]  /*1d00*/  LDG.E R0, desc[UR36][R4.64] ;  /* 0x0000002404007981 */ /* 0x000ea4000c1e1900 */
[--C-:B--2---:R-:W-:Y:S02]  /*1d10*/  HADD2.F32 R3, -RZ, R0.reuse.H1_H1 ;  /* 0x30000000ff037230 */ /* 0x104fe40000004100 */
[----:B------:R-:W-:-:S03]  /*1d20*/  HADD2.F32 R0, -RZ, R0.H0_H0 ;  /* 0x20000000ff007230 */ /* 0x000fc60000004100 */
[----:B------:R-:W-:Y:S02]  /*1d30*/  FMUL.FTZ R3, R3, 1 ;  /* 0x3f80000003037820 */ /* 0x000fe40000410000 */
[----:B------:R-:W-:Y:S02]  /*1d40*/  FMUL.FTZ R0, R0, 1 ;  /* 0x3f80000000007820 */ /* 0x000fe40000410000 */
[----:B------:R0:W1:Y:S08]  /*1d50*/  F2F.F64.F32 R18, R3 ;  /* 0x0000000300127310 */ /* 0x0000700000201800 */
[----:B------:R0:W2:Y:S01]  /*1d60*/  F2F.F64.F32 R16, R0 ;  /* 0x0000000000107310 */ /* 0x0000a20000201800 */
[----:B------:R-:W-:Y:S05]  /*1d70*/  BRA `(.L_x_4689) ;  /* 0x0000000800ec7947 */ /* 0x000fea0003800000 */
.L_x_4694:
[----:B------:R0:W5:Y:S01]  /*1d80*/  LDG.E.64 R16, desc[UR36][R4.64] ;  /* 0x0000002404107981 */ /* 0x000162000c1e1b00 */
[----:B------:R-:W-:Y:S01]  /*1d90*/  CS2R R18, SRZ ;  /* 0x0000000000127805 */ /* 0x000fe2000001ff00 */
[----:B------:R-:W-:Y:S06]  /*1da0*/  BRA `(.L_x_4689) ;  /* 0x0000000800e07947 */ /* 0x000fec0003800000 */
.L_x_4684:
        /* <DEDUP_REMOVED lines=9> */
[----:B------:R-:W-:Y:S01]  /*1e40*/  CS2R R18, SRZ ;  /* 0x0000000000127805 */ /* 0x000fe2000001ff00 */
[----:B------:R-:W-:Y:S01]  /*1e50*/  IMAD.MOV.U32 R16, RZ, RZ, RZ ;  /* 0x000000ffff107224 */ /* 0x000fe200078e00ff */
[----:B--2---:R-:W-:-:S04]  /*1e60*/  ISETP.NE.AND P0, PT, R4, RZ, PT ;  /* 0x000000ff0400720c */ /* 0x004fc80003f05270 */
[----:B------:R-:W-:Y:S01]  /*1e70*/  FSEL R17, RZ, 1.875, !P0 ;  /* 0x3ff00000ff117808 */ /* 0x000fe20004000000 */
[----:B------:R-:W-:Y:S08]  /*1e80*/  BRA `(.L_x_4689) ;  /* 0x0000000800a87947 */ /* 0x000ff00003800000 */
.L_x_4698:
[----:B------:R0:W5:Y:S01]  /*1e90*/  LDG.E.128 R16, desc[UR36][R4.64] ;  /* 0x0000002404107981 */ /* 0x000162000c1e1d00 */
[----:B------:R-:W-:Y:S05]  /*1ea0*/  BRA `(.L_x_4689) ;  /* 0x0000000800a07947 */ /* 0x000fea0003800000 */
.L_x_4697:
[----:B------:R-:W-:-:S13]  /*1eb0*/  ISETP.NE.AND P0, PT, R3, 0xf, PT ;  /* 0x0000000f0300780c */ /* 0x000fda0003f05270 */
[----:B------:R-:W-:Y:S05]  /*1ec0*/  @!P0 BRA `(.L_x_4699) ;  /* 0x0000000000ac8947 */ /* 0x000fea0003800000 */
[----:B------:R-:W-:-:S13]  /*1ed0*/  ISETP.NE.AND P0, PT, R3, 0x17, PT ;  /* 0x000000170300780c */ /* 0x000fda0003f05270 */
[----:B------:R-:W-:Y:S05]  /*1ee0*/  @!P0 BRA `(.L_x_4700) ;  /* 0x0000000000648947 */ /* 0x000fea0003800000 */
[----:B------:R-:W-:-:S13]  /*1ef0*/  ISETP.NE.AND P0, PT, R3, 0x18, PT ;  /* 0x000000180300780c */ /* 0x000fda0003f05270 */
[----:B------:R-:W-:Y:S05]  /*1f00*/  @P0 BRA `(.L_x_4688) ;  /* 0x0000000800200947 */ /* 0x000fea0003800000 */
[----:B------:R-:W2:Y:S01]  /*1f10*/  LDG.E.U8 R0, desc[UR36][R4.64] ;  /* 0x0000002404007981 */ /* 0x000ea2000c1e1100 */
[----:B------:R-:W-:Y:S01]  /*1f20*/  IMAD.MOV.U32 R9, RZ, RZ, -0x800000 ;  /* 0xff800000ff097424 */ /* 0x000fe200078e00ff */
[----:B------:R-:W-:Y:S01]  /*1f30*/  CS2R R18, SRZ ;  /* 0x0000000000127805 */ /* 0x000fe2000001ff00 */
        /* <DEDUP_REMOVED lines=16> */
[----:B------:R-:W-:-:S05]  /*2040*/  LOP3.LUT R7, R7, 0x80000000, R0, 0xf8, !PT ;  /* 0x8000000007077812 */ /* 0x000fca00078ef800 */
[----:B------:R-:W-:-:S04]  /*2050*/  FMUL.FTZ R7, R7, 1 ;  /* 0x3f80000007077820 */ /* 0x000fc80000410000 */
[----:B------:R0:W1:Y:S01]  /*2060*/  F2F.F64.F32 R16, R7 ;  /* 0x0000000700107310 */ /* 0x0000620000201800 */
[----:B------:R-:W-:Y:S05]  /*2070*/  BRA `(.L_x_4689) ;  /* 0x00000008002c7947 */ /* 0x000fea0003800000 */
.L_x_4700:
[----:B------:R-:W2:Y:S01]  /*2080*/  LDG.E.U8 R4, desc[UR36][R4.64] ;  /* 0x0000002404047981 */ /* 0x000ea2000c1e1100 */
[----:B------:R-:W-:Y:S01]  /*2090*/  CS2R R18, SRZ ;  /* 0x0000000000127805 */ /* 0x000fe2000001ff00 */
        /* <DEDUP_REMOVED lines=10> */
[----:B------:R-:W-:-:S05]  /*2140*/  LOP3.LUT R0, R3, 0x80000000, R0, 0xf8, !PT ;  /* 0x8000000003007812 */ /* 0x000fca00078ef800 */
[----:B------:R-:W-:-:S04]  /*2150*/  FMUL.FTZ R0, R0, 1 ;  /* 0x3f80000000007820 */ /* 0x000fc80000410000 */
[----:B------:R0:W1:Y:S01]  /*2160*/  F2F.F64.F32 R16, R0 ;  /* 0x0000000000107310 */ /* 0x0000620000201800 */
[----:B------:R-:W-:Y:S05]  /*2170*/  BRA `(.L_x_4689) ;  /* 0x0000000400ec7947 */ /* 0x000fea0003800000 */
.L_x_4699:
[----:B------:R-:W2:Y:S01]  /*2180*/  LDG.E.U16 R0, desc[UR36][R4.64] ;  /* 0x0000002404007981 */ /* 0x000ea2000c1e1500 */
[----:B------:R-:W-:Y:S01]  /*2190*/  CS2R R18, SRZ ;  /* 0x0000000000127805 */ /* 0x000fe2000001ff00 */
[----:B--2---:R-:W-:-:S04]  /*21a0*/  IMAD.U32 R0, R0, 0x10000, RZ ;  /* 0x0001000000007824 */ /* 0x004fc800078e00ff */
[----:B------:R-:W-:-:S04]  /*21b0*/  FMUL.FTZ R0, R0, 1 ;  /* 0x3f80000000007820 */ /* 0x000fc80000410000 */
[----:B------:R0:W1:Y:S01]  /*21c0*/  F2F.F64.F32 R16, R0 ;  /* 0x0000000000107310 */ /* 0x0000620000201800 */
[----:B------:R-:W-:Y:S05]  /*21d0*/  BRA `(.L_x_4689) ;  /* 0x0000000400d47947 */ /* 0x000fea0003800000 */
.L_x_4696:
        /* <DEDUP_REMOVED lines=9> */
[----:B------:R-:W-:Y:S01]  /*2270*/  CS2R R18, SRZ ;  /* 0x0000000000127805 */ /* 0x000fe2000001ff00 */
[----:B--2---:R0:W1:Y:S01]  /*2280*/  I2F.F64.U16 R16, R4 ;  /* 0x0000000400107312 */ /* 0x0040620000101800 */
[----:B------:R-:W-:Y:S05]  /*2290*/  BRA `(.L_x_4689) ;  /* 0x0000000400a47947 */ /* 0x000fea0003800000 */
.L_x_4703:
        /* <DEDUP_REMOVED lines=21> */
.L_x_4707:
[----:B------:R-:W-:Y:S05]  /*23f0*/  BSYNC B1 ;  /* 0x0000000000017941 */ /* 0x000fea0003800000 */
.L_x_4706:
[----:B------:R-:W-:Y:S01]  /*2400*/  LEA R5, R0, 0x3b800000, 0x17 ;  /* 0x3b80000000057811 */ /* 0x000fe200078eb8ff */
[----:B------:R-:W-:-:S05]  /*2410*/  IMAD.SHL.U32 R0, R3, 0x100000, RZ ;  /* 0x0010000003007824 */ /* 0x000fca00078e00ff */
[----:B------:R-:W-:-:S07]  /*2420*/  LOP3.LUT R0, R5, R0, R6, 0xfe, !PT ;  /* 0x0000000005007212 */ /* 0x000fce00078efe06 */
.L_x_4705:
[----:B------:R-:W-:Y:S05]  /*2430*/  BSYNC B0 ;  /* 0x0000000000007941 */ /* 0x000fea0003800000 */
.L_x_4704:
[----:B------:R-:W-:Y:S01]  /*2440*/  FMUL.FTZ R0, R0, 1 ;  /* 0x3f80000000007820 */ /* 0x000fe20000410000 */
[----:B------:R-:W-:-:S03]  /*2450*/  CS2R R18, SRZ ;  /* 0x0000000000127805 */ /* 0x000fc6000001ff00 */
[----:B------:R2:W3:Y:S01]  /*2460*/  F2F.F64.F32 R16, R0 ;  /* 0x0000000000107310 */ /* 0x0004e20000201800 */
[----:B------:R-:W-:Y:S05]  /*2470*/  BRA `(.L_x_4689) ;  /* 0x00000004002c7947 */ /* 0x000fea0003800000 */
.L_x_4702:
        /* <DEDUP_REMOVED lines=21> */
.L_x_4711:
[----:B------:R-:W-:Y:S05]  /*25d0*/  BSYNC B1 ;  /* 0x0000000000017941 */ /* 0x000fea0003800000 */
.L_x_4710:
[----:B------:R-:W-:Y:S01]  /*25e0*/  LEA R5, R0, 0x37800000, 0x17 ;  /* 0x3780000000057811 */ /* 0x000fe200078eb8ff */
[----:B------:R-:W-:-:S05]  /*25f0*/  IMAD.SHL.U32 R0, R3, 0x200000, RZ ;  /* 0x0020000003007824 */ /* 0x000fca00078e00ff */
[----:B------:R-:W-:-:S07]  /*2600*/  LOP3.LUT R0, R5, R0, R6, 0xfe, !PT ;  /* 0x0000000005007212 */ /* 0x000fce00078efe06 */
.L_x_4709:
[----:B------:R-:W-:Y:S05]  /*2610*/  BSYNC B0 ;  /* 0x0000000000007941 */ /* 0x000fea0003800000 */
.L_x_4708:
[----:B------:R-:W-:Y:S01]  /*2620*/  FMUL.FTZ R0, R0, 1 ;  /* 0x3f80000000007820 */ /* 0x000fe20000410000 */
[----:B------:R-:W-:-:S03]  /*2630*/  CS2R R18, SRZ ;  /* 0x0000000000127805 */ /* 0x000fc6000001ff00 */
[----:B------:R4:W0:Y:S01]  /*2640*/  F2F.F64.F32 R16, R0 ;  /* 0x0000000000107310 */ /* 0x0008220000201800 */
[----:B------:R-:W-:Y:S05]  /*2650*/  BRA `(.L_x_4689) ;  /* 0x0000000000b47947 */ /* 0x000fea0003800000 */
.L_x_4701:
        /* <DEDUP_REMOVED lines=14> */
.L_x_4715:
[----:B------:R-:W-:Y:S05]  /*2740*/  BSYNC B0 ;  /* 0x0000000000007941 */ /* 0x000fea0003800000 */
.L_x_4714:
[----:B------:R-:W-:Y:S01]  /*2750*/  FMUL.FTZ R0, R0, 1 ;  /* 0x3f80000000007820 */ /* 0x000fe20000410000 */
[----:B------:R-:W-:-:S03]  /*2760*/  CS2R R18, SRZ ;  /* 0x0000000000127805 */ /* 0x000fc6000001ff00 */
[----:B------:R0:W1:Y:S01]  /*2770*/  F2F.F64.F32 R16, R0 ;  /* 0x0000000000107310 */ /* 0x0000620000201800 */
[----:B------:R-:W-:Y:S05]  /*2780*/  BRA `(.L_x_4689) ;  /* 0x0000000000687947 */ /* 0x000fea0003800000 */
.L_x_4688:
        /* <DEDUP_REMOVED lines=16> */
.L_x_4716:
[----:B------:R-:W-:Y:S02]  /*2890*/  CS2R R16, SRZ ;  /* 0x0000000000107805 */ /* 0x000fe4000001ff00 */
[----:B------:R-:W-:Y:S01]  /*28a0*/  CS2R R18, SRZ ;  /* 0x0000000000127805 */ /* 0x000fe2000001ff00 */
[----:B------:R-:W-:Y:S06]  /*28b0*/  BRA `(.L_x_4689) ;  /* 0x00000000001c7947 */ /* 0x000fec0003800000 */
.L_x_4713:
[----:B------:R-:W2:Y:S01]  /*28c0*/  LDG.E.64 R16, desc[UR36][R4.64] ;  /* 0x0000002404107981 */ /* 0x000ea2000c1e1b00 */
[----:B------:R-:W-:Y:S01]  /*28d0*/  CS2R R18, SRZ ;  /* 0x0000000000127805 */ /* 0x000fe2000001ff00 */
[----:B--2---:R-:W0:Y:S01]  /*28e0*/  I2F.F64.U64 R16, R16 ;  /* 0x0000001000107312 */ /* 0x004e220000301800 */
[----:B------:R-:W-:Y:S05]  /*28f0*/  BRA `(.L_x_4689) ;  /* 0x00000000000c7947 */ /* 0x000fea0003800000 */
.L_x_4712:
[----:B------:R-:W2:Y:S01]  /*2900*/  LDG.E R4, desc[UR36][R4.64] ;  /* 0x0000002404047981 */ /* 0x000ea2000c1e1900 */
[----:B------:R-:W-:Y:S01]  /*2910*/  CS2R R18, SRZ ;  /* 0x0000000000127805 */ /* 0x000fe2000001ff00 */
[----:B--2---:R0:W1:Y:S06]  /*2920*/  I2F.F64.U32 R16, R4 ;  /* 0x0000000400107312 */ /* 0x00406c0000201800 */
.L_x_4689:
[----:B0-----:R-:W2:Y:S01]  /*2930*/  LDC.U8 R3, c[0x0][0x50a] ;  /* 0x00014280ff037b82 */ /* 0x001ea20000000000 */
[----:B------:R-:W-:Y:S02]  /*2940*/  ULDC.64 UR4, c[0x0][0x4e8] ;  /* 0x00013a0000047ab9 */ /* 0x000fe40000000a00 */
[----:B------:R-:W-:-:S05]  /*2950*/  IADD3 R4, P1, R26, UR4, RZ ;  /* 0x000000041a047c10 */ /* 0x000fca000ff3e0ff */
[----:B------:R-:W-:Y:S01]  /*2960*/  IMAD.X R5, RZ, RZ, UR5, P1 ;  /* 0x00000005ff057e24 */ /* 0x000fe200088e06ff */
[----:B--2-4-:R-:W-:-:S04]  /*2970*/  PRMT R0, R3, 0x9910, RZ ;  /* 0x0000991003007816 */ /* 0x014fc800000000ff */
        /* <DEDUP_REMOVED lines=14> */
.L_x_4720:
[----:B------:R-:W2:Y:S02]  /*2a60*/  LDG.E.U8 R4, desc[UR36][R4.64] ;  /* 0x0000002404047981 */ /* 0x000ea4000c1e1100 */
[----:B--2---:R-:W-:-:S04]  /*2a70*/  ISETP.NE.AND P0, PT, R4, RZ, PT ;  /* 0x000000ff0400720c */ /* 0x004fc80003f05270 */
[----:B------:R-:W-:Y:S01]  /*2a80*/  P2R R25, PR, RZ, 0x1 ;  /* 0x00000001ff197803 */ /* 0x000fe20000000000 */
[----:B------:R-:W-:Y:S08]  /*2a90*/  BRA `(.L_x_4722) ;  /* 0x0000000c00c47947 */ /* 0x000ff00003800000 */
.L_x_4719:
        /* <DEDUP_REMOVED lines=11> */
.L_x_4724:
[----:B------:R-:W2:Y:S02]  /*2b50*/  LDG.E R4, desc[UR36][R4.64] ;  /* 0x0000002404047981 */ /* 0x000ea4000c1e1900 */
[----:B--2---:R-:W-:-:S04]  /*2b60*/  ISETP.NE.AND P0, PT, R4, RZ, PT ;  /* 0x000000ff0400720c */ /* 0x004fc80003f05270 */
[----:B------:R-:W-:Y:S01]  /*2b70*/  P2R R25, PR, RZ, 0x1 ;  /* 0x00000001ff197803 */ /* 0x000fe20000000000 */
[----:B------:R-:W-:Y:S08]  /*2b80*/  BRA `(.L_x_4722) ;  /* 0x0000000c00887947 */ /* 0x000ff00003800000 */
.L_x_4723:
[----:B------:R-:W2:Y:S02]  /*2b90*/  LDG.E.U16 R4, desc[UR36][R4.64] ;  /* 0x0000002404047981 */ /* 0x000ea4000c1e1500 */
[----:B--2---:R-:W-:-:S04]  /*2ba0*/  ISETP.NE.AND P0, PT, R4, RZ, PT ;  /* 0x000000ff0400720c */ /* 0x004fc80003f05270 */
[----:B------:R-:W-:Y:S01]  /*2bb0*/  P2R R25, PR, RZ, 0x1 ;  /* 0x00000001ff197803 */ /* 0x000fe20000000000 */
[----:B------:R-:W-:Y:S08]  /*2bc0*/  BRA `(.L_x_4722) ;  /* 0x0000000c00787947 */ /* 0x000ff00003800000 */
.L_x_4718:
        /* <DEDUP_REMOVED lines=10> */
.L_x_4726:
[----:B------:R-:W2:Y:S02]  /*2c70*/  LDG.E.U16 R0, desc[UR36][R4.64] ;  /* 0x0000002404007981 */ /* 0x000ea4000c1e1500 */
[----:B--2---:R-:W-:-:S05]  /*2c80*/  HADD2.F32 R0, -RZ, R0.H0_H0 ;  /* 0x20000000ff007230 */ /* 0x004fca0000004100 */
[----:B------:R-:W-:-:S04]  /*2c90*/  FSETP.NEU.FTZ.AND P0, PT, R0, RZ, PT ;  /* 0x000000ff0000720b */ /* 0x000fc80003f1d000 */
[----:B------:R-:W-:Y:S01]  /*2ca0*/  P2R R25, PR, RZ, 0x1 ;  /* 0x00000001ff197803 */ /* 0x000fe20000000000 */
[----:B------:R-:W-:Y:S08]  /*2cb0*/  BRA `(.L_x_4722) ;  /* 0x0000000c003c7947 */ /* 0x000ff00003800000 */
.L_x_4725:
        /* <DEDUP_REMOVED lines=12> */
.L_x_4728:
        /* <DEDUP_REMOVED lines=11> */
.L_x_4727:
[----:B------:R-:W2:Y:S02]  /*2e30*/  LDG.E.64 R4, desc[UR36][R4.64] ;  /* 0x0000002404047981 */ /* 0x000ea4000c1e1b00 */
[----:B--2---:R-:W-:-:S06]  /*2e40*/  DSETP.NEU.AND P0, PT, R4, RZ, PT ;  /* 0x000000ff0400722a */ /* 0x004fcc0003f0d000 */
[----:B------:R-:W-:Y:S01]  /*2e50*/  P2R R25, PR, RZ, 0x1 ;  /* 0x00000001ff197803 */ /* 0x000fe20000000000 */
[----:B------:R-:W-:Y:S07]  /*2e60*/  BRA `(.L_x_4722) ;  /* 0x0000000800d07947 */ /* 0x000fee0003800000 */
.L_x_4717:
        /* <DEDUP_REMOVED lines=12> */
.L_x_4731:
[----:B------:R-:W2:Y:S02]  /*2f30*/  LDG.E.128 R4, desc[UR36][R4.64] ;  /* 0x0000002404047981 */ /* 0x000ea4000c1e1d00 */
[----:B--2---:R-:W-:-:S06]  /*2f40*/  DSETP.NEU.AND P0, PT, R6, RZ, PT ;  /* 0x000000ff0600722a */ /* 0x004fcc0003f0d000 */
[----:B------:R-:W-:-:S06]  /*2f50*/  DSETP.NEU.OR P0, PT, R4, RZ, P0 ;  /* 0x000000ff0400722a */ /* 0x000fcc000070d400 */
[----:B------:R-:W-:Y:S01]  /*2f60*/  P2R R25, PR, RZ, 0x1 ;  /* 0x00000001ff197803 */ /* 0x000fe20000000000 */
[----:B------:R-:W-:Y:S07]  /*2f70*/  BRA `(.L_x_4722) ;  /* 0x00000008008c7947 */ /* 0x000fee0003800000 */
.L_x_4730:
        /* <DEDUP_REMOVED lines=28> */
.L_x_4733:
        /* <DEDUP_REMOVED lines=15> */
.L_x_4732:
[----:B------:R-:W2:Y:S02]  /*3230*/  LDG.E.U16 R0, desc[UR36][R4.64] ;  /* 0x0000002404007981 */ /* 0x000ea4000c1e1500 */
[----:B--2---:R-:W-:-:S05]  /*3240*/  IMAD.U32 R0, R0, 0x10000, RZ ;  /* 0x0001000000007824 */ /* 0x004fca00078e00ff */
[----:B------:R-:W-:-:S04]  /*3250*/  FSETP.NEU.FTZ.AND P0, PT, R0, RZ, PT ;  /* 0x000000ff0000720b */ /* 0x000fc80003f1d000 */
[----:B------:R-:W-:Y:S01]  /*3260*/  P2R R25, PR, RZ, 0x1 ;  /* 0x00000001ff197803 */ /* 0x000fe20000000000 */
[----:B------:R-:W-:Y:S08]  /*3270*/  BRA `(.L_x_4722) ;  /* 0x0000000400cc7947 */ /* 0x000ff00003800000 */
.L_x_4729:
        /* <DEDUP_REMOVED lines=12> */
.L_x_4736:
        /* <DEDUP_REMOVED lines=21> */
.L_x_4740:
[----:B------:R-:W-:Y:S05]  /*3490*/  BSYNC B1 ;  /* 0x0000000000017941 */ /* 0x000fea0003800000 */
.L_x_4739:
[----:B------:R-:W-:Y:S01]  /*34a0*/  LEA R5, R0, 0x3b800000, 0x17 ;  /* 0x3b80000000057811 */ /* 0x000fe200078eb8ff */
[----:B------:R-:W-:-:S05]  /*34b0*/  IMAD.SHL.U32 R0, R3, 0x100000, RZ ;  /* 0x0010000003007824 */ /* 0x000fca00078e00ff */
[----:B------:R-:W-:-:S07]  /*34c0*/  LOP3.LUT R0, R5, R0, R6, 0xfe, !PT ;  /* 0x0000000005007212 */ /* 0x000fce00078efe06 */
.L_x_4738:
[----:B------:R-:W-:Y:S05]  /*34d0*/  BSYNC B0 ;  /* 0x0000000000007941 */ /* 0x000fea0003800000 */
.L_x_4737:
[----:B------:R-:W-:-:S04]  /*34e0*/  FSETP.NEU.FTZ.AND P0, PT, R0, RZ, PT ;  /* 0x000000ff0000720b */ /* 0x000fc80003f1d000 */
[----:B------:R-:W-:Y:S01]  /*34f0*/  P2R R25, PR, RZ, 0x1 ;  /* 0x00000001ff197803 */ /* 0x000fe20000000000 */
[----:B------:R-:W-:Y:S08]  /*3500*/  BRA `(.L_x_4722) ;  /* 0x0000000400287947 */ /* 0x000ff00003800000 */
.L_x_4735:
        /* <DEDUP_REMOVED lines=21> */
.L_x_4744:
[----:B------:R-:W-:Y:S05]  /*3660*/  BSYNC B1 ;  /* 0x0000000000017941 */ /* 0x000fea0003800000 */
.L_x_4743:
[----:B------:R-:W-:Y:S01]  /*3670*/  LEA R5, R0, 0x37800000, 0x17 ;  /* 0x3780000000057811 */ /* 0x000fe200078eb8ff */
[----:B------:R-:W-:-:S05]  /*3680*/  IMAD.SHL.U32 R0, R3, 0x200000, RZ ;  /* 0x0020000003007824 */ /* 0x000fca00078e00ff */
[----:B------:R-:W-:-:S07]  /*3690*/  LOP3.LUT R0, R5, R0, R6, 0xfe, !PT ;  /* 0x0000000005007212 */ /* 0x000fce00078efe06 */
.L_x_4742:
[----:B------:R-:W-:Y:S05]  /*36a0*/  BSYNC B0 ;  /* 0x0000000000007941 */ /* 0x000fea0003800000 */
.L_x_4741:
[----:B------:R-:W-:-:S04]  /*36b0*/  FSETP.NEU.FTZ.AND P0, PT, R0, RZ, PT ;  /* 0x000000ff0000720b */ /* 0x000fc80003f1d000 */
[----:B------:R-:W-:Y:S01]  /*36c0*/  P2R R25, PR, RZ, 0x1 ;  /* 0x00000001ff197803 */ /* 0x000fe20000000000 */
[----:B------:R-:W-:Y:S08]  /*36d0*/  BRA `(.L_x_4722) ;  /* 0x0000000000b47947 */ /* 0x000ff00003800000 */
.L_x_4734:
        /* <DEDUP_REMOVED lines=14> */
.L_x_4748:
[----:B------:R-:W-:Y:S05]  /*37c0*/  BSYNC B0 ;  /* 0x0000000000007941 */ /* 0x000fea0003800000 */
.L_x_4747:
[----:B------:R-:W-:-:S04]  /*37d0*/  FSETP.NEU.FTZ.AND P0, PT, R0, RZ, PT ;  /* 0x000000ff0000720b */ /* 0x000fc80003f1d000 */
[----:B------:R-:W-:Y:S01]  /*37e0*/  P2R R25, PR, RZ, 0x1 ;  /* 0x00000001ff197803 */ /* 0x000fe20000000000 */
[----:B------:R-:W-:Y:S08]  /*37f0*/  BRA `(.L_x_4722) ;  /* 0x00000000006c7947 */ /* 0x000ff00003800000 */
.L_x_4721:
        /* <DEDUP_REMOVED lines=16> */
.L_x_4749:
[----:B------:R-:W-:-:S04]  /*3900*/  PLOP3.LUT P0, PT, PT, PT, PT, 0x8, 0x0 ;  /* 0x000000000000781c */ /* 0x000fc80003f0e170 */
[----:B------:R-:W-:Y:S01]  /*3910*/  P2R R25, PR, RZ, 0x1 ;  /* 0x00000001ff197803 */ /* 0x000fe20000000000 */
[----:B------:R-:W-:Y:S08]  /*3920*/  BRA `(.L_x_4722) ;  /* 0x0000000000207947 */ /* 0x000ff00003800000 */
.L_x_4746:
[----:B------:R-:W2:Y:S02]  /*3930*/  LDG.E.64 R4, desc[UR36][R4.64] ;  /* 0x0000002404047981 */ /* 0x000ea4000c1e1b00 */
[----:B--2---:R-:W-:-:S04]  /*3940*/  ISETP.NE.U32.AND P0, PT, R4, RZ, PT ;  /* 0x000000ff0400720c */ /* 0x004fc80003f05070 */
[----:B------:R-:W-:-:S04]  /*3950*/  ISETP.NE.AND.EX P0, PT, R5, RZ, PT, P0 ;  /* 0x000000ff0500720c */ /* 0x000fc80003f05300 */
[----:B------:R-:W-:Y:S01]  /*3960*/  P2R R25, PR, RZ, 0x1 ;  /* 0x00000001ff197803 */ /* 0x000fe20000000000 */
[----:B------:R-:W-:Y:S08]  /*3970*/  BRA `(.L_x_4722) ;  /* 0x00000000000c7947 */ /* 0x000ff00003800000 */
.L_x_4745:
[----:B------:R-:W2:Y:S02]  /*3980*/  LDG.E R4, desc[UR36][R4.64] ;  /* 0x0000002404047981 */ /* 0x000ea4000c1e1900 */
[----:B--2---:R-:W-:-:S04]  /*3990*/  ISETP.NE.AND P0, PT, R4, RZ, PT ;  /* 0x000000ff0400720c */ /* 0x004fc80003f05270 */
[----:B------:R-:W-:-:S09]  /*39a0*/  P2R R25, PR, RZ, 0x1 ;  /* 0x00000001ff197803 */ /* 0x000fd20000000000 */
.L_x_4722:
        /* <DEDUP_REMOVED lines=18> */
.L_x_4753:
[----:B------:R0:W5:Y:S01]  /*3ad0*/  LDG.E.U8 R2, desc[UR36][R4.64] ;  /* 0x0000002404027981 */ /* 0x000162000c1e1100 */
[----:B------:R-:W-:Y:S01]  /*3ae0*/  IMAD.MOV.U32 R3, RZ, RZ, RZ ;  /* 0x000000ffff037224 */ /* 0x000fe200078e00ff */
[----:B------:R-:W-:Y:S06]  /*3af0*/  BRA `(.L_x_4755) ;  /* 0x0000000c00487947 */ /* 0x000fec0003800000 */
.L_x_4752:
        /* <DEDUP_REMOVED lines=8> */
.L_x_4757:
[----:B------:R-:W2:Y:S02]  /*3b80*/  LDG.E R2, desc[UR36][R4.64] ;  /* 0x0000002404027981 */ /* 0x000ea4000c1e1900 */
[----:B--2---:R-:W-:Y:S01]  /*3b90*/  SHF.R.S32.HI R3, RZ, 0x1f, R2 ;  /* 0x0000001fff037819 */ /* 0x004fe20000011402 */
[----:B------:R-:W-:Y:S06]  /*3ba0*/  BRA `(.L_x_4755) ;  /* 0x0000000c001c7947 */ /* 0x000fec0003800000 */
.L_x_4756:
[----:B------:R-:W2:Y:S02]  /*3bb0*/  LDG.E.S16 R2, desc[UR36][R4.64] ;  /* 0x0000002404027981 */ /* 0x000ea4000c1e1700 */
[----:B--2---:R-:W-:Y:S01]  /*3bc0*/  SHF.R.S32.HI R3, RZ, 0x1f, R2 ;  /* 0x0000001fff037819 */ /* 0x004fe20000011402 */
[----:B------:R-:W-:Y:S06]  /*3bd0*/  BRA `(.L_x_4755) ;  /* 0x0000000c00107947 */ /* 0x000fec0003800000 */
.L_x_4751:
        /* <DEDUP_REMOVED lines=9> */
.L_x_4759:
[----:B------:R-:W2:Y:S02]  /*3c70*/  LDG.E.U16 R4, desc[UR36][R4.64] ;  /* 0x0000002404047981 */ /* 0x000ea4000c1e1500 */
[----:B--2---:R-:W-:-:S06]  /*3c80*/  HADD2.F32 R2, -RZ, R4.H0_H0 ;  /* 0x20000004ff027230 */ /* 0x004fcc0000004100 */
[----:B------:R-:W0:Y:S01]  /*3c90*/  F2I.S64.TRUNC R2, R2 ;  /* 0x0000000200027311 */ /* 0x000e22000020d900 */
[----:B------:R-:W-:Y:S05]  /*3ca0*/  BRA `(.L_x_4755) ;  /* 0x0000000800dc7947 */ /* 0x000fea0003800000 */
.L_x_4758:
[----:B------:R-:W-:-:S13]  /*3cb0*/  ISETP.NE.AND P0, PT, R0, 0x7, PT ;  /* 0x000000070000780c */ /* 0x000fda0003f05270 */
[----:B------:R-:W-:Y:S05]  /*3cc0*/  @!P0 BRA `(.L_x_4760) ;  /* 0x00000000002c8947 */ /* 0x000fea0003800000 */
[----:B------:R-:W-:-:S13]  /*3cd0*/  ISETP.NE.AND P0, PT, R0, 0x8, PT ;  /* 0x000000080000780c */ /* 0x000fda0003f05270 */
[----:B------:R-:W-:Y:S05]  /*3ce0*/  @!P0 BRA `(.L_x_4761) ;  /* 0x0000000000148947 */ /* 0x000fea0003800000 */
[----:B------:R-:W-:-:S13]  /*3cf0*/  ISETP.NE.AND P0, PT, R0, 0x9, PT ;  /* 0x000000090000780c */ /* 0x000fda0003f05270 */
[----:B------:R-:W-:Y:S05]  /*3d00*/  @P0 BRA `(.L_x_4754) ;  /* 0x00000008006c0947 */ /* 0x000fea0003800000 */
[----:B------:R-:W2:Y:S02]  /*3d10*/  LDG.E R2, desc[UR36][R4.64] ;  /* 0x0000002404027981 */ /* 0x000ea4000c1e1900 */
[----:B--2---:R-:W4:Y:S01]  /*3d20*/  F2I.S64.TRUNC R2, R2 ;  /* 0x0000000200027311 */ /* 0x004f22000020d900 */
[----:B------:R-:W-:Y:S05]  /*3d30*/  BRA `(.L_x_4755) ;  /* 0x0000000800b87947 */ /* 0x000fea0003800000 */
.L_x_4761:
[----:B------:R-:W2:Y:S02]  /*3d40*/  LDG.E.U16 R4, desc[UR36][R4.64] ;  /* 0x0000002404047981 */ /* 0x000ea4000c1e1500 */
[----:B--2---:R-:W-:-:S06]  /*3d50*/  HADD2.F32 R2, -RZ, R4.H0_H0 ;  /* 0x20000004ff027230 */ /* 0x004fcc0000004100 */
[----:B------:R-:W0:Y:S01]  /*3d60*/  F2I.S64.TRUNC R2, R2 ;  /* 0x0000000200027311 */ /* 0x000e22000020d900 */
[----:B------:R-:W-:Y:S05]  /*3d70*/  BRA `(.L_x_4755) ;  /* 0x0000000800a87947 */ /* 0x000fea0003800000 */
.L_x_4760:
[----:B------:R-:W2:Y:S02]  /*3d80*/  LDG.E.64 R2, desc[UR36][R4.64] ;  /* 0x0000002404027981 */ /* 0x000ea4000c1e1b00 */
[----:B--2---:R-:W0:Y:S01]  /*3d90*/  F2I.S64.F64.TRUNC R2, R2 ;  /* 0x0000000200027311 */ /* 0x004e22000030d900 */
[----:B------:R-:W-:Y:S05]  /*3da0*/  BRA `(.L_x_4755) ;  /* 0x00000008009c7947 */ /* 0x000fea0003800000 */
.L_x_4750:
        /* <DEDUP_REMOVED lines=13> */
.L_x_4764:
[----:B------:R-:W2:Y:S02]  /*3e80*/  LDG.E.64 R2, desc[UR36][R4.64] ;  /* 0x0000002404027981 */ /* 0x000ea4000c1e1b00 */
[----:B--2---:R-:W0:Y:S01]  /*3e90*/  F2I.S64.F64.TRUNC R2, R2 ;  /* 0x0000000200027311 */ /* 0x004e22000030d900 */
[----:B------:R-:W-:Y:S05]  /*3ea0*/  BRA `(.L_x_4755) ;  /* 0x00000008005c7947 */ /* 0x000fea0003800000 */
.L_x_4763:
        /* <DEDUP_REMOVED lines=27> */
.L_x_4766:
        /* <DEDUP_REMOVED lines=14> */
.L_x_4765:
[----:B------:R-:W2:Y:S02]  /*4140*/  LDG.E.U16 R2, desc[UR36][R4.64] ;  /* 0x0000002404027981 */ /* 0x000ea4000c1e1500 */
[----:B--2---:R-:W-:-:S06]  /*4150*/  IMAD.U32 R2, R2, 0x10000, RZ ;  /* 0x0001000002027824 */ /* 0x004fcc00078e00ff */
[----:B------:R-:W0:Y:S01]  /*4160*/  F2I.S64.TRUNC R2, R2 ;  /* 0x0000000200027311 */ /* 0x000e22000020d900 */
[----:B------:R-:W-:Y:S05]  /*4170*/  BRA `(.L_x_4755) ;  /* 0x0000000400a87947 */ /* 0x000fea0003800000 */
.L_x_4762:
        /* <DEDUP_REMOVED lines=11> */
.L_x_4769:
        /* <DEDUP_REMOVED lines=21> */
.L_x_4773:
[----:B------:R-:W-:Y:S05]  /*4380*/  BSYNC B1 ;  /* 0x0000000000017941 */ /* 0x000fea0003800000 */
.L_x_4772:
[----:B------:R-:W-:Y:S01]  /*4390*/  IMAD.SHL.U32 R2, R2, 0x100000, RZ ;  /* 0x0010000002027824 */ /* 0x000fe200078e00ff */
[----:B------:R-:W-:-:S04]  /*43a0*/  LEA R3, R0, 0x3b800000, 0x17 ;  /* 0x3b80000000037811 */ /* 0x000fc800078eb8ff */
[----:B------:R-:W-:-:S07]  /*43b0*/  LOP3.LUT R2, R3, R2, R4, 0xfe, !PT ;  /* 0x0000000203027212 */ /* 0x000fce00078efe04 */
.L_x_4771:
[----:B------:R-:W-:Y:S05]  /*43c0*/  BSYNC B0 ;  /* 0x0000000000007941 */ /* 0x000fea0003800000 */
.L_x_4770:
[----:B------:R-:W0:Y:S01]  /*43d0*/  F2I.S64.TRUNC R2, R2 ;  /* 0x0000000200027311 */ /* 0x000e22000020d900 */
[----:B------:R-:W-:Y:S05]  /*43e0*/  BRA `(.L_x_4755) ;  /* 0x00000004000c7947 */ /* 0x000fea0003800000 */
.L_x_4768:
        /* <DEDUP_REMOVED lines=21> */
.L_x_4777:
[----:B------:R-:W-:Y:S05]  /*4540*/  BSYNC B1 ;  /* 0x0000000000017941 */ /* 0x000fea0003800000 */
.L_x_4776:
[----:B------:R-:W-:Y:S01]  /*4550*/  IMAD.SHL.U32 R2, R2, 0x200000, RZ ;  /* 0x0020000002027824 */ /* 0x000fe200078e00ff */
[----:B------:R-:W-:-:S04]  /*4560*/  LEA R3, R0, 0x37800000, 0x17 ;  /* 0x3780000000037811 */ /* 0x000fc800078eb8ff */
[----:B------:R-:W-:-:S07]  /*4570*/  LOP3.LUT R2, R3, R2, R4, 0xfe, !PT ;  /* 0x0000000203027212 */ /* 0x000fce00078efe04 */
.L_x_4775:
[----:B------:R-:W-:Y:S05]  /*4580*/  BSYNC B0 ;  /* 0x0000000000007941 */ /* 0x000fea0003800000 */
.L_x_4774:
[----:B------:R-:W0:Y:S01]  /*4590*/  F2I.S64.TRUNC R2, R2 ;  /* 0x0000000200027311 */ /* 0x000e22000020d900 */
[----:B------:R-:W-:Y:S05]  /*45a0*/  BRA `(.L_x_4755) ;  /* 0x00000000009c7947 */ /* 0x000fea0003800000 */
.L_x_4767:
        /* <DEDUP_REMOVED lines=14> */
.L_x_4781:
[----:B------:R-:W-:Y:S05]  /*4690*/  BSYNC B0 ;  /* 0x0000000000007941 */ /* 0x000fea0003800000 */
.L_x_4780:
[----:B------:R-:W0:Y:S01]  /*46a0*/  F2I.S64.TRUNC R2, R2 ;  /* 0x0000000200027311 */ /* 0x000e22000020d900 */
[----:B------:R-:W-:Y:S05]  /*46b0*/  BRA `(.L_x_4755) ;  /* 0x0000000000587947 */ /* 0x000fea0003800000 */
.L_x_4754:
        /* <DEDUP_REMOVED lines=16> */
.L_x_4782:
[----:B------:R-:W-:Y:S01]  /*47c0*/  CS2R R2, SRZ ;  /* 0x0000000000027805 */ /* 0x000fe2000001ff00 */
[----:B------:R-:W-:Y:S06]  /*47d0*/  BRA `(.L_x_4755) ;  /* 0x0000000000107947 */ /* 0x000fec0003800000 */
.L_x_4779:
[----:B------:R0:W5:Y:S01]  /*47e0*/  LDG.E.64 R2, desc[UR36][R4.64] ;  /* 0x0000002404027981 */ /* 0x000162000c1e1b00 */
[----:B------:R-:W-:Y:S05]  /*47f0*/  BRA `(.L_x_4755) ;  /* 0x0000000000087947 */ /* 0x000fea0003800000 */
.L_x_4778:
[----:B------:R0:W5:Y:S01]  /*4800*/  LDG.E R2, desc[UR36][R4.64] ;  /* 0x0000002404027981 */ /* 0x000162000c1e1900 */
[----:B------:R-:W-:-:S07]  /*4810*/  IMAD.MOV.U32 R3, RZ, RZ, RZ ;  /* 0x000000ffff037224 */ /* 0x000fce00078e00ff */
.L_x_4755:
[----:B0-2---:R-:W0:Y:S01]  /*4820*/  LDC.U8 R4, c[0x0][0x508] ;  /* 0x00014200ff047b82 */ /* 0x005e220000000000 */
        /* <DEDUP_REMOVED lines=8> */
[----:B------:R-:W5:Y:S03]  /*48b0*/  LDG.E.128 R16, desc[UR36][R16.64] ;  /* 0x0000002410107981 */ /* 0x000f66000c1e1d00 */
.L_x_4784:
[----:B------:R-:W-:Y:S05]  /*48c0*/  BSYNC B0 ;  /* 0x0000000000007941 */ /* 0x000fea0003800000 */
.L_x_4783:
        /* <DEDUP_REMOVED lines=9> */
[----:B-1-3-5:R-:W0:Y:S02]  /*4960*/  F2I.F64.TRUNC R17, R16 ;  /* 0x0000001000117311 */ /* 0x02ae24000030d100 */
[----:B0-----:R1:W-:Y:S01]  /*4970*/  STG.E.U8 desc[UR36][R22.64], R17 ;  /* 0x0000001116007986 */ /* 0x0013e2000c101124 */
[----:B------:R-:W-:Y:S05]  /*4980*/  BRA `(.L_x_4790) ;  /* 0x0000001000187947 */ /* 0x000fea0003800000 */
.L_x_4788:
[----:B-1-3-5:R-:W4:Y:S02]  /*4990*/  F2I.S64.F64.TRUNC R16, R16 ;  /* 0x0000001000107311 */ /* 0x02af24000030d900 */
[----:B----4-:R-:W-:-:S05]  /*49a0*/  IMAD.MOV.U32 R3, RZ, RZ, R16 ;  /* 0x000000ffff037224 */ /* 0x010fca00078e0010 */
[----:B------:R0:W-:Y:S01]  /*49b0*/  STG.E.U8 desc[UR36][R22.64], R3 ;  /* 0x0000000316007986 */ /* 0x0001e2000c101124 */
[----:B------:R-:W-:Y:S05]  /*49c0*/  BRA `(.L_x_4790) ;  /* 0x0000001000087947 */ /* 0x000fea0003800000 */
.L_x_4787:
[----:B------:R-:W-:-:S13]  /*49d0*/  ISETP.NE.AND P0, PT, R0, 0x2, PT ;  /* 0x000000020000780c */ /* 0x000fda0003f05270 */
[----:B------:R-:W-:Y:S05]  /*49e0*/  @!P0 BRA `(.L_x_4791) ;  /* 0x0000000000288947 */ /* 0x000fea0003800000 */
[----:B------:R-:W-:-:S13]  /*49f0*/  ISETP.NE.AND P0, PT, R0, 0x3, PT ;  /* 0x000000030000780c */ /* 0x000fda0003f05270 */
[----:B------:R-:W-:Y:S05]  /*4a00*/  @!P0 BRA `(.L_x_4792) ;  /* 0x0000000000148947 */ /* 0x000fea0003800000 */
[----:B------:R-:W-:-:S13]  /*4a10*/  ISETP.NE.AND P0, PT, R0, 0x4, PT ;  /* 0x000000040000780c */ /* 0x000fda0003f05270 */
[----:B------:R-:W-:Y:S05]  /*4a20*/  @P0 BRA `(.L_x_4789) ;  /* 0x0000000c00980947 */ /* 0x000fea0003800000 */
[----:B-1-3-5:R-:W0:Y:S02]  /*4a30*/  F2I.S64.F64.TRUNC R16, R16 ;  /* 0x0000001000107311 */ /* 0x02ae24000030d900 */
[----:B0-----:R3:W-:Y:S01]  /*4a40*/  STG.E.64 desc[UR36][R22.64], R16 ;  /* 0x0000001016007986 */ /* 0x0017e2000c101b24 */
[----:B------:R-:W-:Y:S05]  /*4a50*/  BRA `(.L_x_4790) ;  /* 0x0000000c00e47947 */ /* 0x000fea0003800000 */
.L_x_4792:
[----:B-1-3-5:R-:W0:Y:S02]  /*4a60*/  F2I.F64.TRUNC R17, R16 ;  /* 0x0000001000117311 */ /* 0x02ae24000030d100 */
[----:B0-----:R2:W-:Y:S01]  /*4a70*/  STG.E desc[UR36][R22.64], R17 ;  /* 0x0000001116007986 */ /* 0x0015e2000c101924 */
[----:B------:R-:W-:Y:S05]  /*4a80*/  BRA `(.L_x_4790) ;  /* 0x0000000c00d87947 */ /* 0x000fea0003800000 */
.L_x_4791:
[----:B-1-3-5:R-:W0:Y:S02]  /*4a90*/  F2I.F64.TRUNC R17, R16 ;  /* 0x0000001000117311 */ /* 0x02ae24000030d100 */
[----:B0-----:R0:W-:Y:S01]  /*4aa0*/  STG.E.U16 desc[UR36][R22.64], R17 ;  /* 0x0000001116007986 */ /* 0x0011e2000c101524 */
[----:B------:R-:W-:Y:S05]  /*4ab0*/  BRA `(.L_x_4790) ;  /* 0x0000000c00cc7947 */ /* 0x000fea0003800000 */
.L_x_4786:
[----:B------:R-:W-:-:S13]  /*4ac0*/  ISETP.GT.AND P0, PT, R0, 0x6, PT ;  /* 0x000000060000780c */ /* 0x000fda0003f04270 */
[----:B------:R-:W-:Y:S05]  /*4ad0*/  @P0 BRA `(.L_x_4793) ;  /* 0x00000000004c0947 */ /* 0x000fea0003800000 */
[----:B------:R-:W-:-:S13]  /*4ae0*/  ISETP.NE.AND P0, PT, R0, 0x5, PT ;  /* 0x000000050000780c */ /* 0x000fda0003f05270 */
[----:B------:R-:W-:Y:S05]  /*4af0*/  @!P0 BRA `(.L_x_4794) ;  /* 0x0000000000248947 */ /* 0x000fea0003800000 */
[----:B------:R-:W-:-:S13]  /*4b00*/  ISETP.NE.AND P0, PT, R0, 0x6, PT ;  /* 0x000000060000780c */ /* 0x000fda0003f05270 */
[----:B------:R-:W-:Y:S05]  /*4b10*/  @P0 BRA `(.L_x_4789) ;  /* 0x0000000c005c0947 */ /* 0x000fea0003800000 */
[----:B------:R-:W-:Y:S01]  /*4b20*/  UMOV UR4, 0xf0000000 ;  /* 0xf000000000047882 */ /* 0x000fe20000000000 */
[----:B------:R-:W-:Y:S01]  /*4b30*/  UMOV UR5, 0x380fffff ;  /* 0x380fffff00057882 */ /* 0x000fe20000000000 */
[----:B-1-345:R-:W0:Y:S01]  /*4b40*/  F2F.F32.F64 R3, R16 ;  /* 0x0000001000037310 */ /* 0x03ae220000301000 */
[----:B------:R-:W-:-:S14]  /*4b50*/  DSETP.GEU.AND P0, PT, |R16|, UR4, PT ;  /* 0x0000000410007e2a */ /* 0x000fdc000bf0e200 */
[----:B0-----:R-:W-:-:S05]  /*4b60*/  @!P0 FMUL R3, R3, 1.175494350822287508e-38 ;  /* 0x0080000003038820 */ /* 0x001fca0000400000 */
[----:B------:R0:W-:Y:S01]  /*4b70*/  STG.E desc[UR36][R22.64], R3 ;  /* 0x0000000316007986 */ /* 0x0001e2000c101924 */
[----:B------:R-:W-:Y:S05]  /*4b80*/  BRA `(.L_x_4790) ;  /* 0x0000000c00987947 */ /* 0x000fea0003800000 */
.L_x_4794:
[----:B------:R-:W-:Y:S01]  /*4b90*/  UMOV UR4, 0xf0000000 ;  /* 0xf000000000047882 */ /* 0x000fe20000000000 */
[----:B------:R-:W-:Y:S01]  /*4ba0*/  UMOV UR5, 0x380fffff ;  /* 0x380fffff00057882 */ /* 0x000fe20000000000 */
[----:B-1-3-5:R-:W0:Y:S01]  /*4bb0*/  F2F.F32.F64 R0, R16 ;  /* 0x0000001000007310 */ /* 0x02ae220000301000 */
[----:B------:R-:W-:-:S14]  /*4bc0*/  DSETP.GEU.AND P0, PT, |R16|, UR4, PT ;  /* 0x0000000410007e2a */ /* 0x000fdc000bf0e200 */
[----:B0-----:R-:W-:-:S05]  /*4bd0*/  @!P0 FMUL R0, R0, 1.175494350822287508e-38 ;  /* 0x0080000000008820 */ /* 0x001fca0000400000 */
[----:B------:R-:W-:-:S05]  /*4be0*/  F2FP.F16.F32.PACK_AB R0, RZ, R0 ;  /* 0x00000000ff00723e */ /* 0x000fca00000000ff */
[----:B------:R0:W-:Y:S01]  /*4bf0*/  STG.E.U16 desc[UR36][R22.64], R0 ;  /* 0x0000000016007986 */ /* 0x0001e2000c101524 */
[----:B------:R-:W-:Y:S05]  /*4c00*/  BRA `(.L_x_4790) ;  /* 0x0000000c00787947 */ /* 0x000fea0003800000 */
.L_x_4793:
[----:B------:R-:W-:-:S13]  /*4c10*/  ISETP.NE.AND P0, PT, R0, 0x7, PT ;  /* 0x000000070000780c */ /* 0x000fda0003f05270 */
[----:B------:R-:W-:Y:S05]  /*4c20*/  @!P0 BRA `(.L_x_4795) ;  /* 0x0000000000648947 */ /* 0x000fea0003800000 */
[----:B------:R-:W-:-:S13]  /*4c30*/  ISETP.NE.AND P0, PT, R0, 0x8, PT ;  /* 0x000000080000780c */ /* 0x000fda0003f05270 */
[----:B------:R-:W-:Y:S05]  /*4c40*/  @!P0 BRA `(.L_x_4796) ;  /* 0x0000000000308947 */ /* 0x000fea0003800000 */
[----:B------:R-:W-:-:S13]  /*4c50*/  ISETP.NE.AND P0, PT, R0, 0x9, PT ;  /* 0x000000090000780c */ /* 0x000fda0003f05270 */
[----:B------:R-:W-:Y:S05]  /*4c60*/  @P0 BRA `(.L_x_4789) ;  /* 0x0000000c00080947 */ /* 0x000fea0003800000 */
[----:B------:R-:W-:Y:S01]  /*4c70*/  UMOV UR4, 0xf0000000 ;  /* 0xf000000000047882 */ /* 0x000fe20000000000 */
[----:B------:R-:W-:Y:S01]  /*4c80*/  UMOV UR5, 0x380fffff ;  /* 0x380fffff00057882 */ /* 0x000fe20000000000 */
[----:B-1-345:R-:W0:Y:S01]  /*4c90*/  F2F.F32.F64 R2, R16 ;  /* 0x0000001000027310 */ /* 0x03ae220000301000 */
[----:B------:R-:W-:Y:S02]  /*4ca0*/  DSETP.GEU.AND P1, PT, |R16|, UR4, PT ;  /* 0x0000000410007e2a */ /* 0x000fe4000bf2e200 */
[----:B------:R-:W-:-:S05]  /*4cb0*/  DSETP.GEU.AND P0, PT, |R18|, UR4, PT ;  /* 0x0000000412007e2a */ /* 0x000fca000bf0e200 */
[----:B------:R-:W1:Y:S07]  /*4cc0*/  F2F.F32.F64 R3, R18 ;  /* 0x0000001200037310 */ /* 0x000e6e0000301000 */
[----:B0-----:R-:W-:Y:S02]  /*4cd0*/  @!P1 FMUL R2, R2, 1.175494350822287508e-38 ;  /* 0x0080000002029820 */ /* 0x001fe40000400000 */
[----:B-1----:R-:W-:-:S05]  /*4ce0*/  @!P0 FMUL R3, R3, 1.175494350822287508e-38 ;  /* 0x0080000003038820 */ /* 0x002fca0000400000 */
[----:B------:R0:W-:Y:S01]  /*4cf0*/  STG.E.64 desc[UR36][R22.64], R2 ;  /* 0x0000000216007986 */ /* 0x0001e2000c101b24 */
[----:B------:R-:W-:Y:S05]  /*4d00*/  BRA `(.L_x_4790) ;  /* 0x0000000c00387947 */ /* 0x000fea0003800000 */
.L_x_4796:
        /* <DEDUP_REMOVED lines=8> */
[----:B------:R-:W-:-:S05]  /*4d90*/  F2FP.F16.F32.PACK_AB R3, R0, R3 ;  /* 0x000000030003723e */ /* 0x000fca00000000ff */
[----:B------:R0:W-:Y:S01]  /*4da0*/  STG.E desc[UR36][R22.64], R3 ;  /* 0x0000000316007986 */ /* 0x0001e2000c101924 */
[----:B------:R-:W-:Y:S05]  /*4db0*/  BRA `(.L_x_4790) ;  /* 0x0000000c000c7947 */ /* 0x000fea0003800000 */
.L_x_4795:
[----:B-1-3-5:R0:W-:Y:S01]  /*4dc0*/  STG.E.64 desc[UR36][R22.64], R16 ;  /* 0x0000001016007986 */ /* 0x02a1e2000c101b24 */
[----:B------:R-:W-:Y:S05]  /*4dd0*/  BRA `(.L_x_4790) ;  /* 0x0000000c00047947 */ /* 0x000fea0003800000 */
.L_x_4785:
        /* <DEDUP_REMOVED lines=8> */
[----:B-1---5:R-:W-:-:S06]  /*4e60*/  DSETP.NEU.AND P0, PT, R18, RZ, PT ;  /* 0x000000ff1200722a */ /* 0x022fcc0003f0d000 */
[----:B---3--:R-:W-:-:S06]  /*4e70*/  DSETP.NEU.OR P0, PT, R16, RZ, P0 ;  /* 0x000000ff1000722a */ /* 0x008fcc000070d400 */
[----:B----4-:R-:W-:-:S05]  /*4e80*/  SEL R3, RZ, 0x1, !P0 ;  /* 0x00000001ff037807 */ /* 0x010fca0004000000 */
[----:B------:R0:W-:Y:S01]  /*4e90*/  STG.E.U8 desc[UR36][R22.64], R3 ;  /* 0x0000000316007986 */ /* 0x0001e2000c101124 */
[----:B------:R-:W-:Y:S05]  /*4ea0*/  BRA `(.L_x_4790) ;  /* 0x0000000800d07947 */ /* 0x000fea0003800000 */
.L_x_4799:
[----:B-1-3-5:R0:W-:Y:S01]  /*4eb0*/  STG.E.128 desc[UR36][R22.64], R16 ;  /* 0x0000001016007986 */ /* 0x02a1e2000c101d24 */
[----:B------:R-:W-:Y:S05]  /*4ec0*/  BRA `(.L_x_4790) ;  /* 0x0000000800c87947 */ /* 0x000fea0003800000 */
.L_x_4798:
        /* <DEDUP_REMOVED lines=8> */
[----:B-1-3-5:R-:W0:Y:S01]  /*4f50*/  F2F.F32.F64 R5, R16 ;  /* 0x0000001000057310 */ /* 0x02ae220000301000 */
[----:B------:R-:W-:Y:S01]  /*4f60*/  DSETP.GEU.AND P0, PT, |R16|, UR4, PT ;  /* 0x0000000410007e2a */ /* 0x000fe2000bf0e200 */
[----:B------:R-:W-:-:S13]  /*4f70*/  BSSY B0, `(.L_x_4802) ;  /* 0x000000f000007945 */ /* 0x000fda0003800000 */
[----:B0-----:R-:W-:-:S05]  /*4f80*/  @!P0 FMUL R5, R5, 1.175494350822287508e-38 ;  /* 0x0080000005058820 */ /* 0x001fca0000400000 */
[C---:B----4-:R-:W-:Y:S02]  /*4f90*/  LOP3.LUT R2, R5.reuse, 0x7fffffff, RZ, 0xc0, !PT ;  /* 0x7fffffff05027812 */ /* 0x050fe400078ec0ff */
        /* <DEDUP_REMOVED lines=12> */
.L_x_4803:
[----:B------:R-:W-:Y:S05]  /*5060*/  BSYNC B0 ;  /* 0x0000000000007941 */ /* 0x000fea0003800000 */
.L_x_4802:
[----:B------:R-:W-:-:S05]  /*5070*/  LOP3.LUT R3, R0, R3, RZ, 0xfc, !PT ;  /* 0x0000000300037212 */ /* 0x000fca00078efcff */
[----:B------:R0:W-:Y:S01]  /*5080*/  STG.E.U8 desc[UR36][R22.64], R3 ;  /* 0x0000000316007986 */ /* 0x0001e2000c101124 */
[----:B------:R-:W-:Y:S05]  /*5090*/  BRA `(.L_x_4790) ;  /* 0x0000000800547947 */ /* 0x000fea0003800000 */
.L_x_4801:
[----:B------:R-:W-:Y:S01]  /*50a0*/  UMOV UR4, 0xf0000000 ;  /* 0xf000000000047882 */ /* 0x000fe20000000000 */
[----:B------:R-:W-:Y:S01]  /*50b0*/  UMOV UR5, 0x380fffff ;  /* 0x380fffff00057882 */ /* 0x000fe20000000000 */
[----:B-1-345:R-:W0:Y:S01]  /*50c0*/  F2F.F32.F64 R3, R16 ;  /* 0x0000001000037310 */ /* 0x03ae220000301000 */
[----:B------:R-:W-:Y:S01]  /*50d0*/  DSETP.GEU.AND P0, PT, |R16|, UR4, PT ;  /* 0x0000000410007e2a */ /* 0x000fe2000bf0e200 */
[----:B------:R-:W-:-:S13]  /*50e0*/  BSSY B0, `(.L_x_4804) ;  /* 0x0000010000007945 */ /* 0x000fda0003800000 */
[----:B0-----:R-:W-:-:S05]  /*50f0*/  @!P0 FMUL R3, R3, 1.175494350822287508e-38 ;  /* 0x0080000003038820 */ /* 0x001fca0000400000 */
        /* <DEDUP_REMOVED lines=11> */
.L_x_4805:
[----:B------:R-:W-:Y:S01]  /*51b0*/  IMAD.MOV.U32 R0, RZ, RZ, 0x7f ;  /* 0x0000007fff007424 */ /* 0x000fe200078e00ff */
[----:B------:R-:W-:-:S04]  /*51c0*/  ISETP.GT.U32.AND P0, PT, R2, 0x7f800000, PT ;  /* 0x7f8000000200780c */ /* 0x000fc80003f04070 */
[----:B------:R-:W-:-:S09]  /*51d0*/  SEL R0, R0, 0x7c, P0 ;  /* 0x0000007c00007807 */ /* 0x000fd20000000000 */
.L_x_4806:
[----:B------:R-:W-:Y:S05]  /*51e0*/  BSYNC B0 ;  /* 0x0000000000007941 */ /* 0x000fea0003800000 */
.L_x_4804:
[----:B------:R-:W-:-:S04]  /*51f0*/  LOP3.LUT R2, R3, 0x80000000, RZ, 0xc0, !PT ;  /* 0x8000000003027812 */ /* 0x000fc800078ec0ff */
[----:B------:R-:W-:-:S04]  /*5200*/  SHF.R.U32.HI R3, RZ, 0x18, R2 ;  /* 0x00000018ff037819 */ /* 0x000fc80000011602 */
[----:B------:R-:W-:-:S05]  /*5210*/  LOP3.LUT R3, R0, R3, RZ, 0xfc, !PT ;  /* 0x0000000300037212 */ /* 0x000fca00078efcff */
[----:B------:R0:W-:Y:S01]  /*5220*/  STG.E.U8 desc[UR36][R22.64], R3 ;  /* 0x0000000316007986 */ /* 0x0001e2000c101124 */
[----:B------:R-:W-:Y:S05]  /*5230*/  BRA `(.L_x_4790) ;  /* 0x0000000400ec7947 */ /* 0x000fea0003800000 */
.L_x_4800:
[----:B------:R-:W-:Y:S01]  /*5240*/  UMOV UR4, 0xf0000000 ;  /* 0xf000000000047882 */ /* 0x000fe20000000000 */
[----:B------:R-:W-:Y:S01]  /*5250*/  UMOV UR5, 0x380fffff ;  /* 0x380fffff00057882 */ /* 0x000fe20000000000 */
[----:B-1-3-5:R-:W0:Y:S01]  /*5260*/  F2F.F32.F64 R0, R16 ;  /* 0x0000001000007310 */ /* 0x02ae220000301000 */
[----:B------:R-:W-:-:S14]  /*5270*/  DSETP.GEU.AND P0, PT, |R16|, UR4, PT ;  /* 0x0000000410007e2a */ /* 0x000fdc000bf0e200 */
[----:B0-----:R-:W-:-:S05]  /*5280*/  @!P0 FMUL R0, R0, 1.175494350822287508e-38 ;  /* 0x0080000000008820 */ /* 0x001fca0000400000 */
[----:B------:R-:W-:-:S05]  /*5290*/  F2FP.BF16.F32.PACK_AB R0, RZ, R0 ;  /* 0x00000000ff00723e */ /* 0x000fca00000010ff */
[----:B------:R0:W-:Y:S01]  /*52a0*/  STG.E.U16 desc[UR36][R22.64], R0 ;  /* 0x0000000016007986 */ /* 0x0001e2000c101524 */
[----:B------:R-:W-:Y:S05]  /*52b0*/  BRA `(.L_x_4790) ;  /* 0x0000000400cc7947 */ /* 0x000fea0003800000 */
.L_x_4797:
        /* <DEDUP_REMOVED lines=8> */
[----:B-1-3-5:R-:W0:Y:S02]  /*5340*/  F2I.U32.F64.TRUNC R17, R16 ;  /* 0x0000001000117311 */ /* 0x02ae24000030d000 */
[----:B0-----:R0:W-:Y:S01]  /*5350*/  STG.E.U16 desc[UR36][R22.64], R17 ;  /* 0x0000001116007986 */ /* 0x0011e2000c101524 */
[----:B------:R-:W-:Y:S05]  /*5360*/  BRA `(.L_x_4790) ;  /* 0x0000000400a07947 */ /* 0x000fea0003800000 */
.L_x_4809:
[----:B------:R-:W-:Y:S01]  /*5370*/  UMOV UR4, 0xf0000000 ;  /* 0xf000000000047882 */ /* 0x000fe20000000000 */
[----:B------:R-:W-:Y:S01]  /*5380*/  UMOV UR5, 0x380fffff ;  /* 0x380fffff00057882 */ /* 0x000fe20000000000 */
[----:B-1-345:R-:W0:Y:S01]  /*5390*/  F2F.F32.F64 R3, R16 ;  /* 0x0000001000037310 */ /* 0x03ae220000301000 */
[----:B------:R-:W-:Y:S01]  /*53a0*/  DSETP.GEU.AND P0, PT, |R16|, UR4, PT ;  /* 0x0000000410007e2a */ /* 0x000fe2000bf0e200 */
[----:B------:R-:W-:Y:S01]  /*53b0*/  BSSY B0, `(.L_x_4810) ;  /* 0x0000015000007945 */ /* 0x000fe20003800000 */
[----:B------:R-:W-:-:S12]  /*53c0*/  IMAD.MOV.U32 R11, RZ, RZ, 0x80 ;  /* 0x00000080ff0b7424 */ /* 0x000fd800078e00ff */
[----:B0-----:R-:W-:-:S05]  /*53d0*/  @!P0 FMUL R3, R3, 1.175494350822287508e-38 ;  /* 0x0080000003038820 */ /* 0x001fca0000400000 */
        /* <DEDUP_REMOVED lines=14> */
.L_x_4812:
[----:B------:R-:W-:-:S04]  /*54c0*/  LOP3.LUT R2, R3, 0x80000000, RZ, 0xc0, !PT ;  /* 0x8000000003027812 */ /* 0x000fc800078ec0ff */
[----:B------:R-:W-:-:S04]  /*54d0*/  SHF.R.U32.HI R3, RZ, 0x18, R2 ;  /* 0x00000018ff037819 */ /* 0x000fc80000011602 */
[----:B------:R-:W-:-:S04]  /*54e0*/  LOP3.LUT R0, R0, R3, RZ, 0xfc, !PT ;  /* 0x0000000300007212 */ /* 0x000fc800078efcff */
[----:B------:R-:W-:-:S07]  /*54f0*/  PRMT R11, R0, 0x7610, R11 ;  /* 0x00007610000b7816 */ /* 0x000fce000000000b */
.L_x_4811:
[----:B------:R-:W-:Y:S05]  /*5500*/  BSYNC B0 ;  /* 0x0000000000007941 */ /* 0x000fea0003800000 */
.L_x_4810:
[----:B------:R0:W-:Y:S01]  /*5510*/  STG.E.U8 desc[UR36][R22.64], R11 ;  /* 0x0000000b16007986 */ /* 0x0001e2000c101124 */
[----:B------:R-:W-:Y:S05]  /*5520*/  BRA `(.L_x_4790) ;  /* 0x0000000400307947 */ /* 0x000fea0003800000 */
.L_x_4808:
        /* <DEDUP_REMOVED lines=21> */
.L_x_4815:
[----:B------:R-:W-:-:S04]  /*5680*/  LOP3.LUT R2, R3, 0x80000000, RZ, 0xc0, !PT ;  /* 0x8000000003027812 */ /* 0x000fc800078ec0ff */
[----:B------:R-:W-:-:S04]  /*5690*/  SHF.R.U32.HI R3, RZ, 0x18, R2 ;  /* 0x00000018ff037819 */ /* 0x000fc80000011602 */
[----:B------:R-:W-:-:S04]  /*56a0*/  LOP3.LUT R0, R0, R3, RZ, 0xfc, !PT ;  /* 0x0000000300007212 */ /* 0x000fc800078efcff */
[----:B------:R-:W-:-:S07]  /*56b0*/  PRMT R11, R0, 0x7610, R11 ;  /* 0x00007610000b7816 */ /* 0x000fce000000000b */
.L_x_4814:
[----:B------:R-:W-:Y:S05]  /*56c0*/  BSYNC B0 ;  /* 0x0000000000007941 */ /* 0x000fea0003800000 */
.L_x_4813:
[----:B------:R0:W-:Y:S01]  /*56d0*/  STG.E.U8 desc[UR36][R22.64], R11 ;  /* 0x0000000b16007986 */ /* 0x0001e2000c101124 */
[----:B------:R-:W-:Y:S05]  /*56e0*/  BRA `(.L_x_4790) ;  /* 0x0000000000c07947 */ /* 0x000fea0003800000 */
.L_x_4807:
        /* <DEDUP_REMOVED lines=9> */
[----:B------:R-:W-:-:S14]  /*5780*/  DSETP.GEU.AND P0, PT, |R16|, UR4, PT ;  /* 0x0000000410007e2a */ /* 0x000fdc000bf0e200 */
[----:B0-----:R-:W-:-:S05]  /*5790*/  @!P0 FMUL R4, R4, 1.175494350822287508e-38 ;  /* 0x0080000004048820 */ /* 0x001fca0000400000 */
[----:B----4-:R-:W-:-:S04]  /*57a0*/  SHF.R.U32.HI R2, RZ, 0x17, R4 ;  /* 0x00000017ff027819 */ /* 0x010fc80000011604 */
        /* <DEDUP_REMOVED lines=14> */
.L_x_4789:
[----:B----45:R-:W-:Y:S01]  /*5890*/  MOV R2, 0x0 ;  /* 0x0000000000027802 */ /* 0x030fe20000000f00 */
        /* <DEDUP_REMOVED lines=14> */
[----:B01-3--:R-:W-:Y:S05]  /*5980*/  CALL.ABS.NOINC R2 ;  /* 0x0000000002007343 */ /* 0x00bfea0003c00000 */
.L_x_4818:
[----:B------:R-:W-:Y:S05]  /*5990*/  BRA `(.L_x_4790) ;  /* 0x0000000000147947 */ /* 0x000fea0003800000 */
.L_x_4817:
[----:B-1-3-5:R-:W0:Y:S02]  /*59a0*/  F2I.U64.F64.TRUNC R16, R16 ;  /* 0x0000001000107311 */ /* 0x02ae24000030d800 */
[----:B0-----:R0:W-:Y:S01]  /*59b0*/  STG.E.64 desc[UR36][R22.64], R16 ;  /* 0x0000001016007986 */ /* 0x0011e2000c101b24 */
[----:B------:R-:W-:Y:S05]  /*59c0*/  BRA `(.L_x_4790) ;  /* 0x0000000000087947 */ /* 0x000fea0003800000 */
.L_x_4816:
[----:B-1-3-5:R-:W0:Y:S02]  /*59d0*/  F2I.U32.F64.TRUNC R17, R16 ;  /* 0x0000001000117311 */ /* 0x02ae24000030d000 */
[----:B0-----:R0:W-:Y:S02]  /*59e0*/  STG.E desc[UR36][R22.64], R17 ;  /* 0x0000001116007986 */ /* 0x0011e4000c101924 */
.L_x_4790:
[----:B------:R-:W-:-:S04]  /*59f0*/  IMAD R24, R27, 0x200, R24 ;  /* 0x000002001b187824 */ /* 0x000fc800078e0218 */
[----:B------:R-:W-:-:S07]  /*5a00*/  VIADD R25, R24, 0x80 ;  /* 0x0000008018197836 */ /* 0x000fce0000000000 */
.L_x_4682:
[----:B------:R-:W-:Y:S05]  /*5a10*/  BSYNC B6 ;  /* 0x0000000000067941 */ /* 0x000fea0003800000 */
.L_x_4681:
[----:B------:R-:W-:Y:S01]  /*5a20*/  ULDC UR4, c[0x0][0x210] ;  /* 0x0000840000047ab9 */ /* 0x000fe20000000800 */
[----:B------:R-:W-:Y:S01]  /*5a30*/  BSSY B6, `(.L_x_4819) ;  /* 0x0000598000067945 */ /* 0x000fe20003800000 */
[----:B------:R-:W-:-:S13]  /*5a40*/  ISETP.GE.AND P0, PT, R25, UR4, PT ;  /* 0x0000000419007c0c */ /* 0x000fda000bf06270 */
[----:B------:R-:W-:Y:S05]  /*5a50*/  @P0 BRA `(.L_x_4820) ;  /* 0x0000005800540947 */ /* 0x000fea0003800000 */
[----:B------:R-:W5:Y:S01]  /*5a60*/  LDC R6, c[0x0][0x218] ;  /* 0x00008600ff067b82 */ /* 0x000f620000000800 */
[----:B------:R-:W-:Y:S02]  /*5a70*/  IMAD.MOV.U32 R24, RZ, RZ, RZ ;  /* 0x000000ffff187224 */ /* 0x000fe400078e00ff */
[----:B------:R-:W-:Y:S02]  /*5a80*/  IMAD.MOV.U32 R26, RZ, RZ, RZ ;  /* 0x000000ffff1a7224 */ /* 0x000fe400078e00ff */
[----:B0-----:R-:W-:Y:S02]  /*5a90*/  IMAD.MOV.U32 R0, RZ, RZ, RZ ;  /* 0x000000ffff007224 */ /* 0x001fe400078e00ff */
[----:B-123--:R-:W-:Y:S01]  /*5aa0*/  IMAD.MOV.U32 R22, RZ, RZ, RZ ;  /* 0x000000ffff167224 */ /* 0x00efe200078e00ff */
[----:B-----5:R-:W-:-:S13]  /*5ab0*/  ISETP.NE.AND P0, PT, R6, RZ, PT ;  /* 0x000000ff0600720c */ /* 0x020fda0003f05270 */
[----:B------:R-:W-:Y:S05]  /*5ac0*/  @!P0 BRA `(.L_x_4821) ;  /* 0x0000001400d48947 */ /* 0x000fea0003800000 */
[----:B------:R-:W-:Y:S01]  /*5ad0*/  IMAD.MOV.U32 R24, RZ, RZ, RZ ;  /* 0x000000ffff187224 */ /* 0x000fe200078e00ff */
[----:B------:R-:W-:Y:S01]  /*5ae0*/  ULDC.64 UR4, c[0x0][0x220] ;  /* 0x0000880000047ab9 */ /* 0x000fe20000000a00 */
[----:B------:R-:W-:Y:S01]  /*5af0*/  ISETP.NE.AND P0, PT, R6, 0x1, PT ;  /* 0x000000010600780c */ /* 0x000fe20003f05270 */
[----:B------:R-:W-:Y:S01]  /*5b00*/  ULDC.64 UR6, c[0x0][0x350] ;  /* 0x0000d40000067ab9 */ /* 0x000fe20000000a00 */
[----:B----4-:R-:W-:Y:S01]  /*5b10*/  IMAD.HI.U32 R2, R25, UR4, R24 ;  /* 0x0000000419027c27 */ /* 0x010fe2000f8e0018 */
        /* <DEDUP_REMOVED lines=368> */
.L_x_4821:
[----:B------:R-:W0:Y:S01]  /*7220*/  LDC.U8 R5, c[0x0][0x509] ;  /* 0x00014240ff057b82 */ /* 0x000e220000000000 */
[----:B------:R-:W-:Y:S01]  /*7230*/  ULDC.64 UR4, c[0x0][0x4d8] ;  /* 0x0001360000047ab9 */ /* 0x000fe20000000a00 */
[----:B------:R-:W-:Y:S01]  /*7240*/  ULDC.64 UR6, c[0x0][0x4e0] ;  /* 0x0001380000067ab9 */ /* 0x000fe20000000a00 */
[----:B------:R-:W-:Y:S02]  /*7250*/  IADD3 R22, P0, R22, UR4, RZ ;  /* 0x0000000416167c10 */ /* 0x000fe4000ff1e0ff */
[----:B----4-:R-:W-:-:S03]  /*7260*/  IADD3 R2, P1, R0, UR6, RZ ;  /* 0x0000000600027c10 */ /* 0x010fc6000ff3e0ff */
        /* <DEDUP_REMOVED lines=17> */
.L_x_4825:
[----:B------:R-:W2:Y:S01]  /*7380*/  LDG.E.U8 R2, desc[UR36][R2.64] ;  /* 0x0000002402027981 */ /* 0x000ea2000c1e1100 */
[----:B------:R-:W-:Y:S01]  /*7390*/  CS2R R18, SRZ ;  /* 0x0000000000127805 */ /* 0x000fe2000001ff00 */
[----:B--2---:R0:W1:Y:S01]  /*73a0*/  I2F.F64.U16 R16, R2 ;  /* 0x0000000200107312 */ /* 0x0040620000101800 */
[----:B------:R-:W-:Y:S05]  /*73b0*/  BRA `(.L_x_4827) ;  /* 0x0000000c00c87947 */ /* 0x000fea0003800000 */
.L_x_4824:
        /* <DEDUP_REMOVED lines=8> */
[----:B--2---:R-:W2:Y:S01]  /*7440*/  I2F.F64.S64 R16, R16 ;  /* 0x0000001000107312 */ /* 0x004ea20000301c00 */
[----:B------:R-:W-:Y:S05]  /*7450*/  BRA `(.L_x_4827) ;  /* 0x0000000c00a07947 */ /* 0x000fea0003800000 */
.L_x_4829:
[----:B------:R-:W2:Y:S01]  /*7460*/  LDG.E R2, desc[UR36][R2.64] ;  /* 0x0000002402027981 */ /* 0x000ea2000c1e1900 */
[----:B------:R-:W-:Y:S01]  /*7470*/  CS2R R18, SRZ ;  /* 0x0000000000127805 */ /* 0x000fe2000001ff00 */
[----:B--2---:R3:W4:Y:S01]  /*7480*/  I2F.F64 R16, R2 ;  /* 0x0000000200107312 */ /* 0x0047220000201c00 */
[----:B------:R-:W-:Y:S05]  /*7490*/  BRA `(.L_x_4827) ;  /* 0x0000000c00907947 */ /* 0x000fea0003800000 */
.L_x_4828:
[----:B------:R-:W2:Y:S01]  /*74a0*/  LDG.E.U16 R2, desc[UR36][R2.64] ;  /* 0x0000002402027981 */ /* 0x000ea2000c1e1500 */
[----:B------:R-:W-:Y:S01]  /*74b0*/  CS2R R18, SRZ ;  /* 0x0000000000127805 */ /* 0x000fe2000001ff00 */
[----:B--2---:R0:W1:Y:S01]  /*74c0*/  I2F.F64.S16 R16, R2 ;  /* 0x0000000200107312 */ /* 0x0040620000101c00 */
[----:B------:R-:W-:Y:S05]  /*74d0*/  BRA `(.L_x_4827) ;  /* 0x0000000c00807947 */ /* 0x000fea0003800000 */
.L_x_4823:
        /* <DEDUP_REMOVED lines=11> */
.L_x_4831:
[----:B------:R-:W2:Y:S01]  /*7590*/  LDG.E.U16 R0, desc[UR36][R2.64] ;  /* 0x0000002402007981 */ /* 0x000ea2000c1e1500 */
[----:B------:R-:W-:Y:S01]  /*75a0*/  CS2R R18, SRZ ;  /* 0x0000000000127805 */ /* 0x000fe2000001ff00 */
[----:B--2---:R-:W-:-:S05]  /*75b0*/  HADD2.F32 R0, -RZ, R0.H0_H0 ;  /* 0x20000000ff007230 */ /* 0x004fca0000004100 */
[----:B------:R-:W-:-:S04]  /*75c0*/  FMUL.FTZ R0, R0, 1 ;  /* 0x3f80000000007820 */ /* 0x000fc80000410000 */
[----:B------:R0:W1:Y:S01]  /*75d0*/  F2F.F64.F32 R16, R0 ;  /* 0x0000000000107310 */ /* 0x0000620000201800 */
[----:B------:R-:W-:Y:S05]  /*75e0*/  BRA `(.L_x_4827) ;  /* 0x0000000c003c7947 */ /* 0x000fea0003800000 */
.L_x_4830:
        /* <DEDUP_REMOVED lines=12> */
.L_x_4833:
        /* <DEDUP_REMOVED lines=8> */
.L_x_4832:
[----:B------:R0:W5:Y:S01]  /*7730*/  LDG.E.64 R16, desc[UR36][R2.64] ;  /* 0x0000002402107981 */ /* 0x000162000c1e1b00 */
[----:B------:R-:W-:Y:S01]  /*7740*/  CS2R R18, SRZ ;  /* 0x0000000000127805 */ /* 0x000fe2000001ff00 */
[----:B------:R-:W-:Y:S06]  /*7750*/  BRA `(.L_x_4827) ;  /* 0x0000000800e07947 */ /* 0x000fec0003800000 */
.L_x_4822:
        /* <DEDUP_REMOVED lines=14> */
.L_x_4836:
[----:B------:R0:W5:Y:S01]  /*7840*/  LDG.E.128 R16, desc[UR36][R2.64] ;  /* 0x0000002402107981 */ /* 0x000162000c1e1d00 */
[----:B------:R-:W-:Y:S05]  /*7850*/  BRA `(.L_x_4827) ;  /* 0x0000000800a07947 */ /* 0x000fea0003800000 */
.L_x_4835:
        /* <DEDUP_REMOVED lines=29> */
.L_x_4838:
[----:B------:R-:W2:Y:S01]  /*7a30*/  LDG.E.U8 R2, desc[UR36][R2.64] ;  /* 0x0000002402027981 */ /* 0x000ea2000c1e1100 */
[----:B------:R-:W-:Y:S01]  /*7a40*/  CS2R R18, SRZ ;  /* 0x0000000000127805 */ /* 0x000fe2000001ff00 */
        /* <DEDUP_REMOVED lines=10> */
[----:B------:R-:W-:-:S05]  /*7af0*/  LOP3.LUT R4, R4, 0x80000000, R5, 0xf8, !PT ;  /* 0x8000000004047812 */ /* 0x000fca00078ef805 */
[----:B------:R-:W-:-:S04]  /*7b00*/  FMUL.FTZ R4, R4, 1 ;  /* 0x3f80000004047820 */ /* 0x000fc80000410000 */
[----:B------:R0:W1:Y:S01]  /*7b10*/  F2F.F64.F32 R16, R4 ;  /* 0x0000000400107310 */ /* 0x0000620000201800 */
[----:B------:R-:W-:Y:S05]  /*7b20*/  BRA `(.L_x_4827) ;  /* 0x0000000400ec7947 */ /* 0x000fea0003800000 */
.L_x_4837:
[----:B------:R-:W2:Y:S01]  /*7b30*/  LDG.E.U16 R0, desc[UR36][R2.64] ;  /* 0x0000002402007981 */ /* 0x000ea2000c1e1500 */
[----:B------:R-:W-:Y:S01]  /*7b40*/  CS2R R18, SRZ ;  /* 0x0000000000127805 */ /* 0x000fe2000001ff00 */
[----:B--2---:R-:W-:-:S04]  /*7b50*/  IMAD.U32 R0, R0, 0x10000, RZ ;  /* 0x0001000000007824 */ /* 0x004fc800078e00ff */
[----:B------:R-:W-:-:S04]  /*7b60*/  FMUL.FTZ R0, R0, 1 ;  /* 0x3f80000000007820 */ /* 0x000fc80000410000 */
[----:B------:R0:W1:Y:S01]  /*7b70*/  F2F.F64.F32 R16, R0 ;  /* 0x0000000000107310 */ /* 0x0000620000201800 */
[----:B------:R-:W-:Y:S05]  /*7b80*/  BRA `(.L_x_4827) ;  /* 0x0000000400d47947 */ /* 0x000fea0003800000 */
.L_x_4834:
        /* <DEDUP_REMOVED lines=12> */
.L_x_4841:
        /* <DEDUP_REMOVED lines=21> */
.L_x_4845:
[----:B------:R-:W-:Y:S05]  /*7da0*/  BSYNC B1 ;  /* 0x0000000000017941 */ /* 0x000fea0003800000 */
.L_x_4844:
[----:B------:R-:W-:Y:S01]  /*7db0*/  LEA R3, R0, 0x3b800000, 0x17 ;  /* 0x3b80000000037811 */ /* 0x000fe200078eb8ff */
[----:B------:R-:W-:-:S05]  /*7dc0*/  IMAD.SHL.U32 R0, R2, 0x100000, RZ ;  /* 0x0010000002007824 */ /* 0x000fca00078e00ff */
[----:B------:R-:W-:-:S07]  /*7dd0*/  LOP3.LUT R0, R3, R0, R4, 0xfe, !PT ;  /* 0x0000000003007212 */ /* 0x000fce00078efe04 */
.L_x_4843:
[----:B------:R-:W-:Y:S05]  /*7de0*/  BSYNC B0 ;  /* 0x0000000000007941 */ /* 0x000fea0003800000 */
.L_x_4842:
[----:B------:R-:W-:Y:S01]  /*7df0*/  FMUL.FTZ R0, R0, 1 ;  /* 0x3f80000000007820 */ /* 0x000fe20000410000 */
[----:B------:R-:W-:-:S03]  /*7e00*/  CS2R R18, SRZ ;  /* 0x0000000000127805 */ /* 0x000fc6000001ff00 */
[----:B------:R0:W1:Y:S01]  /*7e10*/  F2F.F64.F32 R16, R0 ;  /* 0x0000000000107310 */ /* 0x0000620000201800 */
[----:B------:R-:W-:Y:S05]  /*7e20*/  BRA `(.L_x_4827) ;  /* 0x00000004002c7947 */ /* 0x000fea0003800000 */
.L_x_4840:
        /* <DEDUP_REMOVED lines=21> */
.L_x_4849:
[----:B------:R-:W-:Y:S05]  /*7f80*/  BSYNC B1 ;  /* 0x0000000000017941 */ /* 0x000fea0003800000 */
.L_x_4848:
[----:B------:R-:W-:Y:S01]  /*7f90*/  LEA R3, R0, 0x37800000, 0x17 ;  /* 0x3780000000037811 */ /* 0x000fe200078eb8ff */
[----:B------:R-:W-:-:S05]  /*7fa0*/  IMAD.SHL.U32 R0, R2, 0x200000, RZ ;  /* 0x0020000002007824 */ /* 0x000fca00078e00ff */
[----:B------:R-:W-:-:S07]  /*7fb0*/  LOP3.LUT R0, R3, R0, R4, 0xfe, !PT ;  /* 0x0000000003007212 */ /* 0x000fce00078efe04 */
.L_x_4847:
[----:B------:R-:W-:Y:S05]  /*7fc0*/  BSYNC B0 ;  /* 0x0000000000007941 */ /* 0x000fea0003800000 */
.L_x_4846:
[----:B------:R-:W-:Y:S01]  /*7fd0*/  FMUL.FTZ R0, R0, 1 ;  /* 0x3f80000000007820 */ /* 0x000fe20000410000 */
[----:B------:R-:W-:-:S03]  /*7fe0*/  CS2R R18, SRZ ;  /* 0x0000000000127805 */ /* 0x000fc6000001ff00 */
[----:B------:R0:W1:Y:S01]  /*7ff0*/  F2F.F64.F32 R16, R0 ;  /* 0x0000000000107310 */ /* 0x0000620000201800 */
[----:B------:R-:W-:Y:S05]  /*8000*/  BRA `(.L_x_4827) ;  /* 0x0000000000b47947 */ /* 0x000fea0003800000 */
.L_x_4839:
        /* <DEDUP_REMOVED lines=14> */
.L_x_4853:
[----:B------:R-:W-:Y:S05]  /*80f0*/  BSYNC B0 ;  /* 0x0000000000007941 */ /* 0x000fea0003800000 */
.L_x_4852:
[----:B------:R-:W-:Y:S01]  /*8100*/  FMUL.FTZ R0, R0, 1 ;  /* 0x3f80000000007820 */ /* 0x000fe20000410000 */
[----:B------:R-:W-:-:S03]  /*8110*/  CS2R R18, SRZ ;  /* 0x0000000000127805 */ /* 0x000fc6000001ff00 */
[----:B------:R0:W1:Y:S01]  /*8120*/  F2F.F64.F32 R16, R0 ;  /* 0x0000000000107310 */ /* 0x0000620000201800 */
[----:B------:R-:W-:Y:S05]  /*8130*/  BRA `(.L_x_4827) ;  /* 0x0000000000687947 */ /* 0x000fea0003800000 */
.L_x_4826:
        /* <DEDUP_REMOVED lines=16> */
.L_x_4854:
[----:B------:R-:W-:Y:S02]  /*8240*/  CS2R R16, SRZ ;  /* 0x0000000000107805 */ /* 0x000fe4000001ff00 */
[----:B------:R-:W-:Y:S01]  /*8250*/  CS2R R18, SRZ ;  /* 0x0000000000127805 */ /* 0x000fe2000001ff00 */
[----:B------:R-:W-:Y:S06]  /*8260*/  BRA `(.L_x_4827) ;  /* 0x00000000001c7947 */ /* 0x000fec0003800000 */
.L_x_4851:
[----:B------:R-:W2:Y:S01]  /*8270*/  LDG.E.64 R16, desc[UR36][R2.64] ;  /* 0x0000002402107981 */ /* 0x000ea2000c1e1b00 */
[----:B------:R-:W-:Y:S01]  /*8280*/  CS2R R18, SRZ ;  /* 0x0000000000127805 */ /* 0x000fe2000001ff00 */
[----:B--2---:R-:W0:Y:S01]  /*8290*/  I2F.F64.U64 R16, R16 ;  /* 0x0000001000107312 */ /* 0x004e220000301800 */
[----:B------:R-:W-:Y:S05]  /*82a0*/  BRA `(.L_x_4827) ;  /* 0x00000000000c7947 */ /* 0x000fea0003800000 */
.L_x_4850:
[----:B------:R-:W2:Y:S01]  /*82b0*/  LDG.E R2, desc[UR36][R2.64] ;  /* 0x0000002402027981 */ /* 0x000ea2000c1e1900 */
[----:B------:R-:W-:Y:S01]  /*82c0*/  CS2R R18, SRZ ;  /* 0x0000000000127805 */ /* 0x000fe2000001ff00 */
[----:B--2---:R0:W1:Y:S06]  /*82d0*/  I2F.F64.U32 R16, R2 ;  /* 0x0000000200107312 */ /* 0x00406c0000201800 */
.L_x_4827:
[----:B0-----:R-:W0:Y:S01]  /*82e0*/  LDC.U8 R4, c[0x0][0x50a] ;  /* 0x00014280ff047b82 */ /* 0x001e220000000000 */
[----:B------:R-:W-:Y:S02]  /*82f0*/  ULDC.64 UR4, c[0x0][0x4e8] ;  /* 0x00013a0000047ab9 */ /* 0x000fe40000000a00 */
[----:B---3--:R-:W-:-:S05]  /*8300*/  IADD3 R2, P0, R26, UR4, RZ ;  /* 0x000000041a027c10 */ /* 0x008fca000ff1e0ff */
        /* <DEDUP_REMOVED lines=16> */
.L_x_4858:
[----:B------:R-:W3:Y:S02]  /*8410*/  LDG.E.U8 R2, desc[UR36][R2.64] ;  /* 0x0000002402027981 */ /* 0x000ee4000c1e1100 */
[----:B---3--:R-:W-:-:S04]  /*8420*/  ISETP.NE.AND P0, PT, R2, RZ, PT ;  /* 0x000000ff0200720c */ /* 0x008fc80003f05270 */
[----:B------:R-:W-:Y:S01]  /*8430*/  P2R R26, PR, RZ, 0x1 ;  /* 0x00000001ff1a7803 */ /* 0x000fe20000000000 */
[----:B------:R-:W-:Y:S08]  /*8440*/  BRA `(.L_x_4860) ;  /* 0x0000000c00c47947 */ /* 0x000ff00003800000 */
.L_x_4857:
        /* <DEDUP_REMOVED lines=11> */
.L_x_4862:
[----:B------:R-:W3:Y:S02]  /*8500*/  LDG.E R2, desc[UR36][R2.64] ;  /* 0x0000002402027981 */ /* 0x000ee4000c1e1900 */
[----:B---3--:R-:W-:-:S04]  /*8510*/  ISETP.NE.AND P0, PT, R2, RZ, PT ;  /* 0x000000ff0200720c */ /* 0x008fc80003f05270 */
[----:B------:R-:W-:Y:S01]  /*8520*/  P2R R26, PR, RZ, 0x1 ;  /* 0x00000001ff1a7803 */ /* 0x000fe20000000000 */
[----:B------:R-:W-:Y:S08]  /*8530*/  BRA `(.L_x_4860) ;  /* 0x0000000c00887947 */ /* 0x000ff00003800000 */
.L_x_4861:
[----:B------:R-:W3:Y:S02]  /*8540*/  LDG.E.U16 R2, desc[UR36][R2.64] ;  /* 0x0000002402027981 */ /* 0x000ee4000c1e1500 */
[----:B---3--:R-:W-:-:S04]  /*8550*/  ISETP.NE.AND P0, PT, R2, RZ, PT ;  /* 0x000000ff0200720c */ /* 0x008fc80003f05270 */
[----:B------:R-:W-:Y:S01]  /*8560*/  P2R R26, PR, RZ, 0x1 ;  /* 0x00000001ff1a7803 */ /* 0x000fe20000000000 */
[----:B------:R-:W-:Y:S08]  /*8570*/  BRA `(.L_x_4860) ;  /* 0x0000000c00787947 */ /* 0x000ff00003800000 */
.L_x_4856:
        /* <DEDUP_REMOVED lines=10> */
.L_x_4864:
[----:B------:R-:W3:Y:S02]  /*8620*/  LDG.E.U16 R0, desc[UR36][R2.64] ;  /* 0x0000002402007981 */ /* 0x000ee4000c1e1500 */
[----:B---3--:R-:W-:-:S05]  /*8630*/  HADD2.F32 R0, -RZ, R0.H0_H0 ;  /* 0x20000000ff007230 */ /* 0x008fca0000004100 */
[----:B------:R-:W-:-:S04]  /*8640*/  FSETP.NEU.FTZ.AND P0, PT, R0, RZ, PT ;  /* 0x000000ff0000720b */ /* 0x000fc80003f1d000 */
[----:B------:R-:W-:Y:S01]  /*8650*/  P2R R26, PR, RZ, 0x1 ;  /* 0x00000001ff1a7803 */ /* 0x000fe20000000000 */
[----:B------:R-:W-:Y:S08]  /*8660*/  BRA `(.L_x_4860) ;  /* 0x0000000c003c7947 */ /* 0x000ff00003800000 */
.L_x_4863:
        /* <DEDUP_REMOVED lines=12> */
.L_x_4866:
        /* <DEDUP_REMOVED lines=11> */
.L_x_4865:
[----:B------:R-:W3:Y:S02]  /*87e0*/  LDG.E.64 R2, desc[UR36][R2.64] ;  /* 0x0000002402027981 */ /* 0x000ee4000c1e1b00 */
[----:B---3--:R-:W-:-:S06]  /*87f0*/  DSETP.NEU.AND P0, PT, R2, RZ, PT ;  /* 0x000000ff0200722a */ /* 0x008fcc0003f0d000 */
[----:B------:R-:W-:Y:S01]  /*8800*/  P2R R26, PR, RZ, 0x1 ;  /* 0x00000001ff1a7803 */ /* 0x000fe20000000000 */
[----:B------:R-:W-:Y:S07]  /*8810*/  BRA `(.L_x_4860) ;  /* 0x0000000800d07947 */ /* 0x000fee0003800000 */
.L_x_4855:
        /* <DEDUP_REMOVED lines=12> */
.L_x_4869:
[----:B------:R-:W3:Y:S02]  /*88e0*/  LDG.E.128 R4, desc[UR36][R2.64] ;  /* 0x0000002402047981 */ /* 0x000ee4000c1e1d00 */
[----:B---3--:R-:W-:-:S06]  /*88f0*/  DSETP.NEU.AND P0, PT, R6, RZ, PT ;  /* 0x000000ff0600722a */ /* 0x008fcc0003f0d000 */
[----:B------:R-:W-:-:S06]  /*8900*/  DSETP.NEU.OR P0, PT, R4, RZ, P0 ;  /* 0x000000ff0400722a */ /* 0x000fcc000070d400 */
[----:B------:R-:W-:Y:S01]  /*8910*/  P2R R26, PR, RZ, 0x1 ;  /* 0x00000001ff1a7803 */ /* 0x000fe20000000000 */
[----:B------:R-:W-:Y:S07]  /*8920*/  BRA `(.L_x_4860) ;  /* 0x00000008008c7947 */ /* 0x000fee0003800000 */
.L_x_4868:
        /* <DEDUP_REMOVED lines=28> */
.L_x_4871:
        /* <DEDUP_REMOVED lines=15> */
.L_x_4870:
[----:B------:R-:W3:Y:S02]  /*8be0*/  LDG.E.U16 R0, desc[UR36][R2.64] ;  /* 0x0000002402007981 */ /* 0x000ee4000c1e1500 */
[----:B---3--:R-:W-:-:S05]  /*8bf0*/  IMAD.U32 R0, R0, 0x10000, RZ ;  /* 0x0001000000007824 */ /* 0x008fca00078e00ff */
[----:B------:R-:W-:-:S04]  /*8c00*/  FSETP.NEU.FTZ.AND P0, PT, R0, RZ, PT ;  /* 0x000000ff0000720b */ /* 0x000fc80003f1d000 */
[----:B------:R-:W-:Y:S01]  /*8c10*/  P2R R26, PR, RZ, 0x1 ;  /* 0x00000001ff1a7803 */ /* 0x000fe20000000000 */
[----:B------:R-:W-:Y:S08]  /*8c20*/  BRA `(.L_x_4860) ;  /* 0x0000000400cc7947 */ /* 0x000ff00003800000 */
.L_x_4867:
        /* <DEDUP_REMOVED lines=12> */
.L_x_4874:
        /* <DEDUP_REMOVED lines=21> */
.L_x_4878:
[----:B------:R-:W-:Y:S05]  /*8e40*/  BSYNC B1 ;  /* 0x0000000000017941 */ /* 0x000fea0003800000 */
.L_x_4877:
[----:B------:R-:W-:Y:S01]  /*8e50*/  LEA R3, R0, 0x3b800000, 0x17 ;  /* 0x3b80000000037811 */ /* 0x000fe200078eb8ff */
[----:B------:R-:W-:-:S05]  /*8e60*/  IMAD.SHL.U32 R0, R2, 0x100000, RZ ;  /* 0x0010000002007824 */ /* 0x000fca00078e00ff */
[----:B------:R-:W-:-:S07]  /*8e70*/  LOP3.LUT R0, R3, R0, R4, 0xfe, !PT ;  /* 0x0000000003007212 */ /* 0x000fce00078efe04 */
.L_x_4876:
[----:B------:R-:W-:Y:S05]  /*8e80*/  BSYNC B0 ;  /* 0x0000000000007941 */ /* 0x000fea0003800000 */
.L_x_4875:
[----:B------:R-:W-:-:S04]  /*8e90*/  FSETP.NEU.FTZ.AND P0, PT, R0, RZ, PT ;  /* 0x000000ff0000720b */ /* 0x000fc80003f1d000 */
[----:B------:R-:W-:Y:S01]  /*8ea0*/  P2R R26, PR, RZ, 0x1 ;  /* 0x00000001ff1a7803 */ /* 0x000fe20000000000 */
[----:B------:R-:W-:Y:S08]  /*8eb0*/  BRA `(.L_x_4860) ;  /* 0x0000000400287947 */ /* 0x000ff00003800000 */
.L_x_4873:
        /* <DEDUP_REMOVED lines=21> */
.L_x_4882:
[----:B------:R-:W-:Y:S05]  /*9010*/  BSYNC B1 ;  /* 0x0000000000017941 */ /* 0x000fea0003800000 */
.L_x_4881:
[----:B------:R-:W-:Y:S01]  /*9020*/  LEA R3, R0, 0x37800000, 0x17 ;  /* 0x3780000000037811 */ /* 0x000fe200078eb8ff */
[----:B------:R-:W-:-:S05]  /*9030*/  IMAD.SHL.U32 R0, R2, 0x200000, RZ ;  /* 0x0020000002007824 */ /* 0x000fca00078e00ff */
[----:B------:R-:W-:-:S07]  /*9040*/  LOP3.LUT R0, R3, R0, R4, 0xfe, !PT ;  /* 0x0000000003007212 */ /* 0x000fce00078efe04 */
.L_x_4880:
[----:B------:R-:W-:Y:S05]  /*9050*/  BSYNC B0 ;  /* 0x0000000000007941 */ /* 0x000fea0003800000 */
.L_x_4879:
[----:B------:R-:W-:-:S04]  /*9060*/  FSETP.NEU.FTZ.AND P0, PT, R0, RZ, PT ;  /* 0x000000ff0000720b */ /* 0x000fc80003f1d000 */
[----:B------:R-:W-:Y:S01]  /*9070*/  P2R R26, PR, RZ, 0x1 ;  /* 0x00000001ff1a7803 */ /* 0x000fe20000000000 */
[----:B------:R-:W-:Y:S08]  /*9080*/  BRA `(.L_x_4860) ;  /* 0x0000000000b47947 */ /* 0x000ff00003800000 */
.L_x_4872:
        /* <DEDUP_REMOVED lines=14> */
.L_x_4886:
[----:B------:R-:W-:Y:S05]  /*9170*/  BSYNC B0 ;  /* 0x0000000000007941 */ /* 0x000fea0003800000 */
.L_x_4885:
[----:B------:R-:W-:-:S04]  /*9180*/  FSETP.NEU.FTZ.AND P0, PT, R0, RZ, PT ;  /* 0x000000ff0000720b */ /* 0x000fc80003f1d000 */
[----:B------:R-:W-:Y:S01]  /*9190*/  P2R R26, PR, RZ, 0x1 ;  /* 0x00000001ff1a7803 */ /* 0x000fe20000000000 */
[----:B------:R-:W-:Y:S08]  /*91a0*/  BRA `(.L_x_4860) ;  /* 0x00000000006c7947 */ /* 0x000ff00003800000 */
.L_x_4859:
        /* <DEDUP_REMOVED lines=16> */
.L_x_4887:
[----:B------:R-:W-:-:S04]  /*92b0*/  PLOP3.LUT P0, PT, PT, PT, PT, 0x8, 0x0 ;  /* 0x000000000000781c */ /* 0x000fc80003f0e170 */
[----:B------:R-:W-:Y:S01]  /*92c0*/  P2R R26, PR, RZ, 0x1 ;  /* 0x00000001ff1a7803 */ /* 0x000fe20000000000 */
[----:B------:R-:W-:Y:S08]  /*92d0*/  BRA `(.L_x_4860) ;  /* 0x0000000000207947 */ /* 0x000ff00003800000 */
.L_x_4884:
[----:B------:R-:W3:Y:S02]  /*92e0*/  LDG.E.64 R2, desc[UR36][R2.64] ;  /* 0x0000002402027981 */ /* 0x000ee4000c1e1b00 */
[----:B---3--:R-:W-:-:S04]  /*92f0*/  ISETP.NE.U32.AND P0, PT, R2, RZ, PT ;  /* 0x000000ff0200720c */ /* 0x008fc80003f05070 */
[----:B------:R-:W-:-:S04]  /*9300*/  ISETP.NE.AND.EX P0, PT, R3, RZ, PT, P0 ;  /* 0x000000ff0300720c */ /* 0x000fc80003f05300 */
[----:B------:R-:W-:Y:S01]  /*9310*/  P2R R26, PR, RZ, 0x1 ;  /* 0x00000001ff1a7803 */ /* 0x000fe20000000000 */
[----:B------:R-:W-:Y:S08]  /*9320*/  BRA `(.L_x_4860) ;  /* 0x00000000000c7947 */ /* 0x000ff00003800000 */
.L_x_4883:
[----:B------:R-:W3:Y:S02]  /*9330*/  LDG.E R2, desc[UR36][R2.64] ;  /* 0x0000002402027981 */ /* 0x000ee4000c1e1900 */
[----:B---3--:R-:W-:-:S04]  /*9340*/  ISETP.NE.AND P0, PT, R2, RZ, PT ;  /* 0x000000ff0200720c */ /* 0x008fc80003f05270 */
[----:B------:R-:W-:-:S09]  /*9350*/  P2R R26, PR, RZ, 0x1 ;  /* 0x00000001ff1a7803 */ /* 0x000fd20000000000 */
.L_x_4860:
        /* <DEDUP_REMOVED lines=18> */
.L_x_4891:
[----:B------:R0:W5:Y:S01]  /*9480*/  LDG.E.U8 R2, desc[UR36][R4.64] ;  /* 0x0000002404027981 */ /* 0x000162000c1e1100 */
[----:B------:R-:W-:Y:S01]  /*9490*/  IMAD.MOV.U32 R3, RZ, RZ, RZ ;  /* 0x000000ffff037224 */ /* 0x000fe200078e00ff */
[----:B------:R-:W-:Y:S06]  /*94a0*/  BRA `(.L_x_4893) ;  /* 0x0000000c00487947 */ /* 0x000fec0003800000 */
.L_x_4890:
        /* <DEDUP_REMOVED lines=8> */
.L_x_4895:
[----:B------:R-:W3:Y:S02]  /*9530*/  LDG.E R2, desc[UR36][R4.64] ;  /* 0x0000002404027981 */ /* 0x000ee4000c1e1900 */
[----:B---3--:R-:W-:Y:S01]  /*9540*/  SHF.R.S32.HI R3, RZ, 0x1f, R2 ;  /* 0x0000001fff037819 */ /* 0x008fe20000011402 */
[----:B------:R-:W-:Y:S06]  /*9550*/  BRA `(.L_x_4893) ;  /* 0x0000000c001c7947 */ /* 0x000fec0003800000 */
.L_x_4894:
[----:B------:R-:W3:Y:S02]  /*9560*/  LDG.E.S16 R2, desc[UR36][R4.64] ;  /* 0x0000002404027981 */ /* 0x000ee4000c1e1700 */
[----:B---3--:R-:W-:Y:S01]  /*9570*/  SHF.R.S32.HI R3, RZ, 0x1f, R2 ;  /* 0x0000001fff037819 */ /* 0x008fe20000011402 */
[----:B------:R-:W-:Y:S06]  /*9580*/  BRA `(.L_x_4893) ;  /* 0x0000000c00107947 */ /* 0x000fec0003800000 */
.L_x_4889:
[----:B------:R-:W-:-:S13]  /*9590*/  ISETP.GT.AND P0, PT, R0, 0x6, PT ;  /* 0x000000060000780c */ /* 0x000fda0003f04270 */
[----:B------:R-:W-:Y:S05]  /*95a0*/  @P0 BRA `(.L_x_4896) ;  /* 0x00000000002c0947 */ /* 0x000fea0003800000 */
[----:B------:R-:W-:-:S13]  /*95b0*/  ISETP.NE.AND P0, PT, R0, 0x5, PT ;  /* 0x000000050000780c */ /* 0x000fda0003f05270 */
[----:B------:R-:W-:Y:S05]  /*95c0*/  @!P0 BRA `(.L_x_4897) ;  /* 0x0000000000148947 */ /* 0x000fea0003800000 */
[----:B------:R-:W-:-:S13]  /*95d0*/  ISETP.NE.AND P0, PT, R0, 0x6, PT ;  /* 0x000000060000780c */ /* 0x000fda0003f05270 */
[----:B------:R-:W-:Y:S05]  /*95e0*/  @P0 BRA `(.L_x_4892) ;  /* 0x0000000800a00947 */ /* 0x000fea0003800000 */
[----:B------:R-:W3:Y:S02]  /*95f0*/  LDG.E R2, desc[UR36][R4.64] ;  /* 0x0000002404027981 */ /* 0x000ee4000c1e1900 */
[----:B---3--:R-:W0:Y:S01]  /*9600*/  F2I.S64.TRUNC R2, R2 ;  /* 0x0000000200027311 */ /* 0x008e22000020d900 */
[----:B------:R-:W-:Y:S05]  /*9610*/  BRA `(.L_x_4893) ;  /* 0x0000000800ec7947 */ /* 0x000fea0003800000 */
.L_x_4897:
[----:B------:R-:W3:Y:S02]  /*9620*/  LDG.E.U16 R4, desc[UR36][R4.64] ;  /* 0x0000002404047981 */ /* 0x000ee4000c1e1500 */
[----:B---3--:R-:W-:-:S06]  /*9630*/  HADD2.F32 R2, -RZ, R4.H0_H0 ;  /* 0x20000004ff027230 */ /* 0x008fcc0000004100 */
[----:B------:R-:W0:Y:S01]  /*9640*/  F2I.S64.TRUNC R2, R2 ;  /* 0x0000000200027311 */ /* 0x000e22000020d900 */
[----:B------:R-:W-:Y:S05]  /*9650*/  BRA `(.L_x_4893) ;  /* 0x0000000800dc7947 */ /* 0x000fea0003800000 */
.L_x_4896:
[----:B------:R-:W-:-:S13]  /*9660*/  ISETP.NE.AND P0, PT, R0, 0x7, PT ;  /* 0x000000070000780c */ /* 0x000fda0003f05270 */
[----:B------:R-:W-:Y:S05]  /*9670*/  @!P0 BRA `(.L_x_4898) ;  /* 0x00000000002c8947 */ /* 0x000fea0003800000 */
[----:B------:R-:W-:-:S13]  /*9680*/  ISETP.NE.AND P0, PT, R0, 0x8, PT ;  /* 0x000000080000780c */ /* 0x000fda0003f05270 */
[----:B------:R-:W-:Y:S05]  /*9690*/  @!P0 BRA `(.L_x_4899) ;  /* 0x0000000000148947 */ /* 0x000fea0003800000 */
[----:B------:R-:W-:-:S13]  /*96a0*/  ISETP.NE.AND P0, PT, R0, 0x9, PT ;  /* 0x000000090000780c */ /* 0x000fda0003f05270 */
[----:B------:R-:W-:Y:S05]  /*96b0*/  @P0 BRA `(.L_x_4892) ;  /* 0x00000008006c0947 */ /* 0x000fea0003800000 */
[----:B------:R-:W3:Y:S02]  /*96c0*/  LDG.E R2, desc[UR36][R4.64] ;  /* 0x0000002404027981 */ /* 0x000ee4000c1e1900 */
[----:B---3--:R-:W0:Y:S01]  /*96d0*/  F2I.S64.TRUNC R2, R2 ;  /* 0x0000000200027311 */ /* 0x008e22000020d900 */
[----:B------:R-:W-:Y:S05]  /*96e0*/  BRA `(.L_x_4893) ;  /* 0x0000000800b87947 */ /* 0x000fea0003800000 */
.L_x_4899:
[----:B------:R-:W3:Y:S02]  /*96f0*/  LDG.E.U16 R4, desc[UR36][R4.64] ;  /* 0x0000002404047981 */ /* 0x000ee4000c1e1500 */
[----:B---3--:R-:W-:-:S06]  /*9700*/  HADD2.F32 R2, -RZ, R4.H0_H0 ;  /* 0x20000004ff027230 */ /* 0x008fcc0000004100 */
[----:B------:R-:W0:Y:S01]  /*9710*/  F2I.S64.TRUNC R2, R2 ;  /* 0x0000000200027311 */ /* 0x000e22000020d900 */
[----:B------:R-:W-:Y:S05]  /*9720*/  BRA `(.L_x_4893) ;  /* 0x0000000800a87947 */ /* 0x000fea0003800000 */
.L_x_4898:
[----:B------:R-:W3:Y:S02]  /*9730*/  LDG.E.64 R2, desc[UR36][R4.64] ;  /* 0x0000002404027981 */ /* 0x000ee4000c1e1b00 */
[----:B---3--:R-:W0:Y:S01]  /*9740*/  F2I.S64.F64.TRUNC R2, R2 ;  /* 0x0000000200027311 */ /* 0x008e22000030d900 */
[----:B------:R-:W-:Y:S05]  /*9750*/  BRA `(.L_x_4893) ;  /* 0x00000008009c7947 */ /* 0x000fea0003800000 */
.L_x_4888:
        /* <DEDUP_REMOVED lines=13> */
.L_x_4902:
[----:B------:R-:W3:Y:S02]  /*9830*/  LDG.E.64 R2, desc[UR36][R4.64] ;  /* 0x0000002404027981 */ /* 0x000ee4000c1e1b00 */
[----:B---3--:R-:W0:Y:S01]  /*9840*/  F2I.S64.F64.TRUNC R2, R2 ;  /* 0x0000000200027311 */ /* 0x008e22000030d900 */
[----:B------:R-:W-:Y:S05]  /*9850*/  BRA `(.L_x_4893) ;  /* 0x00000008005c7947 */ /* 0x000fea0003800000 */
.L_x_4901:
        /* <DEDUP_REMOVED lines=27> */
.L_x_4904:
[----:B------:R-:W3:Y:S02]  /*9a10*/  LDG.E.U8 R3, desc[UR36][R4.64] ;  /* 0x0000002404037981 */ /* 0x000ee4000c1e1100 */
[----:B---3--:R-:W-:-:S05]  /*9a20*/  IMAD.SHL.U32 R0, R3, 0x2000000, RZ ;  /* 0x0200000003007824 */ /* 0x008fca00078e00ff */
        /* <DEDUP_REMOVED lines=12> */
.L_x_4903:
[----:B------:R-:W3:Y:S02]  /*9af0*/  LDG.E.U16 R2, desc[UR36][R4.64] ;  /* 0x0000002404027981 */ /* 0x000ee4000c1e1500 */
[----:B---3--:R-:W-:-:S06]  /*9b00*/  IMAD.U32 R2, R2, 0x10000, RZ ;  /* 0x0001000002027824 */ /* 0x008fcc00078e00ff */
[----:B------:R-:W3:Y:S01]  /*9b10*/  F2I.S64.TRUNC R2, R2 ;  /* 0x0000000200027311 */ /* 0x000ee2000020d900 */
[----:B------:R-:W-:Y:S05]  /*9b20*/  BRA `(.L_x_4893) ;  /* 0x0000000400a87947 */ /* 0x000fea0003800000 */
.L_x_4900:
        /* <DEDUP_REMOVED lines=11> */
.L_x_4907:
        /* <DEDUP_REMOVED lines=21> */
.L_x_4911:
[----:B------:R-:W-:Y:S05]  /*9d30*/  BSYNC B1 ;  /* 0x0000000000017941 */ /* 0x000fea0003800000 */
.L_x_4910:
[----:B------:R-:W-:Y:S01]  /*9d40*/  IMAD.SHL.U32 R2, R2, 0x100000, RZ ;  /* 0x0010000002027824 */ /* 0x000fe200078e00ff */
[----:B------:R-:W-:-:S04]  /*9d50*/  LEA R3, R0, 0x3b800000, 0x17 ;  /* 0x3b80000000037811 */ /* 0x000fc800078eb8ff */
[----:B------:R-:W-:-:S07]  /*9d60*/  LOP3.LUT R2, R3, R2, R4, 0xfe, !PT ;  /* 0x0000000203027212 */ /* 0x000fce00078efe04 */
.L_x_4909:
[----:B------:R-:W-:Y:S05]  /*9d70*/  BSYNC B0 ;  /* 0x0000000000007941 */ /* 0x000fea0003800000 */
.L_x_4908:
[----:B------:R-:W0:Y:S01]  /*9d80*/  F2I.S64.TRUNC R2, R2 ;  /* 0x0000000200027311 */ /* 0x000e22000020d900 */
[----:B------:R-:W-:Y:S05]  /*9d90*/  BRA `(.L_x_4893) ;  /* 0x00000004000c7947 */ /* 0x000fea0003800000 */
.L_x_4906:
        /* <DEDUP_REMOVED lines=21> */
.L_x_4915:
[----:B------:R-:W-:Y:S05]  /*9ef0*/  BSYNC B1 ;  /* 0x0000000000017941 */ /* 0x000fea0003800000 */
.L_x_4914:
[----:B------:R-:W-:Y:S01]  /*9f00*/  IMAD.SHL.U32 R2, R2, 0x200000, RZ ;  /* 0x0020000002027824 */ /* 0x000fe200078e00ff */
[----:B------:R-:W-:-:S04]  /*9f10*/  LEA R3, R0, 0x37800000, 0x17 ;  /* 0x3780000000037811 */ /* 0x000fc800078eb8ff */
[----:B------:R-:W-:-:S07]  /*9f20*/  LOP3.LUT R2, R3, R2, R4, 0xfe, !PT ;  /* 0x0000000203027212 */ /* 0x000fce00078efe04 */
.L_x_4913:
[----:B------:R-:W-:Y:S05]  /*9f30*/  BSYNC B0 ;  /* 0x0000000000007941 */ /* 0x000fea0003800000 */
.L_x_4912:
[----:B------:R-:W0:Y:S01]  /*9f40*/  F2I.S64.TRUNC R2, R2 ;  /* 0x0000000200027311 */ /* 0x000e22000020d900 */
[----:B------:R-:W-:Y:S05]  /*9f50*/  BRA `(.L_x_4893) ;  /* 0x00000000009c7947 */ /* 0x000fea0003800000 */
.L_x_4905:
        /* <DEDUP_REMOVED lines=14> */
.L_x_4919:
[----:B------:R-:W-:Y:S05]  /*a040*/  BSYNC B0 ;  /* 0x0000000000007941 */ /* 0x000fea0003800000 */
.L_x_4918:
[----:B------:R-:W0:Y:S01]  /*a050*/  F2I.S64.TRUNC R2, R2 ;  /* 0x0000000200027311 */ /* 0x000e22000020d900 */
[----:B------:R-:W-:Y:S05]  /*a060*/  BRA `(.L_x_4893) ;  /* 0x0000000000587947 */ /* 0x000fea0003800000 */
.L_x_4892:
        /* <DEDUP_REMOVED lines=16> */
.L_x_4920:
[----:B------:R-:W-:Y:S01]  /*a170*/  CS2R R2, SRZ ;  /* 0x0000000000027805 */ /* 0x000fe2000001ff00 */
[----:B------:R-:W-:Y:S06]  /*a180*/  BRA `(.L_x_4893) ;  /* 0x0000000000107947 */ /* 0x000fec0003800000 */
.L_x_4917:
[----:B------:R0:W5:Y:S01]  /*a190*/  LDG.E.64 R2, desc[UR36][R4.64] ;  /* 0x0000002404027981 */ /* 0x000162000c1e1b00 */
[----:B------:R-:W-:Y:S05]  /*a1a0*/  BRA `(.L_x_4893) ;  /* 0x0000000000087947 */ /* 0x000fea0003800000 */
.L_x_4916:
[----:B------:R0:W5:Y:S01]  /*a1b0*/  LDG.E R2, desc[UR36][R4.64] ;  /* 0x0000002404027981 */ /* 0x000162000c1e1900 */
[----:B------:R-:W-:-:S07]  /*a1c0*/  IMAD.MOV.U32 R3, RZ, RZ, RZ ;  /* 0x000000ffff037224 */ /* 0x000fce00078e00ff */
.L_x_4893:
        /* <DEDUP_REMOVED lines=9> */
[----:B------:R-:W5:Y:S03]  /*a260*/  LDG.E.128 R16, desc[UR36][R16.64] ;  /* 0x0000002410107981 */ /* 0x000f66000c1e1d00 */
.L_x_4922:
[----:B------:R-:W-:Y:S05]  /*a270*/  BSYNC B0 ;  /* 0x0000000000007941 */ /* 0x000fea0003800000 */
.L_x_4921:
        /* <DEDUP_REMOVED lines=9> */
[----:B-12-45:R-:W0:Y:S02]  /*a310*/  F2I.F64.TRUNC R17, R16 ;  /* 0x0000001000117311 */ /* 0x036e24000030d100 */
[----:B0-----:R0:W-:Y:S01]  /*a320*/  STG.E.U8 desc[UR36][R22.64], R17 ;  /* 0x0000001116007986 */ /* 0x0011e2000c101124 */
[----:B------:R-:W-:Y:S05]  /*a330*/  BRA `(.L_x_4928) ;  /* 0x0000001000187947 */ /* 0x000fea0003800000 */
.L_x_4926:
[----:B-12-45:R-:W3:Y:S02]  /*a340*/  F2I.S64.F64.TRUNC R16, R16 ;  /* 0x0000001000107311 */ /* 0x036ee4000030d900 */
[----:B---3--:R-:W-:-:S05]  /*a350*/  IMAD.MOV.U32 R3, RZ, RZ, R16 ;  /* 0x000000ffff037224 */ /* 0x008fca00078e0010 */
[----:B------:R0:W-:Y:S01]  /*a360*/  STG.E.U8 desc[UR36][R22.64], R3 ;  /* 0x0000000316007986 */ /* 0x0001e2000c101124 */
[----:B------:R-:W-:Y:S05]  /*a370*/  BRA `(.L_x_4928) ;  /* 0x0000001000087947 */ /* 0x000fea0003800000 */
.L_x_4925:
[----:B------:R-:W-:-:S13]  /*a380*/  ISETP.NE.AND P0, PT, R0, 0x2, PT ;  /* 0x000000020000780c */ /* 0x000fda0003f05270 */
[----:B------:R-:W-:Y:S05]  /*a390*/  @!P0 BRA `(.L_x_4929) ;  /* 0x0000000000288947 */ /* 0x000fea0003800000 */
[----:B------:R-:W-:-:S13]  /*a3a0*/  ISETP.NE.AND P0, PT, R0, 0x3, PT ;  /* 0x000000030000780c */ /* 0x000fda0003f05270 */
[----:B------:R-:W-:Y:S05]  /*a3b0*/  @!P0 BRA `(.L_x_4930) ;  /* 0x0000000000148947 */ /* 0x000fea0003800000 */
[----:B------:R-:W-:-:S13]  /*a3c0*/  ISETP.NE.AND P0, PT, R0, 0x4, PT ;  /* 0x000000040000780c */ /* 0x000fda0003f05270 */
[----:B------:R-:W-:Y:S05]  /*a3d0*/  @P0 BRA `(.L_x_4927) ;  /* 0x0000000c00980947 */ /* 0x000fea0003800000 */
[----:B-12-45:R-:W0:Y:S02]  /*a3e0*/  F2I.S64.F64.TRUNC R16, R16 ;  /* 0x0000001000107311 */ /* 0x036e24000030d900 */
[----:B0-----:R0:W-:Y:S01]  /*a3f0*/  STG.E.64 desc[UR36][R22.64], R16 ;  /* 0x0000001016007986 */ /* 0x0011e2000c101b24 */
[----:B------:R-:W-:Y:S05]  /*a400*/  BRA `(.L_x_4928) ;  /* 0x0000000c00e47947 */ /* 0x000fea0003800000 */
.L_x_4930:
[----:B-12-45:R-:W0:Y:S02]  /*a410*/  F2I.F64.TRUNC R17, R16 ;  /* 0x0000001000117311 */ /* 0x036e24000030d100 */
[----:B0-----:R0:W-:Y:S01]  /*a420*/  STG.E desc[UR36][R22.64], R17 ;  /* 0x0000001116007986 */ /* 0x0011e2000c101924 */
[----:B------:R-:W-:Y:S05]  /*a430*/  BRA `(.L_x_4928) ;  /* 0x0000000c00d87947 */ /* 0x000fea0003800000 */
.L_x_4929:
[----:B-12-45:R-:W0:Y:S02]  /*a440*/  F2I.F64.TRUNC R17, R16 ;  /* 0x0000001000117311 */ /* 0x036e24000030d100 */
[----:B0-----:R0:W-:Y:S01]  /*a450*/  STG.E.U16 desc[UR36][R22.64], R17 ;  /* 0x0000001116007986 */ /* 0x0011e2000c101524 */
[----:B------:R-:W-:Y:S05]  /*a460*/  BRA `(.L_x_4928) ;  /* 0x0000000c00cc7947 */ /* 0x000fea0003800000 */
.L_x_4924:
        /* <DEDUP_REMOVED lines=8> */
[----:B-12345:R-:W0:Y:S01]  /*a4f0*/  F2F.F32.F64 R3, R16 ;  /* 0x0000001000037310 */ /* 0x03ee220000301000 */
[----:B------:R-:W-:-:S14]  /*a500*/  DSETP.GEU.AND P0, PT, |R16|, UR4, PT ;  /* 0x0000000410007e2a */ /* 0x000fdc000bf0e200 */
[----:B0-----:R-:W-:-:S05]  /*a510*/  @!P0 FMUL R3, R3, 1.175494350822287508e-38 ;  /* 0x0080000003038820 */ /* 0x001fca0000400000 */
[----:B------:R0:W-:Y:S01]  /*a520*/  STG.E desc[UR36][R22.64], R3 ;  /* 0x0000000316007986 */ /* 0x0001e2000c101924 */
[----:B------:R-:W-:Y:S05]  /*a530*/  BRA `(.L_x_4928) ;  /* 0x0000000c00987947 */ /* 0x000fea0003800000 */
.L_x_4932:
[----:B------:R-:W-:Y:S01]  /*a540*/  UMOV UR4, 0xf0000000 ;  /* 0xf000000000047882 */ /* 0x000fe20000000000 */
[----:B------:R-:W-:Y:S01]  /*a550*/  UMOV UR5, 0x380fffff ;  /* 0x380fffff00057882 */ /* 0x000fe20000000000 */
[----:B-12-45:R-:W0:Y:S01]  /*a560*/  F2F.F32.F64 R0, R16 ;  /* 0x0000001000007310 */ /* 0x036e220000301000 */
[----:B------:R-:W-:-:S14]  /*a570*/  DSETP.GEU.AND P0, PT, |R16|, UR4, PT ;  /* 0x0000000410007e2a */ /* 0x000fdc000bf0e200 */
[----:B0-----:R-:W-:-:S05]  /*a580*/  @!P0 FMUL R0, R0, 1.175494350822287508e-38 ;  /* 0x0080000000008820 */ /* 0x001fca0000400000 */
[----:B------:R-:W-:-:S05]  /*a590*/  F2FP.F16.F32.PACK_AB R0, RZ, R0 ;  /* 0x00000000ff00723e */ /* 0x000fca00000000ff */
[----:B------:R0:W-:Y:S01]  /*a5a0*/  STG.E.U16 desc[UR36][R22.64], R0 ;  /* 0x0000000016007986 */ /* 0x0001e2000c101524 */
[----:B------:R-:W-:Y:S05]  /*a5b0*/  BRA `(.L_x_4928) ;  /* 0x0000000c00787947 */ /* 0x000fea0003800000 */
.L_x_4931:
        /* <DEDUP_REMOVED lines=8> */
[----:B-12345:R-:W0:Y:S01]  /*a640*/  F2F.F32.F64 R2, R16 ;  /* 0x0000001000027310 */ /* 0x03ee220000301000 */
[----:B------:R-:W-:Y:S02]  /*a650*/  DSETP.GEU.AND P1, PT, |R16|, UR4, PT ;  /* 0x0000000410007e2a */ /* 0x000fe4000bf2e200 */
[----:B------:R-:W-:-:S05]  /*a660*/  DSETP.GEU.AND P0, PT, |R18|, UR4, PT ;  /* 0x0000000412007e2a */ /* 0x000fca000bf0e200 */
[----:B------:R-:W1:Y:S07]  /*a670*/  F2F.F32.F64 R3, R18 ;  /* 0x0000001200037310 */ /* 0x000e6e0000301000 */
[----:B0-----:R-:W-:Y:S02]  /*a680*/  @!P1 FMUL R2, R2, 1.175494350822287508e-38 ;  /* 0x0080000002029820 */ /* 0x001fe40000400000 */
[----:B-1----:R-:W-:-:S05]  /*a690*/  @!P0 FMUL R3, R3, 1.175494350822287508e-38 ;  /* 0x0080000003038820 */ /* 0x002fca0000400000 */
[----:B------:R0:W-:Y:S01]  /*a6a0*/  STG.E.64 desc[UR36][R22.64], R2 ;  /* 0x0000000216007986 */ /* 0x0001e2000c101b24 */
[----:B------:R-:W-:Y:S05]  /*a6b0*/  BRA `(.L_x_4928) ;  /* 0x0000000c00387947 */ /* 0x000fea0003800000 */
.L_x_4934:
        /* <DEDUP_REMOVED lines=11> */
.L_x_4933:
[----:B-12-45:R0:W-:Y:S01]  /*a770*/  STG.E.64 desc[UR36][R22.64], R16 ;  /* 0x0000001016007986 */ /* 0x0361e2000c101b24 */
[----:B------:R-:W-:Y:S05]  /*a780*/  BRA `(.L_x_4928) ;  /* 0x0000000c00047947 */ /* 0x000fea0003800000 */
.L_x_4923:
        /* <DEDUP_REMOVED lines=9> */
[----:B--2-4-:R-:W-:-:S06]  /*a820*/  DSETP.NEU.OR P0, PT, R16, RZ, P0 ;  /* 0x000000ff1000722a */ /* 0x014fcc000070d400 */
[----:B---3--:R-:W-:-:S05]  /*a830*/  SEL R3, RZ, 0x1, !P0 ;  /* 0x00000001ff037807 */ /* 0x008fca0004000000 */
[----:B------:R1:W-:Y:S01]  /*a840*/  STG.E.U8 desc[UR36][R22.64], R3 ;  /* 0x0000000316007986 */ /* 0x0003e2000c101124 */
[----:B------:R-:W-:Y:S05]  /*a850*/  BRA `(.L_x_4928) ;  /* 0x0000000800d07947 */ /* 0x000fea0003800000 */
.L_x_4937:
[----:B-12-45:R0:W-:Y:S01]  /*a860*/  STG.E.128 desc[UR36][R22.64], R16 ;  /* 0x0000001016007986 */ /* 0x0361e2000c101d24 */
[----:B------:R-:W-:Y:S05]  /*a870*/  BRA `(.L_x_4928) ;  /* 0x0000000800c87947 */ /* 0x000fea0003800000 */
.L_x_4936:
        /* <DEDUP_REMOVED lines=9> */
[----:B------:R-:W-:Y:S01]  /*a910*/  DSETP.GEU.AND P0, PT, |R16|, UR4, PT ;  /* 0x0000000410007e2a */ /* 0x000fe2000bf0e200 */
[----:B------:R-:W-:-:S13]  /*a920*/  BSSY B0, `(.L_x_4940) ;  /* 0x000000f000007945 */ /* 0x000fda0003800000 */
[----:B0-----:R-:W-:-:S05]  /*a930*/  @!P0 FMUL R5, R5, 1.175494350822287508e-38 ;  /* 0x0080000005058820 */ /* 0x001fca0000400000 */
[C---:B---3--:R-:W-:Y:S02]  /*a940*/  LOP3.LUT R2, R5.reuse, 0x7fffffff, RZ, 0xc0, !PT ;  /* 0x7fffffff05027812 */ /* 0x048fe400078ec0ff */
        /* <DEDUP_REMOVED lines=12> */
.L_x_4941:
[----:B------:R-:W-:Y:S05]  /*aa10*/  BSYNC B0 ;  /* 0x0000000000007941 */ /* 0x000fea0003800000 */
.L_x_4940:
[----:B------:R-:W-:-:S05]  /*aa20*/  LOP3.LUT R3, R0, R3, RZ, 0xfc, !PT ;  /* 0x0000000300037212 */ /* 0x000fca00078efcff */
[----:B------:R4:W-:Y:S01]  /*aa30*/  STG.E.U8 desc[UR36][R22.64], R3 ;  /* 0x0000000316007986 */ /* 0x0009e2000c101124 */
[----:B------:R-:W-:Y:S05]  /*aa40*/  BRA `(.L_x_4928) ;  /* 0x0000000800547947 */ /* 0x000fea0003800000 */
.L_x_4939:
[----:B------:R-:W-:Y:S01]  /*aa50*/  UMOV UR4, 0xf0000000 ;  /* 0xf000000000047882 */ /* 0x000fe20000000000 */
[----:B------:R-:W-:Y:S01]  /*aa60*/  UMOV UR5, 0x380fffff ;  /* 0x380fffff00057882 */ /* 0x000fe20000000000 */
[----:B-12345:R-:W0:Y:S01]  /*aa70*/  F2F.F32.F64 R3, R16 ;  /* 0x0000001000037310 */ /* 0x03ee220000301000 */
        /* <DEDUP_REMOVED lines=14> */
.L_x_4943:
[----:B------:R-:W-:Y:S01]  /*ab60*/  IMAD.MOV.U32 R0, RZ, RZ, 0x7f ;  /* 0x0000007fff007424 */ /* 0x000fe200078e00ff */
[----:B------:R-:W-:-:S04]  /*ab70*/  ISETP.GT.U32.AND P0, PT, R2, 0x7f800000, PT ;  /* 0x7f8000000200780c */ /* 0x000fc80003f04070 */
[----:B------:R-:W-:-:S09]  /*ab80*/  SEL R0, R0, 0x7c, P0 ;  /* 0x0000007c00007807 */ /* 0x000fd20000000000 */
.L_x_4944:
[----:B------:R-:W-:Y:S05]  /*ab90*/  BSYNC B0 ;  /* 0x0000000000007941 */ /* 0x000fea0003800000 */
.L_x_4942:
[----:B------:R-:W-:-:S04]  /*aba0*/  LOP3.LUT R2, R3, 0x80000000, RZ, 0xc0, !PT ;  /* 0x8000000003027812 */ /* 0x000fc800078ec0ff */
[----:B------:R-:W-:-:S04]  /*abb0*/  SHF.R.U32.HI R3, RZ, 0x18, R2 ;  /* 0x00000018ff037819 */ /* 0x000fc80000011602 */
[----:B------:R-:W-:-:S05]  /*abc0*/  LOP3.LUT R3, R0, R3, RZ, 0xfc, !PT ;  /* 0x0000000300037212 */ /* 0x000fca00078efcff */
[----:B------:R0:W-:Y:S01]  /*abd0*/  STG.E.U8 desc[UR36][R22.64], R3 ;  /* 0x0000000316007986 */ /* 0x0001e2000c101124 */
[----:B------:R-:W-:Y:S05]  /*abe0*/  BRA `(.L_x_4928) ;  /* 0x0000000400ec7947 */ /* 0x000fea0003800000 */
.L_x_4938:
[----:B------:R-:W-:Y:S01]  /*abf0*/  UMOV UR4, 0xf0000000 ;  /* 0xf000000000047882 */ /* 0x000fe20000000000 */
[----:B------:R-:W-:Y:S01]  /*ac00*/  UMOV UR5, 0x380fffff ;  /* 0x380fffff00057882 */ /* 0x000fe20000000000 */
[----:B-12-45:R-:W0:Y:S01]  /*ac10*/  F2F.F32.F64 R0, R16 ;  /* 0x0000001000007310 */ /* 0x036e220000301000 */
[----:B------:R-:W-:-:S14]  /*ac20*/  DSETP.GEU.AND P0, PT, |R16|, UR4, PT ;  /* 0x0000000410007e2a */ /* 0x000fdc000bf0e200 */
[----:B0-----:R-:W-:-:S05]  /*ac30*/  @!P0 FMUL R0, R0, 1.175494350822287508e-38 ;  /* 0x0080000000008820 */ /* 0x001fca0000400000 */
[----:B------:R-:W-:-:S05]  /*ac40*/  F2FP.BF16.F32.PACK_AB R0, RZ, R0 ;  /* 0x00000000ff00723e */ /* 0x000fca00000010ff */
[----:B------:R2:W-:Y:S01]  /*ac50*/  STG.E.U16 desc[UR36][R22.64], R0 ;  /* 0x0000000016007986 */ /* 0x0005e2000c101524 */
[----:B------:R-:W-:Y:S05]  /*ac60*/  BRA `(.L_x_4928) ;  /* 0x0000000400cc7947 */ /* 0x000fea0003800000 */
.L_x_4935:
        /* <DEDUP_REMOVED lines=8> */
[----:B-12-45:R-:W0:Y:S02]  /*acf0*/  F2I.U32.F64.TRUNC R17, R16 ;  /* 0x0000001000117311 */ /* 0x036e24000030d000 */
[----:B0-----:R0:W-:Y:S01]  /*ad00*/  STG.E.U16 desc[UR36][R22.64], R17 ;  /* 0x0000001116007986 */ /* 0x0011e2000c101524 */
[----:B------:R-:W-:Y:S05]  /*ad10*/  BRA `(.L_x_4928) ;  /* 0x0000000400a07947 */ /* 0x000fea0003800000 */
.L_x_4947:
[----:B------:R-:W-:Y:S01]  /*ad20*/  UMOV UR4, 0xf0000000 ;  /* 0xf000000000047882 */ /* 0x000fe20000000000 */
[----:B------:R-:W-:Y:S01]  /*ad30*/  UMOV UR5, 0x380fffff ;  /* 0x380fffff00057882 */ /* 0x000fe20000000000 */
[----:B-12345:R-:W0:Y:S01]  /*ad40*/  F2F.F32.F64 R3, R16 ;  /* 0x0000001000037310 */ /* 0x03ee220000301000 */
        /* <DEDUP_REMOVED lines=18> */
.L_x_4950:
[----:B------:R-:W-:-:S04]  /*ae70*/  LOP3.LUT R2, R3, 0x80000000, RZ, 0xc0, !PT ;  /* 0x8000000003027812 */ /* 0x000fc800078ec0ff */
[----:B------:R-:W-:-:S04]  /*ae80*/  SHF.R.U32.HI R3, RZ, 0x18, R2 ;  /* 0x00000018ff037819 */ /* 0x000fc80000011602 */
[----:B------:R-:W-:-:S04]  /*ae90*/  LOP3.LUT R0, R0, R3, RZ, 0xfc, !PT ;  /* 0x0000000300007212 */ /* 0x000fc800078efcff */
[----:B------:R-:W-:-:S07]  /*aea0*/  PRMT R11, R0, 0x7610, R11 ;  /* 0x00007610000b7816 */ /* 0x000fce000000000b */
.L_x_4949:
[----:B------:R-:W-:Y:S05]  /*aeb0*/  BSYNC B0 ;  /* 0x0000000000007941 */ /* 0x000fea0003800000 */
.L_x_4948:
[----:B------:R0:W-:Y:S01]  /*aec0*/  STG.E.U8 desc[UR36][R22.64], R11 ;  /* 0x0000000b16007986 */ /* 0x0001e2000c101124 */
[----:B------:R-:W-:Y:S05]  /*aed0*/  BRA `(.L_x_4928) ;  /* 0x0000000400307947 */ /* 0x000fea0003800000 */
.L_x_4946:
        /* <DEDUP_REMOVED lines=21> */
.L_x_4953:
[----:B------:R-:W-:-:S04]  /*b030*/  LOP3.LUT R2, R3, 0x80000000, RZ, 0xc0, !PT ;  /* 0x8000000003027812 */ /* 0x000fc800078ec0ff */
[----:B------:R-:W-:-:S04]  /*b040*/  SHF.R.U32.HI R3, RZ, 0x18, R2 ;  /* 0x00000018ff037819 */ /* 0x000fc80000011602 */
[----:B------:R-:W-:-:S04]  /*b050*/  LOP3.LUT R0, R0, R3, RZ, 0xfc, !PT ;  /* 0x0000000300007212 */ /* 0x000fc800078efcff */
[----:B------:R-:W-:-:S07]  /*b060*/  PRMT R11, R0, 0x7610, R11 ;  /* 0x00007610000b7816 */ /* 0x000fce000000000b */
.L_x_4952:
[----:B------:R-:W-:Y:S05]  /*b070*/  BSYNC B0 ;  /* 0x0000000000007941 */ /* 0x000fea0003800000 */
.L_x_4951:
[----:B------:R0:W-:Y:S01]  /*b080*/  STG.E.U8 desc[UR36][R22.64], R11 ;  /* 0x0000000b16007986 */ /* 0x0001e2000c101124 */
[----:B------:R-:W-:Y:S05]  /*b090*/  BRA `(.L_x_4928) ;  /* 0x0000000000c07947 */ /* 0x000fea0003800000 */
.L_x_4945:
        /* <DEDUP_REMOVED lines=11> */
[----:B---3--:R-:W-:-:S04]  /*b150*/  SHF.R.U32.HI R2, RZ, 0x17, R4 ;  /* 0x00000017ff027819 */ /* 0x008fc80000011604 */
        /* <DEDUP_REMOVED lines=14> */
.L_x_4927:
[----:B------:R-:W-:Y:S01]  /*b240*/  MOV R0, 0x0 ;  /* 0x0000000000007802 */ /* 0x000fe20000000f00 */
[----:B------:R-:W-:Y:S01]  /*b250*/  ULDC.64 UR4, c[0x4][0x4e8] ;  /* 0x01013a0000047ab9 */ /* 0x000fe20000000a00 */
[----:B------:R-:W-:Y:S01]  /*b260*/  ULDC.64 UR6, c[0x4][0x398] ;  /* 0x0100e60000067ab9 */ /* 0x000fe20000000a00 */
[----:B------:R-:W-:Y:S01]  /*b270*/  IMAD.U32 R4, RZ, RZ, UR4 ;  /* 0x00000004ff047e24 */ /* 0x000fe2000f8e00ff */
[----:B---3-5:R0:W3:Y:S01]  /*b280*/  LDC.64 R2, c[0x4][R0] ;  /* 0x0100000000027b82 */ /* 0x0280e20000000a00 */
        /* <DEDUP_REMOVED lines=10> */
[----:B-1234-:R-:W-:Y:S05]  /*b330*/  CALL.ABS.NOINC R2 ;  /* 0x0000000002007343 */ /* 0x01efea0003c00000 */
.L_x_4956:
[----:B------:R-:W-:Y:S05]  /*b340*/  BRA `(.L_x_4928) ;  /* 0x0000000000147947 */ /* 0x000fea0003800000 */
.L_x_4955:
[----:B-12-45:R-:W0:Y:S02]  /*b350*/  F2I.U64.F64.TRUNC R16, R16 ;  /* 0x0000001000107311 */ /* 0x036e24000030d800 */
[----:B0-----:R0:W-:Y:S01]  /*b360*/  STG.E.64 desc[UR36][R22.64], R16 ;  /* 0x0000001016007986 */ /* 0x0011e2000c101b24 */
[----:B------:R-:W-:Y:S05]  /*b370*/  BRA `(.L_x_4928) ;  /* 0x0000000000087947 */ /* 0x000fea0003800000 */
.L_x_4954:
[----:B-12-45:R-:W0:Y:S02]  /*b380*/  F2I.U32.F64.TRUNC R17, R16 ;  /* 0x0000001000117311 */ /* 0x036e24000030d000 */
[----:B0-----:R0:W-:Y:S02]  /*b390*/  STG.E desc[UR36][R22.64], R17 ;  /* 0x0000001116007986 */ /* 0x0011e4000c101924 */
.L_x_4928:
[----:B------:R-:W-:-:S07]  /*b3a0*/  VIADD R25, R25, 0x80 ;  /* 0x0000008019197836 */ /* 0x000fce0000000000 */
.L_x_4820:
[----:B------:R-:W-:Y:S05]  /*b3b0*/  BSYNC B6 ;  /* 0x0000000000067941 */ /* 0x000fea0003800000 */
.L_x_4819:
[----:B------:R-:W-:Y:S01]  /*b3c0*/  ULDC UR4, c[0x0][0x210] ;  /* 0x0000840000047ab9 */ /* 0x000fe20000000800 */
[----:B------:R-:W-:Y:S01]  /*b3d0*/  BSSY B6, `(.L_x_4957) ;  /* 0x0000598000067945 */ /* 0x000fe20003800000 */
[----:B------:R-:W-:-:S13]  /*b3e0*/  ISETP.GE.AND P0, PT, R25, UR4, PT ;  /* 0x0000000419007c0c */ /* 0x000fda000bf06270 */
[----:B------:R-:W-:Y:S05]  /*b3f0*/  @P0 BRA `(.L_x_4958) ;  /* 0x0000005800540947 */ /* 0x000fea0003800000 */
[----:B------:R-:W5:Y:S01]  /*b400*/  LDC R6, c[0x0][0x218] ;  /* 0x00008600ff067b82 */ /* 0x000f620000000800 */
[----:B------:R-:W-:Y:S02]  /*b410*/  IMAD.MOV.U32 R24, RZ, RZ, RZ ;  /* 0x000000ffff187224 */ /* 0x000fe400078e00ff */
[----:B------:R-:W-:Y:S02]  /*b420*/  IMAD.MOV.U32 R26, RZ, RZ, RZ ;  /* 0x000000ffff1a7224 */ /* 0x000fe400078e00ff */
[----:B0-2---:R-:W-:Y:S02]  /*b430*/  IMAD.MOV.U32 R0, RZ, RZ, RZ ;  /* 0x000000ffff007224 */ /* 0x005fe400078e00ff */
[----:B-1-34-:R-:W-:Y:S01]  /*b440*/  IMAD.MOV.U32 R22, RZ, RZ, RZ ;  /* 0x000000ffff167224 */ /* 0x01afe200078e00ff */
[----:B-----5:R-:W-:-:S13]  /*b450*/  ISETP.NE.AND P0, PT, R6, RZ, PT ;  /* 0x000000ff0600720c */ /* 0x020fda0003f05270 */
[----:B------:R-:W-:Y:S05]  /*b460*/  @!P0 BRA `(.L_x_4959) ;  /* 0x0000001400d48947 */ /* 0x000fea0003800000 */
        /* <DEDUP_REMOVED lines=373> */
.L_x_4959:
        /* <DEDUP_REMOVED lines=22> */
.L_x_4963:
[----:B------:R-:W2:Y:S01]  /*cd20*/  LDG.E.U8 R2, desc[UR36][R2.64] ;  /* 0x0000002402027981 */ /* 0x000ea2000c1e1100 */
[----:B------:R-:W-:Y:S01]  /*cd30*/  CS2R R18, SRZ ;  /* 0x0000000000127805 */ /* 0x000fe2000001ff00 */
[----:B--2---:R0:W1:Y:S01]  /*cd40*/  I2F.F64.U16 R16, R2 ;  /* 0x0000000200107312 */ /* 0x0040620000101800 */
[----:B------:R-:W-:Y:S05]  /*cd50*/  BRA `(.L_x_4965) ;  /* 0x0000000c00c87947 */ /* 0x000fea0003800000 */
.L_x_4962:
        /* <DEDUP_REMOVED lines=10> */
.L_x_4967:
[----:B------:R-:W2:Y:S01]  /*ce00*/  LDG.E R2, desc[UR36][R2.64] ;  /* 0x0000002402027981 */ /* 0x000ea2000c1e1900 */
[----:B------:R-:W-:Y:S01]  /*ce10*/  CS2R R18, SRZ ;  /* 0x0000000000127805 */ /* 0x000fe2000001ff00 */
[----:B--2---:R0:W1:Y:S01]  /*ce20*/  I2F.F64 R16, R2 ;  /* 0x0000000200107312 */ /* 0x0040620000201c00 */
[----:B------:R-:W-:Y:S05]  /*ce30*/  BRA `(.L_x_4965) ;  /* 0x0000000c00907947 */ /* 0x000fea0003800000 */
.L_x_4966:
[----:B------:R-:W2:Y:S01]  /*ce40*/  LDG.E.U16 R2, desc[UR36][R2.64] ;  /* 0x0000002402027981 */ /* 0x000ea2000c1e1500 */
[----:B------:R-:W-:Y:S01]  /*ce50*/  CS2R R18, SRZ ;  /* 0x0000000000127805 */ /* 0x000fe2000001ff00 */
[----:B--2---:R0:W1:Y:S01]  /*ce60*/  I2F.F64.S16 R16, R2 ;  /* 0x0000000200107312 */ /* 0x0040620000101c00 */
[----:B------:R-:W-:Y:S05]  /*ce70*/  BRA `(.L_x_4965) ;  /* 0x0000000c00807947 */ /* 0x000fea0003800000 */
.L_x_4961:
        /* <DEDUP_REMOVED lines=11> */
.L_x_4969:
[----:B------:R-:W2:Y:S01]  /*cf30*/  LDG.E.U16 R0, desc[UR36][R2.64] ;  /* 0x0000002402007981 */ /* 0x000ea2000c1e1500 */
[----:B------:R-:W-:Y:S01]  /*cf40*/  CS2R R18, SRZ ;  /* 0x0000000000127805 */ /* 0x000fe2000001ff00 */
[----:B--2---:R-:W-:-:S05]  /*cf50*/  HADD2.F32 R0, -RZ, R0.H0_H0 ;  /* 0x20000000ff007230 */ /* 0x004fca0000004100 */
[----:B------:R-:W-:-:S04]  /*cf60*/  FMUL.FTZ R0, R0, 1 ;  /* 0x3f80000000007820 */ /* 0x000fc80000410000 */
[----:B------:R0:W1:Y:S01]  /*cf70*/  F2F.F64.F32 R16, R0 ;  /* 0x0000000000107310 */ /* 0x0000620000201800 */
[----:B------:R-:W-:Y:S05]  /*cf80*/  BRA `(.L_x_4965) ;  /* 0x0000000c003c7947 */ /* 0x000fea0003800000 */
.L_x_4968:
        /* <DEDUP_REMOVED lines=9> */
[----:B------:R-:W1:Y:S08]  /*d020*/  F2F.F64.F32 R18, R18 ;  /* 0x0000001200127310 */ /* 0x000e700000201800 */
[----:B------:R-:W2:Y:S01]  /*d030*/  F2F.F64.F32 R16, R16 ;  /* 0x0000001000107310 */ /* 0x000ea20000201800 */
[----:B------:R-:W-:Y:S05]  /*d040*/  BRA `(.L_x_4965) ;  /* 0x0000000c000c7947 */ /* 0x000fea0003800000 */
.L_x_4971:
[----:B------:R-:W2:Y:S02]  /*d050*/  LDG.E R0, desc[UR36][R2.64] ;  /* 0x0000002402007981 */ /* 0x000ea4000c1e1900 */
[--C-:B--2---:R-:W-:Y:S02]  /*d060*/  HADD2.F32 R4, -RZ, R0.reuse.H1_H1 ;  /* 0x30000000ff047230 */ /* 0x104fe40000004100 */
[----:B------:R-:W-:-:S03]  /*d070*/  HADD2.F32 R0, -RZ, R0.H0_H0 ;  /* 0x20000000ff007230 */ /* 0x000fc60000004100 */
[----:B------:R-:W-:Y:S02]  /*d080*/  FMUL.FTZ R4, R4, 1 ;  /* 0x3f80000004047820 */ /* 0x000fe40000410000 */
[----:B------:R-:W-:Y:S02]  /*d090*/  FMUL.FTZ R0, R0, 1 ;  /* 0x3f80000000007820 */ /* 0x000fe40000410000 */
[----:B------:R3:W4:Y:S08]  /*d0a0*/  F2F.F64.F32 R18, R4 ;  /* 0x0000000400127310 */ /* 0x0007300000201800 */
[----:B------:R3:W0:Y:S01]  /*d0b0*/  F2F.F64.F32 R16, R0 ;  /* 0x0000000000107310 */ /* 0x0006220000201800 */
[----:B------:R-:W-:Y:S05]  /*d0c0*/  BRA `(.L_x_4965) ;  /* 0x0000000800ec7947 */ /* 0x000fea0003800000 */
.L_x_4970:
[----:B------:R0:W5:Y:S01]  /*d0d0*/  LDG.E.64 R16, desc[UR36][R2.64] ;  /* 0x0000002402107981 */ /* 0x000162000c1e1b00 */
[----:B------:R-:W-:Y:S01]  /*d0e0*/  CS2R R18, SRZ ;  /* 0x0000000000127805 */ /* 0x000fe2000001ff00 */
[----:B------:R-:W-:Y:S06]  /*d0f0*/  BRA `(.L_x_4965) ;  /* 0x0000000800e07947 */ /* 0x000fec0003800000 */
.L_x_4960:
        /* <DEDUP_REMOVED lines=14> */
.L_x_4974:
[----:B------:R0:W5:Y:S01]  /*d1e0*/  LDG.E.128 R16, desc[UR36][R2.64] ;  /* 0x0000002402107981 */ /* 0x000162000c1e1d00 */
[----:B------:R-:W-:Y:S05]  /*d1f0*/  BRA `(.L_x_4965) ;  /* 0x0000000800a07947 */ /* 0x000fea0003800000 */
.L_x_4973:
        /* <DEDUP_REMOVED lines=29> */
.L_x_4976:
        /* <DEDUP_REMOVED lines=16> */
.L_x_4975:
[----:B------:R-:W2:Y:S01]  /*d4d0*/  LDG.E.U16 R0, desc[UR36][R2.64] ;  /* 0x0000002402007981 */ /* 0x000ea2000c1e1500 */
[----:B------:R-:W-:Y:S01]  /*d4e0*/  CS2R R18, SRZ ;  /* 0x0000000000127805 */ /* 0x000fe2000001ff00 */
[----:B--2---:R-:W-:-:S04]  /*d4f0*/  IMAD.U32 R0, R0, 0x10000, RZ ;  /* 0x0001000000007824 */ /* 0x004fc800078e00ff */
[----:B------:R-:W-:-:S04]  /*d500*/  FMUL.FTZ R0, R0, 1 ;  /* 0x3f80000000007820 */ /* 0x000fc80000410000 */
[----:B------:R0:W1:Y:S01]  /*d510*/  F2F.F64.F32 R16, R0 ;  /* 0x0000000000107310 */ /* 0x0000620000201800 */
[----:B------:R-:W-:Y:S05]  /*d520*/  BRA `(.L_x_4965) ;  /* 0x0000000400d47947 */ /* 0x000fea0003800000 */
.L_x_4972:
        /* <DEDUP_REMOVED lines=12> */
.L_x_4979:
        /* <DEDUP_REMOVED lines=21> */
.L_x_4983:
[----:B------:R-:W-:Y:S05]  /*d740*/  BSYNC B1 ;  /* 0x0000000000017941 */ /* 0x000fea0003800000 */
.L_x_4982:
[----:B------:R-:W-:Y:S01]  /*d750*/  LEA R3, R0, 0x3b800000, 0x17 ;  /* 0x3b80000000037811 */ /* 0x000fe200078eb8ff */
[----:B------:R-:W-:-:S05]  /*d760*/  IMAD.SHL.U32 R0, R2, 0x100000, RZ ;  /* 0x0010000002007824 */ /* 0x000fca00078e00ff */
[----:B------:R-:W-:-:S07]  /*d770*/  LOP3.LUT R0, R3, R0, R4, 0xfe, !PT ;  /* 0x0000000003007212 */ /* 0x000fce00078efe04 */
.L_x_4981:
[----:B------:R-:W-:Y:S05]  /*d780*/  BSYNC B0 ;  /* 0x0000000000007941 */ /* 0x000fea0003800000 */
.L_x_4980:
[----:B------:R-:W-:Y:S01]  /*d790*/  FMUL.FTZ R0, R0, 1 ;  /* 0x3f80000000007820 */ /* 0x000fe20000410000 */
[----:B------:R-:W-:-:S03]  /*d7a0*/  CS2R R18, SRZ ;  /* 0x0000000000127805 */ /* 0x000fc6000001ff00 */
[----:B------:R0:W1:Y:S01]  /*d7b0*/  F2F.F64.F32 R16, R0 ;  /* 0x0000000000107310 */ /* 0x0000620000201800 */
[----:B------:R-:W-:Y:S05]  /*d7c0*/  BRA `(.L_x_4965) ;  /* 0x00000004002c7947 */ /* 0x000fea0003800000 */
.L_x_4978:
        /* <DEDUP_REMOVED lines=21> */
.L_x_4987:
[----:B------:R-:W-:Y:S05]  /*d920*/  BSYNC B1 ;  /* 0x0000000000017941 */ /* 0x000fea0003800000 */
.L_x_4986:
[----:B------:R-:W-:Y:S01]  /*d930*/  LEA R3, R0, 0x37800000, 0x17 ;  /* 0x3780000000037811 */ /* 0x000fe200078eb8ff */
[----:B------:R-:W-:-:S05]  /*d940*/  IMAD.SHL.U32 R0, R2, 0x200000, RZ ;  /* 0x0020000002007824 */ /* 0x000fca00078e00ff */
[----:B------:R-:W-:-:S07]  /*d950*/  LOP3.LUT R0, R3, R0, R4, 0xfe, !PT ;  /* 0x0000000003007212 */ /* 0x000fce00078efe04 */
.L_x_4985:
[----:B------:R-:W-:Y:S05]  /*d960*/  BSYNC B0 ;  /* 0x0000000000007941 */ /* 0x000fea0003800000 */
.L_x_4984:
[----:B------:R-:W-:Y:S01]  /*d970*/  FMUL.FTZ R0, R0, 1 ;  /* 0x3f80000000007820 */ /* 0x000fe20000410000 */
[----:B------:R-:W-:-:S03]  /*d980*/  CS2R R18, SRZ ;  /* 0x0000000000127805 */ /* 0x000fc6000001ff00 */
[----:B------:R0:W1:Y:S01]  /*d990*/  F2F.F64.F32 R16, R0 ;  /* 0x0000000000107310 */ /* 0x0000620000201800 */
[----:B------:R-:W-:Y:S05]  /*d9a0*/  BRA `(.L_x_4965) ;  /* 0x0000000000b47947 */ /* 0x000fea0003800000 */
.L_x_4977:
        /* <DEDUP_REMOVED lines=14> */
.L_x_4991:
[----:B------:R-:W-:Y:S05]  /*da90*/  BSYNC B0 ;  /* 0x0000000000007941 */ /* 0x000fea0003800000 */
.L_x_4990:
[----:B------:R-:W-:Y:S01]  /*daa0*/  FMUL.FTZ R0, R0, 1 ;  /* 0x3f80000000007820 */ /* 0x000fe20000410000 */
[----:B------:R-:W-:-:S03]  /*dab0*/  CS2R R18, SRZ ;  /* 0x0000000000127805 */ /* 0x000fc6000001ff00 */
[----:B------:R0:W1:Y:S01]  /*dac0*/  F2F.F64.F32 R16, R0 ;  /* 0x0000000000107310 */ /* 0x0000620000201800 */
[----:B------:R-:W-:Y:S05]  /*dad0*/  BRA `(.L_x_4965) ;  /* 0x0000000000687947 */ /* 0x000fea0003800000 */
.L_x_4964:
        /* <DEDUP_REMOVED lines=16> */
.L_x_4992:
[----:B------:R-:W-:Y:S02]  /*dbe0*/  CS2R R16, SRZ ;  /* 0x0000000000107805 */ /* 0x000fe4000001ff00 */
[----:B------:R-:W-:Y:S01]  /*dbf0*/  CS2R R18, SRZ ;  /* 0x0000000000127805 */ /* 0x000fe2000001ff00 */
[----:B------:R-:W-:Y:S06]  /*dc00*/  BRA `(.L_x_4965) ;  /* 0x00000000001c7947 */ /* 0x000fec0003800000 */
.L_x_4989:
[----:B------:R-:W2:Y:S01]  /*dc10*/  LDG.E.64 R16, desc[UR36][R2.64] ;  /* 0x0000002402107981 */ /* 0x000ea2000c1e1b00 */
[----:B------:R-:W-:Y:S01]  /*dc20*/  CS2R R18, SRZ ;  /* 0x0000000000127805 */ /* 0x000fe2000001ff00 */
[----:B--2---:R-:W0:Y:S01]  /*dc30*/  I2F.F64.U64 R16, R16 ;  /* 0x0000001000107312 */ /* 0x004e220000301800 */
[----:B------:R-:W-:Y:S05]  /*dc40*/  BRA `(.L_x_4965) ;  /* 0x00000000000c7947 */ /* 0x000fea0003800000 */
.L_x_4988:
[----:B------:R-:W2:Y:S01]  /*dc50*/  LDG.E R2, desc[UR36][R2.64] ;  /* 0x0000002402027981 */ /* 0x000ea2000c1e1900 */
[----:B------:R-:W-:Y:S01]  /*dc60*/  CS2R R18, SRZ ;  /* 0x0000000000127805 */ /* 0x000fe2000001ff00 */
[----:B--2---:R0:W1:Y:S06]  /*dc70*/  I2F.F64.U32 R16, R2 ;  /* 0x0000000200107312 */ /* 0x00406c0000201800 */
.L_x_4965:
[----:B0--3--:R-:W0:Y:S01]  /*dc80*/  LDC.U8 R4, c[0x0][0x50a] ;  /* 0x00014280ff047b82 */ /* 0x009e220000000000 */
        /* <DEDUP_REMOVED lines=18> */
.L_x_4996:
[----:B------:R-:W3:Y:S02]  /*ddb0*/  LDG.E.U8 R2, desc[UR36][R2.64] ;  /* 0x0000002402027981 */ /* 0x000ee4000c1e1100 */
[----:B---3--:R-:W-:-:S04]  /*ddc0*/  ISETP.NE.AND P0, PT, R2, RZ, PT ;  /* 0x000000ff0200720c */ /* 0x008fc80003f05270 */
[----:B------:R-:W-:Y:S01]  /*ddd0*/  P2R R26, PR, RZ, 0x1 ;  /* 0x00000001ff1a7803 */ /* 0x000fe20000000000 */
[----:B------:R-:W-:Y:S08]  /*dde0*/  BRA `(.L_x_4998) ;  /* 0x0000000c00c47947 */ /* 0x000ff00003800000 */
.L_x_4995:
        /* <DEDUP_REMOVED lines=11> */
.L_x_5000:
[----:B------:R-:W3:Y:S02]  /*dea0*/  LDG.E R2, desc[UR36][R2.64] ;  /* 0x0000002402027981 */ /* 0x000ee4000c1e1900 */
[----:B---3--:R-:W-:-:S04]  /*deb0*/  ISETP.NE.AND P0, PT, R2, RZ, PT ;  /* 0x000000ff0200720c */ /* 0x008fc80003f05270 */
[----:B------:R-:W-:Y:S01]  /*dec0*/  P2R R26, PR, RZ, 0x1 ;  /* 0x00000001ff1a7803 */ /* 0x000fe20000000000 */
[----:B------:R-:W-:Y:S08]  /*ded0*/  BRA `(.L_x_4998) ;  /* 0x0000000c00887947 */ /* 0x000ff00003800000 */
.L_x_4999:
[----:B------:R-:W3:Y:S02]  /*dee0*/  LDG.E.U16 R2, desc[UR36][R2.64] ;  /* 0x0000002402027981 */ /* 0x000ee4000c1e1500 */
[----:B---3--:R-:W-:-:S04]  /*def0*/  ISETP.NE.AND P0, PT, R2, RZ, PT ;  /* 0x000000ff0200720c */ /* 0x008fc80003f05270 */
[----:B------:R-:W-:Y:S01]  /*df00*/  P2R R26, PR, RZ, 0x1 ;  /* 0x00000001ff1a7803 */ /* 0x000fe20000000000 */
[----:B------:R-:W-:Y:S08]  /*df10*/  BRA `(.L_x_4998) ;  /* 0x0000000c00787947 */ /* 0x000ff00003800000 */
.L_x_4994:
        /* <DEDUP_REMOVED lines=10> */
.L_x_5002:
[----:B------:R-:W3:Y:S02]  /*dfc0*/  LDG.E.U16 R0, desc[UR36][R2.64] ;  /* 0x0000002402007981 */ /* 0x000ee4000c1e1500 */
[----:B---3--:R-:W-:-:S05]  /*dfd0*/  HADD2.F32 R0, -RZ, R0.H0_H0 ;  /* 0x20000000ff007230 */ /* 0x008fca0000004100 */
[----:B------:R-:W-:-:S04]  /*dfe0*/  FSETP.NEU.FTZ.AND P0, PT, R0, RZ, PT ;  /* 0x000000ff0000720b */ /* 0x000fc80003f1d000 */
[----:B------:R-:W-:Y:S01]  /*dff0*/  P2R R26, PR, RZ, 0x1 ;  /* 0x00000001ff1a7803 */ /* 0x000fe20000000000 */
[----:B------:R-:W-:Y:S08]  /*e000*/  BRA `(.L_x_4998) ;  /* 0x0000000c003c7947 */ /* 0x000ff00003800000 */
.L_x_5001:
        /* <DEDUP_REMOVED lines=12> */
.L_x_5004:
        /* <DEDUP_REMOVED lines=11> */
.L_x_5003:
[----:B------:R-:W3:Y:S02]  /*e180*/  LDG.E.64 R2, desc[UR36][R2.64] ;  /* 0x0000002402027981 */ /* 0x000ee4000c1e1b00 */
[----:B---3--:R-:W-:-:S06]  /*e190*/  DSETP.NEU.AND P0, PT, R2, RZ, PT ;  /* 0x000000ff0200722a */ /* 0x008fcc0003f0d000 */
[----:B------:R-:W-:Y:S01]  /*e1a0*/  P2R R26, PR, RZ, 0x1 ;  /* 0x00000001ff1a7803 */ /* 0x000fe20000000000 */
[----:B------:R-:W-:Y:S07]  /*e1b0*/  BRA `(.L_x_4998) ;  /* 0x0000000800d07947 */ /* 0x000fee0003800000 */
.L_x_4993:
        /* <DEDUP_REMOVED lines=12> */
.L_x_5007:
[----:B------:R-:W3:Y:S02]  /*e280*/  LDG.E.128 R4, desc[UR36][R2.64] ;  /* 0x0000002402047981 */ /* 0x000ee4000c1e1d00 */
[----:B---3--:R-:W-:-:S06]  /*e290*/  DSETP.NEU.AND P0, PT, R6, RZ, PT ;  /* 0x000000ff0600722a */ /* 0x008fcc0003f0d000 */
[----:B------:R-:W-:-:S06]  /*e2a0*/  DSETP.NEU.OR P0, PT, R4, RZ, P0 ;  /* 0x000000ff0400722a */ /* 0x000fcc000070d400 */
[----:B------:R-:W-:Y:S01]  /*e2b0*/  P2R R26, PR, RZ, 0x1 ;  /* 0x00000001ff1a7803 */ /* 0x000fe20000000000 */
[----:B------:R-:W-:Y:S07]  /*e2c0*/  BRA `(.L_x_4998) ;  /* 0x00000008008c7947 */ /* 0x000fee0003800000 */
.L_x_5006:
        /* <DEDUP_REMOVED lines=28> */
.L_x_5009:
        /* <DEDUP_REMOVED lines=15> */
.L_x_5008:
[----:B------:R-:W3:Y:S02]  /*e580*/  LDG.E.U16 R0, desc[UR36][R2.64] ;  /* 0x0000002402007981 */ /* 0x000ee4000c1e1500 */
[----:B---3--:R-:W-:-:S05]  /*e590*/  IMAD.U32 R0, R0, 0x10000, RZ ;  /* 0x0001000000007824 */ /* 0x008fca00078e00ff */
[----:B------:R-:W-:-:S04]  /*e5a0*/  FSETP.NEU.FTZ.AND P0, PT, R0, RZ, PT ;  /* 0x000000ff0000720b */ /* 0x000fc80003f1d000 */
[----:B------:R-:W-:Y:S01]  /*e5b0*/  P2R R26, PR, RZ, 0x1 ;  /* 0x00000001ff1a7803 */ /* 0x000fe20000000000 */
[----:B------:R-:W-:Y:S08]  /*e5c0*/  BRA `(.L_x_4998) ;  /* 0x0000000400cc7947 */ /* 0x000ff00003800000 */
.L_x_5005:
        /* <DEDUP_REMOVED lines=12> */
.L_x_5012:
        /* <DEDUP_REMOVED lines=21> */
.L_x_5016:
[----:B------:R-:W-:Y:S05]  /*e7e0*/  BSYNC B1 ;  /* 0x0000000000017941 */ /* 0x000fea0003800000 */
.L_x_5015:
[----:B------:R-:W-:Y:S01]  /*e7f0*/  LEA R3, R0, 0x3b800000, 0x17 ;  /* 0x3b80000000037811 */ /* 0x000fe200078eb8ff */
[----:B------:R-:W-:-:S05]  /*e800*/  IMAD.SHL.U32 R0, R2, 0x100000, RZ ;  /* 0x0010000002007824 */ /* 0x000fca00078e00ff */
[----:B------:R-:W-:-:S07]  /*e810*/  LOP3.LUT R0, R3, R0, R4, 0xfe, !PT ;  /* 0x0000000003007212 */ /* 0x000fce00078efe04 */
.L_x_5014:
[----:B------:R-:W-:Y:S05]  /*e820*/  BSYNC B0 ;  /* 0x0000000000007941 */ /* 0x000fea0003800000 */
.L_x_5013:
[----:B------:R-:W-:-:S04]  /*e830*/  FSETP.NEU.FTZ.AND P0, PT, R0, RZ, PT ;  /* 0x000000ff0000720b */ /* 0x000fc80003f1d000 */
[----:B------:R-:W-:Y:S01]  /*e840*/  P2R R26, PR, RZ, 0x1 ;  /* 0x00000001ff1a7803 */ /* 0x000fe20000000000 */
[----:B------:R-:W-:Y:S08]  /*e850*/  BRA `(.L_x_4998) ;  /* 0x0000000400287947 */ /* 0x000ff00003800000 */
.L_x_5011:
        /* <DEDUP_REMOVED lines=21> */
.L_x_5020:
[----:B------:R-:W-:Y:S05]  /*e9b0*/  BSYNC B1 ;  /* 0x0000000000017941 */ /* 0x000fea0003800000 */
.L_x_5019:
[----:B------:R-:W-:Y:S01]  /*e9c0*/  LEA R3, R0, 0x37800000, 0x17 ;  /* 0x3780000000037811 */ /* 0x000fe200078eb8ff */
[----:B------:R-:W-:-:S05]  /*e9d0*/  IMAD.SHL.U32 R0, R2, 0x200000, RZ ;  /* 0x0020000002007824 */ /* 0x000fca00078e00ff */
[----:B------:R-:W-:-:S07]  /*e9e0*/  LOP3.LUT R0, R3, R0, R4, 0xfe, !PT ;  /* 0x0000000003007212 */ /* 0x000fce00078efe04 */
.L_x_5018:
[----:B------:R-:W-:Y:S05]  /*e9f0*/  BSYNC B0 ;  /* 0x0000000000007941 */ /* 0x000fea0003800000 */
.L_x_5017:
[----:B------:R-:W-:-:S04]  /*ea00*/  FSETP.NEU.FTZ.AND P0, PT, R0, RZ, PT ;  /* 0x000000ff0000720b */ /* 0x000fc80003f1d000 */
[----:B------:R-:W-:Y:S01]  /*ea10*/  P2R R26, PR, RZ, 0x1 ;  /* 0x00000001ff1a7803 */ /* 0x000fe20000000000 */
[----:B------:R-:W-:Y:S08]  /*ea20*/  BRA `(.L_x_4998) ;  /* 0x0000000000b47947 */ /* 0x000ff00003800000 */
.L_x_5010:
        /* <DEDUP_REMOVED lines=14> */
.L_x_5024:
[----:B------:R-:W-:Y:S05]  /*eb10*/  BSYNC B0 ;  /* 0x0000000000007941 */ /* 0x000fea0003800000 */
.L_x_5023:
[----:B------:R-:W-:-:S04]  /*eb20*/  FSETP.NEU.FTZ.AND P0, PT, R0, RZ, PT ;  /* 0x000000ff0000720b */ /* 0x000fc80003f1d000 */
[----:B------:R-:W-:Y:S01]  /*eb30*/  P2R R26, PR, RZ, 0x1 ;  /* 0x00000001ff1a7803 */ /* 0x000fe20000000000 */
[----:B------:R-:W-:Y:S08]  /*eb40*/  BRA `(.L_x_4998) ;  /* 0x00000000006c7947 */ /* 0x000ff00003800000 */
.L_x_4997:
        /* <DEDUP_REMOVED lines=16> */
.L_x_5025:
[----:B------:R-:W-:-:S04]  /*ec50*/  PLOP3.LUT P0, PT, PT, PT, PT, 0x8, 0x0 ;  /* 0x000000000000781c */ /* 0x000fc80003f0e170 */
[----:B------:R-:W-:Y:S01]  /*ec60*/  P2R R26, PR, RZ, 0x1 ;  /* 0x00000001ff1a7803 */ /* 0x000fe20000000000 */
[----:B------:R-:W-:Y:S08]  /*ec70*/  BRA `(.L_x_4998) ;  /* 0x0000000000207947 */ /* 0x000ff00003800000 */
.L_x_5022:
[----:B------:R-:W3:Y:S02]  /*ec80*/  LDG.E.64 R2, desc[UR36][R2.64] ;  /* 0x0000002402027981 */ /* 0x000ee4000c1e1b00 */
[----:B---3--:R-:W-:-:S04]  /*ec90*/  ISETP.NE.U32.AND P0, PT, R2, RZ, PT ;  /* 0x000000ff0200720c */ /* 0x008fc80003f05070 */
[----:B------:R-:W-:-:S04]  /*eca0*/  ISETP.NE.AND.EX P0, PT, R3, RZ, PT, P0 ;  /* 0x000000ff0300720c */ /* 0x000fc80003f05300 */
[----:B------:R-:W-:Y:S01]  /*ecb0*/  P2R R26, PR, RZ, 0x1 ;  /* 0x00000001ff1a7803 */ /* 0x000fe20000000000 */
[----:B------:R-:W-:Y:S08]  /*ecc0*/  BRA `(.L_x_4998) ;  /* 0x00000000000c7947 */ /* 0x000ff00003800000 */
.L_x_5021:
[----:B------:R-:W3:Y:S02]  /*ecd0*/  LDG.E R2, desc[UR36][R2.64] ;  /* 0x0000002402027981 */ /* 0x000ee4000c1e1900 */
[----:B---3--:R-:W-:-:S04]  /*ece0*/  ISETP.NE.AND P0, PT, R2, RZ, PT ;  /* 0x000000ff0200720c */ /* 0x008fc80003f05270 */
[----:B------:R-:W-:-:S09]  /*ecf0*/  P2R R26, PR, RZ, 0x1 ;  /* 0x00000001ff1a7803 */ /* 0x000fd20000000000 */
.L_x_4998:
        /* <DEDUP_REMOVED lines=18> */
.L_x_5029:
[----:B------:R0:W5:Y:S01]  /*ee20*/  LDG.E.U8 R2, desc[UR36][R4.64] ;  /* 0x0000002404027981 */ /* 0x000162000c1e1100 */
[----:B------:R-:W-:Y:S01]  /*ee30*/  IMAD.MOV.U32 R3, RZ, RZ, RZ ;  /* 0x000000ffff037224 */ /* 0x000fe200078e00ff */
[----:B------:R-:W-:Y:S06]  /*ee40*/  BRA `(.L_x_5031) ;  /* 0x0000000c00487947 */ /* 0x000fec0003800000 */
.L_x_5028:
        /* <DEDUP_REMOVED lines=8> */
.L_x_5033:
[----:B------:R-:W3:Y:S02]  /*eed0*/  LDG.E R2, desc[UR36][R4.64] ;  /* 0x0000002404027981 */ /* 0x000ee4000c1e1900 */
[----:B---3--:R-:W-:Y:S01]  /*eee0*/  SHF.R.S32.HI R3, RZ, 0x1f, R2 ;  /* 0x0000001fff037819 */ /* 0x008fe20000011402 */
[----:B------:R-:W-:Y:S06]  /*eef0*/  BRA `(.L_x_5031) ;  /* 0x0000000c001c7947 */ /* 0x000fec0003800000 */
.L_x_5032:
[----:B------:R-:W3:Y:S02]  /*ef00*/  LDG.E.S16 R2, desc[UR36][R4.64] ;  /* 0x0000002404027981 */ /* 0x000ee4000c1e1700 */
[----:B---3--:R-:W-:Y:S01]  /*ef10*/  SHF.R.S32.HI R3, RZ, 0x1f, R2 ;  /* 0x0000001fff037819 */ /* 0x008fe20000011402 */
[----:B------:R-:W-:Y:S06]  /*ef20*/  BRA `(.L_x_5031) ;  /* 0x0000000c00107947 */ /* 0x000fec0003800000 */
.L_x_5027:
        /* <DEDUP_REMOVED lines=9> */
.L_x_5035:
[----:B------:R-:W3:Y:S02]  /*efc0*/  LDG.E.U16 R4, desc[UR36][R4.64] ;  /* 0x0000002404047981 */ /* 0x000ee4000c1e1500 */
[----:B---3--:R-:W-:-:S06]  /*efd0*/  HADD2.F32 R2, -RZ, R4.H0_H0 ;  /* 0x20000004ff027230 */ /* 0x008fcc0000004100 */
[----:B------:R-:W0:Y:S01]  /*efe0*/  F2I.S64.TRUNC R2, R2 ;  /* 0x0000000200027311 */ /* 0x000e22000020d900 */
[----:B------:R-:W-:Y:S05]  /*eff0*/  BRA `(.L_x_5031) ;  /* 0x0000000800dc7947 */ /* 0x000fea0003800000 */
.L_x_5034:
        /* <DEDUP_REMOVED lines=9> */
.L_x_5037:
[----:B------:R-:W3:Y:S02]  /*f090*/  LDG.E.U16 R4, desc[UR36][R4.64] ;  /* 0x0000002404047981 */ /* 0x000ee4000c1e1500 */
[----:B---3--:R-:W-:-:S06]  /*f0a0*/  HADD2.F32 R2, -RZ, R4.H0_H0 ;  /* 0x20000004ff027230 */ /* 0x008fcc0000004100 */
[----:B------:R-:W0:Y:S01]  /*f0b0*/  F2I.S64.TRUNC R2, R2 ;  /* 0x0000000200027311 */ /* 0x000e22000020d900 */
[----:B------:R-:W-:Y:S05]  /*f0c0*/  BRA `(.L_x_5031) ;  /* 0x0000000800a87947 */ /* 0x000fea0003800000 */
.L_x_5036:
[----:B------:R-:W3:Y:S02]  /*f0d0*/  LDG.E.64 R2, desc[UR36][R4.64] ;  /* 0x0000002404027981 */ /* 0x000ee4000c1e1b00 */
[----:B---3--:R-:W0:Y:S01]  /*f0e0*/  F2I.S64.F64.TRUNC R2, R2 ;  /* 0x0000000200027311 */ /* 0x008e22000030d900 */
[----:B------:R-:W-:Y:S05]  /*f0f0*/  BRA `(.L_x_5031) ;  /* 0x00000008009c7947 */ /* 0x000fea0003800000 */
.L_x_5026:
        /* <DEDUP_REMOVED lines=13> */
.L_x_5040:
[----:B------:R-:W3:Y:S02]  /*f1d0*/  LDG.E.64 R2, desc[UR36][R4.64] ;  /* 0x0000002404027981 */ /* 0x000ee4000c1e1b00 */
[----:B---3--:R-:W0:Y:S01]  /*f1e0*/  F2I.S64.F64.TRUNC R2, R2 ;  /* 0x0000000200027311 */ /* 0x008e22000030d900 */
[----:B------:R-:W-:Y:S05]  /*f1f0*/  BRA `(.L_x_5031) ;  /* 0x00000008005c7947 */ /* 0x000fea0003800000 */
.L_x_5039:
        /* <DEDUP_REMOVED lines=25> */
[----:B------:R-:W3:Y:S01]  /*f390*/  F2I.S64.TRUNC R2, R3 ;  /* 0x0000000300027311 */ /* 0x000ee2000020d900 */
[----:B------:R-:W-:Y:S05]  /*f3a0*/  BRA `(.L_x_5031) ;  /* 0x0000000400f07947 */ /* 0x000fea0003800000 */
.L_x_5042:
        /* <DEDUP_REMOVED lines=14> */
.L_x_5041:
[----:B------:R-:W3:Y:S02]  /*f490*/  LDG.E.U16 R2, desc[UR36][R4.64] ;  /* 0x0000002404027981 */ /* 0x000ee4000c1e1500 */
[----:B---3--:R-:W-:-:S06]  /*f4a0*/  IMAD.U32 R2, R2, 0x10000, RZ ;  /* 0x0001000002027824 */ /* 0x008fcc00078e00ff */
[----:B------:R-:W0:Y:S01]  /*f4b0*/  F2I.S64.TRUNC R2, R2 ;  /* 0x0000000200027311 */ /* 0x000e22000020d900 */
[----:B------:R-:W-:Y:S05]  /*f4c0*/  BRA `(.L_x_5031) ;  /* 0x0000000400a87947 */ /* 0x000fea0003800000 */
.L_x_5038:
        /* <DEDUP_REMOVED lines=11> */
.L_x_5045:
        /* <DEDUP_REMOVED lines=21> */
.L_x_5049:
[----:B------:R-:W-:Y:S05]  /*f6d0*/  BSYNC B1 ;  /* 0x0000000000017941 */ /* 0x000fea0003800000 */
.L_x_5048:
[----:B------:R-:W-:Y:S01]  /*f6e0*/  IMAD.SHL.U32 R2, R2, 0x100000, RZ ;  /* 0x0010000002027824 */ /* 0x000fe200078e00ff */
[----:B------:R-:W-:-:S04]  /*f6f0*/  LEA R3, R0, 0x3b800000, 0x17 ;  /* 0x3b80000000037811 */ /* 0x000fc800078eb8ff */
[----:B------:R-:W-:-:S07]  /*f700*/  LOP3.LUT R2, R3, R2, R4, 0xfe, !PT ;  /* 0x0000000203027212 */ /* 0x000fce00078efe04 */
.L_x_5047:
[----:B------:R-:W-:Y:S05]  /*f710*/  BSYNC B0 ;  /* 0x0000000000007941 */ /* 0x000fea0003800000 */
.L_x_5046:
[----:B------:R-:W0:Y:S01]  /*f720*/  F2I.S64.TRUNC R2, R2 ;  /* 0x0000000200027311 */ /* 0x000e22000020d900 */
[----:B------:R-:W-:Y:S05]  /*f730*/  BRA `(.L_x_5031) ;  /* 0x00000004000c7947 */ /* 0x000fea0003800000 */
.L_x_5044:
        /* <DEDUP_REMOVED lines=21> */
.L_x_5053:
[----:B------:R-:W-:Y:S05]  /*f890*/  BSYNC B1 ;  /* 0x0000000000017941 */ /* 0x000fea0003800000 */
.L_x_5052:
[----:B------:R-:W-:Y:S01]  /*f8a0*/  IMAD.SHL.U32 R2, R2, 0x200000, RZ ;  /* 0x0020000002027824 */ /* 0x000fe200078e00ff */
[----:B------:R-:W-:-:S04]  /*f8b0*/  LEA R3, R0, 0x37800000, 0x17 ;  /* 0x3780000000037811 */ /* 0x000fc800078eb8ff */
[----:B------:R-:W-:-:S07]  /*f8c0*/  LOP3.LUT R2, R3, R2, R4, 0xfe, !PT ;  /* 0x0000000203027212 */ /* 0x000fce00078efe04 */
.L_x_5051:
[----:B------:R-:W-:Y:S05]  /*f8d0*/  BSYNC B0 ;  /* 0x0000000000007941 */ /* 0x000fea0003800000 */
.L_x_5050:
[----:B------:R-:W0:Y:S01]  /*f8e0*/  F2I.S64.TRUNC R2, R2 ;  /* 0x0000000200027311 */ /* 0x000e22000020d900 */
[----:B------:R-:W-:Y:S05]  /*f8f0*/  BRA `(.L_x_5031) ;  /* 0x00000000009c7947 */ /* 0x000fea0003800000 */
.L_x_5043:
        /* <DEDUP_REMOVED lines=14> */
.L_x_5057:
[----:B------:R-:W-:Y:S05]  /*f9e0*/  BSYNC B0 ;  /* 0x0000000000007941 */ /* 0x000fea0003800000 */
.L_x_5056:
[----:B------:R-:W0:Y:S01]  /*f9f0*/  F2I.S64.TRUNC R2, R2 ;  /* 0x0000000200027311 */ /* 0x000e22000020d900 */
[----:B------:R-:W-:Y:S05]  /*fa00*/  BRA `(.L_x_5031) ;  /* 0x0000000000587947 */ /* 0x000fea0003800000 */
.L_x_5030:
        /* <DEDUP_REMOVED lines=16> */
.L_x_5058:
[----:B------:R-:W-:Y:S01]  /*fb10*/  CS2R R2, SRZ ;  /* 0x0000000000027805 */ /* 0x000fe2000001ff00 */
[----:B------:R-:W-:Y:S06]  /*fb20*/  BRA `(.L_x_5031) ;  /* 0x0000000000107947 */ /* 0x000fec0003800000 */
.L_x_5055:
[----:B------:R0:W5:Y:S01]  /*fb30*/  LDG.E.64 R2, desc[UR36][R4.64] ;  /* 0x0000002404027981 */ /* 0x000162000c1e1b00 */
[----:B------:R-:W-:Y:S05]  /*fb40*/  BRA `(.L_x_5031) ;  /* 0x0000000000087947 */ /* 0x000fea0003800000 */
.L_x_5054:
[----:B------:R0:W5:Y:S01]  /*fb50*/  LDG.E R2, desc[UR36][R4.64] ;  /* 0x0000002404027981 */ /* 0x000162000c1e1900 */
[----:B------:R-:W-:-:S07]  /*fb60*/  IMAD.MOV.U32 R3, RZ, RZ, RZ ;  /* 0x000000ffff037224 */ /* 0x000fce00078e00ff */
.L_x_5031:
[----:B0-----:R-:W0:Y:S01]  /*fb70*/  LDC.U8 R4, c[0x0][0x508] ;  /* 0x00014200ff047b82 */ /* 0x001e220000000000 */
        /* <DEDUP_REMOVED lines=8> */
[----:B----4-:R-:W5:Y:S03]  /*fc00*/  LDG.E.128 R16, desc[UR36][R16.64] ;  /* 0x0000002410107981 */ /* 0x010f66000c1e1d00 */
.L_x_5060:
[----:B------:R-:W-:Y:S05]  /*fc10*/  BSYNC B0 ;  /* 0x0000000000007941 */ /* 0x000fea0003800000 */
.L_x_5059:
        /* <DEDUP_REMOVED lines=9> */
[----:B-12--5:R-:W0:Y:S02]  /*fcb0*/  F2I.F64.TRUNC R17, R16 ;  /* 0x0000001000117311 */ /* 0x026e24000030d100 */
[----:B0-----:R0:W-:Y:S01]  /*fcc0*/  STG.E.U8 desc[UR36][R22.64], R17 ;  /* 0x0000001116007986 */ /* 0x0011e2000c101124 */
[----:B------:R-:W-:Y:S05]  /*fcd0*/  BRA `(.L_x_5066) ;  /* 0x0000001000187947 */ /* 0x000fea0003800000 */
.L_x_5064:
[----:B-12--5:R-:W3:Y:S02]  /*fce0*/  F2I.S64.F64.TRUNC R16, R16 ;  /* 0x0000001000107311 */ /* 0x026ee4000030d900 */
[----:B---3--:R-:W-:-:S05]  /*fcf0*/  IMAD.MOV.U32 R3, RZ, RZ, R16 ;  /* 0x000000ffff037224 */ /* 0x008fca00078e0010 */
[----:B------:R0:W-:Y:S01]  /*fd00*/  STG.E.U8 desc[UR36][R22.64], R3 ;  /* 0x0000000316007986 */ /* 0x0001e2000c101124 */
[----:B------:R-:W-:Y:S05]  /*fd10*/  BRA `(.L_x_5066) ;  /* 0x0000001000087947 */ /* 0x000fea0003800000 */
.L_x_5063:
[----:B------:R-:W-:-:S13]  /*fd20*/  ISETP.NE.AND P0, PT, R0, 0x2, PT ;  /* 0x000000020000780c */ /* 0x000fda0003f05270 */
[----:B------:R-:W-:Y:S05]  /*fd30*/  @!P0 BRA `(.L_x_5067) ;  /* 0x0000000000288947 */ /* 0x000fea0003800000 */
[----:B------:R-:W-:-:S13]  /*fd40*/  ISETP.NE.AND P0, PT, R0, 0x3, PT ;  /* 0x000000030000780c */ /* 0x000fda0003f05270 */
[----:B------:R-:W-:Y:S05]  /*fd50*/  @!P0 BRA `(.L_x_5068) ;  /* 0x0000000000148947 */ /* 0x000fea0003800000 */
[----:B------:R-:W-:-:S13]  /*fd60*/  ISETP.NE.AND P0, PT, R0, 0x4, PT ;  /* 0x000000040000780c */ /* 0x000fda0003f05270 */
[----:B------:R-:W-:Y:S05]  /*fd70*/  @P0 BRA `(.L_x_5065) ;  /* 0x0000000c00980947 */ /* 0x000fea0003800000 */
[----:B-12--5:R-:W0:Y:S02]  /*fd80*/  F2I.S64.F64.TRUNC R16, R16 ;  /* 0x0000001000107311 */ /* 0x026e24000030d900 */
[----:B0-----:R0:W-:Y:S01]  /*fd90*/  STG.E.64 desc[UR36][R22.64], R16 ;  /* 0x0000001016007986 */ /* 0x0011e2000c101b24 */
[----:B------:R-:W-:Y:S05]  /*fda0*/  BRA `(.L_x_5066) ;  /* 0x0000000c00e47947 */ /* 0x000fea0003800000 */
.L_x_5068:
[----:B-12--5:R-:W0:Y:S02]  /*fdb0*/  F2I.F64.TRUNC R17, R16 ;  /* 0x0000001000117311 */ /* 0x026e24000030d100 */
[----:B0-----:R1:W-:Y:S01]  /*fdc0*/  STG.E desc[UR36][R22.64], R17 ;  /* 0x0000001116007986 */ /* 0x0013e2000c101924 */
[----:B------:R-:W-:Y:S05]  /*fdd0*/  BRA `(.L_x_5066) ;  /* 0x0000000c00d87947 */ /* 0x000fea0003800000 */
.L_x_5067:
[----:B-12--5:R-:W0:Y:S02]  /*fde0*/  F2I.F64.TRUNC R17, R16 ;  /* 0x0000001000117311 */ /* 0x026e24000030d100 */
[----:B0-----:R2:W-:Y:S01]  /*fdf0*/  STG.E.U16 desc[UR36][R22.64], R17 ;  /* 0x0000001116007986 */ /* 0x0015e2000c101524 */
[----:B------:R-:W-:Y:S05]  /*fe00*/  BRA `(.L_x_5066) ;  /* 0x0000000c00cc7947 */ /* 0x000fea0003800000 */
.L_x_5062:
        /* <DEDUP_REMOVED lines=13> */
.L_x_5070:
[----:B------:R-:W-:Y:S01]  /*fee0*/  UMOV UR4, 0xf0000000 ;  /* 0xf000000000047882 */ /* 0x000fe20000000000 */
[----:B------:R-:W-:Y:S01]  /*fef0*/  UMOV UR5, 0x380fffff ;  /* 0x380fffff00057882 */ /* 0x000fe20000000000 */
[----:B-12--5:R-:W0:Y:S01]  /*ff00*/  F2F.F32.F64 R0, R16 ;  /* 0x0000001000007310 */ /* 0x026e220000301000 */
[----:B------:R-:W-:-:S14]  /*ff10*/  DSETP.GEU.AND P0, PT, |R16|, UR4, PT ;  /* 0x0000000410007e2a */ /* 0x000fdc000bf0e200 */
[----:B0-----:R-:W-:-:S05]  /*ff20*/  @!P0 FMUL R0, R0, 1.175494350822287508e-38 ;  /* 0x0080000000008820 */ /* 0x001fca0000400000 */
[----:B------:R-:W-:-:S05]  /*ff30*/  F2FP.F16.F32.PACK_AB R0, RZ, R0 ;  /* 0x00000000ff00723e */ /* 0x000fca00000000ff */
[----:B------:R0:W-:Y:S01]  /*ff40*/  STG.E.U16 desc[UR36][R22.64], R0 ;  /* 0x0000000016007986 */ /* 0x0001e2000c101524 */
[----:B------:R-:W-:Y:S05]  /*ff50*/  BRA `(.L_x_5066) ;  /* 0x0000000c00787947 */ /* 0x000fea0003800000 */
.L_x_5069:
        /* <DEDUP_REMOVED lines=10> */
[----:B----4-:R-:W-:-:S05]  /*10000*/  DSETP.GEU.AND P0, PT, |R18|, UR4, PT ;  /* 0x0000000412007e2a */ /* 0x010fca000bf0e200 */
[----:B------:R-:W1:Y:S07]  /*10010*/  F2F.F32.F64 R3, R18 ;  /* 0x0000001200037310 */ /* 0x000e6e0000301000 */
[----:B0-----:R-:W-:Y:S02]  /*10020*/  @!P1 FMUL R2, R2, 1.175494350822287508e-38 ;  /* 0x0080000002029820 */ /* 0x001fe40000400000 */
[----:B-1----:R-:W-:-:S05]  /*10030*/  @!P0 FMUL R3, R3, 1.175494350822287508e-38 ;  /* 0x0080000003038820 */ /* 0x002fca0000400000 */
[----:B------:R0:W-:Y:S01]  /*10040*/  STG.E.64 desc[UR36][R22.64], R2 ;  /* 0x0000000216007986 */ /* 0x0001e2000c101b24 */
[----:B------:R-:W-:Y:S05]  /*10050*/  BRA `(.L_x_5066) ;  /* 0x0000000c00387947 */ /* 0x000fea0003800000 */
.L_x_5072:
        /* <DEDUP_REMOVED lines=8> */
[----:B------:R-:W-:-:S05]  /*100e0*/  F2FP.F16.F32.PACK_AB R3, R0, R3 ;  /* 0x000000030003723e */ /* 0x000fca00000000ff */
[----:B------:R0:W-:Y:S01]  /*100f0*/  STG.E desc[UR36][R22.64], R3 ;  /* 0x0000000316007986 */ /* 0x0001e2000c101924 */
[----:B------:R-:W-:Y:S05]  /*10100*/  BRA `(.L_x_5066) ;  /* 0x0000000c000c7947 */ /* 0x000fea0003800000 */
.L_x_5071:
[----:B-12--5:R0:W-:Y:S01]  /*10110*/  STG.E.64 desc[UR36][R22.64], R16 ;  /* 0x0000001016007986 */ /* 0x0261e2000c101b24 */
[----:B------:R-:W-:Y:S05]  /*10120*/  BRA `(.L_x_5066) ;  /* 0x0000000c00047947 */ /* 0x000fea0003800000 */
.L_x_5061:
        /* <DEDUP_REMOVED lines=8> */
[----:B-1--45:R-:W-:-:S06]  /*101b0*/  DSETP.NEU.AND P0, PT, R18, RZ, PT ;  /* 0x000000ff1200722a */ /* 0x032fcc0003f0d000 */
[----:B--2---:R-:W-:-:S06]  /*101c0*/  DSETP.NEU.OR P0, PT, R16, RZ, P0 ;  /* 0x000000ff1000722a */ /* 0x004fcc000070d400 */
[----:B---3--:R-:W-:-:S05]  /*101d0*/  SEL R3, RZ, 0x1, !P0 ;  /* 0x00000001ff037807 */ /* 0x008fca0004000000 */
[----:B------:R0:W-:Y:S01]  /*101e0*/  STG.E.U8 desc[UR36][R22.64], R3 ;  /* 0x0000000316007986 */ /* 0x0001e2000c101124 */
[----:B------:R-:W-:Y:S05]  /*101f0*/  BRA `(.L_x_5066) ;  /* 0x0000000800d07947 */ /* 0x000fea0003800000 */
.L_x_5075:
[----:B-12-45:R0:W-:Y:S01]  /*10200*/  STG.E.128 desc[UR36][R22.64], R16 ;  /* 0x0000001016007986 */ /* 0x0361e2000c101d24 */
[----:B------:R-:W-:Y:S05]  /*10210*/  BRA `(.L_x_5066) ;  /* 0x0000000800c87947 */ /* 0x000fea0003800000 */
.L_x_5074:
        /* <DEDUP_REMOVED lines=8> */
[----:B-12--5:R-:W0:Y:S01]  /*102a0*/  F2F.F32.F64 R5, R16 ;  /* 0x0000001000057310 */ /* 0x026e220000301000 */
        /* <DEDUP_REMOVED lines=16> */
.L_x_5079:
[----:B------:R-:W-:Y:S05]  /*103b0*/  BSYNC B0 ;  /* 0x0000000000007941 */ /* 0x000fea0003800000 */
.L_x_5078:
[----:B------:R-:W-:-:S05]  /*103c0*/  LOP3.LUT R3, R0, R3, RZ, 0xfc, !PT ;  /* 0x0000000300037212 */ /* 0x000fca00078efcff */
[----:B------:R0:W-:Y:S01]  /*103d0*/  STG.E.U8 desc[UR36][R22.64], R3 ;  /* 0x0000000316007986 */ /* 0x0001e2000c101124 */
[----:B------:R-:W-:Y:S05]  /*103e0*/  BRA `(.L_x_5066) ;  /* 0x0000000800547947 */ /* 0x000fea0003800000 */
.L_x_5077:
        /* <DEDUP_REMOVED lines=17> */
.L_x_5081:
[----:B------:R-:W-:Y:S01]  /*10500*/  IMAD.MOV.U32 R0, RZ, RZ, 0x7f ;  /* 0x0000007fff007424 */ /* 0x000fe200078e00ff */
[----:B------:R-:W-:-:S04]  /*10510*/  ISETP.GT.U32.AND P0, PT, R2, 0x7f800000, PT ;  /* 0x7f8000000200780c */ /* 0x000fc80003f04070 */
[----:B------:R-:W-:-:S09]  /*10520*/  SEL R0, R0, 0x7c, P0 ;  /* 0x0000007c00007807 */ /* 0x000fd20000000000 */
.L_x_5082:
[----:B------:R-:W-:Y:S05]  /*10530*/  BSYNC B0 ;  /* 0x0000000000007941 */ /* 0x000fea0003800000 */
.L_x_5080:
[----:B------:R-:W-:-:S04]  /*10540*/  LOP3.LUT R2, R3, 0x80000000, RZ, 0xc0, !PT ;  /* 0x8000000003027812 */ /* 0x000fc800078ec0ff */
[----:B------:R-:W-:-:S04]  /*10550*/  SHF.R.U32.HI R3, RZ, 0x18, R2 ;  /* 0x00000018ff037819 */ /* 0x000fc80000011602 */
[----:B------:R-:W-:-:S05]  /*10560*/  LOP3.LUT R3, R0, R3, RZ, 0xfc, !PT ;  /* 0x0000000300037212 */ /* 0x000fca00078efcff */
[----:B------:R0:W-:Y:S01]  /*10570*/  STG.E.U8 desc[UR36][R22.64], R3 ;  /* 0x0000000316007986 */ /* 0x0001e2000c101124 */
[----:B------:R-:W-:Y:S05]  /*10580*/  BRA `(.L_x_5066) ;  /* 0x0000000400ec7947 */ /* 0x000fea0003800000 */
.L_x_5076:
[----:B------:R-:W-:Y:S01]  /*10590*/  UMOV UR4, 0xf0000000 ;  /* 0xf000000000047882 */ /* 0x000fe20000000000 */
[----:B------:R-:W-:Y:S01]  /*105a0*/  UMOV UR5, 0x380fffff ;  /* 0x380fffff00057882 */ /* 0x000fe20000000000 */
[----:B-12--5:R-:W0:Y:S01]  /*105b0*/  F2F.F32.F64 R0, R16 ;  /* 0x0000001000007310 */ /* 0x026e220000301000 */
[----:B------:R-:W-:-:S14]  /*105c0*/  DSETP.GEU.AND P0, PT, |R16|, UR4, PT ;  /* 0x0000000410007e2a */ /* 0x000fdc000bf0e200 */
[----:B0-----:R-:W-:-:S05]  /*105d0*/  @!P0 FMUL R0, R0, 1.175494350822287508e-38 ;  /* 0x0080000000008820 */ /* 0x001fca0000400000 */
[----:B------:R-:W-:-:S05]  /*105e0*/  F2FP.BF16.F32.PACK_AB R0, RZ, R0 ;  /* 0x00000000ff00723e */ /* 0x000fca00000010ff */
[----:B------:R0:W-:Y:S01]  /*105f0*/  STG.E.U16 desc[UR36][R22.64], R0 ;  /* 0x0000000016007986 */ /* 0x0001e2000c101524 */
[----:B------:R-:W-:Y:S05]  /*10600*/  BRA `(.L_x_5066) ;  /* 0x0000000400cc7947 */ /* 0x000fea0003800000 */
.L_x_5073:
        /* <DEDUP_REMOVED lines=8> */
[----:B-12--5:R-:W0:Y:S02]  /*10690*/  F2I.U32.F64.TRUNC R17, R16 ;  /* 0x0000001000117311 */ /* 0x026e24000030d000 */
[----:B0-----:R0:W-:Y:S01]  /*106a0*/  STG.E.U16 desc[UR36][R22.64], R17 ;  /* 0x0000001116007986 */ /* 0x0011e2000c101524 */
[----:B------:R-:W-:Y:S05]  /*106b0*/  BRA `(.L_x_5066) ;  /* 0x0000000400a07947 */ /* 0x000fea0003800000 */
.L_x_5085:
        /* <DEDUP_REMOVED lines=21> */
.L_x_5088:
[----:B------:R-:W-:-:S04]  /*10810*/  LOP3.LUT R2, R3, 0x80000000, RZ, 0xc0, !PT ;  /* 0x8000000003027812 */ /* 0x000fc800078ec0ff */
[----:B------:R-:W-:-:S04]  /*10820*/  SHF.R.U32.HI R3, RZ, 0x18, R2 ;  /* 0x00000018ff037819 */ /* 0x000fc80000011602 */
[----:B------:R-:W-:-:S04]  /*10830*/  LOP3.LUT R0, R0, R3, RZ, 0xfc, !PT ;  /* 0x0000000300007212 */ /* 0x000fc800078efcff */
[----:B------:R-:W-:-:S07]  /*10840*/  PRMT R11, R0, 0x7610, R11 ;  /* 0x00007610000b7816 */ /* 0x000fce000000000b */
.L_x_5087:
[----:B------:R-:W-:Y:S05]  /*10850*/  BSYNC B0 ;  /* 0x0000000000007941 */ /* 0x000fea0003800000 */
.L_x_5086:
[----:B------:R0:W-:Y:S01]  /*10860*/  STG.E.U8 desc[UR36][R22.64], R11 ;  /* 0x0000000b16007986 */ /* 0x0001e2000c101124 */
[----:B------:R-:W-:Y:S05]  /*10870*/  BRA `(.L_x_5066) ;  /* 0x0000000400307947 */ /* 0x000fea0003800000 */
.L_x_5084:
        /* <DEDUP_REMOVED lines=21> */
.L_x_5091:
[----:B------:R-:W-:-:S04]  /*109d0*/  LOP3.LUT R2, R3, 0x80000000, RZ, 0xc0, !PT ;  /* 0x8000000003027812 */ /* 0x000fc800078ec0ff */
[----:B------:R-:W-:-:S04]  /*109e0*/  SHF.R.U32.HI R3, RZ, 0x18, R2 ;  /* 0x00000018ff037819 */ /* 0x000fc80000011602 */
[----:B------:R-:W-:-:S04]  /*109f0*/  LOP3.LUT R0, R0, R3, RZ, 0xfc, !PT ;  /* 0x0000000300007212 */ /* 0x000fc800078efcff */
[----:B------:R-:W-:-:S07]  /*10a00*/  PRMT R11, R0, 0x7610, R11 ;  /* 0x00007610000b7816 */ /* 0x000fce000000000b */
.L_x_5090:
[----:B------:R-:W-:Y:S05]  /*10a10*/  BSYNC B0 ;  /* 0x0000000000007941 */ /* 0x000fea0003800000 */
.L_x_5089:
[----:B------:R0:W-:Y:S01]  /*10a20*/  STG.E.U8 desc[UR36][R22.64], R11 ;  /* 0x0000000b16007986 */ /* 0x0001e2000c101124 */
[----:B------:R-:W-:Y:S05]  /*10a30*/  BRA `(.L_x_5066) ;  /* 0x0000000000c07947 */ /* 0x000fea0003800000 */
.L_x_5083:
        /* <DEDUP_REMOVED lines=26> */
.L_x_5065:
        /* <DEDUP_REMOVED lines=16> */
.L_x_5094:
[----:B------:R-:W-:Y:S05]  /*10ce0*/  BRA `(.L_x_5066) ;  /* 0x0000000000147947 */ /* 0x000fea0003800000 */
.L_x_5093:
[----:B-12--5:R-:W0:Y:S02]  /*10cf0*/  F2I.U64.F64.TRUNC R16, R16 ;  /* 0x0000001000107311 */ /* 0x026e24000030d800 */
[----:B0-----:R0:W-:Y:S01]  /*10d00*/  STG.E.64 desc[UR36][R22.64], R16 ;  /* 0x0000001016007986 */ /* 0x0011e2000c101b24 */
[----:B------:R-:W-:Y:S05]  /*10d10*/  BRA `(.L_x_5066) ;  /* 0x0000000000087947 */ /* 0x000fea0003800000 */
.L_x_5092:
[----:B-12--5:R-:W0:Y:S02]  /*10d20*/  F2I.U32.F64.TRUNC R17, R16 ;  /* 0x0000001000117311 */ /* 0x026e24000030d000 */
[----:B0-----:R0:W-:Y:S02]  /*10d30*/  STG.E desc[UR36][R22.64], R17 ;  /* 0x0000001116007986 */ /* 0x0011e4000c101924 */
.L_x_5066:
[----:B------:R-:W-:-:S07]  /*10d40*/  VIADD R25, R25, 0x80 ;  /* 0x0000008019197836 */ /* 0x000fce0000000000 */
.L_x_4958:
[----:B------:R-:W-:Y:S05]  /*10d50*/  BSYNC B6 ;  /* 0x0000000000067941 */ /* 0x000fea0003800000 */
.L_x_4957:
[----:B------:R-:W-:Y:S02]  /*10d60*/  ULDC UR4, c[0x0][0x210] ;  /* 0x0000840000047ab9 */ /* 0x000fe40000000800 */
[----:B------:R-:W-:-:S13]  /*10d70*/  ISETP.GE.AND P0, PT, R25, UR4, PT ;  /* 0x0000000419007c0c */ /* 0x000fda000bf06270 */
[----:B------:R-:W-:Y:S05]  /*10d80*/  @P0 EXIT ;  /* 0x000000000000094d */ /* 0x000fea0003800000 */
        /* <DEDUP_REMOVED lines=380> */
.L_x_5095:
        /* <DEDUP_REMOVED lines=22> */
.L_x_5099:
[----:B------:R-:W2:Y:S01]  /*126b0*/  LDG.E.U8 R2, desc[UR36][R2.64] ;  /* 0x0000002402027981 */ /* 0x000ea2000c1e1100 */
[----:B------:R-:W-:Y:S01]  /*126c0*/  CS2R R18, SRZ ;  /* 0x0000000000127805 */ /* 0x000fe2000001ff00 */
[----:B--2---:R0:W1:Y:S01]  /*126d0*/  I2F.F64.U16 R16, R2 ;  /* 0x0000000200107312 */ /* 0x0040620000101800 */
[----:B------:R-:W-:Y:S05]  /*126e0*/  BRA `(.L_x_5101) ;  /* 0x0000000c00c87947 */ /* 0x000fea0003800000 */
.L_x_5098:
        /* <DEDUP_REMOVED lines=10> */
.L_x_5103:
[----:B------:R-:W2:Y:S01]  /*12790*/  LDG.E R2, desc[UR36][R2.64] ;  /* 0x0000002402027981 */ /* 0x000ea2000c1e1900 */
[----:B------:R-:W-:Y:S01]  /*127a0*/  CS2R R18, SRZ ;  /* 0x0000000000127805 */ /* 0x000fe2000001ff00 */
[----:B--2---:R0:W1:Y:S01]  /*127b0*/  I2F.F64 R16, R2 ;  /* 0x0000000200107312 */ /* 0x0040620000201c00 */
[----:B------:R-:W-:Y:S05]  /*127c0*/  BRA `(.L_x_5101) ;  /* 0x0000000c00907947 */ /* 0x000fea0003800000 */
.L_x_5102:
[----:B------:R-:W2:Y:S01]  /*127d0*/  LDG.E.U16 R2, desc[UR36][R2.64] ;  /* 0x0000002402027981 */ /* 0x000ea2000c1e1500 */
[----:B------:R-:W-:Y:S01]  /*127e0*/  CS2R R18, SRZ ;  /* 0x0000000000127805 */ /* 0x000fe2000001ff00 */
[----:B--2---:R0:W1:Y:S01]  /*127f0*/  I2F.F64.S16 R16, R2 ;  /* 0x0000000200107312 */ /* 0x0040620000101c00 */
[----:B------:R-:W-:Y:S05]  /*12800*/  BRA `(.L_x_5101) ;  /* 0x0000000c00807947 */ /* 0x000fea0003800000 */
.L_x_5097:
        /* <DEDUP_REMOVED lines=11> */
.L_x_5105:
[----:B------:R-:W2:Y:S01]  /*128c0*/  LDG.E.U16 R0, desc[UR36][R2.64] ;  /* 0x0000002402007981 */ /* 0x000ea2000c1e1500 */
[----:B------:R-:W-:Y:S01]  /*128d0*/  CS2R R18, SRZ ;  /* 0x0000000000127805 */ /* 0x000fe2000001ff00 */
[----:B--2---:R-:W-:-:S05]  /*128e0*/  HADD2.F32 R0, -RZ, R0.H0_H0 ;  /* 0x20000000ff007230 */ /* 0x004fca0000004100 */
[----:B------:R-:W-:-:S04]  /*128f0*/  FMUL.FTZ R0, R0, 1 ;  /* 0x3f80000000007820 */ /* 0x000fc80000410000 */
[----:B------:R0:W1:Y:S01]  /*12900*/  F2F.F64.F32 R16, R0 ;  /* 0x0000000000107310 */ /* 0x0000620000201800 */
[----:B------:R-:W-:Y:S05]  /*12910*/  BRA `(.L_x_5101) ;  /* 0x0000000c003c7947 */ /* 0x000fea0003800000 */
.L_x_5104:
        /* <DEDUP_REMOVED lines=12> */
.L_x_5107:
        /* <DEDUP_REMOVED lines=8> */
.L_x_5106:
[----:B------:R0:W5:Y:S01]  /*12a60*/  LDG.E.64 R16, desc[UR36][R2.64] ;  /* 0x0000002402107981 */ /* 0x000162000c1e1b00 */
[----:B------:R-:W-:Y:S01]  /*12a70*/  CS2R R18, SRZ ;  /* 0x0000000000127805 */ /* 0x000fe2000001ff00 */
[----:B------:R-:W-:Y:S06]  /*12a80*/  BRA `(.L_x_5101) ;  /* 0x0000000800e07947 */ /* 0x000fec0003800000 */
.L_x_5096:
        /* <DEDUP_REMOVED lines=14> */
.L_x_5110:
[----:B------:R0:W5:Y:S01]  /*12b70*/  LDG.E.128 R16, desc[UR36][R2.64] ;  /* 0x0000002402107981 */ /* 0x000162000c1e1d00 */
[----:B------:R-:W-:Y:S05]  /*12b80*/  BRA `(.L_x_5101) ;  /* 0x0000000800a07947 */ /* 0x000fea0003800000 */
.L_x_5109:
        /* <DEDUP_REMOVED lines=29> */
.L_x_5112:
        /* <DEDUP_REMOVED lines=16> */
.L_x_5111:
[----:B------:R-:W2:Y:S01]  /*12e60*/  LDG.E.U16 R0, desc[UR36][R2.64] ;  /* 0x0000002402007981 */ /* 0x000ea2000c1e1500 */
[----:B------:R-:W-:Y:S01]  /*12e70*/  CS2R R18, SRZ ;  /* 0x0000000000127805 */ /* 0x000fe2000001ff00 */
[----:B--2---:R-:W-:-:S04]  /*12e80*/  IMAD.U32 R0, R0, 0x10000, RZ ;  /* 0x0001000000007824 */ /* 0x004fc800078e00ff */
[----:B------:R-:W-:-:S04]  /*12e90*/  FMUL.FTZ R0, R0, 1 ;  /* 0x3f80000000007820 */ /* 0x000fc80000410000 */
[----:B------:R0:W1:Y:S01]  /*12ea0*/  F2F.F64.F32 R16, R0 ;  /* 0x0000000000107310 */ /* 0x0000620000201800 */
[----:B------:R-:W-:Y:S05]  /*12eb0*/  BRA `(.L_x_5101) ;  /* 0x0000000400d47947 */ /* 0x000fea0003800000 */
.L_x_5108:
        /* <DEDUP_REMOVED lines=12> */
.L_x_5115:
        /* <DEDUP_REMOVED lines=21> */
.L_x_5119:
[----:B------:R-:W-:Y:S05]  /*130d0*/  BSYNC B1 ;  /* 0x0000000000017941 */ /* 0x000fea0003800000 */
.L_x_5118:
[----:B------:R-:W-:Y:S01]  /*130e0*/  LEA R3, R0, 0x3b800000, 0x17 ;  /* 0x3b80000000037811 */ /* 0x000fe200078eb8ff */
[----:B------:R-:W-:-:S05]  /*130f0*/  IMAD.SHL.U32 R0, R2, 0x100000, RZ ;  /* 0x0010000002007824 */ /* 0x000fca00078e00ff */
[----:B------:R-:W-:-:S07]  /*13100*/  LOP3.LUT R0, R3, R0, R4, 0xfe, !PT ;  /* 0x0000000003007212 */ /* 0x000fce00078efe04 */
.L_x_5117:
[----:B------:R-:W-:Y:S05]  /*13110*/  BSYNC B0 ;  /* 0x0000000000007941 */ /* 0x000fea0003800000 */
.L_x_5116:
[----:B------:R-:W-:Y:S01]  /*13120*/  FMUL.FTZ R0, R0, 1 ;  /* 0x3f80000000007820 */ /* 0x000fe20000410000 */
[----:B------:R-:W-:-:S03]  /*13130*/  CS2R R18, SRZ ;  /* 0x0000000000127805 */ /* 0x000fc6000001ff00 */
[----:B------:R2:W3:Y:S01]  /*13140*/  F2F.F64.F32 R16, R0 ;  /* 0x0000000000107310 */ /* 0x0004e20000201800 */
[----:B------:R-:W-:Y:S05]  /*13150*/  BRA `(.L_x_5101) ;  /* 0x00000004002c7947 */ /* 0x000fea0003800000 */
.L_x_5114:
        /* <DEDUP_REMOVED lines=21> */
.L_x_5123:
[----:B------:R-:W-:Y:S05]  /*132b0*/  BSYNC B1 ;  /* 0x0000000000017941 */ /* 0x000fea0003800000 */
.L_x_5122:
[----:B------:R-:W-:Y:S01]  /*132c0*/  LEA R3, R0, 0x37800000, 0x17 ;  /* 0x3780000000037811 */ /* 0x000fe200078eb8ff */
[----:B------:R-:W-:-:S05]  /*132d0*/  IMAD.SHL.U32 R0, R2, 0x200000, RZ ;  /* 0x0020000002007824 */ /* 0x000fca00078e00ff */
[----:B------:R-:W-:-:S07]  /*132e0*/  LOP3.LUT R0, R3, R0, R4, 0xfe, !PT ;  /* 0x0000000003007212 */ /* 0x000fce00078efe04 */
.L_x_5121:
[----:B------:R-:W-:Y:S05]  /*132f0*/  BSYNC B0 ;  /* 0x0000000000007941 */ /* 0x000fea0003800000 */
.L_x_5120:
[----:B------:R-:W-:Y:S01]  /*13300*/  FMUL.FTZ R0, R0, 1 ;  /* 0x3f80000000007820 */ /* 0x000fe20000410000 */
[----:B------:R-:W-:-:S03]  /*13310*/  CS2R R18, SRZ ;  /* 0x0000000000127805 */ /* 0x000fc6000001ff00 */
[----:B------:R4:W0:Y:S01]  /*13320*/  F2F.F64.F32 R16, R0 ;  /* 0x0000000000107310 */ /* 0x0008220000201800 */
[----:B------:R-:W-:Y:S05]  /*13330*/  BRA `(.L_x_5101) ;  /* 0x0000000000b47947 */ /* 0x000fea0003800000 */
.L_x_5113:
        /* <DEDUP_REMOVED lines=14> */
.L_x_5127:
[----:B------:R-:W-:Y:S05]  /*13420*/  BSYNC B0 ;  /* 0x0000000000007941 */ /* 0x000fea0003800000 */
.L_x_5126:
[----:B------:R-:W-:Y:S01]  /*13430*/  FMUL.FTZ R0, R0, 1 ;  /* 0x3f80000000007820 */ /* 0x000fe20000410000 */
[----:B------:R-:W-:-:S03]  /*13440*/  CS2R R18, SRZ ;  /* 0x0000000000127805 */ /* 0x000fc6000001ff00 */
[----:B------:R0:W1:Y:S01]  /*13450*/  F2F.F64.F32 R16, R0 ;  /* 0x0000000000107310 */ /* 0x0000620000201800 */
[----:B------:R-:W-:Y:S05]  /*13460*/  BRA `(.L_x_5101) ;  /* 0x0000000000687947 */ /* 0x000fea0003800000 */
.L_x_5100:
        /* <DEDUP_REMOVED lines=16> */
.L_x_5128:
[----:B------:R-:W-:Y:S02]  /*13570*/  CS2R R16, SRZ ;  /* 0x0000000000107805 */ /* 0x000fe4000001ff00 */
[----:B------:R-:W-:Y:S01]  /*13580*/  CS2R R18, SRZ ;  /* 0x0000000000127805 */ /* 0x000fe2000001ff00 */
[----:B------:R-:W-:Y:S06]  /*13590*/  BRA `(.L_x_5101) ;  /* 0x00000000001c7947 */ /* 0x000fec0003800000 */
.L_x_5125:
[----:B------:R-:W2:Y:S01]  /*135a0*/  LDG.E.64 R16, desc[UR36][R2.64] ;  /* 0x0000002402107981 */ /* 0x000ea2000c1e1b00 */
[----:B------:R-:W-:Y:S01]  /*135b0*/  CS2R R18, SRZ ;  /* 0x0000000000127805 */ /* 0x000fe2000001ff00 */
[----:B--2---:R-:W0:Y:S01]  /*135c0*/  I2F.F64.U64 R16, R16 ;  /* 0x0000001000107312 */ /* 0x004e220000301800 */
[----:B------:R-:W-:Y:S05]  /*135d0*/  BRA `(.L_x_5101) ;  /* 0x00000000000c7947 */ /* 0x000fea0003800000 */
.L_x_5124:
[----:B------:R-:W2:Y:S01]  /*135e0*/  LDG.E R2, desc[UR36][R2.64] ;  /* 0x0000002402027981 */ /* 0x000ea2000c1e1900 */
[----:B------:R-:W-:Y:S01]  /*135f0*/  CS2R R18, SRZ ;  /* 0x0000000000127805 */ /* 0x000fe2000001ff00 */
[----:B--2---:R0:W1:Y:S06]  /*13600*/  I2F.F64.U32 R16, R2 ;  /* 0x0000000200107312 */ /* 0x00406c0000201800 */
.L_x_5101:
        /* <DEDUP_REMOVED lines=19> */
.L_x_5132:
[----:B------:R-:W2:Y:S02]  /*13740*/  LDG.E.U8 R2, desc[UR36][R2.64] ;  /* 0x0000002402027981 */ /* 0x000ea4000c1e1100 */
[----:B--2---:R-:W-:-:S04]  /*13750*/  ISETP.NE.AND P0, PT, R2, RZ, PT ;  /* 0x000000ff0200720c */ /* 0x004fc80003f05270 */
[----:B------:R-:W-:Y:S01]  /*13760*/  P2R R25, PR, RZ, 0x1 ;  /* 0x00000001ff197803 */ /* 0x000fe20000000000 */
[----:B------:R-:W-:Y:S08]  /*13770*/  BRA `(.L_x_5134) ;  /* 0x0000000c00c47947 */ /* 0x000ff00003800000 */
.L_x_5131:
        /* <DEDUP_REMOVED lines=11> */
.L_x_5136:
[----:B------:R-:W2:Y:S02]  /*13830*/  LDG.E R2, desc[UR36][R2.64] ;  /* 0x0000002402027981 */ /* 0x000ea4000c1e1900 */
[----:B--2---:R-:W-:-:S04]  /*13840*/  ISETP.NE.AND P0, PT, R2, RZ, PT ;  /* 0x000000ff0200720c */ /* 0x004fc80003f05270 */
[----:B------:R-:W-:Y:S01]  /*13850*/  P2R R25, PR, RZ, 0x1 ;  /* 0x00000001ff197803 */ /* 0x000fe20000000000 */
[----:B------:R-:W-:Y:S08]  /*13860*/  BRA `(.L_x_5134) ;  /* 0x0000000c00887947 */ /* 0x000ff00003800000 */
.L_x_5135:
[----:B------:R-:W2:Y:S02]  /*13870*/  LDG.E.U16 R2, desc[UR36][R2.64] ;  /* 0x0000002402027981 */ /* 0x000ea4000c1e1500 */
[----:B--2---:R-:W-:-:S04]  /*13880*/  ISETP.NE.AND P0, PT, R2, RZ, PT ;  /* 0x000000ff0200720c */ /* 0x004fc80003f05270 */
[----:B------:R-:W-:Y:S01]  /*13890*/  P2R R25, PR, RZ, 0x1 ;  /* 0x00000001ff197803 */ /* 0x000fe20000000000 */
[----:B------:R-:W-:Y:S08]  /*138a0*/  BRA `(.L_x_5134) ;  /* 0x0000000c00787947 */ /* 0x000ff00003800000 */
.L_x_5130:
        /* <DEDUP_REMOVED lines=10> */
.L_x_5138:
[----:B------:R-:W2:Y:S02]  /*13950*/  LDG.E.U16 R0, desc[UR36][R2.64] ;  /* 0x0000002402007981 */ /* 0x000ea4000c1e1500 */
[----:B--2---:R-:W-:-:S05]  /*13960*/  HADD2.F32 R0, -RZ, R0.H0_H0 ;  /* 0x20000000ff007230 */ /* 0x004fca0000004100 */
[----:B------:R-:W-:-:S04]  /*13970*/  FSETP.NEU.FTZ.AND P0, PT, R0, RZ, PT ;  /* 0x000000ff0000720b */ /* 0x000fc80003f1d000 */
[----:B------:R-:W-:Y:S01]  /*13980*/  P2R R25, PR, RZ, 0x1 ;  /* 0x00000001ff197803 */ /* 0x000fe20000000000 */
[----:B------:R-:W-:Y:S08]  /*13990*/  BRA `(.L_x_5134) ;  /* 0x0000000c003c7947 */ /* 0x000ff00003800000 */
.L_x_5137:
        /* <DEDUP_REMOVED lines=12> */
.L_x_5140:
        /* <DEDUP_REMOVED lines=11> */
.L_x_5139:
[----:B------:R-:W2:Y:S02]  /*13b10*/  LDG.E.64 R2, desc[UR36][R2.64] ;  /* 0x0000002402027981 */ /* 0x000ea4000c1e1b00 */
[----:B--2---:R-:W-:-:S06]  /*13b20*/  DSETP.NEU.AND P0, PT, R2, RZ, PT ;  /* 0x000000ff0200722a */ /* 0x004fcc0003f0d000 */
[----:B------:R-:W-:Y:S01]  /*13b30*/  P2R R25, PR, RZ, 0x1 ;  /* 0x00000001ff197803 */ /* 0x000fe20000000000 */
[----:B------:R-:W-:Y:S07]  /*13b40*/  BRA `(.L_x_5134) ;  /* 0x0000000800d07947 */ /* 0x000fee0003800000 */
.L_x_5129:
        /* <DEDUP_REMOVED lines=12> */
.L_x_5143:
[----:B------:R-:W2:Y:S02]  /*13c10*/  LDG.E.128 R4, desc[UR36][R2.64] ;  /* 0x0000002402047981 */ /* 0x000ea4000c1e1d00 */
[----:B--2---:R-:W-:-:S06]  /*13c20*/  DSETP.NEU.AND P0, PT, R6, RZ, PT ;  /* 0x000000ff0600722a */ /* 0x004fcc0003f0d000 */
[----:B------:R-:W-:-:S06]  /*13c30*/  DSETP.NEU.OR P0, PT, R4, RZ, P0 ;  /* 0x000000ff0400722a */ /* 0x000fcc000070d400 */
[----:B------:R-:W-:Y:S01]  /*13c40*/  P2R R25, PR, RZ, 0x1 ;  /* 0x00000001ff197803 */ /* 0x000fe20000000000 */
[----:B------:R-:W-:Y:S07]  /*13c50*/  BRA `(.L_x_5134) ;  /* 0x00000008008c7947 */ /* 0x000fee0003800000 */
.L_x_5142:
        /* <DEDUP_REMOVED lines=28> */
.L_x_5145:
        /* <DEDUP_REMOVED lines=15> */
.L_x_5144:
[----:B------:R-:W2:Y:S02]  /*13f10*/  LDG.E.U16 R0, desc[UR36][R2.64] ;  /* 0x0000002402007981 */ /* 0x000ea4000c1e1500 */
[----:B--2---:R-:W-:-:S05]  /*13f20*/  IMAD.U32 R0, R0, 0x10000, RZ ;  /* 0x0001000000007824 */ /* 0x004fca00078e00ff */
[----:B------:R-:W-:-:S04]  /*13f30*/  FSETP.NEU.FTZ.AND P0, PT, R0, RZ, PT ;  /* 0x000000ff0000720b */ /* 0x000fc80003f1d000 */
[----:B------:R-:W-:Y:S01]  /*13f40*/  P2R R25, PR, RZ, 0x1 ;  /* 0x00000001ff197803 */ /* 0x000fe20000000000 */
[----:B------:R-:W-:Y:S08]  /*13f50*/  BRA `(.L_x_5134) ;  /* 0x0000000400cc7947 */ /* 0x000ff00003800000 */
.L_x_5141:
        /* <DEDUP_REMOVED lines=12> */
.L_x_5148:
        /* <DEDUP_REMOVED lines=21> */
.L_x_5152:
[----:B------:R-:W-:Y:S05]  /*14170*/  BSYNC B1 ;  /* 0x0000000000017941 */ /* 0x000fea0003800000 */
.L_x_5151:
[----:B------:R-:W-:Y:S01]  /*14180*/  LEA R3, R0, 0x3b800000, 0x17 ;  /* 0x3b80000000037811 */ /* 0x000fe200078eb8ff */
[----:B------:R-:W-:-:S05]  /*14190*/  IMAD.SHL.U32 R0, R2, 0x100000, RZ ;  /* 0x0010000002007824 */ /* 0x000fca00078e00ff */
[----:B------:R-:W-:-:S07]  /*141a0*/  LOP3.LUT R0, R3, R0, R4, 0xfe, !PT ;  /* 0x0000000003007212 */ /* 0x000fce00078efe04 */
.L_x_5150:
[----:B------:R-:W-:Y:S05]  /*141b0*/  BSYNC B0 ;  /* 0x0000000000007941 */ /* 0x000fea0003800000 */
.L_x_5149:
[----:B------:R-:W-:-:S04]  /*141c0*/  FSETP.NEU.FTZ.AND P0, PT, R0, RZ, PT ;  /* 0x000000ff0000720b */ /* 0x000fc80003f1d000 */
[----:B------:R-:W-:Y:S01]  /*141d0*/  P2R R25, PR, RZ, 0x1 ;  /* 0x00000001ff197803 */ /* 0x000fe20000000000 */
[----:B------:R-:W-:Y:S08]  /*141e0*/  BRA `(.L_x_5134) ;  /* 0x0000000400287947 */ /* 0x000ff00003800000 */
.L_x_5147:
        /* <DEDUP_REMOVED lines=21> */
.L_x_5156:
[----:B------:R-:W-:Y:S05]  /*14340*/  BSYNC B1 ;  /* 0x0000000000017941 */ /* 0x000fea0003800000 */
.L_x_5155:
[----:B------:R-:W-:Y:S01]  /*14350*/  LEA R3, R0, 0x37800000, 0x17 ;  /* 0x3780000000037811 */ /* 0x000fe200078eb8ff */
[----:B------:R-:W-:-:S05]  /*14360*/  IMAD.SHL.U32 R0, R2, 0x200000, RZ ;  /* 0x0020000002007824 */ /* 0x000fca00078e00ff */
[----:B------:R-:W-:-:S07]  /*14370*/  LOP3.LUT R0, R3, R0, R4, 0xfe, !PT ;  /* 0x0000000003007212 */ /* 0x000fce00078efe04 */
.L_x_5154:
[----:B------:R-:W-:Y:S05]  /*14380*/  BSYNC B0 ;  /* 0x0000000000007941 */ /* 0x000fea0003800000 */
.L_x_5153:
[----:B------:R-:W-:-:S04]  /*14390*/  FSETP.NEU.FTZ.AND P0, PT, R0, RZ, PT ;  /* 0x000000ff0000720b */ /* 0x000fc80003f1d000 */
[----:B------:R-:W-:Y:S01]  /*143a0*/  P2R R25, PR, RZ, 0x1 ;  /* 0x00000001ff197803 */ /* 0x000fe20000000000 */
[----:B------:R-:W-:Y:S08]  /*143b0*/  BRA `(.L_x_5134) ;  /* 0x0000000000b47947 */ /* 0x000ff00003800000 */
.L_x_5146:
        /* <DEDUP_REMOVED lines=14> */
.L_x_5160:
[----:B------:R-:W-:Y:S05]  /*144a0*/  BSYNC B0 ;  /* 0x0000000000007941 */ /* 0x000fea0003800000 */
.L_x_5159:
[----:B------:R-:W-:-:S04]  /*144b0*/  FSETP.NEU.FTZ.AND P0, PT, R0, RZ, PT ;  /* 0x000000ff0000720b */ /* 0x000fc80003f1d000 */
[----:B------:R-:W-:Y:S01]  /*144c0*/  P2R R25, PR, RZ, 0x1 ;  /* 0x00000001ff197803 */ /* 0x000fe20000000000 */
[----:B------:R-:W-:Y:S08]  /*144d0*/  BRA `(.L_x_5134) ;  /* 0x00000000006c7947 */ /* 0x000ff00003800000 */
.L_x_5133:
        /* <DEDUP_REMOVED lines=16> */
.L_x_5161:
[----:B------:R-:W-:-:S04]  /*145e0*/  PLOP3.LUT P0, PT, PT, PT, PT, 0x8, 0x0 ;  /* 0x000000000000781c */ /* 0x000fc80003f0e170 */
[----:B------:R-:W-:Y:S01]  /*145f0*/  P2R R25, PR, RZ, 0x1 ;  /* 0x00000001ff197803 */ /* 0x000fe20000000000 */
[----:B------:R-:W-:Y:S08]  /*14600*/  BRA `(.L_x_5134) ;  /* 0x0000000000207947 */ /* 0x000ff00003800000 */
.L_x_5158:
[----:B------:R-:W2:Y:S02]  /*14610*/  LDG.E.64 R2, desc[UR36][R2.64] ;  /* 0x0000002402027981 */ /* 0x000ea4000c1e1b00 */
[----:B--2---:R-:W-:-:S04]  /*14620*/  ISETP.NE.U32.AND P0, PT, R2, RZ, PT ;  /* 0x000000ff0200720c */ /* 0x004fc80003f05070 */
[----:B------:R-:W-:-:S04]  /*14630*/  ISETP.NE.AND.EX P0, PT, R3, RZ, PT, P0 ;  /* 0x000000ff0300720c */ /* 0x000fc80003f05300 */
[----:B------:R-:W-:Y:S01]  /*14640*/  P2R R25, PR, RZ, 0x1 ;  /* 0x00000001ff197803 */ /* 0x000fe20000000000 */
[----:B------:R-:W-:Y:S08]  /*14650*/  BRA `(.L_x_5134) ;  /* 0x00000000000c7947 */ /* 0x000ff00003800000 */
.L_x_5157:
[----:B------:R-:W2:Y:S02]  /*14660*/  LDG.E R2, desc[UR36][R2.64] ;  /* 0x0000002402027981 */ /* 0x000ea4000c1e1900 */
[----:B--2---:R-:W-:-:S04]  /*14670*/  ISETP.NE.AND P0, PT, R2, RZ, PT ;  /* 0x000000ff0200720c */ /* 0x004fc80003f05270 */
[----:B------:R-:W-:-:S09]  /*14680*/  P2R R25, PR, RZ, 0x1 ;  /* 0x00000001ff197803 */ /* 0x000fd20000000000 */
.L_x_5134:
        /* <DEDUP_REMOVED lines=18> */
.L_x_5165:
[----:B------:R0:W5:Y:S01]  /*147b0*/  LDG.E.U8 R2, desc[UR36][R4.64] ;  /* 0x0000002404027981 */ /* 0x000162000c1e1100 */
[----:B------:R-:W-:Y:S01]  /*147c0*/  IMAD.MOV.U32 R3, RZ, RZ, RZ ;  /* 0x000000ffff037224 */ /* 0x000fe200078e00ff */
[----:B------:R-:W-:Y:S06]  /*147d0*/  BRA `(.L_x_5167) ;  /* 0x0000000c00487947 */ /* 0x000fec0003800000 */
.L_x_5164:
        /* <DEDUP_REMOVED lines=8> */
.L_x_5169:
[----:B------:R-:W2:Y:S02]  /*14860*/  LDG.E R2, desc[UR36][R4.64] ;  /* 0x0000002404027981 */ /* 0x000ea4000c1e1900 */
[----:B--2---:R-:W-:Y:S01]  /*14870*/  SHF.R.S32.HI R3, RZ, 0x1f, R2 ;  /* 0x0000001fff037819 */ /* 0x004fe20000011402 */
[----:B------:R-:W-:Y:S06]  /*14880*/  BRA `(.L_x_5167) ;  /* 0x0000000c001c7947 */ /* 0x000fec0003800000 */
.L_x_5168:
[----:B------:R-:W2:Y:S02]  /*14890*/  LDG.E.S16 R2, desc[UR36][R4.64] ;  /* 0x0000002404027981 */ /* 0x000ea4000c1e1700 */
[----:B--2---:R-:W-:Y:S01]  /*148a0*/  SHF.R.S32.HI R3, RZ, 0x1f, R2 ;  /* 0x0000001fff037819 */ /* 0x004fe20000011402 */
[----:B------:R-:W-:Y:S06]  /*148b0*/  BRA `(.L_x_5167) ;  /* 0x0000000c00107947 */ /* 0x000fec0003800000 */
.L_x_5163:
        /* <DEDUP_REMOVED lines=9> */
.L_x_5171:
[----:B------:R-:W2:Y:S02]  /*14950*/  LDG.E.U16 R4, desc[UR36][R4.64] ;  /* 0x0000002404047981 */ /* 0x000ea4000c1e1500 */
[----:B--2---:R-:W-:-:S06]  /*14960*/  HADD2.F32 R2, -RZ, R4.H0_H0 ;  /* 0x20000004ff027230 */ /* 0x004fcc0000004100 */
[----:B------:R-:W0:Y:S01]  /*14970*/  F2I.S64.TRUNC R2, R2 ;  /* 0x0000000200027311 */ /* 0x000e22000020d900 */
[----:B------:R-:W-:Y:S05]  /*14980*/  BRA `(.L_x_5167) ;  /* 0x0000000800dc7947 */ /* 0x000fea0003800000 */
.L_x_5170:
        /* <DEDUP_REMOVED lines=9> */
.L_x_5173:
[----:B------:R-:W2:Y:S02]  /*14a20*/  LDG.E.U16 R4, desc[UR36][R4.64] ;  /* 0x0000002404047981 */ /* 0x000ea4000c1e1500 */
[----:B--2---:R-:W-:-:S06]  /*14a30*/  HADD2.F32 R2, -RZ, R4.H0_H0 ;  /* 0x20000004ff027230 */ /* 0x004fcc0000004100 */
[----:B------:R-:W0:Y:S01]  /*14a40*/  F2I.S64.TRUNC R2, R2 ;  /* 0x0000000200027311 */ /* 0x000e22000020d900 */
[----:B------:R-:W-:Y:S05]  /*14a50*/  BRA `(.L_x_5167) ;  /* 0x0000000800a87947 */ /* 0x000fea0003800000 */
.L_x_5172:
[----:B------:R-:W2:Y:S02]  /*14a60*/  LDG.E.64 R2, desc[UR36][R4.64] ;  /* 0x0000002404027981 */ /* 0x000ea4000c1e1b00 */
[----:B--2---:R-:W0:Y:S01]  /*14a70*/  F2I.S64.F64.TRUNC R2, R2 ;  /* 0x0000000200027311 */ /* 0x004e22000030d900 */
[----:B------:R-:W-:Y:S05]  /*14a80*/  BRA `(.L_x_5167) ;  /* 0x00000008009c7947 */ /* 0x000fea0003800000 */
.L_x_5162:
        /* <DEDUP_REMOVED lines=13> */
.L_x_5176:
[----:B------:R-:W2:Y:S02]  /*14b60*/  LDG.E.64 R2, desc[UR36][R4.64] ;  /* 0x0000002404027981 */ /* 0x000ea4000c1e1b00 */
[----:B--2---:R-:W0:Y:S01]  /*14b70*/  F2I.S64.F64.TRUNC R2, R2 ;  /* 0x0000000200027311 */ /* 0x004e22000030d900 */
[----:B------:R-:W-:Y:S05]  /*14b80*/  BRA `(.L_x_5167) ;  /* 0x00000008005c7947 */ /* 0x000fea0003800000 */
.L_x_5175:
        /* <DEDUP_REMOVED lines=27> */
.L_x_5178:
        /* <DEDUP_REMOVED lines=14> */
.L_x_5177:
[----:B------:R-:W2:Y:S02]  /*14e20*/  LDG.E.U16 R2, desc[UR36][R4.64] ;  /* 0x0000002404027981 */ /* 0x000ea4000c1e1500 */
[----:B--2---:R-:W-:-:S06]  /*14e30*/  IMAD.U32 R2, R2, 0x10000, RZ ;  /* 0x0001000002027824 */ /* 0x004fcc00078e00ff */
[----:B------:R-:W0:Y:S01]  /*14e40*/  F2I.S64.TRUNC R2, R2 ;  /* 0x0000000200027311 */ /* 0x000e22000020d900 */
[----:B------:R-:W-:Y:S05]  /*14e50*/  BRA `(.L_x_5167) ;  /* 0x0000000400a87947 */ /* 0x000fea0003800000 */
.L_x_5174:
        /* <DEDUP_REMOVED lines=11> */
.L_x_5181:
        /* <DEDUP_REMOVED lines=21> */
.L_x_5185:
[----:B------:R-:W-:Y:S05]  /*15060*/  BSYNC B1 ;  /* 0x0000000000017941 */ /* 0x000fea0003800000 */
.L_x_5184:
[----:B------:R-:W-:Y:S01]  /*15070*/  IMAD.SHL.U32 R2, R2, 0x100000, RZ ;  /* 0x0010000002027824 */ /* 0x000fe200078e00ff */
[----:B------:R-:W-:-:S04]  /*15080*/  LEA R3, R0, 0x3b800000, 0x17 ;  /* 0x3b80000000037811 */ /* 0x000fc800078eb8ff */
[----:B------:R-:W-:-:S07]  /*15090*/  LOP3.LUT R2, R3, R2, R4, 0xfe, !PT ;  /* 0x0000000203027212 */ /* 0x000fce00078efe04 */
.L_x_5183:
[----:B------:R-:W-:Y:S05]  /*150a0*/  BSYNC B0 ;  /* 0x0000000000007941 */ /* 0x000fea0003800000 */
.L_x_5182:
[----:B------:R-:W2:Y:S01]  /*150b0*/  F2I.S64.TRUNC R2, R2 ;  /* 0x0000000200027311 */ /* 0x000ea2000020d900 */
[----:B------:R-:W-:Y:S05]  /*150c0*/  BRA `(.L_x_5167) ;  /* 0x00000004000c7947 */ /* 0x000fea0003800000 */
.L_x_5180:
        /* <DEDUP_REMOVED lines=21> */
.L_x_5189:
[----:B------:R-:W-:Y:S05]  /*15220*/  BSYNC B1 ;  /* 0x0000000000017941 */ /* 0x000fea0003800000 */
.L_x_5188:
[----:B------:R-:W-:Y:S01]  /*15230*/  IMAD.SHL.U32 R2, R2, 0x200000, RZ ;  /* 0x0020000002027824 */ /* 0x000fe200078e00ff */
[----:B------:R-:W-:-:S04]  /*15240*/  LEA R3, R0, 0x37800000, 0x17 ;  /* 0x3780000000037811 */ /* 0x000fc800078eb8ff */
[----:B------:R-:W-:-:S07]  /*15250*/  LOP3.LUT R2, R3, R2, R4, 0xfe, !PT ;  /* 0x0000000203027212 */ /* 0x000fce00078efe04 */
.L_x_5187:
[----:B------:R-:W-:Y:S05]  /*15260*/  BSYNC B0 ;  /* 0x0000000000007941 */ /* 0x000fea0003800000 */
.L_x_5186:
[----:B------:R-:W4:Y:S01]  /*15270*/  F2I.S64.TRUNC R2, R2 ;  /* 0x0000000200027311 */ /* 0x000f22000020d900 */
[----:B------:R-:W-:Y:S05]  /*15280*/  BRA `(.L_x_5167) ;  /* 0x00000000009c7947 */ /* 0x000fea0003800000 */
.L_x_5179:
        /* <DEDUP_REMOVED lines=14> */
.L_x_5193:
[----:B------:R-:W-:Y:S05]  /*15370*/  BSYNC B0 ;  /* 0x0000000000007941 */ /* 0x000fea0003800000 */
.L_x_5192:
[----:B------:R-:W0:Y:S01]  /*15380*/  F2I.S64.TRUNC R2, R2 ;  /* 0x0000000200027311 */ /* 0x000e22000020d900 */
[----:B------:R-:W-:Y:S05]  /*15390*/  BRA `(.L_x_5167) ;  /* 0x0000000000587947 */ /* 0x000fea0003800000 */
.L_x_5166:
        /* <DEDUP_REMOVED lines=16> */
.L_x_5194:
[----:B------:R-:W-:Y:S01]  /*154a0*/  CS2R R2, SRZ ;  /* 0x0000000000027805 */ /* 0x000fe2000001ff00 */
[----:B------:R-:W-:Y:S06]  /*154b0*/  BRA `(.L_x_5167) ;  /* 0x0000000000107947 */ /* 0x000fec0003800000 */
.L_x_5191:
[----:B------:R0:W5:Y:S01]  /*154c0*/  LDG.E.64 R2, desc[UR36][R4.64] ;  /* 0x0000002404027981 */ /* 0x000162000c1e1b00 */
[----:B------:R-:W-:Y:S05]  /*154d0*/  BRA `(.L_x_5167) ;  /* 0x0000000000087947 */ /* 0x000fea0003800000 */
.L_x_5190:
[----:B------:R0:W5:Y:S01]  /*154e0*/  LDG.E R2, desc[UR36][R4.64] ;  /* 0x0000002404027981 */ /* 0x000162000c1e1900 */
[----:B------:R-:W-:-:S07]  /*154f0*/  IMAD.MOV.U32 R3, RZ, RZ, RZ ;  /* 0x000000ffff037224 */ /* 0x000fce00078e00ff */
.L_x_5167:
        /* <DEDUP_REMOVED lines=10> */
.L_x_5196:
[----:B------:R-:W-:Y:S05]  /*155a0*/  BSYNC B0 ;  /* 0x0000000000007941 */ /* 0x000fea0003800000 */
.L_x_5195:
        /* <DEDUP_REMOVED lines=10> */
[----:B0-----:R-:W-:Y:S01]  /*15650*/  STG.E.U8 desc[UR36][R22.64], R17 ;  /* 0x0000001116007986 */ /* 0x001fe2000c101124 */
[----:B------:R-:W-:Y:S05]  /*15660*/  EXIT ;  /* 0x000000000000794d */ /* 0x000fea0003800000 */
.L_x_5200:
[----:B-1-3-5:R-:W2:Y:S02]  /*15670*/  F2I.S64.F64.TRUNC R16, R16 ;  /* 0x0000001000107311 */ /* 0x02aea4000030d900 */
[----:B--2-4-:R-:W-:-:S05]  /*15680*/  IMAD.MOV.U32 R3, RZ, RZ, R16 ;  /* 0x000000ffff037224 */ /* 0x014fca00078e0010 */
[----:B------:R-:W-:Y:S01]  /*15690*/  STG.E.U8 desc[UR36][R22.64], R3 ;  /* 0x0000000316007986 */ /* 0x000fe2000c101124 */
[----:B------:R-:W-:Y:S05]  /*156a0*/  EXIT ;  /* 0x000000000000794d */ /* 0x000fea0003800000 */
.L_x_5199:
[----:B------:R-:W-:-:S13]  /*156b0*/  ISETP.NE.AND P0, PT, R0, 0x2, PT ;  /* 0x000000020000780c */ /* 0x000fda0003f05270 */
[----:B------:R-:W-:Y:S05]  /*156c0*/  @!P0 BRA `(.L_x_5202) ;  /* 0x0000000000288947 */ /* 0x000fea0003800000 */
[----:B------:R-:W-:-:S13]  /*156d0*/  ISETP.NE.AND P0, PT, R0, 0x3, PT ;  /* 0x000000030000780c */ /* 0x000fda0003f05270 */
[----:B------:R-:W-:Y:S05]  /*156e0*/  @!P0 BRA `(.L_x_5203) ;  /* 0x0000000000148947 */ /* 0x000fea0003800000 */
[----:B------:R-:W-:-:S13]  /*156f0*/  ISETP.NE.AND P0, PT, R0, 0x4, PT ;  /* 0x000000040000780c */ /* 0x000fda0003f05270 */
[----:B------:R-:W-:Y:S05]  /*15700*/  @P0 BRA `(.L_x_5201) ;  /* 0x0000000c00980947 */ /* 0x000fea0003800000 */
[----:B-1-3-5:R-:W0:Y:S02]  /*15710*/  F2I.S64.F64.TRUNC R16, R16 ;  /* 0x0000001000107311 */ /* 0x02ae24000030d900 */
[----:B0-----:R-:W-:Y:S01]  /*15720*/  STG.E.64 desc[UR36][R22.64], R16 ;  /* 0x0000001016007986 */ /* 0x001fe2000c101b24 */
[----:B------:R-:W-:Y:S05]  /*15730*/  EXIT ;  /* 0x000000000000794d */ /* 0x000fea0003800000 */
.L_x_5203:
[----:B-1-3-5:R-:W0:Y:S02]  /*15740*/  F2I.F64.TRUNC R17, R16 ;  /* 0x0000001000117311 */ /* 0x02ae24000030d100 */
[----:B0-----:R-:W-:Y:S01]  /*15750*/  STG.E desc[UR36][R22.64], R17 ;  /* 0x0000001116007986 */ /* 0x001fe2000c101924 */
[----:B------:R-:W-:Y:S05]  /*15760*/  EXIT ;  /* 0x000000000000794d */ /* 0x000fea0003800000 */
.L_x_5202:
[----:B-1-3-5:R-:W0:Y:S02]  /*15770*/  F2I.F64.TRUNC R17, R16 ;  /* 0x0000001000117311 */ /* 0x02ae24000030d100 */
[----:B0-----:R-:W-:Y:S01]  /*15780*/  STG.E.U16 desc[UR36][R22.64], R17 ;  /* 0x0000001116007986 */ /* 0x001fe2000c101524 */
[----:B------:R-:W-:Y:S05]  /*15790*/  EXIT ;  /* 0x000000000000794d */ /* 0x000fea0003800000 */
.L_x_5198:
        /* <DEDUP_REMOVED lines=11> */
[----:B------:R-:W-:Y:S01]  /*15850*/  STG.E desc[UR36][R22.64], R3 ;  /* 0x0000000316007986 */ /* 0x000fe2000c101924 */
[----:B------:R-:W-:Y:S05]  /*15860*/  EXIT ;  /* 0x000000000000794d */ /* 0x000fea0003800000 */
.L_x_5205:
[----:B------:R-:W-:Y:S01]  /*15870*/  UMOV UR4, 0xf0000000 ;  /* 0xf000000000047882 */ /* 0x000fe20000000000 */
[----:B------:R-:W-:Y:S01]  /*15880*/  UMOV UR5, 0x380fffff ;  /* 0x380fffff00057882 */ /* 0x000fe20000000000 */
[----:B-1-3-5:R-:W0:Y:S01]  /*15890*/  F2F.F32.F64 R0, R16 ;  /* 0x0000001000007310 */ /* 0x02ae220000301000 */
[----:B------:R-:W-:-:S14]  /*158a0*/  DSETP.GEU.AND P0, PT, |R16|, UR4, PT ;  /* 0x0000000410007e2a */ /* 0x000fdc000bf0e200 */
[----:B0-----:R-:W-:-:S05]  /*158b0*/  @!P0 FMUL R0, R0, 1.175494350822287508e-38 ;  /* 0x0080000000008820 */ /* 0x001fca0000400000 */
[----:B------:R-:W-:-:S05]  /*158c0*/  F2FP.F16.F32.PACK_AB R0, RZ, R0 ;  /* 0x00000000ff00723e */ /* 0x000fca00000000ff */
[----:B------:R-:W-:Y:S01]  /*158d0*/  STG.E.U16 desc[UR36][R22.64], R0 ;  /* 0x0000000016007986 */ /* 0x000fe2000c101524 */
[----:B------:R-:W-:Y:S05]  /*158e0*/  EXIT ;  /* 0x000000000000794d */ /* 0x000fea0003800000 */
.L_x_5204:
        /* <DEDUP_REMOVED lines=14> */
[----:B------:R-:W-:Y:S01]  /*159d0*/  STG.E.64 desc[UR36][R22.64], R2 ;  /* 0x0000000216007986 */ /* 0x000fe2000c101b24 */
[----:B------:R-:W-:Y:S05]  /*159e0*/  EXIT ;  /* 0x000000000000794d */ /* 0x000fea0003800000 */
.L_x_5207:
        /* <DEDUP_REMOVED lines=9> */
[----:B------:R-:W-:Y:S01]  /*15a80*/  STG.E desc[UR36][R22.64], R3 ;  /* 0x0000000316007986 */ /* 0x000fe2000c101924 */
[----:B------:R-:W-:Y:S05]  /*15a90*/  EXIT ;  /* 0x000000000000794d */ /* 0x000fea0003800000 */
.L_x_5206:
[----:B-1-3-5:R-:W-:Y:S01]  /*15aa0*/  STG.E.64 desc[UR36][R22.64], R16 ;  /* 0x0000001016007986 */ /* 0x02afe2000c101b24 */
[----:B------:R-:W-:Y:S05]  /*15ab0*/  EXIT ;  /* 0x000000000000794d */ /* 0x000fea0003800000 */
.L_x_5197:
        /* <DEDUP_REMOVED lines=10> */
[----:B--2-4-:R-:W-:-:S05]  /*15b60*/  SEL R3, RZ, 0x1, !P0 ;  /* 0x00000001ff037807 */ /* 0x014fca0004000000 */
[----:B------:R-:W-:Y:S01]  /*15b70*/  STG.E.U8 desc[UR36][R22.64], R3 ;  /* 0x0000000316007986 */ /* 0x000fe2000c101124 */
[----:B------:R-:W-:Y:S05]  /*15b80*/  EXIT ;  /* 0x000000000000794d */ /* 0x000fea0003800000 */
.L_x_5210:
[----:B-1-3-5:R-:W-:Y:S01]  /*15b90*/  STG.E.128 desc[UR36][R22.64], R16 ;  /* 0x0000001016007986 */ /* 0x02afe2000c101d24 */
[----:B------:R-:W-:Y:S05]  /*15ba0*/  EXIT ;  /* 0x000000000000794d */ /* 0x000fea0003800000 */
.L_x_5209:
        /* <DEDUP_REMOVED lines=12> */
[C---:B--2-4-:R-:W-:Y:S02]  /*15c70*/  LOP3.LUT R2, R5.reuse, 0x7fffffff, RZ, 0xc0, !PT ;  /* 0x7fffffff05027812 */ /* 0x054fe400078ec0ff */
        /* <DEDUP_REMOVED lines=12> */
.L_x_5214:
[----:B------:R-:W-:Y:S05]  /*15d40*/  BSYNC B0 ;  /* 0x0000000000007941 */ /* 0x000fea0003800000 */
.L_x_5213:
[----:B------:R-:W-:-:S05]  /*15d50*/  LOP3.LUT R3, R0, R3, RZ, 0xfc, !PT ;  /* 0x0000000300037212 */ /* 0x000fca00078efcff */
[----:B------:R-:W-:Y:S01]  /*15d60*/  STG.E.U8 desc[UR36][R22.64], R3 ;  /* 0x0000000316007986 */ /* 0x000fe2000c101124 */
[----:B------:R-:W-:Y:S05]  /*15d70*/  EXIT ;  /* 0x000000000000794d */ /* 0x000fea0003800000 */
.L_x_5212:
        /* <DEDUP_REMOVED lines=17> */
.L_x_5216:
[----:B------:R-:W-:Y:S01]  /*15e90*/  IMAD.MOV.U32 R0, RZ, RZ, 0x7f ;  /* 0x0000007fff007424 */ /* 0x000fe200078e00ff */
[----:B------:R-:W-:-:S04]  /*15ea0*/  ISETP.GT.U32.AND P0, PT, R2, 0x7f800000, PT ;  /* 0x7f8000000200780c */ /* 0x000fc80003f04070 */
[----:B------:R-:W-:-:S09]  /*15eb0*/  SEL R0, R0, 0x7c, P0 ;  /* 0x0000007c00007807 */ /* 0x000fd20000000000 */
.L_x_5217:
[----:B------:R-:W-:Y:S05]  /*15ec0*/  BSYNC B0 ;  /* 0x0000000000007941 */ /* 0x000fea0003800000 */
.L_x_5215:
[----:B------:R-:W-:-:S04]  /*15ed0*/  LOP3.LUT R2, R3, 0x80000000, RZ, 0xc0, !PT ;  /* 0x8000000003027812 */ /* 0x000fc800078ec0ff */
[----:B------:R-:W-:-:S04]  /*15ee0*/  SHF.R.U32.HI R3, RZ, 0x18, R2 ;  /* 0x00000018ff037819 */ /* 0x000fc80000011602 */
[----:B------:R-:W-:-:S05]  /*15ef0*/  LOP3.LUT R3, R0, R3, RZ, 0xfc, !PT ;  /* 0x0000000300037212 */ /* 0x000fca00078efcff */
[----:B------:R-:W-:Y:S01]  /*15f00*/  STG.E.U8 desc[UR36][R22.64], R3 ;  /* 0x0000000316007986 */ /* 0x000fe2000c101124 */
[----:B------:R-:W-:Y:S05]  /*15f10*/  EXIT ;  /* 0x000000000000794d */ /* 0x000fea0003800000 */
.L_x_5211:
[----:B------:R-:W-:Y:S01]  /*15f20*/  UMOV UR4, 0xf0000000 ;  /* 0xf000000000047882 */ /* 0x000fe20000000000 */
[----:B------:R-:W-:Y:S01]  /*15f30*/  UMOV UR5, 0x380fffff ;  /* 0x380fffff00057882 */ /* 0x000fe20000000000 */
[----:B-1-3-5:R-:W0:Y:S01]  /*15f40*/  F2F.F32.F64 R0, R16 ;  /* 0x0000001000007310 */ /* 0x02ae220000301000 */
[----:B------:R-:W-:-:S14]  /*15f50*/  DSETP.GEU.AND P0, PT, |R16|, UR4, PT ;  /* 0x0000000410007e2a */ /* 0x000fdc000bf0e200 */
[----:B0-----:R-:W-:-:S05]  /*15f60*/  @!P0 FMUL R0, R0, 1.175494350822287508e-38 ;  /* 0x0080000000008820 */ /* 0x001fca0000400000 */
[----:B------:R-:W-:-:S05]  /*15f70*/  F2FP.BF16.F32.PACK_AB R0, RZ, R0 ;  /* 0x00000000ff00723e */ /* 0x000fca00000010ff */
[----:B------:R-:W-:Y:S01]  /*15f80*/  STG.E.U16 desc[UR36][R22.64], R0 ;  /* 0x0000000016007986 */ /* 0x000fe2000c101524 */
[----:B------:R-:W-:Y:S05]  /*15f90*/  EXIT ;  /* 0x000000000000794d */ /* 0x000fea0003800000 */
.L_x_5208:
        /* <DEDUP_REMOVED lines=9> */
[----:B0-----:R-:W-:Y:S01]  /*16030*/  STG.E.U16 desc[UR36][R22.64], R17 ;  /* 0x0000001116007986 */ /* 0x001fe2000c101524 */
[----:B------:R-:W-:Y:S05]  /*16040*/  EXIT ;  /* 0x000000000000794d */ /* 0x000fea0003800000 */
.L_x_5220:
        /* <DEDUP_REMOVED lines=21> */
.L_x_5223:
[----:B------:R-:W-:-:S04]  /*161a0*/  LOP3.LUT R2, R3, 0x80000000, RZ, 0xc0, !PT ;  /* 0x8000000003027812 */ /* 0x000fc800078ec0ff */
[----:B------:R-:W-:-:S04]  /*161b0*/  SHF.R.U32.HI R3, RZ, 0x18, R2 ;  /* 0x00000018ff037819 */ /* 0x000fc80000011602 */
[----:B------:R-:W-:-:S04]  /*161c0*/  LOP3.LUT R0, R0, R3, RZ, 0xfc, !PT ;  /* 0x0000000300007212 */ /* 0x000fc800078efcff */
[----:B------:R-:W-:-:S07]  /*161d0*/  PRMT R11, R0, 0x7610, R11 ;  /* 0x00007610000b7816 */ /* 0x000fce000000000b */
.L_x_5222:
[----:B------:R-:W-:Y:S05]  /*161e0*/  BSYNC B0 ;  /* 0x0000000000007941 */ /* 0x000fea0003800000 */
.L_x_5221:
[----:B------:R-:W-:Y:S01]  /*161f0*/  STG.E.U8 desc[UR36][R22.64], R11 ;  /* 0x0000000b16007986 */ /* 0x000fe2000c101124 */
[----:B------:R-:W-:Y:S05]  /*16200*/  EXIT ;  /* 0x000000000000794d */ /* 0x000fea0003800000 */
.L_x_5219:
        /* <DEDUP_REMOVED lines=21> */
.L_x_5226:
[----:B------:R-:W-:-:S04]  /*16360*/  LOP3.LUT R2, R3, 0x80000000, RZ, 0xc0, !PT ;  /* 0x8000000003027812 */ /* 0x000fc800078ec0ff */
[----:B------:R-:W-:-:S04]  /*16370*/  SHF.R.U32.HI R3, RZ, 0x18, R2 ;  /* 0x00000018ff037819 */ /* 0x000fc80000011602 */
[----:B------:R-:W-:-:S04]  /*16380*/  LOP3.LUT R0, R0, R3, RZ, 0xfc, !PT ;  /* 0x0000000300007212 */ /* 0x000fc800078efcff */
[----:B------:R-:W-:-:S07]  /*16390*/  PRMT R11, R0, 0x7610, R11 ;  /* 0x00007610000b7816 */ /* 0x000fce000000000b */
.L_x_5225:
[----:B------:R-:W-:Y:S05]  /*163a0*/  BSYNC B0 ;  /* 0x0000000000007941 */ /* 0x000fea0003800000 */
.L_x_5224:
[----:B------:R-:W-:Y:S01]  /*163b0*/  STG.E.U8 desc[UR36][R22.64], R11 ;  /* 0x0000000b16007986 */ /* 0x000fe2000c101124 */
[----:B------:R-:W-:Y:S05]  /*163c0*/  EXIT ;  /* 0x000000000000794d */ /* 0x000fea0003800000 */
.L_x_5218:
        /* <DEDUP_REMOVED lines=11> */
[----:B--2-4-:R-:W-:-:S04]  /*16480*/  SHF.R.U32.HI R2, RZ, 0x17, R4 ;  /* 0x00000017ff027819 */ /* 0x014fc80000011604 */
        /* <DEDUP_REMOVED lines=14> */
.L_x_5201:
[----:B------:R-:W-:Y:S01]  /*16570*/  MOV R0, 0x0 ;  /* 0x0000000000007802 */ /* 0x000fe20000000f00 */
[----:B------:R-:W-:Y:S01]  /*16580*/  ULDC.64 UR4, c[0x4][0x4e8] ;  /* 0x01013a0000047ab9 */ /* 0x000fe20000000a00 */
[----:B------:R-:W-:Y:S01]  /*16590*/  ULDC.64 UR6, c[0x4][0x398] ;  /* 0x0100e60000067ab9 */ /* 0x000fe20000000a00 */
[----:B------:R-:W-:Y:S01]  /*165a0*/  IMAD.U32 R4, RZ, RZ, UR4 ;  /* 0x00000004ff047e24 */ /* 0x000fe2000f8e00ff */
[----:B--2-45:R0:W2:Y:S01]  /*165b0*/  LDC.64 R2, c[0x4][R0] ;  /* 0x0100000000027b82 */ /* 0x0340a20000000a00 */
        /* <DEDUP_REMOVED lines=10> */
[----:B-123--:R-:W-:Y:S05]  /*16660*/  CALL.ABS.NOINC R2 ;  /* 0x0000000002007343 */ /* 0x00efea0003c00000 */
.L_x_5229:
[----:B------:R-:W-:Y:S05]  /*16670*/  EXIT ;  /* 0x000000000000794d */ /* 0x000fea0003800000 */
.L_x_5228:
[----:B-1-3-5:R-:W0:Y:S02]  /*16680*/  F2I.U64.F64.TRUNC R16, R16 ;  /* 0x0000001000107311 */ /* 0x02ae24000030d800 */
[----:B0-----:R-:W-:Y:S01]  /*16690*/  STG.E.64 desc[UR36][R22.64], R16 ;  /* 0x0000001016007986 */ /* 0x001fe2000c101b24 */
[----:B------:R-:W-:Y:S05]  /*166a0*/  EXIT ;  /* 0x000000000000794d */ /* 0x000fea0003800000 */
.L_x_5227:
[----:B-1-3-5:R-:W0:Y:S02]  /*166b0*/  F2I.U32.F64.TRUNC R17, R16 ;  /* 0x0000001000117311 */ /* 0x02ae24000030d000 */
[----:B0-----:R-:W-:Y:S01]  /*166c0*/  STG.E desc[UR36][R22.64], R17 ;  /* 0x0000001116007986 */ /* 0x001fe2000c101924 */
[----:B------:R-:W-:Y:S05]  /*166d0*/  EXIT ;  /* 0x000000000000794d */ /* 0x000fea0003800000 */
.L_x_5230:
        /* <DEDUP_REMOVED lines=10> */
.L_x_28022:


//--------------------- .text._ZN2at6native27unrolled_elementwise_kernelIZZZNS0_28launch_masked_scatter_kernelERKNS_10TensorBaseES4_S4_S4_ENKUlvE_clEvENKUlvE6_clEvEUlN3c107complexIdEEblE_St5arrayIPcLm4EELi4E23TrivialOffsetCalculatorILi3EjESE_ILi1EjENS0_6memory12LoadWithCastILi3EEENSH_13StoreWithCastILi1EEEEEviT_T0_T2_T3_T4_T5_ --------------------------
	.section	.text._ZN2at6native27unrolled_elementwise_kernelIZZZNS0_28launch_masked_scatter_kernelERKNS_10TensorBaseES4_S4_S4_ENKUlvE_clEvENKUlvE6_clEvEUlN3c107complexIdEEblE_St5arrayIPcLm4EELi4E23TrivialOffsetCalculatorILi3EjESE_ILi1EjENS0_6memory12LoadWithCastILi3EEENSH_13StoreWithCastILi1EEEEEviT_T0_T2_T3_T4_T5_,"ax",@progbits
	.align	128
        .global         _ZN2at6native27unrolled_elementwise_kernelIZZZNS0_28launch_masked_scatter_kernelERKNS_10TensorBaseES4_S4_S4_ENKUlvE_clEvENKUlvE6_clEvEUlN3c107complexIdEEblE_St5arrayIPcLm4EELi4E23TrivialOffsetCalculatorILi3EjESE_ILi1EjENS0_6memory12LoadWithCastILi3EEENSH_13StoreWithCastILi1EEEEEviT_T0_T2_T3_T4_T5_
        .type           _ZN2at6native27unrolled_elementwise_kernelIZZZNS0_28launch_masked_scatter_kernelERKNS_10TensorBaseES4_S4_S4_ENKUlvE_clEvENKUlvE6_clEvEUlN3c107complexIdEEblE_St5arrayIPcLm4EELi4E23TrivialOffsetCalculatorILi3EjESE_ILi1EjENS0_6memory12LoadWithCastILi3EEENSH_13StoreWithCastILi1EEEEEviT_T0_T2_T3_T4_T5_,@function
        .size           _ZN2at6native27unrolled_elementwise_kernelIZZZNS0_28launch_masked_scatter_kernelERKNS_10TensorBaseES4_S4_S4_ENKUlvE_clEvENKUlvE6_clEvEUlN3c107complexIdEEblE_St5arrayIPcLm4EELi4E23TrivialOffsetCalculatorILi3EjESE_ILi1EjENS0_6memory12LoadWithCastILi3EEENSH_13StoreWithCastILi1EEEEEviT_T0_T2_T3_T4_T5_,(.L_x_28023 - _ZN2at6native27unrolled_elementwise_kernelIZZZNS0_28launch_masked_scatter_kernelERKNS_10TensorBaseES4_S4_S4_ENKUlvE_clEvENKUlvE6_clEvEUlN3c107complexIdEEblE_St5arrayIPcLm4EELi4E23TrivialOffsetCalculatorILi3EjESE_ILi1EjENS0_6memory12LoadWithCastILi3EEENSH_13StoreWithCastILi1EEEEEviT_T0_T2_T3_T4_T5_)
        .other          _ZN2at6native27unrolled_elementwise_kernelIZZZNS0_28launch_masked_scatter_kernelERKNS_10TensorBaseES4_S4_S4_ENKUlvE_clEvENKUlvE6_clEvEUlN3c107complexIdEEblE_St5arrayIPcLm4EELi4E23TrivialOffsetCalculatorILi3EjESE_ILi1EjENS0_6memory12LoadWithCastILi3EEENSH_13StoreWithCastILi1EEEEEviT_T0_T2_T3_T4_T5_,@"STO_CUDA_ENTRY STV_DEFAULT"
_ZN2at6native27unrolled_elementwise_kernelIZZZNS0_28launch_masked_scatter_kernelERKNS_10TensorBaseES4_S4_S4_ENKUlvE_clEvENKUlvE6_clEvEUlN3c107complexIdEEblE_St5arrayIPcLm4EELi4E23TrivialOffsetCalculatorILi3EjESE_ILi1EjENS0_6memory12LoadWithCastILi3EEENSH_13StoreWithCastILi1EEEEEviT_T0_T2_T3_T4_T5_:
.text._ZN2at6native27unrolled_elementwise_kernelIZZZNS0_28launch_masked_scatter_kernelERKNS_10TensorBaseES4_S4_S4_ENKUlvE_clEvENKUlvE6_clEvEUlN3c107complexIdEEblE_St5arrayIPcLm4EELi4E23TrivialOffsetCalculatorILi3EjESE_ILi1EjENS0_6memory12LoadWithCastILi3EEENSH_13StoreWithCastILi1EEEEEviT_T0_T2_T3_T4_T5_:
        /* <DEDUP_REMOVED lines=11> */
[----:B------:R-:W-:Y:S02]  /*00b0*/  CS2R R18, SRZ ;  /* 0x0000000000127805 */ /* 0x000fe4000001ff00 */
[----:B------:R-:W-:Y:S02]  /*00c0*/  CS2R R26, SRZ ;  /* 0x00000000001a7805 */ /* 0x000fe4000001ff00 */
[----:B------:R-:W-:-:S03]  /*00d0*/  CS2R R24, SRZ ;  /* 0x0000000000187805 */ /* 0x000fc6000001ff00 */
        /* <DEDUP_REMOVED lines=24> */
[----:B--2---:R1:W2:Y:S01]  /*0260*/  I2F.F64.S16 R24, R4 ;  /* 0x0000000400187312 */ /* 0x0042a20000101c00 */
[----:B------:R-:W-:Y:S05]  /*0270*/  BRA `(.L_x_5238) ;  /* 0x0000000c00d87947 */ /* 0x000fea0003800000 */
.L_x_5236:
[----:B------:R-:W2:Y:S01]  /*0280*/  LDG.E.U8 R4, desc[UR36][R4.64] ;  /* 0x0000002404047981 */ /* 0x000ea2000c1e1100 */
[----:B------:R-:W-:Y:S01]  /*0290*/  CS2R R26, SRZ ;  /* 0x00000000001a7805 */ /* 0x000fe2000001ff00 */
[----:B--2---:R1:W2:Y:S01]  /*02a0*/  I2F.F64.U16 R24, R4 ;  /* 0x0000000400187312 */ /* 0x0042a20000101800 */
[----:B------:R-:W-:Y:S05]  /*02b0*/  BRA `(.L_x_5238) ;  /* 0x0000000c00c87947 */ /* 0x000fea0003800000 */
.L_x_5235:
        /* <DEDUP_REMOVED lines=8> */
[----:B--2---:R-:W1:Y:S01]  /*0340*/  I2F.F64.S64 R24, R24 ;  /* 0x0000001800187312 */ /* 0x004e620000301c00 */
[----:B------:R-:W-:Y:S05]  /*0350*/  BRA `(.L_x_5238) ;  /* 0x0000000c00a07947 */ /* 0x000fea0003800000 */
.L_x_5240:
[----:B------:R-:W2:Y:S01]  /*0360*/  LDG.E R4, desc[UR36][R4.64] ;  /* 0x0000002404047981 */ /* 0x000ea2000c1e1900 */
[----:B------:R-:W-:Y:S01]  /*0370*/  CS2R R26, SRZ ;  /* 0x00000000001a7805 */ /* 0x000fe2000001ff00 */
[----:B--2---:R2:W3:Y:S01]  /*0380*/  I2F.F64 R24, R4 ;  /* 0x0000000400187312 */ /* 0x0044e20000201c00 */
[----:B------:R-:W-:Y:S05]  /*0390*/  BRA `(.L_x_5238) ;  /* 0x0000000c00907947 */ /* 0x000fea0003800000 */
.L_x_5239:
[----:B------:R-:W2:Y:S01]  /*03a0*/  LDG.E.U16 R4, desc[UR36][R4.64] ;  /* 0x0000002404047981 */ /* 0x000ea2000c1e1500 */
[----:B------:R-:W-:Y:S01]  /*03b0*/  CS2R R26, SRZ ;  /* 0x00000000001a7805 */ /* 0x000fe2000001ff00 */
[----:B--2---:R1:W2:Y:S01]  /*03c0*/  I2F.F64.S16 R24, R4 ;  /* 0x0000000400187312 */ /* 0x0042a20000101c00 */
[----:B------:R-:W-:Y:S05]  /*03d0*/  BRA `(.L_x_5238) ;  /* 0x0000000c00807947 */ /* 0x000fea0003800000 */
.L_x_5234:
        /* <DEDUP_REMOVED lines=9> */
[----:B------:R-:W1:Y:S01]  /*0470*/  F2F.F64.F32 R24, R24 ;  /* 0x0000001800187310 */ /* 0x000e620000201800 */
[----:B------:R-:W-:Y:S05]  /*0480*/  BRA `(.L_x_5238) ;  /* 0x0000000c00547947 */ /* 0x000fea0003800000 */
.L_x_5242:
[----:B------:R-:W2:Y:S01]  /*0490*/  LDG.E.U16 R0, desc[UR36][R4.64] ;  /* 0x0000002404007981 */ /* 0x000ea2000c1e1500 */
[----:B------:R-:W-:Y:S01]  /*04a0*/  CS2R R26, SRZ ;  /* 0x00000000001a7805 */ /* 0x000fe2000001ff00 */
[----:B--2---:R-:W-:-:S05]  /*04b0*/  HADD2.F32 R0, -RZ, R0.H0_H0 ;  /* 0x20000000ff007230 */ /* 0x004fca0000004100 */
[----:B------:R-:W-:-:S04]  /*04c0*/  FMUL.FTZ R0, R0, 1 ;  /* 0x3f80000000007820 */ /* 0x000fc80000410000 */
[----:B------:R1:W2:Y:S01]  /*04d0*/  F2F.F64.F32 R24, R0 ;  /* 0x0000000000187310 */ /* 0x0002a20000201800 */
[----:B------:R-:W-:Y:S05]  /*04e0*/  BRA `(.L_x_5238) ;  /* 0x0000000c003c7947 */ /* 0x000fea0003800000 */
.L_x_5241:
        /* <DEDUP_REMOVED lines=12> */
.L_x_5244:
[----:B------:R-:W2:Y:S02]  /*05b0*/  LDG.E R0, desc[UR36][R4.64] ;  /* 0x0000002404007981 */ /* 0x000ea4000c1e1900 */
[--C-:B--2---:R-:W-:Y:S02]  /*05c0*/  HADD2.F32 R3, -RZ, R0.reuse.H1_H1 ;  /* 0x30000000ff037230 */ /* 0x104fe40000004100 */
[----:B------:R-:W-:-:S03]  /*05d0*/  HADD2.F32 R0, -RZ, R0.H0_H0 ;  /* 0x20000000ff007230 */ /* 0x000fc60000004100 */
[----:B------:R-:W-:Y:S02]  /*05e0*/  FMUL.FTZ R3, R3, 1 ;  /* 0x3f80000003037820 */ /* 0x000fe40000410000 */
[----:B------:R-:W-:Y:S02]  /*05f0*/  FMUL.FTZ R0, R0, 1 ;  /* 0x3f80000000007820 */ /* 0x000fe40000410000 */
[----:B------:R1:W2:Y:S08]  /*0600*/  F2F.F64.F32 R26, R3 ;  /* 0x00000003001a7310 */ /* 0x0002b00000201800 */
[----:B------:R1:W3:Y:S01]  /*0610*/  F2F.F64.F32 R24, R0 ;  /* 0x0000000000187310 */ /* 0x0002e20000201800 */
[----:B------:R-:W-:Y:S05]  /*0620*/  BRA `(.L_x_5238) ;  /* 0x0000000800ec7947 */ /* 0x000fea0003800000 */
.L_x_5243:
[----:B------:R1:W5:Y:S01]  /*0630*/  LDG.E.64 R24, desc[UR36][R4.64] ;  /* 0x0000002404187981 */ /* 0x000362000c1e1b00 */
[----:B------:R-:W-:Y:S01]  /*0640*/  CS2R R26, SRZ ;  /* 0x00000000001a7805 */ /* 0x000fe2000001ff00 */
[----:B------:R-:W-:Y:S06]  /*0650*/  BRA `(.L_x_5238) ;  /* 0x0000000800e07947 */ /* 0x000fec0003800000 */
.L_x_5233:
        /* <DEDUP_REMOVED lines=14> */
.L_x_5247:
[----:B------:R1:W5:Y:S01]  /*0740*/  LDG.E.128 R24, desc[UR36][R4.64] ;  /* 0x0000002404187981 */ /* 0x000362000c1e1d00 */
[----:B------:R-:W-:Y:S05]  /*0750*/  BRA `(.L_x_5238) ;  /* 0x0000000800a07947 */ /* 0x000fea0003800000 */
.L_x_5246:
        /* <DEDUP_REMOVED lines=27> */
[----:B------:R1:W2:Y:S01]  /*0910*/  F2F.F64.F32 R24, R7 ;  /* 0x0000000700187310 */ /* 0x0002a20000201800 */
[----:B------:R-:W-:Y:S05]  /*0920*/  BRA `(.L_x_5238) ;  /* 0x00000008002c7947 */ /* 0x000fea0003800000 */
.L_x_5249:
        /* <DEDUP_REMOVED lines=14> */
[----:B------:R1:W2:Y:S01]  /*0a10*/  F2F.F64.F32 R24, R0 ;  /* 0x0000000000187310 */ /* 0x0002a20000201800 */
[----:B------:R-:W-:Y:S05]  /*0a20*/  BRA `(.L_x_5238) ;  /* 0x0000000400ec7947 */ /* 0x000fea0003800000 */
.L_x_5248:
[----:B------:R-:W2:Y:S01]  /*0a30*/  LDG.E.U16 R0, desc[UR36][R4.64] ;  /* 0x0000002404007981 */ /* 0x000ea2000c1e1500 */
[----:B------:R-:W-:Y:S01]  /*0a40*/  CS2R R26, SRZ ;  /* 0x00000000001a7805 */ /* 0x000fe2000001ff00 */
[----:B--2---:R-:W-:-:S04]  /*0a50*/  IMAD.U32 R0, R0, 0x10000, RZ ;  /* 0x0001000000007824 */ /* 0x004fc800078e00ff */
[----:B------:R-:W-:-:S04]  /*0a60*/  FMUL.FTZ R0, R0, 1 ;  /* 0x3f80000000007820 */ /* 0x000fc80000410000 */
[----:B------:R1:W2:Y:S01]  /*0a70*/  F2F.F64.F32 R24, R0 ;  /* 0x0000000000187310 */ /* 0x0002a20000201800 */
[----:B------:R-:W-:Y:S05]  /*0a80*/  BRA `(.L_x_5238) ;  /* 0x0000000400d47947 */ /* 0x000fea0003800000 */
.L_x_5245:
        /* <DEDUP_REMOVED lines=10> */
[----:B--2---:R1:W2:Y:S01]  /*0b30*/  I2F.F64.U16 R24, R4 ;  /* 0x0000000400187312 */ /* 0x0042a20000101800 */
[----:B------:R-:W-:Y:S05]  /*0b40*/  BRA `(.L_x_5238) ;  /* 0x0000000400a47947 */ /* 0x000fea0003800000 */
.L_x_5252:
        /* <DEDUP_REMOVED lines=21> */
.L_x_5256:
[----:B------:R-:W-:Y:S05]  /*0ca0*/  BSYNC B1 ;  /* 0x0000000000017941 */ /* 0x000fea0003800000 */
.L_x_5255:
[----:B------:R-:W-:Y:S01]  /*0cb0*/  LEA R5, R0, 0x3b800000, 0x17 ;  /* 0x3b80000000057811 */ /* 0x000fe200078eb8ff */
[----:B------:R-:W-:-:S05]  /*0cc0*/  IMAD.SHL.U32 R0, R3, 0x100000, RZ ;  /* 0x0010000003007824 */ /* 0x000fca00078e00ff */
[----:B------:R-:W-:-:S07]  /*0cd0*/  LOP3.LUT R0, R5, R0, R6, 0xfe, !PT ;  /* 0x0000000005007212 */ /* 0x000fce00078efe06 */
.L_x_5254:
[----:B------:R-:W-:Y:S05]  /*0ce0*/  BSYNC B0 ;  /* 0x0000000000007941 */ /* 0x000fea0003800000 */
.L_x_5253:
[----:B------:R-:W-:Y:S01]  /*0cf0*/  FMUL.FTZ R0, R0, 1 ;  /* 0x3f80000000007820 */ /* 0x000fe20000410000 */
[----:B------:R-:W-:-:S03]  /*0d00*/  CS2R R26, SRZ ;  /* 0x00000000001a7805 */ /* 0x000fc6000001ff00 */
[----:B------:R1:W2:Y:S01]  /*0d10*/  F2F.F64.F32 R24, R0 ;  /* 0x0000000000187310 */ /* 0x0002a20000201800 */
[----:B------:R-:W-:Y:S05]  /*0d20*/  BRA `(.L_x_5238) ;  /* 0x00000004002c7947 */ /* 0x000fea0003800000 */
.L_x_5251:
        /* <DEDUP_REMOVED lines=21> */
.L_x_5260:
[----:B------:R-:W-:Y:S05]  /*0e80*/  BSYNC B1 ;  /* 0x0000000000017941 */ /* 0x000fea0003800000 */
.L_x_5259:
[----:B------:R-:W-:Y:S01]  /*0e90*/  LEA R5, R0, 0x37800000, 0x17 ;  /* 0x3780000000057811 */ /* 0x000fe200078eb8ff */
[----:B------:R-:W-:-:S05]  /*0ea0*/  IMAD.SHL.U32 R0, R3, 0x200000, RZ ;  /* 0x0020000003007824 */ /* 0x000fca00078e00ff */
[----:B------:R-:W-:-:S07]  /*0eb0*/  LOP3.LUT R0, R5, R0, R6, 0xfe, !PT ;  /* 0x0000000005007212 */ /* 0x000fce00078efe06 */
.L_x_5258:
[----:B------:R-:W-:Y:S05]  /*0ec0*/  BSYNC B0 ;  /* 0x0000000000007941 */ /* 0x000fea0003800000 */
.L_x_5257:
[----:B------:R-:W-:Y:S01]  /*0ed0*/  FMUL.FTZ R0, R0, 1 ;  /* 0x3f80000000007820 */ /* 0x000fe20000410000 */
[----:B------:R-:W-:-:S03]  /*0ee0*/  CS2R R26, SRZ ;  /* 0x00000000001a7805 */ /* 0x000fc6000001ff00 */
[----:B------:R1:W2:Y:S01]  /*0ef0*/  F2F.F64.F32 R24, R0 ;  /* 0x0000000000187310 */ /* 0x0002a20000201800 */
[----:B------:R-:W-:Y:S05]  /*0f00*/  BRA `(.L_x_5238) ;  /* 0x0000000000b47947 */ /* 0x000fea0003800000 */
.L_x_5250:
        /* <DEDUP_REMOVED lines=14> */
.L_x_5264:
[----:B------:R-:W-:Y:S05]  /*0ff0*/  BSYNC B0 ;  /* 0x0000000000007941 */ /* 0x000fea0003800000 */
.L_x_5263:
[----:B------:R-:W-:Y:S01]  /*1000*/  FMUL.FTZ R0, R0, 1 ;  /* 0x3f80000000007820 */ /* 0x000fe20000410000 */
[----:B------:R-:W-:-:S03]  /*1010*/  CS2R R26, SRZ ;  /* 0x00000000001a7805 */ /* 0x000fc6000001ff00 */
[----:B------:R1:W2:Y:S01]  /*1020*/  F2F.F64.F32 R24, R0 ;  /* 0x0000000000187310 */ /* 0x0002a20000201800 */
[----:B------:R-:W-:Y:S05]  /*1030*/  BRA `(.L_x_5238) ;  /* 0x0000000000687947 */ /* 0x000fea0003800000 */
.L_x_5237:
        /* <DEDUP_REMOVED lines=16> */
.L_x_5265:
[----:B------:R-:W-:Y:S02]  /*1140*/  CS2R R24, SRZ ;  /* 0x0000000000187805 */ /* 0x000fe4000001ff00 */
[----:B------:R-:W-:Y:S01]  /*1150*/  CS2R R26, SRZ ;  /* 0x00000000001a7805 */ /* 0x000fe2000001ff00 */
[----:B------:R-:W-:Y:S06]  /*1160*/  BRA `(.L_x_5238) ;  /* 0x00000000001c7947 */ /* 0x000fec0003800000 */
.L_x_5262:
[----:B------:R-:W2:Y:S01]  /*1170*/  LDG.E.64 R24, desc[UR36][R4.64] ;  /* 0x0000002404187981 */ /* 0x000ea2000c1e1b00 */
[----:B------:R-:W-:Y:S01]  /*1180*/  CS2R R26, SRZ ;  /* 0x00000000001a7805 */ /* 0x000fe2000001ff00 */
[----:B--2---:R-:W1:Y:S01]  /*1190*/  I2F.F64.U64 R24, R24 ;  /* 0x0000001800187312 */ /* 0x004e620000301800 */
[----:B------:R-:W-:Y:S05]  /*11a0*/  BRA `(.L_x_5238) ;  /* 0x00000000000c7947 */ /* 0x000fea0003800000 */
.L_x_5261:
[----:B------:R-:W2:Y:S01]  /*11b0*/  LDG.E R4, desc[UR36][R4.64] ;  /* 0x0000002404047981 */ /* 0x000ea2000c1e1900 */
[----:B------:R-:W-:Y:S01]  /*11c0*/  CS2R R26, SRZ ;  /* 0x00000000001a7805 */ /* 0x000fe2000001ff00 */
[----:B--2---:R1:W2:Y:S06]  /*11d0*/  I2F.F64.U32 R24, R4 ;  /* 0x0000000400187312 */ /* 0x0042ac0000201800 */
.L_x_5238:
        /* <DEDUP_REMOVED lines=20> */
.L_x_5269:
[----:B------:R-:W2:Y:S02]  /*1320*/  LDG.E.U8 R4, desc[UR36][R4.64] ;  /* 0x0000002404047981 */ /* 0x000ea4000c1e1100 */
[----:B--2---:R-:W-:-:S04]  /*1330*/  ISETP.NE.AND P0, PT, R4, RZ, PT ;  /* 0x000000ff0400720c */ /* 0x004fc80003f05270 */
[----:B------:R-:W-:Y:S01]  /*1340*/  P2R R17, PR, RZ, 0x1 ;  /* 0x00000001ff117803 */ /* 0x000fe20000000000 */
[----:B------:R-:W-:Y:S08]  /*1350*/  BRA `(.L_x_5271) ;  /* 0x0000000c00c47947 */ /* 0x000ff00003800000 */
.L_x_5268:
        /* <DEDUP_REMOVED lines=11> */
.L_x_5273:
[----:B------:R-:W2:Y:S02]  /*1410*/  LDG.E R4, desc[UR36][R4.64] ;  /* 0x0000002404047981 */ /* 0x000ea4000c1e1900 */
[----:B--2---:R-:W-:-:S04]  /*1420*/  ISETP.NE.AND P0, PT, R4, RZ, PT ;  /* 0x000000ff0400720c */ /* 0x004fc80003f05270 */
[----:B------:R-:W-:Y:S01]  /*1430*/  P2R R17, PR, RZ, 0x1 ;  /* 0x00000001ff117803 */ /* 0x000fe20000000000 */
[----:B------:R-:W-:Y:S08]  /*1440*/  BRA `(.L_x_5271) ;  /* 0x0000000c00887947 */ /* 0x000ff00003800000 */
.L_x_5272:
[----:B------:R-:W2:Y:S02]  /*1450*/  LDG.E.U16 R4, desc[UR36][R4.64] ;  /* 0x0000002404047981 */ /* 0x000ea4000c1e1500 */
[----:B--2---:R-:W-:-:S04]  /*1460*/  ISETP.NE.AND P0, PT, R4, RZ, PT ;  /* 0x000000ff0400720c */ /* 0x004fc80003f05270 */
[----:B------:R-:W-:Y:S01]  /*1470*/  P2R R17, PR, RZ, 0x1 ;  /* 0x00000001ff117803 */ /* 0x000fe20000000000 */
[----:B------:R-:W-:Y:S08]  /*1480*/  BRA `(.L_x_5271) ;  /* 0x0000000c00787947 */ /* 0x000ff00003800000 */
.L_x_5267:
        /* <DEDUP_REMOVED lines=10> */
.L_x_5275:
[----:B------:R-:W2:Y:S02]  /*1530*/  LDG.E.U16 R0, desc[UR36][R4.64] ;  /* 0x0000002404007981 */ /* 0x000ea4000c1e1500 */
[----:B--2---:R-:W-:-:S05]  /*1540*/  HADD2.F32 R0, -RZ, R0.H0_H0 ;  /* 0x20000000ff007230 */ /* 0x004fca0000004100 */
[----:B------:R-:W-:-:S04]  /*1550*/  FSETP.NEU.FTZ.AND P0, PT, R0, RZ, PT ;  /* 0x000000ff0000720b */ /* 0x000fc80003f1d000 */
[----:B------:R-:W-:Y:S01]  /*1560*/  P2R R17, PR, RZ, 0x1 ;  /* 0x00000001ff117803 */ /* 0x000fe20000000000 */
[----:B------:R-:W-:Y:S08]  /*1570*/  BRA `(.L_x_5271) ;  /* 0x0000000c003c7947 */ /* 0x000ff00003800000 */
.L_x_5274:
        /* <DEDUP_REMOVED lines=12> */
.L_x_5277:
        /* <DEDUP_REMOVED lines=11> */
.L_x_5276:
[----:B------:R-:W2:Y:S02]  /*16f0*/  LDG.E.64 R4, desc[UR36][R4.64] ;  /* 0x0000002404047981 */ /* 0x000ea4000c1e1b00 */
[----:B--2---:R-:W-:-:S06]  /*1700*/  DSETP.NEU.AND P0, PT, R4, RZ, PT ;  /* 0x000000ff0400722a */ /* 0x004fcc0003f0d000 */
[----:B------:R-:W-:Y:S01]  /*1710*/  P2R R17, PR, RZ, 0x1 ;  /* 0x00000001ff117803 */ /* 0x000fe20000000000 */
[----:B------:R-:W-:Y:S07]  /*1720*/  BRA `(.L_x_5271) ;  /* 0x0000000800d07947 */ /* 0x000fee0003800000 */
.L_x_5266:
        /* <DEDUP_REMOVED lines=12> */
.L_x_5280:
[----:B------:R-:W2:Y:S02]  /*17f0*/  LDG.E.128 R4, desc[UR36][R4.64] ;  /* 0x0000002404047981 */ /* 0x000ea4000c1e1d00 */
[----:B--2---:R-:W-:-:S06]  /*1800*/  DSETP.NEU.AND P0, PT, R6, RZ, PT ;  /* 0x000000ff0600722a */ /* 0x004fcc0003f0d000 */
[----:B------:R-:W-:-:S06]  /*1810*/  DSETP.NEU.OR P0, PT, R4, RZ, P0 ;  /* 0x000000ff0400722a */ /* 0x000fcc000070d400 */
[----:B------:R-:W-:Y:S01]  /*1820*/  P2R R17, PR, RZ, 0x1 ;  /* 0x00000001ff117803 */ /* 0x000fe20000000000 */
[----:B------:R-:W-:Y:S07]  /*1830*/  BRA `(.L_x_5271) ;  /* 0x00000008008c7947 */ /* 0x000fee0003800000 */
.L_x_5279:
        /* <DEDUP_REMOVED lines=28> */
.L_x_5282:
        /* <DEDUP_REMOVED lines=15> */
.L_x_5281:
[----:B------:R-:W2:Y:S02]  /*1af0*/  LDG.E.U16 R0, desc[UR36][R4.64] ;  /* 0x0000002404007981 */ /* 0x000ea4000c1e1500 */
[----:B--2---:R-:W-:-:S05]  /*1b00*/  IMAD.U32 R0, R0, 0x10000, RZ ;  /* 0x0001000000007824 */ /* 0x004fca00078e00ff */
[----:B------:R-:W-:-:S04]  /*1b10*/  FSETP.NEU.FTZ.AND P0, PT, R0, RZ, PT ;  /* 0x000000ff0000720b */ /* 0x000fc80003f1d000 */
[----:B------:R-:W-:Y:S01]  /*1b20*/  P2R R17, PR, RZ, 0x1 ;  /* 0x00000001ff117803 */ /* 0x000fe20000000000 */
[----:B------:R-:W-:Y:S08]  /*1b30*/  BRA `(.L_x_5271) ;  /* 0x0000000400cc7947 */ /* 0x000ff00003800000 */
.L_x_5278:
        /* <DEDUP_REMOVED lines=12> */
.L_x_5285:
        /* <DEDUP_REMOVED lines=21> */
.L_x_5289:
[----:B------:R-:W-:Y:S05]  /*1d50*/  BSYNC B1 ;  /* 0x0000000000017941 */ /* 0x000fea0003800000 */
.L_x_5288:
[----:B------:R-:W-:Y:S01]  /*1d60*/  LEA R5, R0, 0x3b800000, 0x17 ;  /* 0x3b80000000057811 */ /* 0x000fe200078eb8ff */
[----:B------:R-:W-:-:S05]  /*1d70*/  IMAD.SHL.U32 R0, R3, 0x100000, RZ ;  /* 0x0010000003007824 */ /* 0x000fca00078e00ff */
[----:B------:R-:W-:-:S07]  /*1d80*/  LOP3.LUT R0, R5, R0, R6, 0xfe, !PT ;  /* 0x0000000005007212 */ /* 0x000fce00078efe06 */
.L_x_5287:
[----:B------:R-:W-:Y:S05]  /*1d90*/  BSYNC B0 ;  /* 0x0000000000007941 */ /* 0x000fea0003800000 */
.L_x_5286:
[----:B------:R-:W-:-:S04]  /*1da0*/  FSETP.NEU.FTZ.AND P0, PT, R0, RZ, PT ;  /* 0x000000ff0000720b */ /* 0x000fc80003f1d000 */
[----:B------:R-:W-:Y:S01]  /*1db0*/  P2R R17, PR, RZ, 0x1 ;  /* 0x00000001ff117803 */ /* 0x000fe20000000000 */
[----:B------:R-:W-:Y:S08]  /*1dc0*/  BRA `(.L_x_5271) ;  /* 0x0000000400287947 */ /* 0x000ff00003800000 */
.L_x_5284:
        /* <DEDUP_REMOVED lines=21> */
.L_x_5293:
[----:B------:R-:W-:Y:S05]  /*1f20*/  BSYNC B1 ;  /* 0x0000000000017941 */ /* 0x000fea0003800000 */
.L_x_5292:
[----:B------:R-:W-:Y:S01]  /*1f30*/  LEA R5, R0, 0x37800000, 0x17 ;  /* 0x3780000000057811 */ /* 0x000fe200078eb8ff */
[----:B------:R-:W-:-:S05]  /*1f40*/  IMAD.SHL.U32 R0, R3, 0x200000, RZ ;  /* 0x0020000003007824 */ /* 0x000fca00078e00ff */
[----:B------:R-:W-:-:S07]  /*1f50*/  LOP3.LUT R0, R5, R0, R6, 0xfe, !PT ;  /* 0x0000000005007212 */ /* 0x000fce00078efe06 */
.L_x_5291:
[----:B------:R-:W-:Y:S05]  /*1f60*/  BSYNC B0 ;  /* 0x0000000000007941 */ /* 0x000fea0003800000 */
.L_x_5290:
[----:B------:R-:W-:-:S04]  /*1f70*/  FSETP.NEU.FTZ.AND P0, PT, R0, RZ, PT ;  /* 0x000000ff0000720b */ /* 0x000fc80003f1d000 */
[----:B------:R-:W-:Y:S01]  /*1f80*/  P2R R17, PR, RZ, 0x1 ;  /* 0x00000001ff117803 */ /* 0x000fe20000000000 */
[----:B------:R-:W-:Y:S08]  /*1f90*/  BRA `(.L_x_5271) ;  /* 0x0000000000b47947 */ /* 0x000ff00003800000 */
.L_x_5283:
        /* <DEDUP_REMOVED lines=14> */
.L_x_5297:
[----:B------:R-:W-:Y:S05]  /*2080*/  BSYNC B0 ;  /* 0x0000000000007941 */ /* 0x000fea0003800000 */
.L_x_5296:
[----:B------:R-:W-:-:S04]  /*2090*/  FSETP.NEU.FTZ.AND P0, PT, R0, RZ, PT ;  /* 0x000000ff0000720b */ /* 0x000fc80003f1d000 */
[----:B------:R-:W-:Y:S01]  /*20a0*/  P2R R17, PR, RZ, 0x1 ;  /* 0x00000001ff117803 */ /* 0x000fe20000000000 */
[----:B------:R-:W-:Y:S08]  /*20b0*/  BRA `(.L_x_5271) ;  /* 0x00000000006c7947 */ /* 0x000ff00003800000 */
.L_x_5270:
        /* <DEDUP_REMOVED lines=16> */
.L_x_5298:
[----:B------:R-:W-:-:S04]  /*21c0*/  PLOP3.LUT P0, PT, PT, PT, PT, 0x8, 0x0 ;  /* 0x000000000000781c */ /* 0x000fc80003f0e170 */
[----:B------:R-:W-:Y:S01]  /*21d0*/  P2R R17, PR, RZ, 0x1 ;  /* 0x00000001ff117803 */ /* 0x000fe20000000000 */
[----:B------:R-:W-:Y:S08]  /*21e0*/  BRA `(.L_x_5271) ;  /* 0x0000000000207947 */ /* 0x000ff00003800000 */
.L_x_5295:
[----:B------:R-:W2:Y:S02]  /*21f0*/  LDG.E.64 R4, desc[UR36][R4.64] ;  /* 0x0000002404047981 */ /* 0x000ea4000c1e1b00 */
[----:B--2---:R-:W-:-:S04]  /*2200*/  ISETP.NE.U32.AND P0, PT, R4, RZ, PT ;  /* 0x000000ff0400720c */ /* 0x004fc80003f05070 */
[----:B------:R-:W-:-:S04]  /*2210*/  ISETP.NE.AND.EX P0, PT, R5, RZ, PT, P0 ;  /* 0x000000ff0500720c */ /* 0x000fc80003f05300 */
[----:B------:R-:W-:Y:S01]  /*2220*/  P2R R17, PR, RZ, 0x1 ;  /* 0x00000001ff117803 */ /* 0x000fe20000000000 */
[----:B------:R-:W-:Y:S08]  /*2230*/  BRA `(.L_x_5271) ;  /* 0x00000000000c7947 */ /* 0x000ff00003800000 */
.L_x_5294:
[----:B------:R-:W2:Y:S02]  /*2240*/  LDG.E R4, desc[UR36][R4.64] ;  /* 0x0000002404047981 */ /* 0x000ea4000c1e1900 */
[----:B--2---:R-:W-:-:S04]  /*2250*/  ISETP.NE.AND P0, PT, R4, RZ, PT ;  /* 0x000000ff0400720c */ /* 0x004fc80003f05270 */
[----:B------:R-:W-:-:S09]  /*2260*/  P2R R17, PR, RZ, 0x1 ;  /* 0x00000001ff117803 */ /* 0x000fd20000000000 */
.L_x_5271:
        /* <DEDUP_REMOVED lines=19> */
.L_x_5302:
[----:B------:R0:W5:Y:S01]  /*23a0*/  LDG.E.U8 R50, desc[UR36][R4.64] ;  /* 0x0000002404327981 */ /* 0x000162000c1e1100 */
[----:B------:R-:W-:Y:S01]  /*23b0*/  IMAD.MOV.U32 R51, RZ, RZ, RZ ;  /* 0x000000ffff337224 */ /* 0x000fe200078e00ff */
[----:B------:R-:W-:Y:S06]  /*23c0*/  BRA `(.L_x_5304) ;  /* 0x0000000c00487947 */ /* 0x000fec0003800000 */
.L_x_5301:
        /* <DEDUP_REMOVED lines=8> */
.L_x_5306:
[----:B------:R-:W2:Y:S02]  /*2450*/  LDG.E R50, desc[UR36][R4.64] ;  /* 0x0000002404327981 */ /* 0x000ea4000c1e1900 */
[----:B--2---:R-:W-:Y:S01]  /*2460*/  SHF.R.S32.HI R51, RZ, 0x1f, R50 ;  /* 0x0000001fff337819 */ /* 0x004fe20000011432 */
[----:B------:R-:W-:Y:S06]  /*2470*/  BRA `(.L_x_5304) ;  /* 0x0000000c001c7947 */ /* 0x000fec0003800000 */
.L_x_5305:
[----:B------:R-:W2:Y:S02]  /*2480*/  LDG.E.S16 R50, desc[UR36][R4.64] ;  /* 0x0000002404327981 */ /* 0x000ea4000c1e1700 */
[----:B--2---:R-:W-:Y:S01]  /*2490*/  SHF.R.S32.HI R51, RZ, 0x1f, R50 ;  /* 0x0000001fff337819 */ /* 0x004fe20000011432 */
[----:B------:R-:W-:Y:S06]  /*24a0*/  BRA `(.L_x_5304) ;  /* 0x0000000c00107947 */ /* 0x000fec0003800000 */
.L_x_5300:
        /* <DEDUP_REMOVED lines=9> */
.L_x_5308:
[----:B------:R-:W2:Y:S02]  /*2540*/  LDG.E.U16 R4, desc[UR36][R4.64] ;  /* 0x0000002404047981 */ /* 0x000ea4000c1e1500 */
[----:B--2---:R-:W-:-:S06]  /*2550*/  HADD2.F32 R50, -RZ, R4.H0_H0 ;  /* 0x20000004ff327230 */ /* 0x004fcc0000004100 */
[----:B------:R-:W0:Y:S01]  /*2560*/  F2I.S64.TRUNC R50, R50 ;  /* 0x0000003200327311 */ /* 0x000e22000020d900 */
[----:B------:R-:W-:Y:S05]  /*2570*/  BRA `(.L_x_5304) ;  /* 0x0000000800dc7947 */ /* 0x000fea0003800000 */
.L_x_5307:
        /* <DEDUP_REMOVED lines=9> */
.L_x_5310:
[----:B------:R-:W2:Y:S02]  /*2610*/  LDG.E.U16 R4, desc[UR36][R4.64] ;  /* 0x0000002404047981 */ /* 0x000ea4000c1e1500 */
[----:B--2---:R-:W-:-:S06]  /*2620*/  HADD2.F32 R50, -RZ, R4.H0_H0 ;  /* 0x20000004ff327230 */ /* 0x004fcc0000004100 */
[----:B------:R-:W4:Y:S01]  /*2630*/  F2I.S64.TRUNC R50, R50 ;  /* 0x0000003200327311 */ /* 0x000f22000020d900 */
[----:B------:R-:W-:Y:S05]  /*2640*/  BRA `(.L_x_5304) ;  /* 0x0000000800a87947 */ /* 0x000fea0003800000 */
.L_x_5309:
[----:B------:R-:W2:Y:S02]  /*2650*/  LDG.E.64 R4, desc[UR36][R4.64] ;  /* 0x0000002404047981 */ /* 0x000ea4000c1e1b00 */
[----:B--2---:R0:W1:Y:S01]  /*2660*/  F2I.S64.F64.TRUNC R50, R4 ;  /* 0x0000000400327311 */ /* 0x004062000030d900 */
[----:B------:R-:W-:Y:S05]  /*2670*/  BRA `(.L_x_5304) ;  /* 0x00000008009c7947 */ /* 0x000fea0003800000 */
.L_x_5299:
        /* <DEDUP_REMOVED lines=13> */
.L_x_5313:
[----:B------:R-:W2:Y:S02]  /*2750*/  LDG.E.64 R4, desc[UR36][R4.64] ;  /* 0x0000002404047981 */ /* 0x000ea4000c1e1b00 */
[----:B--2---:R0:W1:Y:S01]  /*2760*/  F2I.S64.F64.TRUNC R50, R4 ;  /* 0x0000000400327311 */ /* 0x004062000030d900 */
[----:B------:R-:W-:Y:S05]  /*2770*/  BRA `(.L_x_5304) ;  /* 0x00000008005c7947 */ /* 0x000fea0003800000 */
.L_x_5312:
        /* <DEDUP_REMOVED lines=27> */
.L_x_5315:
        /* <DEDUP_REMOVED lines=14> */
.L_x_5314:
[----:B------:R-:W2:Y:S02]  /*2a10*/  LDG.E.U16 R50, desc[UR36][R4.64] ;  /* 0x0000002404327981 */ /* 0x000ea4000c1e1500 */
[----:B--2---:R-:W-:-:S06]  /*2a20*/  IMAD.U32 R50, R50, 0x10000, RZ ;  /* 0x0001000032327824 */ /* 0x004fcc00078e00ff */
[----:B------:R-:W0:Y:S01]  /*2a30*/  F2I.S64.TRUNC R50, R50 ;  /* 0x0000003200327311 */ /* 0x000e22000020d900 */
[----:B------:R-:W-:Y:S05]  /*2a40*/  BRA `(.L_x_5304) ;  /* 0x0000000400a87947 */ /* 0x000fea0003800000 */
.L_x_5311:
        /* <DEDUP_REMOVED lines=11> */
.L_x_5318:
        /* <DEDUP_REMOVED lines=21> */
.L_x_5322:
[----:B------:R-:W-:Y:S05]  /*2c50*/  BSYNC B1 ;  /* 0x0000000000017941 */ /* 0x000fea0003800000 */
.L_x_5321:
[----:B------:R-:W-:Y:S01]  /*2c60*/  IMAD.SHL.U32 R3, R3, 0x100000, RZ ;  /* 0x0010000003037824 */ /* 0x000fe200078e00ff */
[----:B------:R-:W-:-:S04]  /*2c70*/  LEA R5, R0, 0x3b800000, 0x17 ;  /* 0x3b80000000057811 */ /* 0x000fc800078eb8ff */
[----:B------:R-:W-:-:S07]  /*2c80*/  LOP3.LUT R50, R5, R3, R50, 0xfe, !PT ;  /* 0x0000000305327212 */ /* 0x000fce00078efe32 */
.L_x_5320:
[----:B------:R-:W-:Y:S05]  /*2c90*/  BSYNC B0 ;  /* 0x0000000000007941 */ /* 0x000fea0003800000 */
.L_x_5319:
[----:B------:R-:W0:Y:S01]  /*2ca0*/  F2I.S64.TRUNC R50, R50 ;  /* 0x0000003200327311 */ /* 0x000e22000020d900 */
[----:B------:R-:W-:Y:S05]  /*2cb0*/  BRA `(.L_x_5304) ;  /* 0x00000004000c7947 */ /* 0x000fea0003800000 */
.L_x_5317:
        /* <DEDUP_REMOVED lines=21> */
.L_x_5326:
[----:B------:R-:W-:Y:S05]  /*2e10*/  BSYNC B1 ;  /* 0x0000000000017941 */ /* 0x000fea0003800000 */
.L_x_5325:
[----:B------:R-:W-:Y:S01]  /*2e20*/  IMAD.SHL.U32 R3, R3, 0x200000, RZ ;  /* 0x0020000003037824 */ /* 0x000fe200078e00ff */
[----:B------:R-:W-:-:S04]  /*2e30*/  LEA R5, R0, 0x37800000, 0x17 ;  /* 0x3780000000057811 */ /* 0x000fc800078eb8ff */
[----:B------:R-:W-:-:S07]  /*2e40*/  LOP3.LUT R50, R5, R3, R50, 0xfe, !PT ;  /* 0x0000000305327212 */ /* 0x000fce00078efe32 */
.L_x_5324:
[----:B------:R-:W-:Y:S05]  /*2e50*/  BSYNC B0 ;  /* 0x0000000000007941 */ /* 0x000fea0003800000 */
.L_x_5323:
[----:B------:R-:W0:Y:S01]  /*2e60*/  F2I.S64.TRUNC R50, R50 ;  /* 0x0000003200327311 */ /* 0x000e22000020d900 */
[----:B------:R-:W-:Y:S05]  /*2e70*/  BRA `(.L_x_5304) ;  /* 0x00000000009c7947 */ /* 0x000fea0003800000 */
.L_x_5316:
        /* <DEDUP_REMOVED lines=14> */
.L_x_5330:
[----:B------:R-:W-:Y:S05]  /*2f60*/  BSYNC B0 ;  /* 0x0000000000007941 */ /* 0x000fea0003800000 */
.L_x_5329:
[----:B------:R-:W0:Y:S01]  /*2f70*/  F2I.S64.TRUNC R50, R50 ;  /* 0x0000003200327311 */ /* 0x000e22000020d900 */
[----:B------:R-:W-:Y:S05]  /*2f80*/  BRA `(.L_x_5304) ;  /* 0x0000000000587947 */ /* 0x000fea0003800000 */
.L_x_5303:
        /* <DEDUP_REMOVED lines=16> */
.L_x_5331:
[----:B------:R-:W-:Y:S01]  /*3090*/  CS2R R50, SRZ ;  /* 0x0000000000327805 */ /* 0x000fe2000001ff00 */
[----:B------:R-:W-:Y:S06]  /*30a0*/  BRA `(.L_x_5304) ;  /* 0x0000000000107947 */ /* 0x000fec0003800000 */
.L_x_5328:
[----:B------:R0:W5:Y:S01]  /*30b0*/  LDG.E.64 R50, desc[UR36][R4.64] ;  /* 0x0000002404327981 */ /* 0x000162000c1e1b00 */
[----:B------:R-:W-:Y:S05]  /*30c0*/  BRA `(.L_x_5304) ;  /* 0x0000000000087947 */ /* 0x000fea0003800000 */
.L_x_5327:
[----:B------:R0:W5:Y:S01]  /*30d0*/  LDG.E R50, desc[UR36][R4.64] ;  /* 0x0000002404327981 */ /* 0x000162000c1e1900 */
[----:B------:R-:W-:-:S07]  /*30e0*/  IMAD.MOV.U32 R51, RZ, RZ, RZ ;  /* 0x000000ffff337224 */ /* 0x000fce00078e00ff */
.L_x_5304:
[----:B------:R-:W-:Y:S01]  /*30f0*/  ISETP.NE.AND P0, PT, R17, RZ, PT ;  /* 0x000000ff1100720c */ /* 0x000fe20003f05270 */
[----:B------:R-:W-:-:S03]  /*3100*/  VIADD R23, R23, 0x80 ;  /* 0x0000008017177836 */ /* 0x000fc60000000000 */
[----:B------:R-:W-:-:S09]  /*3110*/  SEL R28, RZ, 0x1, !P0 ;  /* 0x00000001ff1c7807 */ /* 0x000fd20004000000 */
.L_x_5232:
[----:B------:R-:W-:Y:S05]  /*3120*/  BSYNC B6 ;  /* 0x0000000000067941 */ /* 0x000fea0003800000 */
.L_x_5231:
[----:B------:R-:W-:Y:S01]  /*3130*/  ISETP.GE.AND P0, PT, R23, R32, PT ;  /* 0x000000201700720c */ /* 0x000fe20003f06270 */
[----:B------:R-:W-:Y:S01]  /*3140*/  BSSY B6, `(.L_x_5332) ;  /* 0x0000302000067945 */ /* 0x000fe20003800000 */
[----:B------:R-:W-:-:S11]  /*3150*/  CS2R R16, SRZ ;  /* 0x0000000000107805 */ /* 0x000fd6000001ff00 */
[----:B------:R-:W-:Y:S05]  /*3160*/  @P0 BRA `(.L_x_5333) ;  /* 0x0000002c00fc0947 */ /* 0x000fea0003800000 */
[----:B01----:R-:W0:Y:S01]  /*3170*/  LDC.64 R4, c[0x0][0x230] ;  /* 0x00008c00ff047b82 */ /* 0x003e220000000a00 */
        /* <DEDUP_REMOVED lines=20> */
.L_x_5337:
[----:B------:R-:W2:Y:S01]  /*32c0*/  LDG.E.U8 R4, desc[UR36][R4.64] ;  /* 0x0000002404047981 */ /* 0x000ea2000c1e1100 */
[----:B------:R-:W-:Y:S01]  /*32d0*/  CS2R R18, SRZ ;  /* 0x0000000000127805 */ /* 0x000fe2000001ff00 */
[----:B--2---:R0:W1:Y:S01]  /*32e0*/  I2F.F64.U16 R16, R4 ;  /* 0x0000000400107312 */ /* 0x0040620000101800 */
[----:B------:R-:W-:Y:S05]  /*32f0*/  BRA `(.L_x_5339) ;  /* 0x0000000c00c87947 */ /* 0x000fea0003800000 */
.L_x_5336:
        /* <DEDUP_REMOVED lines=10> */
.L_x_5341:
[----:B------:R-:W2:Y:S01]  /*33a0*/  LDG.E R4, desc[UR36][R4.64] ;  /* 0x0000002404047981 */ /* 0x000ea2000c1e1900 */
[----:B------:R-:W-:Y:S01]  /*33b0*/  CS2R R18, SRZ ;  /* 0x0000000000127805 */ /* 0x000fe2000001ff00 */
[----:B--2---:R0:W1:Y:S01]  /*33c0*/  I2F.F64 R16, R4 ;  /* 0x0000000400107312 */ /* 0x0040620000201c00 */
[----:B------:R-:W-:Y:S05]  /*33d0*/  BRA `(.L_x_5339) ;  /* 0x0000000c00907947 */ /* 0x000fea0003800000 */
.L_x_5340:
[----:B------:R-:W2:Y:S01]  /*33e0*/  LDG.E.U16 R4, desc[UR36][R4.64] ;  /* 0x0000002404047981 */ /* 0x000ea2000c1e1500 */
[----:B------:R-:W-:Y:S01]  /*33f0*/  CS2R R18, SRZ ;  /* 0x0000000000127805 */ /* 0x000fe2000001ff00 */
[----:B--2---:R0:W1:Y:S01]  /*3400*/  I2F.F64.S16 R16, R4 ;  /* 0x0000000400107312 */ /* 0x0040620000101c00 */
[----:B------:R-:W-:Y:S05]  /*3410*/  BRA `(.L_x_5339) ;  /* 0x0000000c00807947 */ /* 0x000fea0003800000 */
.L_x_5335:
        /* <DEDUP_REMOVED lines=11> */
.L_x_5343:
[----:B------:R-:W2:Y:S01]  /*34d0*/  LDG.E.U16 R0, desc[UR36][R4.64] ;  /* 0x0000002404007981 */ /* 0x000ea2000c1e1500 */
[----:B------:R-:W-:Y:S01]  /*34e0*/  CS2R R18, SRZ ;  /* 0x0000000000127805 */ /* 0x000fe2000001ff00 */
[----:B--2---:R-:W-:-:S05]  /*34f0*/  HADD2.F32 R0, -RZ, R0.H0_H0 ;  /* 0x20000000ff007230 */ /* 0x004fca0000004100 */
[----:B------:R-:W-:-:S04]  /*3500*/  FMUL.FTZ R0, R0, 1 ;  /* 0x3f80000000007820 */ /* 0x000fc80000410000 */
[----:B------:R0:W1:Y:S01]  /*3510*/  F2F.F64.F32 R16, R0 ;  /* 0x0000000000107310 */ /* 0x0000620000201800 */
[----:B------:R-:W-:Y:S05]  /*3520*/  BRA `(.L_x_5339) ;  /* 0x0000000c003c7947 */ /* 0x000fea0003800000 */
.L_x_5342:
        /* <DEDUP_REMOVED lines=12> */
.L_x_5345:
        /* <DEDUP_REMOVED lines=8> */
.L_x_5344:
[----:B------:R0:W5:Y:S01]  /*3670*/  LDG.E.64 R16, desc[UR36][R4.64] ;  /* 0x0000002404107981 */ /* 0x000162000c1e1b00 */
[----:B------:R-:W-:Y:S01]  /*3680*/  CS2R R18, SRZ ;  /* 0x0000000000127805 */ /* 0x000fe2000001ff00 */
[----:B------:R-:W-:Y:S06]  /*3690*/  BRA `(.L_x_5339) ;  /* 0x0000000800e07947 */ /* 0x000fec0003800000 */
.L_x_5334:
        /* <DEDUP_REMOVED lines=14> */
.L_x_5348:
[----:B------:R0:W5:Y:S01]  /*3780*/  LDG.E.128 R16, desc[UR36][R4.64] ;  /* 0x0000002404107981 */ /* 0x000162000c1e1d00 */
[----:B------:R-:W-:Y:S05]  /*3790*/  BRA `(.L_x_5339) ;  /* 0x0000000800a07947 */ /* 0x000fea0003800000 */
.L_x_5347:
        /* <DEDUP_REMOVED lines=29> */
.L_x_5350:
        /* <DEDUP_REMOVED lines=16> */
.L_x_5349:
[----:B------:R-:W2:Y:S01]  /*3a70*/  LDG.E.U16 R0, desc[UR36][R4.64] ;  /* 0x0000002404007981 */ /* 0x000ea2000c1e1500 */
[----:B------:R-:W-:Y:S01]  /*3a80*/  CS2R R18, SRZ ;  /* 0x0000000000127805 */ /* 0x000fe2000001ff00 */
[----:B--2---:R-:W-:-:S04]  /*3a90*/  IMAD.U32 R0, R0, 0x10000, RZ ;  /* 0x0001000000007824 */ /* 0x004fc800078e00ff */
[----:B------:R-:W-:-:S04]  /*3aa0*/  FMUL.FTZ R0, R0, 1 ;  /* 0x3f80000000007820 */ /* 0x000fc80000410000 */
[----:B------:R0:W1:Y:S01]  /*3ab0*/  F2F.F64.F32 R16, R0 ;  /* 0x0000000000107310 */ /* 0x0000620000201800 */
[----:B------:R-:W-:Y:S05]  /*3ac0*/  BRA `(.L_x_5339) ;  /* 0x0000000400d47947 */ /* 0x000fea0003800000 */
.L_x_5346:
        /* <DEDUP_REMOVED lines=12> */
.L_x_5353:
        /* <DEDUP_REMOVED lines=21> */
.L_x_5357:
[----:B------:R-:W-:Y:S05]  /*3ce0*/  BSYNC B1 ;  /* 0x0000000000017941 */ /* 0x000fea0003800000 */
.L_x_5356:
[----:B------:R-:W-:Y:S01]  /*3cf0*/  LEA R5, R0, 0x3b800000, 0x17 ;  /* 0x3b80000000057811 */ /* 0x000fe200078eb8ff */
[----:B------:R-:W-:-:S05]  /*3d00*/  IMAD.SHL.U32 R0, R3, 0x100000, RZ ;  /* 0x0010000003007824 */ /* 0x000fca00078e00ff */
[----:B------:R-:W-:-:S07]  /*3d10*/  LOP3.LUT R0, R5, R0, R6, 0xfe, !PT ;  /* 0x0000000005007212 */ /* 0x000fce00078efe06 */
.L_x_5355:
[----:B------:R-:W-:Y:S05]  /*3d20*/  BSYNC B0 ;  /* 0x0000000000007941 */ /* 0x000fea0003800000 */
.L_x_5354:
[----:B------:R-:W-:Y:S01]  /*3d30*/  FMUL.FTZ R0, R0, 1 ;  /* 0x3f80000000007820 */ /* 0x000fe20000410000 */
[----:B------:R-:W-:-:S03]  /*3d40*/  CS2R R18, SRZ ;  /* 0x0000000000127805 */ /* 0x000fc6000001ff00 */
[----:B------:R2:W0:Y:S01]  /*3d50*/  F2F.F64.F32 R16, R0 ;  /* 0x0000000000107310 */ /* 0x0004220000201800 */
[----:B------:R-:W-:Y:S05]  /*3d60*/  BRA `(.L_x_5339) ;  /* 0x00000004002c7947 */ /* 0x000fea0003800000 */
.L_x_5352:
        /* <DEDUP_REMOVED lines=21> */
.L_x_5361:
[----:B------:R-:W-:Y:S05]  /*3ec0*/  BSYNC B1 ;  /* 0x0000000000017941 */ /* 0x000fea0003800000 */
.L_x_5360:
[----:B------:R-:W-:Y:S01]  /*3ed0*/  LEA R5, R0, 0x37800000, 0x17 ;  /* 0x3780000000057811 */ /* 0x000fe200078eb8ff */
[----:B------:R-:W-:-:S05]  /*3ee0*/  IMAD.SHL.U32 R0, R3, 0x200000, RZ ;  /* 0x0020000003007824 */ /* 0x000fca00078e00ff */
[----:B------:R-:W-:-:S07]  /*3ef0*/  LOP3.LUT R0, R5, R0, R6, 0xfe, !PT ;  /* 0x0000000005007212 */ /* 0x000fce00078efe06 */
.L_x_5359:
[----:B------:R-:W-:Y:S05]  /*3f00*/  BSYNC B0 ;  /* 0x0000000000007941 */ /* 0x000fea0003800000 */
.L_x_5358:
[----:B------:R-:W-:Y:S01]  /*3f10*/  FMUL.FTZ R0, R0, 1 ;  /* 0x3f80000000007820 */ /* 0x000fe20000410000 */
[----:B------:R-:W-:-:S03]  /*3f20*/  CS2R R18, SRZ ;  /* 0x0000000000127805 */ /* 0x000fc6000001ff00 */
[----:B------:R0:W1:Y:S01]  /*3f30*/  F2F.F64.F32 R16, R0 ;  /* 0x0000000000107310 */ /* 0x0000620000201800 */
[----:B------:R-:W-:Y:S05]  /*3f40*/  BRA `(.L_x_5339) ;  /* 0x0000000000b47947 */ /* 0x000fea0003800000 */
.L_x_5351:
        /* <DEDUP_REMOVED lines=14> */
.L_x_5365:
[----:B------:R-:W-:Y:S05]  /*4030*/  BSYNC B0 ;  /* 0x0000000000007941 */ /* 0x000fea0003800000 */
.L_x_5364:
[----:B------:R-:W-:Y:S01]  /*4040*/  FMUL.FTZ R0, R0, 1 ;  /* 0x3f80000000007820 */ /* 0x000fe20000410000 */
[----:B------:R-:W-:-:S03]  /*4050*/  CS2R R18, SRZ ;  /* 0x0000000000127805 */ /* 0x000fc6000001ff00 */
[----:B------:R0:W1:Y:S01]  /*4060*/  F2F.F64.F32 R16, R0 ;  /* 0x0000000000107310 */ /* 0x0000620000201800 */
[----:B------:R-:W-:Y:S05]  /*4070*/  BRA `(.L_x_5339) ;  /* 0x0000000000687947 */ /* 0x000fea0003800000 */
.L_x_5338:
        /* <DEDUP_REMOVED lines=16> */
.L_x_5366:
[----:B------:R-:W-:Y:S02]  /*4180*/  CS2R R16, SRZ ;  /* 0x0000000000107805 */ /* 0x000fe4000001ff00 */
[----:B------:R-:W-:Y:S01]  /*4190*/  CS2R R18, SRZ ;  /* 0x0000000000127805 */ /* 0x000fe2000001ff00 */
[----:B------:R-:W-:Y:S06]  /*41a0*/  BRA `(.L_x_5339) ;  /* 0x00000000001c7947 */ /* 0x000fec0003800000 */
.L_x_5363:
[----:B------:R-:W2:Y:S01]  /*41b0*/  LDG.E.64 R16, desc[UR36][R4.64] ;  /* 0x0000002404107981 */ /* 0x000ea2000c1e1b00 */
[----:B------:R-:W-:Y:S01]  /*41c0*/  CS2R R18, SRZ ;  /* 0x0000000000127805 */ /* 0x000fe2000001ff00 */
[----:B--2---:R-:W0:Y:S01]  /*41d0*/  I2F.F64.U64 R16, R16 ;  /* 0x0000001000107312 */ /* 0x004e220000301800 */
[----:B------:R-:W-:Y:S05]  /*41e0*/  BRA `(.L_x_5339) ;  /* 0x00000000000c7947 */ /* 0x000fea0003800000 */
.L_x_5362:
[----:B------:R-:W2:Y:S01]  /*41f0*/  LDG.E R4, desc[UR36][R4.64] ;  /* 0x0000002404047981 */ /* 0x000ea2000c1e1900 */
[----:B------:R-:W-:Y:S01]  /*4200*/  CS2R R18, SRZ ;  /* 0x0000000000127805 */ /* 0x000fe2000001ff00 */
[----:B--2---:R0:W1:Y:S06]  /*4210*/  I2F.F64.U32 R16, R4 ;  /* 0x0000000400107312 */ /* 0x00406c0000201800 */
.L_x_5339:
[----:B0-----:R-:W0:Y:S01]  /*4220*/  LDC.64 R4, c[0x0][0x238] ;  /* 0x00008e00ff047b82 */ /* 0x001e220000000a00 */
[----:B--2-4-:R-:W-:Y:S01]  /*4230*/  PRMT R0, R29, 0x9910, RZ ;  /* 0x000099101d007816 */ /* 0x014fe200000000ff */
        /* <DEDUP_REMOVED lines=18> */
.L_x_5370:
[----:B------:R-:W2:Y:S02]  /*4360*/  LDG.E.U8 R4, desc[UR36][R4.64] ;  /* 0x0000002404047981 */ /* 0x000ea4000c1e1100 */
[----:B--2---:R-:W-:-:S04]  /*4370*/  ISETP.NE.AND P0, PT, R4, RZ, PT ;  /* 0x000000ff0400720c */ /* 0x004fc80003f05270 */
[----:B------:R-:W-:Y:S01]  /*4380*/  P2R R33, PR, RZ, 0x1 ;  /* 0x00000001ff217803 */ /* 0x000fe20000000000 */
[----:B------:R-:W-:Y:S08]  /*4390*/  BRA `(.L_x_5372) ;  /* 0x0000000c00c47947 */ /* 0x000ff00003800000 */
.L_x_5369:
        /* <DEDUP_REMOVED lines=11> */
.L_x_5374:
[----:B------:R-:W2:Y:S02]  /*4450*/  LDG.E R4, desc[UR36][R4.64] ;  /* 0x0000002404047981 */ /* 0x000ea4000c1e1900 */
[----:B--2---:R-:W-:-:S04]  /*4460*/  ISETP.NE.AND P0, PT, R4, RZ, PT ;  /* 0x000000ff0400720c */ /* 0x004fc80003f05270 */
[----:B------:R-:W-:Y:S01]  /*4470*/  P2R R33, PR, RZ, 0x1 ;  /* 0x00000001ff217803 */ /* 0x000fe20000000000 */
[----:B------:R-:W-:Y:S08]  /*4480*/  BRA `(.L_x_5372) ;  /* 0x0000000c00887947 */ /* 0x000ff00003800000 */
.L_x_5373:
[----:B------:R-:W2:Y:S02]  /*4490*/  LDG.E.U16 R4, desc[UR36][R4.64] ;  /* 0x0000002404047981 */ /* 0x000ea4000c1e1500 */
[----:B--2---:R-:W-:-:S04]  /*44a0*/  ISETP.NE.AND P0, PT, R4, RZ, PT ;  /* 0x000000ff0400720c */ /* 0x004fc80003f05270 */
[----:B------:R-:W-:Y:S01]  /*44b0*/  P2R R33, PR, RZ, 0x1 ;  /* 0x00000001ff217803 */ /* 0x000fe20000000000 */
[----:B------:R-:W-:Y:S08]  /*44c0*/  BRA `(.L_x_5372) ;  /* 0x0000000c00787947 */ /* 0x000ff00003800000 */
.L_x_5368:
        /* <DEDUP_REMOVED lines=10> */
.L_x_5376:
[----:B------:R-:W2:Y:S02]  /*4570*/  LDG.E.U16 R0, desc[UR36][R4.64] ;  /* 0x0000002404007981 */ /* 0x000ea4000c1e1500 */
[----:B--2---:R-:W-:-:S05]  /*4580*/  HADD2.F32 R0, -RZ, R0.H0_H0 ;  /* 0x20000000ff007230 */ /* 0x004fca0000004100 */
[----:B------:R-:W-:-:S04]  /*4590*/  FSETP.NEU.FTZ.AND P0, PT, R0, RZ, PT ;  /* 0x000000ff0000720b */ /* 0x000fc80003f1d000 */
[----:B------:R-:W-:Y:S01]  /*45a0*/  P2R R33, PR, RZ, 0x1 ;  /* 0x00000001ff217803 */ /* 0x000fe20000000000 */
[----:B------:R-:W-:Y:S08]  /*45b0*/  BRA `(.L_x_5372) ;  /* 0x0000000c003c7947 */ /* 0x000ff00003800000 */
.L_x_5375:
        /* <DEDUP_REMOVED lines=12> */
.L_x_5378:
        /* <DEDUP_REMOVED lines=11> */
.L_x_5377:
[----:B------:R-:W2:Y:S02]  /*4730*/  LDG.E.64 R4, desc[UR36][R4.64] ;  /* 0x0000002404047981 */ /* 0x000ea4000c1e1b00 */
[----:B--2---:R-:W-:-:S06]  /*4740*/  DSETP.NEU.AND P0, PT, R4, RZ, PT ;  /* 0x000000ff0400722a */ /* 0x004fcc0003f0d000 */
[----:B------:R-:W-:Y:S01]  /*4750*/  P2R R33, PR, RZ, 0x1 ;  /* 0x00000001ff217803 */ /* 0x000fe20000000000 */
[----:B------:R-:W-:Y:S07]  /*4760*/  BRA `(.L_x_5372) ;  /* 0x0000000800d07947 */ /* 0x000fee0003800000 */
.L_x_5367:
        /* <DEDUP_REMOVED lines=12> */
.L_x_5381:
[----:B------:R-:W2:Y:S02]  /*4830*/  LDG.E.128 R4, desc[UR36][R4.64] ;  /* 0x0000002404047981 */ /* 0x000ea4000c1e1d00 */
[----:B--2---:R-:W-:-:S06]  /*4840*/  DSETP.NEU.AND P0, PT, R6, RZ, PT ;  /* 0x000000ff0600722a */ /* 0x004fcc0003f0d000 */
[----:B------:R-:W-:-:S06]  /*4850*/  DSETP.NEU.OR P0, PT, R4, RZ, P0 ;  /* 0x000000ff0400722a */ /* 0x000fcc000070d400 */
[----:B------:R-:W-:Y:S01]  /*4860*/  P2R R33, PR, RZ, 0x1 ;  /* 0x00000001ff217803 */ /* 0x000fe20000000000 */
[----:B------:R-:W-:Y:S07]  /*4870*/  BRA `(.L_x_5372) ;  /* 0x00000008008c7947 */ /* 0x000fee0003800000 */
.L_x_5380:
        /* <DEDUP_REMOVED lines=28> */
.L_x_5383:
        /* <DEDUP_REMOVED lines=15> */
.L_x_5382:
[----:B------:R-:W2:Y:S02]  /*4b30*/  LDG.E.U16 R0, desc[UR36][R4.64] ;  /* 0x0000002404007981 */ /* 0x000ea4000c1e1500 */
[----:B--2---:R-:W-:-:S05]  /*4b40*/  IMAD.U32 R0, R0, 0x10000, RZ ;  /* 0x0001000000007824 */ /* 0x004fca00078e00ff */
[----:B------:R-:W-:-:S04]  /*4b50*/  FSETP.NEU.FTZ.AND P0, PT, R0, RZ, PT ;  /* 0x000000ff0000720b */ /* 0x000fc80003f1d000 */
[----:B------:R-:W-:Y:S01]  /*4b60*/  P2R R33, PR, RZ, 0x1 ;  /* 0x00000001ff217803 */ /* 0x000fe20000000000 */
[----:B------:R-:W-:Y:S08]  /*4b70*/  BRA `(.L_x_5372) ;  /* 0x0000000400cc7947 */ /* 0x000ff00003800000 */
.L_x_5379:
        /* <DEDUP_REMOVED lines=12> */
.L_x_5386:
        /* <DEDUP_REMOVED lines=21> */
.L_x_5390:
[----:B------:R-:W-:Y:S05]  /*4d90*/  BSYNC B1 ;  /* 0x0000000000017941 */ /* 0x000fea0003800000 */
.L_x_5389:
[----:B------:R-:W-:Y:S01]  /*4da0*/  LEA R5, R0, 0x3b800000, 0x17 ;  /* 0x3b80000000057811 */ /* 0x000fe200078eb8ff */
[----:B------:R-:W-:-:S05]  /*4db0*/  IMAD.SHL.U32 R0, R3, 0x100000, RZ ;  /* 0x0010000003007824 */ /* 0x000fca00078e00ff */
[----:B------:R-:W-:-:S07]  /*4dc0*/  LOP3.LUT R0, R5, R0, R6, 0xfe, !PT ;  /* 0x0000000005007212 */ /* 0x000fce00078efe06 */
.L_x_5388:
[----:B------:R-:W-:Y:S05]  /*4dd0*/  BSYNC B0 ;  /* 0x0000000000007941 */ /* 0x000fea0003800000 */
.L_x_5387:
[----:B------:R-:W-:-:S04]  /*4de0*/  FSETP.NEU.FTZ.AND P0, PT, R0, RZ, PT ;  /* 0x000000ff0000720b */ /* 0x000fc80003f1d000 */
[----:B------:R-:W-:Y:S01]  /*4df0*/  P2R R33, PR, RZ, 0x1 ;  /* 0x00000001ff217803 */ /* 0x000fe20000000000 */
[----:B------:R-:W-:Y:S08]  /*4e00*/  BRA `(.L_x_5372) ;  /* 0x0000000400287947 */ /* 0x000ff00003800000 */
.L_x_5385:
        /* <DEDUP_REMOVED lines=21> */
.L_x_5394:
[----:B------:R-:W-:Y:S05]  /*4f60*/  BSYNC B1 ;  /* 0x0000000000017941 */ /* 0x000fea0003800000 */
.L_x_5393:
[----:B------:R-:W-:Y:S01]  /*4f70*/  LEA R5, R0, 0x37800000, 0x17 ;  /* 0x3780000000057811 */ /* 0x000fe200078eb8ff */
[----:B------:R-:W-:-:S05]  /*4f80*/  IMAD.SHL.U32 R0, R3, 0x200000, RZ ;  /* 0x0020000003007824 */ /* 0x000fca00078e00ff */
[----:B------:R-:W-:-:S07]  /*4f90*/  LOP3.LUT R0, R5, R0, R6, 0xfe, !PT ;  /* 0x0000000005007212 */ /* 0x000fce00078efe06 */
.L_x_5392:
[----:B------:R-:W-:Y:S05]  /*4fa0*/  BSYNC B0 ;  /* 0x0000000000007941 */ /* 0x000fea0003800000 */
.L_x_5391:
[----:B------:R-:W-:-:S04]  /*4fb0*/  FSETP.NEU.FTZ.AND P0, PT, R0, RZ, PT ;  /* 0x000000ff0000720b */ /* 0x000fc80003f1d000 */
[----:B------:R-:W-:Y:S01]  /*4fc0*/  P2R R33, PR, RZ, 0x1 ;  /* 0x00000001ff217803 */ /* 0x000fe20000000000 */
[----:B------:R-:W-:Y:S08]  /*4fd0*/  BRA `(.L_x_5372) ;  /* 0x0000000000b47947 */ /* 0x000ff00003800000 */
.L_x_5384:
        /* <DEDUP_REMOVED lines=14> */
.L_x_5398:
[----:B------:R-:W-:Y:S05]  /*50c0*/  BSYNC B0 ;  /* 0x0000000000007941 */ /* 0x000fea0003800000 */
.L_x_5397:
[----:B------:R-:W-:-:S04]  /*50d0*/  FSETP.NEU.FTZ.AND P0, PT, R0, RZ, PT ;  /* 0x000000ff0000720b */ /* 0x000fc80003f1d000 */
[----:B------:R-:W-:Y:S01]  /*50e0*/  P2R R33, PR, RZ, 0x1 ;  /* 0x00000001ff217803 */ /* 0x000fe20000000000 */
[----:B------:R-:W-:Y:S08]  /*50f0*/  BRA `(.L_x_5372) ;  /* 0x00000000006c7947 */ /* 0x000ff00003800000 */
.L_x_5371:
        /* <DEDUP_REMOVED lines=16> */
.L_x_5399:
[----:B------:R-:W-:-:S04]  /*5200*/  PLOP3.LUT P0, PT, PT, PT, PT, 0x8, 0x0 ;  /* 0x000000000000781c */ /* 0x000fc80003f0e170 */
[----:B------:R-:W-:Y:S01]  /*5210*/  P2R R33, PR, RZ, 0x1 ;  /* 0x00000001ff217803 */ /* 0x000fe20000000000 */
[----:B------:R-:W-:Y:S08]  /*5220*/  BRA `(.L_x_5372) ;  /* 0x0000000000207947 */ /* 0x000ff00003800000 */
.L_x_5396:
[----:B------:R-:W2:Y:S02]  /*5230*/  LDG.E.64 R4, desc[UR36][R4.64] ;  /* 0x0000002404047981 */ /* 0x000ea4000c1e1b00 */
[----:B--2---:R-:W-:-:S04]  /*5240*/  ISETP.NE.U32.AND P0, PT, R4, RZ, PT ;  /* 0x000000ff0400720c */ /* 0x004fc80003f05070 */
[----:B------:R-:W-:-:S04]  /*5250*/  ISETP.NE.AND.EX P0, PT, R5, RZ, PT, P0 ;  /* 0x000000ff0500720c */ /* 0x000fc80003f05300 */
[----:B------:R-:W-:Y:S01]  /*5260*/  P2R R33, PR, RZ, 0x1 ;  /* 0x00000001ff217803 */ /* 0x000fe20000000000 */
[----:B------:R-:W-:Y:S08]  /*5270*/  BRA `(.L_x_5372) ;  /* 0x00000000000c7947 */ /* 0x000ff00003800000 */
.L_x_5395:
[----:B------:R-:W2:Y:S02]  /*5280*/  LDG.E R4, desc[UR36][R4.64] ;  /* 0x0000002404047981 */ /* 0x000ea4000c1e1900 */
[----:B--2---:R-:W-:-:S04]  /*5290*/  ISETP.NE.AND P0, PT, R4, RZ, PT ;  /* 0x000000ff0400720c */ /* 0x004fc80003f05270 */
[----:B------:R-:W-:-:S09]  /*52a0*/  P2R R33, PR, RZ, 0x1 ;  /* 0x00000001ff217803 */ /* 0x000fd20000000000 */
.L_x_5372:
        /* <DEDUP_REMOVED lines=19> */
.L_x_5403:
[----:B------:R0:W5:Y:S01]  /*53e0*/  LDG.E.U8 R46, desc[UR36][R4.64] ;  /* 0x00000024042e7981 */ /* 0x000162000c1e1100 */
[----:B------:R-:W-:Y:S01]  /*53f0*/  IMAD.MOV.U32 R47, RZ, RZ, RZ ;  /* 0x000000ffff2f7224 */ /* 0x000fe200078e00ff */
[----:B------:R-:W-:Y:S06]  /*5400*/  BRA `(.L_x_5405) ;  /* 0x0000000c00487947 */ /* 0x000fec0003800000 */
.L_x_5402:
        /* <DEDUP_REMOVED lines=8> */
.L_x_5407:
[----:B------:R-:W2:Y:S02]  /*5490*/  LDG.E R46, desc[UR36][R4.64] ;  /* 0x00000024042e7981 */ /* 0x000ea4000c1e1900 */
[----:B--2---:R-:W-:Y:S01]  /*54a0*/  SHF.R.S32.HI R47, RZ, 0x1f, R46 ;  /* 0x0000001fff2f7819 */ /* 0x004fe2000001142e */
[----:B------:R-:W-:Y:S06]  /*54b0*/  BRA `(.L_x_5405) ;  /* 0x0000000c001c7947 */ /* 0x000fec0003800000 */
.L_x_5406:
[----:B------:R-:W2:Y:S02]  /*54c0*/  LDG.E.S16 R46, desc[UR36][R4.64] ;  /* 0x00000024042e7981 */ /* 0x000ea4000c1e1700 */
[----:B--2---:R-:W-:Y:S01]  /*54d0*/  SHF.R.S32.HI R47, RZ, 0x1f, R46 ;  /* 0x0000001fff2f7819 */ /* 0x004fe2000001142e */
[----:B------:R-:W-:Y:S06]  /*54e0*/  BRA `(.L_x_5405) ;  /* 0x0000000c00107947 */ /* 0x000fec0003800000 */
.L_x_5401:
        /* <DEDUP_REMOVED lines=9> */
.L_x_5409:
[----:B------:R-:W2:Y:S02]  /*5580*/  LDG.E.U16 R4, desc[UR36][R4.64] ;  /* 0x0000002404047981 */ /* 0x000ea4000c1e1500 */
[----:B--2---:R-:W-:-:S06]  /*5590*/  HADD2.F32 R46, -RZ, R4.H0_H0 ;  /* 0x20000004ff2e7230 */ /* 0x004fcc0000004100 */
[----:B------:R-:W0:Y:S01]  /*55a0*/  F2I.S64.TRUNC R46, R46 ;  /* 0x0000002e002e7311 */ /* 0x000e22000020d900 */
[----:B------:R-:W-:Y:S05]  /*55b0*/  BRA `(.L_x_5405) ;  /* 0x0000000800dc7947 */ /* 0x000fea0003800000 */
.L_x_5408:
        /* <DEDUP_REMOVED lines=9> */
.L_x_5411:
[----:B------:R-:W2:Y:S02]  /*5650*/  LDG.E.U16 R4, desc[UR36][R4.64] ;  /* 0x0000002404047981 */ /* 0x000ea4000c1e1500 */
[----:B--2---:R-:W-:-:S06]  /*5660*/  HADD2.F32 R46, -RZ, R4.H0_H0 ;  /* 0x20000004ff2e7230 */ /* 0x004fcc0000004100 */
[----:B------:R-:W0:Y:S01]  /*5670*/  F2I.S64.TRUNC R46, R46 ;  /* 0x0000002e002e7311 */ /* 0x000e22000020d900 */
[----:B------:R-:W-:Y:S05]  /*5680*/  BRA `(.L_x_5405) ;  /* 0x0000000800a87947 */ /* 0x000fea0003800000 */
.L_x_5410:
[----:B------:R-:W2:Y:S02]  /*5690*/  LDG.E.64 R4, desc[UR36][R4.64] ;  /* 0x0000002404047981 */ /* 0x000ea4000c1e1b00 */
[----:B--2---:R0:W2:Y:S01]  /*56a0*/  F2I.S64.F64.TRUNC R46, R4 ;  /* 0x00000004002e7311 */ /* 0x0040a2000030d900 */
[----:B------:R-:W-:Y:S05]  /*56b0*/  BRA `(.L_x_5405) ;  /* 0x00000008009c7947 */ /* 0x000fea0003800000 */
.L_x_5400:
        /* <DEDUP_REMOVED lines=13> */
.L_x_5414:
[----:B------:R-:W2:Y:S02]  /*5790*/  LDG.E.64 R4, desc[UR36][R4.64] ;  /* 0x0000002404047981 */ /* 0x000ea4000c1e1b00 */
[----:B--2---:R0:W2:Y:S01]  /*57a0*/  F2I.S64.F64.TRUNC R46, R4 ;  /* 0x00000004002e7311 */ /* 0x0040a2000030d900 */
[----:B------:R-:W-:Y:S05]  /*57b0*/  BRA `(.L_x_5405) ;  /* 0x00000008005c7947 */ /* 0x000fea0003800000 */
.L_x_5413:
        /* <DEDUP_REMOVED lines=27> */
.L_x_5416:
        /* <DEDUP_REMOVED lines=14> */
.L_x_5415:
[----:B------:R-:W2:Y:S02]  /*5a50*/  LDG.E.U16 R46, desc[UR36][R4.64] ;  /* 0x00000024042e7981 */ /* 0x000ea4000c1e1500 */
[----:B--2---:R-:W-:-:S06]  /*5a60*/  IMAD.U32 R46, R46, 0x10000, RZ ;  /* 0x000100002e2e7824 */ /* 0x004fcc00078e00ff */
[----:B------:R-:W0:Y:S01]  /*5a70*/  F2I.S64.TRUNC R46, R46 ;  /* 0x0000002e002e7311 */ /* 0x000e22000020d900 */
[----:B------:R-:W-:Y:S05]  /*5a80*/  BRA `(.L_x_5405) ;  /* 0x0000000400a87947 */ /* 0x000fea0003800000 */
.L_x_5412:
        /* <DEDUP_REMOVED lines=11> */
.L_x_5419:
        /* <DEDUP_REMOVED lines=21> */
.L_x_5423:
[----:B------:R-:W-:Y:S05]  /*5c90*/  BSYNC B1 ;  /* 0x0000000000017941 */ /* 0x000fea0003800000 */
.L_x_5422:
[----:B------:R-:W-:Y:S01]  /*5ca0*/  IMAD.SHL.U32 R3, R3, 0x100000, RZ ;  /* 0x0010000003037824 */ /* 0x000fe200078e00ff */
[----:B------:R-:W-:-:S04]  /*5cb0*/  LEA R5, R0, 0x3b800000, 0x17 ;  /* 0x3b80000000057811 */ /* 0x000fc800078eb8ff */
[----:B------:R-:W-:-:S07]  /*5cc0*/  LOP3.LUT R46, R5, R3, R46, 0xfe, !PT ;  /* 0x00000003052e7212 */ /* 0x000fce00078efe2e */
.L_x_5421:
[----:B------:R-:W-:Y:S05]  /*5cd0*/  BSYNC B0 ;  /* 0x0000000000007941 */ /* 0x000fea0003800000 */
.L_x_5420:
[----:B------:R-:W0:Y:S01]  /*5ce0*/  F2I.S64.TRUNC R46, R46 ;  /* 0x0000002e002e7311 */ /* 0x000e22000020d900 */
[----:B------:R-:W-:Y:S05]  /*5cf0*/  BRA `(.L_x_5405) ;  /* 0x00000004000c7947 */ /* 0x000fea0003800000 */
.L_x_5418:
        /* <DEDUP_REMOVED lines=21> */
.L_x_5427:
[----:B------:R-:W-:Y:S05]  /*5e50*/  BSYNC B1 ;  /* 0x0000000000017941 */ /* 0x000fea0003800000 */
.L_x_5426:
[----:B------:R-:W-:Y:S01]  /*5e60*/  IMAD.SHL.U32 R3, R3, 0x200000, RZ ;  /* 0x0020000003037824 */ /* 0x000fe200078e00ff */
[----:B------:R-:W-:-:S04]  /*5e70*/  LEA R5, R0, 0x37800000, 0x17 ;  /* 0x3780000000057811 */ /* 0x000fc800078eb8ff */
[----:B------:R-:W-:-:S07]  /*5e80*/  LOP3.LUT R46, R5, R3, R46, 0xfe, !PT ;  /* 0x00000003052e7212 */ /* 0x000fce00078efe2e */
.L_x_5425:
[----:B------:R-:W-:Y:S05]  /*5e90*/  BSYNC B0 ;  /* 0x0000000000007941 */ /* 0x000fea0003800000 */
.L_x_5424:
[----:B------:R-:W0:Y:S01]  /*5ea0*/  F2I.S64.TRUNC R46, R46 ;  /* 0x0000002e002e7311 */ /* 0x000e22000020d900 */
[----:B------:R-:W-:Y:S05]  /*5eb0*/  BRA `(.L_x_5405) ;  /* 0x00000000009c7947 */ /* 0x000fea0003800000 */
.L_x_5417:
        /* <DEDUP_REMOVED lines=14> */
.L_x_5431:
[----:B------:R-:W-:Y:S05]  /*5fa0*/  BSYNC B0 ;  /* 0x0000000000007941 */ /* 0x000fea0003800000 */
.L_x_5430:
[----:B------:R-:W0:Y:S01]  /*5fb0*/  F2I.S64.TRUNC R46, R46 ;  /* 0x0000002e002e7311 */ /* 0x000e22000020d900 */
[----:B------:R-:W-:Y:S05]  /*5fc0*/  BRA `(.L_x_5405) ;  /* 0x0000000000587947 */ /* 0x000fea0003800000 */
.L_x_5404:
        /* <DEDUP_REMOVED lines=16> */
.L_x_5432:
[----:B------:R-:W-:Y:S01]  /*60d0*/  CS2R R46, SRZ ;  /* 0x00000000002e7805 */ /* 0x000fe2000001ff00 */
[----:B------:R-:W-:Y:S06]  /*60e0*/  BRA `(.L_x_5405) ;  /* 0x0000000000107947 */ /* 0x000fec0003800000 */
.L_x_5429:
[----:B------:R0:W5:Y:S01]  /*60f0*/  LDG.E.64 R46, desc[UR36][R4.64] ;  /* 0x00000024042e7981 */ /* 0x000162000c1e1b00 */
[----:B------:R-:W-:Y:S05]  /*6100*/  BRA `(.L_x_5405) ;  /* 0x0000000000087947 */ /* 0x000fea0003800000 */
.L_x_5428:
[----:B------:R0:W5:Y:S01]  /*6110*/  LDG.E R46, desc[UR36][R4.64] ;  /* 0x00000024042e7981 */ /* 0x000162000c1e1900 */
[----:B------:R-:W-:-:S07]  /*6120*/  IMAD.MOV.U32 R47, RZ, RZ, RZ ;  /* 0x000000ffff2f7224 */ /* 0x000fce00078e00ff */
.L_x_5405:
[----:B------:R-:W-:Y:S01]  /*6130*/  ISETP.NE.AND P0, PT, R33, RZ, PT ;  /* 0x000000ff2100720c */ /* 0x000fe20003f05270 */
[----:B------:R-:W-:-:S03]  /*6140*/  VIADD R23, R23, 0x80 ;  /* 0x0000008017177836 */ /* 0x000fc60000000000 */
[----:B------:R-:W-:-:S09]  /*6150*/  SEL R42, RZ, 0x1, !P0 ;  /* 0x00000001ff2a7807 */ /* 0x000fd20004000000 */
.L_x_5333:
[----:B------:R-:W-:Y:S05]  /*6160*/  BSYNC B6 ;  /* 0x0000000000067941 */ /* 0x000fea0003800000 */
.L_x_5332:
[----:B------:R-:W-:Y:S01]  /*6170*/  ISETP.GE.AND P0, PT, R23, R32, PT ;  /* 0x000000201700720c */ /* 0x000fe20003f06270 */
[----:B------:R-:W-:Y:S01]  /*6180*/  BSSY B6, `(.L_x_5433) ;  /* 0x0000307000067945 */ /* 0x000fe20003800000 */
[----:B------:R-:W-:Y:S02]  /*6190*/  PRMT R41, RZ, 0x7610, R41 ;  /* 0x00007610ff297816 */ /* 0x000fe40000000029 */
[----:B------:R-:W-:Y:S02]  /*61a0*/  CS2R R44, SRZ ;  /* 0x00000000002c7805 */ /* 0x000fe4000001ff00 */
[----:B------:R-:W-:Y:S02]  /*61b0*/  CS2R R48, SRZ ;  /* 0x0000000000307805 */ /* 0x000fe4000001ff00 */
[----:B------:R-:W-:Y:S02]  /*61c0*/  CS2R R38, SRZ ;  /* 0x0000000000267805 */ /* 0x000fe4000001ff00 */
[----:B------:R-:W-:-:S03]  /*61d0*/  CS2R R36, SRZ ;  /* 0x0000000000247805 */ /* 0x000fc6000001ff00 */
[----:B------:R-:W-:Y:S05]  /*61e0*/  @P0 BRA `(.L_x_5434) ;  /* 0x0000003000000947 */ /* 0x000fea0003800000 */
[----:B01----:R-:W0:Y:S01]  /*61f0*/  LDC.64 R4, c[0x0][0x230] ;  /* 0x00008c00ff047b82 */ /* 0x003e220000000a00 */
        /* <DEDUP_REMOVED lines=16> */
[----:B------:R-:W4:Y:S01]  /*6300*/  LDG.E.S8 R4, desc[UR36][R4.64] ;  /* 0x0000002404047981 */ /* 0x000f22000c1e1300 */
[----:B------:R-:W-:Y:S01]  /*6310*/  CS2R R38, SRZ ;  /* 0x0000000000267805 */ /* 0x000fe2000001ff00 */
[----:B----4-:R0:W1:Y:S01]  /*6320*/  I2F.F64.S16 R36, R4 ;  /* 0x0000000400247312 */ /* 0x0100620000101c00 */
[----:B------:R-:W-:Y:S05]  /*6330*/  BRA `(.L_x_5440) ;  /* 0x0000000c00d87947 */ /* 0x000fea0003800000 */
.L_x_5438:
[----:B------:R-:W4:Y:S01]  /*6340*/  LDG.E.U8 R4, desc[UR36][R4.64] ;  /* 0x0000002404047981 */ /* 0x000f22000c1e1100 */
[----:B------:R-:W-:Y:S01]  /*6350*/  CS2R R38, SRZ ;  /* 0x0000000000267805 */ /* 0x000fe2000001ff00 */
[----:B----4-:R0:W1:Y:S01]  /*6360*/  I2F.F64.U16 R36, R4 ;  /* 0x0000000400247312 */ /* 0x0100620000101800 */
[----:B------:R-:W-:Y:S05]  /*6370*/  BRA `(.L_x_5440) ;  /* 0x0000000c00c87947 */ /* 0x000fea0003800000 */
.L_x_5437:
[----:B------:R-:W-:-:S13]  /*6380*/  ISETP.NE.AND P0, PT, R0, 0x2, PT ;  /* 0x000000020000780c */ /* 0x000fda0003f05270 */
[----:B------:R-:W-:Y:S05]  /*6390*/  @!P0 BRA `(.L_x_5441) ;  /* 0x0000000000308947 */ /* 0x000fea0003800000 */
[----:B------:R-:W-:-:S13]  /*63a0*/  ISETP.NE.AND P0, PT, R0, 0x3, PT ;  /* 0x000000030000780c */ /* 0x000fda0003f05270 */
[----:B------:R-:W-:Y:S05]  /*63b0*/  @!P0 BRA `(.L_x_5442) ;  /* 0x0000000000188947 */ /* 0x000fea0003800000 */
[----:B------:R-:W-:-:S13]  /*63c0*/  ISETP.NE.AND P0, PT, R0, 0x4, PT ;  /* 0x000000040000780c */ /* 0x000fda0003f05270 */
[----:B------:R-:W-:Y:S05]  /*63d0*/  @P0 BRA `(.L_x_5439) ;  /* 0x0000000c00480947 */ /* 0x000fea0003800000 */
[----:B------:R-:W4:Y:S01]  /*63e0*/  LDG.E.64 R36, desc[UR36][R4.64] ;  /* 0x0000002404247981 */ /* 0x000f22000c1e1b00 */
[----:B------:R-:W-:Y:S01]  /*63f0*/  CS2R R38, SRZ ;  /* 0x0000000000267805 */ /* 0x000fe2000001ff00 */
[----:B----4-:R-:W4:Y:S01]  /*6400*/  I2F.F64.S64 R36, R36 ;  /* 0x0000002400247312 */ /* 0x010f220000301c00 */
[----:B------:R-:W-:Y:S05]  /*6410*/  BRA `(.L_x_5440) ;  /* 0x0000000c00a07947 */ /* 0x000fea0003800000 */
.L_x_5442:
[----:B------:R-:W4:Y:S01]  /*6420*/  LDG.E R4, desc[UR36][R4.64] ;  /* 0x0000002404047981 */ /* 0x000f22000c1e1900 */
[----:B------:R-:W-:Y:S01]  /*6430*/  CS2R R38, SRZ ;  /* 0x0000000000267805 */ /* 0x000fe2000001ff00 */
[----:B----4-:R0:W1:Y:S01]  /*6440*/  I2F.F64 R36, R4 ;  /* 0x0000000400247312 */ /* 0x0100620000201c00 */
[----:B------:R-:W-:Y:S05]  /*6450*/  BRA `(.L_x_5440) ;  /* 0x0000000c00907947 */ /* 0x000fea0003800000 */
.L_x_5441:
[----:B------:R-:W4:Y:S01]  /*6460*/  LDG.E.U16 R4, desc[UR36][R4.64] ;  /* 0x0000002404047981 */ /* 0x000f22000c1e1500 */
[----:B------:R-:W-:Y:S01]  /*6470*/  CS2R R38, SRZ ;  /* 0x0000000000267805 */ /* 0x000fe2000001ff00 */
[----:B----4-:R0:W1:Y:S01]  /*6480*/  I2F.F64.S16 R36, R4 ;  /* 0x0000000400247312 */ /* 0x0100620000101c00 */
[----:B------:R-:W-:Y:S05]  /*6490*/  BRA `(.L_x_5440) ;  /* 0x0000000c00807947 */ /* 0x000fea0003800000 */
.L_x_5436:
[----:B------:R-:W-:-:S13]  /*64a0*/  ISETP.GT.AND P0, PT, R0, 0x6, PT ;  /* 0x000000060000780c */ /* 0x000fda0003f04270 */
[----:B------:R-:W-:Y:S05]  /*64b0*/  @P0 BRA `(.L_x_5443) ;  /* 0x00000000003c0947 */ /* 0x000fea0003800000 */
[----:B------:R-:W-:-:S13]  /*64c0*/  ISETP.NE.AND P0, PT, R0, 0x5, PT ;  /* 0x000000050000780c */ /* 0x000fda0003f05270 */
[----:B------:R-:W-:Y:S05]  /*64d0*/  @!P0 BRA `(.L_x_5444) ;  /* 0x00000000001c8947 */ /* 0x000fea0003800000 */
[----:B------:R-:W-:-:S13]  /*64e0*/  ISETP.NE.AND P0, PT, R0, 0x6, PT ;  /* 0x000000060000780c */ /* 0x000fda0003f05270 */
[----:B------:R-:W-:Y:S05]  /*64f0*/  @P0 BRA `(.L_x_5439) ;  /* 0x0000000c00000947 */ /* 0x000fea0003800000 */
[----:B------:R-:W4:Y:S01]  /*6500*/  LDG.E R36, desc[UR36][R4.64] ;  /* 0x0000002404247981 */ /* 0x000f22000c1e1900 */
[----:B------:R-:W-:Y:S01]  /*6510*/  CS2R R38, SRZ ;  /* 0x0000000000267805 */ /* 0x000fe2000001ff00 */
[----:B----4-:R-:W-:-:S06]  /*6520*/  FMUL.FTZ R36, R36, 1 ;  /* 0x3f80000024247820 */ /* 0x010fcc0000410000 */
[----:B------:R-:W0:Y:S01]  /*6530*/  F2F.F64.F32 R36, R36 ;  /* 0x0000002400247310 */ /* 0x000e220000201800 */
[----:B------:R-:W-:Y:S05]  /*6540*/  BRA `(.L_x_5440) ;  /* 0x0000000c00547947 */ /* 0x000fea0003800000 */
.L_x_5444:
[----:B------:R-:W4:Y:S01]  /*6550*/  LDG.E.U16 R0, desc[UR36][R4.64] ;  /* 0x0000002404007981 */ /* 0x000f22000c1e1500 */
[----:B------:R-:W-:Y:S01]  /*6560*/  CS2R R38, SRZ ;  /* 0x0000000000267805 */ /* 0x000fe2000001ff00 */
[----:B----4-:R-:W-:-:S05]  /*6570*/  HADD2.F32 R0, -RZ, R0.H0_H0 ;  /* 0x20000000ff007230 */ /* 0x010fca0000004100 */
[----:B------:R-:W-:-:S04]  /*6580*/  FMUL.FTZ R0, R0, 1 ;  /* 0x3f80000000007820 */ /* 0x000fc80000410000 */
[----:B------:R0:W1:Y:S01]  /*6590*/  F2F.F64.F32 R36, R0 ;  /* 0x0000000000247310 */ /* 0x0000620000201800 */
[----:B------:R-:W-:Y:S05]  /*65a0*/  BRA `(.L_x_5440) ;  /* 0x0000000c003c7947 */ /* 0x000fea0003800000 */
.L_x_5443:
[----:B------:R-:W-:-:S13]  /*65b0*/  ISETP.NE.AND P0, PT, R0, 0x7, PT ;  /* 0x000000070000780c */ /* 0x000fda0003f05270 */
[----:B------:R-:W-:Y:S05]  /*65c0*/  @!P0 BRA `(.L_x_5445) ;  /* 0x0000000000488947 */ /* 0x000fea0003800000 */
[----:B------:R-:W-:-:S13]  /*65d0*/  ISETP.NE.AND P0, PT, R0, 0x8, PT ;  /* 0x000000080000780c */ /* 0x000fda0003f05270 */
[----:B------:R-:W-:Y:S05]  /*65e0*/  @!P0 BRA `(.L_x_5446) ;  /* 0x0000000000208947 */ /* 0x000fea0003800000 */
[----:B------:R-:W-:-:S13]  /*65f0*/  ISETP.NE.AND P0, PT, R0, 0x9, PT ;  /* 0x000000090000780c */ /* 0x000fda0003f05270 */
[----:B------:R-:W-:Y:S05]  /*6600*/  @P0 BRA `(.L_x_5439) ;  /* 0x0000000800bc0947 */ /* 0x000fea0003800000 */
[----:B------:R-:W4:Y:S02]  /*6610*/  LDG.E.64 R4, desc[UR36][R4.64] ;  /* 0x0000002404047981 */ /* 0x000f24000c1e1b00 */
[----:B----4-:R-:W-:Y:S01]  /*6620*/  FMUL.FTZ R38, R5, 1 ;  /* 0x3f80000005267820 */ /* 0x010fe20000410000 */
[----:B------:R-:W-:-:S05]  /*6630*/  FMUL.FTZ R36, R4, 1 ;  /* 0x3f80000004247820 */ /* 0x000fca0000410000 */
[----:B------:R-:W0:Y:S08]  /*6640*/  F2F.F64.F32 R38, R38 ;  /* 0x0000002600267310 */ /* 0x000e300000201800 */
[----:B------:R-:W1:Y:S01]  /*6650*/  F2F.F64.F32 R36, R36 ;  /* 0x0000002400247310 */ /* 0x000e620000201800 */
[----:B------:R-:W-:Y:S05]  /*6660*/  BRA `(.L_x_5440) ;  /* 0x0000000c000c7947 */ /* 0x000fea0003800000 */
.L_x_5446:
[----:B------:R-:W4:Y:S02]  /*6670*/  LDG.E R0, desc[UR36][R4.64] ;  /* 0x0000002404007981 */ /* 0x000f24000c1e1900 */
[--C-:B----4-:R-:W-:Y:S02]  /*6680*/  HADD2.F32 R3, -RZ, R0.reuse.H1_H1 ;  /* 0x30000000ff037230 */ /* 0x110fe40000004100 */
[----:B------:R-:W-:-:S03]  /*6690*/  HADD2.F32 R0, -RZ, R0.H0_H0 ;  /* 0x20000000ff007230 */ /* 0x000fc60000004100 */
[----:B------:R-:W-:Y:S02]  /*66a0*/  FMUL.FTZ R3, R3, 1 ;  /* 0x3f80000003037820 */ /* 0x000fe40000410000 */
[----:B------:R-:W-:Y:S02]  /*66b0*/  FMUL.FTZ R0, R0, 1 ;  /* 0x3f80000000007820 */ /* 0x000fe40000410000 */
[----:B------:R0:W1:Y:S08]  /*66c0*/  F2F.F64.F32 R38, R3 ;  /* 0x0000000300267310 */ /* 0x0000700000201800 */
[----:B------:R0:W4:Y:S01]  /*66d0*/  F2F.F64.F32 R36, R0 ;  /* 0x0000000000247310 */ /* 0x0001220000201800 */
[----:B------:R-:W-:Y:S05]  /*66e0*/  BRA `(.L_x_5440) ;  /* 0x0000000800ec7947 */ /* 0x000fea0003800000 */
.L_x_5445:
[----:B------:R0:W5:Y:S01]  /*66f0*/  LDG.E.64 R36, desc[UR36][R4.64] ;  /* 0x0000002404247981 */ /* 0x000162000c1e1b00 */
[----:B------:R-:W-:Y:S01]  /*6700*/  CS2R R38, SRZ ;  /* 0x0000000000267805 */ /* 0x000fe2000001ff00 */
[----:B------:R-:W-:Y:S06]  /*6710*/  BRA `(.L_x_5440) ;  /* 0x0000000800e07947 */ /* 0x000fec0003800000 */
.L_x_5435:
        /* <DEDUP_REMOVED lines=9> */
[----:B------:R-:W-:Y:S01]  /*67b0*/  CS2R R38, SRZ ;  /* 0x0000000000267805 */ /* 0x000fe2000001ff00 */
[----:B------:R-:W-:Y:S01]  /*67c0*/  IMAD.MOV.U32 R36, RZ, RZ, RZ ;  /* 0x000000ffff247224 */ /* 0x000fe200078e00ff */
[----:B----4-:R-:W-:-:S04]  /*67d0*/  ISETP.NE.AND P0, PT, R4, RZ, PT ;  /* 0x000000ff0400720c */ /* 0x010fc80003f05270 */
[----:B------:R-:W-:Y:S01]  /*67e0*/  FSEL R37, RZ, 1.875, !P0 ;  /* 0x3ff00000ff257808 */ /* 0x000fe20004000000 */
[----:B------:R-:W-:Y:S08]  /*67f0*/  BRA `(.L_x_5440) ;  /* 0x0000000800a87947 */ /* 0x000ff00003800000 */
.L_x_5449:
[----:B------:R0:W5:Y:S01]  /*6800*/  LDG.E.128 R36, desc[UR36][R4.64] ;  /* 0x0000002404247981 */ /* 0x000162000c1e1d00 */
[----:B------:R-:W-:Y:S05]  /*6810*/  BRA `(.L_x_5440) ;  /* 0x0000000800a07947 */ /* 0x000fea0003800000 */
.L_x_5448:
[----:B------:R-:W-:-:S13]  /*6820*/  ISETP.NE.AND P0, PT, R0, 0xf, PT ;  /* 0x0000000f0000780c */ /* 0x000fda0003f05270 */
[----:B------:R-:W-:Y:S05]  /*6830*/  @!P0 BRA `(.L_x_5450) ;  /* 0x0000000000ac8947 */ /* 0x000fea0003800000 */
[----:B------:R-:W-:-:S13]  /*6840*/  ISETP.NE.AND P0, PT, R0, 0x17, PT ;  /* 0x000000170000780c */ /* 0x000fda0003f05270 */
[----:B------:R-:W-:Y:S05]  /*6850*/  @!P0 BRA `(.L_x_5451) ;  /* 0x0000000000648947 */ /* 0x000fea0003800000 */
[----:B------:R-:W-:-:S13]  /*6860*/  ISETP.NE.AND P0, PT, R0, 0x18, PT ;  /* 0x000000180000780c */ /* 0x000fda0003f05270 */
[----:B------:R-:W-:Y:S05]  /*6870*/  @P0 BRA `(.L_x_5439) ;  /* 0x0000000800200947 */ /* 0x000fea0003800000 */
[----:B------:R-:W4:Y:S01]  /*6880*/  LDG.E.U8 R0, desc[UR36][R4.64] ;  /* 0x0000002404007981 */ /* 0x000f22000c1e1100 */
[----:B------:R-:W-:Y:S01]  /*6890*/  IMAD.MOV.U32 R9, RZ, RZ, -0x800000 ;  /* 0xff800000ff097424 */ /* 0x000fe200078e00ff */
[----:B------:R-:W-:Y:S01]  /*68a0*/  CS2R R38, SRZ ;  /* 0x0000000000267805 */ /* 0x000fe2000001ff00 */
        /* <DEDUP_REMOVED lines=20> */
.L_x_5451:
[----:B------:R-:W4:Y:S01]  /*69f0*/  LDG.E.U8 R4, desc[UR36][R4.64] ;  /* 0x0000002404047981 */ /* 0x000f22000c1e1100 */
[----:B------:R-:W-:Y:S01]  /*6a00*/  CS2R R38, SRZ ;  /* 0x0000000000267805 */ /* 0x000fe2000001ff00 */
        /* <DEDUP_REMOVED lines=14> */
.L_x_5450:
[----:B------:R-:W4:Y:S01]  /*6af0*/  LDG.E.U16 R0, desc[UR36][R4.64] ;  /* 0x0000002404007981 */ /* 0x000f22000c1e1500 */
[----:B------:R-:W-:Y:S01]  /*6b00*/  CS2R R38, SRZ ;  /* 0x0000000000267805 */ /* 0x000fe2000001ff00 */
[----:B----4-:R-:W-:-:S04]  /*6b10*/  IMAD.U32 R0, R0, 0x10000, RZ ;  /* 0x0001000000007824 */ /* 0x010fc800078e00ff */
[----:B------:R-:W-:-:S04]  /*6b20*/  FMUL.FTZ R0, R0, 1 ;  /* 0x3f80000000007820 */ /* 0x000fc80000410000 */
[----:B------:R0:W1:Y:S01]  /*6b30*/  F2F.F64.F32 R36, R0 ;  /* 0x0000000000247310 */ /* 0x0000620000201800 */
[----:B------:R-:W-:Y:S05]  /*6b40*/  BRA `(.L_x_5440) ;  /* 0x0000000400d47947 */ /* 0x000fea0003800000 */
.L_x_5447:
        /* <DEDUP_REMOVED lines=8> */
[----:B------:R-:W4:Y:S01]  /*6bd0*/  LDG.E.U16 R4, desc[UR36][R4.64] ;  /* 0x0000002404047981 */ /* 0x000f22000c1e1500 */
[----:B------:R-:W-:Y:S01]  /*6be0*/  CS2R R38, SRZ ;  /* 0x0000000000267805 */ /* 0x000fe2000001ff00 */
[----:B----4-:R0:W1:Y:S01]  /*6bf0*/  I2F.F64.U16 R36, R4 ;  /* 0x0000000400247312 */ /* 0x0100620000101800 */
[----:B------:R-:W-:Y:S05]  /*6c00*/  BRA `(.L_x_5440) ;  /* 0x0000000400a47947 */ /* 0x000fea0003800000 */
.L_x_5454:
        /* <DEDUP_REMOVED lines=21> */
.L_x_5458:
[----:B------:R-:W-:Y:S05]  /*6d60*/  BSYNC B1 ;  /* 0x0000000000017941 */ /* 0x000fea0003800000 */
.L_x_5457:
[----:B------:R-:W-:Y:S01]  /*6d70*/  LEA R5, R0, 0x3b800000, 0x17 ;  /* 0x3b80000000057811 */ /* 0x000fe200078eb8ff */
[----:B------:R-:W-:-:S05]  /*6d80*/  IMAD.SHL.U32 R0, R3, 0x100000, RZ ;  /* 0x0010000003007824 */ /* 0x000fca00078e00ff */
[----:B------:R-:W-:-:S07]  /*6d90*/  LOP3.LUT R0, R5, R0, R6, 0xfe, !PT ;  /* 0x0000000005007212 */ /* 0x000fce00078efe06 */
.L_x_5456:
[----:B------:R-:W-:Y:S05]  /*6da0*/  BSYNC B0 ;  /* 0x0000000000007941 */ /* 0x000fea0003800000 */
.L_x_5455:
[----:B------:R-:W-:Y:S01]  /*6db0*/  FMUL.FTZ R0, R0, 1 ;  /* 0x3f80000000007820 */ /* 0x000fe20000410000 */
[----:B------:R-:W-:-:S03]  /*6dc0*/  CS2R R38, SRZ ;  /* 0x0000000000267805 */ /* 0x000fc6000001ff00 */
[----:B------:R0:W1:Y:S01]  /*6dd0*/  F2F.F64.F32 R36, R0 ;  /* 0x0000000000247310 */ /* 0x0000620000201800 */
[----:B------:R-:W-:Y:S05]  /*6de0*/  BRA `(.L_x_5440) ;  /* 0x00000004002c7947 */ /* 0x000fea0003800000 */
.L_x_5453:
        /* <DEDUP_REMOVED lines=21> */
.L_x_5462:
[----:B------:R-:W-:Y:S05]  /*6f40*/  BSYNC B1 ;  /* 0x0000000000017941 */ /* 0x000fea0003800000 */
.L_x_5461:
[----:B------:R-:W-:Y:S01]  /*6f50*/  LEA R5, R0, 0x37800000, 0x17 ;  /* 0x3780000000057811 */ /* 0x000fe200078eb8ff */
[----:B------:R-:W-:-:S05]  /*6f60*/  IMAD.SHL.U32 R0, R3, 0x200000, RZ ;  /* 0x0020000003007824 */ /* 0x000fca00078e00ff */
[----:B------:R-:W-:-:S07]  /*6f70*/  LOP3.LUT R0, R5, R0, R6, 0xfe, !PT ;  /* 0x0000000005007212 */ /* 0x000fce00078efe06 */
.L_x_5460:
[----:B------:R-:W-:Y:S05]  /*6f80*/  BSYNC B0 ;  /* 0x0000000000007941 */ /* 0x000fea0003800000 */
.L_x_5459:
[----:B------:R-:W-:Y:S01]  /*6f90*/  FMUL.FTZ R0, R0, 1 ;  /* 0x3f80000000007820 */ /* 0x000fe20000410000 */
[----:B------:R-:W-:-:S03]  /*6fa0*/  CS2R R38, SRZ ;  /* 0x0000000000267805 */ /* 0x000fc6000001ff00 */
[----:B------:R0:W1:Y:S01]  /*6fb0*/  F2F.F64.F32 R36, R0 ;  /* 0x0000000000247310 */ /* 0x0000620000201800 */
[----:B------:R-:W-:Y:S05]  /*6fc0*/  BRA `(.L_x_5440) ;  /* 0x0000000000b47947 */ /* 0x000fea0003800000 */
.L_x_5452:
        /* <DEDUP_REMOVED lines=14> */
.L_x_5466:
[----:B------:R-:W-:Y:S05]  /*70b0*/  BSYNC B0 ;  /* 0x0000000000007941 */ /* 0x000fea0003800000 */
.L_x_5465:
[----:B------:R-:W-:Y:S01]  /*70c0*/  FMUL.FTZ R0, R0, 1 ;  /* 0x3f80000000007820 */ /* 0x000fe20000410000 */
[----:B------:R-:W-:-:S03]  /*70d0*/  CS2R R38, SRZ ;  /* 0x0000000000267805 */ /* 0x000fc6000001ff00 */
[----:B------:R0:W1:Y:S01]  /*70e0*/  F2F.F64.F32 R36, R0 ;  /* 0x0000000000247310 */ /* 0x0000620000201800 */
[----:B------:R-:W-:Y:S05]  /*70f0*/  BRA `(.L_x_5440) ;  /* 0x0000000000687947 */ /* 0x000fea0003800000 */
.L_x_5439:
        /* <DEDUP_REMOVED lines=16> */
.L_x_5467:
[----:B------:R-:W-:Y:S02]  /*7200*/  CS2R R36, SRZ ;  /* 0x0000000000247805 */ /* 0x000fe4000001ff00 */
[----:B------:R-:W-:Y:S01]  /*7210*/  CS2R R38, SRZ ;  /* 0x0000000000267805 */ /* 0x000fe2000001ff00 */
[----:B------:R-:W-:Y:S06]  /*7220*/  BRA `(.L_x_5440) ;  /* 0x00000000001c7947 */ /* 0x000fec0003800000 */
.L_x_5464:
[----:B------:R-:W4:Y:S01]  /*7230*/  LDG.E.64 R36, desc[UR36][R4.64] ;  /* 0x0000002404247981 */ /* 0x000f22000c1e1b00 */
[----:B------:R-:W-:Y:S01]  /*7240*/  CS2R R38, SRZ ;  /* 0x0000000000267805 */ /* 0x000fe2000001ff00 */
[----:B----4-:R-:W0:Y:S01]  /*7250*/  I2F.F64.U64 R36, R36 ;  /* 0x0000002400247312 */ /* 0x010e220000301800 */
[----:B------:R-:W-:Y:S05]  /*7260*/  BRA `(.L_x_5440) ;  /* 0x00000000000c7947 */ /* 0x000fea0003800000 */
.L_x_5463:
[----:B------:R-:W4:Y:S01]  /*7270*/  LDG.E R4, desc[UR36][R4.64] ;  /* 0x0000002404047981 */ /* 0x000f22000c1e1900 */
[----:B------:R-:W-:Y:S01]  /*7280*/  CS2R R38, SRZ ;  /* 0x0000000000267805 */ /* 0x000fe2000001ff00 */
[----:B----4-:R0:W1:Y:S06]  /*7290*/  I2F.F64.U32 R36, R4 ;  /* 0x0000000400247312 */ /* 0x01006c0000201800 */
.L_x_5440:
        /* <DEDUP_REMOVED lines=20> */
.L_x_5471:
[----:B------:R-:W2:Y:S02]  /*73e0*/  LDG.E.U8 R4, desc[UR36][R4.64] ;  /* 0x0000002404047981 */ /* 0x000ea4000c1e1100 */
[----:B--2---:R-:W-:-:S04]  /*73f0*/  ISETP.NE.AND P0, PT, R4, RZ, PT ;  /* 0x000000ff0400720c */ /* 0x004fc80003f05270 */
[----:B------:R-:W-:Y:S01]  /*7400*/  P2R R33, PR, RZ, 0x1 ;  /* 0x00000001ff217803 */ /* 0x000fe20000000000 */
[----:B------:R-:W-:Y:S08]  /*7410*/  BRA `(.L_x_5473) ;  /* 0x0000000c00c87947 */ /* 0x000ff00003800000 */
.L_x_5470:
        /* <DEDUP_REMOVED lines=11> */
.L_x_5475:
[----:B------:R-:W2:Y:S02]  /*74d0*/  LDG.E R4, desc[UR36][R4.64] ;  /* 0x0000002404047981 */ /* 0x000ea4000c1e1900 */
[----:B--2---:R-:W-:-:S04]  /*74e0*/  ISETP.NE.AND P0, PT, R4, RZ, PT ;  /* 0x000000ff0400720c */ /* 0x004fc80003f05270 */
[----:B------:R-:W-:Y:S01]  /*74f0*/  P2R R33, PR, RZ, 0x1 ;  /* 0x00000001ff217803 */ /* 0x000fe20000000000 */
[----:B------:R-:W-:Y:S08]  /*7500*/  BRA `(.L_x_5473) ;  /* 0x0000000c008c7947 */ /* 0x000ff00003800000 */
.L_x_5474:
[----:B------:R-:W2:Y:S02]  /*7510*/  LDG.E.U16 R4, desc[UR36][R4.64] ;  /* 0x0000002404047981 */ /* 0x000ea4000c1e1500 */
[----:B--2---:R-:W-:-:S04]  /*7520*/  ISETP.NE.AND P0, PT, R4, RZ, PT ;  /* 0x000000ff0400720c */ /* 0x004fc80003f05270 */
[----:B------:R-:W-:Y:S01]  /*7530*/  P2R R33, PR, RZ, 0x1 ;  /* 0x00000001ff217803 */ /* 0x000fe20000000000 */
[----:B------:R-:W-:Y:S08]  /*7540*/  BRA `(.L_x_5473) ;  /* 0x0000000c007c7947 */ /* 0x000ff00003800000 */
.L_x_5469:
        /* <DEDUP_REMOVED lines=10> */
.L_x_5477:
[----:B------:R-:W2:Y:S02]  /*75f0*/  LDG.E.U16 R0, desc[UR36][R4.64] ;  /* 0x0000002404007981 */ /* 0x000ea4000c1e1500 */
[----:B--2---:R-:W-:-:S05]  /*7600*/  HADD2.F32 R0, -RZ, R0.H0_H0 ;  /* 0x20000000ff007230 */ /* 0x004fca0000004100 */
[----:B------:R-:W-:-:S04]  /*7610*/  FSETP.NEU.FTZ.AND P0, PT, R0, RZ, PT ;  /* 0x000000ff0000720b */ /* 0x000fc80003f1d000 */
[----:B------:R-:W-:Y:S01]  /*7620*/  P2R R33, PR, RZ, 0x1 ;  /* 0x00000001ff217803 */ /* 0x000fe20000000000 */
[----:B------:R-:W-:Y:S08]  /*7630*/  BRA `(.L_x_5473) ;  /* 0x0000000c00407947 */ /* 0x000ff00003800000 */
.L_x_5476:
        /* <DEDUP_REMOVED lines=12> */
.L_x_5479:
        /* <DEDUP_REMOVED lines=11> */
.L_x_5478:
[----:B------:R-:W2:Y:S02]  /*77b0*/  LDG.E.64 R4, desc[UR36][R4.64] ;  /* 0x0000002404047981 */ /* 0x000ea4000c1e1b00 */
[----:B--2---:R-:W-:-:S06]  /*77c0*/  DSETP.NEU.AND P0, PT, R4, RZ, PT ;  /* 0x000000ff0400722a */ /* 0x004fcc0003f0d000 */
[----:B------:R-:W-:Y:S01]  /*77d0*/  P2R R33, PR, RZ, 0x1 ;  /* 0x00000001ff217803 */ /* 0x000fe20000000000 */
[----:B------:R-:W-:Y:S07]  /*77e0*/  BRA `(.L_x_5473) ;  /* 0x0000000800d47947 */ /* 0x000fee0003800000 */
.L_x_5468:
        /* <DEDUP_REMOVED lines=12> */
.L_x_5482:
[----:B------:R-:W2:Y:S02]  /*78b0*/  LDG.E.128 R4, desc[UR36][R4.64] ;  /* 0x0000002404047981 */ /* 0x000ea4000c1e1d00 */
[----:B--2---:R-:W-:-:S06]  /*78c0*/  DSETP.NEU.AND P0, PT, R6, RZ, PT ;  /* 0x000000ff0600722a */ /* 0x004fcc0003f0d000 */
[----:B------:R-:W-:-:S06]  /*78d0*/  DSETP.NEU.OR P0, PT, R4, RZ, P0 ;  /* 0x000000ff0400722a */ /* 0x000fcc000070d400 */
[----:B------:R-:W-:Y:S01]  /*78e0*/  P2R R33, PR, RZ, 0x1 ;  /* 0x00000001ff217803 */ /* 0x000fe20000000000 */
[----:B------:R-:W-:Y:S07]  /*78f0*/  BRA `(.L_x_5473) ;  /* 0x0000000800907947 */ /* 0x000fee0003800000 */
.L_x_5481:
        /* <DEDUP_REMOVED lines=28> */
.L_x_5484:
[----:B------:R-:W2:Y:S02]  /*7ac0*/  LDG.E.U8 R4, desc[UR36][R4.64] ;  /* 0x0000002404047981 */ /* 0x000ea4000c1e1100 */
[----:B--2---:R-:W-:-:S05]  /*7ad0*/  IMAD.SHL.U32 R0, R4, 0x2000000, RZ ;  /* 0x0200000004007824 */ /* 0x004fca00078e00ff */
[----:B------:R-:W-:-:S13]  /*7ae0*/  ISETP.GE.U32.AND P0, PT, R0, 0x8000000, PT ;  /* 0x080000000000780c */ /* 0x000fda0003f06070 */
[C---:B------:R-:W-:Y:S02]  /*7af0*/  @P0 IMAD.SHL.U32 R3, R4.reuse, 0x200000, RZ ;  /* 0x0020000004030824 */ /* 0x040fe400078e00ff */
[----:B------:R-:W-:-:S03]  /*7b00*/  @!P0 IMAD.SHL.U32 R0, R4, 0x100, RZ ;  /* 0x0000010004008824 */ /* 0x000fc600078e00ff */
[----:B------:R-:W-:Y:S02]  /*7b10*/  @P0 LOP3.LUT R3, R3, 0xfe00000, RZ, 0xc0, !PT ;  /* 0x0fe0000003030812 */ /* 0x000fe400078ec0ff */
        /* <DEDUP_REMOVED lines=10> */
.L_x_5483:
[----:B------:R-:W2:Y:S02]  /*7bc0*/  LDG.E.U16 R0, desc[UR36][R4.64] ;  /* 0x0000002404007981 */ /* 0x000ea4000c1e1500 */
[----:B--2---:R-:W-:-:S05]  /*7bd0*/  IMAD.U32 R0, R0, 0x10000, RZ ;  /* 0x0001000000007824 */ /* 0x004fca00078e00ff */
[----:B------:R-:W-:-:S04]  /*7be0*/  FSETP.NEU.FTZ.AND P0, PT, R0, RZ, PT ;  /* 0x000000ff0000720b */ /* 0x000fc80003f1d000 */
[----:B------:R-:W-:Y:S01]  /*7bf0*/  P2R R33, PR, RZ, 0x1 ;  /* 0x00000001ff217803 */ /* 0x000fe20000000000 */
[----:B------:R-:W-:Y:S08]  /*7c00*/  BRA `(.L_x_5473) ;  /* 0x0000000400cc7947 */ /* 0x000ff00003800000 */
.L_x_5480:
        /* <DEDUP_REMOVED lines=12> */
.L_x_5487:
        /* <DEDUP_REMOVED lines=21> */
.L_x_5491:
[----:B------:R-:W-:Y:S05]  /*7e20*/  BSYNC B1 ;  /* 0x0000000000017941 */ /* 0x000fea0003800000 */
.L_x_5490:
[----:B------:R-:W-:Y:S01]  /*7e30*/  LEA R5, R0, 0x3b800000, 0x17 ;  /* 0x3b80000000057811 */ /* 0x000fe200078eb8ff */
[----:B------:R-:W-:-:S05]  /*7e40*/  IMAD.SHL.U32 R0, R3, 0x100000, RZ ;  /* 0x0010000003007824 */ /* 0x000fca00078e00ff */
[----:B------:R-:W-:-:S07]  /*7e50*/  LOP3.LUT R0, R5, R0, R6, 0xfe, !PT ;  /* 0x0000000005007212 */ /* 0x000fce00078efe06 */
.L_x_5489:
[----:B------:R-:W-:Y:S05]  /*7e60*/  BSYNC B0 ;  /* 0x0000000000007941 */ /* 0x000fea0003800000 */
.L_x_5488:
[----:B------:R-:W-:-:S04]  /*7e70*/  FSETP.NEU.FTZ.AND P0, PT, R0, RZ, PT ;  /* 0x000000ff0000720b */ /* 0x000fc80003f1d000 */
[----:B------:R-:W-:Y:S01]  /*7e80*/  P2R R33, PR, RZ, 0x1 ;  /* 0x00000001ff217803 */ /* 0x000fe20000000000 */
[----:B------:R-:W-:Y:S08]  /*7e90*/  BRA `(.L_x_5473) ;  /* 0x0000000400287947 */ /* 0x000ff00003800000 */
.L_x_5486:
        /* <DEDUP_REMOVED lines=21> */
.L_x_5495:
[----:B------:R-:W-:Y:S05]  /*7ff0*/  BSYNC B1 ;  /* 0x0000000000017941 */ /* 0x000fea0003800000 */
.L_x_5494:
[----:B------:R-:W-:Y:S01]  /*8000*/  LEA R5, R0, 0x37800000, 0x17 ;  /* 0x3780000000057811 */ /* 0x000fe200078eb8ff */
[----:B------:R-:W-:-:S05]  /*8010*/  IMAD.SHL.U32 R0, R3, 0x200000, RZ ;  /* 0x0020000003007824 */ /* 0x000fca00078e00ff */
[----:B------:R-:W-:-:S07]  /*8020*/  LOP3.LUT R0, R5, R0, R6, 0xfe, !PT ;  /* 0x0000000005007212 */ /* 0x000fce00078efe06 */
.L_x_5493:
[----:B------:R-:W-:Y:S05]  /*8030*/  BSYNC B0 ;  /* 0x0000000000007941 */ /* 0x000fea0003800000 */
.L_x_5492:
[----:B------:R-:W-:-:S04]  /*8040*/  FSETP.NEU.FTZ.AND P0, PT, R0, RZ, PT ;  /* 0x000000ff0000720b */ /* 0x000fc80003f1d000 */
[----:B------:R-:W-:Y:S01]  /*8050*/  P2R R33, PR, RZ, 0x1 ;  /* 0x00000001ff217803 */ /* 0x000fe20000000000 */
[----:B------:R-:W-:Y:S08]  /*8060*/  BRA `(.L_x_5473) ;  /* 0x0000000000b47947 */ /* 0x000ff00003800000 */
.L_x_5485:
        /* <DEDUP_REMOVED lines=14> */
.L_x_5499:
[----:B------:R-:W-:Y:S05]  /*8150*/  BSYNC B0 ;  /* 0x0000000000007941 */ /* 0x000fea0003800000 */
.L_x_5498:
[----:B------:R-:W-:-:S04]  /*8160*/  FSETP.NEU.FTZ.AND P0, PT, R0, RZ, PT ;  /* 0x000000ff0000720b */ /* 0x000fc80003f1d000 */
[----:B------:R-:W-:Y:S01]  /*8170*/  P2R R33, PR, RZ, 0x1 ;  /* 0x00000001ff217803 */ /* 0x000fe20000000000 */
[----:B------:R-:W-:Y:S08]  /*8180*/  BRA `(.L_x_5473) ;  /* 0x00000000006c7947 */ /* 0x000ff00003800000 */
.L_x_5472:
        /* <DEDUP_REMOVED lines=15> */
[----:B012345:R-:W-:Y:S05]  /*8280*/  CALL.ABS.NOINC R14 ;  /* 0x000000000e007343 */ /* 0x03ffea0003c00000 */
.L_x_5500:
[----:B------:R-:W-:-:S04]  /*8290*/  PLOP3.LUT P0, PT, PT, PT, PT, 0x8, 0x0 ;  /* 0x000000000000781c */ /* 0x000fc80003f0e170 */
[----:B------:R-:W-:Y:S01]  /*82a0*/  P2R R33, PR, RZ, 0x1 ;  /* 0x00000001ff217803 */ /* 0x000fe20000000000 */
[----:B------:R-:W-:Y:S08]  /*82b0*/  BRA `(.L_x_5473) ;  /* 0x0000000000207947 */ /* 0x000ff00003800000 */
.L_x_5497:
[----:B------:R-:W2:Y:S02]  /*82c0*/  LDG.E.64 R4, desc[UR36][R4.64] ;  /* 0x0000002404047981 */ /* 0x000ea4000c1e1b00 */
[----:B--2---:R-:W-:-:S04]  /*82d0*/  ISETP.NE.U32.AND P0, PT, R4, RZ, PT ;  /* 0x000000ff0400720c */ /* 0x004fc80003f05070 */
[----:B------:R-:W-:-:S04]  /*82e0*/  ISETP.NE.AND.EX P0, PT, R5, RZ, PT, P0 ;  /* 0x000000ff0500720c */ /* 0x000fc80003f05300 */
[----:B------:R-:W-:Y:S01]  /*82f0*/  P2R R33, PR, RZ, 0x1 ;  /* 0x00000001ff217803 */ /* 0x000fe20000000000 */
[----:B------:R-:W-:Y:S08]  /*8300*/  BRA `(.L_x_5473) ;  /* 0x00000000000c7947 */ /* 0x000ff00003800000 */
.L_x_5496:
[----:B------:R-:W2:Y:S02]  /*8310*/  LDG.E R4, desc[UR36][R4.64] ;  /* 0x0000002404047981 */ /* 0x000ea4000c1e1900 */
[----:B--2---:R-:W-:-:S04]  /*8320*/  ISETP.NE.AND P0, PT, R4, RZ, PT ;  /* 0x000000ff0400720c */ /* 0x004fc80003f05270 */
[----:B------:R-:W-:-:S09]  /*8330*/  P2R R33, PR, RZ, 0x1 ;  /* 0x00000001ff217803 */ /* 0x000fd20000000000 */
.L_x_5473:
        /* <DEDUP_REMOVED lines=19> */
.L_x_5504:
[----:B------:R0:W5:Y:S01]  /*8470*/  LDG.E.U8 R48, desc[UR36][R4.64] ;  /* 0x0000002404307981 */ /* 0x000162000c1e1100 */
[----:B------:R-:W-:Y:S01]  /*8480*/  IMAD.MOV.U32 R49, RZ, RZ, RZ ;  /* 0x000000ffff317224 */ /* 0x000fe200078e00ff */
[----:B------:R-:W-:Y:S06]  /*8490*/  BRA `(.L_x_5506) ;  /* 0x0000000c00487947 */ /* 0x000fec0003800000 */
.L_x_5503:
        /* <DEDUP_REMOVED lines=8> */
.L_x_5508:
[----:B------:R-:W2:Y:S02]  /*8520*/  LDG.E R48, desc[UR36][R4.64] ;  /* 0x0000002404307981 */ /* 0x000ea4000c1e1900 */
[----:B--2---:R-:W-:Y:S01]  /*8530*/  SHF.R.S32.HI R49, RZ, 0x1f, R48 ;  /* 0x0000001fff317819 */ /* 0x004fe20000011430 */
[----:B------:R-:W-:Y:S06]  /*8540*/  BRA `(.L_x_5506) ;  /* 0x0000000c001c7947 */ /* 0x000fec0003800000 */
.L_x_5507:
[----:B------:R-:W2:Y:S02]  /*8550*/  LDG.E.S16 R48, desc[UR36][R4.64] ;  /* 0x0000002404307981 */ /* 0x000ea4000c1e1700 */
[----:B--2---:R-:W-:Y:S01]  /*8560*/  SHF.R.S32.HI R49, RZ, 0x1f, R48 ;  /* 0x0000001fff317819 */ /* 0x004fe20000011430 */
[----:B------:R-:W-:Y:S06]  /*8570*/  BRA `(.L_x_5506) ;  /* 0x0000000c00107947 */ /* 0x000fec0003800000 */
.L_x_5502:
        /* <DEDUP_REMOVED lines=9> */
.L_x_5510:
[----:B------:R-:W2:Y:S02]  /*8610*/  LDG.E.U16 R4, desc[UR36][R4.64] ;  /* 0x0000002404047981 */ /* 0x000ea4000c1e1500 */
[----:B--2---:R-:W-:-:S06]  /*8620*/  HADD2.F32 R48, -RZ, R4.H0_H0 ;  /* 0x20000004ff307230 */ /* 0x004fcc0000004100 */
[----:B------:R-:W0:Y:S01]  /*8630*/  F2I.S64.TRUNC R48, R48 ;  /* 0x0000003000307311 */ /* 0x000e22000020d900 */
[----:B------:R-:W-:Y:S05]  /*8640*/  BRA `(.L_x_5506) ;  /* 0x0000000800dc7947 */ /* 0x000fea0003800000 */
.L_x_5509:
        /* <DEDUP_REMOVED lines=9> */
.L_x_5512:
[----:B------:R-:W2:Y:S02]  /*86e0*/  LDG.E.U16 R4, desc[UR36][R4.64] ;  /* 0x0000002404047981 */ /* 0x000ea4000c1e1500 */
[----:B--2---:R-:W-:-:S06]  /*86f0*/  HADD2.F32 R48, -RZ, R4.H0_H0 ;  /* 0x20000004ff307230 */ /* 0x004fcc0000004100 */
[----:B------:R-:W0:Y:S01]  /*8700*/  F2I.S64.TRUNC R48, R48 ;  /* 0x0000003000307311 */ /* 0x000e22000020d900 */
[----:B------:R-:W-:Y:S05]  /*8710*/  BRA `(.L_x_5506) ;  /* 0x0000000800a87947 */ /* 0x000fea0003800000 */
.L_x_5511:
[----:B------:R-:W2:Y:S02]  /*8720*/  LDG.E.64 R4, desc[UR36][R4.64] ;  /* 0x0000002404047981 */ /* 0x000ea4000c1e1b00 */
[----:B--2---:R0:W2:Y:S01]  /*8730*/  F2I.S64.F64.TRUNC R48, R4 ;  /* 0x0000000400307311 */ /* 0x0040a2000030d900 */
[----:B------:R-:W-:Y:S05]  /*8740*/  BRA `(.L_x_5506) ;  /* 0x00000008009c7947 */ /* 0x000fea0003800000 */
.L_x_5501:
        /* <DEDUP_REMOVED lines=13> */
.L_x_5515:
[----:B------:R-:W2:Y:S02]  /*8820*/  LDG.E.64 R4, desc[UR36][R4.64] ;  /* 0x0000002404047981 */ /* 0x000ea4000c1e1b00 */
[----:B--2---:R0:W2:Y:S01]  /*8830*/  F2I.S64.F64.TRUNC R48, R4 ;  /* 0x0000000400307311 */ /* 0x0040a2000030d900 */
[----:B------:R-:W-:Y:S05]  /*8840*/  BRA `(.L_x_5506) ;  /* 0x00000008005c7947 */ /* 0x000fea0003800000 */
.L_x_5514:
        /* <DEDUP_REMOVED lines=27> */
.L_x_5517:
        /* <DEDUP_REMOVED lines=12> */
[----:B------:R0:W2:Y:S01]  /*8ac0*/  F2I.S64.TRUNC R48, R0 ;  /* 0x0000000000307311 */ /* 0x0000a2000020d900 */
[----:B------:R-:W-:Y:S05]  /*8ad0*/  BRA `(.L_x_5506) ;  /* 0x0000000400b87947 */ /* 0x000fea0003800000 */
.L_x_5516:
[----:B------:R-:W2:Y:S02]  /*8ae0*/  LDG.E.U16 R48, desc[UR36][R4.64] ;  /* 0x0000002404307981 */ /* 0x000ea4000c1e1500 */
[----:B--2---:R-:W-:-:S06]  /*8af0*/  IMAD.U32 R48, R48, 0x10000, RZ ;  /* 0x0001000030307824 */ /* 0x004fcc00078e00ff */
[----:B------:R-:W0:Y:S01]  /*8b00*/  F2I.S64.TRUNC R48, R48 ;  /* 0x0000003000307311 */ /* 0x000e22000020d900 */
[----:B------:R-:W-:Y:S05]  /*8b10*/  BRA `(.L_x_5506) ;  /* 0x0000000400a87947 */ /* 0x000fea0003800000 */
.L_x_5513:
        /* <DEDUP_REMOVED lines=11> */
.L_x_5520:
        /* <DEDUP_REMOVED lines=21> */
.L_x_5524:
[----:B------:R-:W-:Y:S05]  /*8d20*/  BSYNC B1 ;  /* 0x0000000000017941 */ /* 0x000fea0003800000 */
.L_x_5523:
[----:B------:R-:W-:Y:S01]  /*8d30*/  IMAD.SHL.U32 R3, R3, 0x100000, RZ ;  /* 0x0010000003037824 */ /* 0x000fe200078e00ff */
[----:B------:R-:W-:-:S04]  /*8d40*/  LEA R5, R0, 0x3b800000, 0x17 ;  /* 0x3b80000000057811 */ /* 0x000fc800078eb8ff */
[----:B------:R-:W-:-:S07]  /*8d50*/  LOP3.LUT R48, R5, R3, R48, 0xfe, !PT ;  /* 0x0000000305307212 */ /* 0x000fce00078efe30 */
.L_x_5522:
[----:B------:R-:W-:Y:S05]  /*8d60*/  BSYNC B0 ;  /* 0x0000000000007941 */ /* 0x000fea0003800000 */
.L_x_5521:
[----:B------:R-:W0:Y:S01]  /*8d70*/  F2I.S64.TRUNC R48, R48 ;  /* 0x0000003000307311 */ /* 0x000e22000020d900 */
[----:B------:R-:W-:Y:S05]  /*8d80*/  BRA `(.L_x_5506) ;  /* 0x00000004000c7947 */ /* 0x000fea0003800000 */
.L_x_5519:
        /* <DEDUP_REMOVED lines=21> */
.L_x_5528:
[----:B------:R-:W-:Y:S05]  /*8ee0*/  BSYNC B1 ;  /* 0x0000000000017941 */ /* 0x000fea0003800000 */
.L_x_5527:
[----:B------:R-:W-:Y:S01]  /*8ef0*/  IMAD.SHL.U32 R3, R3, 0x200000, RZ ;  /* 0x0020000003037824 */ /* 0x000fe200078e00ff */
[----:B------:R-:W-:-:S04]  /*8f00*/  LEA R5, R0, 0x37800000, 0x17 ;  /* 0x3780000000057811 */ /* 0x000fc800078eb8ff */
[----:B------:R-:W-:-:S07]  /*8f10*/  LOP3.LUT R48, R5, R3, R48, 0xfe, !PT ;  /* 0x0000000305307212 */ /* 0x000fce00078efe30 */
.L_x_5526:
[----:B------:R-:W-:Y:S05]  /*8f20*/  BSYNC B0 ;  /* 0x0000000000007941 */ /* 0x000fea0003800000 */
.L_x_5525:
[----:B------:R-:W0:Y:S01]  /*8f30*/  F2I.S64.TRUNC R48, R48 ;  /* 0x0000003000307311 */ /* 0x000e22000020d900 */
[----:B------:R-:W-:Y:S05]  /*8f40*/  BRA `(.L_x_5506) ;  /* 0x00000000009c7947 */ /* 0x000fea0003800000 */
.L_x_5518:
        /* <DEDUP_REMOVED lines=14> */
.L_x_5532:
[----:B------:R-:W-:Y:S05]  /*9030*/  BSYNC B0 ;  /* 0x0000000000007941 */ /* 0x000fea0003800000 */
.L_x_5531:
[----:B------:R-:W0:Y:S01]  /*9040*/  F2I.S64.TRUNC R48, R48 ;  /* 0x0000003000307311 */ /* 0x000e22000020d900 */
[----:B------:R-:W-:Y:S05]  /*9050*/  BRA `(.L_x_5506) ;  /* 0x0000000000587947 */ /* 0x000fea0003800000 */
.L_x_5505:
        /* <DEDUP_REMOVED lines=16> */
.L_x_5533:
[----:B------:R-:W-:Y:S01]  /*9160*/  CS2R R48, SRZ ;  /* 0x0000000000307805 */ /* 0x000fe2000001ff00 */
[----:B------:R-:W-:Y:S06]  /*9170*/  BRA `(.L_x_5506) ;  /* 0x0000000000107947 */ /* 0x000fec0003800000 */
.L_x_5530:
[----:B------:R0:W5:Y:S01]  /*9180*/  LDG.E.64 R48, desc[UR36][R4.64] ;  /* 0x0000002404307981 */ /* 0x000162000c1e1b00 */
[----:B------:R-:W-:Y:S05]  /*9190*/  BRA `(.L_x_5506) ;  /* 0x0000000000087947 */ /* 0x000fea0003800000 */
.L_x_5529:
[----:B------:R0:W5:Y:S01]  /*91a0*/  LDG.E R48, desc[UR36][R4.64] ;  /* 0x0000002404307981 */ /* 0x000162000c1e1900 */
[----:B------:R-:W-:-:S07]  /*91b0*/  IMAD.MOV.U32 R49, RZ, RZ, RZ ;  /* 0x000000ffff317224 */ /* 0x000fce00078e00ff */
.L_x_5506:
[----:B------:R-:W-:Y:S01]  /*91c0*/  ISETP.NE.AND P0, PT, R33, RZ, PT ;  /* 0x000000ff2100720c */ /* 0x000fe20003f05270 */
[----:B------:R-:W-:-:S03]  /*91d0*/  VIADD R23, R23, 0x80 ;  /* 0x0000008017177836 */ /* 0x000fc60000000000 */
[----:B------:R-:W-:-:S09]  /*91e0*/  SEL R41, RZ, 0x1, !P0 ;  /* 0x00000001ff297807 */ /* 0x000fd20004000000 */
.L_x_5434:
[----:B------:R-:W-:Y:S05]  /*91f0*/  BSYNC B6 ;  /* 0x0000000000067941 */ /* 0x000fea0003800000 */
.L_x_5433:
[----:B------:R-:W-:Y:S01]  /*9200*/  ISETP.GE.AND P0, PT, R23, R32, PT ;  /* 0x000000201700720c */ /* 0x000fe20003f06270 */
[----:B------:R-:W-:Y:S01]  /*9210*/  BSSY B6, `(.L_x_5534) ;  /* 0x00002ec000067945 */ /* 0x000fe20003800000 */
[----:B------:R-:W-:Y:S02]  /*9220*/  PRMT R40, RZ, 0x7610, R40 ;  /* 0x00007610ff287816 */ /* 0x000fe40000000028 */
[----:B------:R-:W-:Y:S02]  /*9230*/  CS2R R34, SRZ ;  /* 0x0000000000227805 */ /* 0x000fe4000001ff00 */
[----:B------:R-:W-:-:S07]  /*9240*/  CS2R R32, SRZ ;  /* 0x0000000000207805 */ /* 0x000fce000001ff00 */
[----:B------:R-:W-:Y:S05]  /*9250*/  @P0 BRA `(.L_x_5535) ;  /* 0x0000002c009c0947 */ /* 0x000fea0003800000 */
[----:B012---:R-:W0:Y:S01]  /*9260*/  LDC.64 R4, c[0x0][0x230] ;  /* 0x00008c00ff047b82 */ /* 0x007e220000000a00 */
        /* <DEDUP_REMOVED lines=20> */
.L_x_5539:
[----:B------:R-:W2:Y:S01]  /*93b0*/  LDG.E.U8 R4, desc[UR36][R4.64] ;  /* 0x0000002404047981 */ /* 0x000ea2000c1e1100 */
[----:B------:R-:W-:Y:S01]  /*93c0*/  CS2R R34, SRZ ;  /* 0x0000000000227805 */ /* 0x000fe2000001ff00 */
[----:B--2---:R0:W1:Y:S01]  /*93d0*/  I2F.F64.U16 R32, R4 ;  /* 0x0000000400207312 */ /* 0x0040620000101800 */
[----:B------:R-:W-:Y:S05]  /*93e0*/  BRA `(.L_x_5541) ;  /* 0x0000000c00c87947 */ /* 0x000fea0003800000 */
.L_x_5538:
        /* <DEDUP_REMOVED lines=10> */
.L_x_5543:
[----:B------:R-:W2:Y:S01]  /*9490*/  LDG.E R4, desc[UR36][R4.64] ;  /* 0x0000002404047981 */ /* 0x000ea2000c1e1900 */
[----:B------:R-:W-:Y:S01]  /*94a0*/  CS2R R34, SRZ ;  /* 0x0000000000227805 */ /* 0x000fe2000001ff00 */
[----:B--2---:R0:W1:Y:S01]  /*94b0*/  I2F.F64 R32, R4 ;  /* 0x0000000400207312 */ /* 0x0040620000201c00 */
[----:B------:R-:W-:Y:S05]  /*94c0*/  BRA `(.L_x_5541) ;  /* 0x0000000c00907947 */ /* 0x000fea0003800000 */
.L_x_5542:
[----:B------:R-:W2:Y:S01]  /*94d0*/  LDG.E.U16 R4, desc[UR36][R4.64] ;  /* 0x0000002404047981 */ /* 0x000ea2000c1e1500 */
[----:B------:R-:W-:Y:S01]  /*94e0*/  CS2R R34, SRZ ;  /* 0x0000000000227805 */ /* 0x000fe2000001ff00 */
[----:B--2---:R0:W1:Y:S01]  /*94f0*/  I2F.F64.S16 R32, R4 ;  /* 0x0000000400207312 */ /* 0x0040620000101c00 */
[----:B------:R-:W-:Y:S05]  /*9500*/  BRA `(.L_x_5541) ;  /* 0x0000000c00807947 */ /* 0x000fea0003800000 */
.L_x_5537:
        /* <DEDUP_REMOVED lines=11> */
.L_x_5545:
[----:B------:R-:W2:Y:S01]  /*95c0*/  LDG.E.U16 R0, desc[UR36][R4.64] ;  /* 0x0000002404007981 */ /* 0x000ea2000c1e1500 */
[----:B------:R-:W-:Y:S01]  /*95d0*/  CS2R R34, SRZ ;  /* 0x0000000000227805 */ /* 0x000fe2000001ff00 */
[----:B--2---:R-:W-:-:S05]  /*95e0*/  HADD2.F32 R0, -RZ, R0.H0_H0 ;  /* 0x20000000ff007230 */ /* 0x004fca0000004100 */
[----:B------:R-:W-:-:S04]  /*95f0*/  FMUL.FTZ R0, R0, 1 ;  /* 0x3f80000000007820 */ /* 0x000fc80000410000 */
[----:B------:R0:W1:Y:S01]  /*9600*/  F2F.F64.F32 R32, R0 ;  /* 0x0000000000207310 */ /* 0x0000620000201800 */
[----:B------:R-:W-:Y:S05]  /*9610*/  BRA `(.L_x_5541) ;  /* 0x0000000c003c7947 */ /* 0x000fea0003800000 */
.L_x_5544:
        /* <DEDUP_REMOVED lines=12> */
.L_x_5547:
        /* <DEDUP_REMOVED lines=8> */
.L_x_5546:
[----:B------:R0:W5:Y:S01]  /*9760*/  LDG.E.64 R32, desc[UR36][R4.64] ;  /* 0x0000002404207981 */ /* 0x000162000c1e1b00 */
[----:B------:R-:W-:Y:S01]  /*9770*/  CS2R R34, SRZ ;  /* 0x0000000000227805 */ /* 0x000fe2000001ff00 */
[----:B------:R-:W-:Y:S06]  /*9780*/  BRA `(.L_x_5541) ;  /* 0x0000000800e07947 */ /* 0x000fec0003800000 */
.L_x_5536:
        /* <DEDUP_REMOVED lines=14> */
.L_x_5550:
[----:B------:R0:W5:Y:S01]  /*9870*/  LDG.E.128 R32, desc[UR36][R4.64] ;  /* 0x0000002404207981 */ /* 0x000162000c1e1d00 */
[----:B------:R-:W-:Y:S05]  /*9880*/  BRA `(.L_x_5541) ;  /* 0x0000000800a07947 */ /* 0x000fea0003800000 */
.L_x_5549:
        /* <DEDUP_REMOVED lines=25> */
[----:B------:R-:W-:-:S05]  /*9a20*/  LOP3.LUT R3, R3, 0x80000000, R0, 0xf8, !PT ;  /* 0x8000000003037812 */ /* 0x000fca00078ef800 */
[----:B------:R-:W-:-:S04]  /*9a30*/  FMUL.FTZ R3, R3, 1 ;  /* 0x3f80000003037820 */ /* 0x000fc80000410000 */
[----:B------:R0:W1:Y:S01]  /*9a40*/  F2F.F64.F32 R32, R3 ;  /* 0x0000000300207310 */ /* 0x0000620000201800 */
[----:B------:R-:W-:Y:S05]  /*9a50*/  BRA `(.L_x_5541) ;  /* 0x00000008002c7947 */ /* 0x000fea0003800000 */
.L_x_5552:
[----:B------:R-:W2:Y:S01]  /*9a60*/  LDG.E.U8 R3, desc[UR36][R4.64] ;  /* 0x0000002404037981 */ /* 0x000ea2000c1e1100 */
[----:B------:R-:W-:Y:S01]  /*9a70*/  CS2R R34, SRZ ;  /* 0x0000000000227805 */ /* 0x000fe2000001ff00 */
        /* <DEDUP_REMOVED lines=14> */
.L_x_5551:
[----:B------:R-:W2:Y:S01]  /*9b60*/  LDG.E.U16 R0, desc[UR36][R4.64] ;  /* 0x0000002404007981 */ /* 0x000ea2000c1e1500 */
[----:B------:R-:W-:Y:S01]  /*9b70*/  CS2R R34, SRZ ;  /* 0x0000000000227805 */ /* 0x000fe2000001ff00 */
[----:B--2---:R-:W-:-:S04]  /*9b80*/  IMAD.U32 R0, R0, 0x10000, RZ ;  /* 0x0001000000007824 */ /* 0x004fc800078e00ff */
[----:B------:R-:W-:-:S04]  /*9b90*/  FMUL.FTZ R0, R0, 1 ;  /* 0x3f80000000007820 */ /* 0x000fc80000410000 */
[----:B------:R0:W1:Y:S01]  /*9ba0*/  F2F.F64.F32 R32, R0 ;  /* 0x0000000000207310 */ /* 0x0000620000201800 */
[----:B------:R-:W-:Y:S05]  /*9bb0*/  BRA `(.L_x_5541) ;  /* 0x0000000400d47947 */ /* 0x000fea0003800000 */
.L_x_5548:
        /* <DEDUP_REMOVED lines=10> */
[----:B--2---:R2:W4:Y:S01]  /*9c60*/  I2F.F64.U16 R32, R4 ;  /* 0x0000000400207312 */ /* 0x0045220000101800 */
[----:B------:R-:W-:Y:S05]  /*9c70*/  BRA `(.L_x_5541) ;  /* 0x0000000400a47947 */ /* 0x000fea0003800000 */
.L_x_5555:
        /* <DEDUP_REMOVED lines=21> */
.L_x_5559:
[----:B------:R-:W-:Y:S05]  /*9dd0*/  BSYNC B1 ;  /* 0x0000000000017941 */ /* 0x000fea0003800000 */
.L_x_5558:
[----:B------:R-:W-:Y:S01]  /*9de0*/  LEA R3, R0, 0x3b800000, 0x17 ;  /* 0x3b80000000037811 */ /* 0x000fe200078eb8ff */
[----:B------:R-:W-:-:S05]  /*9df0*/  IMAD.SHL.U32 R0, R2, 0x100000, RZ ;  /* 0x0010000002007824 */ /* 0x000fca00078e00ff */
[----:B------:R-:W-:-:S07]  /*9e00*/  LOP3.LUT R0, R3, R0, R4, 0xfe, !PT ;  /* 0x0000000003007212 */ /* 0x000fce00078efe04 */
.L_x_5557:
[----:B------:R-:W-:Y:S05]  /*9e10*/  BSYNC B0 ;  /* 0x0000000000007941 */ /* 0x000fea0003800000 */
.L_x_5556:
[----:B------:R-:W-:Y:S01]  /*9e20*/  FMUL.FTZ R0, R0, 1 ;  /* 0x3f80000000007820 */ /* 0x000fe20000410000 */
[----:B------:R-:W-:-:S03]  /*9e30*/  CS2R R34, SRZ ;  /* 0x0000000000227805 */ /* 0x000fc6000001ff00 */
[----:B------:R0:W1:Y:S01]  /*9e40*/  F2F.F64.F32 R32, R0 ;  /* 0x0000000000207310 */ /* 0x0000620000201800 */
[----:B------:R-:W-:Y:S05]  /*9e50*/  BRA `(.L_x_5541) ;  /* 0x00000004002c7947 */ /* 0x000fea0003800000 */
.L_x_5554:
        /* <DEDUP_REMOVED lines=21> */
.L_x_5563:
[----:B------:R-:W-:Y:S05]  /*9fb0*/  BSYNC B1 ;  /* 0x0000000000017941 */ /* 0x000fea0003800000 */
.L_x_5562:
[----:B------:R-:W-:Y:S01]  /*9fc0*/  LEA R3, R0, 0x37800000, 0x17 ;  /* 0x3780000000037811 */ /* 0x000fe200078eb8ff */
[----:B------:R-:W-:-:S05]  /*9fd0*/  IMAD.SHL.U32 R0, R2, 0x200000, RZ ;  /* 0x0020000002007824 */ /* 0x000fca00078e00ff */
[----:B------:R-:W-:-:S07]  /*9fe0*/  LOP3.LUT R0, R3, R0, R4, 0xfe, !PT ;  /* 0x0000000003007212 */ /* 0x000fce00078efe04 */
.L_x_5561:
[----:B------:R-:W-:Y:S05]  /*9ff0*/  BSYNC B0 ;  /* 0x0000000000007941 */ /* 0x000fea0003800000 */
.L_x_5560:
[----:B------:R-:W-:Y:S01]  /*a000*/  FMUL.FTZ R0, R0, 1 ;  /* 0x3f80000000007820 */ /* 0x000fe20000410000 */
[----:B------:R-:W-:-:S03]  /*a010*/  CS2R R34, SRZ ;  /* 0x0000000000227805 */ /* 0x000fc6000001ff00 */
[----:B------:R0:W1:Y:S01]  /*a020*/  F2F.F64.F32 R32, R0 ;  /* 0x0000000000207310 */ /* 0x0000620000201800 */
[----:B------:R-:W-:Y:S05]  /*a030*/  BRA `(.L_x_5541) ;  /* 0x0000000000b47947 */ /* 0x000fea0003800000 */
.L_x_5553:
        /* <DEDUP_REMOVED lines=14> */
.L_x_5567:
[----:B------:R-:W-:Y:S05]  /*a120*/  BSYNC B0 ;  /* 0x0000000000007941 */ /* 0x000fea0003800000 */
.L_x_5566:
[----:B------:R-:W-:Y:S01]  /*a130*/  FMUL.FTZ R0, R0, 1 ;  /* 0x3f80000000007820 */ /* 0x000fe20000410000 */
[----:B------:R-:W-:-:S03]  /*a140*/  CS2R R34, SRZ ;  /* 0x0000000000227805 */ /* 0x000fc6000001ff00 */
[----:B------:R0:W1:Y:S01]  /*a150*/  F2F.F64.F32 R32, R0 ;  /* 0x0000000000207310 */ /* 0x0000620000201800 */
[----:B------:R-:W-:Y:S05]  /*a160*/  BRA `(.L_x_5541) ;  /* 0x0000000000687947 */ /* 0x000fea0003800000 */
.L_x_5540:
        /* <DEDUP_REMOVED lines=16> */
.L_x_5568:
[----:B------:R-:W-:Y:S02]  /*a270*/  CS2R R32, SRZ ;  /* 0x0000000000207805 */ /* 0x000fe4000001ff00 */
[----:B------:R-:W-:Y:S01]  /*a280*/  CS2R R34, SRZ ;  /* 0x0000000000227805 */ /* 0x000fe2000001ff00 */
[----:B------:R-:W-:Y:S06]  /*a290*/  BRA `(.L_x_5541) ;  /* 0x00000000001c7947 */ /* 0x000fec0003800000 */
.L_x_5565:
[----:B------:R-:W2:Y:S01]  /*a2a0*/  LDG.E.64 R32, desc[UR36][R4.64] ;  /* 0x0000002404207981 */ /* 0x000ea2000c1e1b00 */
[----:B------:R-:W-:Y:S01]  /*a2b0*/  CS2R R34, SRZ ;  /* 0x0000000000227805 */ /* 0x000fe2000001ff00 */
[----:B--2---:R-:W0:Y:S01]  /*a2c0*/  I2F.F64.U64 R32, R32 ;  /* 0x0000002000207312 */ /* 0x004e220000301800 */
[----:B------:R-:W-:Y:S05]  /*a2d0*/  BRA `(.L_x_5541) ;  /* 0x00000000000c7947 */ /* 0x000fea0003800000 */
.L_x_5564:
[----:B------:R-:W2:Y:S01]  /*a2e0*/  LDG.E R4, desc[UR36][R4.64] ;  /* 0x0000002404047981 */ /* 0x000ea2000c1e1900 */
[----:B------:R-:W-:Y:S01]  /*a2f0*/  CS2R R34, SRZ ;  /* 0x0000000000227805 */ /* 0x000fe2000001ff00 */
[----:B--2---:R0:W1:Y:S06]  /*a300*/  I2F.F64.U32 R32, R4 ;  /* 0x0000000400207312 */ /* 0x00406c0000201800 */
.L_x_5541:
        /* <DEDUP_REMOVED lines=19> */
.L_x_5572:
[----:B------:R-:W2:Y:S02]  /*a440*/  LDG.E.U8 R2, desc[UR36][R2.64] ;  /* 0x0000002402027981 */ /* 0x000ea4000c1e1100 */
[----:B--2---:R-:W-:Y:S01]  /*a450*/  ISETP.NE.AND P0, PT, R2, RZ, PT ;  /* 0x000000ff0200720c */ /* 0x004fe20003f05270 */
[----:B------:R-:W-:-:S12]  /*a460*/  BRA `(.L_x_5574) ;  /* 0x0000000c00747947 */ /* 0x000fd80003800000 */
.L_x_5571:
        /* <DEDUP_REMOVED lines=10> */
.L_x_5576:
[----:B------:R-:W2:Y:S02]  /*a510*/  LDG.E R2, desc[UR36][R2.64] ;  /* 0x0000002402027981 */ /* 0x000ea4000c1e1900 */
[----:B--2---:R-:W-:Y:S01]  /*a520*/  ISETP.NE.AND P0, PT, R2, RZ, PT ;  /* 0x000000ff0200720c */ /* 0x004fe20003f05270 */
[----:B------:R-:W-:-:S12]  /*a530*/  BRA `(.L_x_5574) ;  /* 0x0000000c00407947 */ /* 0x000fd80003800000 */
.L_x_5575:
[----:B------:R-:W2:Y:S02]  /*a540*/  LDG.E.U16 R2, desc[UR36][R2.64] ;  /* 0x0000002402027981 */ /* 0x000ea4000c1e1500 */
[----:B--2---:R-:W-:Y:S01]  /*a550*/  ISETP.NE.AND P0, PT, R2, RZ, PT ;  /* 0x000000ff0200720c */ /* 0x004fe20003f05270 */
[----:B------:R-:W-:-:S12]  /*a560*/  BRA `(.L_x_5574) ;  /* 0x0000000c00347947 */ /* 0x000fd80003800000 */
.L_x_5570:
        /* <DEDUP_REMOVED lines=9> */
.L_x_5578:
[----:B------:R-:W2:Y:S02]  /*a600*/  LDG.E.U16 R0, desc[UR36][R2.64] ;  /* 0x0000002402007981 */ /* 0x000ea4000c1e1500 */
[----:B--2---:R-:W-:-:S05]  /*a610*/  HADD2.F32 R0, -RZ, R0.H0_H0 ;  /* 0x20000000ff007230 */ /* 0x004fca0000004100 */
[----:B------:R-:W-:Y:S01]  /*a620*/  FSETP.NEU.FTZ.AND P0, PT, R0, RZ, PT ;  /* 0x000000ff0000720b */ /* 0x000fe20003f1d000 */
[----:B------:R-:W-:-:S12]  /*a630*/  BRA `(.L_x_5574) ;  /* 0x0000000c00007947 */ /* 0x000fd80003800000 */
.L_x_5577:
        /* <DEDUP_REMOVED lines=11> */
.L_x_5580:
        /* <DEDUP_REMOVED lines=10> */
.L_x_5579:
[----:B------:R-:W2:Y:S02]  /*a790*/  LDG.E.64 R2, desc[UR36][R2.64] ;  /* 0x0000002402027981 */ /* 0x000ea4000c1e1b00 */
[----:B--2---:R-:W-:Y:S01]  /*a7a0*/  DSETP.NEU.AND P0, PT, R2, RZ, PT ;  /* 0x000000ff0200722a */ /* 0x004fe20003f0d000 */
[----:B------:R-:W-:-:S13]  /*a7b0*/  BRA `(.L_x_5574) ;  /* 0x0000000800a07947 */ /* 0x000fda0003800000 */
.L_x_5569:
        /* <DEDUP_REMOVED lines=11> */
.L_x_5583:
[----:B--2---:R-:W2:Y:S02]  /*a870*/  LDG.E.128 R4, desc[UR36][R2.64] ;  /* 0x0000002402047981 */ /* 0x004ea4000c1e1d00 */
[----:B--2---:R-:W-:-:S06]  /*a880*/  DSETP.NEU.AND P0, PT, R6, RZ, PT ;  /* 0x000000ff0600722a */ /* 0x004fcc0003f0d000 */
[----:B------:R-:W-:Y:S01]  /*a890*/  DSETP.NEU.OR P0, PT, R4, RZ, P0 ;  /* 0x000000ff0400722a */ /* 0x000fe2000070d400 */
[----:B------:R-:W-:-:S13]  /*a8a0*/  BRA `(.L_x_5574) ;  /* 0x0000000800647947 */ /* 0x000fda0003800000 */
.L_x_5582:
        /* <DEDUP_REMOVED lines=27> */
.L_x_5585:
        /* <DEDUP_REMOVED lines=14> */
.L_x_5584:
[----:B------:R-:W2:Y:S02]  /*ab40*/  LDG.E.U16 R0, desc[UR36][R2.64] ;  /* 0x0000002402007981 */ /* 0x000ea4000c1e1500 */
[----:B--2---:R-:W-:-:S05]  /*ab50*/  IMAD.U32 R0, R0, 0x10000, RZ ;  /* 0x0001000000007824 */ /* 0x004fca00078e00ff */
[----:B------:R-:W-:Y:S01]  /*ab60*/  FSETP.NEU.FTZ.AND P0, PT, R0, RZ, PT ;  /* 0x000000ff0000720b */ /* 0x000fe20003f1d000 */
[----:B------:R-:W-:-:S12]  /*ab70*/  BRA `(.L_x_5574) ;  /* 0x0000000400b07947 */ /* 0x000fd80003800000 */
.L_x_5581:
        /* <DEDUP_REMOVED lines=11> */
.L_x_5588:
        /* <DEDUP_REMOVED lines=21> */
.L_x_5592:
[----:B------:R-:W-:Y:S05]  /*ad80*/  BSYNC B1 ;  /* 0x0000000000017941 */ /* 0x000fea0003800000 */
.L_x_5591:
[----:B------:R-:W-:Y:S01]  /*ad90*/  LEA R3, R0, 0x3b800000, 0x17 ;  /* 0x3b80000000037811 */ /* 0x000fe200078eb8ff */
[----:B------:R-:W-:-:S05]  /*ada0*/  IMAD.SHL.U32 R0, R2, 0x100000, RZ ;  /* 0x0010000002007824 */ /* 0x000fca00078e00ff */
[----:B------:R-:W-:-:S07]  /*adb0*/  LOP3.LUT R0, R3, R0, R4, 0xfe, !PT ;  /* 0x0000000003007212 */ /* 0x000fce00078efe04 */
.L_x_5590:
[----:B------:R-:W-:Y:S05]  /*adc0*/  BSYNC B0 ;  /* 0x0000000000007941 */ /* 0x000fea0003800000 */
.L_x_5589:
[----:B------:R-:W-:Y:S01]  /*add0*/  FSETP.NEU.FTZ.AND P0, PT, R0, RZ, PT ;  /* 0x000000ff0000720b */ /* 0x000fe20003f1d000 */
[----:B------:R-:W-:-:S12]  /*ade0*/  BRA `(.L_x_5574) ;  /* 0x0000000400147947 */ /* 0x000fd80003800000 */
.L_x_5587:
        /* <DEDUP_REMOVED lines=21> */
.L_x_5596:
[----:B------:R-:W-:Y:S05]  /*af40*/  BSYNC B1 ;  /* 0x0000000000017941 */ /* 0x000fea0003800000 */
.L_x_5595:
[----:B------:R-:W-:Y:S01]  /*af50*/  LEA R3, R0, 0x37800000, 0x17 ;  /* 0x3780000000037811 */ /* 0x000fe200078eb8ff */
[----:B------:R-:W-:-:S05]  /*af60*/  IMAD.SHL.U32 R0, R2, 0x200000, RZ ;  /* 0x0020000002007824 */ /* 0x000fca00078e00ff */
[----:B------:R-:W-:-:S07]  /*af70*/  LOP3.LUT R0, R3, R0, R4, 0xfe, !PT ;  /* 0x0000000003007212 */ /* 0x000fce00078efe04 */
.L_x_5594:
[----:B------:R-:W-:Y:S05]  /*af80*/  BSYNC B0 ;  /* 0x0000000000007941 */ /* 0x000fea0003800000 */
.L_x_5593:
[----:B------:R-:W-:Y:S01]  /*af90*/  FSETP.NEU.FTZ.AND P0, PT, R0, RZ, PT ;  /* 0x000000ff0000720b */ /* 0x000fe20003f1d000 */
[----:B------:R-:W-:-:S12]  /*afa0*/  BRA `(.L_x_5574) ;  /* 0x0000000000a47947 */ /* 0x000fd80003800000 */
.L_x_5586:
        /* <DEDUP_REMOVED lines=14> */
.L_x_5600:
[----:B------:R-:W-:Y:S05]  /*b090*/  BSYNC B0 ;  /* 0x0000000000007941 */ /* 0x000fea0003800000 */
.L_x_5599:
[----:B------:R-:W-:Y:S01]  /*b0a0*/  FSETP.NEU.FTZ.AND P0, PT, R0, RZ, PT ;  /* 0x000000ff0000720b */ /* 0x000fe20003f1d000 */
[----:B------:R-:W-:-:S12]  /*b0b0*/  BRA `(.L_x_5574) ;  /* 0x0000000000607947 */ /* 0x000fd80003800000 */
.L_x_5573:
[----:B------:R-:W-:Y:S01]  /*b0c0*/  MOV R2, 0x0 ;  /* 0x0000000000027802 */ /* 0x000fe20000000f00 */
[----:B------:R-:W-:Y:S01]  /*b0d0*/  ULDC.64 UR4, c[0x4][0x4e8] ;  /* 0x01013a0000047ab9 */ /* 0x000fe20000000a00 */
[----:B------:R-:W-:Y:S01]  /*b0e0*/  ULDC.64 UR6, c[0x4][0x320] ;  /* 0x0100c80000067ab9 */ /* 0x000fe20000000a00 */
[----:B--2---:R-:W-:Y:S02]  /*b0f0*/  IMAD.U32 R4, RZ, RZ, UR4 ;  /* 0x00000004ff047e24 */ /* 0x004fe4000f8e00ff */
        /* <DEDUP_REMOVED lines=12> */
.L_x_5601:
[----:B------:R-:W-:Y:S01]  /*b1c0*/  PLOP3.LUT P0, PT, PT, PT, PT, 0x8, 0x0 ;  /* 0x000000000000781c */ /* 0x000fe20003f0e170 */
[----:B------:R-:W-:-:S12]  /*b1d0*/  BRA `(.L_x_5574) ;  /* 0x0000000000187947 */ /* 0x000fd80003800000 */
.L_x_5598:
[----:B------:R-:W2:Y:S02]  /*b1e0*/  LDG.E.64 R2, desc[UR36][R2.64] ;  /* 0x0000002402027981 */ /* 0x000ea4000c1e1b00 */
[----:B--2---:R-:W-:-:S04]  /*b1f0*/  ISETP.NE.U32.AND P0, PT, R2, RZ, PT ;  /* 0x000000ff0200720c */ /* 0x004fc80003f05070 */
[----:B------:R-:W-:Y:S01]  /*b200*/  ISETP.NE.AND.EX P0, PT, R3, RZ, PT, P0 ;  /* 0x000000ff0300720c */ /* 0x000fe20003f05300 */
[----:B------:R-:W-:-:S12]  /*b210*/  BRA `(.L_x_5574) ;  /* 0x0000000000087947 */ /* 0x000fd80003800000 */
.L_x_5597:
[----:B------:R-:W2:Y:S02]  /*b220*/  LDG.E R2, desc[UR36][R2.64] ;  /* 0x0000002402027981 */ /* 0x000ea4000c1e1900 */
[----:B--2---:R-:W-:-:S13]  /*b230*/  ISETP.NE.AND P0, PT, R2, RZ, PT ;  /* 0x000000ff0200720c */ /* 0x004fda0003f05270 */
.L_x_5574:
[----:B------:R-:W0:Y:S01]  /*b240*/  LDC.U8 R4, c[0x0][0x24e] ;  /* 0x00009380ff047b82 */ /* 0x000e220000000000 */
[----:B------:R-:W-:Y:S01]  /*b250*/  ULDC UR4, c[0x0][0x258] ;  /* 0x0000960000047ab9 */ /* 0x000fe20000000800 */
[----:B------:R-:W-:Y:S01]  /*b260*/  SEL R40, RZ, 0x1, !P0 ;  /* 0x00000001ff287807 */ /* 0x000fe20004000000 */
[----:B------:R-:W-:-:S05]  /*b270*/  IMAD R23, R23, UR4, RZ ;  /* 0x0000000417177c24 */ /* 0x000fca000f8e02ff */
[----:B------:R-:W2:Y:S01]  /*b280*/  LDC.64 R2, c[0x0][0x240] ;  /* 0x00009000ff027b82 */ /* 0x000ea20000000a00 */
[----:B0-----:R-:W-:-:S04]  /*b290*/  PRMT R0, R4, 0x9910, RZ ;  /* 0x0000991004007816 */ /* 0x001fc800000000ff */
[----:B------:R-:W-:Y:S02]  /*b2a0*/  ISETP.GT.AND P2, PT, R0, 0x9, PT ;  /* 0x000000090000780c */ /* 0x000fe40003f44270 */
[----:B--2---:R-:W-:-:S05]  /*b2b0*/  IADD3 R2, P1, R23, R2, RZ ;  /* 0x0000000217027210 */ /* 0x004fca0007f3e0ff */
        /* <DEDUP_REMOVED lines=13> */
.L_x_5605:
[----:B------:R0:W5:Y:S01]  /*b390*/  LDG.E.U8 R44, desc[UR36][R2.64] ;  /* 0x00000024022c7981 */ /* 0x000162000c1e1100 */
[----:B------:R-:W-:Y:S01]  /*b3a0*/  IMAD.MOV.U32 R45, RZ, RZ, RZ ;  /* 0x000000ffff2d7224 */ /* 0x000fe200078e00ff */
[----:B------:R-:W-:Y:S06]  /*b3b0*/  BRA `(.L_x_5535) ;  /* 0x0000000c00447947 */ /* 0x000fec0003800000 */
.L_x_5604:
        /* <DEDUP_REMOVED lines=8> */
.L_x_5608:
[----:B------:R-:W2:Y:S02]  /*b440*/  LDG.E R44, desc[UR36][R2.64] ;  /* 0x00000024022c7981 */ /* 0x000ea4000c1e1900 */
[----:B--2---:R-:W-:Y:S01]  /*b450*/  SHF.R.S32.HI R45, RZ, 0x1f, R44 ;  /* 0x0000001fff2d7819 */ /* 0x004fe2000001142c */
[----:B------:R-:W-:Y:S06]  /*b460*/  BRA `(.L_x_5535) ;  /* 0x0000000c00187947 */ /* 0x000fec0003800000 */
.L_x_5607:
[----:B------:R-:W2:Y:S02]  /*b470*/  LDG.E.S16 R44, desc[UR36][R2.64] ;  /* 0x00000024022c7981 */ /* 0x000ea4000c1e1700 */
[----:B--2---:R-:W-:Y:S01]  /*b480*/  SHF.R.S32.HI R45, RZ, 0x1f, R44 ;  /* 0x0000001fff2d7819 */ /* 0x004fe2000001142c */
[----:B------:R-:W-:Y:S06]  /*b490*/  BRA `(.L_x_5535) ;  /* 0x0000000c000c7947 */ /* 0x000fec0003800000 */
.L_x_5603:
        /* <DEDUP_REMOVED lines=9> */
.L_x_5610:
[----:B------:R-:W2:Y:S02]  /*b530*/  LDG.E.U16 R2, desc[UR36][R2.64] ;  /* 0x0000002402027981 */ /* 0x000ea4000c1e1500 */
[----:B--2---:R-:W-:-:S06]  /*b540*/  HADD2.F32 R44, -RZ, R2.H0_H0 ;  /* 0x20000002ff2c7230 */ /* 0x004fcc0000004100 */
[----:B------:R-:W0:Y:S01]  /*b550*/  F2I.S64.TRUNC R44, R44 ;  /* 0x0000002c002c7311 */ /* 0x000e22000020d900 */
[----:B------:R-:W-:Y:S05]  /*b560*/  BRA `(.L_x_5535) ;  /* 0x0000000800d87947 */ /* 0x000fea0003800000 */
.L_x_5609:
        /* <DEDUP_REMOVED lines=9> */
.L_x_5612:
[----:B------:R-:W2:Y:S02]  /*b600*/  LDG.E.U16 R2, desc[UR36][R2.64] ;  /* 0x0000002402027981 */ /* 0x000ea4000c1e1500 */
[----:B--2---:R-:W-:-:S06]  /*b610*/  HADD2.F32 R44, -RZ, R2.H0_H0 ;  /* 0x20000002ff2c7230 */ /* 0x004fcc0000004100 */
[----:B------:R-:W0:Y:S01]  /*b620*/  F2I.S64.TRUNC R44, R44 ;  /* 0x0000002c002c7311 */ /* 0x000e22000020d900 */
[----:B------:R-:W-:Y:S05]  /*b630*/  BRA `(.L_x_5535) ;  /* 0x0000000800a47947 */ /* 0x000fea0003800000 */
.L_x_5611:
[----:B------:R-:W2:Y:S02]  /*b640*/  LDG.E.64 R2, desc[UR36][R2.64] ;  /* 0x0000002402027981 */ /* 0x000ea4000c1e1b00 */
[----:B--2---:R0:W2:Y:S01]  /*b650*/  F2I.S64.F64.TRUNC R44, R2 ;  /* 0x00000002002c7311 */ /* 0x0040a2000030d900 */
[----:B------:R-:W-:Y:S05]  /*b660*/  BRA `(.L_x_5535) ;  /* 0x0000000800987947 */ /* 0x000fea0003800000 */
.L_x_5602:
        /* <DEDUP_REMOVED lines=13> */
.L_x_5615:
[----:B------:R-:W2:Y:S02]  /*b740*/  LDG.E.64 R2, desc[UR36][R2.64] ;  /* 0x0000002402027981 */ /* 0x000ea4000c1e1b00 */
[----:B--2---:R0:W2:Y:S01]  /*b750*/  F2I.S64.F64.TRUNC R44, R2 ;  /* 0x00000002002c7311 */ /* 0x0040a2000030d900 */
[----:B------:R-:W-:Y:S05]  /*b760*/  BRA `(.L_x_5535) ;  /* 0x0000000800587947 */ /* 0x000fea0003800000 */
.L_x_5614:
        /* <DEDUP_REMOVED lines=27> */
.L_x_5617:
        /* <DEDUP_REMOVED lines=12> */
[----:B------:R0:W2:Y:S01]  /*b9e0*/  F2I.S64.TRUNC R44, R4 ;  /* 0x00000004002c7311 */ /* 0x0000a2000020d900 */
[----:B------:R-:W-:Y:S05]  /*b9f0*/  BRA `(.L_x_5535) ;  /* 0x0000000400b47947 */ /* 0x000fea0003800000 */
.L_x_5616:
[----:B------:R-:W2:Y:S02]  /*ba00*/  LDG.E.U16 R44, desc[UR36][R2.64] ;  /* 0x00000024022c7981 */ /* 0x000ea4000c1e1500 */
[----:B--2---:R-:W-:-:S06]  /*ba10*/  IMAD.U32 R44, R44, 0x10000, RZ ;  /* 0x000100002c2c7824 */ /* 0x004fcc00078e00ff */
[----:B------:R-:W0:Y:S01]  /*ba20*/  F2I.S64.TRUNC R44, R44 ;  /* 0x0000002c002c7311 */ /* 0x000e22000020d900 */
[----:B------:R-:W-:Y:S05]  /*ba30*/  BRA `(.L_x_5535) ;  /* 0x0000000400a47947 */ /* 0x000fea0003800000 */
.L_x_5613:
        /* <DEDUP_REMOVED lines=11> */
.L_x_5620:
        /* <DEDUP_REMOVED lines=21> */
.L_x_5624:
[----:B------:R-:W-:Y:S05]  /*bc40*/  BSYNC B1 ;  /* 0x0000000000017941 */ /* 0x000fea0003800000 */
.L_x_5623:
[----:B------:R-:W-:Y:S01]  /*bc50*/  IMAD.SHL.U32 R2, R2, 0x100000, RZ ;  /* 0x0010000002027824 */ /* 0x000fe200078e00ff */
[----:B------:R-:W-:-:S04]  /*bc60*/  LEA R3, R0, 0x3b800000, 0x17 ;  /* 0x3b80000000037811 */ /* 0x000fc800078eb8ff */
[----:B------:R-:W-:-:S07]  /*bc70*/  LOP3.LUT R44, R3, R2, R44, 0xfe, !PT ;  /* 0x00000002032c7212 */ /* 0x000fce00078efe2c */
.L_x_5622:
[----:B------:R-:W-:Y:S05]  /*bc80*/  BSYNC B0 ;  /* 0x0000000000007941 */ /* 0x000fea0003800000 */
.L_x_5621:
[----:B------:R-:W0:Y:S01]  /*bc90*/  F2I.S64.TRUNC R44, R44 ;  /* 0x0000002c002c7311 */ /* 0x000e22000020d900 */
[----:B------:R-:W-:Y:S05]  /*bca0*/  BRA `(.L_x_5535) ;  /* 0x0000000400087947 */ /* 0x000fea0003800000 */
.L_x_5619:
        /* <DEDUP_REMOVED lines=21> */
.L_x_5628:
[----:B------:R-:W-:Y:S05]  /*be00*/  BSYNC B1 ;  /* 0x0000000000017941 */ /* 0x000fea0003800000 */
.L_x_5627:
[----:B------:R-:W-:Y:S01]  /*be10*/  IMAD.SHL.U32 R2, R2, 0x200000, RZ ;  /* 0x0020000002027824 */ /* 0x000fe200078e00ff */
[----:B------:R-:W-:-:S04]  /*be20*/  LEA R3, R0, 0x37800000, 0x17 ;  /* 0x3780000000037811 */ /* 0x000fc800078eb8ff */
[----:B------:R-:W-:-:S07]  /*be30*/  LOP3.LUT R44, R3, R2, R44, 0xfe, !PT ;  /* 0x00000002032c7212 */ /* 0x000fce00078efe2c */
.L_x_5626:
[----:B------:R-:W-:Y:S05]  /*be40*/  BSYNC B0 ;  /* 0x0000000000007941 */ /* 0x000fea0003800000 */
.L_x_5625:
[----:B------:R-:W0:Y:S01]  /*be50*/  F2I.S64.TRUNC R44, R44 ;  /* 0x0000002c002c7311 */ /* 0x000e22000020d900 */
[----:B------:R-:W-:Y:S05]  /*be60*/  BRA `(.L_x_5535) ;  /* 0x0000000000987947 */ /* 0x000fea0003800000 */
.L_x_5618:
        /* <DEDUP_REMOVED lines=14> */
.L_x_5632:
[----:B------:R-:W-:Y:S05]  /*bf50*/  BSYNC B0 ;  /* 0x0000000000007941 */ /* 0x000fea0003800000 */
.L_x_5631:
[----:B------:R-:W0:Y:S01]  /*bf60*/  F2I.S64.TRUNC R44, R44 ;  /* 0x0000002c002c7311 */ /* 0x000e22000020d900 */
[----:B------:R-:W-:Y:S05]  /*bf70*/  BRA `(.L_x_5535) ;  /* 0x0000000000547947 */ /* 0x000fea0003800000 */
.L_x_5606:
        /* <DEDUP_REMOVED lines=16> */
.L_x_5633:
[----:B------:R-:W-:Y:S05]  /*c080*/  BRA `(.L_x_5535) ;  /* 0x0000000000107947 */ /* 0x000fea0003800000 */
.L_x_5630:
[----:B------:R0:W5:Y:S01]  /*c090*/  LDG.E.64 R44, desc[UR36][R2.64] ;  /* 0x00000024022c7981 */ /* 0x000162000c1e1b00 */
[----:B------:R-:W-:Y:S05]  /*c0a0*/  BRA `(.L_x_5535) ;  /* 0x0000000000087947 */ /* 0x000fea0003800000 */
.L_x_5629:
[----:B------:R0:W5:Y:S01]  /*c0b0*/  LDG.E R44, desc[UR36][R2.64] ;  /* 0x00000024022c7981 */ /* 0x000162000c1e1900 */
[----:B------:R-:W-:-:S07]  /*c0c0*/  IMAD.MOV.U32 R45, RZ, RZ, RZ ;  /* 0x000000ffff2d7224 */ /* 0x000fce00078e00ff */
.L_x_5535:
[----:B------:R-:W-:Y:S05]  /*c0d0*/  BSYNC B6 ;  /* 0x0000000000067941 */ /* 0x000fea0003800000 */
.L_x_5534:
[----:B------:R-:W3:Y:S01]  /*c0e0*/  S2R R23, SR_TID.X ;  /* 0x0000000000177919 */ /* 0x000ee20000002100 */
[----:B0-----:R-:W0:Y:S01]  /*c0f0*/  LDC R3, c[0x0][0x210] ;  /* 0x00008400ff037b82 */ /* 0x001e220000000800 */
[----:B------:R-:W-:Y:S01]  /*c100*/  BSSY B0, `(.L_x_5634) ;  /* 0x0000014000007945 */ /* 0x000fe20003800000 */
[----:B------:R-:W-:Y:S02]  /*c110*/  CS2R R30, SRZ ;  /* 0x00000000001e7805 */ /* 0x000fe4000001ff00 */
[----:B------:R-:W-:Y:S02]  /*c120*/  CS2R R6, SRZ ;  /* 0x0000000000067805 */ /* 0x000fe4000001ff00 */
[----:B-12---:R-:W-:Y:S01]  /*c130*/  CS2R R4, SRZ ;  /* 0x0000000000047805 */ /* 0x006fe2000001ff00 */
[----:B0-----:R-:W-:-:S05]  /*c140*/  IMAD R2, R22, -0x200, R3 ;  /* 0xfffffe0016027824 */ /* 0x001fca00078e0203 */
[----:B---3--:R-:W-:-:S13]  /*c150*/  ISETP.GE.AND P0, PT, R23, R2, PT ;  /* 0x000000021700720c */ /* 0x008fda0003f06270 */
[----:B------:R-:W-:Y:S05]  /*c160*/  @P0 BRA `(.L_x_5635) ;  /* 0x0000000000340947 */ /* 0x000fea0003800000 */
[----:B----4-:R-:W-:Y:S01]  /*c170*/  PRMT R0, R28, 0x9910, RZ ;  /* 0x000099101c007816 */ /* 0x010fe200000000ff */
[----:B------:R-:W-:Y:S03]  /*c180*/  BSSY B1, `(.L_x_5636) ;  /* 0x0000007000017945 */ /* 0x000fe60003800000 */
[----:B------:R-:W-:-:S13]  /*c190*/  ISETP.NE.AND P1, PT, R0, RZ, PT ;  /* 0x000000ff0000720c */ /* 0x000fda0003f25270 */
[----:B------:R-:W-:Y:S05]  /*c1a0*/  @!P1 BRA `(.L_x_5637) ;  /* 0x0000000000109947 */ /* 0x000fea0003800000 */
[----:B------:R-:W-:Y:S02]  /*c1b0*/  ULDC.64 UR4, c[0x0][0x218] ;  /* 0x0000860000047ab9 */ /* 0x000fe40000000a00 */
[----:B-----5:R-:W-:-:S04]  /*c1c0*/  LEA R24, P1, R50, UR4, 0x4 ;  /* 0x0000000432187c11 */ /* 0x020fc8000f8220ff */
[----:B------:R-:W-:-:S06]  /*c1d0*/  LEA.HI.X R25, R50, UR5, R51, 0x4, P1 ;  /* 0x0000000532197c11 */ /* 0x000fcc00088f2433 */
[----:B------:R-:W5:Y:S03]  /*c1e0*/  LDG.E.128 R24, desc[UR36][R24.64] ;  /* 0x0000002418187981 */ /* 0x000f66000c1e1d00 */
.L_x_5637:
[----:B------:R-:W-:Y:S05]  /*c1f0*/  BSYNC B1 ;  /* 0x0000000000017941 */ /* 0x000fea0003800000 */
.L_x_5636:
[----:B-----5:R-:W-:Y:S02]  /*c200*/  IMAD.MOV.U32 R6, RZ, RZ, R26 ;  /* 0x000000ffff067224 */ /* 0x020fe400078e001a */
[----:B------:R-:W-:Y:S02]  /*c210*/  IMAD.MOV.U32 R7, RZ, RZ, R27 ;  /* 0x000000ffff077224 */ /* 0x000fe400078e001b */
[----:B------:R-:W-:Y:S02]  /*c220*/  IMAD.MOV.U32 R4, RZ, RZ, R24 ;  /* 0x000000ffff047224 */ /* 0x000fe400078e0018 */
[----:B------:R-:W-:-:S07]  /*c230*/  IMAD.MOV.U32 R5, RZ, RZ, R25 ;  /* 0x000000ffff057224 */ /* 0x000fce00078e0019 */
.L_x_5635:
[----:B------:R-:W-:Y:S05]  /*c240*/  BSYNC B0 ;  /* 0x0000000000007941 */ /* 0x000fea0003800000 */
.L_x_5634:
[----:B------:R-:W-:Y:S01]  /*c250*/  VIADD R43, R23, 0x80 ;  /* 0x00000080172b7836 */ /* 0x000fe20000000000 */
[----:B------:R-:W-:Y:S01]  /*c260*/  BSSY B0, `(.L_x_5638) ;  /* 0x0000011000007945 */ /* 0x000fe20003800000 */
[----:B----4-:R-:W-:-:S03]  /*c270*/  CS2R R28, SRZ ;  /* 0x00000000001c7805 */ /* 0x010fc6000001ff00 */
[----:B------:R-:W-:-:S13]  /*c280*/  ISETP.GE.AND P1, PT, R43, R2, PT ;  /* 0x000000022b00720c */ /* 0x000fda0003f26270 */
        /* <DEDUP_REMOVED lines=8> */
[----:B------:R-:W5:Y:S03]  /*c310*/  LDG.E.128 R16, desc[UR36][R16.64] ;  /* 0x0000002410107981 */ /* 0x000f66000c1e1d00 */
.L_x_5641:
[----:B------:R-:W-:Y:S05]  /*c320*/  BSYNC B1 ;  /* 0x0000000000017941 */ /* 0x000fea0003800000 */
.L_x_5640:
[----:B-----5:R-:W-:Y:S02]  /*c330*/  IMAD.MOV.U32 R30, RZ, RZ, R18 ;  /* 0x000000ffff1e7224 */ /* 0x020fe400078e0012 */
[----:B------:R-:W-:Y:S02]  /*c340*/  IMAD.MOV.U32 R31, RZ, RZ, R19 ;  /* 0x000000ffff1f7224 */ /* 0x000fe400078e0013 */
[----:B------:R-:W-:Y:S02]  /*c350*/  IMAD.MOV.U32 R28, RZ, RZ, R16 ;  /* 0x000000ffff1c7224 */ /* 0x000fe400078e0010 */
[----:B------:R-:W-:-:S07]  /*c360*/  IMAD.MOV.U32 R29, RZ, RZ, R17 ;  /* 0x000000ffff1d7224 */ /* 0x000fce00078e0011 */
.L_x_5639:
[----:B------:R-:W-:Y:S05]  /*c370*/  BSYNC B0 ;  /* 0x0000000000007941 */ /* 0x000fea0003800000 */
.L_x_5638:
[----:B------:R-:W-:Y:S01]  /*c380*/  VIADD R3, R23, 0x100 ;  /* 0x0000010017037836 */ /* 0x000fe20000000000 */
[----:B------:R-:W-:Y:S01]  /*c390*/  BSSY B0, `(.L_x_5642) ;  /* 0x0000013000007945 */ /* 0x000fe20003800000 */
[----:B-----5:R-:W-:Y:S02]  /*c3a0*/  CS2R R24, SRZ ;  /* 0x0000000000187805 */ /* 0x020fe4000001ff00 */
[----:B------:R-:W-:Y:S02]  /*c3b0*/  CS2R R18, SRZ ;  /* 0x0000000000127805 */ /* 0x000fe4000001ff00 */
        /* <DEDUP_REMOVED lines=10> */
[----:B------:R-:W5:Y:S03]  /*c460*/  LDG.E.128 R36, desc[UR36][R36.64] ;  /* 0x0000002424247981 */ /* 0x000f66000c1e1d00 */
.L_x_5645:
[----:B------:R-:W-:Y:S05]  /*c470*/  BSYNC B1 ;  /* 0x0000000000017941 */ /* 0x000fea0003800000 */
.L_x_5644:
[----:B-----5:R-:W-:Y:S02]  /*c480*/  IMAD.MOV.U32 R18, RZ, RZ, R38 ;  /* 0x000000ffff127224 */ /* 0x020fe400078e0026 */
[----:B------:R-:W-:Y:S02]  /*c490*/  IMAD.MOV.U32 R19, RZ, RZ, R39 ;  /* 0x000000ffff137224 */ /* 0x000fe400078e0027 */
[----:B------:R-:W-:Y:S02]  /*c4a0*/  IMAD.MOV.U32 R16, RZ, RZ, R36 ;  /* 0x000000ffff107224 */ /* 0x000fe400078e0024 */
[----:B------:R-:W-:-:S07]  /*c4b0*/  IMAD.MOV.U32 R17, RZ, RZ, R37 ;  /* 0x000000ffff117224 */ /* 0x000fce00078e0025 */
.L_x_5643:
[----:B------:R-:W-:Y:S05]  /*c4c0*/  BSYNC B0 ;  /* 0x0000000000007941 */ /* 0x000fea0003800000 */
.L_x_5642:
[----:B------:R-:W-:Y:S01]  /*c4d0*/  VIADD R3, R23, 0x180 ;  /* 0x0000018017037836 */ /* 0x000fe20000000000 */
[----:B------:R-:W-:Y:S01]  /*c4e0*/  BSSY B0, `(.L_x_5646) ;  /* 0x0000011000007945 */ /* 0x000fe20003800000 */
[----:B------:R-:W-:-:S03]  /*c4f0*/  CS2R R26, SRZ ;  /* 0x00000000001a7805 */ /* 0x000fc6000001ff00 */
        /* <DEDUP_REMOVED lines=10> */
.L_x_5649:
[----:B------:R-:W-:Y:S05]  /*c5a0*/  BSYNC B1 ;  /* 0x0000000000017941 */ /* 0x000fea0003800000 */
.L_x_5648:
[----:B-----5:R-:W-:Y:S02]  /*c5b0*/  IMAD.MOV.U32 R24, RZ, RZ, R32 ;  /* 0x000000ffff187224 */ /* 0x020fe400078e0020 */
[----:B------:R-:W-:Y:S02]  /*c5c0*/  IMAD.MOV.U32 R25, RZ, RZ, R33 ;  /* 0x000000ffff197224 */ /* 0x000fe400078e0021 */
[----:B------:R-:W-:Y:S02]  /*c5d0*/  IMAD.MOV.U32 R26, RZ, RZ, R34 ;  /* 0x000000ffff1a7224 */ /* 0x000fe400078e0022 */
[----:B------:R-:W-:-:S07]  /*c5e0*/  IMAD.MOV.U32 R27, RZ, RZ, R35 ;  /* 0x000000ffff1b7224 */ /* 0x000fce00078e0023 */
.L_x_5647:
[----:B------:R-:W-:Y:S05]  /*c5f0*/  BSYNC B0 ;  /* 0x0000000000007941 */ /* 0x000fea0003800000 */
.L_x_5646:
        /* <DEDUP_REMOVED lines=20> */
[----:B------:R-:W0:Y:S01]  /*c740*/  F2I.F64.TRUNC R5, R4 ;  /* 0x0000000400057311 */ /* 0x000e22000030d100 */
[----:B------:R-:W-:Y:S01]  /*c750*/  IMAD.MOV.U32 R23, RZ, RZ, R43 ;  /* 0x000000ffff177224 */ /* 0x000fe200078e002b */
[----:B0-----:R1:W-:Y:S01]  /*c760*/  STG.E.U8 desc[UR36][R8.64], R5 ;  /* 0x0000000508007986 */ /* 0x0013e2000c101124 */
[----:B------:R-:W-:Y:S05]  /*c770*/  BRA `(.L_x_5651) ;  /* 0x0000001000647947 */ /* 0x000fea0003800000 */
.L_x_5655:
[----:B------:R-:W0:Y:S01]  /*c780*/  F2I.S64.F64.TRUNC R4, R4 ;  /* 0x0000000400047311 */ /* 0x000e22000030d900 */
[----:B------:R-:W-:Y:S02]  /*c790*/  IMAD.MOV.U32 R23, RZ, RZ, R43 ;  /* 0x000000ffff177224 */ /* 0x000fe400078e002b */
[----:B0-----:R-:W-:-:S05]  /*c7a0*/  IMAD.MOV.U32 R3, RZ, RZ, R4 ;  /* 0x000000ffff037224 */ /* 0x001fca00078e0004 */
[----:B------:R2:W-:Y:S01]  /*c7b0*/  STG.E.U8 desc[UR36][R8.64], R3 ;  /* 0x0000000308007986 */ /* 0x0005e2000c101124 */
[----:B------:R-:W-:Y:S05]  /*c7c0*/  BRA `(.L_x_5651) ;  /* 0x0000001000507947 */ /* 0x000fea0003800000 */
.L_x_5654:
[----:B------:R-:W-:-:S13]  /*c7d0*/  ISETP.NE.AND P0, PT, R0, 0x2, PT ;  /* 0x000000020000780c */ /* 0x000fda0003f05270 */
[----:B------:R-:W-:Y:S05]  /*c7e0*/  @!P0 BRA `(.L_x_5657) ;  /* 0x0000000000308947 */ /* 0x000fea0003800000 */
[----:B------:R-:W-:-:S13]  /*c7f0*/  ISETP.NE.AND P0, PT, R0, 0x3, PT ;  /* 0x000000030000780c */ /* 0x000fda0003f05270 */
[----:B------:R-:W-:Y:S05]  /*c800*/  @!P0 BRA `(.L_x_5658) ;  /* 0x0000000000188947 */ /* 0x000fea0003800000 */
[----:B------:R-:W-:-:S13]  /*c810*/  ISETP.NE.AND P0, PT, R0, 0x4, PT ;  /* 0x000000040000780c */ /* 0x000fda0003f05270 */
[----:B------:R-:W-:Y:S05]  /*c820*/  @P0 BRA `(.L_x_5656) ;  /* 0x0000000c00d40947 */ /* 0x000fea0003800000 */
[----:B------:R-:W0:Y:S01]  /*c830*/  F2I.S64.F64.TRUNC R4, R4 ;  /* 0x0000000400047311 */ /* 0x000e22000030d900 */
[----:B------:R-:W-:Y:S01]  /*c840*/  IMAD.MOV.U32 R23, RZ, RZ, R43 ;  /* 0x000000ffff177224 */ /* 0x000fe200078e002b */
[----:B0-----:R0:W-:Y:S01]  /*c850*/  STG.E.64 desc[UR36][R8.64], R4 ;  /* 0x0000000408007986 */ /* 0x0011e2000c101b24 */
[----:B------:R-:W-:Y:S05]  /*c860*/  BRA `(.L_x_5651) ;  /* 0x0000001000287947 */ /* 0x000fea0003800000 */
.L_x_5658:
[----:B------:R-:W0:Y:S01]  /*c870*/  F2I.F64.TRUNC R5, R4 ;  /* 0x0000000400057311 */ /* 0x000e22000030d100 */
[----:B------:R-:W-:Y:S01]  /*c880*/  IMAD.MOV.U32 R23, RZ, RZ, R43 ;  /* 0x000000ffff177224 */ /* 0x000fe200078e002b */
[----:B0-----:R4:W-:Y:S01]  /*c890*/  STG.E desc[UR36][R8.64], R5 ;  /* 0x0000000508007986 */ /* 0x0019e2000c101924 */
[----:B------:R-:W-:Y:S05]  /*c8a0*/  BRA `(.L_x_5651) ;  /* 0x0000001000187947 */ /* 0x000fea0003800000 */
.L_x_5657:
[----:B------:R-:W0:Y:S01]  /*c8b0*/  F2I.F64.TRUNC R5, R4 ;  /* 0x0000000400057311 */ /* 0x000e22000030d100 */
[----:B------:R-:W-:Y:S01]  /*c8c0*/  IMAD.MOV.U32 R23, RZ, RZ, R43 ;  /* 0x000000ffff177224 */ /* 0x000fe200078e002b */
[----:B0-----:R3:W-:Y:S01]  /*c8d0*/  STG.E.U16 desc[UR36][R8.64], R5 ;  /* 0x0000000508007986 */ /* 0x0017e2000c101524 */
[----:B------:R-:W-:Y:S05]  /*c8e0*/  BRA `(.L_x_5651) ;  /* 0x0000001000087947 */ /* 0x000fea0003800000 */
.L_x_5653:
        /* <DEDUP_REMOVED lines=8> */
[----:B------:R-:W0:Y:S01]  /*c970*/  F2F.F32.F64 R3, R4 ;  /* 0x0000000400037310 */ /* 0x000e220000301000 */
[----:B------:R-:W-:Y:S01]  /*c980*/  DSETP.GEU.AND P0, PT, |R4|, UR4, PT ;  /* 0x0000000404007e2a */ /* 0x000fe2000bf0e200 */
[----:B------:R-:W-:-:S13]  /*c990*/  IMAD.MOV.U32 R23, RZ, RZ, R43 ;  /* 0x000000ffff177224 */ /* 0x000fda00078e002b */
[----:B0-----:R-:W-:-:S05]  /*c9a0*/  @!P0 FMUL R3, R3, 1.175494350822287508e-38 ;  /* 0x0080000003038820 */ /* 0x001fca0000400000 */
[----:B------:R0:W-:Y:S01]  /*c9b0*/  STG.E desc[UR36][R8.64], R3 ;  /* 0x0000000308007986 */ /* 0x0001e2000c101924 */
[----:B------:R-:W-:Y:S05]  /*c9c0*/  BRA `(.L_x_5651) ;  /* 0x0000000c00d07947 */ /* 0x000fea0003800000 */
.L_x_5660:
[----:B------:R-:W-:Y:S01]  /*c9d0*/  UMOV UR4, 0xf0000000 ;  /* 0xf000000000047882 */ /* 0x000fe20000000000 */
[----:B------:R-:W-:Y:S01]  /*c9e0*/  UMOV UR5, 0x380fffff ;  /* 0x380fffff00057882 */ /* 0x000fe20000000000 */
[----:B------:R-:W0:Y:S01]  /*c9f0*/  F2F.F32.F64 R0, R4 ;  /* 0x0000000400007310 */ /* 0x000e220000301000 */
[----:B------:R-:W-:Y:S01]  /*ca00*/  DSETP.GEU.AND P0, PT, |R4|, UR4, PT ;  /* 0x0000000404007e2a */ /* 0x000fe2000bf0e200 */
[----:B------:R-:W-:-:S13]  /*ca10*/  IMAD.MOV.U32 R23, RZ, RZ, R43 ;  /* 0x000000ffff177224 */ /* 0x000fda00078e002b */
[----:B0-----:R-:W-:-:S05]  /*ca20*/  @!P0 FMUL R0, R0, 1.175494350822287508e-38 ;  /* 0x0080000000008820 */ /* 0x001fca0000400000 */
[----:B------:R-:W-:-:S05]  /*ca30*/  F2FP.F16.F32.PACK_AB R0, RZ, R0 ;  /* 0x00000000ff00723e */ /* 0x000fca00000000ff */
[----:B------:R0:W-:Y:S01]  /*ca40*/  STG.E.U16 desc[UR36][R8.64], R0 ;  /* 0x0000000008007986 */ /* 0x0001e2000c101524 */
[----:B------:R-:W-:Y:S05]  /*ca50*/  BRA `(.L_x_5651) ;  /* 0x0000000c00ac7947 */ /* 0x000fea0003800000 */
.L_x_5659:
        /* <DEDUP_REMOVED lines=10> */
[----:B------:R-:W-:Y:S01]  /*cb00*/  IMAD.MOV.U32 R23, RZ, RZ, R43 ;  /* 0x000000ffff177224 */ /* 0x000fe200078e002b */
[----:B------:R-:W-:-:S05]  /*cb10*/  DSETP.GEU.AND P1, PT, |R4|, UR4, PT ;  /* 0x0000000404007e2a */ /* 0x000fca000bf2e200 */
[----:B------:R-:W1:Y:S07]  /*cb20*/  F2F.F32.F64 R10, R4 ;  /* 0x00000004000a7310 */ /* 0x000e6e0000301000 */
[----:B0-----:R-:W-:Y:S02]  /*cb30*/  @!P0 FMUL R11, R11, 1.175494350822287508e-38 ;  /* 0x008000000b0b8820 */ /* 0x001fe40000400000 */
[----:B-1----:R-:W-:-:S05]  /*cb40*/  @!P1 FMUL R10, R10, 1.175494350822287508e-38 ;  /* 0x008000000a0a9820 */ /* 0x002fca0000400000 */
[----:B------:R0:W-:Y:S01]  /*cb50*/  STG.E.64 desc[UR36][R8.64], R10 ;  /* 0x0000000a08007986 */ /* 0x0001e2000c101b24 */
[----:B------:R-:W-:Y:S05]  /*cb60*/  BRA `(.L_x_5651) ;  /* 0x0000000c00687947 */ /* 0x000fea0003800000 */
.L_x_5662:
        /* <DEDUP_REMOVED lines=9> */
[----:B------:R-:W-:-:S05]  /*cc00*/  F2FP.F16.F32.PACK_AB R3, R0, R3 ;  /* 0x000000030003723e */ /* 0x000fca00000000ff */
[----:B------:R0:W-:Y:S01]  /*cc10*/  STG.E desc[UR36][R8.64], R3 ;  /* 0x0000000308007986 */ /* 0x0001e2000c101924 */
[----:B------:R-:W-:Y:S05]  /*cc20*/  BRA `(.L_x_5651) ;  /* 0x0000000c00387947 */ /* 0x000fea0003800000 */
.L_x_5661:
[----:B------:R0:W-:Y:S01]  /*cc30*/  STG.E.64 desc[UR36][R8.64], R4 ;  /* 0x0000000408007986 */ /* 0x0001e2000c101b24 */
[----:B------:R-:W-:Y:S01]  /*cc40*/  IMAD.MOV.U32 R23, RZ, RZ, R43 ;  /* 0x000000ffff177224 */ /* 0x000fe200078e002b */
[----:B------:R-:W-:Y:S06]  /*cc50*/  BRA `(.L_x_5651) ;  /* 0x0000000c002c7947 */ /* 0x000fec0003800000 */
.L_x_5652:
        /* <DEDUP_REMOVED lines=8> */
[----:B------:R-:W-:Y:S01]  /*cce0*/  DSETP.NEU.AND P0, PT, R6, RZ, PT ;  /* 0x000000ff0600722a */ /* 0x000fe20003f0d000 */
[----:B------:R-:W-:-:S05]  /*ccf0*/  IMAD.MOV.U32 R23, RZ, RZ, R43 ;  /* 0x000000ffff177224 */ /* 0x000fca00078e002b */
[----:B------:R-:W-:-:S06]  /*cd00*/  DSETP.NEU.OR P0, PT, R4, RZ, P0 ;  /* 0x000000ff0400722a */ /* 0x000fcc000070d400 */
[----:B------:R-:W-:-:S05]  /*cd10*/  SEL R3, RZ, 0x1, !P0 ;  /* 0x00000001ff037807 */ /* 0x000fca0004000000 */
[----:B------:R0:W-:Y:S01]  /*cd20*/  STG.E.U8 desc[UR36][R8.64], R3 ;  /* 0x0000000308007986 */ /* 0x0001e2000c101124 */
[----:B------:R-:W-:Y:S05]  /*cd30*/  BRA `(.L_x_5651) ;  /* 0x0000000800f47947 */ /* 0x000fea0003800000 */
.L_x_5665:
[----:B------:R0:W-:Y:S01]  /*cd40*/  STG.E.128 desc[UR36][R8.64], R4 ;  /* 0x0000000408007986 */ /* 0x0001e2000c101d24 */
[----:B------:R-:W-:Y:S01]  /*cd50*/  IMAD.MOV.U32 R23, RZ, RZ, R43 ;  /* 0x000000ffff177224 */ /* 0x000fe200078e002b */
[----:B------:R-:W-:Y:S06]  /*cd60*/  BRA `(.L_x_5651) ;  /* 0x0000000800e87947 */ /* 0x000fec0003800000 */
.L_x_5664:
        /* <DEDUP_REMOVED lines=10> */
[----:B------:R-:W-:-:S13]  /*ce10*/  BSSY B0, `(.L_x_5668) ;  /* 0x000000f000007945 */ /* 0x000fda0003800000 */
[----:B0-----:R-:W-:-:S05]  /*ce20*/  @!P0 FMUL R11, R11, 1.175494350822287508e-38 ;  /* 0x008000000b0b8820 */ /* 0x001fca0000400000 */
        /* <DEDUP_REMOVED lines=13> */
.L_x_5669:
[----:B------:R-:W-:Y:S05]  /*cf00*/  BSYNC B0 ;  /* 0x0000000000007941 */ /* 0x000fea0003800000 */
.L_x_5668:
[----:B------:R-:W-:Y:S01]  /*cf10*/  LOP3.LUT R7, R0, R7, RZ, 0xfc, !PT ;  /* 0x0000000700077212 */ /* 0x000fe200078efcff */
[----:B------:R-:W-:-:S04]  /*cf20*/  IMAD.MOV.U32 R23, RZ, RZ, R43 ;  /* 0x000000ffff177224 */ /* 0x000fc800078e002b */
[----:B------:R0:W-:Y:S01]  /*cf30*/  STG.E.U8 desc[UR36][R8.64], R7 ;  /* 0x0000000708007986 */ /* 0x0001e2000c101124 */
[----:B------:R-:W-:Y:S05]  /*cf40*/  BRA `(.L_x_5651) ;  /* 0x0000000800707947 */ /* 0x000fea0003800000 */
.L_x_5667:
[----:B------:R-:W-:Y:S01]  /*cf50*/  UMOV UR4, 0xf0000000 ;  /* 0xf000000000047882 */ /* 0x000fe20000000000 */
[----:B------:R-:W-:Y:S01]  /*cf60*/  UMOV UR5, 0x380fffff ;  /* 0x380fffff00057882 */ /* 0x000fe20000000000 */
[----:B------:R-:W0:Y:S01]  /*cf70*/  F2F.F32.F64 R7, R4 ;  /* 0x0000000400077310 */ /* 0x000e220000301000 */
        /* <DEDUP_REMOVED lines=14> */
.L_x_5671:
[----:B------:R-:W-:Y:S01]  /*d060*/  IMAD.MOV.U32 R0, RZ, RZ, 0x7f ;  /* 0x0000007fff007424 */ /* 0x000fe200078e00ff */
[----:B------:R-:W-:-:S04]  /*d070*/  ISETP.GT.U32.AND P0, PT, R3, 0x7f800000, PT ;  /* 0x7f8000000300780c */ /* 0x000fc80003f04070 */
[----:B------:R-:W-:-:S09]  /*d080*/  SEL R0, R0, 0x7c, P0 ;  /* 0x0000007c00007807 */ /* 0x000fd20000000000 */
.L_x_5672:
[----:B------:R-:W-:Y:S05]  /*d090*/  BSYNC B0 ;  /* 0x0000000000007941 */ /* 0x000fea0003800000 */
.L_x_5670:
[----:B------:R-:W-:Y:S01]  /*d0a0*/  LOP3.LUT R3, R7, 0x80000000, RZ, 0xc0, !PT ;  /* 0x8000000007037812 */ /* 0x000fe200078ec0ff */
[----:B------:R-:W-:-:S03]  /*d0b0*/  IMAD.MOV.U32 R23, RZ, RZ, R43 ;  /* 0x000000ffff177224 */ /* 0x000fc600078e002b */
[----:B------:R-:W-:-:S04]  /*d0c0*/  SHF.R.U32.HI R3, RZ, 0x18, R3 ;  /* 0x00000018ff037819 */ /* 0x000fc80000011603 */
[----:B------:R-:W-:-:S05]  /*d0d0*/  LOP3.LUT R3, R0, R3, RZ, 0xfc, !PT ;  /* 0x0000000300037212 */ /* 0x000fca00078efcff */
[----:B------:R0:W-:Y:S01]  /*d0e0*/  STG.E.U8 desc[UR36][R8.64], R3 ;  /* 0x0000000308007986 */ /* 0x0001e2000c101124 */
[----:B------:R-:W-:Y:S05]  /*d0f0*/  BRA `(.L_x_5651) ;  /* 0x0000000800047947 */ /* 0x000fea0003800000 */
.L_x_5666:
[----:B------:R-:W-:Y:S01]  /*d100*/  UMOV UR4, 0xf0000000 ;  /* 0xf000000000047882 */ /* 0x000fe20000000000 */
[----:B------:R-:W-:Y:S01]  /*d110*/  UMOV UR5, 0x380fffff ;  /* 0x380fffff00057882 */ /* 0x000fe20000000000 */
[----:B------:R-:W0:Y:S01]  /*d120*/  F2F.F32.F64 R0, R4 ;  /* 0x0000000400007310 */ /* 0x000e220000301000 */
[----:B------:R-:W-:Y:S01]  /*d130*/  DSETP.GEU.AND P0, PT, |R4|, UR4, PT ;  /* 0x0000000404007e2a */ /* 0x000fe2000bf0e200 */
[----:B------:R-:W-:-:S13]  /*d140*/  IMAD.MOV.U32 R23, RZ, RZ, R43 ;  /* 0x000000ffff177224 */ /* 0x000fda00078e002b */
[----:B0-----:R-:W-:-:S05]  /*d150*/  @!P0 FMUL R0, R0, 1.175494350822287508e-38 ;  /* 0x0080000000008820 */ /* 0x001fca0000400000 */
[----:B------:R-:W-:-:S05]  /*d160*/  F2FP.BF16.F32.PACK_AB R0, RZ, R0 ;  /* 0x00000000ff00723e */ /* 0x000fca00000010ff */
[----:B------:R0:W-:Y:S01]  /*d170*/  STG.E.U16 desc[UR36][R8.64], R0 ;  /* 0x0000000008007986 */ /* 0x0001e2000c101524 */
[----:B------:R-:W-:Y:S05]  /*d180*/  BRA `(.L_x_5651) ;  /* 0x0000000400e07947 */ /* 0x000fea0003800000 */
.L_x_5663:
        /* <DEDUP_REMOVED lines=8> */
[----:B------:R-:W0:Y:S01]  /*d210*/  F2I.U32.F64.TRUNC R5, R4 ;  /* 0x0000000400057311 */ /* 0x000e22000030d000 */
[----:B------:R-:W-:Y:S01]  /*d220*/  IMAD.MOV.U32 R23, RZ, RZ, R43 ;  /* 0x000000ffff177224 */ /* 0x000fe200078e002b */
[----:B0-----:R0:W-:Y:S01]  /*d230*/  STG.E.U16 desc[UR36][R8.64], R5 ;  /* 0x0000000508007986 */ /* 0x0011e2000c101524 */
[----:B------:R-:W-:Y:S05]  /*d240*/  BRA `(.L_x_5651) ;  /* 0x0000000400b07947 */ /* 0x000fea0003800000 */
.L_x_5675:
[----:B------:R-:W-:Y:S01]  /*d250*/  UMOV UR4, 0xf0000000 ;  /* 0xf000000000047882 */ /* 0x000fe20000000000 */
[----:B------:R-:W-:Y:S01]  /*d260*/  UMOV UR5, 0x380fffff ;  /* 0x380fffff00057882 */ /* 0x000fe20000000000 */
[----:B------:R-:W0:Y:S01]  /*d270*/  F2F.F32.F64 R7, R4 ;  /* 0x0000000400077310 */ /* 0x000e220000301000 */
        /* <DEDUP_REMOVED lines=18> */
.L_x_5678:
[----:B------:R-:W-:-:S04]  /*d3a0*/  LOP3.LUT R0, R7, 0x80000000, RZ, 0xc0, !PT ;  /* 0x8000000007007812 */ /* 0x000fc800078ec0ff */
[----:B------:R-:W-:-:S04]  /*d3b0*/  SHF.R.U32.HI R0, RZ, 0x18, R0 ;  /* 0x00000018ff007819 */ /* 0x000fc80000011600 */
[----:B------:R-:W-:-:S07]  /*d3c0*/  LOP3.LUT R0, R3, R0, RZ, 0xfc, !PT ;  /* 0x0000000003007212 */ /* 0x000fce00078efcff */
.L_x_5677:
[----:B------:R-:W-:Y:S05]  /*d3d0*/  BSYNC B0 ;  /* 0x0000000000007941 */ /* 0x000fea0003800000 */
.L_x_5676:
[----:B------:R0:W-:Y:S01]  /*d3e0*/  STG.E.U8 desc[UR36][R8.64], R0 ;  /* 0x0000000008007986 */ /* 0x0001e2000c101124 */
[----:B------:R-:W-:Y:S01]  /*d3f0*/  IMAD.MOV.U32 R23, RZ, RZ, R43 ;  /* 0x000000ffff177224 */ /* 0x000fe200078e002b */
[----:B------:R-:W-:Y:S06]  /*d400*/  BRA `(.L_x_5651) ;  /* 0x0000000400407947 */ /* 0x000fec0003800000 */
.L_x_5674:
        /* <DEDUP_REMOVED lines=21> */
.L_x_5681:
[----:B------:R-:W-:-:S04]  /*d560*/  LOP3.LUT R0, R7, 0x80000000, RZ, 0xc0, !PT ;  /* 0x8000000007007812 */ /* 0x000fc800078ec0ff */
[----:B------:R-:W-:-:S04]  /*d570*/  SHF.R.U32.HI R0, RZ, 0x18, R0 ;  /* 0x00000018ff007819 */ /* 0x000fc80000011600 */
[----:B------:R-:W-:-:S07]  /*d580*/  LOP3.LUT R0, R3, R0, RZ, 0xfc, !PT ;  /* 0x0000000003007212 */ /* 0x000fce00078efcff */
.L_x_5680:
[----:B------:R-:W-:Y:S05]  /*d590*/  BSYNC B0 ;  /* 0x0000000000007941 */ /* 0x000fea0003800000 */
.L_x_5679:
[----:B------:R0:W-:Y:S01]  /*d5a0*/  STG.E.U8 desc[UR36][R8.64], R0 ;  /* 0x0000000008007986 */ /* 0x0001e2000c101124 */
[----:B------:R-:W-:Y:S01]  /*d5b0*/  IMAD.MOV.U32 R23, RZ, RZ, R43 ;  /* 0x000000ffff177224 */ /* 0x000fe200078e002b */
[----:B------:R-:W-:Y:S06]  /*d5c0*/  BRA `(.L_x_5651) ;  /* 0x0000000000d07947 */ /* 0x000fec0003800000 */
.L_x_5673:
        /* <DEDUP_REMOVED lines=27> */
.L_x_5656:
        /* <DEDUP_REMOVED lines=16> */
.L_x_5684:
[----:B------:R-:W-:Y:S01]  /*d880*/  IMAD.MOV.U32 R23, RZ, RZ, R43 ;  /* 0x000000ffff177224 */ /* 0x000fe200078e002b */
[----:B------:R-:W-:Y:S06]  /*d890*/  BRA `(.L_x_5651) ;  /* 0x00000000001c7947 */ /* 0x000fec0003800000 */
.L_x_5683:
[----:B------:R-:W0:Y:S01]  /*d8a0*/  F2I.U64.F64.TRUNC R4, R4 ;  /* 0x0000000400047311 */ /* 0x000e22000030d800 */
[----:B------:R-:W-:Y:S01]  /*d8b0*/  IMAD.MOV.U32 R23, RZ, RZ, R43 ;  /* 0x000000ffff177224 */ /* 0x000fe200078e002b */
[----:B0-----:R0:W-:Y:S01]  /*d8c0*/  STG.E.64 desc[UR36][R8.64], R4 ;  /* 0x0000000408007986 */ /* 0x0011e2000c101b24 */
[----:B------:R-:W-:Y:S05]  /*d8d0*/  BRA `(.L_x_5651) ;  /* 0x00000000000c7947 */ /* 0x000fea0003800000 */
.L_x_5682:
[----:B------:R-:W0:Y:S01]  /*d8e0*/  F2I.U32.F64.TRUNC R5, R4 ;  /* 0x0000000400057311 */ /* 0x000e22000030d000 */
[----:B------:R-:W-:Y:S01]  /*d8f0*/  IMAD.MOV.U32 R23, RZ, RZ, R43 ;  /* 0x000000ffff177224 */ /* 0x000fe200078e002b */
[----:B0-----:R0:W-:Y:S06]  /*d900*/  STG.E desc[UR36][R8.64], R5 ;  /* 0x0000000508007986 */ /* 0x0011ec000c101924 */
.L_x_5651:
[----:B------:R-:W-:Y:S05]  /*d910*/  BSYNC B6 ;  /* 0x0000000000067941 */ /* 0x000fea0003800000 */
.L_x_5650:
[----:B------:R-:W-:Y:S01]  /*d920*/  ISETP.GE.AND P0, PT, R23, R2, PT ;  /* 0x000000021700720c */ /* 0x000fe20003f06270 */
[----:B------:R-:W-:-:S12]  /*d930*/  BSSY B6, `(.L_x_5685) ;  /* 0x0000238000067945 */ /* 0x000fd80003800000 */
[----:B------:R-:W-:Y:S05]  /*d940*/  @P0 BRA `(.L_x_5686) ;  /* 0x0000002000d80947 */ /* 0x000fea0003800000 */
[----:B01-34-:R-:W0:Y:S01]  /*d950*/  LDC.64 R4, c[0x0][0x228] ;  /* 0x00008a00ff047b82 */ /* 0x01be220000000a00 */
[----:B------:R-:W-:Y:S01]  /*d960*/  IMAD R0, R22, 0x200, R23 ;  /* 0x0000020016007824 */ /* 0x000fe200078e0217 */
[----:B------:R-:W-:Y:S01]  /*d970*/  PRMT R6, R32, 0x9910, RZ ;  /* 0x0000991020067816 */ /* 0x000fe200000000ff */
[----:B------:R-:W-:Y:S02]  /*d980*/  ULDC UR4, c[0x0][0x260] ;  /* 0x0000980000047ab9 */ /* 0x000fe40000000800 */
[----:B--2---:R-:W-:Y:S02]  /*d990*/  IMAD R3, R0, UR4, RZ ;  /* 0x0000000400037c24 */ /* 0x004fe4000f8e02ff */
        /* <DEDUP_REMOVED lines=13> */
[----:B------:R-:W0:Y:S02]  /*da70*/  F2I.F64.TRUNC R29, R28 ;  /* 0x0000001c001d7311 */ /* 0x000e24000030d100 */
[----:B0-----:R0:W-:Y:S01]  /*da80*/  STG.E.U8 desc[UR36][R4.64], R29 ;  /* 0x0000001d04007986 */ /* 0x0011e2000c101124 */
[----:B------:R-:W-:Y:S05]  /*da90*/  BRA `(.L_x_5692) ;  /* 0x0000001000107947 */ /* 0x000fea0003800000 */
.L_x_5690:
[----:B------:R-:W0:Y:S02]  /*daa0*/  F2I.S64.F64.TRUNC R28, R28 ;  /* 0x0000001c001c7311 */ /* 0x000e24000030d900 */
[----:B0-----:R-:W-:-:S05]  /*dab0*/  IMAD.MOV.U32 R3, RZ, RZ, R28 ;  /* 0x000000ffff037224 */ /* 0x001fca00078e001c */
[----:B------:R1:W-:Y:S01]  /*dac0*/  STG.E.U8 desc[UR36][R4.64], R3 ;  /* 0x0000000304007986 */ /* 0x0003e2000c101124 */
[----:B------:R-:W-:Y:S05]  /*dad0*/  BRA `(.L_x_5692) ;  /* 0x0000001000007947 */ /* 0x000fea0003800000 */
.L_x_5689:
[----:B------:R-:W-:-:S13]  /*dae0*/  ISETP.NE.AND P0, PT, R0, 0x2, PT ;  /* 0x000000020000780c */ /* 0x000fda0003f05270 */
[----:B------:R-:W-:Y:S05]  /*daf0*/  @!P0 BRA `(.L_x_5693) ;  /* 0x0000000000288947 */ /* 0x000fea0003800000 */
[----:B------:R-:W-:-:S13]  /*db00*/  ISETP.NE.AND P0, PT, R0, 0x3, PT ;  /* 0x000000030000780c */ /* 0x000fda0003f05270 */
[----:B------:R-:W-:Y:S05]  /*db10*/  @!P0 BRA `(.L_x_5694) ;  /* 0x0000000000148947 */ /* 0x000fea0003800000 */
[----:B------:R-:W-:-:S13]  /*db20*/  ISETP.NE.AND P0, PT, R0, 0x4, PT ;  /* 0x000000040000780c */ /* 0x000fda0003f05270 */
[----:B------:R-:W-:Y:S05]  /*db30*/  @P0 BRA `(.L_x_5691) ;  /* 0x0000000c00900947 */ /* 0x000fea0003800000 */
[----:B------:R-:W0:Y:S02]  /*db40*/  F2I.S64.F64.TRUNC R28, R28 ;  /* 0x0000001c001c7311 */ /* 0x000e24000030d900 */
[----:B0-----:R4:W-:Y:S01]  /*db50*/  STG.E.64 desc[UR36][R4.64], R28 ;  /* 0x0000001c04007986 */ /* 0x0019e2000c101b24 */
[----:B------:R-:W-:Y:S05]  /*db60*/  BRA `(.L_x_5692) ;  /* 0x0000000c00dc7947 */ /* 0x000fea0003800000 */
.L_x_5694:
[----:B------:R-:W0:Y:S02]  /*db70*/  F2I.F64.TRUNC R29, R28 ;  /* 0x0000001c001d7311 */ /* 0x000e24000030d100 */
[----:B0-----:R3:W-:Y:S01]  /*db80*/  STG.E desc[UR36][R4.64], R29 ;  /* 0x0000001d04007986 */ /* 0x0017e2000c101924 */
[----:B------:R-:W-:Y:S05]  /*db90*/  BRA `(.L_x_5692) ;  /* 0x0000000c00d07947 */ /* 0x000fea0003800000 */
.L_x_5693:
[----:B------:R-:W0:Y:S02]  /*dba0*/  F2I.F64.TRUNC R29, R28 ;  /* 0x0000001c001d7311 */ /* 0x000e24000030d100 */
[----:B0-----:R2:W-:Y:S01]  /*dbb0*/  STG.E.U16 desc[UR36][R4.64], R29 ;  /* 0x0000001d04007986 */ /* 0x0015e2000c101524 */
[----:B------:R-:W-:Y:S05]  /*dbc0*/  BRA `(.L_x_5692) ;  /* 0x0000000c00c47947 */ /* 0x000fea0003800000 */
.L_x_5688:
        /* <DEDUP_REMOVED lines=9> */
[----:B------:R-:W-:-:S14]  /*dc60*/  DSETP.GEU.AND P0, PT, |R28|, UR4, PT ;  /* 0x000000041c007e2a */ /* 0x000fdc000bf0e200 */
[----:B0-----:R-:W-:-:S05]  /*dc70*/  @!P0 FMUL R3, R3, 1.175494350822287508e-38 ;  /* 0x0080000003038820 */ /* 0x001fca0000400000 */
[----:B------:R0:W-:Y:S01]  /*dc80*/  STG.E desc[UR36][R4.64], R3 ;  /* 0x0000000304007986 */ /* 0x0001e2000c101924 */
[----:B------:R-:W-:Y:S05]  /*dc90*/  BRA `(.L_x_5692) ;  /* 0x0000000c00907947 */ /* 0x000fea0003800000 */
.L_x_5696:
[----:B------:R-:W-:Y:S01]  /*dca0*/  UMOV UR4, 0xf0000000 ;  /* 0xf000000000047882 */ /* 0x000fe20000000000 */
[----:B------:R-:W-:Y:S01]  /*dcb0*/  UMOV UR5, 0x380fffff ;  /* 0x380fffff00057882 */ /* 0x000fe20000000000 */
[----:B------:R-:W0:Y:S01]  /*dcc0*/  F2F.F32.F64 R0, R28 ;  /* 0x0000001c00007310 */ /* 0x000e220000301000 */
[----:B------:R-:W-:-:S14]  /*dcd0*/  DSETP.GEU.AND P0, PT, |R28|, UR4, PT ;  /* 0x000000041c007e2a */ /* 0x000fdc000bf0e200 */
[----:B0-----:R-:W-:-:S05]  /*dce0*/  @!P0 FMUL R0, R0, 1.175494350822287508e-38 ;  /* 0x0080000000008820 */ /* 0x001fca0000400000 */
[----:B------:R-:W-:-:S05]  /*dcf0*/  F2FP.F16.F32.PACK_AB R0, RZ, R0 ;  /* 0x00000000ff00723e */ /* 0x000fca00000000ff */
[----:B------:R0:W-:Y:S01]  /*dd00*/  STG.E.U16 desc[UR36][R4.64], R0 ;  /* 0x0000000004007986 */ /* 0x0001e2000c101524 */
[----:B------:R-:W-:Y:S05]  /*dd10*/  BRA `(.L_x_5692) ;  /* 0x0000000c00707947 */ /* 0x000fea0003800000 */
.L_x_5695:
        /* <DEDUP_REMOVED lines=9> */
[----:B------:R-:W-:Y:S02]  /*ddb0*/  DSETP.GEU.AND P0, PT, |R30|, UR4, PT ;  /* 0x000000041e007e2a */ /* 0x000fe4000bf0e200 */
[----:B------:R-:W-:-:S05]  /*ddc0*/  DSETP.GEU.AND P1, PT, |R28|, UR4, PT ;  /* 0x000000041c007e2a */ /* 0x000fca000bf2e200 */
[----:B------:R-:W1:Y:S07]  /*ddd0*/  F2F.F32.F64 R6, R28 ;  /* 0x0000001c00067310 */ /* 0x000e6e0000301000 */
[----:B0-----:R-:W-:Y:S02]  /*dde0*/  @!P0 FMUL R7, R7, 1.175494350822287508e-38 ;  /* 0x0080000007078820 */ /* 0x001fe40000400000 */
[----:B-1----:R-:W-:-:S05]  /*ddf0*/  @!P1 FMUL R6, R6, 1.175494350822287508e-38 ;  /* 0x0080000006069820 */ /* 0x002fca0000400000 */
[----:B------:R0:W-:Y:S01]  /*de00*/  STG.E.64 desc[UR36][R4.64], R6 ;  /* 0x0000000604007986 */ /* 0x0001e2000c101b24 */
[----:B------:R-:W-:Y:S05]  /*de10*/  BRA `(.L_x_5692) ;  /* 0x0000000c00307947 */ /* 0x000fea0003800000 */
.L_x_5698:
        /* <DEDUP_REMOVED lines=11> */
.L_x_5697:
[----:B------:R0:W-:Y:S01]  /*ded0*/  STG.E.64 desc[UR36][R4.64], R28 ;  /* 0x0000001c04007986 */ /* 0x0001e2000c101b24 */
[----:B------:R-:W-:Y:S05]  /*dee0*/  BRA `(.L_x_5692) ;  /* 0x0000000800fc7947 */ /* 0x000fea0003800000 */
.L_x_5687:
        /* <DEDUP_REMOVED lines=8> */
[----:B------:R-:W-:-:S06]  /*df70*/  DSETP.NEU.AND P0, PT, R30, RZ, PT ;  /* 0x000000ff1e00722a */ /* 0x000fcc0003f0d000 */
[----:B------:R-:W-:-:S06]  /*df80*/  DSETP.NEU.OR P0, PT, R28, RZ, P0 ;  /* 0x000000ff1c00722a */ /* 0x000fcc000070d400 */
[----:B------:R-:W-:-:S05]  /*df90*/  SEL R3, RZ, 0x1, !P0 ;  /* 0x00000001ff037807 */ /* 0x000fca0004000000 */
[----:B------:R0:W-:Y:S01]  /*dfa0*/  STG.E.U8 desc[UR36][R4.64], R3 ;  /* 0x0000000304007986 */ /* 0x0001e2000c101124 */
[----:B------:R-:W-:Y:S05]  /*dfb0*/  BRA `(.L_x_5692) ;  /* 0x0000000800c87947 */ /* 0x000fea0003800000 */
.L_x_5701:
[----:B------:R0:W-:Y:S01]  /*dfc0*/  STG.E.128 desc[UR36][R4.64], R28 ;  /* 0x0000001c04007986 */ /* 0x0001e2000c101d24 */
[----:B------:R-:W-:Y:S05]  /*dfd0*/  BRA `(.L_x_5692) ;  /* 0x0000000800c07947 */ /* 0x000fea0003800000 */
.L_x_5700:
        /* <DEDUP_REMOVED lines=25> */
.L_x_5705:
[----:B------:R-:W-:Y:S05]  /*e170*/  BSYNC B0 ;  /* 0x0000000000007941 */ /* 0x000fea0003800000 */
.L_x_5704:
[----:B------:R-:W-:-:S05]  /*e180*/  LOP3.LUT R7, R0, R7, RZ, 0xfc, !PT ;  /* 0x0000000700077212 */ /* 0x000fca00078efcff */
[----:B------:R0:W-:Y:S01]  /*e190*/  STG.E.U8 desc[UR36][R4.64], R7 ;  /* 0x0000000704007986 */ /* 0x0001e2000c101124 */
[----:B------:R-:W-:Y:S05]  /*e1a0*/  BRA `(.L_x_5692) ;  /* 0x00000008004c7947 */ /* 0x000fea0003800000 */
.L_x_5703:
        /* <DEDUP_REMOVED lines=17> */
.L_x_5707:
[----:B------:R-:W-:Y:S01]  /*e2c0*/  IMAD.MOV.U32 R0, RZ, RZ, 0x7f ;  /* 0x0000007fff007424 */ /* 0x000fe200078e00ff */
[----:B------:R-:W-:-:S04]  /*e2d0*/  ISETP.GT.U32.AND P0, PT, R3, 0x7f800000, PT ;  /* 0x7f8000000300780c */ /* 0x000fc80003f04070 */
[----:B------:R-:W-:-:S09]  /*e2e0*/  SEL R0, R0, 0x7c, P0 ;  /* 0x0000007c00007807 */ /* 0x000fd20000000000 */
.L_x_5708:
[----:B------:R-:W-:Y:S05]  /*e2f0*/  BSYNC B0 ;  /* 0x0000000000007941 */ /* 0x000fea0003800000 */
.L_x_5706:
[----:B------:R-:W-:-:S04]  /*e300*/  LOP3.LUT R3, R7, 0x80000000, RZ, 0xc0, !PT ;  /* 0x8000000007037812 */ /* 0x000fc800078ec0ff */
[----:B------:R-:W-:-:S04]  /*e310*/  SHF.R.U32.HI R3, RZ, 0x18, R3 ;  /* 0x00000018ff037819 */ /* 0x000fc80000011603 */
[----:B------:R-:W-:-:S05]  /*e320*/  LOP3.LUT R3, R0, R3, RZ, 0xfc, !PT ;  /* 0x0000000300037212 */ /* 0x000fca00078efcff */
[----:B------:R0:W-:Y:S01]  /*e330*/  STG.E.U8 desc[UR36][R4.64], R3 ;  /* 0x0000000304007986 */ /* 0x0001e2000c101124 */
[----:B------:R-:W-:Y:S05]  /*e340*/  BRA `(.L_x_5692) ;  /* 0x0000000400e47947 */ /* 0x000fea0003800000 */
.L_x_5702:
[----:B------:R-:W-:Y:S01]  /*e350*/  UMOV UR4, 0xf0000000 ;  /* 0xf000000000047882 */ /* 0x000fe20000000000 */
[----:B------:R-:W-:Y:S01]  /*e360*/  UMOV UR5, 0x380fffff ;  /* 0x380fffff00057882 */ /* 0x000fe20000000000 */
[----:B------:R-:W0:Y:S01]  /*e370*/  F2F.F32.F64 R0, R28 ;  /* 0x0000001c00007310 */ /* 0x000e220000301000 */
[----:B------:R-:W-:-:S14]  /*e380*/  DSETP.GEU.AND P0, PT, |R28|, UR4, PT ;  /* 0x000000041c007e2a */ /* 0x000fdc000bf0e200 */
[----:B0-----:R-:W-:-:S05]  /*e390*/  @!P0 FMUL R0, R0, 1.175494350822287508e-38 ;  /* 0x0080000000008820 */ /* 0x001fca0000400000 */
[----:B------:R-:W-:-:S05]  /*e3a0*/  F2FP.BF16.F32.PACK_AB R0, RZ, R0 ;  /* 0x00000000ff00723e */ /* 0x000fca00000010ff */
[----:B------:R0:W-:Y:S01]  /*e3b0*/  STG.E.U16 desc[UR36][R4.64], R0 ;  /* 0x0000000004007986 */ /* 0x0001e2000c101524 */
[----:B------:R-:W-:Y:S05]  /*e3c0*/  BRA `(.L_x_5692) ;  /* 0x0000000400c47947 */ /* 0x000fea0003800000 */
.L_x_5699:
        /* <DEDUP_REMOVED lines=8> */
[----:B------:R-:W0:Y:S02]  /*e450*/  F2I.U32.F64.TRUNC R29, R28 ;  /* 0x0000001c001d7311 */ /* 0x000e24000030d000 */
[----:B0-----:R0:W-:Y:S01]  /*e460*/  STG.E.U16 desc[UR36][R4.64], R29 ;  /* 0x0000001d04007986 */ /* 0x0011e2000c101524 */
[----:B------:R-:W-:Y:S05]  /*e470*/  BRA `(.L_x_5692) ;  /* 0x0000000400987947 */ /* 0x000fea0003800000 */
.L_x_5711:
        /* <DEDUP_REMOVED lines=21> */
.L_x_5714:
[----:B------:R-:W-:-:S04]  /*e5d0*/  LOP3.LUT R0, R7, 0x80000000, RZ, 0xc0, !PT ;  /* 0x8000000007007812 */ /* 0x000fc800078ec0ff */
[----:B------:R-:W-:-:S04]  /*e5e0*/  SHF.R.U32.HI R0, RZ, 0x18, R0 ;  /* 0x00000018ff007819 */ /* 0x000fc80000011600 */
[----:B------:R-:W-:-:S07]  /*e5f0*/  LOP3.LUT R0, R3, R0, RZ, 0xfc, !PT ;  /* 0x0000000003007212 */ /* 0x000fce00078efcff */
.L_x_5713:
[----:B------:R-:W-:Y:S05]  /*e600*/  BSYNC B0 ;  /* 0x0000000000007941 */ /* 0x000fea0003800000 */
.L_x_5712:
[----:B------:R0:W-:Y:S01]  /*e610*/  STG.E.U8 desc[UR36][R4.64], R0 ;  /* 0x0000000004007986 */ /* 0x0001e2000c101124 */
[----:B------:R-:W-:Y:S05]  /*e620*/  BRA `(.L_x_5692) ;  /* 0x00000004002c7947 */ /* 0x000fea0003800000 */
.L_x_5710:
        /* <DEDUP_REMOVED lines=21> */
.L_x_5717:
[----:B------:R-:W-:-:S04]  /*e780*/  LOP3.LUT R0, R7, 0x80000000, RZ, 0xc0, !PT ;  /* 0x8000000007007812 */ /* 0x000fc800078ec0ff */
[----:B------:R-:W-:-:S04]  /*e790*/  SHF.R.U32.HI R0, RZ, 0x18, R0 ;  /* 0x00000018ff007819 */ /* 0x000fc80000011600 */
[----:B------:R-:W-:-:S07]  /*e7a0*/  LOP3.LUT R0, R3, R0, RZ, 0xfc, !PT ;  /* 0x0000000003007212 */ /* 0x000fce00078efcff */
.L_x_5716:
[----:B------:R-:W-:Y:S05]  /*e7b0*/  BSYNC B0 ;  /* 0x0000000000007941 */ /* 0x000fea0003800000 */
.L_x_5715:
[----:B------:R0:W-:Y:S01]  /*e7c0*/  STG.E.U8 desc[UR36][R4.64], R0 ;  /* 0x0000000004007986 */ /* 0x0001e2000c101124 */
[----:B------:R-:W-:Y:S05]  /*e7d0*/  BRA `(.L_x_5692) ;  /* 0x0000000000c07947 */ /* 0x000fea0003800000 */
.L_x_5709:
        /* <DEDUP_REMOVED lines=26> */
.L_x_5691:
        /* <DEDUP_REMOVED lines=16> */
.L_x_5720:
[----:B------:R-:W-:Y:S05]  /*ea80*/  BRA `(.L_x_5692) ;  /* 0x0000000000147947 */ /* 0x000fea0003800000 */
.L_x_5719:
[----:B------:R-:W0:Y:S02]  /*ea90*/  F2I.U64.F64.TRUNC R28, R28 ;  /* 0x0000001c001c7311 */ /* 0x000e24000030d800 */
[----:B0-----:R0:W-:Y:S01]  /*eaa0*/  STG.E.64 desc[UR36][R4.64], R28 ;  /* 0x0000001c04007986 */ /* 0x0011e2000c101b24 */
[----:B------:R-:W-:Y:S05]  /*eab0*/  BRA `(.L_x_5692) ;  /* 0x0000000000087947 */ /* 0x000fea0003800000 */
.L_x_5718:
[----:B------:R-:W0:Y:S02]  /*eac0*/  F2I.U32.F64.TRUNC R29, R28 ;  /* 0x0000001c001d7311 */ /* 0x000e24000030d000 */
[----:B0-----:R0:W-:Y:S02]  /*ead0*/  STG.E desc[UR36][R4.64], R29 ;  /* 0x0000001d04007986 */ /* 0x0011e4000c101924 */
.L_x_5692:
[----:B------:R-:W-:-:S05]  /*eae0*/  VIADD R23, R23, 0x80 ;  /* 0x0000008017177836 */ /* 0x000fca0000000000 */
[----:B------:R-:W-:-:S13]  /*eaf0*/  ISETP.GE.AND P0, PT, R23, R2, PT ;  /* 0x000000021700720c */ /* 0x000fda0003f06270 */
[----:B------:R-:W-:Y:S05]  /*eb00*/  @P0 BRA `(.L_x_5686) ;  /* 0x0000001000680947 */ /* 0x000fea0003800000 */
[----:B01234-:R-:W0:Y:S01]  /*eb10*/  LDC.64 R4, c[0x0][0x228] ;  /* 0x00008a00ff047b82 */ /* 0x01fe220000000a00 */
        /* <DEDUP_REMOVED lines=20> */
.L_x_5724:
[----:B------:R-:W0:Y:S02]  /*ec60*/  F2I.S64.F64.TRUNC R16, R16 ;  /* 0x0000001000107311 */ /* 0x000e24000030d900 */
[----:B0-----:R-:W-:-:S05]  /*ec70*/  IMAD.MOV.U32 R3, RZ, RZ, R16 ;  /* 0x000000ffff037224 */ /* 0x001fca00078e0010 */
[----:B------:R0:W-:Y:S01]  /*ec80*/  STG.E.U8 desc[UR36][R4.64], R3 ;  /* 0x0000000304007986 */ /* 0x0001e2000c101124 */
[----:B------:R-:W-:Y:S05]  /*ec90*/  BRA `(.L_x_5726) ;  /* 0x0000001000007947 */ /* 0x000fea0003800000 */
.L_x_5723:
        /* <DEDUP_REMOVED lines=9> */
.L_x_5728:
[----:B------:R-:W0:Y:S02]  /*ed30*/  F2I.F64.TRUNC R17, R16 ;  /* 0x0000001000117311 */ /* 0x000e24000030d100 */
[----:B0-----:R0:W-:Y:S01]  /*ed40*/  STG.E desc[UR36][R4.64], R17 ;  /* 0x0000001104007986 */ /* 0x0011e2000c101924 */
[----:B------:R-:W-:Y:S05]  /*ed50*/  BRA `(.L_x_5726) ;  /* 0x0000000c00d07947 */ /* 0x000fea0003800000 */
.L_x_5727:
[----:B------:R-:W0:Y:S02]  /*ed60*/  F2I.F64.TRUNC R17, R16 ;  /* 0x0000001000117311 */ /* 0x000e24000030d100 */
[----:B0-----:R0:W-:Y:S01]  /*ed70*/  STG.E.U16 desc[UR36][R4.64], R17 ;  /* 0x0000001104007986 */ /* 0x0011e2000c101524 */
[----:B------:R-:W-:Y:S05]  /*ed80*/  BRA `(.L_x_5726) ;  /* 0x0000000c00c47947 */ /* 0x000fea0003800000 */
.L_x_5722:
        /* <DEDUP_REMOVED lines=13> */
.L_x_5730:
        /* <DEDUP_REMOVED lines=8> */
.L_x_5729:
        /* <DEDUP_REMOVED lines=16> */
.L_x_5732:
        /* <DEDUP_REMOVED lines=11> */
.L_x_5731:
[----:B------:R0:W-:Y:S01]  /*f090*/  STG.E.64 desc[UR36][R4.64], R16 ;  /* 0x0000001004007986 */ /* 0x0001e2000c101b24 */
[----:B------:R-:W-:Y:S05]  /*f0a0*/  BRA `(.L_x_5726) ;  /* 0x0000000800fc7947 */ /* 0x000fea0003800000 */
.L_x_5721:
        /* <DEDUP_REMOVED lines=13> */
.L_x_5735:
[----:B------:R0:W-:Y:S01]  /*f180*/  STG.E.128 desc[UR36][R4.64], R16 ;  /* 0x0000001004007986 */ /* 0x0001e2000c101d24 */
[----:B------:R-:W-:Y:S05]  /*f190*/  BRA `(.L_x_5726) ;  /* 0x0000000800c07947 */ /* 0x000fea0003800000 */
.L_x_5734:
        /* <DEDUP_REMOVED lines=25> */
.L_x_5739:
[----:B------:R-:W-:Y:S05]  /*f330*/  BSYNC B0 ;  /* 0x0000000000007941 */ /* 0x000fea0003800000 */
.L_x_5738:
[----:B------:R-:W-:-:S05]  /*f340*/  LOP3.LUT R7, R0, R7, RZ, 0xfc, !PT ;  /* 0x0000000700077212 */ /* 0x000fca00078efcff */
[----:B------:R0:W-:Y:S01]  /*f350*/  STG.E.U8 desc[UR36][R4.64], R7 ;  /* 0x0000000704007986 */ /* 0x0001e2000c101124 */
[----:B------:R-:W-:Y:S05]  /*f360*/  BRA `(.L_x_5726) ;  /* 0x00000008004c7947 */ /* 0x000fea0003800000 */
.L_x_5737:
        /* <DEDUP_REMOVED lines=17> */
.L_x_5741:
[----:B------:R-:W-:Y:S01]  /*f480*/  IMAD.MOV.U32 R0, RZ, RZ, 0x7f ;  /* 0x0000007fff007424 */ /* 0x000fe200078e00ff */
[----:B------:R-:W-:-:S04]  /*f490*/  ISETP.GT.U32.AND P0, PT, R3, 0x7f800000, PT ;  /* 0x7f8000000300780c */ /* 0x000fc80003f04070 */
[----:B------:R-:W-:-:S09]  /*f4a0*/  SEL R0, R0, 0x7c, P0 ;  /* 0x0000007c00007807 */ /* 0x000fd20000000000 */
.L_x_5742:
[----:B------:R-:W-:Y:S05]  /*f4b0*/  BSYNC B0 ;  /* 0x0000000000007941 */ /* 0x000fea0003800000 */
.L_x_5740:
[----:B------:R-:W-:-:S04]  /*f4c0*/  LOP3.LUT R3, R7, 0x80000000, RZ, 0xc0, !PT ;  /* 0x8000000007037812 */ /* 0x000fc800078ec0ff */
[----:B------:R-:W-:-:S04]  /*f4d0*/  SHF.R.U32.HI R3, RZ, 0x18, R3 ;  /* 0x00000018ff037819 */ /* 0x000fc80000011603 */
[----:B------:R-:W-:-:S05]  /*f4e0*/  LOP3.LUT R3, R0, R3, RZ, 0xfc, !PT ;  /* 0x0000000300037212 */ /* 0x000fca00078efcff */
[----:B------:R0:W-:Y:S01]  /*f4f0*/  STG.E.U8 desc[UR36][R4.64], R3 ;  /* 0x0000000304007986 */ /* 0x0001e2000c101124 */
[----:B------:R-:W-:Y:S05]  /*f500*/  BRA `(.L_x_5726) ;  /* 0x0000000400e47947 */ /* 0x000fea0003800000 */
.L_x_5736:
        /* <DEDUP_REMOVED lines=8> */
.L_x_5733:
        /* <DEDUP_REMOVED lines=11> */
.L_x_5745:
        /* <DEDUP_REMOVED lines=21> */
.L_x_5748:
[----:B------:R-:W-:-:S04]  /*f790*/  LOP3.LUT R0, R7, 0x80000000, RZ, 0xc0, !PT ;  /* 0x8000000007007812 */ /* 0x000fc800078ec0ff */
[----:B------:R-:W-:-:S04]  /*f7a0*/  SHF.R.U32.HI R0, RZ, 0x18, R0 ;  /* 0x00000018ff007819 */ /* 0x000fc80000011600 */
[----:B------:R-:W-:-:S07]  /*f7b0*/  LOP3.LUT R0, R3, R0, RZ, 0xfc, !PT ;  /* 0x0000000003007212 */ /* 0x000fce00078efcff */
.L_x_5747:
[----:B------:R-:W-:Y:S05]  /*f7c0*/  BSYNC B0 ;  /* 0x0000000000007941 */ /* 0x000fea0003800000 */
.L_x_5746:
[----:B------:R3:W-:Y:S01]  /*f7d0*/  STG.E.U8 desc[UR36][R4.64], R0 ;  /* 0x0000000004007986 */ /* 0x0007e2000c101124 */
[----:B------:R-:W-:Y:S05]  /*f7e0*/  BRA `(.L_x_5726) ;  /* 0x00000004002c7947 */ /* 0x000fea0003800000 */
.L_x_5744:
        /* <DEDUP_REMOVED lines=21> */
.L_x_5751:
[----:B------:R-:W-:-:S04]  /*f940*/  LOP3.LUT R0, R7, 0x80000000, RZ, 0xc0, !PT ;  /* 0x8000000007007812 */ /* 0x000fc800078ec0ff */
[----:B------:R-:W-:-:S04]  /*f950*/  SHF.R.U32.HI R0, RZ, 0x18, R0 ;  /* 0x00000018ff007819 */ /* 0x000fc80000011600 */
[----:B------:R-:W-:-:S07]  /*f960*/  LOP3.LUT R0, R3, R0, RZ, 0xfc, !PT ;  /* 0x0000000003007212 */ /* 0x000fce00078efcff */
.L_x_5750:
[----:B------:R-:W-:Y:S05]  /*f970*/  BSYNC B0 ;  /* 0x0000000000007941 */ /* 0x000fea0003800000 */
.L_x_5749:
[----:B------:R0:W-:Y:S01]  /*f980*/  STG.E.U8 desc[UR36][R4.64], R0 ;  /* 0x0000000004007986 */ /* 0x0001e2000c101124 */
[----:B------:R-:W-:Y:S05]  /*f990*/  BRA `(.L_x_5726) ;  /* 0x0000000000c07947 */ /* 0x000fea0003800000 */
.L_x_5743:
        /* <DEDUP_REMOVED lines=26> */
.L_x_5725:
        /* <DEDUP_REMOVED lines=16> */
.L_x_5754:
[----:B------:R-:W-:Y:S05]  /*fc40*/  BRA `(.L_x_5726) ;  /* 0x0000000000147947 */ /* 0x000fea0003800000 */
.L_x_5753:
[----:B------:R-:W0:Y:S02]  /*fc50*/  F2I.U64.F64.TRUNC R16, R16 ;  /* 0x0000001000107311 */ /* 0x000e24000030d800 */
[----:B0-----:R1:W-:Y:S01]  /*fc60*/  STG.E.64 desc[UR36][R4.64], R16 ;  /* 0x0000001004007986 */ /* 0x0013e2000c101b24 */
[----:B------:R-:W-:Y:S05]  /*fc70*/  BRA `(.L_x_5726) ;  /* 0x0000000000087947 */ /* 0x000fea0003800000 */
.L_x_5752:
[----:B------:R-:W0:Y:S02]  /*fc80*/  F2I.U32.F64.TRUNC R17, R16 ;  /* 0x0000001000117311 */ /* 0x000e24000030d000 */
[----:B0-----:R0:W-:Y:S02]  /*fc90*/  STG.E desc[UR36][R4.64], R17 ;  /* 0x0000001104007986 */ /* 0x0011e4000c101924 */
.L_x_5726:
[----:B------:R-:W-:-:S07]  /*fca0*/  VIADD R23, R23, 0x80 ;  /* 0x0000008017177836 */ /* 0x000fce0000000000 */
.L_x_5686:
[----:B------:R-:W-:Y:S05]  /*fcb0*/  BSYNC B6 ;  /* 0x0000000000067941 */ /* 0x000fea0003800000 */
.L_x_5685:
[----:B------:R-:W-:-:S13]  /*fcc0*/  ISETP.GE.AND P0, PT, R23, R2, PT ;  /* 0x000000021700720c */ /* 0x000fda0003f06270 */
[----:B------:R-:W-:Y:S05]  /*fcd0*/  @P0 EXIT ;  /* 0x000000000000094d */ /* 0x000fea0003800000 */
[----:B012---:R-:W0:Y:S01]  /*fce0*/  LDC.64 R2, c[0x0][0x228] ;  /* 0x00008a00ff027b82 */ /* 0x007e220000000a00 */
[----:B---3--:R-:W-:Y:S01]  /*fcf0*/  PRMT R0, R32, 0x9910, RZ ;  /* 0x0000991020007816 */ /* 0x008fe200000000ff */
[----:B------:R-:W-:Y:S01]  /*fd00*/  IMAD R22, R22, 0x200, R23 ;  /* 0x0000020016167824 */ /* 0x000fe200078e0217 */
[----:B------:R-:W-:Y:S02]  /*fd10*/  ULDC UR4, c[0x0][0x260] ;  /* 0x0000980000047ab9 */ /* 0x000fe40000000800 */
[----:B------:R-:W-:Y:S01]  /*fd20*/  ISETP.GT.AND P1, PT, R0, 0x9, PT ;  /* 0x000000090000780c */ /* 0x000fe20003f24270 */
[----:B----4-:R-:W-:-:S05]  /*fd30*/  IMAD R5, R22, UR4, RZ ;  /* 0x0000000416057c24 */ /* 0x010fca000f8e02ff */
        /* <DEDUP_REMOVED lines=12> */
[----:B0-----:R-:W-:Y:S01]  /*fe00*/  STG.E.U8 desc[UR36][R2.64], R25 ;  /* 0x0000001902007986 */ /* 0x001fe2000c101124 */
[----:B------:R-:W-:Y:S05]  /*fe10*/  EXIT ;  /* 0x000000000000794d */ /* 0x000fea0003800000 */
.L_x_5758:
[----:B------:R-:W0:Y:S02]  /*fe20*/  F2I.S64.F64.TRUNC R24, R24 ;  /* 0x0000001800187311 */ /* 0x000e24000030d900 */
[----:B0-----:R-:W-:-:S05]  /*fe30*/  IMAD.MOV.U32 R5, RZ, RZ, R24 ;  /* 0x000000ffff057224 */ /* 0x001fca00078e0018 */
[----:B------:R-:W-:Y:S01]  /*fe40*/  STG.E.U8 desc[UR36][R2.64], R5 ;  /* 0x0000000502007986 */ /* 0x000fe2000c101124 */
[----:B------:R-:W-:Y:S05]  /*fe50*/  EXIT ;  /* 0x000000000000794d */ /* 0x000fea0003800000 */
.L_x_5757:
[----:B------:R-:W-:-:S13]  /*fe60*/  ISETP.NE.AND P0, PT, R0, 0x2, PT ;  /* 0x000000020000780c */ /* 0x000fda0003f05270 */
[----:B------:R-:W-:Y:S05]  /*fe70*/  @!P0 BRA `(.L_x_5760) ;  /* 0x0000000000288947 */ /* 0x000fea0003800000 */
[----:B------:R-:W-:-:S13]  /*fe80*/  ISETP.NE.AND P0, PT, R0, 0x3, PT ;  /* 0x000000030000780c */ /* 0x000fda0003f05270 */
[----:B------:R-:W-:Y:S05]  /*fe90*/  @!P0 BRA `(.L_x_5761) ;  /* 0x0000000000148947 */ /* 0x000fea0003800000 */
[----:B------:R-:W-:-:S13]  /*fea0*/  ISETP.NE.AND P0, PT, R0, 0x4, PT ;  /* 0x000000040000780c */ /* 0x000fda0003f05270 */
[----:B------:R-:W-:Y:S05]  /*feb0*/  @P0 BRA `(.L_x_5759) ;  /* 0x0000000c00980947 */ /* 0x000fea0003800000 */
[----:B------:R-:W0:Y:S02]  /*fec0*/  F2I.S64.F64.TRUNC R24, R24 ;  /* 0x0000001800187311 */ /* 0x000e24000030d900 */
[----:B0-----:R-:W-:Y:S01]  /*fed0*/  STG.E.64 desc[UR36][R2.64], R24 ;  /* 0x0000001802007986 */ /* 0x001fe2000c101b24 */
[----:B------:R-:W-:Y:S05]  /*fee0*/  EXIT ;  /* 0x000000000000794d */ /* 0x000fea0003800000 */
.L_x_5761:
[----:B------:R-:W0:Y:S02]  /*fef0*/  F2I.F64.TRUNC R25, R24 ;  /* 0x0000001800197311 */ /* 0x000e24000030d100 */
[----:B0-----:R-:W-:Y:S01]  /*ff00*/  STG.E desc[UR36][R2.64], R25 ;  /* 0x0000001902007986 */ /* 0x001fe2000c101924 */
[----:B------:R-:W-:Y:S05]  /*ff10*/  EXIT ;  /* 0x000000000000794d */ /* 0x000fea0003800000 */
.L_x_5760:
[----:B------:R-:W0:Y:S02]  /*ff20*/  F2I.F64.TRUNC R25, R24 ;  /* 0x0000001800197311 */ /* 0x000e24000030d100 */
[----:B0-----:R-:W-:Y:S01]  /*ff30*/  STG.E.U16 desc[UR36][R2.64], R25 ;  /* 0x0000001902007986 */ /* 0x001fe2000c101524 */
[----:B------:R-:W-:Y:S05]  /*ff40*/  EXIT ;  /* 0x000000000000794d */ /* 0x000fea0003800000 */
.L_x_5756:
        /* <DEDUP_REMOVED lines=11> */
[----:B------:R-:W-:Y:S01]  /*10000*/  STG.E desc[UR36][R2.64], R5 ;  /* 0x0000000502007986 */ /* 0x000fe2000c101924 */
[----:B------:R-:W-:Y:S05]  /*10010*/  EXIT ;  /* 0x000000000000794d */ /* 0x000fea0003800000 */
.L_x_5763:
[----:B------:R-:W-:Y:S01]  /*10020*/  UMOV UR4, 0xf0000000 ;  /* 0xf000000000047882 */ /* 0x000fe20000000000 */
[----:B------:R-:W-:Y:S01]  /*10030*/  UMOV UR5, 0x380fffff ;  /* 0x380fffff00057882 */ /* 0x000fe20000000000 */
[----:B------:R-:W0:Y:S01]  /*10040*/  F2F.F32.F64 R0, R24 ;  /* 0x0000001800007310 */ /* 0x000e220000301000 */
[----:B------:R-:W-:-:S14]  /*10050*/  DSETP.GEU.AND P0, PT, |R24|, UR4, PT ;  /* 0x0000000418007e2a */ /* 0x000fdc000bf0e200 */
[----:B0-----:R-:W-:-:S05]  /*10060*/  @!P0 FMUL R0, R0, 1.175494350822287508e-38 ;  /* 0x0080000000008820 */ /* 0x001fca0000400000 */
[----:B------:R-:W-:-:S05]  /*10070*/  F2FP.F16.F32.PACK_AB R0, RZ, R0 ;  /* 0x00000000ff00723e */ /* 0x000fca00000000ff */
[----:B------:R-:W-:Y:S01]  /*10080*/  STG.E.U16 desc[UR36][R2.64], R0 ;  /* 0x0000000002007986 */ /* 0x000fe2000c101524 */
[----:B------:R-:W-:Y:S05]  /*10090*/  EXIT ;  /* 0x000000000000794d */ /* 0x000fea0003800000 */
.L_x_5762:
        /* <DEDUP_REMOVED lines=14> */
[----:B------:R-:W-:Y:S01]  /*10180*/  STG.E.64 desc[UR36][R2.64], R4 ;  /* 0x0000000402007986 */ /* 0x000fe2000c101b24 */
[----:B------:R-:W-:Y:S05]  /*10190*/  EXIT ;  /* 0x000000000000794d */ /* 0x000fea0003800000 */
.L_x_5765:
        /* <DEDUP_REMOVED lines=11> */
.L_x_5764:
[----:B------:R-:W-:Y:S01]  /*10250*/  STG.E.64 desc[UR36][R2.64], R24 ;  /* 0x0000001802007986 */ /* 0x000fe2000c101b24 */
[----:B------:R-:W-:Y:S05]  /*10260*/  EXIT ;  /* 0x000000000000794d */ /* 0x000fea0003800000 */
.L_x_5755:
        /* <DEDUP_REMOVED lines=11> */
[----:B------:R-:W-:Y:S01]  /*10320*/  STG.E.U8 desc[UR36][R2.64], R5 ;  /* 0x0000000502007986 */ /* 0x000fe2000c101124 */
[----:B------:R-:W-:Y:S05]  /*10330*/  EXIT ;  /* 0x000000000000794d */ /* 0x000fea0003800000 */
.L_x_5768:
[----:B------:R-:W-:Y:S01]  /*10340*/  STG.E.128 desc[UR36][R2.64], R24 ;  /* 0x0000001802007986 */ /* 0x000fe2000c101d24 */
[----:B------:R-:W-:Y:S05]  /*10350*/  EXIT ;  /* 0x000000000000794d */ /* 0x000fea0003800000 */
.L_x_5767:
        /* <DEDUP_REMOVED lines=25> */
.L_x_5772:
[----:B------:R-:W-:Y:S05]  /*104f0*/  BSYNC B0 ;  /* 0x0000000000007941 */ /* 0x000fea0003800000 */
.L_x_5771:
[----:B------:R-:W-:-:S05]  /*10500*/  LOP3.LUT R5, R0, R5, RZ, 0xfc, !PT ;  /* 0x0000000500057212 */ /* 0x000fca00078efcff */
[----:B------:R-:W-:Y:S01]  /*10510*/  STG.E.U8 desc[UR36][R2.64], R5 ;  /* 0x0000000502007986 */ /* 0x000fe2000c101124 */
[----:B------:R-:W-:Y:S05]  /*10520*/  EXIT ;  /* 0x000000000000794d */ /* 0x000fea0003800000 */
.L_x_5770:
        /* <DEDUP_REMOVED lines=17> */
.L_x_5774:
[----:B------:R-:W-:Y:S01]  /*10640*/  IMAD.MOV.U32 R0, RZ, RZ, 0x7f ;  /* 0x0000007fff007424 */ /* 0x000fe200078e00ff */
[----:B------:R-:W-:-:S04]  /*10650*/  ISETP.GT.U32.AND P0, PT, R4, 0x7f800000, PT ;  /* 0x7f8000000400780c */ /* 0x000fc80003f04070 */
[----:B------:R-:W-:-:S09]  /*10660*/  SEL R0, R0, 0x7c, P0 ;  /* 0x0000007c00007807 */ /* 0x000fd20000000000 */
.L_x_5775:
[----:B------:R-:W-:Y:S05]  /*10670*/  BSYNC B0 ;  /* 0x0000000000007941 */ /* 0x000fea0003800000 */
.L_x_5773:
[----:B------:R-:W-:-:S04]  /*10680*/  LOP3.LUT R4, R5, 0x80000000, RZ, 0xc0, !PT ;  /* 0x8000000005047812 */ /* 0x000fc800078ec0ff */
[----:B------:R-:W-:-:S04]  /*10690*/  SHF.R.U32.HI R5, RZ, 0x18, R4 ;  /* 0x00000018ff057819 */ /* 0x000fc80000011604 */
[----:B------:R-:W-:-:S05]  /*106a0*/  LOP3.LUT R5, R0, R5, RZ, 0xfc, !PT ;  /* 0x0000000500057212 */ /* 0x000fca00078efcff */
[----:B------:R-:W-:Y:S01]  /*106b0*/  STG.E.U8 desc[UR36][R2.64], R5 ;  /* 0x0000000502007986 */ /* 0x000fe2000c101124 */
[----:B------:R-:W-:Y:S05]  /*106c0*/  EXIT ;  /* 0x000000000000794d */ /* 0x000fea0003800000 */
.L_x_5769:
[----:B------:R-:W-:Y:S01]  /*106d0*/  UMOV UR4, 0xf0000000 ;  /* 0xf000000000047882 */ /* 0x000fe20000000000 */
[----:B------:R-:W-:Y:S01]  /*106e0*/  UMOV UR5, 0x380fffff ;  /* 0x380fffff00057882 */ /* 0x000fe20000000000 */
[----:B------:R-:W0:Y:S01]  /*106f0*/  F2F.F32.F64 R0, R24 ;  /* 0x0000001800007310 */ /* 0x000e220000301000 */
[----:B------:R-:W-:-:S14]  /*10700*/  DSETP.GEU.AND P0, PT, |R24|, UR4, PT ;  /* 0x0000000418007e2a */ /* 0x000fdc000bf0e200 */
[----:B0-----:R-:W-:-:S05]  /*10710*/  @!P0 FMUL R0, R0, 1.175494350822287508e-38 ;  /* 0x0080000000008820 */ /* 0x001fca0000400000 */
[----:B------:R-:W-:-:S05]  /*10720*/  F2FP.BF16.F32.PACK_AB R0, RZ, R0 ;  /* 0x00000000ff00723e */ /* 0x000fca00000010ff */
[----:B------:R-:W-:Y:S01]  /*10730*/  STG.E.U16 desc[UR36][R2.64], R0 ;  /* 0x0000000002007986 */ /* 0x000fe2000c101524 */
[----:B------:R-:W-:Y:S05]  /*10740*/  EXIT ;  /* 0x000000000000794d */ /* 0x000fea0003800000 */
.L_x_5766:
        /* <DEDUP_REMOVED lines=9> */
[----:B0-----:R-:W-:Y:S01]  /*107e0*/  STG.E.U16 desc[UR36][R2.64], R25 ;  /* 0x0000001902007986 */ /* 0x001fe2000c101524 */
[----:B------:R-:W-:Y:S05]  /*107f0*/  EXIT ;  /* 0x000000000000794d */ /* 0x000fea0003800000 */
.L_x_5778:
        /* <DEDUP_REMOVED lines=21> */
.L_x_5781:
[----:B------:R-:W-:-:S04]  /*10950*/  LOP3.LUT R0, R7, 0x80000000, RZ, 0xc0, !PT ;  /* 0x8000000007007812 */ /* 0x000fc800078ec0ff */
[----:B------:R-:W-:-:S04]  /*10960*/  SHF.R.U32.HI R5, RZ, 0x18, R0 ;  /* 0x00000018ff057819 */ /* 0x000fc80000011600 */
[----:B------:R-:W-:-:S04]  /*10970*/  LOP3.LUT R4, R4, R5, RZ, 0xfc, !PT ;  /* 0x0000000504047212 */ /* 0x000fc800078efcff */
[----:B------:R-:W-:-:S07]  /*10980*/  PRMT R0, R4, 0x7610, R0 ;  /* 0x0000761004007816 */ /* 0x000fce0000000000 */
.L_x_5780:
[----:B------:R-:W-:Y:S05]  /*10990*/  BSYNC B0 ;  /* 0x0000000000007941 */ /* 0x000fea0003800000 */
.L_x_5779:
[----:B------:R-:W-:Y:S01]  /*109a0*/  STG.E.U8 desc[UR36][R2.64], R0 ;  /* 0x0000000002007986 */ /* 0x000fe2000c101124 */
[----:B------:R-:W-:Y:S05]  /*109b0*/  EXIT ;  /* 0x000000000000794d */ /* 0x000fea0003800000 */
.L_x_5777:
        /* <DEDUP_REMOVED lines=21> */
.L_x_5784:
[----:B------:R-:W-:-:S04]  /*10b10*/  LOP3.LUT R0, R7, 0x80000000, RZ, 0xc0, !PT ;  /* 0x8000000007007812 */ /* 0x000fc800078ec0ff */
[----:B------:R-:W-:-:S04]  /*10b20*/  SHF.R.U32.HI R5, RZ, 0x18, R0 ;  /* 0x00000018ff057819 */ /* 0x000fc80000011600 */
[----:B------:R-:W-:-:S04]  /*10b30*/  LOP3.LUT R4, R4, R5, RZ, 0xfc, !PT ;  /* 0x0000000504047212 */ /* 0x000fc800078efcff */
[----:B------:R-:W-:-:S07]  /*10b40*/  PRMT R0, R4, 0x7610, R0 ;  /* 0x0000761004007816 */ /* 0x000fce0000000000 */
.L_x_5783:
[----:B------:R-:W-:Y:S05]  /*10b50*/  BSYNC B0 ;  /* 0x0000000000007941 */ /* 0x000fea0003800000 */
.L_x_5782:
[----:B------:R-:W-:Y:S01]  /*10b60*/  STG.E.U8 desc[UR36][R2.64], R0 ;  /* 0x0000000002007986 */ /* 0x000fe2000c101124 */
[----:B------:R-:W-:Y:S05]  /*10b70*/  EXIT ;  /* 0x000000000000794d */ /* 0x000fea0003800000 */
.L_x_5776:
        /* <DEDUP_REMOVED lines=26> */
.L_x_5759:
        /* <DEDUP_REMOVED lines=16> */
.L_x_5787:
[----:B------:R-:W-:Y:S05]  /*10e20*/  EXIT ;  /* 0x000000000000794d */ /* 0x000fea0003800000 */
.L_x_5786:
[----:B------:R-:W0:Y:S02]  /*10e30*/  F2I.U64.F64.TRUNC R24, R24 ;  /* 0x0000001800187311 */ /* 0x000e24000030d800 */
[----:B0-----:R-:W-:Y:S01]  /*10e40*/  STG.E.64 desc[UR36][R2.64], R24 ;  /* 0x0000001802007986 */ /* 0x001fe2000c101b24 */
[----:B------:R-:W-:Y:S05]  /*10e50*/  EXIT ;  /* 0x000000000000794d */ /* 0x000fea0003800000 */
.L_x_5785:
[----:B------:R-:W0:Y:S02]  /*10e60*/  F2I.U32.F64.TRUNC R25, R24 ;  /* 0x0000001800197311 */ /* 0x000e24000030d000 */
[----:B0-----:R-:W-:Y:S01]  /*10e70*/  STG.E desc[UR36][R2.64], R25 ;  /* 0x0000001902007986 */ /* 0x001fe2000c101924 */
[----:B------:R-:W-:Y:S05]  /*10e80*/  EXIT ;  /* 0x000000000000794d */ /* 0x000fea0003800000 */
.L_x_5788:
        /* <DEDUP_REMOVED lines=15> */
.L_x_28023:


//--------------------- .text._ZN2at6native18elementwise_kernelILi128ELi2EZNS0_22gpu_kernel_impl_nocastIZZZNS0_28launch_masked_scatter_kernelERKNS_10TensorBaseES5_S5_S5_ENKUlvE_clEvENKUlvE6_clEvEUlN3c107complexIdEEblE_EEvRNS_18TensorIteratorBaseERKT_EUliE_EEviT1_ --------------------------
	.section	.text._ZN2at6native18elementwise_kernelILi128ELi2EZNS0_22gpu_kernel_impl_nocastIZZZNS0_28launch_masked_scatter_kernelERKNS_10TensorBaseES5_S5_S5_ENKUlvE_clEvENKUlvE6_clEvEUlN3c107complexIdEEblE_EEvRNS_18TensorIteratorBaseERKT_EUliE_EEviT1_,"ax",@progbits
	.align	128
        .global         _ZN2at6native18elementwise_kernelILi128ELi2EZNS0_22gpu_kernel_impl_nocastIZZZNS0_28launch_masked_scatter_kernelERKNS_10TensorBaseES5_S5_S5_ENKUlvE_clEvENKUlvE6_clEvEUlN3c107complexIdEEblE_EEvRNS_18TensorIteratorBaseERKT_EUliE_EEviT1_
        .type           _ZN2at6native18elementwise_kernelILi128ELi2EZNS0_22gpu_kernel_impl_nocastIZZZNS0_28launch_masked_scatter_kernelERKNS_10TensorBaseES5_S5_S5_ENKUlvE_clEvENKUlvE6_clEvEUlN3c107complexIdEEblE_EEvRNS_18TensorIteratorBaseERKT_EUliE_EEviT1_,@function
        .size           _ZN2at6native18elementwise_kernelILi128ELi2EZNS0_22gpu_kernel_impl_nocastIZZZNS0_28launch_masked_scatter_kernelERKNS_10TensorBaseES5_S5_S5_ENKUlvE_clEvENKUlvE6_clEvEUlN3c107complexIdEEblE_EEvRNS_18TensorIteratorBaseERKT_EUliE_EEviT1_,(.L_x_28024 - _ZN2at6native18elementwise_kernelILi128ELi2EZNS0_22gpu_kernel_impl_nocastIZZZNS0_28launch_masked_scatter_kernelERKNS_10TensorBaseES5_S5_S5_ENKUlvE_clEvENKUlvE6_clEvEUlN3c107complexIdEEblE_EEvRNS_18TensorIteratorBaseERKT_EUliE_EEviT1_)
        .other          _ZN2at6native18elementwise_kernelILi128ELi2EZNS0_22gpu_kernel_impl_nocastIZZZNS0_28launch_masked_scatter_kernelERKNS_10TensorBaseES5_S5_S5_ENKUlvE_clEvENKUlvE6_clEvEUlN3c107complexIdEEblE_EEvRNS_18TensorIteratorBaseERKT_EUliE_EEviT1_,@"STO_CUDA_ENTRY STV_DEFAULT"
_ZN2at6native18elementwise_kernelILi128ELi2EZNS0_22gpu_kernel_impl_nocastIZZZNS0_28launch_masked_scatter_kernelERKNS_10TensorBaseES5_S5_S5_ENKUlvE_clEvENKUlvE6_clEvEUlN3c107complexIdEEblE_EEvRNS_18TensorIteratorBaseERKT_EUliE_EEviT1_:
.text._ZN2at6native18elementwise_kernelILi128ELi2EZNS0_22gpu_kernel_impl_nocastIZZZNS0_28launch_masked_scatter_kernelERKNS_10TensorBaseES5_S5_S5_ENKUlvE_clEvENKUlvE6_clEvEUlN3c107complexIdEEblE_EEvRNS_18TensorIteratorBaseERKT_EUliE_EEviT1_:
        /* <DEDUP_REMOVED lines=388> */
.L_x_5791:
        /* <DEDUP_REMOVED lines=18> */
[----:B------:R-:W2:Y:S01]  /*1960*/  LDG.E.128 R12, desc[UR4][R4.64] ;  /* 0x00000004040c7981 */ /* 0x000ea2000c1e1d00 */
[----:B------:R-:W-:Y:S02]  /*1970*/  IADD3 R2, P0, R3, UR8, RZ ;  /* 0x0000000803027c10 */ /* 0x000fe4000ff1e0ff */
[----:B------:R-:W-:Y:S02]  /*1980*/  IADD3 R9, R0, 0x80, RZ ;  /* 0x0000008000097810 */ /* 0x000fe40007ffe0ff */
[----:B------:R-:W-:-:S05]  /*1990*/  IADD3.X R3, RZ, UR9, RZ, P0, !PT ;  /* 0x00000009ff037c10 */ /* 0x000fca00087fe4ff */
[----:B--2---:R0:W-:Y:S04]  /*19a0*/  STG.E.128 desc[UR4][R2.64], R12 ;  /* 0x0000000c02007986 */ /* 0x0041e8000c101d04 */
.L_x_5790:
[----:B------:R-:W-:Y:S05]  /*19b0*/  BSYNC B0 ;  /* 0x0000000000007941 */ /* 0x000fea0003800000 */
.L_x_5789:
        /* <DEDUP_REMOVED lines=381> */
.L_x_5792:
        /* <DEDUP_REMOVED lines=19> */
[----:B------:R-:W-:-:S04]  /*32c0*/  IADD3 R2, P0, R3, UR6, RZ ;  /* 0x0000000603027c10 */ /* 0x000fc8000ff1e0ff */
[----:B------:R-:W-:-:S05]  /*32d0*/  IADD3.X R3, RZ, UR7, RZ, P0, !PT ;  /* 0x00000007ff037c10 */ /* 0x000fca00087fe4ff */
[----:B--2---:R-:W-:Y:S01]  /*32e0*/  STG.E.128 desc[UR4][R2.64], R8 ;  /* 0x0000000802007986 */ /* 0x004fe2000c101d04 */
[----:B------:R-:W-:Y:S05]  /*32f0*/  EXIT ;  /* 0x000000000000794d */ /* 0x000fea0003800000 */
.L_x_5793:
        /* <DEDUP_REMOVED lines=16> */
.L_x_28024:


//--------------------- .text._ZN2at6native27unrolled_elementwise_kernelIZZZNS0_28launch_masked_scatter_kernelERKNS_10TensorBaseES4_S4_S4_ENKUlvE_clEvENKUlvE6_clEvEUlN3c107complexIdEEblE_St5arrayIPcLm4EELi4E23TrivialOffsetCalculatorILi3EjESE_ILi1EjENS0_6memory15LoadWithoutCastENSH_16StoreWithoutCastEEEviT_T0_T2_T3_T4_T5_ --------------------------
	.section	.text._ZN2at6native27unrolled_elementwise_kernelIZZZNS0_28launch_masked_scatter_kernelERKNS_10TensorBaseES4_S4_S4_ENKUlvE_clEvENKUlvE6_clEvEUlN3c107complexIdEEblE_St5arrayIPcLm4EELi4E23TrivialOffsetCalculatorILi3EjESE_ILi1EjENS0_6memory15LoadWithoutCastENSH_16StoreWithoutCastEEEviT_T0_T2_T3_T4_T5_,"ax",@progbits
	.align	128
        .global         _ZN2at6native27unrolled_elementwise_kernelIZZZNS0_28launch_masked_scatter_kernelERKNS_10TensorBaseES4_S4_S4_ENKUlvE_clEvENKUlvE6_clEvEUlN3c107complexIdEEblE_St5arrayIPcLm4EELi4E23TrivialOffsetCalculatorILi3EjESE_ILi1EjENS0_6memory15LoadWithoutCastENSH_16StoreWithoutCastEEEviT_T0_T2_T3_T4_T5_
        .type           _ZN2at6native27unrolled_elementwise_kernelIZZZNS0_28launch_masked_scatter_kernelERKNS_10TensorBaseES4_S4_S4_ENKUlvE_clEvENKUlvE6_clEvEUlN3c107complexIdEEblE_St5arrayIPcLm4EELi4E23TrivialOffsetCalculatorILi3EjESE_ILi1EjENS0_6memory15LoadWithoutCastENSH_16StoreWithoutCastEEEviT_T0_T2_T3_T4_T5_,@function
        .size           _ZN2at6native27unrolled_elementwise_kernelIZZZNS0_28launch_masked_scatter_kernelERKNS_10TensorBaseES4_S4_S4_ENKUlvE_clEvENKUlvE6_clEvEUlN3c107complexIdEEblE_St5arrayIPcLm4EELi4E23TrivialOffsetCalculatorILi3EjESE_ILi1EjENS0_6memory15LoadWithoutCastENSH_16StoreWithoutCastEEEviT_T0_T2_T3_T4_T5_,(.L_x_28025 - _ZN2at6native27unrolled_elementwise_kernelIZZZNS0_28launch_masked_scatter_kernelERKNS_10TensorBaseES4_S4_S4_ENKUlvE_clEvENKUlvE6_clEvEUlN3c107complexIdEEblE_St5arrayIPcLm4EELi4E23TrivialOffsetCalculatorILi3EjESE_ILi1EjENS0_6memory15LoadWithoutCastENSH_16StoreWithoutCastEEEviT_T0_T2_T3_T4_T5_)
        .other          _ZN2at6native27unrolled_elementwise_kernelIZZZNS0_28launch_masked_scatter_kernelERKNS_10TensorBaseES4_S4_S4_ENKUlvE_clEvENKUlvE6_clEvEUlN3c107complexIdEEblE_St5arrayIPcLm4EELi4E23TrivialOffsetCalculatorILi3EjESE_ILi1EjENS0_6memory15LoadWithoutCastENSH_16StoreWithoutCastEEEviT_T0_T2_T3_T4_T5_,@"STO_CUDA_ENTRY STV_DEFAULT"
_ZN2at6native27unrolled_elementwise_kernelIZZZNS0_28launch_masked_scatter_kernelERKNS_10TensorBaseES4_S4_S4_ENKUlvE_clEvENKUlvE6_clEvEUlN3c107complexIdEEblE_St5arrayIPcLm4EELi4E23TrivialOffsetCalculatorILi3EjESE_ILi1EjENS0_6memory15LoadWithoutCastENSH_16StoreWithoutCastEEEviT_T0_T2_T3_T4_T5_:
.text._ZN2at6native27unrolled_elementwise_kernelIZZZNS0_28launch_masked_scatter_kernelERKNS_10TensorBaseES4_S4_S4_ENKUlvE_clEvENKUlvE6_clEvEUlN3c107complexIdEEblE_St5arrayIPcLm4EELi4E23TrivialOffsetCalculatorILi3EjESE_ILi1EjENS0_6memory15LoadWithoutCastENSH_16StoreWithoutCastEEEviT_T0_T2_T3_T4_T5_:
        /* <DEDUP_REMOVED lines=15> */
[----:B------:R-:W-:-:S03]  /*00f0*/  @!P3 VIADD R9, R9, 0x80 ;  /* 0x000000800909b836 */ /* 0x000fc60000000000 */
[----:B------:R-:W3:Y:S02]  /*0100*/  @!P3 LDC.64 R26, c[0x0][0x238] ;  /* 0x00008e00ff1abb82 */ /* 0x000ee40000000a00 */
[----:B------:R-:W-:-:S06]  /*0110*/  ISETP.GE.AND P2, PT, R9, R36, PT ;  /* 0x000000240900720c */ /* 0x000fcc0003f46270 */
[----:B------:R-:W4:Y:S07]  /*0120*/  @!P3 LDC.64 R24, c[0x0][0x240] ;  /* 0x00009000ff18bb82 */ /* 0x000f2e0000000a00 */
[----:B------:R-:W-:Y:S01]  /*0130*/  @!P2 IMAD R8, R10, 0x200, R9 ;  /* 0x000002000a08a824 */ /* 0x000fe200078e0209 */
[----:B------:R-:W0:Y:S01]  /*0140*/  @!P2 LDC.64 R4, c[0x0][0x238] ;  /* 0x00008e00ff04ab82 */ /* 0x000e220000000a00 */
[----:B------:R-:W-:-:S05]  /*0150*/  @!P2 VIADD R9, R9, 0x80 ;  /* 0x000000800909a836 */ /* 0x000fca0000000000 */
[----:B------:R-:W-:Y:S02]  /*0160*/  ISETP.GE.AND P1, PT, R9, R36, PT ;  /* 0x000000240900720c */ /* 0x000fe40003f26270 */
[----:B---3--:R-:W-:Y:S01]  /*0170*/  @!P3 IADD3 R26, P4, R0, R26, RZ ;  /* 0x0000001a001ab210 */ /* 0x008fe20007f9e0ff */
[----:B------:R-:W3:Y:S04]  /*0180*/  @!P3 LDC.64 R6, c[0x0][0x230] ;  /* 0x00008c00ff06bb82 */ /* 0x000ee80000000a00 */
[----:B------:R-:W-:-:S04]  /*0190*/  @!P3 IMAD.X R27, RZ, RZ, R27, P4 ;  /* 0x000000ffff1bb224 */ /* 0x000fc800020e061b */
[----:B------:R-:W1:Y:S01]  /*01a0*/  @!P2 LDC.64 R22, c[0x0][0x240] ;  /* 0x00009000ff16ab82 */ /* 0x000e620000000a00 */
[----:B------:R-:W2:Y:S07]  /*01b0*/  @!P3 LDG.E.U8 R37, desc[UR4][R26.64] ;  /* 0x000000041a25b981 */ /* 0x000eae000c1e1100 */
[----:B------:R-:W1:Y:S01]  /*01c0*/  @!P1 LDC.64 R34, c[0x0][0x238] ;  /* 0x00008e00ff229b82 */ /* 0x000e620000000a00 */
[----:B------:R-:W-:Y:S01]  /*01d0*/  @!P1 IMAD R10, R10, 0x200, R9 ;  /* 0x000002000a0a9824 */ /* 0x000fe200078e0209 */
[----:B0-----:R-:W-:-:S05]  /*01e0*/  @!P2 IADD3 R4, P4, R8, R4, RZ ;  /* 0x000000040804a210 */ /* 0x001fca0007f9e0ff */
[----:B------:R-:W-:Y:S01]  /*01f0*/  @!P2 IMAD.X R5, RZ, RZ, R5, P4 ;  /* 0x000000ffff05a224 */ /* 0x000fe200020e0605 */
[----:B------:R-:W-:Y:S01]  /*0200*/  @!P0 IADD3 R2, P4, R30, R2, RZ ;  /* 0x000000021e028210 */ /* 0x000fe20007f9e0ff */
[C---:B----4-:R-:W-:Y:S01]  /*0210*/  @!P3 IMAD.WIDE.U32 R24, R0.reuse, 0x8, R24 ;  /* 0x000000080018b825 */ /* 0x050fe200078e0018 */
[----:B------:R-:W0:Y:S03]  /*0220*/  @!P1 LDC.64 R18, c[0x0][0x240] ;  /* 0x00009000ff129b82 */ /* 0x000e260000000a00 */
[----:B------:R-:W-:Y:S02]  /*0230*/  @!P0 IMAD.X R3, RZ, RZ, R3, P4 ;  /* 0x000000ffff038224 */ /* 0x000fe400020e0603 */
[----:B---3--:R-:W-:Y:S02]  /*0240*/  @!P3 IMAD.WIDE.U32 R6, R0, 0x10, R6 ;  /* 0x000000100006b825 */ /* 0x008fe400078e0006 */
[----:B------:R3:W4:Y:S01]  /*0250*/  @!P2 LDG.E.U8 R0, desc[UR4][R4.64] ;  /* 0x000000040400a981 */ /* 0x000722000c1e1100 */
[----:B------:R-:W3:Y:S01]  /*0260*/  @!P2 LDC.64 R20, c[0x0][0x230] ;  /* 0x00008c00ff14ab82 */ /* 0x000ee20000000a00 */
[----:B-1----:R-:W-:-:S07]  /*0270*/  @!P1 IADD3 R34, P5, R10, R34, RZ ;  /* 0x000000220a229210 */ /* 0x002fce0007fbe0ff */
[----:B------:R-:W1:Y:S01]  /*0280*/  @!P1 LDC.64 R16, c[0x0][0x230] ;  /* 0x00008c00ff109b82 */ /* 0x000e620000000a00 */
[----:B------:R-:W-:-:S05]  /*0290*/  @!P1 IMAD.X R35, RZ, RZ, R35, P5 ;  /* 0x000000ffff239224 */ /* 0x000fca00028e0623 */
[----:B------:R-:W4:Y:S04]  /*02a0*/  @!P1 LDG.E.U8 R34, desc[UR4][R34.64] ;  /* 0x0000000422229981 */ /* 0x000f28000c1e1100 */
[----:B------:R3:W4:Y:S01]  /*02b0*/  @!P0 LDG.E.U8 R35, desc[UR4][R2.64] ;  /* 0x0000000402238981 */ /* 0x000722000c1e1100 */
[----:B------:R-:W-:Y:S02]  /*02c0*/  CS2R R32, SRZ ;  /* 0x0000000000207805 */ /* 0x000fe4000001ff00 */
[----:B------:R-:W-:Y:S01]  /*02d0*/  CS2R R28, SRZ ;  /* 0x00000000001c7805 */ /* 0x000fe2000001ff00 */
[----:B------:R-:W-:-:S04]  /*02e0*/  @!P2 IMAD.WIDE.U32 R22, R8, 0x8, R22 ;  /* 0x000000080816a825 */ /* 0x000fc800078e0016 */
[----:B0-----:R-:W-:Y:S01]  /*02f0*/  @!P1 IMAD.WIDE.U32 R18, R10, 0x8, R18 ;  /* 0x000000080a129825 */ /* 0x001fe200078e0012 */
[----:B---3--:R-:W-:Y:S01]  /*0300*/  CS2R R4, SRZ ;  /* 0x0000000000047805 */ /* 0x008fe2000001ff00 */
[----:B------:R0:W5:Y:S01]  /*0310*/  @!P3 LDG.E.64 R32, desc[UR4][R24.64] ;  /* 0x000000041820b981 */ /* 0x000162000c1e1b00 */
[----:B------:R-:W-:Y:S01]  /*0320*/  CS2R R2, SRZ ;  /* 0x0000000000027805 */ /* 0x000fe2000001ff00 */
[----:B------:R-:W-:Y:S01]  /*0330*/  @!P0 IMAD.WIDE.U32 R14, R30, 0x8, R14 ;  /* 0x000000081e0e8825 */ /* 0x000fe200078e000e */
[----:B------:R-:W-:Y:S01]  /*0340*/  CS2R R26, SRZ ;  /* 0x00000000001a7805 */ /* 0x000fe2000001ff00 */
[----:B------:R3:W5:Y:S02]  /*0350*/  @!P2 LDG.E.64 R28, desc[UR4][R22.64] ;  /* 0x00000004161ca981 */ /* 0x000764000c1e1b00 */
[----:B------:R-:W-:Y:S01]  /*0360*/  @!P2 IMAD.WIDE.U32 R8, R8, 0x10, R20 ;  /* 0x000000100808a825 */ /* 0x000fe200078e0014 */
[----:B------:R-:W-:Y:S01]  /*0370*/  CS2R R20, SRZ ;  /* 0x0000000000147805 */ /* 0x000fe2000001ff00 */
[----:B------:R2:W5:Y:S02]  /*0380*/  @!P1 LDG.E.64 R2, desc[UR4][R18.64] ;  /* 0x0000000412029981 */ /* 0x000564000c1e1b00 */
[----:B-1----:R-:W-:Y:S01]  /*0390*/  @!P1 IMAD.WIDE.U32 R10, R10, 0x10, R16 ;  /* 0x000000100a0a9825 */ /* 0x002fe200078e0010 */
[----:B------:R-:W-:-:S02]  /*03a0*/  CS2R R16, SRZ ;  /* 0x0000000000107805 */ /* 0x000fc4000001ff00 */
[----:B0-----:R-:W-:Y:S01]  /*03b0*/  CS2R R24, SRZ ;  /* 0x0000000000187805 */ /* 0x001fe2000001ff00 */
[----:B------:R0:W5:Y:S01]  /*03c0*/  @!P0 LDG.E.64 R4, desc[UR4][R14.64] ;  /* 0x000000040e048981 */ /* 0x000162000c1e1b00 */
[----:B---3--:R-:W-:Y:S01]  /*03d0*/  CS2R R22, SRZ ;  /* 0x0000000000167805 */ /* 0x008fe2000001ff00 */
[----:B--2---:R-:W-:Y:S01]  /*03e0*/  @!P0 IMAD.WIDE.U32 R30, R30, 0x10, R12 ;  /* 0x000000101e1e8825 */ /* 0x004fe200078e000c */
[----:B------:R-:W-:Y:S02]  /*03f0*/  CS2R R18, SRZ ;  /* 0x0000000000127805 */ /* 0x000fe4000001ff00 */
[----:B------:R-:W-:Y:S02]  /*0400*/  CS2R R12, SRZ ;  /* 0x00000000000c7805 */ /* 0x000fe4000001ff00 */
[----:B------:R-:W5:Y:S01]  /*0410*/  @!P3 LDG.E.128 R20, desc[UR4][R6.64] ;  /* 0x000000040614b981 */ /* 0x000f62000c1e1d00 */
[----:B0-----:R-:W-:-:S03]  /*0420*/  CS2R R14, SRZ ;  /* 0x00000000000e7805 */ /* 0x001fc6000001ff00 */
[----:B------:R-:W5:Y:S01]  /*0430*/  @!P2 LDG.E.128 R16, desc[UR4][R8.64] ;  /* 0x000000040810a981 */ /* 0x000f62000c1e1d00 */
[----:B------:R-:W-:Y:S03]  /*0440*/  BSSY B0, `(.L_x_5794) ;  /* 0x0000026000007945 */ /* 0x000fe60003800000 */
[----:B------:R0:W5:Y:S04]  /*0450*/  @!P0 LDG.E.128 R24, desc[UR4][R30.64] ;  /* 0x000000041e188981 */ /* 0x000168000c1e1d00 */
[----:B------:R1:W5:Y:S01]  /*0460*/  @!P1 LDG.E.128 R12, desc[UR4][R10.64] ;  /* 0x000000040a0c9981 */ /* 0x000362000c1e1d00 */
[----:B0-----:R-:W-:Y:S02]  /*0470*/  PRMT R30, RZ, 0x7610, R30 ;  /* 0x00007610ff1e7816 */ /* 0x001fe4000000001e */
[----:B------:R-:W-:-:S02]  /*0480*/  PRMT R31, RZ, 0x7610, R31 ;  /* 0x00007610ff1f7816 */ /* 0x000fc4000000001f */
[----:B-1----:R-:W-:Y:S02]  /*0490*/  CS2R R10, SRZ ;  /* 0x00000000000a7805 */ /* 0x002fe4000001ff00 */
[----:B------:R-:W-:Y:S02]  /*04a0*/  @!P3 ISETP.NE.AND P6, PT, R37, RZ, PT ;  /* 0x000000ff2500b20c */ /* 0x000fe40003fc5270 */
[----:B------:R-:W0:Y:S01]  /*04b0*/  S2R R37, SR_TID.X ;  /* 0x0000000000257919 */ /* 0x000e220000002100 */
[----:B----4-:R-:W-:Y:S02]  /*04c0*/  @!P2 ISETP.NE.AND P4, PT, R0, RZ, PT ;  /* 0x000000ff0000a20c */ /* 0x010fe40003f85270 */
[----:B------:R-:W-:Y:S02]  /*04d0*/  @!P3 SEL R0, RZ, 0x1, !P6 ;  /* 0x00000001ff00b807 */ /* 0x000fe40007000000 */
[----:B------:R-:W-:-:S04]  /*04e0*/  @!P2 SEL R6, RZ, 0x1, !P4 ;  /* 0x00000001ff06a807 */ /* 0x000fc80006000000 */
[----:B------:R-:W-:Y:S02]  /*04f0*/  @!P2 PRMT R30, R6, 0x7610, R30 ;  /* 0x00007610061ea816 */ /* 0x000fe4000000001e */
[----:B------:R-:W-:Y:S02]  /*0500*/  @!P1 ISETP.NE.AND P5, PT, R34, RZ, PT ;  /* 0x000000ff2200920c */ /* 0x000fe40003fa5270 */
[----:B------:R-:W-:Y:S02]  /*0510*/  PRMT R34, RZ, 0x7610, R34 ;  /* 0x00007610ff227816 */ /* 0x000fe40000000022 */
[----:B------:R-:W-:Y:S02]  /*0520*/  @!P1 SEL R8, RZ, 0x1, !P5 ;  /* 0x00000001ff089807 */ /* 0x000fe40006800000 */
[----:B------:R-:W-:Y:S02]  /*0530*/  @!P0 ISETP.NE.AND P6, PT, R35, RZ, PT ;  /* 0x000000ff2300820c */ /* 0x000fe40003fc5270 */
[----:B------:R-:W-:-:S02]  /*0540*/  PRMT R35, RZ, 0x7610, R35 ;  /* 0x00007610ff237816 */ /* 0x000fc40000000023 */
[----:B------:R-:W-:Y:S02]  /*0550*/  @!P0 SEL R7, RZ, 0x1, !P6 ;  /* 0x00000001ff078807 */ /* 0x000fe40007000000 */
[----:B------:R-:W-:Y:S01]  /*0560*/  @!P3 PRMT R35, R0, 0x7610, R35 ;  /* 0x000076100023b816 */ /* 0x000fe20000000023 */
[----:B0-----:R-:W-:Y:S01]  /*0570*/  IMAD.MOV.U32 R0, RZ, RZ, R37 ;  /* 0x000000ffff007224 */ /* 0x001fe200078e0025 */
[----:B------:R-:W-:Y:S02]  /*0580*/  @!P1 PRMT R34, R8, 0x7610, R34 ;  /* 0x0000761008229816 */ /* 0x000fe40000000022 */
[----:B------:R-:W-:Y:S02]  /*0590*/  CS2R R8, SRZ ;  /* 0x0000000000087805 */ /* 0x000fe4000001ff00 */
        /* <DEDUP_REMOVED lines=11> */
.L_x_5797:
[----:B------:R-:W-:Y:S05]  /*0650*/  BSYNC B1 ;  /* 0x0000000000017941 */ /* 0x000fea0003800000 */
.L_x_5796:
[----:B-----5:R-:W-:Y:S02]  /*0660*/  IMAD.MOV.U32 R10, RZ, RZ, R26 ;  /* 0x000000ffff0a7224 */ /* 0x020fe400078e001a */
[----:B------:R-:W-:Y:S02]  /*0670*/  IMAD.MOV.U32 R11, RZ, RZ, R27 ;  /* 0x000000ffff0b7224 */ /* 0x000fe400078e001b */
[----:B------:R-:W-:Y:S02]  /*0680*/  IMAD.MOV.U32 R8, RZ, RZ, R24 ;  /* 0x000000ffff087224 */ /* 0x000fe400078e0018 */
[----:B------:R-:W-:-:S07]  /*0690*/  IMAD.MOV.U32 R9, RZ, RZ, R25 ;  /* 0x000000ffff097224 */ /* 0x000fce00078e0019 */
.L_x_5795:
[----:B------:R-:W-:Y:S05]  /*06a0*/  BSYNC B0 ;  /* 0x0000000000007941 */ /* 0x000fea0003800000 */
.L_x_5794:
[----:B------:R-:W-:Y:S01]  /*06b0*/  VIADD R31, R0, 0x80 ;  /* 0x00000080001f7836 */ /* 0x000fe20000000000 */
[----:B------:R-:W-:Y:S01]  /*06c0*/  BSSY B0, `(.L_x_5798) ;  /* 0x0000011000007945 */ /* 0x000fe20003800000 */
[----:B-----5:R-:W-:-:S03]  /*06d0*/  CS2R R4, SRZ ;  /* 0x0000000000047805 */ /* 0x020fc6000001ff00 */
        /* <DEDUP_REMOVED lines=10> */
.L_x_5801:
[----:B------:R-:W-:Y:S05]  /*0780*/  BSYNC B1 ;  /* 0x0000000000017941 */ /* 0x000fea0003800000 */
.L_x_5800:
[----:B-----5:R-:W-:Y:S02]  /*0790*/  IMAD.MOV.U32 R6, RZ, RZ, R22 ;  /* 0x000000ffff067224 */ /* 0x020fe400078e0016 */
[----:B------:R-:W-:Y:S02]  /*07a0*/  IMAD.MOV.U32 R7, RZ, RZ, R23 ;  /* 0x000000ffff077224 */ /* 0x000fe400078e0017 */
[----:B------:R-:W-:Y:S02]  /*07b0*/  IMAD.MOV.U32 R4, RZ, RZ, R20 ;  /* 0x000000ffff047224 */ /* 0x000fe400078e0014 */
[----:B------:R-:W-:-:S07]  /*07c0*/  IMAD.MOV.U32 R5, RZ, RZ, R21 ;  /* 0x000000ffff057224 */ /* 0x000fce00078e0015 */
.L_x_5799:
[----:B------:R-:W-:Y:S05]  /*07d0*/  BSYNC B0 ;  /* 0x0000000000007941 */ /* 0x000fea0003800000 */
.L_x_5798:
[----:B------:R-:W-:Y:S01]  /*07e0*/  VIADD R21, R0, 0x100 ;  /* 0x0000010000157836 */ /* 0x000fe20000000000 */
[----:B------:R-:W-:Y:S01]  /*07f0*/  BSSY B0, `(.L_x_5802) ;  /* 0x0000013000007945 */ /* 0x000fe20003800000 */
[----:B------:R-:W-:Y:S02]  /*0800*/  CS2R R26, SRZ ;  /* 0x00000000001a7805 */ /* 0x000fe4000001ff00 */
[----:B------:R-:W-:Y:S02]  /*0810*/  CS2R R24, SRZ ;  /* 0x0000000000187805 */ /* 0x000fe4000001ff00 */
        /* <DEDUP_REMOVED lines=11> */
.L_x_5805:
[----:B------:R-:W-:Y:S05]  /*08d0*/  BSYNC B1 ;  /* 0x0000000000017941 */ /* 0x000fea0003800000 */
.L_x_5804:
[----:B-----5:R-:W-:Y:S02]  /*08e0*/  IMAD.MOV.U32 R26, RZ, RZ, R18 ;  /* 0x000000ffff1a7224 */ /* 0x020fe400078e0012 */
[----:B------:R-:W-:Y:S02]  /*08f0*/  IMAD.MOV.U32 R27, RZ, RZ, R19 ;  /* 0x000000ffff1b7224 */ /* 0x000fe400078e0013 */
[----:B------:R-:W-:Y:S02]  /*0900*/  IMAD.MOV.U32 R24, RZ, RZ, R16 ;  /* 0x000000ffff187224 */ /* 0x000fe400078e0010 */
[----:B------:R-:W-:-:S07]  /*0910*/  IMAD.MOV.U32 R25, RZ, RZ, R17 ;  /* 0x000000ffff197224 */ /* 0x000fce00078e0011 */
.L_x_5803:
[----:B------:R-:W-:Y:S05]  /*0920*/  BSYNC B0 ;  /* 0x0000000000007941 */ /* 0x000fea0003800000 */
.L_x_5802:
        /* <DEDUP_REMOVED lines=13> */
.L_x_5809:
[----:B------:R-:W-:Y:S05]  /*0a00*/  BSYNC B1 ;  /* 0x0000000000017941 */ /* 0x000fea0003800000 */
.L_x_5808:
[----:B-----5:R-:W-:Y:S02]  /*0a10*/  IMAD.MOV.U32 R20, RZ, RZ, R12 ;  /* 0x000000ffff147224 */ /* 0x020fe400078e000c */
[----:B------:R-:W-:Y:S02]  /*0a20*/  IMAD.MOV.U32 R21, RZ, RZ, R13 ;  /* 0x000000ffff157224 */ /* 0x000fe400078e000d */
[----:B------:R-:W-:Y:S02]  /*0a30*/  IMAD.MOV.U32 R22, RZ, RZ, R14 ;  /* 0x000000ffff167224 */ /* 0x000fe400078e000e */
[----:B------:R-:W-:-:S07]  /*0a40*/  IMAD.MOV.U32 R23, RZ, RZ, R15 ;  /* 0x000000ffff177224 */ /* 0x000fce00078e000f */
.L_x_5807:
[----:B------:R-:W-:Y:S05]  /*0a50*/  BSYNC B0 ;  /* 0x0000000000007941 */ /* 0x000fea0003800000 */
.L_x_5806:
[----:B------:R-:W0:Y:S01]  /*0a60*/  S2R R12, SR_CTAID.X ;  /* 0x00000000000c7919 */ /* 0x000e220000002500 */
[----:B------:R-:W1:Y:S01]  /*0a70*/  @!P0 LDC.64 R2, c[0x0][0x228] ;  /* 0x00008a00ff028b82 */ /* 0x000e620000000a00 */
[----:B------:R-:W-:Y:S01]  /*0a80*/  @!P0 IMAD.MOV.U32 R0, RZ, RZ, R31 ;  /* 0x000000ffff008224 */ /* 0x000fe200078e001f */
[----:B------:R-:W-:Y:S04]  /*0a90*/  BSSY B0, `(.L_x_5810) ;  /* 0x0000010000007945 */ /* 0x000fe80003800000 */
[----:B------:R-:W-:Y:S01]  /*0aa0*/  ISETP.GE.AND P1, PT, R0, R36, PT ;  /* 0x000000240000720c */ /* 0x000fe20003f26270 */
[----:B0-----:R-:W-:-:S04]  /*0ab0*/  @!P0 IMAD R13, R12, 0x200, R37 ;  /* 0x000002000c0d8824 */ /* 0x001fc800078e0225 */
[----:B-1----:R-:W-:-:S05]  /*0ac0*/  @!P0 IMAD.WIDE.U32 R2, R13, 0x10, R2 ;  /* 0x000000100d028825 */ /* 0x002fca00078e0002 */
[----:B------:R0:W-:Y:S03]  /*0ad0*/  @!P0 STG.E.128 desc[UR4][R2.64], R8 ;  /* 0x0000000802008986 */ /* 0x0001e6000c101d04 */
        /* <DEDUP_REMOVED lines=9> */
[----:B------:R1:W-:Y:S04]  /*0b70*/  STG.E.128 desc[UR4][R2.64], R4 ;  /* 0x0000000402007986 */ /* 0x0003e8000c101d04 */
[----:B------:R1:W-:Y:S02]  /*0b80*/  @!P0 STG.E.128 desc[UR4][R8.64], R24 ;  /* 0x0000001808008986 */ /* 0x0003e4000c101d04 */
.L_x_5811:
[----:B------:R-:W-:Y:S05]  /*0b90*/  BSYNC B0 ;  /* 0x0000000000007941 */ /* 0x000fea0003800000 */
.L_x_5810:
[----:B------:R-:W-:-:S13]  /*0ba0*/  ISETP.GE.AND P0, PT, R0, R36, PT ;  /* 0x000000240000720c */ /* 0x000fda0003f06270 */
[----:B------:R-:W-:Y:S05]  /*0bb0*/  @P0 EXIT ;  /* 0x000000000000094d */ /* 0x000fea0003800000 */
[----:B01----:R-:W0:Y:S01]  /*0bc0*/  LDC.64 R2, c[0x0][0x228] ;  /* 0x00008a00ff027b82 */ /* 0x003e220000000a00 */
[----:B------:R-:W-:-:S04]  /*0bd0*/  IMAD R5, R12, 0x200, R0 ;  /* 0x000002000c057824 */ /* 0x000fc800078e0200 */
[----:B0-----:R-:W-:-:S05]  /*0be0*/  IMAD.WIDE.U32 R2, R5, 0x10, R2 ;  /* 0x0000001005027825 */ /* 0x001fca00078e0002 */
[----:B------:R-:W-:Y:S01]  /*0bf0*/  STG.E.128 desc[UR4][R2.64], R20 ;  /* 0x0000001402007986 */ /* 0x000fe2000c101d04 */
[----:B------:R-:W-:Y:S05]  /*0c00*/  EXIT ;  /* 0x000000000000794d */ /* 0x000fea0003800000 */
.L_x_5812:
        /* <DEDUP_REMOVED lines=15> */
.L_x_28025:


//--------------------- .text._ZN2at6native29vectorized_elementwise_kernelILi2EZZZNS0_28launch_masked_scatter_kernelERKNS_10TensorBaseES4_S4_S4_ENKUlvE_clEvENKUlvE6_clEvEUlN3c107complexIdEEblE_St5arrayIPcLm4EEEEviT0_T1_ --------------------------
	.section	.text._ZN2at6native29vectorized_elementwise_kernelILi2EZZZNS0_28launch_masked_scatter_kernelERKNS_10TensorBaseES4_S4_S4_ENKUlvE_clEvENKUlvE6_clEvEUlN3c107complexIdEEblE_St5arrayIPcLm4EEEEviT0_T1_,"ax",@progbits
	.align	128
        .global         _ZN2at6native29vectorized_elementwise_kernelILi2EZZZNS0_28launch_masked_scatter_kernelERKNS_10TensorBaseES4_S4_S4_ENKUlvE_clEvENKUlvE6_clEvEUlN3c107complexIdEEblE_St5arrayIPcLm4EEEEviT0_T1_
        .type           _ZN2at6native29vectorized_elementwise_kernelILi2EZZZNS0_28launch_masked_scatter_kernelERKNS_10TensorBaseES4_S4_S4_ENKUlvE_clEvENKUlvE6_clEvEUlN3c107complexIdEEblE_St5arrayIPcLm4EEEEviT0_T1_,@function
        .size           _ZN2at6native29vectorized_elementwise_kernelILi2EZZZNS0_28launch_masked_scatter_kernelERKNS_10TensorBaseES4_S4_S4_ENKUlvE_clEvENKUlvE6_clEvEUlN3c107complexIdEEblE_St5arrayIPcLm4EEEEviT0_T1_,(.L_x_28026 - _ZN2at6native29vectorized_elementwise_kernelILi2EZZZNS0_28launch_masked_scatter_kernelERKNS_10TensorBaseES4_S4_S4_ENKUlvE_clEvENKUlvE6_clEvEUlN3c107complexIdEEblE_St5arrayIPcLm4EEEEviT0_T1_)
        .other          _ZN2at6native29vectorized_elementwise_kernelILi2EZZZNS0_28launch_masked_scatter_kernelERKNS_10TensorBaseES4_S4_S4_ENKUlvE_clEvENKUlvE6_clEvEUlN3c107complexIdEEblE_St5arrayIPcLm4EEEEviT0_T1_,@"STO_CUDA_ENTRY STV_DEFAULT"
_ZN2at6native29vectorized_elementwise_kernelILi2EZZZNS0_28launch_masked_scatter_kernelERKNS_10TensorBaseES4_S4_S4_ENKUlvE_clEvENKUlvE6_clEvEUlN3c107complexIdEEblE_St5arrayIPcLm4EEEEviT0_T1_:
.text._ZN2at6native29vectorized_elementwise_kernelILi2EZZZNS0_28launch_masked_scatter_kernelERKNS_10TensorBaseES4_S4_S4_ENKUlvE_clEvENKUlvE6_clEvEUlN3c107complexIdEEblE_St5arrayIPcLm4EEEEviT0_T1_:
        /* <DEDUP_REMOVED lines=19> */
[----:B------:R-:W5:Y:S01]  /*0130*/  LDG.E.U16 R55, desc[UR4][R12.64+0x200] ;  /* 0x000200040c377981 */ /* 0x000f62000c1e1500 */
[----:B---3--:R-:W-:-:S03]  /*0140*/  IMAD.WIDE R4, R0, 0x10, R6 ;  /* 0x0000001000047825 */ /* 0x008fc600078e0206 */
[----:B------:R-:W3:Y:S04]  /*0150*/  LDG.E.128 R36, desc[UR4][R52.64] ;  /* 0x0000000434247981 */ /* 0x000ee8000c1e1d00 */
[----:B------:R-:W3:Y:S01]  /*0160*/  LDG.E.U16 R3, desc[UR4][R12.64+0x300] ;  /* 0x000300040c037981 */ /* 0x000ee2000c1e1500 */
[----:B------:R-:W-:-:S03]  /*0170*/  IMAD.WIDE.U32 R58, R2, 0x20, R4 ;  /* 0x00000020023a7825 */ /* 0x000fc600078e0004 */
[----:B------:R-:W3:Y:S04]  /*0180*/  LDG.E.128 R44, desc[UR4][R52.64+0x800] ;  /* 0x00080004342c7981 */ /* 0x000ee8000c1e1d00 */
[----:B------:R-:W3:Y:S04]  /*0190*/  LDG.E.128 R8, desc[UR4][R58.64] ;  /* 0x000000043a087981 */ /* 0x000ee8000c1e1d00 */
[----:B------:R-:W3:Y:S04]  /*01a0*/  LDG.E.128 R4, desc[UR4][R58.64+0x10] ;  /* 0x000010043a047981 */ /* 0x000ee8000c1e1d00 */
[----:B------:R-:W3:Y:S04]  /*01b0*/  LDG.E.128 R48, desc[UR4][R52.64+0x1000] ;  /* 0x0010000434307981 */ /* 0x000ee8000c1e1d00 */
[----:B------:R0:W3:Y:S04]  /*01c0*/  LDG.E.128 R40, desc[UR4][R52.64+0x1800] ;  /* 0x0018000434287981 */ /* 0x0000e8000c1e1d00 */
        /* <DEDUP_REMOVED lines=10> */
[----:B------:R-:W4:Y:S01]  /*0270*/  @P6 LDC.64 R56, c[0x0][0x218] ;  /* 0x00008600ff386b82 */ /* 0x000f220000000a00 */
[C---:B--2---:R-:W-:Y:S02]  /*0280*/  PRMT R60, R54.reuse, 0x7770, RZ ;  /* 0x00007770363c7816 */ /* 0x044fe400000000ff */
[----:B------:R-:W-:-:S05]  /*0290*/  PRMT R54, R54, 0x7771, RZ ;  /* 0x0000777136367816 */ /* 0x000fca00000000ff */
[----:B0-----:R-:W0:Y:S01]  /*02a0*/  @P5 LDC.64 R52, c[0x0][0x218] ;  /* 0x00008600ff345b82 */ /* 0x001e220000000a00 */
[----:B------:R-:W-:Y:S02]  /*02b0*/  ISETP.NE.AND P4, PT, R60, RZ, PT ;  /* 0x000000ff3c00720c */ /* 0x000fe40003f85270 */
[----:B------:R-:W-:Y:S02]  /*02c0*/  ISETP.NE.AND P3, PT, R54, RZ, PT ;  /* 0x000000ff3600720c */ /* 0x000fe40003f65270 */
[C---:B-----5:R-:W-:Y:S02]  /*02d0*/  PRMT R54, R55.reuse, 0x7770, RZ ;  /* 0x0000777037367816 */ /* 0x060fe400000000ff */
[----:B------:R-:W-:Y:S02]  /*02e0*/  PRMT R55, R55, 0x7771, RZ ;  /* 0x0000777137377816 */ /* 0x000fe400000000ff */
[----:B------:R-:W-:Y:S02]  /*02f0*/  ISETP.NE.AND P2, PT, R54, RZ, PT ;  /* 0x000000ff3600720c */ /* 0x000fe40003f45270 */
[----:B---3--:R-:W-:-:S02]  /*0300*/  PRMT R54, R3, 0x7770, RZ ;  /* 0x0000777003367816 */ /* 0x008fc400000000ff */
[----:B----4-:R-:W-:-:S04]  /*0310*/  @P6 LEA R60, P0, R36, R56, 0x4 ;  /* 0x00000038243c6211 */ /* 0x010fc800078020ff */
[----:B------:R-:W-:Y:S02]  /*0320*/  @P6 LEA.HI.X R61, R36, R57, R37, 0x4, P0 ;  /* 0x00000039243d6211 */ /* 0x000fe400000f2425 */
[----:B------:R-:W2:Y:S01]  /*0330*/  @P4 LDC.64 R36, c[0x0][0x218] ;  /* 0x00008600ff244b82 */ /* 0x000ea20000000a00 */
[----:B------:R-:W-:Y:S02]  /*0340*/  ISETP.NE.AND P1, PT, R55, RZ, PT ;  /* 0x000000ff3700720c */ /* 0x000fe40003f25270 */
[----:B------:R-:W-:Y:S01]  /*0350*/  ISETP.NE.AND P0, PT, R54, RZ, PT ;  /* 0x000000ff3600720c */ /* 0x000fe20003f05270 */
[----:B------:R-:W3:Y:S01]  /*0360*/  @P6 LDG.E.128 R8, desc[UR4][R60.64] ;  /* 0x000000043c086981 */ /* 0x000ee2000c1e1d00 */
[----:B0-----:R-:W-:-:S03]  /*0370*/  @P5 LEA R62, P6, R38, R52, 0x4 ;  /* 0x00000034263e5211 */ /* 0x001fc600078c20ff */
[----:B------:R-:W0:Y:S01]  /*0380*/  @P3 LDC.64 R54, c[0x0][0x218] ;  /* 0x00008600ff363b82 */ /* 0x000e220000000a00 */
[----:B------:R-:W-:Y:S02]  /*0390*/  PRMT R3, R3, 0x7771, RZ ;  /* 0x0000777103037816 */ /* 0x000fe400000000ff */
[----:B------:R-:W-:Y:S02]  /*03a0*/  @P5 LEA.HI.X R63, R38, R53, R39, 0x4, P6 ;  /* 0x00000035263f5211 */ /* 0x000fe400030f2427 */
[----:B------:R-:W-:-:S03]  /*03b0*/  ISETP.NE.AND P6, PT, R3, RZ, PT ;  /* 0x000000ff0300720c */ /* 0x000fc60003fc5270 */
[----:B------:R-:W4:Y:S01]  /*03c0*/  @P2 LDC.64 R56, c[0x0][0x218] ;  /* 0x00008600ff382b82 */ /* 0x000f220000000a00 */
[----:B------:R-:W5:Y:S07]  /*03d0*/  @P5 LDG.E.128 R4, desc[UR4][R62.64] ;  /* 0x000000043e045981 */ /* 0x000f6e000c1e1d00 */
[----:B------:R-:W4:Y:S01]  /*03e0*/  @P1 LDC.64 R52, c[0x0][0x218] ;  /* 0x00008600ff341b82 */ /* 0x000f220000000a00 */
[----:B--2---:R-:W-:-:S07]  /*03f0*/  @P4 LEA R36, P5, R44, R36, 0x4 ;  /* 0x000000242c244211 */ /* 0x004fce00078a20ff */
[----:B------:R-:W2:Y:S01]  /*0400*/  @P0 LDC.64 R38, c[0x0][0x218] ;  /* 0x00008600ff260b82 */ /* 0x000ea20000000a00 */
[----:B------:R-:W-:Y:S02]  /*0410*/  @P4 LEA.HI.X R37, R44, R37, R45, 0x4, P5 ;  /* 0x000000252c254211 */ /* 0x000fe400028f242d */
[----:B0-----:R-:W-:-:S03]  /*0420*/  @P3 LEA R54, P5, R46, R54, 0x4 ;  /* 0x000000362e363211 */ /* 0x001fc600078a20ff */
[----:B------:R-:W5:Y:S02]  /*0430*/  @P4 LDG.E.128 R32, desc[UR4][R36.64] ;  /* 0x0000000424204981 */ /* 0x000f64000c1e1d00 */
[----:B-1----:R-:W0:Y:S01]  /*0440*/  @P6 LDC.64 R58, c[0x0][0x218] ;  /* 0x00008600ff3a6b82 */ /* 0x002e220000000a00 */
[----:B------:R-:W-:Y:S02]  /*0450*/  @P3 LEA.HI.X R55, R46, R55, R47, 0x4, P5 ;  /* 0x000000372e373211 */ /* 0x000fe400028f242f */
[----:B----4-:R-:W-:-:S03]  /*0460*/  @P2 LEA R56, P5, R48, R56, 0x4 ;  /* 0x0000003830382211 */ /* 0x010fc600078a20ff */
[----:B------:R-:W4:Y:S01]  /*0470*/  @P3 LDG.E.128 R28, desc[UR4][R54.64] ;  /* 0x00000004361c3981 */ /* 0x000f22000c1e1d00 */
[----:B------:R-:W-:Y:S02]  /*0480*/  @P2 LEA.HI.X R57, R48, R57, R49, 0x4, P5 ;  /* 0x0000003930392211 */ /* 0x000fe400028f2431 */
[----:B------:R-:W-:-:S03]  /*0490*/  @P1 LEA R52, P5, R50, R52, 0x4 ;  /* 0x0000003432341211 */ /* 0x000fc600078a20ff */
[----:B------:R-:W4:Y:S01]  /*04a0*/  @P2 LDG.E.128 R24, desc[UR4][R56.64] ;  /* 0x0000000438182981 */ /* 0x000f22000c1e1d00 */
[----:B------:R-:W-:Y:S02]  /*04b0*/  @P1 LEA.HI.X R53, R50, R53, R51, 0x4, P5 ;  /* 0x0000003532351211 */ /* 0x000fe400028f2433 */
[----:B--2---:R-:W-:-:S03]  /*04c0*/  @P0 LEA R44, P5, R40, R38, 0x4 ;  /* 0x00000026282c0211 */ /* 0x004fc600078a20ff */
[----:B------:R-:W2:Y:S01]  /*04d0*/  @P1 LDG.E.128 R20, desc[UR4][R52.64] ;  /* 0x0000000434141981 */ /* 0x000ea2000c1e1d00 */
[----:B------:R-:W-:Y:S02]  /*04e0*/  @P0 LEA.HI.X R45, R40, R39, R41, 0x4, P5 ;  /* 0x00000027282d0211 */ /* 0x000fe400028f2429 */
[----:B------:R-:W1:Y:S01]  /*04f0*/  LDC.64 R38, c[0x0][0x228] ;  /* 0x00008a00ff267b82 */ /* 0x000e620000000a00 */
[C---:B0-----:R-:W-:Y:S02]  /*0500*/  @P6 LEA R58, P5, R42.reuse, R58, 0x4 ;  /* 0x0000003a2a3a6211 */ /* 0x041fe400078a20ff */
[----:B------:R-:W2:Y:S02]  /*0510*/  @P0 LDG.E.128 R16, desc[UR4][R44.64] ;  /* 0x000000042c100981 */ /* 0x000ea4000c1e1d00 */
[----:B------:R-:W-:-:S05]  /*0520*/  @P6 LEA.HI.X R59, R42, R59, R43, 0x4, P5 ;  /* 0x0000003b2a3b6211 */ /* 0x000fca00028f242b */
[----:B------:R-:W2:Y:S01]  /*0530*/  @P6 LDG.E.128 R12, desc[UR4][R58.64] ;  /* 0x000000043a0c6981 */ /* 0x000ea2000c1e1d00 */
[----:B-1----:R-:W-:-:S04]  /*0540*/  IMAD.WIDE.U32 R38, R0, 0x10, R38 ;  /* 0x0000001000267825 */ /* 0x002fc800078e0026 */
[----:B------:R-:W-:-:S05]  /*0550*/  IMAD.WIDE R38, R2, 0x20, R38 ;  /* 0x0000002002267825 */ /* 0x000fca00078e0226 */
[----:B---3--:R-:W-:Y:S04]  /*0560*/  STG.E.128 desc[UR4][R38.64], R8 ;  /* 0x0000000826007986 */ /* 0x008fe8000c101d04 */
[----:B-----5:R-:W-:Y:S04]  /*0570*/  STG.E.128 desc[UR4][R38.64+0x10], R4 ;  /* 0x0000100426007986 */ /* 0x020fe8000c101d04 */
[----:B------:R-:W-:Y:S04]  /*0580*/  STG.E.128 desc[UR4][R38.64+0x1000], R32 ;  /* 0x0010002026007986 */ /* 0x000fe8000c101d04 */
[----:B----4-:R-:W-:Y:S04]  /*0590*/  STG.E.128 desc[UR4][R38.64+0x1010], R28 ;  /* 0x0010101c26007986 */ /* 0x010fe8000c101d04 */
[----:B------:R-:W-:Y:S04]  /*05a0*/  STG.E.128 desc[UR4][R38.64+0x2000], R24 ;  /* 0x0020001826007986 */ /* 0x000fe8000c101d04 */
[----:B--2---:R-:W-:Y:S04]  /*05b0*/  STG.E.128 desc[UR4][R38.64+0x2010], R20 ;  /* 0x0020101426007986 */ /* 0x004fe8000c101d04 */
[----:B------:R-:W-:Y:S04]  /*05c0*/  STG.E.128 desc[UR4][R38.64+0x3000], R16 ;  /* 0x0030001026007986 */ /* 0x000fe8000c101d04 */
[----:B------:R-:W-:Y:S01]  /*05d0*/  STG.E.128 desc[UR4][R38.64+0x3010], R12 ;  /* 0x0030100c26007986 */ /* 0x000fe2000c101d04 */
[----:B------:R-:W-:Y:S05]  /*05e0*/  EXIT ;  /* 0x000000000000794d */ /* 0x000fea0003800000 */
.L_x_5813:
[----:B------:R-:W0:Y:S02]  /*05f0*/  S2R R25, SR_TID.X ;  /* 0x0000000000197919 */ /* 0x000e240000002100 */
[----:B0-----:R-:W-:-:S04]  /*0600*/  ISETP.GE.AND P0, PT, R25, R2, PT ;  /* 0x000000021900720c */ /* 0x001fc80003f06270 */
[----:B------:R-:W-:-:S09]  /*0610*/  P2R R6, PR, RZ, 0x1 ;  /* 0x00000001ff067803 */ /* 0x000fd20000000000 */
[----:B------:R-:W-:Y:S02]  /*0620*/  @!P0 IMAD.IADD R37, R0, 0x1, R25 ;  /* 0x0000000100258824 */ /* 0x000fe400078e0219 */
[----:B------:R-:W-:-:S05]  /*0630*/  @!P0 VIADD R25, R25, 0x80 ;  /* 0x0000008019198836 */ /* 0x000fca0000000000 */
[----:B------:R-:W-:-:S13]  /*0640*/  ISETP.GE.AND P6, PT, R25, R2, PT ;  /* 0x000000021900720c */ /* 0x000fda0003fc6270 */
[----:B------:R-:W0:Y:S01]  /*0650*/  @!P6 LDC.64 R16, c[0x0][0x238] ;  /* 0x00008e00ff10eb82 */ /* 0x000e220000000a00 */
[----:B------:R-:W-:Y:S02]  /*0660*/  @!P6 IMAD.IADD R3, R0, 0x1, R25 ;  /* 0x000000010003e824 */ /* 0x000fe400078e0219 */
[----:B------:R-:W-:-:S05]  /*0670*/  @!P6 VIADD R25, R25, 0x80 ;  /* 0x000000801919e836 */ /* 0x000fca0000000000 */
[----:B------:R-:W-:Y:S01]  /*0680*/  ISETP.GE.AND P5, PT, R25, R2, PT ;  /* 0x000000021900720c */ /* 0x000fe20003fa6270 */
[----:B------:R-:W1:Y:S03]  /*0690*/  @!P6 LDC.64 R10, c[0x0][0x240] ;  /* 0x00009000ff0aeb82 */ /* 0x000e660000000a00 */
[----:B------:R-:W-:-:S09]  /*06a0*/  P2R R7, PR, RZ, 0x20 ;  /* 0x00000020ff077803 */ /* 0x000fd20000000000 */
[----:B------:R-:W-:Y:S01]  /*06b0*/  @!P5 IMAD.IADD R29, R0, 0x1, R25 ;  /* 0x00000001001dd824 */ /* 0x000fe200078e0219 */
[----:B------:R-:W2:Y:S01]  /*06c0*/  @!P5 LDC.64 R8, c[0x0][0x238] ;  /* 0x00008e00ff08db82 */ /* 0x000ea20000000a00 */
[----:B------:R-:W-:Y:S01]  /*06d0*/  @!P5 VIADD R25, R25, 0x80 ;  /* 0x000000801919d836 */ /* 0x000fe20000000000 */
[----:B0-----:R-:W-:-:S04]  /*06e0*/  @!P6 IADD3 R16, P1, R3, R16, RZ ;  /* 0x000000100310e210 */ /* 0x001fc80007f3e0ff */
[----:B------:R-:W-:Y:S01]  /*06f0*/  ISETP.GE.AND P4, PT, R25, R2, PT ;  /* 0x000000021900720c */ /* 0x000fe20003f86270 */
[----:B------:R-:W-:-:S05]  /*0700*/  @!P6 IMAD.X R17, RZ, RZ, R17, P1 ;  /* 0x000000ffff11e224 */ /* 0x000fca00008e0611 */
[----:B------:R-:W3:Y:S07]  /*0710*/  @!P6 LDG.E.U8 R16, desc[UR4][R16.64] ;  /* 0x000000041010e981 */ /* 0x000eee000c1e1100 */
[----:B------:R-:W-:Y:S01]  /*0720*/  @!P4 IMAD.IADD R31, R0, 0x1, R25 ;  /* 0x00000001001fc824 */ /* 0x000fe200078e0219 */
[----:B------:R-:W0:Y:S01]  /*0730*/  @!P4 LDC.64 R4, c[0x0][0x238] ;  /* 0x00008e00ff04cb82 */ /* 0x000e220000000a00 */
[----:B------:R-:W-:Y:S01]  /*0740*/  @!P4 VIADD R25, R25, 0x80 ;  /* 0x000000801919c836 */ /* 0x000fe20000000000 */
[----:B--2---:R-:W-:-:S04]  /*0750*/  @!P5 IADD3 R8, P1, R29, R8, RZ ;  /* 0x000000081d08d210 */ /* 0x004fc80007f3e0ff */
[----:B------:R-:W-:Y:S01]  /*0760*/  ISETP.GE.AND P3, PT, R25, R2, PT ;  /* 0x000000021900720c */ /* 0x000fe20003f66270 */
[----:B-1----:R-:W-:Y:S01]  /*0770*/  @!P6 IMAD.WIDE.U32 R20, R3, 0x8, R10 ;  /* 0x000000080314e825 */ /* 0x002fe200078e000a */
[----:B------:R-:W-:Y:S02]  /*0780*/  CS2R R40, SRZ ;  /* 0x0000000000287805 */ /* 0x000fe4000001ff00 */
[----:B------:R-:W-:Y:S02]  /*0790*/  CS2R R14, SRZ ;  /* 0x00000000000e7805 */ /* 0x000fe4000001ff00 */
[----:B------:R-:W-:Y:S01]  /*07a0*/  CS2R R12, SRZ ;  /* 0x00000000000c7805 */ /* 0x000fe2000001ff00 */
[----:B------:R-:W-:Y:S01]  /*07b0*/  @!P5 IMAD.X R9, RZ, RZ, R9, P1 ;  /* 0x000000ffff09d224 */ /* 0x000fe200008e0609 */
[----:B------:R-:W-:Y:S02]  /*07c0*/  PRMT R63, RZ, 0x7610, R63 ;  /* 0x00007610ff3f7816 */ /* 0x000fe4000000003f */
[----:B------:R-:W-:Y:S01]  /*07d0*/  CS2R R60, SRZ ;  /* 0x00000000003c7805 */ /* 0x000fe2000001ff00 */
[----:B------:R-:W5:Y:S01]  /*07e0*/  @!P6 LDG.E.64 R40, desc[UR4][R20.64] ;  /* 0x000000041428e981 */ /* 0x000f62000c1e1b00 */
[----:B------:R-:W1:Y:S01]  /*07f0*/  @!P4 LDC.64 R50, c[0x0][0x240] ;  /* 0x00009000ff32cb82 */ /* 0x000e620000000a00 */
[----:B------:R-:W-:-:S02]  /*0800*/  @!P3 IMAD.IADD R45, R0, 0x1, R25 ;  /* 0x00000001002db824 */ /* 0x000fc400078e0219 */
[----:B------:R-:W-:-:S05]  /*0810*/  @!P3 VIADD R25, R25, 0x80 ;  /* 0x000000801919b836 */ /* 0x000fca0000000000 */
[----:B------:R-:W2:Y:S01]  /*0820*/  @!P3 LDC.64 R32, c[0x0][0x238] ;  /* 0x00008e00ff20bb82 */ /* 0x000ea20000000a00 */
[----:B0-----:R-:W-:Y:S02]  /*0830*/  @!P4 IADD3 R4, P1, R31, R4, RZ ;  /* 0x000000041f04c210 */ /* 0x001fe40007f3e0ff */
[----:B------:R-:W-:-:S03]  /*0840*/  ISETP.GE.AND P2, PT, R25, R2, PT ;  /* 0x000000021900720c */ /* 0x000fc60003f46270 */
[----:B------:R-:W-:Y:S02]  /*0850*/  @!P4 IMAD.X R5, RZ, RZ, R5, P1 ;  /* 0x000000ffff05c224 */ /* 0x000fe400008e0605 */
[----:B------:R-:W0:Y:S04]  /*0860*/  @!P3 LDC.64 R54, c[0x0][0x230] ;  /* 0x00008c00ff36bb82 */ /* 0x000e280000000a00 */
[----:B------:R-:W4:Y:S04]  /*0870*/  @!P4 LDG.E.U8 R5, desc[UR4][R4.64] ;  /* 0x000000040405c981 */ /* 0x000f28000c1e1100 */
[----:B------:R-:W0:Y:S01]  /*0880*/  @!P2 LDC.64 R26, c[0x0][0x238] ;  /* 0x00008e00ff1aab82 */ /* 0x000e220000000a00 */
[----:B------:R-:W-:-:S02]  /*0890*/  @!P2 IMAD.IADD R43, R0, 0x1, R25 ;  /* 0x00000001002ba824 */ /* 0x000fc400078e0219 */
[----:B------:R-:W-:Y:S01]  /*08a0*/  @!P2 VIADD R25, R25, 0x80 ;  /* 0x000000801919a836 */ /* 0x000fe20000000000 */
[----:B--2---:R-:W-:Y:S01]  /*08b0*/  @!P3 IADD3 R32, P1, R45, R32, RZ ;  /* 0x000000202d20b210 */ /* 0x004fe20007f3e0ff */
[----:B-1----:R-:W-:-:S03]  /*08c0*/  @!P4 IMAD.WIDE.U32 R50, R31, 0x8, R50 ;  /* 0x000000081f32c825 */ /* 0x002fc600078e0032 */
[----:B------:R-:W1:Y:S01]  /*08d0*/  @!P2 LDC.64 R66, c[0x0][0x230] ;  /* 0x00008c00ff42ab82 */ /* 0x000e620000000a00 */
[----:B------:R-:W-:Y:S01]  /*08e0*/  @!P3 IMAD.X R33, RZ, RZ, R33, P1 ;  /* 0x000000ffff21b224 */ /* 0x000fe200008e0621 */
[----:B0-----:R-:W-:-:S05]  /*08f0*/  @!P2 IADD3 R26, P1, R43, R26, RZ ;  /* 0x0000001a2b1aa210 */ /* 0x001fca0007f3e0ff */
[----:B------:R-:W-:Y:S01]  /*0900*/  @!P2 IMAD.X R27, RZ, RZ, R27, P1 ;  /* 0x000000ffff1ba224 */ /* 0x000fe200008e061b */
[----:B------:R-:W-:-:S04]  /*0910*/  ISETP.GE.AND P1, PT, R25, R2, PT ;  /* 0x000000021900720c */ /* 0x000fc80003f26270 */
[----:B------:R0:W2:Y:S09]  /*0920*/  @!P2 LDG.E.U8 R4, desc[UR4][R26.64] ;  /* 0x000000041a04a981 */ /* 0x0000b2000c1e1100 */
[----:B------:R-:W1:Y:S01]  /*0930*/  @!P1 LDC.64 R22, c[0x0][0x238] ;  /* 0x00008e00ff169b82 */ /* 0x000e620000000a00 */
[----:B------:R-:W-:-:S02]  /*0940*/  @!P1 IMAD.IADD R35, R0, 0x1, R25 ;  /* 0x0000000100239824 */ /* 0x000fc400078e0219 */
[----:B------:R-:W-:-:S05]  /*0950*/  @!P1 VIADD R25, R25, 0x80 ;  /* 0x0000008019199836 */ /* 0x000fca0000000000 */
[----:B------:R-:W0:Y:S01]  /*0960*/  @!P1 LDC.64 R68, c[0x0][0x230] ;  /* 0x00008c00ff449b82 */ /* 0x000e220000000a00 */
[----:B-1----:R-:W-:-:S05]  /*0970*/  @!P1 IADD3 R22, P0, R35, R22, RZ ;  /* 0x0000001623169210 */ /* 0x002fca0007f1e0ff */
[----:B------:R-:W-:Y:S01]  /*0980*/  @!P1 IMAD.X R23, RZ, RZ, R23, P0 ;  /* 0x000000ffff179224 */ /* 0x000fe200000e0617 */
[----:B------:R-:W-:-:S04]  /*0990*/  ISETP.GE.AND P0, PT, R25, R2, PT ;  /* 0x000000021900720c */ /* 0x000fc80003f06270 */
[----:B------:R-:W-:Y:S01]  /*09a0*/  P2R R28, PR, RZ, 0x1 ;  /* 0x00000001ff1c7803 */ /* 0x000fe20000000000 */
[----:B0-----:R-:W-:Y:S01]  /*09b0*/  @!P1 IMAD.WIDE.U32 R68, R35, 0x10, R68 ;  /* 0x0000001023449825 */ /* 0x001fe200078e0044 */
[----:B------:R-:W2:Y:S07]  /*09c0*/  @!P1 LDG.E.U8 R34, desc[UR4][R22.64] ;  /* 0x0000000416229981 */ /* 0x000eae000c1e1100 */
[----:B------:R-:W0:Y:S01]  /*09d0*/  @!P0 LDC.64 R18, c[0x0][0x238] ;  /* 0x00008e00ff128b82 */ /* 0x000e220000000a00 */
[----:B------:R-:W-:-:S05]  /*09e0*/  @!P0 IMAD.IADD R25, R0, 0x1, R25 ;  /* 0x0000000100198824 */ /* 0x000fca00078e0219 */
[----:B0-----:R-:W-:-:S05]  /*09f0*/  @!P0 IADD3 R18, P5, R25, R18, RZ ;  /* 0x0000001219128210 */ /* 0x001fca0007fbe0ff */
[----:B------:R-:W-:Y:S01]  /*0a00*/  @!P0 IMAD.X R19, RZ, RZ, R19, P5 ;  /* 0x000000ffff138224 */ /* 0x000fe200028e0613 */
[----:B------:R-:W-:-:S13]  /*0a10*/  ISETP.NE.AND P0, PT, R6, RZ, PT ;  /* 0x000000ff0600720c */ /* 0x000fda0003f05270 */
[----:B------:R-:W0:Y:S02]  /*0a20*/  @!P0 LDC.64 R38, c[0x0][0x238] ;  /* 0x00008e00ff268b82 */ /* 0x000e240000000a00 */
[----:B0-----:R-:W-:-:S05]  /*0a30*/  @!P0 IADD3 R38, P5, R37, R38, RZ ;  /* 0x0000002625268210 */ /* 0x001fca0007fbe0ff */
[----:B------:R-:W-:-:S05]  /*0a40*/  @!P0 IMAD.X R39, RZ, RZ, R39, P5 ;  /* 0x000000ffff278224 */ /* 0x000fca00028e0627 */
[----:B------:R-:W2:Y:S01]  /*0a50*/  @!P0 LDG.E.U8 R64, desc[UR4][R38.64] ;  /* 0x0000000426408981 */ /* 0x000ea2000c1e1100 */
[----:B---3--:R-:W-:Y:S02]  /*0a60*/  @!P6 ISETP.NE.AND P5, PT, R16, RZ, PT ;  /* 0x000000ff1000e20c */ /* 0x008fe40003fa5270 */
[----:B------:R-:W-:Y:S01]  /*0a70*/  CS2R R26, SRZ ;  /* 0x00000000001a7805 */ /* 0x000fe2000001ff00 */
[----:B------:R-:W0:Y:S01]  /*0a80*/  @!P4 LDC.64 R16, c[0x0][0x230] ;  /* 0x00008c00ff10cb82 */ /* 0x000e220000000a00 */
[----:B------:R-:W-:Y:S02]  /*0a90*/  @!P6 SEL R24, RZ, 0x1, !P5 ;  /* 0x00000001ff18e807 */ /* 0x000fe40006800000 */
[----:B------:R-:W-:-:S05]  /*0aa0*/  ISETP.NE.AND P5, PT, R7, RZ, PT ;  /* 0x000000ff0700720c */ /* 0x000fca0003fa5270 */
[----:B------:R-:W1:Y:S08]  /*0ab0*/  @!P6 LDC.64 R6, c[0x0][0x230] ;  /* 0x00008c00ff06eb82 */ /* 0x000e700000000a00 */
[----:B------:R-:W3:Y:S01]  /*0ac0*/  @!P5 LDG.E.U8 R8, desc[UR4][R8.64] ;  /* 0x000000040808d981 */ /* 0x000ee2000c1e1100 */
[----:B------:R-:W4:Y:S01]  /*0ad0*/  @!P5 LDC.64 R48, c[0x0][0x240] ;  /* 0x00009000ff30db82 */ /* 0x000f220000000a00 */
[----:B------:R-:W-:-:S07]  /*0ae0*/  @!P6 PRMT R63, R24, 0x7610, R63 ;  /* 0x00007610183fe816 */ /* 0x000fce000000003f */
[----:B------:R-:W0:Y:S01]  /*0af0*/  @!P5 LDC.64 R46, c[0x0][0x230] ;  /* 0x00008c00ff2edb82 */ /* 0x000e220000000a00 */
[----:B-1----:R-:W-:-:S07]  /*0b00*/  @!P6 IMAD.WIDE.U32 R10, R3, 0x10, R6 ;  /* 0x00000010030ae825 */ /* 0x002fce00078e0006 */
[----:B------:R-:W1:Y:S01]  /*0b10*/  @!P3 LDC.64 R6, c[0x0][0x240] ;  /* 0x00009000ff06bb82 */ /* 0x000e620000000a00 */
[----:B------:R0:W2:Y:S04]  /*0b20*/  @!P3 LDG.E.U8 R3, desc[UR4][R32.64] ;  /* 0x000000042003b981 */ /* 0x0000a8000c1e1100 */
[----:B------:R0:W5:Y:S01]  /*0b30*/  @!P6 LDG.E.128 R12, desc[UR4][R10.64] ;  /* 0x000000040a0ce981 */ /* 0x000162000c1e1d00 */
[----:B----4-:R-:W-:Y:S01]  /*0b40*/  @!P5 IMAD.WIDE.U32 R48, R29, 0x8, R48 ;  /* 0x000000081d30d825 */ /* 0x010fe200078e0030 */
[----:B------:R-:W-:Y:S02]  /*0b50*/  CS2R R56, SRZ ;  /* 0x0000000000387805 */ /* 0x000fe4000001ff00 */
[----:B------:R-:W-:Y:S01]  /*0b60*/  CS2R R52, SRZ ;  /* 0x0000000000347805 */ /* 0x000fe2000001ff00 */
[----:B0-----:R-:W0:Y:S01]  /*0b70*/  @!P0 LDC.64 R32, c[0x0][0x230] ;  /* 0x00008c00ff208b82 */ /* 0x001e220000000a00 */
[----:B------:R4:W5:Y:S07]  /*0b80*/  @!P5 LDG.E.64 R60, desc[UR4][R48.64] ;  /* 0x00000004303cd981 */ /* 0x00096e000c1e1b00 */
[----:B------:R-:W0:Y:S01]  /*0b90*/  @!P2 LDC.64 R10, c[0x0][0x240] ;  /* 0x00009000ff0aab82 */ /* 0x000e220000000a00 */
[----:B---3--:R-:W-:-:S07]  /*0ba0*/  @!P5 ISETP.NE.AND P6, PT, R8, RZ, PT ;  /* 0x000000ff0800d20c */ /* 0x008fce0003fc5270 */
[----:B------:R-:W4:Y:S01]  /*0bb0*/  @!P1 LDC.64 R8, c[0x0][0x240] ;  /* 0x00009000ff089b82 */ /* 0x000f220000000a00 */
[----:B------:R-:W-:Y:S02]  /*0bc0*/  @!P5 SEL R65, RZ, 0x1, !P6 ;  /* 0x00000001ff41d807 */ /* 0x000fe40007000000 */
[----:B------:R-:W-:Y:S01]  /*0bd0*/  ISETP.NE.AND P6, PT, R28, RZ, PT ;  /* 0x000000ff1c00720c */ /* 0x000fe20003fc5270 */
[----:B------:R-:W-:-:S04]  /*0be0*/  @!P5 IMAD.WIDE.U32 R28, R29, 0x10, R46 ;  /* 0x000000101d1cd825 */ /* 0x000fc800078e002e */
[----:B-1----:R-:W-:-:S04]  /*0bf0*/  @!P3 IMAD.WIDE.U32 R46, R45, 0x8, R6 ;  /* 0x000000082d2eb825 */ /* 0x002fc800078e0006 */
[----:B------:R-:W-:Y:S01]  /*0c00*/  @!P4 IMAD.WIDE.U32 R30, R31, 0x10, R16 ;  /* 0x000000101f1ec825 */ /* 0x000fe200078e0010 */
[----:B------:R1:W5:Y:S01]  /*0c10*/  @!P3 LDG.E.64 R56, desc[UR4][R46.64] ;  /* 0x000000042e38b981 */ /* 0x000362000c1e1b00 */
[----:B------:R-:W3:Y:S08]  /*0c20*/  @!P0 LDC.64 R16, c[0x0][0x240] ;  /* 0x00009000ff108b82 */ /* 0x000ef00000000a00 */
[----:B------:R-:W0:Y:S08]  /*0c30*/  @!P6 LDC.64 R20, c[0x0][0x240] ;  /* 0x00009000ff14eb82 */ /* 0x000e300000000a00 */
[----:B------:R-:W1:Y:S01]  /*0c40*/  @!P6 LDC.64 R6, c[0x0][0x230] ;  /* 0x00008c00ff06eb82 */ /* 0x000e620000000a00 */
[----:B----4-:R-:W-:-:S02]  /*0c50*/  @!P1 IMAD.WIDE.U32 R48, R35, 0x8, R8 ;  /* 0x0000000823309825 */ /* 0x010fc400078e0008 */
[----:B------:R-:W4:Y:S02]  /*0c60*/  @!P6 LDG.E.U8 R35, desc[UR4][R18.64] ;  /* 0x000000041223e981 */ /* 0x000f24000c1e1100 */
[----:B0-----:R-:W-:-:S04]  /*0c70*/  @!P6 IMAD.WIDE.U32 R20, R25, 0x8, R20 ;  /* 0x000000081914e825 */ /* 0x001fc800078e0014 */
[----:B-1----:R-:W-:Y:S01]  /*0c80*/  @!P6 IMAD.WIDE.U32 R6, R25, 0x10, R6 ;  /* 0x000000101906e825 */ /* 0x002fe200078e0006 */
[----:B------:R-:W-:-:S06]  /*0c90*/  CS2R R24, SRZ ;  /* 0x0000000000187805 */ /* 0x000fcc000001ff00 */
[----:B------:R-:W5:Y:S01]  /*0ca0*/  @!P1 LDG.E.128 R24, desc[UR4][R68.64] ;  /* 0x0000000444189981 */ /* 0x000f62000c1e1d00 */
[----:B------:R-:W-:-:S04]  /*0cb0*/  @!P3 IMAD.WIDE.U32 R54, R45, 0x10, R54 ;  /* 0x000000102d36b825 */ /* 0x000fc800078e0036 */
[----:B------:R-:W-:Y:S01]  /*0cc0*/  @!P2 IMAD.WIDE.U32 R44, R43, 0x8, R10 ;  /* 0x000000082b2ca825 */ /* 0x000fe200078e000a */
[----:B------:R-:W-:Y:S02]  /*0cd0*/  CS2R R58, SRZ ;  /* 0x00000000003a7805 */ /* 0x000fe4000001ff00 */
[----:B------:R-:W-:Y:S02]  /*0ce0*/  CS2R R10, SRZ ;  /* 0x00000000000a7805 */ /* 0x000fe4000001ff00 */
[----:B------:R-:W-:Y:S01]  /*0cf0*/  CS2R R46, SRZ ;  /* 0x00000000002e7805 */ /* 0x000fe2000001ff00 */
[----:B------:R0:W5:Y:S01]  /*0d00*/  @!P2 LDG.E.64 R52, desc[UR4][R44.64] ;  /* 0x000000042c34a981 */ /* 0x000162000c1e1b00 */
[----:B------:R-:W-:Y:S02]  /*0d10*/  PRMT R62, RZ, 0x7610, R62 ;  /* 0x00007610ff3e7816 */ /* 0x000fe4000000003e */
[----:B------:R-:W-:Y:S01]  /*0d20*/  CS2R R8, SRZ ;  /* 0x0000000000087805 */ /* 0x000fe2000001ff00 */
[----:B------:R1:W5:Y:S04]  /*0d30*/  @!P4 LDG.E.64 R58, desc[UR4][R50.64] ;  /* 0x00000004323ac981 */ /* 0x000368000c1e1b00 */
[----:B------:R2:W5:Y:S01]  /*0d40*/  @!P1 LDG.E.64 R10, desc[UR4][R48.64] ;  /* 0x00000004300a9981 */ /* 0x000562000c1e1b00 */
[----:B0-----:R-:W-:-:S02]  /*0d50*/  CS2R R44, SRZ ;  /* 0x00000000002c7805 */ /* 0x001fc4000001ff00 */
[----:B------:R-:W-:Y:S01]  /*0d60*/  @!P5 PRMT R62, R65, 0x7610, R62 ;  /* 0x00007610413ed816 */ /* 0x000fe2000000003e */
[----:B------:R-:W-:Y:S01]  /*0d70*/  @!P2 IMAD.WIDE.U32 R66, R43, 0x10, R66 ;  /* 0x000000102b42a825 */ /* 0x000fe200078e0042 */
[----:B------:R3:W5:Y:S01]  /*0d80*/  @!P6 LDG.E.64 R8, desc[UR4][R20.64] ;  /* 0x000000041408e981 */ /* 0x000762000c1e1b00 */
[----:B-1----:R-:W-:-:S03]  /*0d90*/  CS2R R50, SRZ ;  /* 0x0000000000327805 */ /* 0x002fc6000001ff00 */
[----:B------:R0:W5:Y:S01]  /*0da0*/  @!P5 LDG.E.128 R44, desc[UR4][R28.64] ;  /* 0x000000041c2cd981 */ /* 0x000162000c1e1d00 */
[----:B--2---:R-:W-:Y:S02]  /*0db0*/  CS2R R48, SRZ ;  /* 0x0000000000307805 */ /* 0x004fe4000001ff00 */
[----:B------:R-:W-:Y:S02]  /*0dc0*/  @!P4 ISETP.NE.AND P5, PT, R5, RZ, PT ;  /* 0x000000ff0500c20c */ /* 0x000fe40003fa5270 */
[----:B------:R-:W-:Y:S02]  /*0dd0*/  CS2R R42, SRZ ;  /* 0x00000000002a7805 */ /* 0x000fe4000001ff00 */
[----:B------:R-:W-:Y:S02]  /*0de0*/  CS2R R18, SRZ ;  /* 0x0000000000127805 */ /* 0x000fe4000001ff00 */
[----:B------:R-:W-:Y:S01]  /*0df0*/  @!P4 SEL R5, RZ, 0x1, !P5 ;  /* 0x00000001ff05c807 */ /* 0x000fe20006800000 */
[----:B---3--:R-:W-:Y:S01]  /*0e00*/  @!P0 IMAD.WIDE.U32 R20, R37, 0x8, R16 ;  /* 0x0000000825148825 */ /* 0x008fe200078e0010 */
[----:B------:R-:W-:Y:S01]  /*0e10*/  @!P3 ISETP.NE.AND P5, PT, R3, RZ, PT ;  /* 0x000000ff0300b20c */ /* 0x000fe20003fa5270 */
[----:B------:R1:W5:Y:S01]  /*0e20*/  @!P4 LDG.E.128 R48, desc[UR4][R30.64] ;  /* 0x000000041e30c981 */ /* 0x000362000c1e1d00 */
[----:B------:R-:W-:-:S02]  /*0e30*/  CS2R R16, SRZ ;  /* 0x0000000000107805 */ /* 0x000fc4000001ff00 */
[----:B0-----:R-:W-:Y:S02]  /*0e40*/  CS2R R28, SRZ ;  /* 0x00000000001c7805 */ /* 0x001fe4000001ff00 */
[----:B------:R-:W-:Y:S01]  /*0e50*/  @!P3 SEL R3, RZ, 0x1, !P5 ;  /* 0x00000001ff03b807 */ /* 0x000fe20006800000 */
[----:B------:R0:W5:Y:S01]  /*0e60*/  @!P0 LDG.E.64 R42, desc[UR4][R20.64] ;  /* 0x00000004142a8981 */ /* 0x000162000c1e1b00 */
[----:B------:R-:W-:Y:S02]  /*0e70*/  @!P2 ISETP.NE.AND P5, PT, R4, RZ, PT ;  /* 0x000000ff0400a20c */ /* 0x000fe40003fa5270 */
[----:B------:R-:W-:Y:S01]  /*0e80*/  CS2R R22, SRZ ;  /* 0x0000000000167805 */ /* 0x000fe2000001ff00 */
[----:B------:R2:W5:Y:S01]  /*0e90*/  @!P3 LDG.E.128 R16, desc[UR4][R54.64] ;  /* 0x000000043610b981 */ /* 0x000562000c1e1d00 */
[----:B-1----:R-:W-:Y:S01]  /*0ea0*/  CS2R R30, SRZ ;  /* 0x00000000001e7805 */ /* 0x002fe2000001ff00 */
[----:B------:R-:W-:Y:S01]  /*0eb0*/  @!P0 IMAD.WIDE.U32 R32, R37, 0x10, R32 ;  /* 0x0000001025208825 */ /* 0x000fe200078e0020 */
[----:B------:R-:W-:-:S02]  /*0ec0*/  @!P2 SEL R4, RZ, 0x1, !P5 ;  /* 0x00000001ff04a807 */ /* 0x000fc40006800000 */
[----:B0-----:R-:W-:Y:S02]  /*0ed0*/  CS2R R20, SRZ ;  /* 0x0000000000147805 */ /* 0x001fe4000001ff00 */
[----:B------:R0:W5:Y:S01]  /*0ee0*/  @!P6 LDG.E.128 R28, desc[UR4][R6.64] ;  /* 0x00000004061ce981 */ /* 0x000162000c1e1d00 */
[----:B--2---:R-:W-:Y:S02]  /*0ef0*/  PRMT R55, RZ, 0x7610, R55 ;  /* 0x00007610ff377816 */ /* 0x004fe40000000037 */
[----:B------:R-:W-:Y:S02]  /*0f00*/  PRMT R54, RZ, 0x7610, R54 ;  /* 0x00007610ff367816 */ /* 0x000fe40000000036 */
[----:B------:R-:W-:Y:S02]  /*0f10*/  CS2R R38, SRZ ;  /* 0x0000000000267805 */ /* 0x000fe4000001ff00 */
[----:B------:R-:W-:Y:S02]  /*0f20*/  CS2R R36, SRZ ;  /* 0x0000000000247805 */ /* 0x000fe4000001ff00 */
[----:B------:R-:W-:Y:S01]  /*0f30*/  @!P4 PRMT R55, R5, 0x7610, R55 ;  /* 0x000076100537c816 */ /* 0x000fe20000000037 */
[----:B------:R-:W5:Y:S01]  /*0f40*/  @!P2 LDG.E.128 R20, desc[UR4][R66.64] ;  /* 0x000000044214a981 */ /* 0x000f62000c1e1d00 */
[----:B0-----:R-:W-:-:S02]  /*0f50*/  PRMT R6, RZ, 0x7610, R6 ;  /* 0x00007610ff067816 */ /* 0x001fc40000000006 */
[----:B------:R-:W-:Y:S01]  /*0f60*/  @!P3 PRMT R54, R3, 0x7610, R54 ;  /* 0x000076100336b816 */ /* 0x000fe20000000036 */
[----:B------:R0:W5:Y:S01]  /*0f70*/  @!P0 LDG.E.128 R36, desc[UR4][R32.64] ;  /* 0x0000000420248981 */ /* 0x000162000c1e1d00 */
[----:B------:R-:W-:Y:S02]  /*0f80*/  @!P2 PRMT R6, R4, 0x7610, R6 ;  /* 0x000076100406a816 */ /* 0x000fe40000000006 */
[----:B------:R-:W-:Y:S02]  /*0f90*/  @!P1 ISETP.NE.AND P4, PT, R34, RZ, PT ;  /* 0x000000ff2200920c */ /* 0x000fe40003f85270 */
[----:B------:R-:W-:Y:S02]  /*0fa0*/  @!P0 ISETP.NE.AND P2, PT, R64, RZ, PT ;  /* 0x000000ff4000820c */ /* 0x000fe40003f45270 */
[----:B------:R-:W-:Y:S02]  /*0fb0*/  PRMT R4, RZ, 0x7610, R4 ;  /* 0x00007610ff047816 */ /* 0x000fe40000000004 */
[----:B------:R-:W-:-:S02]  /*0fc0*/  PRMT R3, RZ, 0x7610, R3 ;  /* 0x00007610ff037816 */ /* 0x000fc40000000003 */
[----:B0-----:R-:W-:Y:S01]  /*0fd0*/  @!P1 SEL R33, RZ, 0x1, !P4 ;  /* 0x00000001ff219807 */ /* 0x001fe20006000000 */
[----:B------:R-:W-:Y:S01]  /*0fe0*/  BSSY B0, `(.L_x_5814) ;  /* 0x0000018000007945 */ /* 0x000fe20003800000 */
[----:B------:R-:W-:Y:S02]  /*0ff0*/  PRMT R5, RZ, 0x7610, R5 ;  /* 0x00007610ff057816 */ /* 0x000fe40000000005 */
[----:B------:R-:W-:Y:S02]  /*1000*/  @!P0 SEL R7, RZ, 0x1, !P2 ;  /* 0x00000001ff078807 */ /* 0x000fe40005000000 */
[----:B------:R-:W-:Y:S02]  /*1010*/  @!P1 PRMT R4, R33, 0x7610, R4 ;  /* 0x0000761021049816 */ /* 0x000fe40000000004 */
[----:B------:R-:W-:Y:S02]  /*1020*/  @!P0 PRMT R5, R7, 0x7610, R5 ;  /* 0x0000761007058816 */ /* 0x000fe40000000005 */
[----:B----4-:R-:W-:-:S04]  /*1030*/  @!P6 ISETP.NE.AND P3, PT, R35, RZ, PT ;  /* 0x000000ff2300e20c */ /* 0x010fc80003f65270 */
[----:B------:R-:W-:Y:S02]  /*1040*/  @!P6 SEL R32, RZ, 0x1, !P3 ;  /* 0x00000001ff20e807 */ /* 0x000fe40005800000 */
        /* <DEDUP_REMOVED lines=12> */
.L_x_5817:
[----:B------:R-:W-:Y:S05]  /*1110*/  BSYNC B1 ;  /* 0x0000000000017941 */ /* 0x000fea0003800000 */
.L_x_5816:
[----:B-----5:R-:W-:Y:S02]  /*1120*/  IMAD.MOV.U32 R34, RZ, RZ, R38 ;  /* 0x000000ffff227224 */ /* 0x020fe400078e0026 */
[----:B------:R-:W-:Y:S02]  /*1130*/  IMAD.MOV.U32 R35, RZ, RZ, R39 ;  /* 0x000000ffff237224 */ /* 0x000fe400078e0027 */
[----:B------:R-:W-:Y:S02]  /*1140*/  IMAD.MOV.U32 R32, RZ, RZ, R36 ;  /* 0x000000ffff207224 */ /* 0x000fe400078e0024 */
[----:B------:R-:W-:-:S07]  /*1150*/  IMAD.MOV.U32 R33, RZ, RZ, R37 ;  /* 0x000000ffff217224 */ /* 0x000fce00078e0025 */
.L_x_5815:
[----:B------:R-:W-:Y:S05]  /*1160*/  BSYNC B0 ;  /* 0x0000000000007941 */ /* 0x000fea0003800000 */
.L_x_5814:
[----:B------:R-:W0:Y:S01]  /*1170*/  S2R R5, SR_TID.X ;  /* 0x0000000000057919 */ /* 0x000e220000002100 */
[----:B------:R-:W-:Y:S01]  /*1180*/  BSSY B0, `(.L_x_5818) ;  /* 0x0000013000007945 */ /* 0x000fe20003800000 */
[----:B-----5:R-:W-:Y:S02]  /*1190*/  CS2R R38, SRZ ;  /* 0x0000000000267805 */ /* 0x020fe4000001ff00 */
[----:B------:R-:W-:Y:S01]  /*11a0*/  CS2R R36, SRZ ;  /* 0x0000000000247805 */ /* 0x000fe2000001ff00 */
        /* <DEDUP_REMOVED lines=11> */
.L_x_5821:
[----:B------:R-:W-:Y:S05]  /*1260*/  BSYNC B1 ;  /* 0x0000000000017941 */ /* 0x000fea0003800000 */
.L_x_5820:
[----:B-----5:R-:W-:Y:S02]  /*1270*/  IMAD.MOV.U32 R38, RZ, RZ, R14 ;  /* 0x000000ffff267224 */ /* 0x020fe400078e000e */
[----:B------:R-:W-:Y:S02]  /*1280*/  IMAD.MOV.U32 R39, RZ, RZ, R15 ;  /* 0x000000ffff277224 */ /* 0x000fe400078e000f */
[----:B------:R-:W-:Y:S02]  /*1290*/  IMAD.MOV.U32 R36, RZ, RZ, R12 ;  /* 0x000000ffff247224 */ /* 0x000fe400078e000c */
[----:B------:R-:W-:-:S07]  /*12a0*/  IMAD.MOV.U32 R37, RZ, RZ, R13 ;  /* 0x000000ffff257224 */ /* 0x000fce00078e000d */
.L_x_5819:
[----:B------:R-:W-:Y:S05]  /*12b0*/  BSYNC B0 ;  /* 0x0000000000007941 */ /* 0x000fea0003800000 */
.L_x_5818:
[----:B------:R-:W-:Y:S01]  /*12c0*/  VIADD R13, R5, 0x100 ;  /* 0x00000100050d7836 */ /* 0x000fe20000000000 */
[----:B------:R-:W-:Y:S01]  /*12d0*/  BSSY B0, `(.L_x_5822) ;  /* 0x0000013000007945 */ /* 0x000fe20003800000 */
[----:B------:R-:W-:Y:S02]  /*12e0*/  CS2R R14, SRZ ;  /* 0x00000000000e7805 */ /* 0x000fe4000001ff00 */
        /* <DEDUP_REMOVED lines=12> */
.L_x_5825:
[----:B------:R-:W-:Y:S05]  /*13b0*/  BSYNC B1 ;  /* 0x0000000000017941 */ /* 0x000fea0003800000 */
.L_x_5824:
[----:B-----5:R-:W-:Y:S02]  /*13c0*/  IMAD.MOV.U32 R42, RZ, RZ, R46 ;  /* 0x000000ffff2a7224 */ /* 0x020fe400078e002e */
[----:B------:R-:W-:Y:S02]  /*13d0*/  IMAD.MOV.U32 R43, RZ, RZ, R47 ;  /* 0x000000ffff2b7224 */ /* 0x000fe400078e002f */
[----:B------:R-:W-:Y:S02]  /*13e0*/  IMAD.MOV.U32 R40, RZ, RZ, R44 ;  /* 0x000000ffff287224 */ /* 0x000fe400078e002c */
[----:B------:R-:W-:-:S07]  /*13f0*/  IMAD.MOV.U32 R41, RZ, RZ, R45 ;  /* 0x000000ffff297224 */ /* 0x000fce00078e002d */
.L_x_5823:
[----:B------:R-:W-:Y:S05]  /*1400*/  BSYNC B0 ;  /* 0x0000000000007941 */ /* 0x000fea0003800000 */
.L_x_5822:
[----:B------:R-:W-:Y:S01]  /*1410*/  VIADD R13, R5, 0x180 ;  /* 0x00000180050d7836 */ /* 0x000fe20000000000 */
[----:B------:R-:W-:Y:S04]  /*1420*/  BSSY B0, `(.L_x_5826) ;  /* 0x0000011000007945 */ /* 0x000fe80003800000 */
        /* <DEDUP_REMOVED lines=11> */
.L_x_5829:
[----:B------:R-:W-:Y:S05]  /*14e0*/  BSYNC B1 ;  /* 0x0000000000017941 */ /* 0x000fea0003800000 */
.L_x_5828:
[----:B-----5:R-:W-:Y:S02]  /*14f0*/  IMAD.MOV.U32 R14, RZ, RZ, R50 ;  /* 0x000000ffff0e7224 */ /* 0x020fe400078e0032 */
[----:B------:R-:W-:Y:S02]  /*1500*/  IMAD.MOV.U32 R15, RZ, RZ, R51 ;  /* 0x000000ffff0f7224 */ /* 0x000fe400078e0033 */
[----:B------:R-:W-:Y:S02]  /*1510*/  IMAD.MOV.U32 R12, RZ, RZ, R48 ;  /* 0x000000ffff0c7224 */ /* 0x000fe400078e0030 */
[----:B------:R-:W-:-:S07]  /*1520*/  IMAD.MOV.U32 R13, RZ, RZ, R49 ;  /* 0x000000ffff0d7224 */ /* 0x000fce00078e0031 */
.L_x_5827:
[----:B------:R-:W-:Y:S05]  /*1530*/  BSYNC B0 ;  /* 0x0000000000007941 */ /* 0x000fea0003800000 */
.L_x_5826:
        /* <DEDUP_REMOVED lines=15> */
.L_x_5833:
[----:B------:R-:W-:Y:S05]  /*1630*/  BSYNC B1 ;  /* 0x0000000000017941 */ /* 0x000fea0003800000 */
.L_x_5832:
[----:B-----5:R-:W-:Y:S02]  /*1640*/  IMAD.MOV.U32 R46, RZ, RZ, R18 ;  /* 0x000000ffff2e7224 */ /* 0x020fe400078e0012 */
[----:B------:R-:W-:Y:S02]  /*1650*/  IMAD.MOV.U32 R47, RZ, RZ, R19 ;  /* 0x000000ffff2f7224 */ /* 0x000fe400078e0013 */
[----:B------:R-:W-:Y:S02]  /*1660*/  IMAD.MOV.U32 R44, RZ, RZ, R16 ;  /* 0x000000ffff2c7224 */ /* 0x000fe400078e0010 */
[----:B------:R-:W-:-:S07]  /*1670*/  IMAD.MOV.U32 R45, RZ, RZ, R17 ;  /* 0x000000ffff2d7224 */ /* 0x000fce00078e0011 */
.L_x_5831:
[----:B------:R-:W-:Y:S05]  /*1680*/  BSYNC B0 ;  /* 0x0000000000007941 */ /* 0x000fea0003800000 */
.L_x_5830:
        /* <DEDUP_REMOVED lines=13> */
.L_x_5837:
[----:B------:R-:W-:Y:S05]  /*1760*/  BSYNC B1 ;  /* 0x0000000000017941 */ /* 0x000fea0003800000 */
.L_x_5836:
[----:B-----5:R-:W-:Y:S02]  /*1770*/  IMAD.MOV.U32 R48, RZ, RZ, R20 ;  /* 0x000000ffff307224 */ /* 0x020fe400078e0014 */
[----:B------:R-:W-:Y:S02]  /*1780*/  IMAD.MOV.U32 R49, RZ, RZ, R21 ;  /* 0x000000ffff317224 */ /* 0x000fe400078e0015 */
[----:B------:R-:W-:Y:S02]  /*1790*/  IMAD.MOV.U32 R50, RZ, RZ, R22 ;  /* 0x000000ffff327224 */ /* 0x000fe400078e0016 */
[----:B------:R-:W-:-:S07]  /*17a0*/  IMAD.MOV.U32 R51, RZ, RZ, R23 ;  /* 0x000000ffff337224 */ /* 0x000fce00078e0017 */
.L_x_5835:
[----:B------:R-:W-:Y:S05]  /*17b0*/  BSYNC B0 ;  /* 0x0000000000007941 */ /* 0x000fea0003800000 */
.L_x_5834:
        /* <DEDUP_REMOVED lines=15> */
.L_x_5841:
[----:B------:R-:W-:Y:S05]  /*18b0*/  BSYNC B1 ;  /* 0x0000000000017941 */ /* 0x000fea0003800000 */
.L_x_5840:
[----:B-----5:R-:W-:Y:S02]  /*18c0*/  IMAD.MOV.U32 R20, RZ, RZ, R24 ;  /* 0x000000ffff147224 */ /* 0x020fe400078e0018 */
[----:B------:R-:W-:Y:S02]  /*18d0*/  IMAD.MOV.U32 R21, RZ, RZ, R25 ;  /* 0x000000ffff157224 */ /* 0x000fe400078e0019 */
[----:B------:R-:W-:Y:S02]  /*18e0*/  IMAD.MOV.U32 R22, RZ, RZ, R26 ;  /* 0x000000ffff167224 */ /* 0x000fe400078e001a */
[----:B------:R-:W-:-:S07]  /*18f0*/  IMAD.MOV.U32 R23, RZ, RZ, R27 ;  /* 0x000000ffff177224 */ /* 0x000fce00078e001b */
.L_x_5839:
[----:B------:R-:W-:Y:S05]  /*1900*/  BSYNC B0 ;  /* 0x0000000000007941 */ /* 0x000fea0003800000 */
.L_x_5838:
        /* <DEDUP_REMOVED lines=13> */
.L_x_5845:
[----:B------:R-:W-:Y:S05]  /*19e0*/  BSYNC B1 ;  /* 0x0000000000017941 */ /* 0x000fea0003800000 */
.L_x_5844:
[----:B-----5:R-:W-:Y:S02]  /*19f0*/  IMAD.MOV.U32 R16, RZ, RZ, R28 ;  /* 0x000000ffff107224 */ /* 0x020fe400078e001c */
[----:B------:R-:W-:Y:S02]  /*1a00*/  IMAD.MOV.U32 R17, RZ, RZ, R29 ;  /* 0x000000ffff117224 */ /* 0x000fe400078e001d */
[----:B------:R-:W-:Y:S02]  /*1a10*/  IMAD.MOV.U32 R18, RZ, RZ, R30 ;  /* 0x000000ffff127224 */ /* 0x000fe400078e001e */
[----:B------:R-:W-:-:S07]  /*1a20*/  IMAD.MOV.U32 R19, RZ, RZ, R31 ;  /* 0x000000ffff137224 */ /* 0x000fce00078e001f */
.L_x_5843:
[----:B------:R-:W-:Y:S05]  /*1a30*/  BSYNC B0 ;  /* 0x0000000000007941 */ /* 0x000fea0003800000 */
.L_x_5842:
[----:B------:R-:W0:Y:S01]  /*1a40*/  @!P0 LDC.64 R8, c[0x0][0x228] ;  /* 0x00008a00ff088b82 */ /* 0x000e220000000a00 */
[--C-:B------:R-:W-:Y:S01]  /*1a50*/  @!P0 IMAD.IADD R3, R0, 0x1, R5.reuse ;  /* 0x0000000100038824 */ /* 0x100fe200078e0205 */
[----:B------:R-:W-:Y:S01]  /*1a60*/  BSSY B0, `(.L_x_5846) ;  /* 0x0000031000007945 */ /* 0x000fe20003800000 */
[----:B------:R-:W-:-:S03]  /*1a70*/  IMAD.MOV.U32 R11, RZ, RZ, R5 ;  /* 0x000000ffff0b7224 */ /* 0x000fc600078e0005 */
[----:B------:R-:W-:Y:S01]  /*1a80*/  BSSY B1, `(.L_x_5847) ;  /* 0x0000028000017945 */ /* 0x000fe20003800000 */
[----:B------:R-:W-:Y:S02]  /*1a90*/  @!P0 IMAD.MOV.U32 R11, RZ, RZ, R7 ;  /* 0x000000ffff0b8224 */ /* 0x000fe400078e0007 */
[----:B0-----:R-:W-:-:S05]  /*1aa0*/  @!P0 IMAD.WIDE.U32 R8, R3, 0x10, R8 ;  /* 0x0000001003088825 */ /* 0x001fca00078e0008 */
[----:B------:R0:W-:Y:S01]  /*1ab0*/  @!P0 STG.E.128 desc[UR4][R8.64], R32 ;  /* 0x0000002008008986 */ /* 0x0001e2000c101d04 */
[----:B------:R-:W-:-:S13]  /*1ac0*/  ISETP.GE.AND P0, PT, R11, R2, PT ;  /* 0x000000020b00720c */ /* 0x000fda0003f06270 */
[----:B------:R-:W-:Y:S05]  /*1ad0*/  @P0 BRA `(.L_x_5848) ;  /* 0x0000000000300947 */ /* 0x000fea0003800000 */
[----:B------:R-:W1:Y:S01]  /*1ae0*/  LDC.64 R4, c[0x0][0x228] ;  /* 0x00008a00ff047b82 */ /* 0x000e620000000a00 */
[----:B------:R-:W-:Y:S02]  /*1af0*/  IMAD.IADD R3, R0, 0x1, R11 ;  /* 0x0000000100037824 */ /* 0x000fe400078e020b */
[----:B------:R-:W-:-:S05]  /*1b00*/  VIADD R11, R11, 0x80 ;  /* 0x000000800b0b7836 */ /* 0x000fca0000000000 */
[----:B------:R-:W-:Y:S01]  /*1b10*/  ISETP.GE.AND P0, PT, R11, R2, PT ;  /* 0x000000020b00720c */ /* 0x000fe20003f06270 */
[----:B-1----:R-:W-:-:S05]  /*1b20*/  IMAD.WIDE.U32 R4, R3, 0x10, R4 ;  /* 0x0000001003047825 */ /* 0x002fca00078e0004 */
[----:B------:R1:W-:Y:S07]  /*1b30*/  STG.E.128 desc[UR4][R4.64], R36 ;  /* 0x0000002404007986 */ /* 0x0003ee000c101d04 */
[----:B------:R-:W-:Y:S05]  /*1b40*/  @P0 BRA `(.L_x_5849) ;  /* 0x0000000000300947 */ /* 0x000fea0003800000 */
[----:B-1----:R-:W1:Y:S01]  /*1b50*/  LDC.64 R4, c[0x0][0x228] ;  /* 0x00008a00ff047b82 */ /* 0x002e620000000a00 */
[----:B------:R-:W-:Y:S02]  /*1b60*/  IMAD.IADD R3, R0, 0x1, R11 ;  /* 0x0000000100037824 */ /* 0x000fe400078e020b */
[----:B------:R-:W-:Y:S02]  /*1b70*/  VIADD R11, R11, 0x80 ;  /* 0x000000800b0b7836 */ /* 0x000fe40000000000 */
[----:B-1----:R-:W-:-:S05]  /*1b80*/  IMAD.WIDE.U32 R4, R3, 0x10, R4 ;  /* 0x0000001003047825 */ /* 0x002fca00078e0004 */
[----:B------:R1:W-:Y:S02]  /*1b90*/  STG.E.128 desc[UR4][R4.64], R40 ;  /* 0x0000002804007986 */ /* 0x0003e4000c101d04 */
.L_x_5848:
[----:B------:R-:W-:-:S13]  /*1ba0*/  ISETP.GE.AND P0, PT, R11, R2, PT ;  /* 0x000000020b00720c */ /* 0x000fda0003f06270 */
[----:B------:R-:W-:Y:S05]  /*1bb0*/  @P0 BRA `(.L_x_5850) ;  /* 0x0000000000300947 */ /* 0x000fea0003800000 */
[----:B-1----:R-:W1:Y:S01]  /*1bc0*/  LDC.64 R4, c[0x0][0x228] ;  /* 0x00008a00ff047b82 */ /* 0x002e620000000a00 */
[----:B------:R-:W-:Y:S02]  /*1bd0*/  IMAD.IADD R3, R0, 0x1, R11 ;  /* 0x0000000100037824 */ /* 0x000fe400078e020b */
[----:B------:R-:W-:Y:S02]  /*1be0*/  VIADD R11, R11, 0x80 ;  /* 0x000000800b0b7836 */ /* 0x000fe40000000000 */
[----:B-1----:R-:W-:-:S05]  /*1bf0*/  IMAD.WIDE.U32 R4, R3, 0x10, R4 ;  /* 0x0000001003047825 */ /* 0x002fca00078e0004 */
[----:B------:R2:W-:Y:S02]  /*1c00*/  STG.E.128 desc[UR4][R4.64], R12 ;  /* 0x0000000c04007986 */ /* 0x0005e4000c101d04 */
.L_x_5849:
[----:B------:R-:W-:-:S13]  /*1c10*/  ISETP.GE.AND P0, PT, R11, R2, PT ;  /* 0x000000020b00720c */ /* 0x000fda0003f06270 */
[----:B------:R-:W-:Y:S05]  /*1c20*/  @P0 BRA `(.L_x_5851) ;  /* 0x0000000000340947 */ /* 0x000fea0003800000 */
[----:B-12---:R-:W1:Y:S01]  /*1c30*/  LDC.64 R4, c[0x0][0x228] ;  /* 0x00008a00ff047b82 */ /* 0x006e620000000a00 */
[----:B------:R-:W-:Y:S02]  /*1c40*/  IMAD.IADD R3, R0, 0x1, R11 ;  /* 0x0000000100037824 */ /* 0x000fe400078e020b */
[----:B------:R-:W-:Y:S02]  /*1c50*/  VIADD R11, R11, 0x80 ;  /* 0x000000800b0b7836 */ /* 0x000fe40000000000 */
[----:B-1----:R-:W-:-:S05]  /*1c60*/  IMAD.WIDE.U32 R4, R3, 0x10, R4 ;  /* 0x0000001003047825 */ /* 0x002fca00078e0004 */
[----:B------:R2:W-:Y:S02]  /*1c70*/  STG.E.128 desc[UR4][R4.64], R44 ;  /* 0x0000002c04007986 */ /* 0x0005e4000c101d04 */
.L_x_5850:
[----:B------:R-:W-:-:S13]  /*1c80*/  ISETP.GE.AND P0, PT, R11, R2, PT ;  /* 0x000000020b00720c */ /* 0x000fda0003f06270 */
[----:B------:R-:W-:Y:S05]  /*1c90*/  @P0 BREAK B1 ;  /* 0x0000000000010942 */ /* 0x000fea0003800000 */
[----:B------:R-:W-:Y:S05]  /*1ca0*/  @P0 BRA `(.L_x_5852) ;  /* 0x0000000000300947 */ /* 0x000fea0003800000 */
[----:B-12---:R-:W1:Y:S01]  /*1cb0*/  LDC.64 R4, c[0x0][0x228] ;  /* 0x00008a00ff047b82 */ /* 0x006e620000000a00 */
[----:B------:R-:W-:Y:S02]  /*1cc0*/  IMAD.IADD R3, R0, 0x1, R11 ;  /* 0x0000000100037824 */ /* 0x000fe400078e020b */
[----:B------:R-:W-:Y:S02]  /*1cd0*/  VIADD R11, R11, 0x80 ;  /* 0x000000800b0b7836 */ /* 0x000fe40000000000 */
[----:B-1----:R-:W-:-:S05]  /*1ce0*/  IMAD.WIDE.U32 R4, R3, 0x10, R4 ;  /* 0x0000001003047825 */ /* 0x002fca00078e0004 */
[----:B------:R3:W-:Y:S02]  /*1cf0*/  STG.E.128 desc[UR4][R4.64], R48 ;  /* 0x0000003004007986 */ /* 0x0007e4000c101d04 */
.L_x_5851:
[----:B------:R-:W-:Y:S05]  /*1d00*/  BSYNC B1 ;  /* 0x0000000000017941 */ /* 0x000fea0003800000 */
.L_x_5847:
[----:B------:R-:W-:-:S13]  /*1d10*/  ISETP.GE.AND P0, PT, R11, R2, PT ;  /* 0x000000020b00720c */ /* 0x000fda0003f06270 */
[----:B-123--:R-:W1:Y:S01]  /*1d20*/  @!P0 LDC.64 R4, c[0x0][0x228] ;  /* 0x00008a00ff048b82 */ /* 0x00ee620000000a00 */
[----:B------:R-:W-:Y:S02]  /*1d30*/  @!P0 IMAD.IADD R3, R0, 0x1, R11 ;  /* 0x0000000100038824 */ /* 0x000fe400078e020b */
[----:B------:R-:W-:Y:S02]  /*1d40*/  @!P0 VIADD R11, R11, 0x80 ;  /* 0x000000800b0b8836 */ /* 0x000fe40000000000 */
[----:B-1----:R-:W-:-:S05]  /*1d50*/  @!P0 IMAD.WIDE.U32 R4, R3, 0x10, R4 ;  /* 0x0000001003048825 */ /* 0x002fca00078e0004 */
[----:B------:R3:W-:Y:S02]  /*1d60*/  @!P0 STG.E.128 desc[UR4][R4.64], R20 ;  /* 0x0000001404008986 */ /* 0x0007e4000c101d04 */
.L_x_5852:
[----:B------:R-:W-:Y:S05]  /*1d70*/  BSYNC B0 ;  /* 0x0000000000007941 */ /* 0x000fea0003800000 */
.L_x_5846:
[----:B------:R-:W-:Y:S05]  /*1d80*/  WARPSYNC.ALL ;  /* 0x0000000000007948 */ /* 0x000fea0003800000 */
[----:B------:R-:W-:-:S13]  /*1d90*/  ISETP.GE.AND P0, PT, R11, R2, PT ;  /* 0x000000020b00720c */ /* 0x000fda0003f06270 */
[----:B------:R-:W-:Y:S05]  /*1da0*/  @P0 EXIT ;  /* 0x000000000000094d */ /* 0x000fea0003800000 */
[----:B------:R-:W4:Y:S01]  /*1db0*/  LDC.64 R2, c[0x0][0x228] ;  /* 0x00008a00ff027b82 */ /* 0x000f220000000a00 */
[----:B------:R-:W-:-:S04]  /*1dc0*/  IMAD.IADD R11, R0, 0x1, R11 ;  /* 0x00000001000b7824 */ /* 0x000fc800078e020b */
[----:B----4-:R-:W-:-:S05]  /*1dd0*/  IMAD.WIDE.U32 R2, R11, 0x10, R2 ;  /* 0x000000100b027825 */ /* 0x010fca00078e0002 */
[----:B------:R-:W-:Y:S01]  /*1de0*/  STG.E.128 desc[UR4][R2.64], R16 ;  /* 0x0000001002007986 */ /* 0x000fe2000c101d04 */
[----:B------:R-:W-:Y:S05]  /*1df0*/  EXIT ;  /* 0x000000000000794d */ /* 0x000fea0003800000 */
.L_x_5853:
        /* <DEDUP_REMOVED lines=16> */
.L_x_28026:


//--------------------- .text._ZN2at6native29vectorized_elementwise_kernelILi4EZZZNS0_28launch_masked_scatter_kernelERKNS_10TensorBaseES4_S4_S4_ENKUlvE_clEvENKUlvE6_clEvEUlN3c107complexIdEEblE_St5arrayIPcLm4EEEEviT0_T1_ --------------------------
	.section	.text._ZN2at6native29vectorized_elementwise_kernelILi4EZZZNS0_28launch_masked_scatter_kernelERKNS_10TensorBaseES4_S4_S4_ENKUlvE_clEvENKUlvE6_clEvEUlN3c107complexIdEEblE_St5arrayIPcLm4EEEEviT0_T1_,"ax",@progbits
	.align	128
        .global         _ZN2at6native29vectorized_elementwise_kernelILi4EZZZNS0_28launch_masked_scatter_kernelERKNS_10TensorBaseES4_S4_S4_ENKUlvE_clEvENKUlvE6_clEvEUlN3c107complexIdEEblE_St5arrayIPcLm4EEEEviT0_T1_
        .type           _ZN2at6native29vectorized_elementwise_kernelILi4EZZZNS0_28launch_masked_scatter_kernelERKNS_10TensorBaseES4_S4_S4_ENKUlvE_clEvENKUlvE6_clEvEUlN3c107complexIdEEblE_St5arrayIPcLm4EEEEviT0_T1_,@function
        .size           _ZN2at6native29vectorized_elementwise_kernelILi4EZZZNS0_28launch_masked_scatter_kernelERKNS_10TensorBaseES4_S4_S4_ENKUlvE_clEvENKUlvE6_clEvEUlN3c107complexIdEEblE_St5arrayIPcLm4EEEEviT0_T1_,(.L_x_28027 - _ZN2at6native29vectorized_elementwise_kernelILi4EZZZNS0_28launch_masked_scatter_kernelERKNS_10TensorBaseES4_S4_S4_ENKUlvE_clEvENKUlvE6_clEvEUlN3c107complexIdEEblE_St5arrayIPcLm4EEEEviT0_T1_)
        .other          _ZN2at6native29vectorized_elementwise_kernelILi4EZZZNS0_28launch_masked_scatter_kernelERKNS_10TensorBaseES4_S4_S4_ENKUlvE_clEvENKUlvE6_clEvEUlN3c107complexIdEEblE_St5arrayIPcLm4EEEEviT0_T1_,@"STO_CUDA_ENTRY STV_DEFAULT"
_ZN2at6native29vectorized_elementwise_kernelILi4EZZZNS0_28launch_masked_scatter_kernelERKNS_10TensorBaseES4_S4_S4_ENKUlvE_clEvENKUlvE6_clEvEUlN3c107complexIdEEblE_St5arrayIPcLm4EEEEviT0_T1_:
.text._ZN2at6native29vectorized_elementwise_kernelILi4EZZZNS0_28launch_masked_scatter_kernelERKNS_10TensorBaseES4_S4_S4_ENKUlvE_clEvENKUlvE6_clEvEUlN3c107complexIdEEblE_St5arrayIPcLm4EEEEviT0_T1_:
        /* <DEDUP_REMOVED lines=17> */
[----:B------:R-:W2:Y:S01]  /*0110*/  LDG.E R3, desc[UR4][R8.64+0x200] ;  /* 0x0002000408037981 */ /* 0x000ea2000c1e1900 */
[----:B------:R-:W-:-:S04]  /*0120*/  IMAD.WIDE.U32 R54, R2, 0x20, R4 ;  /* 0x0000002002367825 */ /* 0x000fc800078e0004 */
[----:B---3--:R-:W-:Y:S01]  /*0130*/  IMAD.WIDE R4, R0, 0x10, R6 ;  /* 0x0000001000047825 */ /* 0x008fe200078e0206 */
[----:B------:R-:W3:Y:S04]  /*0140*/  LDG.E.128 R48, desc[UR4][R54.64] ;  /* 0x0000000436307981 */ /* 0x000ee8000c1e1d00 */
[----:B------:R-:W5:Y:S01]  /*0150*/  LDG.E.128 R36, desc[UR4][R54.64+0x10] ;  /* 0x0000100436247981 */ /* 0x000f62000c1e1d00 */
[----:B------:R-:W-:-:S03]  /*0160*/  IMAD.WIDE.U32 R58, R2, 0x40, R4 ;  /* 0x00000040023a7825 */ /* 0x000fc600078e0004 */
[----:B------:R-:W5:Y:S04]  /*0170*/  LDG.E.128 R44, desc[UR4][R54.64+0x1000] ;  /* 0x00100004362c7981 */ /* 0x000f68000c1e1d00 */
[----:B------:R-:W5:Y:S04]  /*0180*/  LDG.E.128 R4, desc[UR4][R58.64] ;  /* 0x000000043a047981 */ /* 0x000f68000c1e1d00 */
[----:B------:R-:W5:Y:S04]  /*0190*/  LDG.E.128 R32, desc[UR4][R58.64+0x10] ;  /* 0x000010043a207981 */ /* 0x000f68000c1e1d00 */
[----:B------:R0:W5:Y:S04]  /*01a0*/  LDG.E.128 R40, desc[UR4][R54.64+0x1010] ;  /* 0x0010100436287981 */ /* 0x000168000c1e1d00 */
[----:B------:R-:W5:Y:S04]  /*01b0*/  LDG.E.128 R28, desc[UR4][R58.64+0x20] ;  /* 0x000020043a1c7981 */ /* 0x000f68000c1e1d00 */
[----:B------:R-:W5:Y:S04]  /*01c0*/  LDG.E.128 R24, desc[UR4][R58.64+0x30] ;  /* 0x000030043a187981 */ /* 0x000f68000c1e1d00 */
[----:B------:R-:W5:Y:S04]  /*01d0*/  LDG.E.128 R20, desc[UR4][R58.64+0x2000] ;  /* 0x002000043a147981 */ /* 0x000f68000c1e1d00 */
[----:B------:R-:W5:Y:S04]  /*01e0*/  LDG.E.128 R16, desc[UR4][R58.64+0x2010] ;  /* 0x002010043a107981 */ /* 0x000f68000c1e1d00 */
[----:B------:R-:W5:Y:S04]  /*01f0*/  LDG.E.128 R12, desc[UR4][R58.64+0x2020] ;  /* 0x002020043a0c7981 */ /* 0x000f68000c1e1d00 */
[----:B------:R1:W5:Y:S01]  /*0200*/  LDG.E.128 R8, desc[UR4][R58.64+0x2030] ;  /* 0x002030043a087981 */ /* 0x000362000c1e1d00 */
[----:B----4-:R-:W-:-:S04]  /*0210*/  PRMT R53, R52, 0x7770, RZ ;  /* 0x0000777034357816 */ /* 0x010fc800000000ff */
[----:B------:R-:W-:Y:S02]  /*0220*/  ISETP.NE.AND P6, PT, R53, RZ, PT ;  /* 0x000000ff3500720c */ /* 0x000fe40003fc5270 */
[----:B------:R-:W-:-:S04]  /*0230*/  PRMT R53, R52, 0x7771, RZ ;  /* 0x0000777134357816 */ /* 0x000fc800000000ff */
[----:B------:R-:W-:-:S07]  /*0240*/  ISETP.NE.AND P5, PT, R53, RZ, PT ;  /* 0x000000ff3500720c */ /* 0x000fce0003fa5270 */
[----:B------:R-:W3:Y:S01]  /*0250*/  @P6 LDC.64 R56, c[0x0][0x218] ;  /* 0x00008600ff386b82 */ /* 0x000ee20000000a00 */
[C---:B------:R-:W-:Y:S02]  /*0260*/  PRMT R53, R52.reuse, 0x7772, RZ ;  /* 0x0000777234357816 */ /* 0x040fe400000000ff */
[----:B------:R-:W-:-:S05]  /*0270*/  PRMT R52, R52, 0x7773, RZ ;  /* 0x0000777334347816 */ /* 0x000fca00000000ff */
[----:B0-----:R-:W0:Y:S01]  /*0280*/  @P5 LDC.64 R54, c[0x0][0x218] ;  /* 0x00008600ff365b82 */ /* 0x001e220000000a00 */
[----:B------:R-:W-:Y:S02]  /*0290*/  ISETP.NE.AND P4, PT, R53, RZ, PT ;  /* 0x000000ff3500720c */ /* 0x000fe40003f85270 */
[----:B------:R-:W-:Y:S02]  /*02a0*/  ISETP.NE.AND P3, PT, R52, RZ, PT ;  /* 0x000000ff3400720c */ /* 0x000fe40003f65270 */
[C---:B--2---:R-:W-:Y:S02]  /*02b0*/  PRMT R52, R3.reuse, 0x7770, RZ ;  /* 0x0000777003347816 */ /* 0x044fe400000000ff */
[C---:B------:R-:W-:Y:S02]  /*02c0*/  PRMT R53, R3.reuse, 0x7772, RZ ;  /* 0x0000777203357816 */ /* 0x040fe400000000ff */
[----:B------:R-:W-:Y:S02]  /*02d0*/  ISETP.NE.AND P2, PT, R52, RZ, PT ;  /* 0x000000ff3400720c */ /* 0x000fe40003f45270 */
[----:B------:R-:W-:-:S02]  /*02e0*/  PRMT R52, R3, 0x7771, RZ ;  /* 0x0000777103347816 */ /* 0x000fc400000000ff */
[----:B---3--:R-:W-:-:S04]  /*02f0*/  @P6 LEA R60, P0, R48, R56, 0x4 ;  /* 0x00000038303c6211 */ /* 0x008fc800078020ff */
[----:B------:R-:W-:Y:S02]  /*0300*/  @P6 LEA.HI.X R61, R48, R57, R49, 0x4, P0 ;  /* 0x00000039303d6211 */ /* 0x000fe400000f2431 */
[----:B------:R-:W2:Y:S01]  /*0310*/  @P4 LDC.64 R48, c[0x0][0x218] ;  /* 0x00008600ff304b82 */ /* 0x000ea20000000a00 */
[----:B------:R-:W-:Y:S02]  /*0320*/  ISETP.NE.AND P1, PT, R52, RZ, PT ;  /* 0x000000ff3400720c */ /* 0x000fe40003f25270 */
[----:B------:R-:W-:Y:S01]  /*0330*/  ISETP.NE.AND P0, PT, R53, RZ, PT ;  /* 0x000000ff3500720c */ /* 0x000fe20003f05270 */
[----:B-----5:R-:W3:Y:S01]  /*0340*/  @P6 LDG.E.128 R4, desc[UR4][R60.64] ;  /* 0x000000043c046981 */ /* 0x020ee2000c1e1d00 */
        /* <DEDUP_REMOVED lines=17> */
[----:B------:R-:W-:Y:S01]  /*0460*/  @P2 LEA.HI.X R57, R44, R57, R45, 0x4, P5 ;  /* 0x000000392c392211 */ /* 0x000fe200028f242d */
[----:B------:R-:W1:Y:S01]  /*0470*/  LDC.64 R36, c[0x0][0x228] ;  /* 0x00008a00ff247b82 */ /* 0x000e620000000a00 */
[----:B------:R-:W-:-:S03]  /*0480*/  @P1 LEA R54, P5, R46, R54, 0x4 ;  /* 0x000000362e361211 */ /* 0x000fc600078a20ff */
[----:B------:R-:W4:Y:S01]  /*0490*/  @P2 LDG.E.128 R20, desc[UR4][R56.64] ;  /* 0x0000000438142981 */ /* 0x000f22000c1e1d00 */
[----:B------:R-:W-:Y:S02]  /*04a0*/  @P1 LEA.HI.X R55, R46, R55, R47, 0x4, P5 ;  /* 0x000000372e371211 */ /* 0x000fe400028f242f */
[----:B--2---:R-:W-:-:S03]  /*04b0*/  @P0 LEA R50, P5, R40, R50, 0x4 ;  /* 0x0000003228320211 */ /* 0x004fc600078a20ff */
[----:B------:R-:W2:Y:S01]  /*04c0*/  @P1 LDG.E.128 R16, desc[UR4][R54.64] ;  /* 0x0000000436101981 */ /* 0x000ea2000c1e1d00 */
[----:B------:R-:W-:Y:S02]  /*04d0*/  @P0 LEA.HI.X R51, R40, R51, R41, 0x4, P5 ;  /* 0x0000003328330211 */ /* 0x000fe400028f2429 */
[----:B0-----:R-:W-:-:S03]  /*04e0*/  @P6 LEA R58, P5, R42, R58, 0x4 ;  /* 0x0000003a2a3a6211 */ /* 0x001fc600078a20ff */
[----:B------:R-:W2:Y:S01]  /*04f0*/  @P0 LDG.E.128 R12, desc[UR4][R50.64] ;  /* 0x00000004320c0981 */ /* 0x000ea2000c1e1d00 */
        /* <DEDUP_REMOVED lines=13> */
.L_x_5854:
        /* <DEDUP_REMOVED lines=178> */
.L_x_5858:
[----:B------:R-:W-:Y:S05]  /*10f0*/  BSYNC B1 ;  /* 0x0000000000017941 */ /* 0x000fea0003800000 */
.L_x_5857:
[----:B-----5:R-:W-:Y:S02]  /*1100*/  IMAD.MOV.U32 R34, RZ, RZ, R38 ;  /* 0x000000ffff227224 */ /* 0x020fe400078e0026 */
[----:B------:R-:W-:Y:S02]  /*1110*/  IMAD.MOV.U32 R35, RZ, RZ, R39 ;  /* 0x000000ffff237224 */ /* 0x000fe400078e0027 */
[----:B------:R-:W-:Y:S02]  /*1120*/  IMAD.MOV.U32 R32, RZ, RZ, R36 ;  /* 0x000000ffff207224 */ /* 0x000fe400078e0024 */
[----:B------:R-:W-:-:S07]  /*1130*/  IMAD.MOV.U32 R33, RZ, RZ, R37 ;  /* 0x000000ffff217224 */ /* 0x000fce00078e0025 */
.L_x_5856:
[----:B------:R-:W-:Y:S05]  /*1140*/  BSYNC B0 ;  /* 0x0000000000007941 */ /* 0x000fea0003800000 */
.L_x_5855:
        /* <DEDUP_REMOVED lines=15> */
.L_x_5862:
[----:B------:R-:W-:Y:S05]  /*1240*/  BSYNC B1 ;  /* 0x0000000000017941 */ /* 0x000fea0003800000 */
.L_x_5861:
[----:B-----5:R-:W-:Y:S02]  /*1250*/  IMAD.MOV.U32 R38, RZ, RZ, R14 ;  /* 0x000000ffff267224 */ /* 0x020fe400078e000e */
[----:B------:R-:W-:Y:S02]  /*1260*/  IMAD.MOV.U32 R39, RZ, RZ, R15 ;  /* 0x000000ffff277224 */ /* 0x000fe400078e000f */
[----:B------:R-:W-:Y:S02]  /*1270*/  IMAD.MOV.U32 R36, RZ, RZ, R12 ;  /* 0x000000ffff247224 */ /* 0x000fe400078e000c */
[----:B------:R-:W-:-:S07]  /*1280*/  IMAD.MOV.U32 R37, RZ, RZ, R13 ;  /* 0x000000ffff257224 */ /* 0x000fce00078e000d */
.L_x_5860:
[----:B------:R-:W-:Y:S05]  /*1290*/  BSYNC B0 ;  /* 0x0000000000007941 */ /* 0x000fea0003800000 */
.L_x_5859:
        /* <DEDUP_REMOVED lines=15> */
.L_x_5866:
[----:B------:R-:W-:Y:S05]  /*1390*/  BSYNC B1 ;  /* 0x0000000000017941 */ /* 0x000fea0003800000 */
.L_x_5865:
[----:B-----5:R-:W-:Y:S02]  /*13a0*/  IMAD.MOV.U32 R42, RZ, RZ, R46 ;  /* 0x000000ffff2a7224 */ /* 0x020fe400078e002e */
[----:B------:R-:W-:Y:S02]  /*13b0*/  IMAD.MOV.U32 R43, RZ, RZ, R47 ;  /* 0x000000ffff2b7224 */ /* 0x000fe400078e002f */
[----:B------:R-:W-:Y:S02]  /*13c0*/  IMAD.MOV.U32 R40, RZ, RZ, R44 ;  /* 0x000000ffff287224 */ /* 0x000fe400078e002c */
[----:B------:R-:W-:-:S07]  /*13d0*/  IMAD.MOV.U32 R41, RZ, RZ, R45 ;  /* 0x000000ffff297224 */ /* 0x000fce00078e002d */
.L_x_5864:
[----:B------:R-:W-:Y:S05]  /*13e0*/  BSYNC B0 ;  /* 0x0000000000007941 */ /* 0x000fea0003800000 */
.L_x_5863:
        /* <DEDUP_REMOVED lines=13> */
.L_x_5870:
[----:B------:R-:W-:Y:S05]  /*14c0*/  BSYNC B1 ;  /* 0x0000000000017941 */ /* 0x000fea0003800000 */
.L_x_5869:
[----:B-----5:R-:W-:Y:S02]  /*14d0*/  IMAD.MOV.U32 R14, RZ, RZ, R50 ;  /* 0x000000ffff0e7224 */ /* 0x020fe400078e0032 */
[----:B------:R-:W-:Y:S02]  /*14e0*/  IMAD.MOV.U32 R15, RZ, RZ, R51 ;  /* 0x000000ffff0f7224 */ /* 0x000fe400078e0033 */
[----:B------:R-:W-:Y:S02]  /*14f0*/  IMAD.MOV.U32 R12, RZ, RZ, R48 ;  /* 0x000000ffff0c7224 */ /* 0x000fe400078e0030 */
[----:B------:R-:W-:-:S07]  /*1500*/  IMAD.MOV.U32 R13, RZ, RZ, R49 ;  /* 0x000000ffff0d7224 */ /* 0x000fce00078e0031 */
.L_x_5868:
[----:B------:R-:W-:Y:S05]  /*1510*/  BSYNC B0 ;  /* 0x0000000000007941 */ /* 0x000fea0003800000 */
.L_x_5867:
        /* <DEDUP_REMOVED lines=15> */
.L_x_5874:
[----:B------:R-:W-:Y:S05]  /*1610*/  BSYNC B1 ;  /* 0x0000000000017941 */ /* 0x000fea0003800000 */
.L_x_5873:
[----:B-----5:R-:W-:Y:S02]  /*1620*/  IMAD.MOV.U32 R46, RZ, RZ, R18 ;  /* 0x000000ffff2e7224 */ /* 0x020fe400078e0012 */
[----:B------:R-:W-:Y:S02]  /*1630*/  IMAD.MOV.U32 R47, RZ, RZ, R19 ;  /* 0x000000ffff2f7224 */ /* 0x000fe400078e0013 */
[----:B------:R-:W-:Y:S02]  /*1640*/  IMAD.MOV.U32 R44, RZ, RZ, R16 ;  /* 0x000000ffff2c7224 */ /* 0x000fe400078e0010 */
[----:B------:R-:W-:-:S07]  /*1650*/  IMAD.MOV.U32 R45, RZ, RZ, R17 ;  /* 0x000000ffff2d7224 */ /* 0x000fce00078e0011 */
.L_x_5872:
[----:B------:R-:W-:Y:S05]  /*1660*/  BSYNC B0 ;  /* 0x0000000000007941 */ /* 0x000fea0003800000 */
.L_x_5871:
        /* <DEDUP_REMOVED lines=13> */
.L_x_5878:
[----:B------:R-:W-:Y:S05]  /*1740*/  BSYNC B1 ;  /* 0x0000000000017941 */ /* 0x000fea0003800000 */
.L_x_5877:
[----:B-----5:R-:W-:Y:S02]  /*1750*/  IMAD.MOV.U32 R48, RZ, RZ, R20 ;  /* 0x000000ffff307224 */ /* 0x020fe400078e0014 */
[----:B------:R-:W-:Y:S02]  /*1760*/  IMAD.MOV.U32 R49, RZ, RZ, R21 ;  /* 0x000000ffff317224 */ /* 0x000fe400078e0015 */
[----:B------:R-:W-:Y:S02]  /*1770*/  IMAD.MOV.U32 R50, RZ, RZ, R22 ;  /* 0x000000ffff327224 */ /* 0x000fe400078e0016 */
[----:B------:R-:W-:-:S07]  /*1780*/  IMAD.MOV.U32 R51, RZ, RZ, R23 ;  /* 0x000000ffff337224 */ /* 0x000fce00078e0017 */
.L_x_5876:
[----:B------:R-:W-:Y:S05]  /*1790*/  BSYNC B0 ;  /* 0x0000000000007941 */ /* 0x000fea0003800000 */
.L_x_5875:
        /* <DEDUP_REMOVED lines=15> */
.L_x_5882:
[----:B------:R-:W-:Y:S05]  /*1890*/  BSYNC B1 ;  /* 0x0000000000017941 */ /* 0x000fea0003800000 */
.L_x_5881:
[----:B-----5:R-:W-:Y:S02]  /*18a0*/  IMAD.MOV.U32 R20, RZ, RZ, R24 ;  /* 0x000000ffff147224 */ /* 0x020fe400078e0018 */
[----:B------:R-:W-:Y:S02]  /*18b0*/  IMAD.MOV.U32 R21, RZ, RZ, R25 ;  /* 0x000000ffff157224 */ /* 0x000fe400078e0019 */
[----:B------:R-:W-:Y:S02]  /*18c0*/  IMAD.MOV.U32 R22, RZ, RZ, R26 ;  /* 0x000000ffff167224 */ /* 0x000fe400078e001a */
[----:B------:R-:W-:-:S07]  /*18d0*/  IMAD.MOV.U32 R23, RZ, RZ, R27 ;  /* 0x000000ffff177224 */ /* 0x000fce00078e001b */
.L_x_5880:
[----:B------:R-:W-:Y:S05]  /*18e0*/  BSYNC B0 ;  /* 0x0000000000007941 */ /* 0x000fea0003800000 */
.L_x_5879:
        /* <DEDUP_REMOVED lines=13> */
.L_x_5886:
[----:B------:R-:W-:Y:S05]  /*19c0*/  BSYNC B1 ;  /* 0x0000000000017941 */ /* 0x000fea0003800000 */
.L_x_5885:
[----:B-----5:R-:W-:Y:S02]  /*19d0*/  IMAD.MOV.U32 R16, RZ, RZ, R28 ;  /* 0x000000ffff107224 */ /* 0x020fe400078e001c */
[----:B------:R-:W-:Y:S02]  /*19e0*/  IMAD.MOV.U32 R17, RZ, RZ, R29 ;  /* 0x000000ffff117224 */ /* 0x000fe400078e001d */
[----:B------:R-:W-:Y:S02]  /*19f0*/  IMAD.MOV.U32 R18, RZ, RZ, R30 ;  /* 0x000000ffff127224 */ /* 0x000fe400078e001e */
[----:B------:R-:W-:-:S07]  /*1a00*/  IMAD.MOV.U32 R19, RZ, RZ, R31 ;  /* 0x000000ffff137224 */ /* 0x000fce00078e001f */
.L_x_5884:
[----:B------:R-:W-:Y:S05]  /*1a10*/  BSYNC B0 ;  /* 0x0000000000007941 */ /* 0x000fea0003800000 */
.L_x_5883:
        /* <DEDUP_REMOVED lines=22> */
.L_x_5889:
[----:B------:R-:W-:-:S13]  /*1b80*/  ISETP.GE.AND P0, PT, R11, R2, PT ;  /* 0x000000020b00720c */ /* 0x000fda0003f06270 */
[----:B------:R-:W-:Y:S05]  /*1b90*/  @P0 BRA `(.L_x_5891) ;  /* 0x0000000000300947 */ /* 0x000fea0003800000 */
[----:B-1----:R-:W1:Y:S01]  /*1ba0*/  LDC.64 R4, c[0x0][0x228] ;  /* 0x00008a00ff047b82 */ /* 0x002e620000000a00 */
[----:B------:R-:W-:Y:S02]  /*1bb0*/  IMAD.IADD R3, R0, 0x1, R11 ;  /* 0x0000000100037824 */ /* 0x000fe400078e020b */
[----:B------:R-:W-:Y:S02]  /*1bc0*/  VIADD R11, R11, 0x80 ;  /* 0x000000800b0b7836 */ /* 0x000fe40000000000 */
[----:B-1----:R-:W-:-:S05]  /*1bd0*/  IMAD.WIDE.U32 R4, R3, 0x10, R4 ;  /* 0x0000001003047825 */ /* 0x002fca00078e0004 */
[----:B------:R2:W-:Y:S02]  /*1be0*/  STG.E.128 desc[UR4][R4.64], R12 ;  /* 0x0000000c04007986 */ /* 0x0005e4000c101d04 */
.L_x_5890:
[----:B------:R-:W-:-:S13]  /*1bf0*/  ISETP.GE.AND P0, PT, R11, R2, PT ;  /* 0x000000020b00720c */ /* 0x000fda0003f06270 */
[----:B------:R-:W-:Y:S05]  /*1c00*/  @P0 BRA `(.L_x_5892) ;  /* 0x0000000000340947 */ /* 0x000fea0003800000 */
[----:B-12---:R-:W1:Y:S01]  /*1c10*/  LDC.64 R4, c[0x0][0x228] ;  /* 0x00008a00ff047b82 */ /* 0x006e620000000a00 */
[----:B------:R-:W-:Y:S02]  /*1c20*/  IMAD.IADD R3, R0, 0x1, R11 ;  /* 0x0000000100037824 */ /* 0x000fe400078e020b */
[----:B------:R-:W-:Y:S02]  /*1c30*/  VIADD R11, R11, 0x80 ;  /* 0x000000800b0b7836 */ /* 0x000fe40000000000 */
[----:B-1----:R-:W-:-:S05]  /*1c40*/  IMAD.WIDE.U32 R4, R3, 0x10, R4 ;  /* 0x0000001003047825 */ /* 0x002fca00078e0004 */
[----:B------:R2:W-:Y:S02]  /*1c50*/  STG.E.128 desc[UR4][R4.64], R44 ;  /* 0x0000002c04007986 */ /* 0x0005e4000c101d04 */
.L_x_5891:
        /* <DEDUP_REMOVED lines=8> */
.L_x_5892:
[----:B------:R-:W-:Y:S05]  /*1ce0*/  BSYNC B1 ;  /* 0x0000000000017941 */ /* 0x000fea0003800000 */
.L_x_5888:
[----:B------:R-:W-:-:S13]  /*1cf0*/  ISETP.GE.AND P0, PT, R11, R2, PT ;  /* 0x000000020b00720c */ /* 0x000fda0003f06270 */
[----:B-123--:R-:W1:Y:S01]  /*1d00*/  @!P0 LDC.64 R4, c[0x0][0x228] ;  /* 0x00008a00ff048b82 */ /* 0x00ee620000000a00 */
[----:B------:R-:W-:Y:S02]  /*1d10*/  @!P0 IMAD.IADD R3, R0, 0x1, R11 ;  /* 0x0000000100038824 */ /* 0x000fe400078e020b */
[----:B------:R-:W-:Y:S02]  /*1d20*/  @!P0 VIADD R11, R11, 0x80 ;  /* 0x000000800b0b8836 */ /* 0x000fe40000000000 */
[----:B-1----:R-:W-:-:S05]  /*1d30*/  @!P0 IMAD.WIDE.U32 R4, R3, 0x10, R4 ;  /* 0x0000001003048825 */ /* 0x002fca00078e0004 */
[----:B------:R3:W-:Y:S02]  /*1d40*/  @!P0 STG.E.128 desc[UR4][R4.64], R20 ;  /* 0x0000001404008986 */ /* 0x0007e4000c101d04 */
.L_x_5893:
[----:B------:R-:W-:Y:S05]  /*1d50*/  BSYNC B0 ;  /* 0x0000000000007941 */ /* 0x000fea0003800000 */
.L_x_5887:
        /* <DEDUP_REMOVED lines=8> */
.L_x_5894:
        /* <DEDUP_REMOVED lines=10> */
.L_x_28027:


//--------------------- .text._ZN2at6native29vectorized_elementwise_kernelILi8EZZZNS0_28launch_masked_scatter_kernelERKNS_10TensorBaseES4_S4_S4_ENKUlvE_clEvENKUlvE6_clEvEUlN3c107complexIdEEblE_St5arrayIPcLm4EEEEviT0_T1_ --------------------------
	.section	.text._ZN2at6native29vectorized_elementwise_kernelILi8EZZZNS0_28launch_masked_scatter_kernelERKNS_10TensorBaseES4_S4_S4_ENKUlvE_clEvENKUlvE6_clEvEUlN3c107complexIdEEblE_St5arrayIPcLm4EEEEviT0_T1_,"ax",@progbits
	.align	128
        .global         _ZN2at6native29vectorized_elementwise_kernelILi8EZZZNS0_28launch_masked_scatter_kernelERKNS_10TensorBaseES4_S4_S4_ENKUlvE_clEvENKUlvE6_clEvEUlN3c107complexIdEEblE_St5arrayIPcLm4EEEEviT0_T1_
        .type           _ZN2at6native29vectorized_elementwise_kernelILi8EZZZNS0_28launch_masked_scatter_kernelERKNS_10TensorBaseES4_S4_S4_ENKUlvE_clEvENKUlvE6_clEvEUlN3c107complexIdEEblE_St5arrayIPcLm4EEEEviT0_T1_,@function
        .size           _ZN2at6native29vectorized_elementwise_kernelILi8EZZZNS0_28launch_masked_scatter_kernelERKNS_10TensorBaseES4_S4_S4_ENKUlvE_clEvENKUlvE6_clEvEUlN3c107complexIdEEblE_St5arrayIPcLm4EEEEviT0_T1_,(.L_x_28028 - _ZN2at6native29vectorized_elementwise_kernelILi8EZZZNS0_28launch_masked_scatter_kernelERKNS_10TensorBaseES4_S4_S4_ENKUlvE_clEvENKUlvE6_clEvEUlN3c107complexIdEEblE_St5arrayIPcLm4EEEEviT0_T1_)
        .other          _ZN2at6native29vectorized_elementwise_kernelILi8EZZZNS0_28launch_masked_scatter_kernelERKNS_10TensorBaseES4_S4_S4_ENKUlvE_clEvENKUlvE6_clEvEUlN3c107complexIdEEblE_St5arrayIPcLm4EEEEviT0_T1_,@"STO_CUDA_ENTRY STV_DEFAULT"
_ZN2at6native29vectorized_elementwise_kernelILi8EZZZNS0_28launch_masked_scatter_kernelERKNS_10TensorBaseES4_S4_S4_ENKUlvE_clEvENKUlvE6_clEvEUlN3c107complexIdEEblE_St5arrayIPcLm4EEEEviT0_T1_:
.text._ZN2at6native29vectorized_elementwise_kernelILi8EZZZNS0_28launch_masked_scatter_kernelERKNS_10TensorBaseES4_S4_S4_ENKUlvE_clEvENKUlvE6_clEvEUlN3c107complexIdEEblE_St5arrayIPcLm4EEEEviT0_T1_:
        /* <DEDUP_REMOVED lines=33> */
[----:B------:R-:W-:Y:S02]  /*0210*/  SHF.R.U32.HI R53, RZ, 0x8, R53 ;  /* 0x00000008ff357819 */ /* 0x000fe40000011635 */
[----:B0-----:R-:W-:Y:S02]  /*0220*/  LOP3.LUT R56, R3, 0xffff, RZ, 0xc0, !PT ;  /* 0x0000ffff03387812 */ /* 0x001fe400078ec0ff */
[----:B------:R-:W-:Y:S02]  /*0230*/  PRMT R57, R53, 0x9910, RZ ;  /* 0x0000991035397816 */ /* 0x000fe400000000ff */
[----:B------:R-:W-:Y:S02]  /*0240*/  PRMT R58, R3, 0x7632, R58 ;  /* 0x00007632033a7816 */ /* 0x000fe4000000003a */
[----:B------:R-:W-:Y:S01]  /*0250*/  SHF.R.U32.HI R53, RZ, 0x8, R56 ;  /* 0x00000008ff357819 */ /* 0x000fe20000011638 */
[----:B------:R-:W-:Y:S01]  /*0260*/  IMAD.MOV.U32 R56, RZ, RZ, R57 ;  /* 0x000000ffff387224 */ /* 0x000fe200078e0039 */
[----:B------:R-:W-:-:S02]  /*0270*/  LOP3.LUT P3, RZ, R58, 0xff, RZ, 0xc0, !PT ;  /* 0x000000ff3aff7812 */ /* 0x000fc4000786c0ff */
[----:B------:R-:W-:Y:S02]  /*0280*/  PRMT R53, R53, 0x9910, RZ ;  /* 0x0000991035357816 */ /* 0x000fe400000000ff */
[----:B------:R-:W-:Y:S02]  /*0290*/  ISETP.NE.AND P0, PT, R56, RZ, PT ;  /* 0x000000ff3800720c */ /* 0x000fe40003f05270 */
[----:B------:R-:W-:Y:S02]  /*02a0*/  ISETP.NE.AND P1, PT, R53, RZ, PT ;  /* 0x000000ff3500720c */ /* 0x000fe40003f25270 */
[----:B------:R-:W-:-:S05]  /*02b0*/  LOP3.LUT P5, RZ, R3, 0xff, RZ, 0xc0, !PT ;  /* 0x000000ff03ff7812 */ /* 0x000fca00078ac0ff */
[----:B------:R-:W2:Y:S08]  /*02c0*/  @P3 LDC.64 R56, c[0x0][0x218] ;  /* 0x00008600ff383b82 */ /* 0x000eb00000000a00 */
[----:B------:R-:W0:Y:S01]  /*02d0*/  @P0 LDC.64 R60, c[0x0][0x218] ;  /* 0x00008600ff3c0b82 */ /* 0x000e220000000a00 */
[----:B------:R-:W-:-:S07]  /*02e0*/  PRMT R3, R2, 0x7732, RZ ;  /* 0x0000773202037816 */ /* 0x000fce00000000ff */
[----:B------:R-:W4:Y:S01]  /*02f0*/  @P1 LDC.64 R58, c[0x0][0x218] ;  /* 0x00008600ff3a1b82 */ /* 0x000f220000000a00 */
[----:B------:R-:W-:-:S07]  /*0300*/  SHF.R.U32.HI R3, RZ, 0x8, R3 ;  /* 0x00000008ff037819 */ /* 0x000fce0000011603 */
[----:B-1----:R-:W1:Y:S01]  /*0310*/  @P5 LDC.64 R54, c[0x0][0x218] ;  /* 0x00008600ff365b82 */ /* 0x002e620000000a00 */
[----:B--2---:R-:W-:Y:S02]  /*0320*/  @P3 LEA R56, P4, R48, R56, 0x4 ;  /* 0x0000003830383211 */ /* 0x004fe400078820ff */
[----:B------:R-:W-:Y:S02]  /*0330*/  PRMT R53, R3, 0x9910, RZ ;  /* 0x0000991003357816 */ /* 0x000fe400000000ff */
[----:B------:R-:W-:Y:S02]  /*0340*/  LOP3.LUT R3, R2, 0xffff, RZ, 0xc0, !PT ;  /* 0x0000ffff02037812 */ /* 0x000fe400078ec0ff */
[----:B------:R-:W-:Y:S02]  /*0350*/  @P3 LEA.HI.X R57, R48, R57, R49, 0x4, P4 ;  /* 0x0000003930393211 */ /* 0x000fe400020f2431 */
[----:B------:R-:W-:Y:S02]  /*0360*/  ISETP.NE.AND P2, PT, R53, RZ, PT ;  /* 0x000000ff3500720c */ /* 0x000fe40003f45270 */
[----:B0-----:R-:W-:Y:S01]  /*0370*/  @P0 LEA R48, P4, R50, R60, 0x4 ;  /* 0x0000003c32300211 */ /* 0x001fe200078820ff */
[----:B---3--:R-:W2:Y:S01]  /*0380*/  @P3 LDG.E.128 R28, desc[UR4][R56.64] ;  /* 0x00000004381c3981 */ /* 0x008ea2000c1e1d00 */
[----:B------:R-:W-:-:S02]  /*0390*/  PRMT R53, R2, 0x7632, R53 ;  /* 0x0000763202357816 */ /* 0x000fc40000000035 */
[----:B------:R-:W-:Y:S02]  /*03a0*/  SHF.R.U32.HI R3, RZ, 0x8, R3 ;  /* 0x00000008ff037819 */ /* 0x000fe40000011603 */
[----:B------:R-:W-:Y:S02]  /*03b0*/  @P0 LEA.HI.X R49, R50, R61, R51, 0x4, P4 ;  /* 0x0000003d32310211 */ /* 0x000fe400020f2433 */
[----:B------:R-:W-:Y:S02]  /*03c0*/  LOP3.LUT P4, RZ, R53, 0xff, RZ, 0xc0, !PT ;  /* 0x000000ff35ff7812 */ /* 0x000fe4000788c0ff */
[C---:B----4-:R-:W-:Y:S01]  /*03d0*/  @P1 LEA R50, P6, R46.reuse, R58, 0x4 ;  /* 0x0000003a2e321211 */ /* 0x050fe200078c20ff */
[----:B-----5:R-:W3:Y:S01]  /*03e0*/  @P0 LDG.E.128 R24, desc[UR4][R48.64] ;  /* 0x0000000430180981 */ /* 0x020ee2000c1e1d00 */
[----:B------:R-:W-:Y:S02]  /*03f0*/  PRMT R3, R3, 0x9910, RZ ;  /* 0x0000991003037816 */ /* 0x000fe400000000ff */
[----:B------:R-:W-:-:S02]  /*0400*/  @P1 LEA.HI.X R51, R46, R59, R47, 0x4, P6 ;  /* 0x0000003b2e331211 */ /* 0x000fc400030f242f */
[----:B------:R-:W-:Y:S01]  /*0410*/  ISETP.NE.AND P3, PT, R3, RZ, PT ;  /* 0x000000ff0300720c */ /* 0x000fe20003f65270 */
[----:B------:R-:W0:Y:S01]  /*0420*/  @P2 LDC.64 R46, c[0x0][0x218] ;  /* 0x00008600ff2e2b82 */ /* 0x000e220000000a00 */
[C---:B-1----:R-:W-:Y:S01]  /*0430*/  @P5 LEA R54, P6, R44.reuse, R54, 0x4 ;  /* 0x000000362c365211 */ /* 0x042fe200078c20ff */
[----:B------:R-:W4:Y:S03]  /*0440*/  @P1 LDG.E.128 R32, desc[UR4][R50.64] ;  /* 0x0000000432201981 */ /* 0x000f26000c1e1d00 */
[----:B------:R-:W-:Y:S02]  /*0450*/  @P5 LEA.HI.X R55, R44, R55, R45, 0x4, P6 ;  /* 0x000000372c375211 */ /* 0x000fe400030f242d */
[----:B------:R-:W-:Y:S01]  /*0460*/  LOP3.LUT P6, RZ, R2, 0xff, RZ, 0xc0, !PT ;  /* 0x000000ff02ff7812 */ /* 0x000fe200078cc0ff */
[----:B------:R-:W1:Y:S02]  /*0470*/  @P4 LDC.64 R44, c[0x0][0x218] ;  /* 0x00008600ff2c4b82 */ /* 0x000e640000000a00 */
[----:B------:R-:W5:Y:S06]  /*0480*/  @P5 LDG.E.128 R20, desc[UR4][R54.64] ;  /* 0x0000000436145981 */ /* 0x000f6c000c1e1d00 */
[----:B------:R-:W1:Y:S08]  /*0490*/  @P3 LDC.64 R58, c[0x0][0x218] ;  /* 0x00008600ff3a3b82 */ /* 0x000e700000000a00 */
[----:B------:R-:W1:Y:S01]  /*04a0*/  @P6 LDC.64 R2, c[0x0][0x218] ;  /* 0x00008600ff026b82 */ /* 0x000e620000000a00 */
[----:B0-----:R-:W-:-:S04]  /*04b0*/  @P2 LEA R46, P5, R38, R46, 0x4 ;  /* 0x0000002e262e2211 */ /* 0x001fc800078a20ff */
[----:B------:R-:W-:Y:S02]  /*04c0*/  @P2 LEA.HI.X R47, R38, R47, R39, 0x4, P5 ;  /* 0x0000002f262f2211 */ /* 0x000fe400028f2427 */
[----:B-1----:R-:W-:-:S03]  /*04d0*/  @P4 LEA R44, P5, R36, R44, 0x4 ;  /* 0x0000002c242c4211 */ /* 0x002fc600078a20ff */
[----:B------:R-:W5:Y:S01]  /*04e0*/  @P2 LDG.E.128 R4, desc[UR4][R46.64] ;  /* 0x000000042e042981 */ /* 0x000f62000c1e1d00 */
[----:B------:R-:W-:Y:S02]  /*04f0*/  @P4 LEA.HI.X R45, R36, R45, R37, 0x4, P5 ;  /* 0x0000002d242d4211 */ /* 0x000fe400028f2425 */
[----:B------:R-:W-:-:S03]  /*0500*/  @P3 LEA R38, P5, R42, R58, 0x4 ;  /* 0x0000003a2a263211 */ /* 0x000fc600078a20ff */
[----:B------:R-:W5:Y:S01]  /*0510*/  @P4 LDG.E.128 R16, desc[UR4][R44.64] ;  /* 0x000000042c104981 */ /* 0x000f62000c1e1d00 */
[----:B------:R-:W-:Y:S02]  /*0520*/  @P3 LEA.HI.X R39, R42, R59, R43, 0x4, P5 ;  /* 0x0000003b2a273211 */ /* 0x000fe400028f242b */
[----:B------:R-:W-:-:S03]  /*0530*/  @P6 LEA R36, P5, R40, R2, 0x4 ;  /* 0x0000000228246211 */ /* 0x000fc600078a20ff */
[----:B------:R-:W5:Y:S01]  /*0540*/  @P3 LDG.E.128 R8, desc[UR4][R38.64] ;  /* 0x0000000426083981 */ /* 0x000f62000c1e1d00 */
[----:B------:R-:W-:Y:S02]  /*0550*/  @P6 LEA.HI.X R37, R40, R3, R41, 0x4, P5 ;  /* 0x0000000328256211 */ /* 0x000fe400028f2429 */
[----:B------:R-:W0:Y:S03]  /*0560*/  LDC.64 R2, c[0x0][0x228] ;  /* 0x00008a00ff027b82 */ /* 0x000e260000000a00 */
[----:B------:R-:W5:Y:S01]  /*0570*/  @P6 LDG.E.128 R12, desc[UR4][R36.64] ;  /* 0x00000004240c6981 */ /* 0x000f62000c1e1d00 */
[----:B0-----:R-:W-:-:S04]  /*0580*/  IMAD.WIDE.U32 R2, R0, 0x10, R2 ;  /* 0x0000001000027825 */ /* 0x001fc800078e0002 */
[----:B------:R-:W-:-:S05]  /*0590*/  IMAD.WIDE R2, R52, 0x80, R2 ;  /* 0x0000008034027825 */ /* 0x000fca00078e0202 */
[----:B--2---:R-:W-:Y:S04]  /*05a0*/  STG.E.128 desc[UR4][R2.64+0x60], R28 ;  /* 0x0000601c02007986 */ /* 0x004fe8000c101d04 */
[----:B---3--:R-:W-:Y:S04]  /*05b0*/  STG.E.128 desc[UR4][R2.64+0x70], R24 ;  /* 0x0000701802007986 */ /* 0x008fe8000c101d04 */
[----:B----4-:R-:W-:Y:S04]  /*05c0*/  STG.E.128 desc[UR4][R2.64+0x50], R32 ;  /* 0x0000502002007986 */ /* 0x010fe8000c101d04 */
[----:B-----5:R-:W-:Y:S04]  /*05d0*/  STG.E.128 desc[UR4][R2.64+0x40], R20 ;  /* 0x0000401402007986 */ /* 0x020fe8000c101d04 */
[----:B------:R-:W-:Y:S04]  /*05e0*/  STG.E.128 desc[UR4][R2.64+0x30], R4 ;  /* 0x0000300402007986 */ /* 0x000fe8000c101d04 */
[----:B------:R-:W-:Y:S04]  /*05f0*/  STG.E.128 desc[UR4][R2.64+0x20], R16 ;  /* 0x0000201002007986 */ /* 0x000fe8000c101d04 */
[----:B------:R-:W-:Y:S04]  /*0600*/  STG.E.128 desc[UR4][R2.64+0x10], R8 ;  /* 0x0000100802007986 */ /* 0x000fe8000c101d04 */
[----:B------:R-:W-:Y:S01]  /*0610*/  STG.E.128 desc[UR4][R2.64], R12 ;  /* 0x0000000c02007986 */ /* 0x000fe2000c101d04 */
[----:B------:R-:W-:Y:S05]  /*0620*/  EXIT ;  /* 0x000000000000794d */ /* 0x000fea0003800000 */
.L_x_5895:
        /* <DEDUP_REMOVED lines=178> */
.L_x_5899:
[----:B------:R-:W-:Y:S05]  /*1150*/  BSYNC B1 ;  /* 0x0000000000017941 */ /* 0x000fea0003800000 */
.L_x_5898:
[----:B-----5:R-:W-:Y:S02]  /*1160*/  IMAD.MOV.U32 R34, RZ, RZ, R38 ;  /* 0x000000ffff227224 */ /* 0x020fe400078e0026 */
[----:B------:R-:W-:Y:S02]  /*1170*/  IMAD.MOV.U32 R35, RZ, RZ, R39 ;  /* 0x000000ffff237224 */ /* 0x000fe400078e0027 */
[----:B------:R-:W-:Y:S02]  /*1180*/  IMAD.MOV.U32 R32, RZ, RZ, R36 ;  /* 0x000000ffff207224 */ /* 0x000fe400078e0024 */
[----:B------:R-:W-:-:S07]  /*1190*/  IMAD.MOV.U32 R33, RZ, RZ, R37 ;  /* 0x000000ffff217224 */ /* 0x000fce00078e0025 */
.L_x_5897:
[----:B------:R-:W-:Y:S05]  /*11a0*/  BSYNC B0 ;  /* 0x0000000000007941 */ /* 0x000fea0003800000 */
.L_x_5896:
        /* <DEDUP_REMOVED lines=15> */
.L_x_5903:
[----:B------:R-:W-:Y:S05]  /*12a0*/  BSYNC B1 ;  /* 0x0000000000017941 */ /* 0x000fea0003800000 */
.L_x_5902:
[----:B-----5:R-:W-:Y:S02]  /*12b0*/  IMAD.MOV.U32 R38, RZ, RZ, R14 ;  /* 0x000000ffff267224 */ /* 0x020fe400078e000e */
[----:B------:R-:W-:Y:S02]  /*12c0*/  IMAD.MOV.U32 R39, RZ, RZ, R15 ;  /* 0x000000ffff277224 */ /* 0x000fe400078e000f */
[----:B------:R-:W-:Y:S02]  /*12d0*/  IMAD.MOV.U32 R36, RZ, RZ, R12 ;  /* 0x000000ffff247224 */ /* 0x000fe400078e000c */
[----:B------:R-:W-:-:S07]  /*12e0*/  IMAD.MOV.U32 R37, RZ, RZ, R13 ;  /* 0x000000ffff257224 */ /* 0x000fce00078e000d */
.L_x_5901:
[----:B------:R-:W-:Y:S05]  /*12f0*/  BSYNC B0 ;  /* 0x0000000000007941 */ /* 0x000fea0003800000 */
.L_x_5900:
        /* <DEDUP_REMOVED lines=15> */
.L_x_5907:
[----:B------:R-:W-:Y:S05]  /*13f0*/  BSYNC B1 ;  /* 0x0000000000017941 */ /* 0x000fea0003800000 */
.L_x_5906:
[----:B-----5:R-:W-:Y:S02]  /*1400*/  IMAD.MOV.U32 R42, RZ, RZ, R46 ;  /* 0x000000ffff2a7224 */ /* 0x020fe400078e002e */
[----:B------:R-:W-:Y:S02]  /*1410*/  IMAD.MOV.U32 R43, RZ, RZ, R47 ;  /* 0x000000ffff2b7224 */ /* 0x000fe400078e002f */
[----:B------:R-:W-:Y:S02]  /*1420*/  IMAD.MOV.U32 R40, RZ, RZ, R44 ;  /* 0x000000ffff287224 */ /* 0x000fe400078e002c */
[----:B------:R-:W-:-:S07]  /*1430*/  IMAD.MOV.U32 R41, RZ, RZ, R45 ;  /* 0x000000ffff297224 */ /* 0x000fce00078e002d */
.L_x_5905:
[----:B------:R-:W-:Y:S05]  /*1440*/  BSYNC B0 ;  /* 0x0000000000007941 */ /* 0x000fea0003800000 */
.L_x_5904:
        /* <DEDUP_REMOVED lines=13> */
.L_x_5911:
[----:B------:R-:W-:Y:S05]  /*1520*/  BSYNC B1 ;  /* 0x0000000000017941 */ /* 0x000fea0003800000 */
.L_x_5910:
[----:B-----5:R-:W-:Y:S02]  /*1530*/  IMAD.MOV.U32 R14, RZ, RZ, R50 ;  /* 0x000000ffff0e7224 */ /* 0x020fe400078e0032 */
[----:B------:R-:W-:Y:S02]  /*1540*/  IMAD.MOV.U32 R15, RZ, RZ, R51 ;  /* 0x000000ffff0f7224 */ /* 0x000fe400078e0033 */
[----:B------:R-:W-:Y:S02]  /*1550*/  IMAD.MOV.U32 R12, RZ, RZ, R48 ;  /* 0x000000ffff0c7224 */ /* 0x000fe400078e0030 */
[----:B------:R-:W-:-:S07]  /*1560*/  IMAD.MOV.U32 R13, RZ, RZ, R49 ;  /* 0x000000ffff0d7224 */ /* 0x000fce00078e0031 */
.L_x_5909:
[----:B------:R-:W-:Y:S05]  /*1570*/  BSYNC B0 ;  /* 0x0000000000007941 */ /* 0x000fea0003800000 */
.L_x_5908:
        /* <DEDUP_REMOVED lines=15> */
.L_x_5915:
[----:B------:R-:W-:Y:S05]  /*1670*/  BSYNC B1 ;  /* 0x0000000000017941 */ /* 0x000fea0003800000 */
.L_x_5914:
[----:B-----5:R-:W-:Y:S02]  /*1680*/  IMAD.MOV.U32 R46, RZ, RZ, R18 ;  /* 0x000000ffff2e7224 */ /* 0x020fe400078e0012 */
[----:B------:R-:W-:Y:S02]  /*1690*/  IMAD.MOV.U32 R47, RZ, RZ, R19 ;  /* 0x000000ffff2f7224 */ /* 0x000fe400078e0013 */
[----:B------:R-:W-:Y:S02]  /*16a0*/  IMAD.MOV.U32 R44, RZ, RZ, R16 ;  /* 0x000000ffff2c7224 */ /* 0x000fe400078e0010 */
[----:B------:R-:W-:-:S07]  /*16b0*/  IMAD.MOV.U32 R45, RZ, RZ, R17 ;  /* 0x000000ffff2d7224 */ /* 0x000fce00078e0011 */
.L_x_5913:
[----:B------:R-:W-:Y:S05]  /*16c0*/  BSYNC B0 ;  /* 0x0000000000007941 */ /* 0x000fea0003800000 */
.L_x_5912:
        /* <DEDUP_REMOVED lines=13> */
.L_x_5919:
[----:B------:R-:W-:Y:S05]  /*17a0*/  BSYNC B1 ;  /* 0x0000000000017941 */ /* 0x000fea0003800000 */
.L_x_5918:
[----:B-----5:R-:W-:Y:S02]  /*17b0*/  IMAD.MOV.U32 R48, RZ, RZ, R20 ;  /* 0x000000ffff307224 */ /* 0x020fe400078e0014 */
[----:B------:R-:W-:Y:S02]  /*17c0*/  IMAD.MOV.U32 R49, RZ, RZ, R21 ;  /* 0x000000ffff317224 */ /* 0x000fe400078e0015 */
[----:B------:R-:W-:Y:S02]  /*17d0*/  IMAD.MOV.U32 R50, RZ, RZ, R22 ;  /* 0x000000ffff327224 */ /* 0x000fe400078e0016 */
[----:B------:R-:W-:-:S07]  /*17e0*/  IMAD.MOV.U32 R51, RZ, RZ, R23 ;  /* 0x000000ffff337224 */ /* 0x000fce00078e0017 */
.L_x_5917:
[----:B------:R-:W-:Y:S05]  /*17f0*/  BSYNC B0 ;  /* 0x0000000000007941 */ /* 0x000fea0003800000 */
.L_x_5916:
        /* <DEDUP_REMOVED lines=15> */
.L_x_5923:
[----:B------:R-:W-:Y:S05]  /*18f0*/  BSYNC B1 ;  /* 0x0000000000017941 */ /* 0x000fea0003800000 */
.L_x_5922:
[----:B-----5:R-:W-:Y:S02]  /*1900*/  IMAD.MOV.U32 R20, RZ, RZ, R24 ;  /* 0x000000ffff147224 */ /* 0x020fe400078e0018 */
[----:B------:R-:W-:Y:S02]  /*1910*/  IMAD.MOV.U32 R21, RZ, RZ, R25 ;  /* 0x000000ffff157224 */ /* 0x000fe400078e0019 */
[----:B------:R-:W-:Y:S02]  /*1920*/  IMAD.MOV.U32 R22, RZ, RZ, R26 ;  /* 0x000000ffff167224 */ /* 0x000fe400078e001a */
[----:B------:R-:W-:-:S07]  /*1930*/  IMAD.MOV.U32 R23, RZ, RZ, R27 ;  /* 0x000000ffff177224 */ /* 0x000fce00078e001b */
.L_x_5921:
[----:B------:R-:W-:Y:S05]  /*1940*/  BSYNC B0 ;  /* 0x0000000000007941 */ /* 0x000fea0003800000 */
.L_x_5920:
        /* <DEDUP_REMOVED lines=13> */
.L_x_5927:
[----:B------:R-:W-:Y:S05]  /*1a20*/  BSYNC B1 ;  /* 0x0000000000017941 */ /* 0x000fea0003800000 */
.L_x_5926:
[----:B-----5:R-:W-:Y:S02]  /*1a30*/  IMAD.MOV.U32 R16, RZ, RZ, R28 ;  /* 0x000000ffff107224 */ /* 0x020fe400078e001c */
[----:B------:R-:W-:Y:S02]  /*1a40*/  IMAD.MOV.U32 R17, RZ, RZ, R29 ;  /* 0x000000ffff117224 */ /* 0x000fe400078e001d */
[----:B------:R-:W-:Y:S02]  /*1a50*/  IMAD.MOV.U32 R18, RZ, RZ, R30 ;  /* 0x000000ffff127224 */ /* 0x000fe400078e001e */
[----:B------:R-:W-:-:S07]  /*1a60*/  IMAD.MOV.U32 R19, RZ, RZ, R31 ;  /* 0x000000ffff137224 */ /* 0x000fce00078e001f */
.L_x_5925:
[----:B------:R-:W-:Y:S05]  /*1a70*/  BSYNC B0 ;  /* 0x0000000000007941 */ /* 0x000fea0003800000 */
.L_x_5924:
        /* <DEDUP_REMOVED lines=22> */
.L_x_5930:
[----:B------:R-:W-:-:S13]  /*1be0*/  ISETP.GE.AND P0, PT, R11, R2, PT ;  /* 0x000000020b00720c */ /* 0x000fda0003f06270 */
[----:B------:R-:W-:Y:S05]  /*1bf0*/  @P0 BRA `(.L_x_5932) ;  /* 0x0000000000300947 */ /* 0x000fea0003800000 */
[----:B-1----:R-:W1:Y:S01]  /*1c00*/  LDC.64 R4, c[0x0][0x228] ;  /* 0x00008a00ff047b82 */ /* 0x002e620000000a00 */
[----:B------:R-:W-:Y:S02]  /*1c10*/  IMAD.IADD R3, R0, 0x1, R11 ;  /* 0x0000000100037824 */ /* 0x000fe400078e020b */
[----:B------:R-:W-:Y:S02]  /*1c20*/  VIADD R11, R11, 0x80 ;  /* 0x000000800b0b7836 */ /* 0x000fe40000000000 */
[----:B-1----:R-:W-:-:S05]  /*1c30*/  IMAD.WIDE.U32 R4, R3, 0x10, R4 ;  /* 0x0000001003047825 */ /* 0x002fca00078e0004 */
[----:B------:R2:W-:Y:S02]  /*1c40*/  STG.E.128 desc[UR4][R4.64], R12 ;  /* 0x0000000c04007986 */ /* 0x0005e4000c101d04 */
.L_x_5931:
[----:B------:R-:W-:-:S13]  /*1c50*/  ISETP.GE.AND P0, PT, R11, R2, PT ;  /* 0x000000020b00720c */ /* 0x000fda0003f06270 */
[----:B------:R-:W-:Y:S05]  /*1c60*/  @P0 BRA `(.L_x_5933) ;  /* 0x0000000000340947 */ /* 0x000fea0003800000 */
[----:B-12---:R-:W1:Y:S01]  /*1c70*/  LDC.64 R4, c[0x0][0x228] ;  /* 0x00008a00ff047b82 */ /* 0x006e620000000a00 */
[----:B------:R-:W-:Y:S02]  /*1c80*/  IMAD.IADD R3, R0, 0x1, R11 ;  /* 0x0000000100037824 */ /* 0x000fe400078e020b */
[----:B------:R-:W-:Y:S02]  /*1c90*/  VIADD R11, R11, 0x80 ;  /* 0x000000800b0b7836 */ /* 0x000fe40000000000 */
[----:B-1----:R-:W-:-:S05]  /*1ca0*/  IMAD.WIDE.U32 R4, R3, 0x10, R4 ;  /* 0x0000001003047825 */ /* 0x002fca00078e0004 */
[----:B------:R2:W-:Y:S02]  /*1cb0*/  STG.E.128 desc[UR4][R4.64], R44 ;  /* 0x0000002c04007986 */ /* 0x0005e4000c101d04 */
.L_x_5932:
        /* <DEDUP_REMOVED lines=8> */
.L_x_5933:
[----:B------:R-:W-:Y:S05]  /*1d40*/  BSYNC B1 ;  /* 0x0000000000017941 */ /* 0x000fea0003800000 */
.L_x_5929:
[----:B------:R-:W-:-:S13]  /*1d50*/  ISETP.GE.AND P0, PT, R11, R2, PT ;  /* 0x000000020b00720c */ /* 0x000fda0003f06270 */
[----:B-123--:R-:W1:Y:S01]  /*1d60*/  @!P0 LDC.64 R4, c[0x0][0x228] ;  /* 0x00008a00ff048b82 */ /* 0x00ee620000000a00 */
[----:B------:R-:W-:Y:S02]  /*1d70*/  @!P0 IMAD.IADD R3, R0, 0x1, R11 ;  /* 0x0000000100038824 */ /* 0x000fe400078e020b */
[----:B------:R-:W-:Y:S02]  /*1d80*/  @!P0 VIADD R11, R11, 0x80 ;  /* 0x000000800b0b8836 */ /* 0x000fe40000000000 */
[----:B-1----:R-:W-:-:S05]  /*1d90*/  @!P0 IMAD.WIDE.U32 R4, R3, 0x10, R4 ;  /* 0x0000001003048825 */ /* 0x002fca00078e0004 */
[----:B------:R3:W-:Y:S02]  /*1da0*/  @!P0 STG.E.128 desc[UR4][R4.64], R20 ;  /* 0x0000001404008986 */ /* 0x0007e4000c101d04 */
.L_x_5934:
[----:B------:R-:W-:Y:S05]  /*1db0*/  BSYNC B0 ;  /* 0x0000000000007941 */ /* 0x000fea0003800000 */
.L_x_5928:
        /* <DEDUP_REMOVED lines=8> */
.L_x_5935:
        /* <DEDUP_REMOVED lines=12> */
.L_x_28028:


//--------------------- .text._ZN2at6native18elementwise_kernelILi128ELi4EZNS0_15gpu_kernel_implIZZZNS0_28launch_masked_scatter_kernelERKNS_10TensorBaseES5_S5_S5_ENKUlvE_clEvENKUlvE5_clEvEUlfblE_EEvRNS_18TensorIteratorBaseERKT_EUliE_EEviT1_ --------------------------
	.section	.text._ZN2at6native18elementwise_kernelILi128ELi4EZNS0_15gpu_kernel_implIZZZNS0_28launch_masked_scatter_kernelERKNS_10TensorBaseES5_S5_S5_ENKUlvE_clEvENKUlvE5_clEvEUlfblE_EEvRNS_18TensorIteratorBaseERKT_EUliE_EEviT1_,"ax",@progbits
	.align	128
        .global         _ZN2at6native18elementwise_kernelILi128ELi4EZNS0_15gpu_kernel_implIZZZNS0_28launch_masked_scatter_kernelERKNS_10TensorBaseES5_S5_S5_ENKUlvE_clEvENKUlvE5_clEvEUlfblE_EEvRNS_18TensorIteratorBaseERKT_EUliE_EEviT1_
        .type           _ZN2at6native18elementwise_kernelILi128ELi4EZNS0_15gpu_kernel_implIZZZNS0_28launch_masked_scatter_kernelERKNS_10TensorBaseES5_S5_S5_ENKUlvE_clEvENKUlvE5_clEvEUlfblE_EEvRNS_18TensorIteratorBaseERKT_EUliE_EEviT1_,@function
        .size           _ZN2at6native18elementwise_kernelILi128ELi4EZNS0_15gpu_kernel_implIZZZNS0_28launch_masked_scatter_kernelERKNS_10TensorBaseES5_S5_S5_ENKUlvE_clEvENKUlvE5_clEvEUlfblE_EEvRNS_18TensorIteratorBaseERKT_EUliE_EEviT1_,(.L_x_28029 - _ZN2at6native18elementwise_kernelILi128ELi4EZNS0_15gpu_kernel_implIZZZNS0_28launch_masked_scatter_kernelERKNS_10TensorBaseES5_S5_S5_ENKUlvE_clEvENKUlvE5_clEvEUlfblE_EEvRNS_18TensorIteratorBaseERKT_EUliE_EEviT1_)
        .other          _ZN2at6native18elementwise_kernelILi128ELi4EZNS0_15gpu_kernel_implIZZZNS0_28launch_masked_scatter_kernelERKNS_10TensorBaseES5_S5_S5_ENKUlvE_clEvENKUlvE5_clEvEUlfblE_EEvRNS_18TensorIteratorBaseERKT_EUliE_EEviT1_,@"STO_CUDA_ENTRY STV_DEFAULT"
_ZN2at6native18elementwise_kernelILi128ELi4EZNS0_15gpu_kernel_implIZZZNS0_28launch_masked_scatter_kernelERKNS_10TensorBaseES5_S5_S5_ENKUlvE_clEvENKUlvE5_clEvEUlfblE_EEvRNS_18TensorIteratorBaseERKT_EUliE_EEviT1_:
.text._ZN2at6native18elementwise_kernelILi128ELi4EZNS0_15gpu_kernel_implIZZZNS0_28launch_masked_scatter_kernelERKNS_10TensorBaseES5_S5_S5_ENKUlvE_clEvENKUlvE5_clEvEUlfblE_EEvRNS_18TensorIteratorBaseERKT_EUliE_EEviT1_:
        /* <DEDUP_REMOVED lines=10> */
[----:B------:R-:W-:Y:S01]  /*00a0*/  CS2R R24, SRZ ;  /* 0x0000000000187805 */ /* 0x000fe2000001ff00 */
        /* <DEDUP_REMOVED lines=378> */
.L_x_5938:
        /* <DEDUP_REMOVED lines=20> */
[----:B--2---:R0:W1:Y:S01]  /*1990*/  I2F.S16 R22, R2 ;  /* 0x0000000200167306 */ /* 0x0040620000101400 */
[----:B------:R-:W-:Y:S05]  /*19a0*/  BRA `(.L_x_5945) ;  /* 0x0000000c00387947 */ /* 0x000fea0003800000 */
.L_x_5943:
[----:B------:R-:W2:Y:S02]  /*19b0*/  LDG.E.U8 R2, desc[UR36][R2.64] ;  /* 0x0000002402027981 */ /* 0x000ea4000c1e1100 */
[----:B--2---:R-:W-:Y:S01]  /*19c0*/  I2FP.F32.U32 R22, R2 ;  /* 0x0000000200167245 */ /* 0x004fe20000201000 */
[----:B------:R-:W-:Y:S06]  /*19d0*/  BRA `(.L_x_5945) ;  /* 0x0000000c002c7947 */ /* 0x000fec0003800000 */
.L_x_5942:
[----:B------:R-:W-:-:S13]  /*19e0*/  ISETP.NE.AND P0, PT, R4, 0x2, PT ;  /* 0x000000020400780c */ /* 0x000fda0003f05270 */
[----:B------:R-:W-:Y:S05]  /*19f0*/  @!P0 BRA `(.L_x_5946) ;  /* 0x0000000000288947 */ /* 0x000fea0003800000 */
[----:B------:R-:W-:-:S13]  /*1a00*/  ISETP.NE.AND P0, PT, R4, 0x3, PT ;  /* 0x000000030400780c */ /* 0x000fda0003f05270 */
[----:B------:R-:W-:Y:S05]  /*1a10*/  @!P0 BRA `(.L_x_5947) ;  /* 0x0000000000148947 */ /* 0x000fea0003800000 */
[----:B------:R-:W-:-:S13]  /*1a20*/  ISETP.NE.AND P0, PT, R4, 0x4, PT ;  /* 0x000000040400780c */ /* 0x000fda0003f05270 */
[----:B------:R-:W-:Y:S05]  /*1a30*/  @P0 BRA `(.L_x_5944) ;  /* 0x0000000800b80947 */ /* 0x000fea0003800000 */
[----:B------:R-:W2:Y:S02]  /*1a40*/  LDG.E.64 R22, desc[UR36][R2.64] ;  /* 0x0000002402167981 */ /* 0x000ea4000c1e1b00 */
[----:B--2---:R4:W0:Y:S01]  /*1a50*/  I2F.S64 R22, R22 ;  /* 0x0000001600167312 */ /* 0x0048220000301400 */
[----:B------:R-:W-:Y:S05]  /*1a60*/  BRA `(.L_x_5945) ;  /* 0x0000000c00087947 */ /* 0x000fea0003800000 */
.L_x_5947:
[----:B------:R-:W2:Y:S02]  /*1a70*/  LDG.E R2, desc[UR36][R2.64] ;  /* 0x0000002402027981 */ /* 0x000ea4000c1e1900 */
[----:B--2---:R-:W-:Y:S01]  /*1a80*/  I2FP.F32.S32 R22, R2 ;  /* 0x0000000200167245 */ /* 0x004fe20000201400 */
[----:B------:R-:W-:Y:S06]  /*1a90*/  BRA `(.L_x_5945) ;  /* 0x0000000800fc7947 */ /* 0x000fec0003800000 */
.L_x_5946:
[----:B------:R-:W2:Y:S02]  /*1aa0*/  LDG.E.U16 R2, desc[UR36][R2.64] ;  /* 0x0000002402027981 */ /* 0x000ea4000c1e1500 */
[----:B--2---:R0:W1:Y:S01]  /*1ab0*/  I2F.S16 R22, R2 ;  /* 0x0000000200167306 */ /* 0x0040620000101400 */
[----:B------:R-:W-:Y:S05]  /*1ac0*/  BRA `(.L_x_5945) ;  /* 0x0000000800f07947 */ /* 0x000fea0003800000 */
.L_x_5941:
[----:B------:R-:W-:-:S13]  /*1ad0*/  ISETP.GT.AND P0, PT, R4, 0x6, PT ;  /* 0x000000060400780c */ /* 0x000fda0003f04270 */
[----:B------:R-:W-:Y:S05]  /*1ae0*/  @P0 BRA `(.L_x_5948) ;  /* 0x0000000000240947 */ /* 0x000fea0003800000 */
[----:B------:R-:W-:-:S13]  /*1af0*/  ISETP.NE.AND P0, PT, R4, 0x5, PT ;  /* 0x000000050400780c */ /* 0x000fda0003f05270 */
[----:B------:R-:W-:Y:S05]  /*1b00*/  @!P0 BRA `(.L_x_5949) ;  /* 0x0000000000108947 */ /* 0x000fea0003800000 */
[----:B------:R-:W-:-:S13]  /*1b10*/  ISETP.NE.AND P0, PT, R4, 0x6, PT ;  /* 0x000000060400780c */ /* 0x000fda0003f05270 */
[----:B------:R-:W-:Y:S05]  /*1b20*/  @P0 BRA `(.L_x_5944) ;  /* 0x00000008007c0947 */ /* 0x000fea0003800000 */
[----:B------:R2:W5:Y:S01]  /*1b30*/  LDG.E R22, desc[UR36][R2.64] ;  /* 0x0000002402167981 */ /* 0x000562000c1e1900 */
[----:B------:R-:W-:Y:S05]  /*1b40*/  BRA `(.L_x_5945) ;  /* 0x0000000800d07947 */ /* 0x000fea0003800000 */
.L_x_5949:
[----:B------:R-:W2:Y:S02]  /*1b50*/  LDG.E.U16 R2, desc[UR36][R2.64] ;  /* 0x0000002402027981 */ /* 0x000ea4000c1e1500 */
[----:B--2---:R-:W-:Y:S01]  /*1b60*/  HADD2.F32 R22, -RZ, R2.H0_H0 ;  /* 0x20000002ff167230 */ /* 0x004fe20000004100 */
[----:B------:R-:W-:Y:S06]  /*1b70*/  BRA `(.L_x_5945) ;  /* 0x0000000800c47947 */ /* 0x000fec0003800000 */
.L_x_5948:
[----:B------:R-:W-:-:S13]  /*1b80*/  ISETP.NE.AND P0, PT, R4, 0x7, PT ;  /* 0x000000070400780c */ /* 0x000fda0003f05270 */
[----:B------:R-:W-:Y:S05]  /*1b90*/  @!P0 BRA `(.L_x_5950) ;  /* 0x0000000000248947 */ /* 0x000fea0003800000 */
[----:B------:R-:W-:-:S13]  /*1ba0*/  ISETP.NE.AND P0, PT, R4, 0x8, PT ;  /* 0x000000080400780c */ /* 0x000fda0003f05270 */
[----:B------:R-:W-:Y:S05]  /*1bb0*/  @!P0 BRA `(.L_x_5951) ;  /* 0x0000000000108947 */ /* 0x000fea0003800000 */
[----:B------:R-:W-:-:S13]  /*1bc0*/  ISETP.NE.AND P0, PT, R4, 0x9, PT ;  /* 0x000000090400780c */ /* 0x000fda0003f05270 */
[----:B------:R-:W-:Y:S05]  /*1bd0*/  @P0 BRA `(.L_x_5944) ;  /* 0x0000000800500947 */ /* 0x000fea0003800000 */
[----:B------:R3:W5:Y:S01]  /*1be0*/  LDG.E R22, desc[UR36][R2.64] ;  /* 0x0000002402167981 */ /* 0x000762000c1e1900 */
[----:B------:R-:W-:Y:S05]  /*1bf0*/  BRA `(.L_x_5945) ;  /* 0x0000000800a47947 */ /* 0x000fea0003800000 */
.L_x_5951:
[----:B------:R-:W2:Y:S02]  /*1c00*/  LDG.E.U16 R2, desc[UR36][R2.64] ;  /* 0x0000002402027981 */ /* 0x000ea4000c1e1500 */
[----:B--2---:R-:W-:Y:S01]  /*1c10*/  HADD2.F32 R22, -RZ, R2.H0_H0 ;  /* 0x20000002ff167230 */ /* 0x004fe20000004100 */
[----:B------:R-:W-:Y:S06]  /*1c20*/  BRA `(.L_x_5945) ;  /* 0x0000000800987947 */ /* 0x000fec0003800000 */
.L_x_5950:
[----:B------:R-:W2:Y:S01]  /*1c30*/  LDG.E.64 R2, desc[UR36][R2.64] ;  /* 0x0000002402027981 */ /* 0x000ea2000c1e1b00 */
[----:B------:R-:W-:Y:S01]  /*1c40*/  UMOV UR4, 0xf0000000 ;  /* 0xf000000000047882 */ /* 0x000fe20000000000 */
[----:B------:R-:W-:Y:S01]  /*1c50*/  UMOV UR5, 0x380fffff ;  /* 0x380fffff00057882 */ /* 0x000fe20000000000 */
[----:B--2---:R-:W0:Y:S01]  /*1c60*/  F2F.F32.F64 R22, R2 ;  /* 0x0000000200167310 */ /* 0x004e220000301000 */
[----:B------:R-:W-:-:S14]  /*1c70*/  DSETP.GEU.AND P0, PT, |R2|, UR4, PT ;  /* 0x0000000402007e2a */ /* 0x000fdc000bf0e200 */
[----:B0-----:R-:W-:Y:S01]  /*1c80*/  @!P0 FMUL R22, R22, 1.175494350822287508e-38 ;  /* 0x0080000016168820 */ /* 0x001fe20000400000 */
[----:B------:R-:W-:Y:S06]  /*1c90*/  BRA `(.L_x_5945) ;  /* 0x00000008007c7947 */ /* 0x000fec0003800000 */
.L_x_5940:
        /* <DEDUP_REMOVED lines=10> */
[----:B------:R-:W-:Y:S01]  /*1d40*/  FSEL R22, RZ, 1, !P0 ;  /* 0x3f800000ff167808 */ /* 0x000fe20004000000 */
[----:B------:R-:W-:Y:S08]  /*1d50*/  BRA `(.L_x_5945) ;  /* 0x00000008004c7947 */ /* 0x000ff00003800000 */
.L_x_5954:
[----:B------:R-:W2:Y:S01]  /*1d60*/  LDG.E.64 R2, desc[UR36][R2.64] ;  /* 0x0000002402027981 */ /* 0x000ea2000c1e1b00 */
[----:B------:R-:W-:Y:S01]  /*1d70*/  UMOV UR4, 0xf0000000 ;  /* 0xf000000000047882 */ /* 0x000fe20000000000 */
[----:B------:R-:W-:Y:S01]  /*1d80*/  UMOV UR5, 0x380fffff ;  /* 0x380fffff00057882 */ /* 0x000fe20000000000 */
[----:B--2---:R-:W0:Y:S01]  /*1d90*/  F2F.F32.F64 R22, R2 ;  /* 0x0000000200167310 */ /* 0x004e220000301000 */
[----:B------:R-:W-:-:S14]  /*1da0*/  DSETP.GEU.AND P0, PT, |R2|, UR4, PT ;  /* 0x0000000402007e2a */ /* 0x000fdc000bf0e200 */
[----:B0-----:R-:W-:Y:S01]  /*1db0*/  @!P0 FMUL R22, R22, 1.175494350822287508e-38 ;  /* 0x0080000016168820 */ /* 0x001fe20000400000 */
[----:B------:R-:W-:Y:S06]  /*1dc0*/  BRA `(.L_x_5945) ;  /* 0x0000000800307947 */ /* 0x000fec0003800000 */
.L_x_5953:
        /* <DEDUP_REMOVED lines=26> */
.L_x_5956:
        /* <DEDUP_REMOVED lines=13> */
.L_x_5955:
[----:B------:R-:W2:Y:S02]  /*2040*/  LDG.E.U16 R2, desc[UR36][R2.64] ;  /* 0x0000002402027981 */ /* 0x000ea4000c1e1500 */
[----:B--2---:R-:W-:Y:S01]  /*2050*/  IMAD.U32 R22, R2, 0x10000, RZ ;  /* 0x0001000002167824 */ /* 0x004fe200078e00ff */
[----:B------:R-:W-:Y:S06]  /*2060*/  BRA `(.L_x_5945) ;  /* 0x0000000400887947 */ /* 0x000fec0003800000 */
.L_x_5952:
        /* <DEDUP_REMOVED lines=9> */
[----:B--2---:R-:W-:Y:S01]  /*2100*/  I2FP.F32.U32 R22, R2 ;  /* 0x0000000200167245 */ /* 0x004fe20000201000 */
[----:B------:R-:W-:Y:S06]  /*2110*/  BRA `(.L_x_5945) ;  /* 0x00000004005c7947 */ /* 0x000fec0003800000 */
.L_x_5959:
[----:B------:R-:W2:Y:S01]  /*2120*/  LDG.E.U8 R2, desc[UR36][R2.64] ;  /* 0x0000002402027981 */ /* 0x000ea2000c1e1100 */
        /* <DEDUP_REMOVED lines=19> */
.L_x_5961:
[----:B------:R-:W-:Y:S05]  /*2260*/  BSYNC B0 ;  /* 0x0000000000007941 */ /* 0x000fea0003800000 */
.L_x_5960:
[----:B------:R-:W-:Y:S01]  /*2270*/  IMAD.SHL.U32 R2, R2, 0x100000, RZ ;  /* 0x0010000002027824 */ /* 0x000fe200078e00ff */
[----:B------:R-:W-:-:S04]  /*2280*/  LEA R3, R0, 0x3b800000, 0x17 ;  /* 0x3b80000000037811 */ /* 0x000fc800078eb8ff */
[----:B------:R-:W-:Y:S01]  /*2290*/  LOP3.LUT R22, R3, R2, R22, 0xfe, !PT ;  /* 0x0000000203167212 */ /* 0x000fe200078efe16 */
[----:B------:R-:W-:Y:S06]  /*22a0*/  BRA `(.L_x_5945) ;  /* 0x0000000000f87947 */ /* 0x000fec0003800000 */
.L_x_5958:
        /* <DEDUP_REMOVED lines=20> */
.L_x_5963:
[----:B------:R-:W-:Y:S05]  /*23f0*/  BSYNC B0 ;  /* 0x0000000000007941 */ /* 0x000fea0003800000 */
.L_x_5962:
[----:B------:R-:W-:Y:S01]  /*2400*/  IMAD.SHL.U32 R2, R2, 0x200000, RZ ;  /* 0x0020000002027824 */ /* 0x000fe200078e00ff */
[----:B------:R-:W-:-:S04]  /*2410*/  LEA R3, R0, 0x37800000, 0x17 ;  /* 0x3780000000037811 */ /* 0x000fc800078eb8ff */
[----:B------:R-:W-:Y:S01]  /*2420*/  LOP3.LUT R22, R3, R2, R22, 0xfe, !PT ;  /* 0x0000000203167212 */ /* 0x000fe200078efe16 */
[----:B------:R-:W-:Y:S06]  /*2430*/  BRA `(.L_x_5945) ;  /* 0x0000000000947947 */ /* 0x000fec0003800000 */
.L_x_5957:
[----:B------:R-:W-:-:S13]  /*2440*/  ISETP.NE.AND P0, PT, R4, 0x1c, PT ;  /* 0x0000001c0400780c */ /* 0x000fda0003f05270 */
[----:B------:R-:W-:Y:S05]  /*2450*/  @!P0 BRA `(.L_x_5964) ;  /* 0x0000000000848947 */ /* 0x000fea0003800000 */
[----:B------:R-:W-:-:S13]  /*2460*/  ISETP.NE.AND P0, PT, R4, 0x1d, PT ;  /* 0x0000001d0400780c */ /* 0x000fda0003f05270 */
[----:B------:R-:W-:Y:S05]  /*2470*/  @!P0 BRA `(.L_x_5965) ;  /* 0x0000000000708947 */ /* 0x000fea0003800000 */
[----:B------:R-:W-:-:S13]  /*2480*/  ISETP.NE.AND P0, PT, R4, 0x2c, PT ;  /* 0x0000002c0400780c */ /* 0x000fda0003f05270 */
[----:B------:R-:W-:Y:S05]  /*2490*/  @P0 BRA `(.L_x_5944) ;  /* 0x0000000000200947 */ /* 0x000fea0003800000 */
[----:B------:R-:W2:Y:S01]  /*24a0*/  LDG.E.U8 R2, desc[UR36][R2.64] ;  /* 0x0000002402027981 */ /* 0x000ea2000c1e1100 */
[----:B------:R-:W-:Y:S01]  /*24b0*/  IMAD.MOV.U32 R22, RZ, RZ, 0x400000 ;  /* 0x00400000ff167424 */ /* 0x000fe200078e00ff */
[----:B--2---:R-:W-:-:S13]  /*24c0*/  ISETP.NE.AND P0, PT, R2, RZ, PT ;  /* 0x000000ff0200720c */ /* 0x004fda0003f05270 */
[----:B------:R-:W-:Y:S05]  /*24d0*/  @!P0 BRA `(.L_x_5945) ;  /* 0x00000000006c8947 */ /* 0x000fea0003800000 */
[----:B------:R-:W-:-:S13]  /*24e0*/  ISETP.NE.AND P0, PT, R2, 0xff, PT ;  /* 0x000000ff0200780c */ /* 0x000fda0003f05270 */
[----:B------:R-:W-:Y:S02]  /*24f0*/  @!P0 IMAD.MOV.U32 R22, RZ, RZ, 0x7f800001 ;  /* 0x7f800001ff168424 */ /* 0x000fe400078e00ff */
[----:B------:R-:W-:Y:S01]  /*2500*/  @P0 IMAD.SHL.U32 R22, R2, 0x800000, RZ ;  /* 0x0080000002160824 */ /* 0x000fe200078e00ff */
[----:B------:R-:W-:Y:S06]  /*2510*/  BRA `(.L_x_5945) ;  /* 0x00000000005c7947 */ /* 0x000fec0003800000 */
.L_x_5944:
        /* <DEDUP_REMOVED lines=16> */
.L_x_5966:
[----:B------:R-:W-:Y:S01]  /*2620*/  IMAD.MOV.U32 R22, RZ, RZ, RZ ;  /* 0x000000ffff167224 */ /* 0x000fe200078e00ff */
[----:B------:R-:W-:Y:S06]  /*2630*/  BRA `(.L_x_5945) ;  /* 0x0000000000147947 */ /* 0x000fec0003800000 */
.L_x_5965:
[----:B------:R-:W2:Y:S02]  /*2640*/  LDG.E.64 R22, desc[UR36][R2.64] ;  /* 0x0000002402167981 */ /* 0x000ea4000c1e1b00 */
[----:B--2---:R0:W1:Y:S01]  /*2650*/  I2F.U64 R22, R22 ;  /* 0x0000001600167312 */ /* 0x0040620000301000 */
[----:B------:R-:W-:Y:S05]  /*2660*/  BRA `(.L_x_5945) ;  /* 0x0000000000087947 */ /* 0x000fea0003800000 */
.L_x_5964:
[----:B------:R-:W2:Y:S02]  /*2670*/  LDG.E R2, desc[UR36][R2.64] ;  /* 0x0000002402027981 */ /* 0x000ea4000c1e1900 */
[----:B--2---:R-:W-:-:S07]  /*2680*/  I2FP.F32.U32 R22, R2 ;  /* 0x0000000200167245 */ /* 0x004fce0000201000 */
.L_x_5945:
[----:B------:R-:W-:Y:S05]  /*2690*/  BSYNC B6 ;  /* 0x0000000000067941 */ /* 0x000fea0003800000 */
.L_x_5939:
[----:B------:R-:W4:Y:S01]  /*26a0*/  LDC.U8 R4, c[0x0][0x50a] ;  /* 0x00014280ff047b82 */ /* 0x000f220000000000 */
[----:B------:R-:W-:Y:S02]  /*26b0*/  ULDC.64 UR4, c[0x0][0x4e8] ;  /* 0x00013a0000047ab9 */ /* 0x000fe40000000a00 */
[----:B0-23--:R-:W-:-:S05]  /*26c0*/  IADD3 R2, P1, R25, UR4, RZ ;  /* 0x0000000419027c10 */ /* 0x00dfca000ff3e0ff */
[----:B------:R-:W-:Y:S01]  /*26d0*/  IMAD.X R3, RZ, RZ, UR5, P1 ;  /* 0x00000005ff037e24 */ /* 0x000fe200088e06ff */
[----:B----4-:R-:W-:-:S04]  /*26e0*/  PRMT R0, R4, 0x9910, RZ ;  /* 0x0000991004007816 */ /* 0x010fc800000000ff */
        /* <DEDUP_REMOVED lines=14> */
.L_x_5970:
[----:B------:R-:W2:Y:S02]  /*27d0*/  LDG.E.U8 R2, desc[UR36][R2.64] ;  /* 0x0000002402027981 */ /* 0x000ea4000c1e1100 */
[----:B--2---:R-:W-:-:S04]  /*27e0*/  ISETP.NE.AND P0, PT, R2, RZ, PT ;  /* 0x000000ff0200720c */ /* 0x004fc80003f05270 */
[----:B------:R-:W-:Y:S01]  /*27f0*/  P2R R23, PR, RZ, 0x1 ;  /* 0x00000001ff177803 */ /* 0x000fe20000000000 */
[----:B------:R-:W-:Y:S08]  /*2800*/  BRA `(.L_x_5972) ;  /* 0x0000000c00c47947 */ /* 0x000ff00003800000 */
.L_x_5969:
        /* <DEDUP_REMOVED lines=11> */
.L_x_5974:
[----:B------:R-:W2:Y:S02]  /*28c0*/  LDG.E R2, desc[UR36][R2.64] ;  /* 0x0000002402027981 */ /* 0x000ea4000c1e1900 */
[----:B--2---:R-:W-:-:S04]  /*28d0*/  ISETP.NE.AND P0, PT, R2, RZ, PT ;  /* 0x000000ff0200720c */ /* 0x004fc80003f05270 */
[----:B------:R-:W-:Y:S01]  /*28e0*/  P2R R23, PR, RZ, 0x1 ;  /* 0x00000001ff177803 */ /* 0x000fe20000000000 */
[----:B------:R-:W-:Y:S08]  /*28f0*/  BRA `(.L_x_5972) ;  /* 0x0000000c00887947 */ /* 0x000ff00003800000 */
.L_x_5973:
[----:B------:R-:W2:Y:S02]  /*2900*/  LDG.E.U16 R2, desc[UR36][R2.64] ;  /* 0x0000002402027981 */ /* 0x000ea4000c1e1500 */
[----:B--2---:R-:W-:-:S04]  /*2910*/  ISETP.NE.AND P0, PT, R2, RZ, PT ;  /* 0x000000ff0200720c */ /* 0x004fc80003f05270 */
[----:B------:R-:W-:Y:S01]  /*2920*/  P2R R23, PR, RZ, 0x1 ;  /* 0x00000001ff177803 */ /* 0x000fe20000000000 */
[----:B------:R-:W-:Y:S08]  /*2930*/  BRA `(.L_x_5972) ;  /* 0x0000000c00787947 */ /* 0x000ff00003800000 */
.L_x_5968:
        /* <DEDUP_REMOVED lines=10> */
.L_x_5976:
[----:B------:R-:W2:Y:S02]  /*29e0*/  LDG.E.U16 R0, desc[UR36][R2.64] ;  /* 0x0000002402007981 */ /* 0x000ea4000c1e1500 */
[----:B--2---:R-:W-:-:S05]  /*29f0*/  HADD2.F32 R0, -RZ, R0.H0_H0 ;  /* 0x20000000ff007230 */ /* 0x004fca0000004100 */
[----:B------:R-:W-:-:S04]  /*2a00*/  FSETP.NEU.FTZ.AND P0, PT, R0, RZ, PT ;  /* 0x000000ff0000720b */ /* 0x000fc80003f1d000 */
[----:B------:R-:W-:Y:S01]  /*2a10*/  P2R R23, PR, RZ, 0x1 ;  /* 0x00000001ff177803 */ /* 0x000fe20000000000 */
[----:B------:R-:W-:Y:S08]  /*2a20*/  BRA `(.L_x_5972) ;  /* 0x0000000c003c7947 */ /* 0x000ff00003800000 */
.L_x_5975:
        /* <DEDUP_REMOVED lines=12> */
.L_x_5978:
        /* <DEDUP_REMOVED lines=11> */
.L_x_5977:
[----:B------:R-:W2:Y:S02]  /*2ba0*/  LDG.E.64 R2, desc[UR36][R2.64] ;  /* 0x0000002402027981 */ /* 0x000ea4000c1e1b00 */
[----:B--2---:R-:W-:-:S06]  /*2bb0*/  DSETP.NEU.AND P0, PT, R2, RZ, PT ;  /* 0x000000ff0200722a */ /* 0x004fcc0003f0d000 */
[----:B------:R-:W-:Y:S01]  /*2bc0*/  P2R R23, PR, RZ, 0x1 ;  /* 0x00000001ff177803 */ /* 0x000fe20000000000 */
[----:B------:R-:W-:Y:S07]  /*2bd0*/  BRA `(.L_x_5972) ;  /* 0x0000000800d07947 */ /* 0x000fee0003800000 */
.L_x_5967:
        /* <DEDUP_REMOVED lines=12> */
.L_x_5981:
[----:B------:R-:W2:Y:S02]  /*2ca0*/  LDG.E.128 R4, desc[UR36][R2.64] ;  /* 0x0000002402047981 */ /* 0x000ea4000c1e1d00 */
[----:B--2---:R-:W-:-:S06]  /*2cb0*/  DSETP.NEU.AND P0, PT, R6, RZ, PT ;  /* 0x000000ff0600722a */ /* 0x004fcc0003f0d000 */
[----:B------:R-:W-:-:S06]  /*2cc0*/  DSETP.NEU.OR P0, PT, R4, RZ, P0 ;  /* 0x000000ff0400722a */ /* 0x000fcc000070d400 */
[----:B------:R-:W-:Y:S01]  /*2cd0*/  P2R R23, PR, RZ, 0x1 ;  /* 0x00000001ff177803 */ /* 0x000fe20000000000 */
[----:B------:R-:W-:Y:S07]  /*2ce0*/  BRA `(.L_x_5972) ;  /* 0x00000008008c7947 */ /* 0x000fee0003800000 */
.L_x_5980:
        /* <DEDUP_REMOVED lines=28> */
.L_x_5983:
        /* <DEDUP_REMOVED lines=15> */
.L_x_5982:
[----:B------:R-:W2:Y:S02]  /*2fa0*/  LDG.E.U16 R0, desc[UR36][R2.64] ;  /* 0x0000002402007981 */ /* 0x000ea4000c1e1500 */
[----:B--2---:R-:W-:-:S05]  /*2fb0*/  IMAD.U32 R0, R0, 0x10000, RZ ;  /* 0x0001000000007824 */ /* 0x004fca00078e00ff */
[----:B------:R-:W-:-:S04]  /*2fc0*/  FSETP.NEU.FTZ.AND P0, PT, R0, RZ, PT ;  /* 0x000000ff0000720b */ /* 0x000fc80003f1d000 */
[----:B------:R-:W-:Y:S01]  /*2fd0*/  P2R R23, PR, RZ, 0x1 ;  /* 0x00000001ff177803 */ /* 0x000fe20000000000 */
[----:B------:R-:W-:Y:S08]  /*2fe0*/  BRA `(.L_x_5972) ;  /* 0x0000000400cc7947 */ /* 0x000ff00003800000 */
.L_x_5979:
        /* <DEDUP_REMOVED lines=12> */
.L_x_5986:
        /* <DEDUP_REMOVED lines=21> */
.L_x_5990:
[----:B------:R-:W-:Y:S05]  /*3200*/  BSYNC B1 ;  /* 0x0000000000017941 */ /* 0x000fea0003800000 */
.L_x_5989:
[----:B------:R-:W-:Y:S01]  /*3210*/  LEA R3, R0, 0x3b800000, 0x17 ;  /* 0x3b80000000037811 */ /* 0x000fe200078eb8ff */
[----:B------:R-:W-:-:S05]  /*3220*/  IMAD.SHL.U32 R0, R2, 0x100000, RZ ;  /* 0x0010000002007824 */ /* 0x000fca00078e00ff */
[----:B------:R-:W-:-:S07]  /*3230*/  LOP3.LUT R0, R3, R0, R4, 0xfe, !PT ;  /* 0x0000000003007212 */ /* 0x000fce00078efe04 */
.L_x_5988:
[----:B------:R-:W-:Y:S05]  /*3240*/  BSYNC B0 ;  /* 0x0000000000007941 */ /* 0x000fea0003800000 */
.L_x_5987:
[----:B------:R-:W-:-:S04]  /*3250*/  FSETP.NEU.FTZ.AND P0, PT, R0, RZ, PT ;  /* 0x000000ff0000720b */ /* 0x000fc80003f1d000 */
[----:B------:R-:W-:Y:S01]  /*3260*/  P2R R23, PR, RZ, 0x1 ;  /* 0x00000001ff177803 */ /* 0x000fe20000000000 */
[----:B------:R-:W-:Y:S08]  /*3270*/  BRA `(.L_x_5972) ;  /* 0x0000000400287947 */ /* 0x000ff00003800000 */
.L_x_5985:
        /* <DEDUP_REMOVED lines=21> */
.L_x_5994:
[----:B------:R-:W-:Y:S05]  /*33d0*/  BSYNC B1 ;  /* 0x0000000000017941 */ /* 0x000fea0003800000 */
.L_x_5993:
[----:B------:R-:W-:Y:S01]  /*33e0*/  LEA R3, R0, 0x37800000, 0x17 ;  /* 0x3780000000037811 */ /* 0x000fe200078eb8ff */
[----:B------:R-:W-:-:S05]  /*33f0*/  IMAD.SHL.U32 R0, R2, 0x200000, RZ ;  /* 0x0020000002007824 */ /* 0x000fca00078e00ff */
[----:B------:R-:W-:-:S07]  /*3400*/  LOP3.LUT R0, R3, R0, R4, 0xfe, !PT ;  /* 0x0000000003007212 */ /* 0x000fce00078efe04 */
.L_x_5992:
[----:B------:R-:W-:Y:S05]  /*3410*/  BSYNC B0 ;  /* 0x0000000000007941 */ /* 0x000fea0003800000 */
.L_x_5991:
[----:B------:R-:W-:-:S04]  /*3420*/  FSETP.NEU.FTZ.AND P0, PT, R0, RZ, PT ;  /* 0x000000ff0000720b */ /* 0x000fc80003f1d000 */
[----:B------:R-:W-:Y:S01]  /*3430*/  P2R R23, PR, RZ, 0x1 ;  /* 0x00000001ff177803 */ /* 0x000fe20000000000 */
[----:B------:R-:W-:Y:S08]  /*3440*/  BRA `(.L_x_5972) ;  /* 0x0000000000b47947 */ /* 0x000ff00003800000 */
.L_x_5984:
        /* <DEDUP_REMOVED lines=14> */
.L_x_5998:
[----:B------:R-:W-:Y:S05]  /*3530*/  BSYNC B0 ;  /* 0x0000000000007941 */ /* 0x000fea0003800000 */
.L_x_5997:
[----:B------:R-:W-:-:S04]  /*3540*/  FSETP.NEU.FTZ.AND P0, PT, R0, RZ, PT ;  /* 0x000000ff0000720b */ /* 0x000fc80003f1d000 */
[----:B------:R-:W-:Y:S01]  /*3550*/  P2R R23, PR, RZ, 0x1 ;  /* 0x00000001ff177803 */ /* 0x000fe20000000000 */
[----:B------:R-:W-:Y:S08]  /*3560*/  BRA `(.L_x_5972) ;  /* 0x00000000006c7947 */ /* 0x000ff00003800000 */
.L_x_5971:
        /* <DEDUP_REMOVED lines=16> */
.L_x_5999:
[----:B------:R-:W-:-:S04]  /*3670*/  PLOP3.LUT P0, PT, PT, PT, PT, 0x8, 0x0 ;  /* 0x000000000000781c */ /* 0x000fc80003f0e170 */
[----:B------:R-:W-:Y:S01]  /*3680*/  P2R R23, PR, RZ, 0x1 ;  /* 0x00000001ff177803 */ /* 0x000fe20000000000 */
[----:B------:R-:W-:Y:S08]  /*3690*/  BRA `(.L_x_5972) ;  /* 0x0000000000207947 */ /* 0x000ff00003800000 */
.L_x_5996:
[----:B------:R-:W2:Y:S02]  /*36a0*/  LDG.E.64 R2, desc[UR36][R2.64] ;  /* 0x0000002402027981 */ /* 0x000ea4000c1e1b00 */
[----:B--2---:R-:W-:-:S04]  /*36b0*/  ISETP.NE.U32.AND P0, PT, R2, RZ, PT ;  /* 0x000000ff0200720c */ /* 0x004fc80003f05070 */
[----:B------:R-:W-:-:S04]  /*36c0*/  ISETP.NE.AND.EX P0, PT, R3, RZ, PT, P0 ;  /* 0x000000ff0300720c */ /* 0x000fc80003f05300 */
[----:B------:R-:W-:Y:S01]  /*36d0*/  P2R R23, PR, RZ, 0x1 ;  /* 0x00000001ff177803 */ /* 0x000fe20000000000 */
[----:B------:R-:W-:Y:S08]  /*36e0*/  BRA `(.L_x_5972) ;  /* 0x00000000000c7947 */ /* 0x000ff00003800000 */
.L_x_5995:
[----:B------:R-:W2:Y:S02]  /*36f0*/  LDG.E R2, desc[UR36][R2.64] ;  /* 0x0000002402027981 */ /* 0x000ea4000c1e1900 */
[----:B--2---:R-:W-:-:S04]  /*3700*/  ISETP.NE.AND P0, PT, R2, RZ, PT ;  /* 0x000000ff0200720c */ /* 0x004fc80003f05270 */
[----:B------:R-:W-:-:S09]  /*3710*/  P2R R23, PR, RZ, 0x1 ;  /* 0x00000001ff177803 */ /* 0x000fd20000000000 */
.L_x_5972:
        /* <DEDUP_REMOVED lines=18> */
.L_x_6003:
[----:B------:R0:W5:Y:S01]  /*3840*/  LDG.E.U8 R2, desc[UR36][R24.64] ;  /* 0x0000002418027981 */ /* 0x000162000c1e1100 */
[----:B------:R-:W-:Y:S01]  /*3850*/  IMAD.MOV.U32 R3, RZ, RZ, RZ ;  /* 0x000000ffff037224 */ /* 0x000fe200078e00ff */
[----:B------:R-:W-:Y:S06]  /*3860*/  BRA `(.L_x_6005) ;  /* 0x0000000c00487947 */ /* 0x000fec0003800000 */
.L_x_6002:
        /* <DEDUP_REMOVED lines=8> */
.L_x_6007:
[----:B------:R-:W2:Y:S02]  /*38f0*/  LDG.E R2, desc[UR36][R24.64] ;  /* 0x0000002418027981 */ /* 0x000ea4000c1e1900 */
[----:B--2---:R-:W-:Y:S01]  /*3900*/  SHF.R.S32.HI R3, RZ, 0x1f, R2 ;  /* 0x0000001fff037819 */ /* 0x004fe20000011402 */
[----:B------:R-:W-:Y:S06]  /*3910*/  BRA `(.L_x_6005) ;  /* 0x0000000c001c7947 */ /* 0x000fec0003800000 */
.L_x_6006:
[----:B------:R-:W2:Y:S02]  /*3920*/  LDG.E.S16 R2, desc[UR36][R24.64] ;  /* 0x0000002418027981 */ /* 0x000ea4000c1e1700 */
[----:B--2---:R-:W-:Y:S01]  /*3930*/  SHF.R.S32.HI R3, RZ, 0x1f, R2 ;  /* 0x0000001fff037819 */ /* 0x004fe20000011402 */
[----:B------:R-:W-:Y:S06]  /*3940*/  BRA `(.L_x_6005) ;  /* 0x0000000c00107947 */ /* 0x000fec0003800000 */
.L_x_6001:
        /* <DEDUP_REMOVED lines=9> */
.L_x_6009:
[----:B------:R-:W2:Y:S02]  /*39e0*/  LDG.E.U16 R24, desc[UR36][R24.64] ;  /* 0x0000002418187981 */ /* 0x000ea4000c1e1500 */
[----:B--2---:R-:W-:-:S06]  /*39f0*/  HADD2.F32 R2, -RZ, R24.H0_H0 ;  /* 0x20000018ff027230 */ /* 0x004fcc0000004100 */
[----:B------:R-:W0:Y:S01]  /*3a00*/  F2I.S64.TRUNC R2, R2 ;  /* 0x0000000200027311 */ /* 0x000e22000020d900 */
[----:B------:R-:W-:Y:S05]  /*3a10*/  BRA `(.L_x_6005) ;  /* 0x0000000800dc7947 */ /* 0x000fea0003800000 */
.L_x_6008:
        /* <DEDUP_REMOVED lines=9> */
.L_x_6011:
[----:B------:R-:W2:Y:S02]  /*3ab0*/  LDG.E.U16 R24, desc[UR36][R24.64] ;  /* 0x0000002418187981 */ /* 0x000ea4000c1e1500 */
[----:B--2---:R-:W-:-:S06]  /*3ac0*/  HADD2.F32 R2, -RZ, R24.H0_H0 ;  /* 0x20000018ff027230 */ /* 0x004fcc0000004100 */
[----:B------:R-:W0:Y:S01]  /*3ad0*/  F2I.S64.TRUNC R2, R2 ;  /* 0x0000000200027311 */ /* 0x000e22000020d900 */
[----:B------:R-:W-:Y:S05]  /*3ae0*/  BRA `(.L_x_6005) ;  /* 0x0000000800a87947 */ /* 0x000fea0003800000 */
.L_x_6010:
[----:B------:R-:W2:Y:S02]  /*3af0*/  LDG.E.64 R2, desc[UR36][R24.64] ;  /* 0x0000002418027981 */ /* 0x000ea4000c1e1b00 */
[----:B--2---:R-:W0:Y:S01]  /*3b00*/  F2I.S64.F64.TRUNC R2, R2 ;  /* 0x0000000200027311 */ /* 0x004e22000030d900 */
[----:B------:R-:W-:Y:S05]  /*3b10*/  BRA `(.L_x_6005) ;  /* 0x00000008009c7947 */ /* 0x000fea0003800000 */
.L_x_6000:
        /* <DEDUP_REMOVED lines=13> */
.L_x_6014:
[----:B------:R-:W2:Y:S02]  /*3bf0*/  LDG.E.64 R2, desc[UR36][R24.64] ;  /* 0x0000002418027981 */ /* 0x000ea4000c1e1b00 */
[----:B--2---:R-:W4:Y:S01]  /*3c00*/  F2I.S64.F64.TRUNC R2, R2 ;  /* 0x0000000200027311 */ /* 0x004f22000030d900 */
[----:B------:R-:W-:Y:S05]  /*3c10*/  BRA `(.L_x_6005) ;  /* 0x00000008005c7947 */ /* 0x000fea0003800000 */
.L_x_6013:
        /* <DEDUP_REMOVED lines=27> */
.L_x_6016:
        /* <DEDUP_REMOVED lines=14> */
.L_x_6015:
[----:B------:R-:W2:Y:S02]  /*3eb0*/  LDG.E.U16 R2, desc[UR36][R24.64] ;  /* 0x0000002418027981 */ /* 0x000ea4000c1e1500 */
[----:B--2---:R-:W-:-:S06]  /*3ec0*/  IMAD.U32 R2, R2, 0x10000, RZ ;  /* 0x0001000002027824 */ /* 0x004fcc00078e00ff */
[----:B------:R-:W3:Y:S01]  /*3ed0*/  F2I.S64.TRUNC R2, R2 ;  /* 0x0000000200027311 */ /* 0x000ee2000020d900 */
[----:B------:R-:W-:Y:S05]  /*3ee0*/  BRA `(.L_x_6005) ;  /* 0x0000000400a87947 */ /* 0x000fea0003800000 */
.L_x_6012:
        /* <DEDUP_REMOVED lines=11> */
.L_x_6019:
        /* <DEDUP_REMOVED lines=21> */
.L_x_6023:
[----:B------:R-:W-:Y:S05]  /*40f0*/  BSYNC B1 ;  /* 0x0000000000017941 */ /* 0x000fea0003800000 */
.L_x_6022:
[----:B------:R-:W-:Y:S01]  /*4100*/  IMAD.SHL.U32 R2, R2, 0x100000, RZ ;  /* 0x0010000002027824 */ /* 0x000fe200078e00ff */
[----:B------:R-:W-:-:S04]  /*4110*/  LEA R3, R0, 0x3b800000, 0x17 ;  /* 0x3b80000000037811 */ /* 0x000fc800078eb8ff */
[----:B------:R-:W-:-:S07]  /*4120*/  LOP3.LUT R2, R3, R2, R4, 0xfe, !PT ;  /* 0x0000000203027212 */ /* 0x000fce00078efe04 */
.L_x_6021:
[----:B------:R-:W-:Y:S05]  /*4130*/  BSYNC B0 ;  /* 0x0000000000007941 */ /* 0x000fea0003800000 */
.L_x_6020:
[----:B------:R-:W0:Y:S01]  /*4140*/  F2I.S64.TRUNC R2, R2 ;  /* 0x0000000200027311 */ /* 0x000e22000020d900 */
[----:B------:R-:W-:Y:S05]  /*4150*/  BRA `(.L_x_6005) ;  /* 0x00000004000c7947 */ /* 0x000fea0003800000 */
.L_x_6018:
        /* <DEDUP_REMOVED lines=21> */
.L_x_6027:
[----:B------:R-:W-:Y:S05]  /*42b0*/  BSYNC B1 ;  /* 0x0000000000017941 */ /* 0x000fea0003800000 */
.L_x_6026:
[----:B------:R-:W-:Y:S01]  /*42c0*/  IMAD.SHL.U32 R2, R2, 0x200000, RZ ;  /* 0x0020000002027824 */ /* 0x000fe200078e00ff */
[----:B------:R-:W-:-:S04]  /*42d0*/  LEA R3, R0, 0x37800000, 0x17 ;  /* 0x3780000000037811 */ /* 0x000fc800078eb8ff */
[----:B------:R-:W-:-:S07]  /*42e0*/  LOP3.LUT R2, R3, R2, R4, 0xfe, !PT ;  /* 0x0000000203027212 */ /* 0x000fce00078efe04 */
.L_x_6025:
[----:B------:R-:W-:Y:S05]  /*42f0*/  BSYNC B0 ;  /* 0x0000000000007941 */ /* 0x000fea0003800000 */
.L_x_6024:
[----:B------:R-:W0:Y:S01]  /*4300*/  F2I.S64.TRUNC R2, R2 ;  /* 0x0000000200027311 */ /* 0x000e22000020d900 */
[----:B------:R-:W-:Y:S05]  /*4310*/  BRA `(.L_x_6005) ;  /* 0x00000000009c7947 */ /* 0x000fea0003800000 */
.L_x_6017:
        /* <DEDUP_REMOVED lines=14> */
.L_x_6031:
[----:B------:R-:W-:Y:S05]  /*4400*/  BSYNC B0 ;  /* 0x0000000000007941 */ /* 0x000fea0003800000 */
.L_x_6030:
[----:B------:R-:W0:Y:S01]  /*4410*/  F2I.S64.TRUNC R2, R2 ;  /* 0x0000000200027311 */ /* 0x000e22000020d900 */
[----:B------:R-:W-:Y:S05]  /*4420*/  BRA `(.L_x_6005) ;  /* 0x0000000000587947 */ /* 0x000fea0003800000 */
.L_x_6004:
        /* <DEDUP_REMOVED lines=16> */
.L_x_6032:
[----:B------:R-:W-:Y:S01]  /*4530*/  CS2R R2, SRZ ;  /* 0x0000000000027805 */ /* 0x000fe2000001ff00 */
[----:B------:R-:W-:Y:S06]  /*4540*/  BRA `(.L_x_6005) ;  /* 0x0000000000107947 */ /* 0x000fec0003800000 */
.L_x_6029:
[----:B------:R0:W5:Y:S01]  /*4550*/  LDG.E.64 R2, desc[UR36][R24.64] ;  /* 0x0000002418027981 */ /* 0x000162000c1e1b00 */
[----:B------:R-:W-:Y:S05]  /*4560*/  BRA `(.L_x_6005) ;  /* 0x0000000000087947 */ /* 0x000fea0003800000 */
.L_x_6028:
[----:B------:R0:W5:Y:S01]  /*4570*/  LDG.E R2, desc[UR36][R24.64] ;  /* 0x0000002418027981 */ /* 0x000162000c1e1900 */
[----:B------:R-:W-:-:S07]  /*4580*/  IMAD.MOV.U32 R3, RZ, RZ, RZ ;  /* 0x000000ffff037224 */ /* 0x000fce00078e00ff */
.L_x_6005:
        /* <DEDUP_REMOVED lines=9> */
[----:B------:R1:W5:Y:S04]  /*4620*/  LDG.E R22, desc[UR36][R22.64] ;  /* 0x0000002416167981 */ /* 0x000368000c1e1900 */
.L_x_6034:
[----:B------:R-:W-:Y:S05]  /*4630*/  BSYNC B0 ;  /* 0x0000000000007941 */ /* 0x000fea0003800000 */
.L_x_6033:
        /* <DEDUP_REMOVED lines=9> */
[----:B0-2345:R-:W0:Y:S02]  /*46d0*/  F2I.FTZ.TRUNC.NTZ R3, R22 ;  /* 0x0000001600037305 */ /* 0x03de24000021f100 */
[----:B0-----:R0:W-:Y:S01]  /*46e0*/  STG.E.U8 desc[UR36][R16.64], R3 ;  /* 0x0000000310007986 */ /* 0x0011e2000c101124 */
[----:B------:R-:W-:Y:S05]  /*46f0*/  BRA `(.L_x_6040) ;  /* 0x0000000c00507947 */ /* 0x000fea0003800000 */
.L_x_6038:
[----:B-1---5:R-:W0:Y:S02]  /*4700*/  F2I.S64.TRUNC R22, R22 ;  /* 0x0000001600167311 */ /* 0x022e24000020d900 */
[----:B0-234-:R-:W-:-:S05]  /*4710*/  IMAD.MOV.U32 R3, RZ, RZ, R22 ;  /* 0x000000ffff037224 */ /* 0x01dfca00078e0016 */
[----:B------:R0:W-:Y:S01]  /*4720*/  STG.E.U8 desc[UR36][R16.64], R3 ;  /* 0x0000000310007986 */ /* 0x0001e2000c101124 */
[----:B------:R-:W-:Y:S05]  /*4730*/  BRA `(.L_x_6040) ;  /* 0x0000000c00407947 */ /* 0x000fea0003800000 */
.L_x_6037:
[----:B------:R-:W-:-:S13]  /*4740*/  ISETP.NE.AND P0, PT, R0, 0x2, PT ;  /* 0x000000020000780c */ /* 0x000fda0003f05270 */
[----:B------:R-:W-:Y:S05]  /*4750*/  @!P0 BRA `(.L_x_6041) ;  /* 0x0000000000288947 */ /* 0x000fea0003800000 */
[----:B------:R-:W-:-:S13]  /*4760*/  ISETP.NE.AND P0, PT, R0, 0x3, PT ;  /* 0x000000030000780c */ /* 0x000fda0003f05270 */
[----:B------:R-:W-:Y:S05]  /*4770*/  @!P0 BRA `(.L_x_6042) ;  /* 0x0000000000148947 */ /* 0x000fea0003800000 */
[----:B------:R-:W-:-:S13]  /*4780*/  ISETP.NE.AND P0, PT, R0, 0x4, PT ;  /* 0x000000040000780c */ /* 0x000fda0003f05270 */
[----:B------:R-:W-:Y:S05]  /*4790*/  @P0 BRA `(.L_x_6039) ;  /* 0x0000000800d00947 */ /* 0x000fea0003800000 */
[----:B-1---5:R-:W1:Y:S02]  /*47a0*/  F2I.S64.TRUNC R22, R22 ;  /* 0x0000001600167311 */ /* 0x022e64000020d900 */
[----:B-1----:R1:W-:Y:S01]  /*47b0*/  STG.E.64 desc[UR36][R16.64], R22 ;  /* 0x0000001610007986 */ /* 0x0023e2000c101b24 */
[----:B------:R-:W-:Y:S05]  /*47c0*/  BRA `(.L_x_6040) ;  /* 0x0000000c001c7947 */ /* 0x000fea0003800000 */
.L_x_6042:
[----:B0-2345:R-:W0:Y:S02]  /*47d0*/  F2I.FTZ.TRUNC.NTZ R3, R22 ;  /* 0x0000001600037305 */ /* 0x03de24000021f100 */
[----:B0-----:R0:W-:Y:S01]  /*47e0*/  STG.E desc[UR36][R16.64], R3 ;  /* 0x0000000310007986 */ /* 0x0011e2000c101924 */
[----:B------:R-:W-:Y:S05]  /*47f0*/  BRA `(.L_x_6040) ;  /* 0x0000000c00107947 */ /* 0x000fea0003800000 */
.L_x_6041:
[----:B0-2345:R-:W0:Y:S02]  /*4800*/  F2I.FTZ.TRUNC.NTZ R3, R22 ;  /* 0x0000001600037305 */ /* 0x03de24000021f100 */
[----:B0-----:R0:W-:Y:S01]  /*4810*/  STG.E.U16 desc[UR36][R16.64], R3 ;  /* 0x0000000310007986 */ /* 0x0011e2000c101524 */
[----:B------:R-:W-:Y:S05]  /*4820*/  BRA `(.L_x_6040) ;  /* 0x0000000c00047947 */ /* 0x000fea0003800000 */
.L_x_6036:
        /* <DEDUP_REMOVED lines=8> */
.L_x_6044:
[----:B-----5:R-:W-:-:S05]  /*48b0*/  F2FP.F16.F32.PACK_AB R22, RZ, R22 ;  /* 0x00000016ff16723e */ /* 0x020fca00000000ff */
[----:B------:R0:W-:Y:S01]  /*48c0*/  STG.E.U16 desc[UR36][R16.64], R22 ;  /* 0x0000001610007986 */ /* 0x0001e2000c101524 */
[----:B------:R-:W-:Y:S05]  /*48d0*/  BRA `(.L_x_6040) ;  /* 0x0000000800d87947 */ /* 0x000fea0003800000 */
.L_x_6043:
[----:B------:R-:W-:-:S13]  /*48e0*/  ISETP.NE.AND P0, PT, R0, 0x7, PT ;  /* 0x000000070000780c */ /* 0x000fda0003f05270 */
[----:B------:R-:W-:Y:S05]  /*48f0*/  @!P0 BRA `(.L_x_6045) ;  /* 0x00000000002c8947 */ /* 0x000fea0003800000 */
[----:B------:R-:W-:-:S13]  /*4900*/  ISETP.NE.AND P0, PT, R0, 0x8, PT ;  /* 0x000000080000780c */ /* 0x000fda0003f05270 */
[----:B------:R-:W-:Y:S05]  /*4910*/  @!P0 BRA `(.L_x_6046) ;  /* 0x0000000000148947 */ /* 0x000fea0003800000 */
[----:B------:R-:W-:-:S13]  /*4920*/  ISETP.NE.AND P0, PT, R0, 0x9, PT ;  /* 0x000000090000780c */ /* 0x000fda0003f05270 */
[----:B------:R-:W-:Y:S05]  /*4930*/  @P0 BRA `(.L_x_6039) ;  /* 0x0000000800680947 */ /* 0x000fea0003800000 */
[----:B-1----:R-:W-:-:S05]  /*4940*/  IMAD.MOV.U32 R23, RZ, RZ, RZ ;  /* 0x000000ffff177224 */ /* 0x002fca00078e00ff */
[----:B-----5:R1:W-:Y:S01]  /*4950*/  STG.E.64 desc[UR36][R16.64], R22 ;  /* 0x0000001610007986 */ /* 0x0203e2000c101b24 */
[----:B------:R-:W-:Y:S05]  /*4960*/  BRA `(.L_x_6040) ;  /* 0x0000000800b47947 */ /* 0x000fea0003800000 */
.L_x_6046:
[----:B0-2345:R-:W-:-:S04]  /*4970*/  F2FP.F16.F32.PACK_AB R3, RZ, R22 ;  /* 0x00000016ff03723e */ /* 0x03dfc800000000ff */
[----:B------:R-:W-:-:S05]  /*4980*/  PRMT R3, R3, 0x5410, RZ ;  /* 0x0000541003037816 */ /* 0x000fca00000000ff */
[----:B------:R0:W-:Y:S01]  /*4990*/  STG.E desc[UR36][R16.64], R3 ;  /* 0x0000000310007986 */ /* 0x0001e2000c101924 */
[----:B------:R-:W-:Y:S05]  /*49a0*/  BRA `(.L_x_6040) ;  /* 0x0000000800a47947 */ /* 0x000fea0003800000 */
.L_x_6045:
[----:B0-2345:R-:W-:-:S06]  /*49b0*/  FMUL.FTZ R2, R22, 1 ;  /* 0x3f80000016027820 */ /* 0x03dfcc0000410000 */
[----:B------:R-:W0:Y:S02]  /*49c0*/  F2F.F64.F32 R2, R2 ;  /* 0x0000000200027310 */ /* 0x000e240000201800 */
[----:B0-----:R0:W-:Y:S01]  /*49d0*/  STG.E.64 desc[UR36][R16.64], R2 ;  /* 0x0000000210007986 */ /* 0x0011e2000c101b24 */
[----:B------:R-:W-:Y:S05]  /*49e0*/  BRA `(.L_x_6040) ;  /* 0x0000000800947947 */ /* 0x000fea0003800000 */
.L_x_6035:
        /* <DEDUP_REMOVED lines=8> */
[----:B-----5:R-:W-:-:S04]  /*4a70*/  FSETP.NEU.FTZ.AND P0, PT, R22, RZ, PT ;  /* 0x000000ff1600720b */ /* 0x020fc80003f1d000 */
[----:B0-234-:R-:W-:-:S05]  /*4a80*/  SEL R3, RZ, 0x1, !P0 ;  /* 0x00000001ff037807 */ /* 0x01dfca0004000000 */
[----:B------:R0:W-:Y:S01]  /*4a90*/  STG.E.U8 desc[UR36][R16.64], R3 ;  /* 0x0000000310007986 */ /* 0x0001e2000c101124 */
[----:B------:R-:W-:Y:S05]  /*4aa0*/  BRA `(.L_x_6040) ;  /* 0x0000000800647947 */ /* 0x000fea0003800000 */
.L_x_6049:
[----:B-----5:R-:W-:Y:S01]  /*4ab0*/  FMUL.FTZ R4, R22, 1 ;  /* 0x3f80000016047820 */ /* 0x020fe20000410000 */
[----:B------:R-:W-:-:S05]  /*4ac0*/  CS2R R6, SRZ ;  /* 0x0000000000067805 */ /* 0x000fca000001ff00 */
[----:B------:R-:W0:Y:S02]  /*4ad0*/  F2F.F64.F32 R4, R4 ;  /* 0x0000000400047310 */ /* 0x000e240000201800 */
[----:B0-----:R0:W-:Y:S01]  /*4ae0*/  STG.E.128 desc[UR36][R16.64], R4 ;  /* 0x0000000410007986 */ /* 0x0011e2000c101d24 */
[----:B------:R-:W-:Y:S05]  /*4af0*/  BRA `(.L_x_6040) ;  /* 0x0000000800507947 */ /* 0x000fea0003800000 */
.L_x_6048:
[----:B------:R-:W-:-:S13]  /*4b00*/  ISETP.NE.AND P0, PT, R0, 0xf, PT ;  /* 0x0000000f0000780c */ /* 0x000fda0003f05270 */
[----:B------:R-:W-:Y:S05]  /*4b10*/  @!P0 BRA `(.L_x_6050) ;  /* 0x0000000000ac8947 */ /* 0x000fea0003800000 */
[----:B------:R-:W-:-:S13]  /*4b20*/  ISETP.NE.AND P0, PT, R0, 0x17, PT ;  /* 0x000000170000780c */ /* 0x000fda0003f05270 */
[----:B------:R-:W-:Y:S05]  /*4b30*/  @!P0 BRA `(.L_x_6051) ;  /* 0x0000000000508947 */ /* 0x000fea0003800000 */
[----:B------:R-:W-:-:S13]  /*4b40*/  ISETP.NE.AND P0, PT, R0, 0x18, PT ;  /* 0x000000180000780c */ /* 0x000fda0003f05270 */
[----:B------:R-:W-:Y:S05]  /*4b50*/  @P0 BRA `(.L_x_6039) ;  /* 0x0000000400e00947 */ /* 0x000fea0003800000 */
[C---:B0-2345:R-:W-:Y:S01]  /*4b60*/  LOP3.LUT R2, R22.reuse, 0x7fffffff, RZ, 0xc0, !PT ;  /* 0x7fffffff16027812 */ /* 0x07dfe200078ec0ff */
        /* <DEDUP_REMOVED lines=13> */
.L_x_6053:
[----:B------:R-:W-:Y:S05]  /*4c40*/  BSYNC B0 ;  /* 0x0000000000007941 */ /* 0x000fea0003800000 */
.L_x_6052:
[----:B------:R-:W-:-:S05]  /*4c50*/  LOP3.LUT R5, R0, R5, RZ, 0xfc, !PT ;  /* 0x0000000500057212 */ /* 0x000fca00078efcff */
[----:B------:R2:W-:Y:S01]  /*4c60*/  STG.E.U8 desc[UR36][R16.64], R5 ;  /* 0x0000000510007986 */ /* 0x0005e2000c101124 */
[----:B------:R-:W-:Y:S05]  /*4c70*/  BRA `(.L_x_6040) ;  /* 0x0000000400f07947 */ /* 0x000fea0003800000 */
.L_x_6051:
[----:B0-2345:R-:W-:Y:S01]  /*4c80*/  LOP3.LUT R2, R22, 0x7fffffff, RZ, 0xc0, !PT ;  /* 0x7fffffff16027812 */ /* 0x03dfe200078ec0ff */
        /* <DEDUP_REMOVED lines=11> */
.L_x_6055:
[----:B------:R-:W-:Y:S01]  /*4d40*/  IMAD.MOV.U32 R0, RZ, RZ, 0x7f ;  /* 0x0000007fff007424 */ /* 0x000fe200078e00ff */
[----:B------:R-:W-:-:S04]  /*4d50*/  ISETP.GT.U32.AND P0, PT, R2, 0x7f800000, PT ;  /* 0x7f8000000200780c */ /* 0x000fc80003f04070 */
[----:B------:R-:W-:-:S09]  /*4d60*/  SEL R0, R0, 0x7c, P0 ;  /* 0x0000007c00007807 */ /* 0x000fd20000000000 */
.L_x_6056:
[----:B------:R-:W-:Y:S05]  /*4d70*/  BSYNC B0 ;  /* 0x0000000000007941 */ /* 0x000fea0003800000 */
.L_x_6054:
[----:B------:R-:W-:-:S04]  /*4d80*/  LOP3.LUT R22, R22, 0x80000000, RZ, 0xc0, !PT ;  /* 0x8000000016167812 */ /* 0x000fc800078ec0ff */
[----:B------:R-:W-:-:S04]  /*4d90*/  SHF.R.U32.HI R3, RZ, 0x18, R22 ;  /* 0x00000018ff037819 */ /* 0x000fc80000011616 */
[----:B------:R-:W-:-:S05]  /*4da0*/  LOP3.LUT R3, R0, R3, RZ, 0xfc, !PT ;  /* 0x0000000300037212 */ /* 0x000fca00078efcff */
[----:B------:R0:W-:Y:S01]  /*4db0*/  STG.E.U8 desc[UR36][R16.64], R3 ;  /* 0x0000000310007986 */ /* 0x0001e2000c101124 */
[----:B------:R-:W-:Y:S05]  /*4dc0*/  BRA `(.L_x_6040) ;  /* 0x00000004009c7947 */ /* 0x000fea0003800000 */
.L_x_6050:
[----:B-----5:R-:W-:-:S05]  /*4dd0*/  F2FP.BF16.F32.PACK_AB R22, RZ, R22 ;  /* 0x00000016ff16723e */ /* 0x020fca00000010ff */
[----:B------:R0:W-:Y:S01]  /*4de0*/  STG.E.U16 desc[UR36][R16.64], R22 ;  /* 0x0000001610007986 */ /* 0x0001e2000c101524 */
[----:B------:R-:W-:Y:S05]  /*4df0*/  BRA `(.L_x_6040) ;  /* 0x0000000400907947 */ /* 0x000fea0003800000 */
.L_x_6047:
        /* <DEDUP_REMOVED lines=8> */
[----:B0-2345:R-:W0:Y:S02]  /*4e80*/  F2I.FTZ.U32.TRUNC.NTZ R3, R22 ;  /* 0x0000001600037305 */ /* 0x03de24000021f000 */
[----:B0-----:R0:W-:Y:S01]  /*4e90*/  STG.E.U16 desc[UR36][R16.64], R3 ;  /* 0x0000000310007986 */ /* 0x0011e2000c101524 */
[----:B------:R-:W-:Y:S05]  /*4ea0*/  BRA `(.L_x_6040) ;  /* 0x0000000400647947 */ /* 0x000fea0003800000 */
.L_x_6059:
[----:B0-2345:R-:W-:Y:S01]  /*4eb0*/  LOP3.LUT R2, R22, 0x7fffffff, RZ, 0xc0, !PT ;  /* 0x7fffffff16027812 */ /* 0x03dfe200078ec0ff */
        /* <DEDUP_REMOVED lines=15> */
.L_x_6062:
[----:B------:R-:W-:-:S04]  /*4fb0*/  LOP3.LUT R22, R22, 0x80000000, RZ, 0xc0, !PT ;  /* 0x8000000016167812 */ /* 0x000fc800078ec0ff */
[----:B------:R-:W-:-:S04]  /*4fc0*/  SHF.R.U32.HI R3, RZ, 0x18, R22 ;  /* 0x00000018ff037819 */ /* 0x000fc80000011616 */
[----:B------:R-:W-:-:S04]  /*4fd0*/  LOP3.LUT R0, R0, R3, RZ, 0xfc, !PT ;  /* 0x0000000300007212 */ /* 0x000fc800078efcff */
[----:B------:R-:W-:-:S07]  /*4fe0*/  PRMT R8, R0, 0x7610, R8 ;  /* 0x0000761000087816 */ /* 0x000fce0000000008 */
.L_x_6061:
[----:B------:R-:W-:Y:S05]  /*4ff0*/  BSYNC B0 ;  /* 0x0000000000007941 */ /* 0x000fea0003800000 */
.L_x_6060:
[----:B------:R0:W-:Y:S01]  /*5000*/  STG.E.U8 desc[UR36][R16.64], R8 ;  /* 0x0000000810007986 */ /* 0x0001e2000c101124 */
[----:B------:R-:W-:Y:S05]  /*5010*/  BRA `(.L_x_6040) ;  /* 0x0000000400087947 */ /* 0x000fea0003800000 */
.L_x_6058:
        /* <DEDUP_REMOVED lines=16> */
.L_x_6065:
[----:B------:R-:W-:-:S04]  /*5120*/  LOP3.LUT R22, R22, 0x80000000, RZ, 0xc0, !PT ;  /* 0x8000000016167812 */ /* 0x000fc800078ec0ff */
[----:B------:R-:W-:-:S04]  /*5130*/  SHF.R.U32.HI R3, RZ, 0x18, R22 ;  /* 0x00000018ff037819 */ /* 0x000fc80000011616 */
[----:B------:R-:W-:-:S04]  /*5140*/  LOP3.LUT R0, R0, R3, RZ, 0xfc, !PT ;  /* 0x0000000300007212 */ /* 0x000fc800078efcff */
[----:B------:R-:W-:-:S07]  /*5150*/  PRMT R8, R0, 0x7610, R8 ;  /* 0x0000761000087816 */ /* 0x000fce0000000008 */
.L_x_6064:
[----:B------:R-:W-:Y:S05]  /*5160*/  BSYNC B0 ;  /* 0x0000000000007941 */ /* 0x000fea0003800000 */
.L_x_6063:
[----:B------:R0:W-:Y:S01]  /*5170*/  STG.E.U8 desc[UR36][R16.64], R8 ;  /* 0x0000000810007986 */ /* 0x0001e2000c101124 */
[----:B------:R-:W-:Y:S05]  /*5180*/  BRA `(.L_x_6040) ;  /* 0x0000000000ac7947 */ /* 0x000fea0003800000 */
.L_x_6057:
[----:B------:R-:W-:-:S13]  /*5190*/  ISETP.NE.AND P0, PT, R0, 0x1c, PT ;  /* 0x0000001c0000780c */ /* 0x000fda0003f05270 */
[----:B------:R-:W-:Y:S05]  /*51a0*/  @!P0 BRA `(.L_x_6066) ;  /* 0x00000000009c8947 */ /* 0x000fea0003800000 */
[----:B------:R-:W-:-:S13]  /*51b0*/  ISETP.NE.AND P0, PT, R0, 0x1d, PT ;  /* 0x0000001d0000780c */ /* 0x000fda0003f05270 */
[----:B------:R-:W-:Y:S05]  /*51c0*/  @!P0 BRA `(.L_x_6067) ;  /* 0x0000000000888947 */ /* 0x000fea0003800000 */
[----:B------:R-:W-:-:S13]  /*51d0*/  ISETP.NE.AND P0, PT, R0, 0x2c, PT ;  /* 0x0000002c0000780c */ /* 0x000fda0003f05270 */
[----:B------:R-:W-:Y:S05]  /*51e0*/  @P0 BRA `(.L_x_6039) ;  /* 0x00000000003c0947 */ /* 0x000fea0003800000 */
[----:B0-2345:R-:W-:-:S04]  /*51f0*/  SHF.R.U32.HI R2, RZ, 0x17, R22 ;  /* 0x00000017ff027819 */ /* 0x03dfc80000011616 */
        /* <DEDUP_REMOVED lines=14> */
.L_x_6039:
[----:B0-2345:R-:W-:Y:S01]  /*52e0*/  MOV R2, 0x0 ;  /* 0x0000000000027802 */ /* 0x03dfe20000000f00 */
        /* <DEDUP_REMOVED lines=15> */
.L_x_6068:
[----:B------:R-:W-:Y:S05]  /*53e0*/  BRA `(.L_x_6040) ;  /* 0x0000000000147947 */ /* 0x000fea0003800000 */
.L_x_6067:
[----:B-1---5:R-:W1:Y:S02]  /*53f0*/  F2I.U64.TRUNC R22, R22 ;  /* 0x0000001600167311 */ /* 0x022e64000020d800 */
[----:B-1----:R1:W-:Y:S01]  /*5400*/  STG.E.64 desc[UR36][R16.64], R22 ;  /* 0x0000001610007986 */ /* 0x0023e2000c101b24 */
[----:B------:R-:W-:Y:S05]  /*5410*/  BRA `(.L_x_6040) ;  /* 0x0000000000087947 */ /* 0x000fea0003800000 */
.L_x_6066:
[----:B0-2345:R-:W0:Y:S02]  /*5420*/  F2I.FTZ.U32.TRUNC.NTZ R3, R22 ;  /* 0x0000001600037305 */ /* 0x03de24000021f000 */
[----:B0-----:R0:W-:Y:S02]  /*5430*/  STG.E desc[UR36][R16.64], R3 ;  /* 0x0000000310007986 */ /* 0x0011e4000c101924 */
.L_x_6040:
[----:B------:R-:W-:-:S04]  /*5440*/  IMAD R18, R19, 0x200, R18 ;  /* 0x0000020013127824 */ /* 0x000fc800078e0212 */
[----:B-1----:R-:W-:-:S07]  /*5450*/  VIADD R23, R18, 0x80 ;  /* 0x0000008012177836 */ /* 0x002fce0000000000 */
.L_x_5937:
[----:B------:R-:W-:Y:S05]  /*5460*/  BSYNC B7 ;  /* 0x0000000000077941 */ /* 0x000fea0003800000 */
.L_x_5936:
        /* <DEDUP_REMOVED lines=8> */
[----:B--2---:R-:W-:Y:S01]  /*54f0*/  IMAD.MOV.U32 R16, RZ, RZ, RZ ;  /* 0x000000ffff107224 */ /* 0x004fe200078e00ff */
[----:B0-----:R-:W-:-:S13]  /*5500*/  ISETP.NE.AND P0, PT, R6, RZ, PT ;  /* 0x000000ff0600720c */ /* 0x001fda0003f05270 */
        /* <DEDUP_REMOVED lines=374> */
.L_x_6071:
[----:B------:R-:W0:Y:S01]  /*6c70*/  LDC.U8 R5, c[0x0][0x509] ;  /* 0x00014240ff057b82 */ /* 0x000e220000000000 */
[----:B------:R-:W-:Y:S01]  /*6c80*/  ULDC.64 UR4, c[0x0][0x4d8] ;  /* 0x0001360000047ab9 */ /* 0x000fe20000000a00 */
[----:B------:R-:W-:Y:S01]  /*6c90*/  ULDC.64 UR6, c[0x0][0x4e0] ;  /* 0x0001380000067ab9 */ /* 0x000fe20000000a00 */
[----:B------:R-:W-:Y:S01]  /*6ca0*/  IADD3 R16, P0, R16, UR4, RZ ;  /* 0x0000000410107c10 */ /* 0x000fe2000ff1e0ff */
[----:B------:R-:W-:Y:S01]  /*6cb0*/  BSSY B6, `(.L_x_6072) ;  /* 0x00000e0000067945 */ /* 0x000fe20003800000 */
        /* <DEDUP_REMOVED lines=17> */
.L_x_6076:
[----:B------:R-:W2:Y:S02]  /*6dd0*/  LDG.E.U8 R2, desc[UR36][R2.64] ;  /* 0x0000002402027981 */ /* 0x000ea4000c1e1100 */
[----:B--2---:R-:W-:Y:S01]  /*6de0*/  I2FP.F32.U32 R18, R2 ;  /* 0x0000000200127245 */ /* 0x004fe20000201000 */
[----:B------:R-:W-:Y:S06]  /*6df0*/  BRA `(.L_x_6078) ;  /* 0x0000000c002c7947 */ /* 0x000fec0003800000 */
.L_x_6075:
        /* <DEDUP_REMOVED lines=9> */
.L_x_6080:
[----:B------:R-:W2:Y:S02]  /*6e90*/  LDG.E R2, desc[UR36][R2.64] ;  /* 0x0000002402027981 */ /* 0x000ea4000c1e1900 */
[----:B--2---:R-:W-:Y:S01]  /*6ea0*/  I2FP.F32.S32 R18, R2 ;  /* 0x0000000200127245 */ /* 0x004fe20000201400 */
[----:B------:R-:W-:Y:S06]  /*6eb0*/  BRA `(.L_x_6078) ;  /* 0x0000000800fc7947 */ /* 0x000fec0003800000 */
.L_x_6079:
[----:B------:R-:W2:Y:S02]  /*6ec0*/  LDG.E.U16 R2, desc[UR36][R2.64] ;  /* 0x0000002402027981 */ /* 0x000ea4000c1e1500 */
[----:B--2---:R2:W3:Y:S01]  /*6ed0*/  I2F.S16 R18, R2 ;  /* 0x0000000200127306 */ /* 0x0044e20000101400 */
[----:B------:R-:W-:Y:S05]  /*6ee0*/  BRA `(.L_x_6078) ;  /* 0x0000000800f07947 */ /* 0x000fea0003800000 */
.L_x_6074:
        /* <DEDUP_REMOVED lines=8> */
.L_x_6082:
[----:B------:R-:W2:Y:S02]  /*6f70*/  LDG.E.U16 R2, desc[UR36][R2.64] ;  /* 0x0000002402027981 */ /* 0x000ea4000c1e1500 */
[----:B--2---:R-:W-:Y:S01]  /*6f80*/  HADD2.F32 R18, -RZ, R2.H0_H0 ;  /* 0x20000002ff127230 */ /* 0x004fe20000004100 */
[----:B------:R-:W-:Y:S06]  /*6f90*/  BRA `(.L_x_6078) ;  /* 0x0000000800c47947 */ /* 0x000fec0003800000 */
.L_x_6081:
        /* <DEDUP_REMOVED lines=8> */
.L_x_6084:
[----:B------:R-:W2:Y:S02]  /*7020*/  LDG.E.U16 R2, desc[UR36][R2.64] ;  /* 0x0000002402027981 */ /* 0x000ea4000c1e1500 */
[----:B--2---:R-:W-:Y:S01]  /*7030*/  HADD2.F32 R18, -RZ, R2.H0_H0 ;  /* 0x20000002ff127230 */ /* 0x004fe20000004100 */
[----:B------:R-:W-:Y:S06]  /*7040*/  BRA `(.L_x_6078) ;  /* 0x0000000800987947 */ /* 0x000fec0003800000 */
.L_x_6083:
[----:B------:R-:W2:Y:S01]  /*7050*/  LDG.E.64 R2, desc[UR36][R2.64] ;  /* 0x0000002402027981 */ /* 0x000ea2000c1e1b00 */
[----:B------:R-:W-:Y:S01]  /*7060*/  UMOV UR4, 0xf0000000 ;  /* 0xf000000000047882 */ /* 0x000fe20000000000 */
[----:B------:R-:W-:Y:S01]  /*7070*/  UMOV UR5, 0x380fffff ;  /* 0x380fffff00057882 */ /* 0x000fe20000000000 */
[----:B--2---:R-:W0:Y:S01]  /*7080*/  F2F.F32.F64 R18, R2 ;  /* 0x0000000200127310 */ /* 0x004e220000301000 */
[----:B------:R-:W-:-:S14]  /*7090*/  DSETP.GEU.AND P0, PT, |R2|, UR4, PT ;  /* 0x0000000402007e2a */ /* 0x000fdc000bf0e200 */
[----:B0-----:R-:W-:Y:S01]  /*70a0*/  @!P0 FMUL R18, R18, 1.175494350822287508e-38 ;  /* 0x0080000012128820 */ /* 0x001fe20000400000 */
[----:B------:R-:W-:Y:S06]  /*70b0*/  BRA `(.L_x_6078) ;  /* 0x00000008007c7947 */ /* 0x000fec0003800000 */
.L_x_6073:
        /* <DEDUP_REMOVED lines=12> */
.L_x_6087:
[----:B------:R-:W2:Y:S01]  /*7180*/  LDG.E.64 R2, desc[UR36][R2.64] ;  /* 0x0000002402027981 */ /* 0x000ea2000c1e1b00 */
[----:B------:R-:W-:Y:S01]  /*7190*/  UMOV UR4, 0xf0000000 ;  /* 0xf000000000047882 */ /* 0x000fe20000000000 */
[----:B------:R-:W-:Y:S01]  /*71a0*/  UMOV UR5, 0x380fffff ;  /* 0x380fffff00057882 */ /* 0x000fe20000000000 */
[----:B--2---:R-:W0:Y:S01]  /*71b0*/  F2F.F32.F64 R18, R2 ;  /* 0x0000000200127310 */ /* 0x004e220000301000 */
[----:B------:R-:W-:-:S14]  /*71c0*/  DSETP.GEU.AND P0, PT, |R2|, UR4, PT ;  /* 0x0000000402007e2a */ /* 0x000fdc000bf0e200 */
[----:B0-----:R-:W-:Y:S01]  /*71d0*/  @!P0 FMUL R18, R18, 1.175494350822287508e-38 ;  /* 0x0080000012128820 */ /* 0x001fe20000400000 */
[----:B------:R-:W-:Y:S06]  /*71e0*/  BRA `(.L_x_6078) ;  /* 0x0000000800307947 */ /* 0x000fec0003800000 */
.L_x_6086:
        /* <DEDUP_REMOVED lines=26> */
.L_x_6089:
        /* <DEDUP_REMOVED lines=13> */
.L_x_6088:
[----:B------:R-:W2:Y:S02]  /*7460*/  LDG.E.U16 R2, desc[UR36][R2.64] ;  /* 0x0000002402027981 */ /* 0x000ea4000c1e1500 */
[----:B--2---:R-:W-:Y:S01]  /*7470*/  IMAD.U32 R18, R2, 0x10000, RZ ;  /* 0x0001000002127824 */ /* 0x004fe200078e00ff */
[----:B------:R-:W-:Y:S06]  /*7480*/  BRA `(.L_x_6078) ;  /* 0x0000000400887947 */ /* 0x000fec0003800000 */
.L_x_6085:
        /* <DEDUP_REMOVED lines=11> */
.L_x_6092:
        /* <DEDUP_REMOVED lines=20> */
.L_x_6094:
[----:B------:R-:W-:Y:S05]  /*7680*/  BSYNC B0 ;  /* 0x0000000000007941 */ /* 0x000fea0003800000 */
.L_x_6093:
[----:B------:R-:W-:Y:S01]  /*7690*/  IMAD.SHL.U32 R2, R2, 0x100000, RZ ;  /* 0x0010000002027824 */ /* 0x000fe200078e00ff */
[----:B------:R-:W-:-:S04]  /*76a0*/  LEA R3, R0, 0x3b800000, 0x17 ;  /* 0x3b80000000037811 */ /* 0x000fc800078eb8ff */
[----:B------:R-:W-:Y:S01]  /*76b0*/  LOP3.LUT R18, R3, R2, R18, 0xfe, !PT ;  /* 0x0000000203127212 */ /* 0x000fe200078efe12 */
[----:B------:R-:W-:Y:S06]  /*76c0*/  BRA `(.L_x_6078) ;  /* 0x0000000000f87947 */ /* 0x000fec0003800000 */
.L_x_6091:
        /* <DEDUP_REMOVED lines=20> */
.L_x_6096:
[----:B------:R-:W-:Y:S05]  /*7810*/  BSYNC B0 ;  /* 0x0000000000007941 */ /* 0x000fea0003800000 */
.L_x_6095:
[----:B------:R-:W-:Y:S01]  /*7820*/  IMAD.SHL.U32 R2, R2, 0x200000, RZ ;  /* 0x0020000002027824 */ /* 0x000fe200078e00ff */
[----:B------:R-:W-:-:S04]  /*7830*/  LEA R3, R0, 0x37800000, 0x17 ;  /* 0x3780000000037811 */ /* 0x000fc800078eb8ff */
[----:B------:R-:W-:Y:S01]  /*7840*/  LOP3.LUT R18, R3, R2, R18, 0xfe, !PT ;  /* 0x0000000203127212 */ /* 0x000fe200078efe12 */
[----:B------:R-:W-:Y:S06]  /*7850*/  BRA `(.L_x_6078) ;  /* 0x0000000000947947 */ /* 0x000fec0003800000 */
.L_x_6090:
        /* <DEDUP_REMOVED lines=14> */
.L_x_6077:
        /* <DEDUP_REMOVED lines=16> */
.L_x_6099:
[----:B------:R-:W-:Y:S01]  /*7a40*/  IMAD.MOV.U32 R18, RZ, RZ, RZ ;  /* 0x000000ffff127224 */ /* 0x000fe200078e00ff */
[----:B------:R-:W-:Y:S06]  /*7a50*/  BRA `(.L_x_6078) ;  /* 0x0000000000147947 */ /* 0x000fec0003800000 */
.L_x_6098:
[----:B------:R-:W2:Y:S02]  /*7a60*/  LDG.E.64 R2, desc[UR36][R2.64] ;  /* 0x0000002402027981 */ /* 0x000ea4000c1e1b00 */
[----:B--2---:R0:W1:Y:S01]  /*7a70*/  I2F.U64 R18, R2 ;  /* 0x0000000200127312 */ /* 0x0040620000301000 */
[----:B------:R-:W-:Y:S05]  /*7a80*/  BRA `(.L_x_6078) ;  /* 0x0000000000087947 */ /* 0x000fea0003800000 */
.L_x_6097:
[----:B------:R-:W2:Y:S02]  /*7a90*/  LDG.E R2, desc[UR36][R2.64] ;  /* 0x0000002402027981 */ /* 0x000ea4000c1e1900 */
[----:B--2---:R-:W-:-:S07]  /*7aa0*/  I2FP.F32.U32 R18, R2 ;  /* 0x0000000200127245 */ /* 0x004fce0000201000 */
.L_x_6078:
[----:B------:R-:W-:Y:S05]  /*7ab0*/  BSYNC B6 ;  /* 0x0000000000067941 */ /* 0x000fea0003800000 */
.L_x_6072:
        /* <DEDUP_REMOVED lines=19> */
.L_x_6103:
[----:B------:R-:W2:Y:S02]  /*7bf0*/  LDG.E.U8 R2, desc[UR36][R2.64] ;  /* 0x0000002402027981 */ /* 0x000ea4000c1e1100 */
[----:B--2---:R-:W-:-:S04]  /*7c00*/  ISETP.NE.AND P0, PT, R2, RZ, PT ;  /* 0x000000ff0200720c */ /* 0x004fc80003f05270 */
[----:B------:R-:W-:Y:S01]  /*7c10*/  P2R R22, PR, RZ, 0x1 ;  /* 0x00000001ff167803 */ /* 0x000fe20000000000 */
[----:B------:R-:W-:Y:S08]  /*7c20*/  BRA `(.L_x_6105) ;  /* 0x0000000c00c47947 */ /* 0x000ff00003800000 */
.L_x_6102:
        /* <DEDUP_REMOVED lines=11> */
.L_x_6107:
[----:B------:R-:W2:Y:S02]  /*7ce0*/  LDG.E R2, desc[UR36][R2.64] ;  /* 0x0000002402027981 */ /* 0x000ea4000c1e1900 */
[----:B--2---:R-:W-:-:S04]  /*7cf0*/  ISETP.NE.AND P0, PT, R2, RZ, PT ;  /* 0x000000ff0200720c */ /* 0x004fc80003f05270 */
[----:B------:R-:W-:Y:S01]  /*7d00*/  P2R R22, PR, RZ, 0x1 ;  /* 0x00000001ff167803 */ /* 0x000fe20000000000 */
[----:B------:R-:W-:Y:S08]  /*7d10*/  BRA `(.L_x_6105) ;  /* 0x0000000c00887947 */ /* 0x000ff00003800000 */
.L_x_6106:
[----:B------:R-:W2:Y:S02]  /*7d20*/  LDG.E.U16 R2, desc[UR36][R2.64] ;  /* 0x0000002402027981 */ /* 0x000ea4000c1e1500 */
[----:B--2---:R-:W-:-:S04]  /*7d30*/  ISETP.NE.AND P0, PT, R2, RZ, PT ;  /* 0x000000ff0200720c */ /* 0x004fc80003f05270 */
[----:B------:R-:W-:Y:S01]  /*7d40*/  P2R R22, PR, RZ, 0x1 ;  /* 0x00000001ff167803 */ /* 0x000fe20000000000 */
[----:B------:R-:W-:Y:S08]  /*7d50*/  BRA `(.L_x_6105) ;  /* 0x0000000c00787947 */ /* 0x000ff00003800000 */
.L_x_6101:
        /* <DEDUP_REMOVED lines=10> */
.L_x_6109:
[----:B------:R-:W2:Y:S02]  /*7e00*/  LDG.E.U16 R0, desc[UR36][R2.64] ;  /* 0x0000002402007981 */ /* 0x000ea4000c1e1500 */
[----:B--2---:R-:W-:-:S05]  /*7e10*/  HADD2.F32 R0, -RZ, R0.H0_H0 ;  /* 0x20000000ff007230 */ /* 0x004fca0000004100 */
[----:B------:R-:W-:-:S04]  /*7e20*/  FSETP.NEU.FTZ.AND P0, PT, R0, RZ, PT ;  /* 0x000000ff0000720b */ /* 0x000fc80003f1d000 */
[----:B------:R-:W-:Y:S01]  /*7e30*/  P2R R22, PR, RZ, 0x1 ;  /* 0x00000001ff167803 */ /* 0x000fe20000000000 */
[----:B------:R-:W-:Y:S08]  /*7e40*/  BRA `(.L_x_6105) ;  /* 0x0000000c003c7947 */ /* 0x000ff00003800000 */
.L_x_6108:
        /* <DEDUP_REMOVED lines=12> */
.L_x_6111:
        /* <DEDUP_REMOVED lines=11> */
.L_x_6110:
[----:B------:R-:W2:Y:S02]  /*7fc0*/  LDG.E.64 R2, desc[UR36][R2.64] ;  /* 0x0000002402027981 */ /* 0x000ea4000c1e1b00 */
[----:B--2---:R-:W-:-:S06]  /*7fd0*/  DSETP.NEU.AND P0, PT, R2, RZ, PT ;  /* 0x000000ff0200722a */ /* 0x004fcc0003f0d000 */
[----:B------:R-:W-:Y:S01]  /*7fe0*/  P2R R22, PR, RZ, 0x1 ;  /* 0x00000001ff167803 */ /* 0x000fe20000000000 */
[----:B------:R-:W-:Y:S07]  /*7ff0*/  BRA `(.L_x_6105) ;  /* 0x0000000800d07947 */ /* 0x000fee0003800000 */
.L_x_6100:
        /* <DEDUP_REMOVED lines=12> */
.L_x_6114:
[----:B------:R-:W2:Y:S02]  /*80c0*/  LDG.E.128 R4, desc[UR36][R2.64] ;  /* 0x0000002402047981 */ /* 0x000ea4000c1e1d00 */
[----:B--2---:R-:W-:-:S06]  /*80d0*/  DSETP.NEU.AND P0, PT, R6, RZ, PT ;  /* 0x000000ff0600722a */ /* 0x004fcc0003f0d000 */
[----:B------:R-:W-:-:S06]  /*80e0*/  DSETP.NEU.OR P0, PT, R4, RZ, P0 ;  /* 0x000000ff0400722a */ /* 0x000fcc000070d400 */
[----:B------:R-:W-:Y:S01]  /*80f0*/  P2R R22, PR, RZ, 0x1 ;  /* 0x00000001ff167803 */ /* 0x000fe20000000000 */
[----:B------:R-:W-:Y:S07]  /*8100*/  BRA `(.L_x_6105) ;  /* 0x00000008008c7947 */ /* 0x000fee0003800000 */
.L_x_6113:
        /* <DEDUP_REMOVED lines=28> */
.L_x_6116:
        /* <DEDUP_REMOVED lines=15> */
.L_x_6115:
[----:B------:R-:W2:Y:S02]  /*83c0*/  LDG.E.U16 R0, desc[UR36][R2.64] ;  /* 0x0000002402007981 */ /* 0x000ea4000c1e1500 */
[----:B--2---:R-:W-:-:S05]  /*83d0*/  IMAD.U32 R0, R0, 0x10000, RZ ;  /* 0x0001000000007824 */ /* 0x004fca00078e00ff */
[----:B------:R-:W-:-:S04]  /*83e0*/  FSETP.NEU.FTZ.AND P0, PT, R0, RZ, PT ;  /* 0x000000ff0000720b */ /* 0x000fc80003f1d000 */
[----:B------:R-:W-:Y:S01]  /*83f0*/  P2R R22, PR, RZ, 0x1 ;  /* 0x00000001ff167803 */ /* 0x000fe20000000000 */
[----:B------:R-:W-:Y:S08]  /*8400*/  BRA `(.L_x_6105) ;  /* 0x0000000400cc7947 */ /* 0x000ff00003800000 */
.L_x_6112:
        /* <DEDUP_REMOVED lines=12> */
.L_x_6119:
        /* <DEDUP_REMOVED lines=21> */
.L_x_6123:
[----:B------:R-:W-:Y:S05]  /*8620*/  BSYNC B1 ;  /* 0x0000000000017941 */ /* 0x000fea0003800000 */
.L_x_6122:
[----:B------:R-:W-:Y:S01]  /*8630*/  LEA R3, R0, 0x3b800000, 0x17 ;  /* 0x3b80000000037811 */ /* 0x000fe200078eb8ff */
[----:B------:R-:W-:-:S05]  /*8640*/  IMAD.SHL.U32 R0, R2, 0x100000, RZ ;  /* 0x0010000002007824 */ /* 0x000fca00078e00ff */
[----:B------:R-:W-:-:S07]  /*8650*/  LOP3.LUT R0, R3, R0, R4, 0xfe, !PT ;  /* 0x0000000003007212 */ /* 0x000fce00078efe04 */
.L_x_6121:
[----:B------:R-:W-:Y:S05]  /*8660*/  BSYNC B0 ;  /* 0x0000000000007941 */ /* 0x000fea0003800000 */
.L_x_6120:
[----:B------:R-:W-:-:S04]  /*8670*/  FSETP.NEU.FTZ.AND P0, PT, R0, RZ, PT ;  /* 0x000000ff0000720b */ /* 0x000fc80003f1d000 */
[----:B------:R-:W-:Y:S01]  /*8680*/  P2R R22, PR, RZ, 0x1 ;  /* 0x00000001ff167803 */ /* 0x000fe20000000000 */
[----:B------:R-:W-:Y:S08]  /*8690*/  BRA `(.L_x_6105) ;  /* 0x0000000400287947 */ /* 0x000ff00003800000 */
.L_x_6118:
        /* <DEDUP_REMOVED lines=21> */
.L_x_6127:
[----:B------:R-:W-:Y:S05]  /*87f0*/  BSYNC B1 ;  /* 0x0000000000017941 */ /* 0x000fea0003800000 */
.L_x_6126:
[----:B------:R-:W-:Y:S01]  /*8800*/  LEA R3, R0, 0x37800000, 0x17 ;  /* 0x3780000000037811 */ /* 0x000fe200078eb8ff */
[----:B------:R-:W-:-:S05]  /*8810*/  IMAD.SHL.U32 R0, R2, 0x200000, RZ ;  /* 0x0020000002007824 */ /* 0x000fca00078e00ff */
[----:B------:R-:W-:-:S07]  /*8820*/  LOP3.LUT R0, R3, R0, R4, 0xfe, !PT ;  /* 0x0000000003007212 */ /* 0x000fce00078efe04 */
.L_x_6125:
[----:B------:R-:W-:Y:S05]  /*8830*/  BSYNC B0 ;  /* 0x0000000000007941 */ /* 0x000fea0003800000 */
.L_x_6124:
[----:B------:R-:W-:-:S04]  /*8840*/  FSETP.NEU.FTZ.AND P0, PT, R0, RZ, PT ;  /* 0x000000ff0000720b */ /* 0x000fc80003f1d000 */
[----:B------:R-:W-:Y:S01]  /*8850*/  P2R R22, PR, RZ, 0x1 ;  /* 0x00000001ff167803 */ /* 0x000fe20000000000 */
[----:B------:R-:W-:Y:S08]  /*8860*/  BRA `(.L_x_6105) ;  /* 0x0000000000b47947 */ /* 0x000ff00003800000 */
.L_x_6117:
        /* <DEDUP_REMOVED lines=14> */
.L_x_6131:
[----:B------:R-:W-:Y:S05]  /*8950*/  BSYNC B0 ;  /* 0x0000000000007941 */ /* 0x000fea0003800000 */
.L_x_6130:
[----:B------:R-:W-:-:S04]  /*8960*/  FSETP.NEU.FTZ.AND P0, PT, R0, RZ, PT ;  /* 0x000000ff0000720b */ /* 0x000fc80003f1d000 */
[----:B------:R-:W-:Y:S01]  /*8970*/  P2R R22, PR, RZ, 0x1 ;  /* 0x00000001ff167803 */ /* 0x000fe20000000000 */
[----:B------:R-:W-:Y:S08]  /*8980*/  BRA `(.L_x_6105) ;  /* 0x00000000006c7947 */ /* 0x000ff00003800000 */
.L_x_6104:
        /* <DEDUP_REMOVED lines=16> */
.L_x_6132:
[----:B------:R-:W-:-:S04]  /*8a90*/  PLOP3.LUT P0, PT, PT, PT, PT, 0x8, 0x0 ;  /* 0x000000000000781c */ /* 0x000fc80003f0e170 */
[----:B------:R-:W-:Y:S01]  /*8aa0*/  P2R R22, PR, RZ, 0x1 ;  /* 0x00000001ff167803 */ /* 0x000fe20000000000 */
[----:B------:R-:W-:Y:S08]  /*8ab0*/  BRA `(.L_x_6105) ;  /* 0x0000000000207947 */ /* 0x000ff00003800000 */
.L_x_6129:
[----:B------:R-:W2:Y:S02]  /*8ac0*/  LDG.E.64 R2, desc[UR36][R2.64] ;  /* 0x0000002402027981 */ /* 0x000ea4000c1e1b00 */
[----:B--2---:R-:W-:-:S04]  /*8ad0*/  ISETP.NE.U32.AND P0, PT, R2, RZ, PT ;  /* 0x000000ff0200720c */ /* 0x004fc80003f05070 */
[----:B------:R-:W-:-:S04]  /*8ae0*/  ISETP.NE.AND.EX P0, PT, R3, RZ, PT, P0 ;  /* 0x000000ff0300720c */ /* 0x000fc80003f05300 */
[----:B------:R-:W-:Y:S01]  /*8af0*/  P2R R22, PR, RZ, 0x1 ;  /* 0x00000001ff167803 */ /* 0x000fe20000000000 */
[----:B------:R-:W-:Y:S08]  /*8b00*/  BRA `(.L_x_6105) ;  /* 0x00000000000c7947 */ /* 0x000ff00003800000 */
.L_x_6128:
[----:B------:R-:W2:Y:S02]  /*8b10*/  LDG.E R2, desc[UR36][R2.64] ;  /* 0x0000002402027981 */ /* 0x000ea4000c1e1900 */
[----:B--2---:R-:W-:-:S04]  /*8b20*/  ISETP.NE.AND P0, PT, R2, RZ, PT ;  /* 0x000000ff0200720c */ /* 0x004fc80003f05270 */
[----:B------:R-:W-:-:S09]  /*8b30*/  P2R R22, PR, RZ, 0x1 ;  /* 0x00000001ff167803 */ /* 0x000fd20000000000 */
.L_x_6105:
        /* <DEDUP_REMOVED lines=18> */
.L_x_6136:
[----:B------:R0:W5:Y:S01]  /*8c60*/  LDG.E.U8 R2, desc[UR36][R4.64] ;  /* 0x0000002404027981 */ /* 0x000162000c1e1100 */
[----:B------:R-:W-:Y:S01]  /*8c70*/  IMAD.MOV.U32 R3, RZ, RZ, RZ ;  /* 0x000000ffff037224 */ /* 0x000fe200078e00ff */
[----:B------:R-:W-:Y:S06]  /*8c80*/  BRA `(.L_x_6138) ;  /* 0x0000000c00487947 */ /* 0x000fec0003800000 */
.L_x_6135:
        /* <DEDUP_REMOVED lines=8> */
.L_x_6140:
[----:B------:R-:W2:Y:S02]  /*8d10*/  LDG.E R2, desc[UR36][R4.64] ;  /* 0x0000002404027981 */ /* 0x000ea4000c1e1900 */
[----:B--2---:R-:W-:Y:S01]  /*8d20*/  SHF.R.S32.HI R3, RZ, 0x1f, R2 ;  /* 0x0000001fff037819 */ /* 0x004fe20000011402 */
[----:B------:R-:W-:Y:S06]  /*8d30*/  BRA `(.L_x_6138) ;  /* 0x0000000c001c7947 */ /* 0x000fec0003800000 */
.L_x_6139:
[----:B------:R-:W2:Y:S02]  /*8d40*/  LDG.E.S16 R2, desc[UR36][R4.64] ;  /* 0x0000002404027981 */ /* 0x000ea4000c1e1700 */
[----:B--2---:R-:W-:Y:S01]  /*8d50*/  SHF.R.S32.HI R3, RZ, 0x1f, R2 ;  /* 0x0000001fff037819 */ /* 0x004fe20000011402 */
[----:B------:R-:W-:Y:S06]  /*8d60*/  BRA `(.L_x_6138) ;  /* 0x0000000c00107947 */ /* 0x000fec0003800000 */
.L_x_6134:
        /* <DEDUP_REMOVED lines=9> */
.L_x_6142:
[----:B------:R-:W2:Y:S02]  /*8e00*/  LDG.E.U16 R4, desc[UR36][R4.64] ;  /* 0x0000002404047981 */ /* 0x000ea4000c1e1500 */
[----:B--2---:R-:W-:-:S06]  /*8e10*/  HADD2.F32 R2, -RZ, R4.H0_H0 ;  /* 0x20000004ff027230 */ /* 0x004fcc0000004100 */
[----:B------:R-:W0:Y:S01]  /*8e20*/  F2I.S64.TRUNC R2, R2 ;  /* 0x0000000200027311 */ /* 0x000e22000020d900 */
[----:B------:R-:W-:Y:S05]  /*8e30*/  BRA `(.L_x_6138) ;  /* 0x0000000800dc7947 */ /* 0x000fea0003800000 */
.L_x_6141:
        /* <DEDUP_REMOVED lines=9> */
.L_x_6144:
[----:B------:R-:W2:Y:S02]  /*8ed0*/  LDG.E.U16 R4, desc[UR36][R4.64] ;  /* 0x0000002404047981 */ /* 0x000ea4000c1e1500 */
[----:B--2---:R-:W-:-:S06]  /*8ee0*/  HADD2.F32 R2, -RZ, R4.H0_H0 ;  /* 0x20000004ff027230 */ /* 0x004fcc0000004100 */
[----:B------:R-:W0:Y:S01]  /*8ef0*/  F2I.S64.TRUNC R2, R2 ;  /* 0x0000000200027311 */ /* 0x000e22000020d900 */
[----:B------:R-:W-:Y:S05]  /*8f00*/  BRA `(.L_x_6138) ;  /* 0x0000000800a87947 */ /* 0x000fea0003800000 */
.L_x_6143:
[----:B------:R-:W2:Y:S02]  /*8f10*/  LDG.E.64 R2, desc[UR36][R4.64] ;  /* 0x0000002404027981 */ /* 0x000ea4000c1e1b00 */
[----:B--2---:R-:W0:Y:S01]  /*8f20*/  F2I.S64.F64.TRUNC R2, R2 ;  /* 0x0000000200027311 */ /* 0x004e22000030d900 */
[----:B------:R-:W-:Y:S05]  /*8f30*/  BRA `(.L_x_6138) ;  /* 0x00000008009c7947 */ /* 0x000fea0003800000 */
.L_x_6133:
        /* <DEDUP_REMOVED lines=13> */
.L_x_6147:
[----:B------:R-:W2:Y:S02]  /*9010*/  LDG.E.64 R2, desc[UR36][R4.64] ;  /* 0x0000002404027981 */ /* 0x000ea4000c1e1b00 */
[----:B--2---:R-:W0:Y:S01]  /*9020*/  F2I.S64.F64.TRUNC R2, R2 ;  /* 0x0000000200027311 */ /* 0x004e22000030d900 */
[----:B------:R-:W-:Y:S05]  /*9030*/  BRA `(.L_x_6138) ;  /* 0x00000008005c7947 */ /* 0x000fea0003800000 */
.L_x_6146:
        /* <DEDUP_REMOVED lines=27> */
.L_x_6149:
        /* <DEDUP_REMOVED lines=14> */
.L_x_6148:
[----:B------:R-:W2:Y:S02]  /*92d0*/  LDG.E.U16 R2, desc[UR36][R4.64] ;  /* 0x0000002404027981 */ /* 0x000ea4000c1e1500 */
[----:B--2---:R-:W-:-:S06]  /*92e0*/  IMAD.U32 R2, R2, 0x10000, RZ ;  /* 0x0001000002027824 */ /* 0x004fcc00078e00ff */
[----:B------:R-:W0:Y:S01]  /*92f0*/  F2I.S64.TRUNC R2, R2 ;  /* 0x0000000200027311 */ /* 0x000e22000020d900 */
[----:B------:R-:W-:Y:S05]  /*9300*/  BRA `(.L_x_6138) ;  /* 0x0000000400a87947 */ /* 0x000fea0003800000 */
.L_x_6145:
        /* <DEDUP_REMOVED lines=11> */
.L_x_6152:
        /* <DEDUP_REMOVED lines=21> */
.L_x_6156:
[----:B------:R-:W-:Y:S05]  /*9510*/  BSYNC B1 ;  /* 0x0000000000017941 */ /* 0x000fea0003800000 */
.L_x_6155:
[----:B------:R-:W-:Y:S01]  /*9520*/  IMAD.SHL.U32 R2, R2, 0x100000, RZ ;  /* 0x0010000002027824 */ /* 0x000fe200078e00ff */
[----:B------:R-:W-:-:S04]  /*9530*/  LEA R3, R0, 0x3b800000, 0x17 ;  /* 0x3b80000000037811 */ /* 0x000fc800078eb8ff */
[----:B------:R-:W-:-:S07]  /*9540*/  LOP3.LUT R2, R3, R2, R4, 0xfe, !PT ;  /* 0x0000000203027212 */ /* 0x000fce00078efe04 */
.L_x_6154:
[----:B------:R-:W-:Y:S05]  /*9550*/  BSYNC B0 ;  /* 0x0000000000007941 */ /* 0x000fea0003800000 */
.L_x_6153:
[----:B------:R-:W2:Y:S01]  /*9560*/  F2I.S64.TRUNC R2, R2 ;  /* 0x0000000200027311 */ /* 0x000ea2000020d900 */
[----:B------:R-:W-:Y:S05]  /*9570*/  BRA `(.L_x_6138) ;  /* 0x00000004000c7947 */ /* 0x000fea0003800000 */
.L_x_6151:
        /* <DEDUP_REMOVED lines=21> */
.L_x_6160:
[----:B------:R-:W-:Y:S05]  /*96d0*/  BSYNC B1 ;  /* 0x0000000000017941 */ /* 0x000fea0003800000 */
.L_x_6159:
[----:B------:R-:W-:Y:S01]  /*96e0*/  IMAD.SHL.U32 R2, R2, 0x200000, RZ ;  /* 0x0020000002027824 */ /* 0x000fe200078e00ff */
[----:B------:R-:W-:-:S04]  /*96f0*/  LEA R3, R0, 0x37800000, 0x17 ;  /* 0x3780000000037811 */ /* 0x000fc800078eb8ff */
[----:B------:R-:W-:-:S07]  /*9700*/  LOP3.LUT R2, R3, R2, R4, 0xfe, !PT ;  /* 0x0000000203027212 */ /* 0x000fce00078efe04 */
.L_x_6158:
[----:B------:R-:W-:Y:S05]  /*9710*/  BSYNC B0 ;  /* 0x0000000000007941 */ /* 0x000fea0003800000 */
.L_x_6157:
[----:B------:R-:W0:Y:S01]  /*9720*/  F2I.S64.TRUNC R2, R2 ;  /* 0x0000000200027311 */ /* 0x000e22000020d900 */
[----:B------:R-:W-:Y:S05]  /*9730*/  BRA `(.L_x_6138) ;  /* 0x00000000009c7947 */ /* 0x000fea0003800000 */
.L_x_6150:
        /* <DEDUP_REMOVED lines=14> */
.L_x_6164:
[----:B------:R-:W-:Y:S05]  /*9820*/  BSYNC B0 ;  /* 0x0000000000007941 */ /* 0x000fea0003800000 */
.L_x_6163:
[----:B------:R-:W0:Y:S01]  /*9830*/  F2I.S64.TRUNC R2, R2 ;  /* 0x0000000200027311 */ /* 0x000e22000020d900 */
[----:B------:R-:W-:Y:S05]  /*9840*/  BRA `(.L_x_6138) ;  /* 0x0000000000587947 */ /* 0x000fea0003800000 */
.L_x_6137:
        /* <DEDUP_REMOVED lines=16> */
.L_x_6165:
[----:B------:R-:W-:Y:S01]  /*9950*/  CS2R R2, SRZ ;  /* 0x0000000000027805 */ /* 0x000fe2000001ff00 */
[----:B------:R-:W-:Y:S06]  /*9960*/  BRA `(.L_x_6138) ;  /* 0x0000000000107947 */ /* 0x000fec0003800000 */
.L_x_6162:
[----:B------:R0:W5:Y:S01]  /*9970*/  LDG.E.64 R2, desc[UR36][R4.64] ;  /* 0x0000002404027981 */ /* 0x000162000c1e1b00 */
[----:B------:R-:W-:Y:S05]  /*9980*/  BRA `(.L_x_6138) ;  /* 0x0000000000087947 */ /* 0x000fea0003800000 */
.L_x_6161:
[----:B------:R4:W5:Y:S01]  /*9990*/  LDG.E R2, desc[UR36][R4.64] ;  /* 0x0000002404027981 */ /* 0x000962000c1e1900 */
[----:B------:R-:W-:-:S07]  /*99a0*/  IMAD.MOV.U32 R3, RZ, RZ, RZ ;  /* 0x000000ffff037224 */ /* 0x000fce00078e00ff */
.L_x_6138:
[----:B01--4-:R-:W0:Y:S01]  /*99b0*/  LDC.U8 R4, c[0x0][0x508] ;  /* 0x00014200ff047b82 */ /* 0x013e220000000000 */
[----:B------:R-:W-:Y:S01]  /*99c0*/  ISETP.NE.AND P0, PT, R22, RZ, PT ;  /* 0x000000ff1600720c */ /* 0x000fe20003f05270 */
[----:B------:R-:W-:Y:S01]  /*99d0*/  BSSY B0, `(.L_x_6166) ;  /* 0x0000008000007945 */ /* 0x000fe20003800000 */
[----:B0-----:R-:W-:-:S04]  /*99e0*/  PRMT R0, R4, 0x9910, RZ ;  /* 0x0000991004007816 */ /* 0x001fc800000000ff */
[----:B------:R-:W-:-:S07]  /*99f0*/  ISETP.GT.AND P1, PT, R0, 0x9, PT ;  /* 0x000000090000780c */ /* 0x000fce0003f24270 */
[----:B------:R-:W-:Y:S06]  /*9a00*/  @!P0 BRA `(.L_x_6167) ;  /* 0x0000000000108947 */ /* 0x000fec0003800000 */
[----:B------:R-:W-:Y:S02]  /*9a10*/  ULDC.64 UR4, c[0x0][0x4f8] ;  /* 0x00013e0000047ab9 */ /* 0x000fe40000000a00 */
[----:B--23-5:R-:W-:-:S04]  /*9a20*/  LEA R18, P0, R2, UR4, 0x2 ;  /* 0x0000000402127c11 */ /* 0x02cfc8000f8010ff */
[----:B------:R-:W-:-:S05]  /*9a30*/  LEA.HI.X R19, R2, UR5, R3, 0x2, P0 ;  /* 0x0000000502137c11 */ /* 0x000fca00080f1403 */
[----:B------:R0:W5:Y:S04]  /*9a40*/  LDG.E R18, desc[UR36][R18.64] ;  /* 0x0000002412127981 */ /* 0x000168000c1e1900 */
.L_x_6167:
[----:B------:R-:W-:Y:S05]  /*9a50*/  BSYNC B0 ;  /* 0x0000000000007941 */ /* 0x000fea0003800000 */
.L_x_6166:
        /* <DEDUP_REMOVED lines=9> */
[----:B--23-5:R-:W1:Y:S02]  /*9af0*/  F2I.FTZ.TRUNC.NTZ R3, R18 ;  /* 0x0000001200037305 */ /* 0x02ce64000021f100 */
[----:B-1----:R1:W-:Y:S01]  /*9b00*/  STG.E.U8 desc[UR36][R16.64], R3 ;  /* 0x0000000310007986 */ /* 0x0023e2000c101124 */
[----:B------:R-:W-:Y:S05]  /*9b10*/  BRA `(.L_x_6173) ;  /* 0x0000000c00507947 */ /* 0x000fea0003800000 */
.L_x_6171:
[----:B0--3-5:R-:W2:Y:S02]  /*9b20*/  F2I.S64.TRUNC R18, R18 ;  /* 0x0000001200127311 */ /* 0x029ea4000020d900 */
[----:B--2---:R-:W-:-:S05]  /*9b30*/  IMAD.MOV.U32 R3, RZ, RZ, R18 ;  /* 0x000000ffff037224 */ /* 0x004fca00078e0012 */
[----:B------:R0:W-:Y:S01]  /*9b40*/  STG.E.U8 desc[UR36][R16.64], R3 ;  /* 0x0000000310007986 */ /* 0x0001e2000c101124 */
[----:B------:R-:W-:Y:S05]  /*9b50*/  BRA `(.L_x_6173) ;  /* 0x0000000c00407947 */ /* 0x000fea0003800000 */
.L_x_6170:
[----:B------:R-:W-:-:S13]  /*9b60*/  ISETP.NE.AND P0, PT, R0, 0x2, PT ;  /* 0x000000020000780c */ /* 0x000fda0003f05270 */
[----:B------:R-:W-:Y:S05]  /*9b70*/  @!P0 BRA `(.L_x_6174) ;  /* 0x0000000000288947 */ /* 0x000fea0003800000 */
[----:B------:R-:W-:-:S13]  /*9b80*/  ISETP.NE.AND P0, PT, R0, 0x3, PT ;  /* 0x000000030000780c */ /* 0x000fda0003f05270 */
[----:B------:R-:W-:Y:S05]  /*9b90*/  @!P0 BRA `(.L_x_6175) ;  /* 0x0000000000148947 */ /* 0x000fea0003800000 */
[----:B------:R-:W-:-:S13]  /*9ba0*/  ISETP.NE.AND P0, PT, R0, 0x4, PT ;  /* 0x000000040000780c */ /* 0x000fda0003f05270 */
[----:B------:R-:W-:Y:S05]  /*9bb0*/  @P0 BRA `(.L_x_6172) ;  /* 0x0000000800d00947 */ /* 0x000fea0003800000 */
[----:B0--3-5:R-:W0:Y:S02]  /*9bc0*/  F2I.S64.TRUNC R18, R18 ;  /* 0x0000001200127311 */ /* 0x029e24000020d900 */
[----:B0-----:R3:W-:Y:S01]  /*9bd0*/  STG.E.64 desc[UR36][R16.64], R18 ;  /* 0x0000001210007986 */ /* 0x0017e2000c101b24 */
[----:B------:R-:W-:Y:S05]  /*9be0*/  BRA `(.L_x_6173) ;  /* 0x0000000c001c7947 */ /* 0x000fea0003800000 */
.L_x_6175:
[----:B--23-5:R-:W1:Y:S02]  /*9bf0*/  F2I.FTZ.TRUNC.NTZ R3, R18 ;  /* 0x0000001200037305 */ /* 0x02ce64000021f100 */
[----:B-1----:R4:W-:Y:S01]  /*9c00*/  STG.E desc[UR36][R16.64], R3 ;  /* 0x0000000310007986 */ /* 0x0029e2000c101924 */
[----:B------:R-:W-:Y:S05]  /*9c10*/  BRA `(.L_x_6173) ;  /* 0x0000000c00107947 */ /* 0x000fea0003800000 */
.L_x_6174:
[----:B--23-5:R-:W1:Y:S02]  /*9c20*/  F2I.FTZ.TRUNC.NTZ R3, R18 ;  /* 0x0000001200037305 */ /* 0x02ce64000021f100 */
[----:B-1----:R1:W-:Y:S01]  /*9c30*/  STG.E.U16 desc[UR36][R16.64], R3 ;  /* 0x0000000310007986 */ /* 0x0023e2000c101524 */
[----:B------:R-:W-:Y:S05]  /*9c40*/  BRA `(.L_x_6173) ;  /* 0x0000000c00047947 */ /* 0x000fea0003800000 */
.L_x_6169:
        /* <DEDUP_REMOVED lines=8> */
.L_x_6177:
[----:B---3-5:R-:W-:-:S05]  /*9cd0*/  F2FP.F16.F32.PACK_AB R18, RZ, R18 ;  /* 0x00000012ff12723e */ /* 0x028fca00000000ff */
[----:B------:R1:W-:Y:S01]  /*9ce0*/  STG.E.U16 desc[UR36][R16.64], R18 ;  /* 0x0000001210007986 */ /* 0x0003e2000c101524 */
[----:B------:R-:W-:Y:S05]  /*9cf0*/  BRA `(.L_x_6173) ;  /* 0x0000000800d87947 */ /* 0x000fea0003800000 */
.L_x_6176:
[----:B------:R-:W-:-:S13]  /*9d00*/  ISETP.NE.AND P0, PT, R0, 0x7, PT ;  /* 0x000000070000780c */ /* 0x000fda0003f05270 */
[----:B------:R-:W-:Y:S05]  /*9d10*/  @!P0 BRA `(.L_x_6178) ;  /* 0x00000000002c8947 */ /* 0x000fea0003800000 */
[----:B------:R-:W-:-:S13]  /*9d20*/  ISETP.NE.AND P0, PT, R0, 0x8, PT ;  /* 0x000000080000780c */ /* 0x000fda0003f05270 */
[----:B------:R-:W-:Y:S05]  /*9d30*/  @!P0 BRA `(.L_x_6179) ;  /* 0x0000000000148947 */ /* 0x000fea0003800000 */
[----:B------:R-:W-:-:S13]  /*9d40*/  ISETP.NE.AND P0, PT, R0, 0x9, PT ;  /* 0x000000090000780c */ /* 0x000fda0003f05270 */
[----:B------:R-:W-:Y:S05]  /*9d50*/  @P0 BRA `(.L_x_6172) ;  /* 0x0000000800680947 */ /* 0x000fea0003800000 */
[----:B0-----:R-:W-:-:S05]  /*9d60*/  IMAD.MOV.U32 R19, RZ, RZ, RZ ;  /* 0x000000ffff137224 */ /* 0x001fca00078e00ff */
[----:B---3-5:R0:W-:Y:S01]  /*9d70*/  STG.E.64 desc[UR36][R16.64], R18 ;  /* 0x0000001210007986 */ /* 0x0281e2000c101b24 */
[----:B------:R-:W-:Y:S05]  /*9d80*/  BRA `(.L_x_6173) ;  /* 0x0000000800b47947 */ /* 0x000fea0003800000 */
.L_x_6179:
[----:B--23-5:R-:W-:-:S04]  /*9d90*/  F2FP.F16.F32.PACK_AB R3, RZ, R18 ;  /* 0x00000012ff03723e */ /* 0x02cfc800000000ff */
[----:B------:R-:W-:-:S05]  /*9da0*/  PRMT R3, R3, 0x5410, RZ ;  /* 0x0000541003037816 */ /* 0x000fca00000000ff */
[----:B------:R1:W-:Y:S01]  /*9db0*/  STG.E desc[UR36][R16.64], R3 ;  /* 0x0000000310007986 */ /* 0x0003e2000c101924 */
[----:B------:R-:W-:Y:S05]  /*9dc0*/  BRA `(.L_x_6173) ;  /* 0x0000000800a47947 */ /* 0x000fea0003800000 */
.L_x_6178:
[----:B--23-5:R-:W-:-:S06]  /*9dd0*/  FMUL.FTZ R2, R18, 1 ;  /* 0x3f80000012027820 */ /* 0x02cfcc0000410000 */
[----:B------:R-:W1:Y:S02]  /*9de0*/  F2F.F64.F32 R2, R2 ;  /* 0x0000000200027310 */ /* 0x000e640000201800 */
[----:B-1----:R1:W-:Y:S01]  /*9df0*/  STG.E.64 desc[UR36][R16.64], R2 ;  /* 0x0000000210007986 */ /* 0x0023e2000c101b24 */
[----:B------:R-:W-:Y:S05]  /*9e00*/  BRA `(.L_x_6173) ;  /* 0x0000000800947947 */ /* 0x000fea0003800000 */
.L_x_6168:
        /* <DEDUP_REMOVED lines=8> */
[----:B---3-5:R-:W-:-:S04]  /*9e90*/  FSETP.NEU.FTZ.AND P0, PT, R18, RZ, PT ;  /* 0x000000ff1200720b */ /* 0x028fc80003f1d000 */
[----:B--2---:R-:W-:-:S05]  /*9ea0*/  SEL R3, RZ, 0x1, !P0 ;  /* 0x00000001ff037807 */ /* 0x004fca0004000000 */
[----:B------:R1:W-:Y:S01]  /*9eb0*/  STG.E.U8 desc[UR36][R16.64], R3 ;  /* 0x0000000310007986 */ /* 0x0003e2000c101124 */
[----:B------:R-:W-:Y:S05]  /*9ec0*/  BRA `(.L_x_6173) ;  /* 0x0000000800647947 */ /* 0x000fea0003800000 */
.L_x_6182:
[----:B---3-5:R-:W-:Y:S01]  /*9ed0*/  FMUL.FTZ R4, R18, 1 ;  /* 0x3f80000012047820 */ /* 0x028fe20000410000 */
[----:B------:R-:W-:-:S05]  /*9ee0*/  CS2R R6, SRZ ;  /* 0x0000000000067805 */ /* 0x000fca000001ff00 */
[----:B------:R-:W1:Y:S02]  /*9ef0*/  F2F.F64.F32 R4, R4 ;  /* 0x0000000400047310 */ /* 0x000e640000201800 */
[----:B-1----:R1:W-:Y:S01]  /*9f00*/  STG.E.128 desc[UR36][R16.64], R4 ;  /* 0x0000000410007986 */ /* 0x0023e2000c101d24 */
[----:B------:R-:W-:Y:S05]  /*9f10*/  BRA `(.L_x_6173) ;  /* 0x0000000800507947 */ /* 0x000fea0003800000 */
.L_x_6181:
[----:B------:R-:W-:-:S13]  /*9f20*/  ISETP.NE.AND P0, PT, R0, 0xf, PT ;  /* 0x0000000f0000780c */ /* 0x000fda0003f05270 */
[----:B------:R-:W-:Y:S05]  /*9f30*/  @!P0 BRA `(.L_x_6183) ;  /* 0x0000000000ac8947 */ /* 0x000fea0003800000 */
[----:B------:R-:W-:-:S13]  /*9f40*/  ISETP.NE.AND P0, PT, R0, 0x17, PT ;  /* 0x000000170000780c */ /* 0x000fda0003f05270 */
[----:B------:R-:W-:Y:S05]  /*9f50*/  @!P0 BRA `(.L_x_6184) ;  /* 0x0000000000508947 */ /* 0x000fea0003800000 */
[----:B------:R-:W-:-:S13]  /*9f60*/  ISETP.NE.AND P0, PT, R0, 0x18, PT ;  /* 0x000000180000780c */ /* 0x000fda0003f05270 */
[----:B------:R-:W-:Y:S05]  /*9f70*/  @P0 BRA `(.L_x_6172) ;  /* 0x0000000400e00947 */ /* 0x000fea0003800000 */
[C---:B--23-5:R-:W-:Y:S01]  /*9f80*/  LOP3.LUT R2, R18.reuse, 0x7fffffff, RZ, 0xc0, !PT ;  /* 0x7fffffff12027812 */ /* 0x06cfe200078ec0ff */
        /* <DEDUP_REMOVED lines=13> */
.L_x_6186:
[----:B------:R-:W-:Y:S05]  /*a060*/  BSYNC B0 ;  /* 0x0000000000007941 */ /* 0x000fea0003800000 */
.L_x_6185:
[----:B------:R-:W-:-:S05]  /*a070*/  LOP3.LUT R5, R0, R5, RZ, 0xfc, !PT ;  /* 0x0000000500057212 */ /* 0x000fca00078efcff */
[----:B------:R1:W-:Y:S01]  /*a080*/  STG.E.U8 desc[UR36][R16.64], R5 ;  /* 0x0000000510007986 */ /* 0x0003e2000c101124 */
[----:B------:R-:W-:Y:S05]  /*a090*/  BRA `(.L_x_6173) ;  /* 0x0000000400f07947 */ /* 0x000fea0003800000 */
.L_x_6184:
[----:B--23-5:R-:W-:Y:S01]  /*a0a0*/  LOP3.LUT R2, R18, 0x7fffffff, RZ, 0xc0, !PT ;  /* 0x7fffffff12027812 */ /* 0x02cfe200078ec0ff */
        /* <DEDUP_REMOVED lines=11> */
.L_x_6188:
[----:B------:R-:W-:Y:S01]  /*a160*/  IMAD.MOV.U32 R0, RZ, RZ, 0x7f ;  /* 0x0000007fff007424 */ /* 0x000fe200078e00ff */
[----:B------:R-:W-:-:S04]  /*a170*/  ISETP.GT.U32.AND P0, PT, R2, 0x7f800000, PT ;  /* 0x7f8000000200780c */ /* 0x000fc80003f04070 */
[----:B------:R-:W-:-:S09]  /*a180*/  SEL R0, R0, 0x7c, P0 ;  /* 0x0000007c00007807 */ /* 0x000fd20000000000 */
.L_x_6189:
[----:B------:R-:W-:Y:S05]  /*a190*/  BSYNC B0 ;  /* 0x0000000000007941 */ /* 0x000fea0003800000 */
.L_x_6187:
[----:B------:R-:W-:-:S04]  /*a1a0*/  LOP3.LUT R18, R18, 0x80000000, RZ, 0xc0, !PT ;  /* 0x8000000012127812 */ /* 0x000fc800078ec0ff */
[----:B------:R-:W-:-:S04]  /*a1b0*/  SHF.R.U32.HI R3, RZ, 0x18, R18 ;  /* 0x00000018ff037819 */ /* 0x000fc80000011612 */
[----:B------:R-:W-:-:S05]  /*a1c0*/  LOP3.LUT R3, R0, R3, RZ, 0xfc, !PT ;  /* 0x0000000300037212 */ /* 0x000fca00078efcff */
[----:B------:R1:W-:Y:S01]  /*a1d0*/  STG.E.U8 desc[UR36][R16.64], R3 ;  /* 0x0000000310007986 */ /* 0x0003e2000c101124 */
[----:B------:R-:W-:Y:S05]  /*a1e0*/  BRA `(.L_x_6173) ;  /* 0x00000004009c7947 */ /* 0x000fea0003800000 */
.L_x_6183:
[----:B---3-5:R-:W-:-:S05]  /*a1f0*/  F2FP.BF16.F32.PACK_AB R18, RZ, R18 ;  /* 0x00000012ff12723e */ /* 0x028fca00000010ff */
[----:B------:R1:W-:Y:S01]  /*a200*/  STG.E.U16 desc[UR36][R16.64], R18 ;  /* 0x0000001210007986 */ /* 0x0003e2000c101524 */
[----:B------:R-:W-:Y:S05]  /*a210*/  BRA `(.L_x_6173) ;  /* 0x0000000400907947 */ /* 0x000fea0003800000 */
.L_x_6180:
        /* <DEDUP_REMOVED lines=8> */
[----:B--23-5:R-:W1:Y:S02]  /*a2a0*/  F2I.FTZ.U32.TRUNC.NTZ R3, R18 ;  /* 0x0000001200037305 */ /* 0x02ce64000021f000 */
[----:B-1----:R1:W-:Y:S01]  /*a2b0*/  STG.E.U16 desc[UR36][R16.64], R3 ;  /* 0x0000000310007986 */ /* 0x0023e2000c101524 */
[----:B------:R-:W-:Y:S05]  /*a2c0*/  BRA `(.L_x_6173) ;  /* 0x0000000400647947 */ /* 0x000fea0003800000 */
.L_x_6192:
[----:B--23-5:R-:W-:Y:S01]  /*a2d0*/  LOP3.LUT R2, R18, 0x7fffffff, RZ, 0xc0, !PT ;  /* 0x7fffffff12027812 */ /* 0x02cfe200078ec0ff */
        /* <DEDUP_REMOVED lines=15> */
.L_x_6195:
[----:B------:R-:W-:-:S04]  /*a3d0*/  LOP3.LUT R18, R18, 0x80000000, RZ, 0xc0, !PT ;  /* 0x8000000012127812 */ /* 0x000fc800078ec0ff */
[----:B------:R-:W-:-:S04]  /*a3e0*/  SHF.R.U32.HI R3, RZ, 0x18, R18 ;  /* 0x00000018ff037819 */ /* 0x000fc80000011612 */
[----:B------:R-:W-:-:S04]  /*a3f0*/  LOP3.LUT R0, R0, R3, RZ, 0xfc, !PT ;  /* 0x0000000300007212 */ /* 0x000fc800078efcff */
[----:B------:R-:W-:-:S07]  /*a400*/  PRMT R8, R0, 0x7610, R8 ;  /* 0x0000761000087816 */ /* 0x000fce0000000008 */
.L_x_6194:
[----:B------:R-:W-:Y:S05]  /*a410*/  BSYNC B0 ;  /* 0x0000000000007941 */ /* 0x000fea0003800000 */
.L_x_6193:
[----:B------:R1:W-:Y:S01]  /*a420*/  STG.E.U8 desc[UR36][R16.64], R8 ;  /* 0x0000000810007986 */ /* 0x0003e2000c101124 */
[----:B------:R-:W-:Y:S05]  /*a430*/  BRA `(.L_x_6173) ;  /* 0x0000000400087947 */ /* 0x000fea0003800000 */
.L_x_6191:
        /* <DEDUP_REMOVED lines=16> */
.L_x_6198:
[----:B------:R-:W-:-:S04]  /*a540*/  LOP3.LUT R18, R18, 0x80000000, RZ, 0xc0, !PT ;  /* 0x8000000012127812 */ /* 0x000fc800078ec0ff */
[----:B------:R-:W-:-:S04]  /*a550*/  SHF.R.U32.HI R3, RZ, 0x18, R18 ;  /* 0x00000018ff037819 */ /* 0x000fc80000011612 */
[----:B------:R-:W-:-:S04]  /*a560*/  LOP3.LUT R0, R0, R3, RZ, 0xfc, !PT ;  /* 0x0000000300007212 */ /* 0x000fc800078efcff */
[----:B------:R-:W-:-:S07]  /*a570*/  PRMT R8, R0, 0x7610, R8 ;  /* 0x0000761000087816 */ /* 0x000fce0000000008 */
.L_x_6197:
[----:B------:R-:W-:Y:S05]  /*a580*/  BSYNC B0 ;  /* 0x0000000000007941 */ /* 0x000fea0003800000 */
.L_x_6196:
[----:B------:R1:W-:Y:S01]  /*a590*/  STG.E.U8 desc[UR36][R16.64], R8 ;  /* 0x0000000810007986 */ /* 0x0003e2000c101124 */
[----:B------:R-:W-:Y:S05]  /*a5a0*/  BRA `(.L_x_6173) ;  /* 0x0000000000ac7947 */ /* 0x000fea0003800000 */
.L_x_6190:
[----:B------:R-:W-:-:S13]  /*a5b0*/  ISETP.NE.AND P0, PT, R0, 0x1c, PT ;  /* 0x0000001c0000780c */ /* 0x000fda0003f05270 */
[----:B------:R-:W-:Y:S05]  /*a5c0*/  @!P0 BRA `(.L_x_6199) ;  /* 0x00000000009c8947 */ /* 0x000fea0003800000 */
[----:B------:R-:W-:-:S13]  /*a5d0*/  ISETP.NE.AND P0, PT, R0, 0x1d, PT ;  /* 0x0000001d0000780c */ /* 0x000fda0003f05270 */
[----:B------:R-:W-:Y:S05]  /*a5e0*/  @!P0 BRA `(.L_x_6200) ;  /* 0x0000000000888947 */ /* 0x000fea0003800000 */
[----:B------:R-:W-:-:S13]  /*a5f0*/  ISETP.NE.AND P0, PT, R0, 0x2c, PT ;  /* 0x0000002c0000780c */ /* 0x000fda0003f05270 */
[----:B------:R-:W-:Y:S05]  /*a600*/  @P0 BRA `(.L_x_6172) ;  /* 0x00000000003c0947 */ /* 0x000fea0003800000 */
[----:B--23-5:R-:W-:-:S04]  /*a610*/  SHF.R.U32.HI R2, RZ, 0x17, R18 ;  /* 0x00000017ff027819 */ /* 0x02cfc80000011612 */
        /* <DEDUP_REMOVED lines=14> */
.L_x_6172:
[----:B------:R-:W-:Y:S01]  /*a700*/  MOV R0, 0x0 ;  /* 0x0000000000007802 */ /* 0x000fe20000000f00 */
[----:B------:R-:W-:Y:S01]  /*a710*/  ULDC.64 UR4, c[0x4][0x4e8] ;  /* 0x01013a0000047ab9 */ /* 0x000fe20000000a00 */
[----:B------:R-:W-:Y:S01]  /*a720*/  ULDC.64 UR6, c[0x4][0x388] ;  /* 0x0100e20000067ab9 */ /* 0x000fe20000000a00 */
[----:B------:R-:W-:Y:S01]  /*a730*/  IMAD.U32 R4, RZ, RZ, UR4 ;  /* 0x00000004ff047e24 */ /* 0x000fe2000f8e00ff */
[----:B--2--5:R1:W2:Y:S01]  /*a740*/  LDC.64 R2, c[0x4][R0] ;  /* 0x0100000000027b82 */ /* 0x0242a20000000a00 */
        /* <DEDUP_REMOVED lines=8> */
[----:B-1----:R-:W-:-:S07]  /*a7d0*/  IMAD.MOV.U32 R13, RZ, RZ, RZ ;  /* 0x000000ffff0d7224 */ /* 0x002fce00078e00ff */
[----:B------:R-:W-:-:S07]  /*a7e0*/  LEPC R20, `(.L_x_6201) ;  /* 0x000000001014794e */ /* 0x000fce0000000000 */
[----:B0-23--:R-:W-:Y:S05]  /*a7f0*/  CALL.ABS.NOINC R2 ;  /* 0x0000000002007343 */ /* 0x00dfea0003c00000 */
.L_x_6201:
[----:B------:R-:W-:Y:S05]  /*a800*/  BRA `(.L_x_6173) ;  /* 0x0000000000147947 */ /* 0x000fea0003800000 */
.L_x_6200:
[----:B0--3-5:R-:W0:Y:S02]  /*a810*/  F2I.U64.TRUNC R18, R18 ;  /* 0x0000001200127311 */ /* 0x029e24000020d800 */
[----:B0-----:R0:W-:Y:S01]  /*a820*/  STG.E.64 desc[UR36][R16.64], R18 ;  /* 0x0000001210007986 */ /* 0x0011e2000c101b24 */
[----:B------:R-:W-:Y:S05]  /*a830*/  BRA `(.L_x_6173) ;  /* 0x0000000000087947 */ /* 0x000fea0003800000 */
.L_x_6199:
[----:B--23-5:R-:W1:Y:S02]  /*a840*/  F2I.FTZ.U32.TRUNC.NTZ R3, R18 ;  /* 0x0000001200037305 */ /* 0x02ce64000021f000 */
[----:B-1----:R1:W-:Y:S02]  /*a850*/  STG.E desc[UR36][R16.64], R3 ;  /* 0x0000000310007986 */ /* 0x0023e4000c101924 */
.L_x_6173:
[----:B------:R-:W-:-:S07]  /*a860*/  VIADD R23, R23, 0x80 ;  /* 0x0000008017177836 */ /* 0x000fce0000000000 */
.L_x_6070:
[----:B------:R-:W-:Y:S05]  /*a870*/  BSYNC B7 ;  /* 0x0000000000077941 */ /* 0x000fea0003800000 */
.L_x_6069:
[----:B------:R-:W-:Y:S01]  /*a880*/  ULDC UR4, c[0x0][0x210] ;  /* 0x0000840000047ab9 */ /* 0x000fe20000000800 */
[----:B------:R-:W-:Y:S01]  /*a890*/  BSSY B7, `(.L_x_6202) ;  /* 0x000053f000077945 */ /* 0x000fe20003800000 */
[----:B------:R-:W-:-:S13]  /*a8a0*/  ISETP.GE.AND P0, PT, R23, UR4, PT ;  /* 0x0000000417007c0c */ /* 0x000fda000bf06270 */
[----:B------:R-:W-:Y:S05]  /*a8b0*/  @P0 BRA `(.L_x_6203) ;  /* 0x0000005000f00947 */ /* 0x000fea0003800000 */
[----:B01----:R-:W0:Y:S01]  /*a8c0*/  LDC R6, c[0x0][0x218] ;  /* 0x00008600ff067b82 */ /* 0x003e220000000800 */
[----:B---3--:R-:W-:Y:S02]  /*a8d0*/  IMAD.MOV.U32 R19, RZ, RZ, RZ ;  /* 0x000000ffff137224 */ /* 0x008fe400078e00ff */
[----:B------:R-:W-:Y:S02]  /*a8e0*/  IMAD.MOV.U32 R22, RZ, RZ, RZ ;  /* 0x000000ffff167224 */ /* 0x000fe400078e00ff */
[----:B------:R-:W-:Y:S02]  /*a8f0*/  IMAD.MOV.U32 R0, RZ, RZ, RZ ;  /* 0x000000ffff007224 */ /* 0x000fe400078e00ff */
[----:B--2-4-:R-:W-:Y:S01]  /*a900*/  IMAD.MOV.U32 R16, RZ, RZ, RZ ;  /* 0x000000ffff107224 */ /* 0x014fe200078e00ff */
        /* <DEDUP_REMOVED lines=375> */
.L_x_6204:
        /* <DEDUP_REMOVED lines=22> */
.L_x_6209:
[----:B------:R-:W2:Y:S02]  /*c1e0*/  LDG.E.U8 R2, desc[UR36][R2.64] ;  /* 0x0000002402027981 */ /* 0x000ea4000c1e1100 */
[----:B--2---:R-:W-:Y:S01]  /*c1f0*/  I2FP.F32.U32 R18, R2 ;  /* 0x0000000200127245 */ /* 0x004fe20000201000 */
[----:B------:R-:W-:Y:S06]  /*c200*/  BRA `(.L_x_6211) ;  /* 0x0000000c002c7947 */ /* 0x000fec0003800000 */
.L_x_6208:
        /* <DEDUP_REMOVED lines=9> */
.L_x_6213:
[----:B------:R-:W2:Y:S02]  /*c2a0*/  LDG.E R2, desc[UR36][R2.64] ;  /* 0x0000002402027981 */ /* 0x000ea4000c1e1900 */
[----:B--2---:R-:W-:Y:S01]  /*c2b0*/  I2FP.F32.S32 R18, R2 ;  /* 0x0000000200127245 */ /* 0x004fe20000201400 */
[----:B------:R-:W-:Y:S06]  /*c2c0*/  BRA `(.L_x_6211) ;  /* 0x0000000800fc7947 */ /* 0x000fec0003800000 */
.L_x_6212:
[----:B------:R-:W2:Y:S02]  /*c2d0*/  LDG.E.U16 R2, desc[UR36][R2.64] ;  /* 0x0000002402027981 */ /* 0x000ea4000c1e1500 */
[----:B--2---:R2:W3:Y:S01]  /*c2e0*/  I2F.S16 R18, R2 ;  /* 0x0000000200127306 */ /* 0x0044e20000101400 */
[----:B------:R-:W-:Y:S05]  /*c2f0*/  BRA `(.L_x_6211) ;  /* 0x0000000800f07947 */ /* 0x000fea0003800000 */
.L_x_6207:
        /* <DEDUP_REMOVED lines=8> */
.L_x_6215:
[----:B------:R-:W2:Y:S02]  /*c380*/  LDG.E.U16 R2, desc[UR36][R2.64] ;  /* 0x0000002402027981 */ /* 0x000ea4000c1e1500 */
[----:B--2---:R-:W-:Y:S01]  /*c390*/  HADD2.F32 R18, -RZ, R2.H0_H0 ;  /* 0x20000002ff127230 */ /* 0x004fe20000004100 */
[----:B------:R-:W-:Y:S06]  /*c3a0*/  BRA `(.L_x_6211) ;  /* 0x0000000800c47947 */ /* 0x000fec0003800000 */
.L_x_6214:
        /* <DEDUP_REMOVED lines=8> */
.L_x_6217:
[----:B------:R-:W2:Y:S02]  /*c430*/  LDG.E.U16 R2, desc[UR36][R2.64] ;  /* 0x0000002402027981 */ /* 0x000ea4000c1e1500 */
[----:B--2---:R-:W-:Y:S01]  /*c440*/  HADD2.F32 R18, -RZ, R2.H0_H0 ;  /* 0x20000002ff127230 */ /* 0x004fe20000004100 */
[----:B------:R-:W-:Y:S06]  /*c450*/  BRA `(.L_x_6211) ;  /* 0x0000000800987947 */ /* 0x000fec0003800000 */
.L_x_6216:
[----:B------:R-:W2:Y:S01]  /*c460*/  LDG.E.64 R2, desc[UR36][R2.64] ;  /* 0x0000002402027981 */ /* 0x000ea2000c1e1b00 */
[----:B------:R-:W-:Y:S01]  /*c470*/  UMOV UR4, 0xf0000000 ;  /* 0xf000000000047882 */ /* 0x000fe20000000000 */
[----:B------:R-:W-:Y:S01]  /*c480*/  UMOV UR5, 0x380fffff ;  /* 0x380fffff00057882 */ /* 0x000fe20000000000 */
[----:B--2---:R-:W0:Y:S01]  /*c490*/  F2F.F32.F64 R18, R2 ;  /* 0x0000000200127310 */ /* 0x004e220000301000 */
[----:B------:R-:W-:-:S14]  /*c4a0*/  DSETP.GEU.AND P0, PT, |R2|, UR4, PT ;  /* 0x0000000402007e2a */ /* 0x000fdc000bf0e200 */
[----:B0-----:R-:W-:Y:S01]  /*c4b0*/  @!P0 FMUL R18, R18, 1.175494350822287508e-38 ;  /* 0x0080000012128820 */ /* 0x001fe20000400000 */
[----:B------:R-:W-:Y:S06]  /*c4c0*/  BRA `(.L_x_6211) ;  /* 0x00000008007c7947 */ /* 0x000fec0003800000 */
.L_x_6206:
        /* <DEDUP_REMOVED lines=12> */
.L_x_6220:
[----:B------:R-:W2:Y:S01]  /*c590*/  LDG.E.64 R2, desc[UR36][R2.64] ;  /* 0x0000002402027981 */ /* 0x000ea2000c1e1b00 */
[----:B------:R-:W-:Y:S01]  /*c5a0*/  UMOV UR4, 0xf0000000 ;  /* 0xf000000000047882 */ /* 0x000fe20000000000 */
[----:B------:R-:W-:Y:S01]  /*c5b0*/  UMOV UR5, 0x380fffff ;  /* 0x380fffff00057882 */ /* 0x000fe20000000000 */
[----:B--2---:R-:W0:Y:S01]  /*c5c0*/  F2F.F32.F64 R18, R2 ;  /* 0x0000000200127310 */ /* 0x004e220000301000 */
[----:B------:R-:W-:-:S14]  /*c5d0*/  DSETP.GEU.AND P0, PT, |R2|, UR4, PT ;  /* 0x0000000402007e2a */ /* 0x000fdc000bf0e200 */
[----:B0-----:R-:W-:Y:S01]  /*c5e0*/  @!P0 FMUL R18, R18, 1.175494350822287508e-38 ;  /* 0x0080000012128820 */ /* 0x001fe20000400000 */
[----:B------:R-:W-:Y:S06]  /*c5f0*/  BRA `(.L_x_6211) ;  /* 0x0000000800307947 */ /* 0x000fec0003800000 */
.L_x_6219:
        /* <DEDUP_REMOVED lines=26> */
.L_x_6222:
        /* <DEDUP_REMOVED lines=13> */
.L_x_6221:
[----:B------:R-:W2:Y:S02]  /*c870*/  LDG.E.U16 R2, desc[UR36][R2.64] ;  /* 0x0000002402027981 */ /* 0x000ea4000c1e1500 */
[----:B--2---:R-:W-:Y:S01]  /*c880*/  IMAD.U32 R18, R2, 0x10000, RZ ;  /* 0x0001000002127824 */ /* 0x004fe200078e00ff */
[----:B------:R-:W-:Y:S06]  /*c890*/  BRA `(.L_x_6211) ;  /* 0x0000000400887947 */ /* 0x000fec0003800000 */
.L_x_6218:
        /* <DEDUP_REMOVED lines=11> */
.L_x_6225:
        /* <DEDUP_REMOVED lines=20> */
.L_x_6227:
[----:B------:R-:W-:Y:S05]  /*ca90*/  BSYNC B0 ;  /* 0x0000000000007941 */ /* 0x000fea0003800000 */
.L_x_6226:
[----:B------:R-:W-:Y:S01]  /*caa0*/  IMAD.SHL.U32 R2, R2, 0x100000, RZ ;  /* 0x0010000002027824 */ /* 0x000fe200078e00ff */
[----:B------:R-:W-:-:S04]  /*cab0*/  LEA R3, R0, 0x3b800000, 0x17 ;  /* 0x3b80000000037811 */ /* 0x000fc800078eb8ff */
[----:B------:R-:W-:Y:S01]  /*cac0*/  LOP3.LUT R18, R3, R2, R18, 0xfe, !PT ;  /* 0x0000000203127212 */ /* 0x000fe200078efe12 */
[----:B------:R-:W-:Y:S06]  /*cad0*/  BRA `(.L_x_6211) ;  /* 0x0000000000f87947 */ /* 0x000fec0003800000 */
.L_x_6224:
        /* <DEDUP_REMOVED lines=20> */
.L_x_6229:
[----:B------:R-:W-:Y:S05]  /*cc20*/  BSYNC B0 ;  /* 0x0000000000007941 */ /* 0x000fea0003800000 */
.L_x_6228:
[----:B------:R-:W-:Y:S01]  /*cc30*/  IMAD.SHL.U32 R2, R2, 0x200000, RZ ;  /* 0x0020000002027824 */ /* 0x000fe200078e00ff */
[----:B------:R-:W-:-:S04]  /*cc40*/  LEA R3, R0, 0x37800000, 0x17 ;  /* 0x3780000000037811 */ /* 0x000fc800078eb8ff */
[----:B------:R-:W-:Y:S01]  /*cc50*/  LOP3.LUT R18, R3, R2, R18, 0xfe, !PT ;  /* 0x0000000203127212 */ /* 0x000fe200078efe12 */
[----:B------:R-:W-:Y:S06]  /*cc60*/  BRA `(.L_x_6211) ;  /* 0x0000000000947947 */ /* 0x000fec0003800000 */
.L_x_6223:
        /* <DEDUP_REMOVED lines=14> */
.L_x_6210:
        /* <DEDUP_REMOVED lines=16> */
.L_x_6232:
[----:B------:R-:W-:Y:S01]  /*ce50*/  IMAD.MOV.U32 R18, RZ, RZ, RZ ;  /* 0x000000ffff127224 */ /* 0x000fe200078e00ff */
[----:B------:R-:W-:Y:S06]  /*ce60*/  BRA `(.L_x_6211) ;  /* 0x0000000000147947 */ /* 0x000fec0003800000 */
.L_x_6231:
[----:B------:R-:W2:Y:S02]  /*ce70*/  LDG.E.64 R2, desc[UR36][R2.64] ;  /* 0x0000002402027981 */ /* 0x000ea4000c1e1b00 */
[----:B--2---:R0:W1:Y:S01]  /*ce80*/  I2F.U64 R18, R2 ;  /* 0x0000000200127312 */ /* 0x0040620000301000 */
[----:B------:R-:W-:Y:S05]  /*ce90*/  BRA `(.L_x_6211) ;  /* 0x0000000000087947 */ /* 0x000fea0003800000 */
.L_x_6230:
[----:B------:R-:W2:Y:S02]  /*cea0*/  LDG.E R2, desc[UR36][R2.64] ;  /* 0x0000002402027981 */ /* 0x000ea4000c1e1900 */
[----:B--2---:R-:W-:-:S07]  /*ceb0*/  I2FP.F32.U32 R18, R2 ;  /* 0x0000000200127245 */ /* 0x004fce0000201000 */
.L_x_6211:
[----:B------:R-:W-:Y:S05]  /*cec0*/  BSYNC B6 ;  /* 0x0000000000067941 */ /* 0x000fea0003800000 */
.L_x_6205:
        /* <DEDUP_REMOVED lines=19> */
.L_x_6236:
[----:B------:R-:W2:Y:S02]  /*d000*/  LDG.E.U8 R2, desc[UR36][R2.64] ;  /* 0x0000002402027981 */ /* 0x000ea4000c1e1100 */
[----:B--2---:R-:W-:-:S04]  /*d010*/  ISETP.NE.AND P0, PT, R2, RZ, PT ;  /* 0x000000ff0200720c */ /* 0x004fc80003f05270 */
[----:B------:R-:W-:Y:S01]  /*d020*/  P2R R22, PR, RZ, 0x1 ;  /* 0x00000001ff167803 */ /* 0x000fe20000000000 */
[----:B------:R-:W-:Y:S08]  /*d030*/  BRA `(.L_x_6238) ;  /* 0x0000000c00c47947 */ /* 0x000ff00003800000 */
.L_x_6235:
        /* <DEDUP_REMOVED lines=11> */
.L_x_6240:
[----:B------:R-:W2:Y:S02]  /*d0f0*/  LDG.E R2, desc[UR36][R2.64] ;  /* 0x0000002402027981 */ /* 0x000ea4000c1e1900 */
[----:B--2---:R-:W-:-:S04]  /*d100*/  ISETP.NE.AND P0, PT, R2, RZ, PT ;  /* 0x000000ff0200720c */ /* 0x004fc80003f05270 */
[----:B------:R-:W-:Y:S01]  /*d110*/  P2R R22, PR, RZ, 0x1 ;  /* 0x00000001ff167803 */ /* 0x000fe20000000000 */
[----:B------:R-:W-:Y:S08]  /*d120*/  BRA `(.L_x_6238) ;  /* 0x0000000c00887947 */ /* 0x000ff00003800000 */
.L_x_6239:
[----:B------:R-:W2:Y:S02]  /*d130*/  LDG.E.U16 R2, desc[UR36][R2.64] ;  /* 0x0000002402027981 */ /* 0x000ea4000c1e1500 */
[----:B--2---:R-:W-:-:S04]  /*d140*/  ISETP.NE.AND P0, PT, R2, RZ, PT ;  /* 0x000000ff0200720c */ /* 0x004fc80003f05270 */
[----:B------:R-:W-:Y:S01]  /*d150*/  P2R R22, PR, RZ, 0x1 ;  /* 0x00000001ff167803 */ /* 0x000fe20000000000 */
[----:B------:R-:W-:Y:S08]  /*d160*/  BRA `(.L_x_6238) ;  /* 0x0000000c00787947 */ /* 0x000ff00003800000 */
.L_x_6234:
        /* <DEDUP_REMOVED lines=10> */
.L_x_6242:
[----:B------:R-:W2:Y:S02]  /*d210*/  LDG.E.U16 R0, desc[UR36][R2.64] ;  /* 0x0000002402007981 */ /* 0x000ea4000c1e1500 */
[----:B--2---:R-:W-:-:S05]  /*d220*/  HADD2.F32 R0, -RZ, R0.H0_H0 ;  /* 0x20000000ff007230 */ /* 0x004fca0000004100 */
[----:B------:R-:W-:-:S04]  /*d230*/  FSETP.NEU.FTZ.AND P0, PT, R0, RZ, PT ;  /* 0x000000ff0000720b */ /* 0x000fc80003f1d000 */
[----:B------:R-:W-:Y:S01]  /*d240*/  P2R R22, PR, RZ, 0x1 ;  /* 0x00000001ff167803 */ /* 0x000fe20000000000 */
[----:B------:R-:W-:Y:S08]  /*d250*/  BRA `(.L_x_6238) ;  /* 0x0000000c003c7947 */ /* 0x000ff00003800000 */
.L_x_6241:
        /* <DEDUP_REMOVED lines=12> */
.L_x_6244:
        /* <DEDUP_REMOVED lines=11> */
.L_x_6243:
[----:B------:R-:W2:Y:S02]  /*d3d0*/  LDG.E.64 R2, desc[UR36][R2.64] ;  /* 0x0000002402027981 */ /* 0x000ea4000c1e1b00 */
[----:B--2---:R-:W-:-:S06]  /*d3e0*/  DSETP.NEU.AND P0, PT, R2, RZ, PT ;  /* 0x000000ff0200722a */ /* 0x004fcc0003f0d000 */
[----:B------:R-:W-:Y:S01]  /*d3f0*/  P2R R22, PR, RZ, 0x1 ;  /* 0x00000001ff167803 */ /* 0x000fe20000000000 */
[----:B------:R-:W-:Y:S07]  /*d400*/  BRA `(.L_x_6238) ;  /* 0x0000000800d07947 */ /* 0x000fee0003800000 */
.L_x_6233:
        /* <DEDUP_REMOVED lines=12> */
.L_x_6247:
[----:B------:R-:W2:Y:S02]  /*d4d0*/  LDG.E.128 R4, desc[UR36][R2.64] ;  /* 0x0000002402047981 */ /* 0x000ea4000c1e1d00 */
[----:B--2---:R-:W-:-:S06]  /*d4e0*/  DSETP.NEU.AND P0, PT, R6, RZ, PT ;  /* 0x000000ff0600722a */ /* 0x004fcc0003f0d000 */
[----:B------:R-:W-:-:S06]  /*d4f0*/  DSETP.NEU.OR P0, PT, R4, RZ, P0 ;  /* 0x000000ff0400722a */ /* 0x000fcc000070d400 */
[----:B------:R-:W-:Y:S01]  /*d500*/  P2R R22, PR, RZ, 0x1 ;  /* 0x00000001ff167803 */ /* 0x000fe20000000000 */
[----:B------:R-:W-:Y:S07]  /*d510*/  BRA `(.L_x_6238) ;  /* 0x00000008008c7947 */ /* 0x000fee0003800000 */
.L_x_6246:
        /* <DEDUP_REMOVED lines=28> */
.L_x_6249:
        /* <DEDUP_REMOVED lines=15> */
.L_x_6248:
[----:B------:R-:W2:Y:S02]  /*d7d0*/  LDG.E.U16 R0, desc[UR36][R2.64] ;  /* 0x0000002402007981 */ /* 0x000ea4000c1e1500 */
[----:B--2---:R-:W-:-:S05]  /*d7e0*/  IMAD.U32 R0, R0, 0x10000, RZ ;  /* 0x0001000000007824 */ /* 0x004fca00078e00ff */
[----:B------:R-:W-:-:S04]  /*d7f0*/  FSETP.NEU.FTZ.AND P0, PT, R0, RZ, PT ;  /* 0x000000ff0000720b */ /* 0x000fc80003f1d000 */
[----:B------:R-:W-:Y:S01]  /*d800*/  P2R R22, PR, RZ, 0x1 ;  /* 0x00000001ff167803 */ /* 0x000fe20000000000 */
[----:B------:R-:W-:Y:S08]  /*d810*/  BRA `(.L_x_6238) ;  /* 0x0000000400cc7947 */ /* 0x000ff00003800000 */
.L_x_6245:
        /* <DEDUP_REMOVED lines=12> */
.L_x_6252:
        /* <DEDUP_REMOVED lines=21> */
.L_x_6256:
[----:B------:R-:W-:Y:S05]  /*da30*/  BSYNC B1 ;  /* 0x0000000000017941 */ /* 0x000fea0003800000 */
.L_x_6255:
[----:B------:R-:W-:Y:S01]  /*da40*/  LEA R3, R0, 0x3b800000, 0x17 ;  /* 0x3b80000000037811 */ /* 0x000fe200078eb8ff */
[----:B------:R-:W-:-:S05]  /*da50*/  IMAD.SHL.U32 R0, R2, 0x100000, RZ ;  /* 0x0010000002007824 */ /* 0x000fca00078e00ff */
[----:B------:R-:W-:-:S07]  /*da60*/  LOP3.LUT R0, R3, R0, R4, 0xfe, !PT ;  /* 0x0000000003007212 */ /* 0x000fce00078efe04 */
.L_x_6254:
[----:B------:R-:W-:Y:S05]  /*da70*/  BSYNC B0 ;  /* 0x0000000000007941 */ /* 0x000fea0003800000 */
.L_x_6253:
[----:B------:R-:W-:-:S04]  /*da80*/  FSETP.NEU.FTZ.AND P0, PT, R0, RZ, PT ;  /* 0x000000ff0000720b */ /* 0x000fc80003f1d000 */
[----:B------:R-:W-:Y:S01]  /*da90*/  P2R R22, PR, RZ, 0x1 ;  /* 0x00000001ff167803 */ /* 0x000fe20000000000 */
[----:B------:R-:W-:Y:S08]  /*daa0*/  BRA `(.L_x_6238) ;  /* 0x0000000400287947 */ /* 0x000ff00003800000 */
.L_x_6251:
        /* <DEDUP_REMOVED lines=21> */
.L_x_6260:
[----:B------:R-:W-:Y:S05]  /*dc00*/  BSYNC B1 ;  /* 0x0000000000017941 */ /* 0x000fea0003800000 */
.L_x_6259:
[----:B------:R-:W-:Y:S01]  /*dc10*/  LEA R3, R0, 0x37800000, 0x17 ;  /* 0x3780000000037811 */ /* 0x000fe200078eb8ff */
[----:B------:R-:W-:-:S05]  /*dc20*/  IMAD.SHL.U32 R0, R2, 0x200000, RZ ;  /* 0x0020000002007824 */ /* 0x000fca00078e00ff */
[----:B------:R-:W-:-:S07]  /*dc30*/  LOP3.LUT R0, R3, R0, R4, 0xfe, !PT ;  /* 0x0000000003007212 */ /* 0x000fce00078efe04 */
.L_x_6258:
[----:B------:R-:W-:Y:S05]  /*dc40*/  BSYNC B0 ;  /* 0x0000000000007941 */ /* 0x000fea0003800000 */
.L_x_6257:
[----:B------:R-:W-:-:S04]  /*dc50*/  FSETP.NEU.FTZ.AND P0, PT, R0, RZ, PT ;  /* 0x000000ff0000720b */ /* 0x000fc80003f1d000 */
[----:B------:R-:W-:Y:S01]  /*dc60*/  P2R R22, PR, RZ, 0x1 ;  /* 0x00000001ff167803 */ /* 0x000fe20000000000 */
[----:B------:R-:W-:Y:S08]  /*dc70*/  BRA `(.L_x_6238) ;  /* 0x0000000000b47947 */ /* 0x000ff00003800000 */
.L_x_6250:
        /* <DEDUP_REMOVED lines=14> */
.L_x_6264:
[----:B------:R-:W-:Y:S05]  /*dd60*/  BSYNC B0 ;  /* 0x0000000000007941 */ /* 0x000fea0003800000 */
.L_x_6263:
[----:B------:R-:W-:-:S04]  /*dd70*/  FSETP.NEU.FTZ.AND P0, PT, R0, RZ, PT ;  /* 0x000000ff0000720b */ /* 0x000fc80003f1d000 */
[----:B------:R-:W-:Y:S01]  /*dd80*/  P2R R22, PR, RZ, 0x1 ;  /* 0x00000001ff167803 */ /* 0x000fe20000000000 */
[----:B------:R-:W-:Y:S08]  /*dd90*/  BRA `(.L_x_6238) ;  /* 0x00000000006c7947 */ /* 0x000ff00003800000 */
.L_x_6237:
        /* <DEDUP_REMOVED lines=16> */
.L_x_6265:
[----:B------:R-:W-:-:S04]  /*dea0*/  PLOP3.LUT P0, PT, PT, PT, PT, 0x8, 0x0 ;  /* 0x000000000000781c */ /* 0x000fc80003f0e170 */
[----:B------:R-:W-:Y:S01]  /*deb0*/  P2R R22, PR, RZ, 0x1 ;  /* 0x00000001ff167803 */ /* 0x000fe20000000000 */
[----:B------:R-:W-:Y:S08]  /*dec0*/  BRA `(.L_x_6238) ;  /* 0x0000000000207947 */ /* 0x000ff00003800000 */
.L_x_6262:
[----:B------:R-:W2:Y:S02]  /*ded0*/  LDG.E.64 R2, desc[UR36][R2.64] ;  /* 0x0000002402027981 */ /* 0x000ea4000c1e1b00 */
[----:B--2---:R-:W-:-:S04]  /*dee0*/  ISETP.NE.U32.AND P0, PT, R2, RZ, PT ;  /* 0x000000ff0200720c */ /* 0x004fc80003f05070 */
[----:B------:R-:W-:-:S04]  /*def0*/  ISETP.NE.AND.EX P0, PT, R3, RZ, PT, P0 ;  /* 0x000000ff0300720c */ /* 0x000fc80003f05300 */
[----:B------:R-:W-:Y:S01]  /*df00*/  P2R R22, PR, RZ, 0x1 ;  /* 0x00000001ff167803 */ /* 0x000fe20000000000 */
[----:B------:R-:W-:Y:S08]  /*df10*/  BRA `(.L_x_6238) ;  /* 0x00000000000c7947 */ /* 0x000ff00003800000 */
.L_x_6261:
[----:B------:R-:W2:Y:S02]  /*df20*/  LDG.E R2, desc[UR36][R2.64] ;  /* 0x0000002402027981 */ /* 0x000ea4000c1e1900 */
[----:B--2---:R-:W-:-:S04]  /*df30*/  ISETP.NE.AND P0, PT, R2, RZ, PT ;  /* 0x000000ff0200720c */ /* 0x004fc80003f05270 */
[----:B------:R-:W-:-:S09]  /*df40*/  P2R R22, PR, RZ, 0x1 ;  /* 0x00000001ff167803 */ /* 0x000fd20000000000 */
.L_x_6238:
        /* <DEDUP_REMOVED lines=18> */
.L_x_6269:
[----:B------:R1:W5:Y:S01]  /*e070*/  LDG.E.U8 R2, desc[UR36][R4.64] ;  /* 0x0000002404027981 */ /* 0x000362000c1e1100 */
[----:B------:R-:W-:Y:S01]  /*e080*/  IMAD.MOV.U32 R3, RZ, RZ, RZ ;  /* 0x000000ffff037224 */ /* 0x000fe200078e00ff */
[----:B------:R-:W-:Y:S06]  /*e090*/  BRA `(.L_x_6271) ;  /* 0x0000000c00487947 */ /* 0x000fec0003800000 */
.L_x_6268:
        /* <DEDUP_REMOVED lines=8> */
.L_x_6273:
[----:B------:R-:W2:Y:S02]  /*e120*/  LDG.E R2, desc[UR36][R4.64] ;  /* 0x0000002404027981 */ /* 0x000ea4000c1e1900 */
[----:B--2---:R-:W-:Y:S01]  /*e130*/  SHF.R.S32.HI R3, RZ, 0x1f, R2 ;  /* 0x0000001fff037819 */ /* 0x004fe20000011402 */
[----:B------:R-:W-:Y:S06]  /*e140*/  BRA `(.L_x_6271) ;  /* 0x0000000c001c7947 */ /* 0x000fec0003800000 */
.L_x_6272:
[----:B------:R-:W2:Y:S02]  /*e150*/  LDG.E.S16 R2, desc[UR36][R4.64] ;  /* 0x0000002404027981 */ /* 0x000ea4000c1e1700 */
[----:B--2---:R-:W-:Y:S01]  /*e160*/  SHF.R.S32.HI R3, RZ, 0x1f, R2 ;  /* 0x0000001fff037819 */ /* 0x004fe20000011402 */
[----:B------:R-:W-:Y:S06]  /*e170*/  BRA `(.L_x_6271) ;  /* 0x0000000c00107947 */ /* 0x000fec0003800000 */
.L_x_6267:
[----:B------:R-:W-:-:S13]  /*e180*/  ISETP.GT.AND P0, PT, R0, 0x6, PT ;  /* 0x000000060000780c */ /* 0x000fda0003f04270 */
[----:B------:R-:W-:Y:S05]  /*e190*/  @P0 BRA `(.L_x_6274) ;  /* 0x00000000002c0947 */ /* 0x000fea0003800000 */
[----:B------:R-:W-:-:S13]  /*e1a0*/  ISETP.NE.AND P0, PT, R0, 0x5, PT ;  /* 0x000000050000780c */ /* 0x000fda0003f05270 */
[----:B------:R-:W-:Y:S05]  /*e1b0*/  @!P0 BRA `(.L_x_6275) ;  /* 0x0000000000148947 */ /* 0x000fea0003800000 */
[----:B------:R-:W-:-:S13]  /*e1c0*/  ISETP.NE.AND P0, PT, R0, 0x6, PT ;  /* 0x000000060000780c */ /* 0x000fda0003f05270 */
[----:B------:R-:W-:Y:S05]  /*e1d0*/  @P0 BRA `(.L_x_6270) ;  /* 0x0000000800a00947 */ /* 0x000fea0003800000 */
[----:B------:R-:W2:Y:S02]  /*e1e0*/  LDG.E R2, desc[UR36][R4.64] ;  /* 0x0000002404027981 */ /* 0x000ea4000c1e1900 */
[----:B--2---:R-:W2:Y:S01]  /*e1f0*/  F2I.S64.TRUNC R2, R2 ;  /* 0x0000000200027311 */ /* 0x004ea2000020d900 */
[----:B------:R-:W-:Y:S05]  /*e200*/  BRA `(.L_x_6271) ;  /* 0x0000000800ec7947 */ /* 0x000fea0003800000 */
.L_x_6275:
[----:B------:R-:W2:Y:S02]  /*e210*/  LDG.E.U16 R4, desc[UR36][R4.64] ;  /* 0x0000002404047981 */ /* 0x000ea4000c1e1500 */
[----:B--2---:R-:W-:-:S06]  /*e220*/  HADD2.F32 R2, -RZ, R4.H0_H0 ;  /* 0x20000004ff027230 */ /* 0x004fcc0000004100 */
[----:B------:R-:W3:Y:S01]  /*e230*/  F2I.S64.TRUNC R2, R2 ;  /* 0x0000000200027311 */ /* 0x000ee2000020d900 */
[----:B------:R-:W-:Y:S05]  /*e240*/  BRA `(.L_x_6271) ;  /* 0x0000000800dc7947 */ /* 0x000fea0003800000 */
.L_x_6274:
        /* <DEDUP_REMOVED lines=9> */
.L_x_6277:
[----:B------:R-:W2:Y:S02]  /*e2e0*/  LDG.E.U16 R4, desc[UR36][R4.64] ;  /* 0x0000002404047981 */ /* 0x000ea4000c1e1500 */
[----:B--2---:R-:W-:-:S06]  /*e2f0*/  HADD2.F32 R2, -RZ, R4.H0_H0 ;  /* 0x20000004ff027230 */ /* 0x004fcc0000004100 */
[----:B------:R-:W0:Y:S01]  /*e300*/  F2I.S64.TRUNC R2, R2 ;  /* 0x0000000200027311 */ /* 0x000e22000020d900 */
[----:B------:R-:W-:Y:S05]  /*e310*/  BRA `(.L_x_6271) ;  /* 0x0000000800a87947 */ /* 0x000fea0003800000 */
.L_x_6276:
[----:B------:R-:W2:Y:S02]  /*e320*/  LDG.E.64 R2, desc[UR36][R4.64] ;  /* 0x0000002404027981 */ /* 0x000ea4000c1e1b00 */
[----:B--2---:R-:W4:Y:S01]  /*e330*/  F2I.S64.F64.TRUNC R2, R2 ;  /* 0x0000000200027311 */ /* 0x004f22000030d900 */
[----:B------:R-:W-:Y:S05]  /*e340*/  BRA `(.L_x_6271) ;  /* 0x00000008009c7947 */ /* 0x000fea0003800000 */
.L_x_6266:
        /* <DEDUP_REMOVED lines=13> */
.L_x_6280:
[----:B------:R-:W2:Y:S02]  /*e420*/  LDG.E.64 R2, desc[UR36][R4.64] ;  /* 0x0000002404027981 */ /* 0x000ea4000c1e1b00 */
[----:B--2---:R-:W0:Y:S01]  /*e430*/  F2I.S64.F64.TRUNC R2, R2 ;  /* 0x0000000200027311 */ /* 0x004e22000030d900 */
[----:B------:R-:W-:Y:S05]  /*e440*/  BRA `(.L_x_6271) ;  /* 0x00000008005c7947 */ /* 0x000fea0003800000 */
.L_x_6279:
        /* <DEDUP_REMOVED lines=27> */
.L_x_6282:
        /* <DEDUP_REMOVED lines=14> */
.L_x_6281:
[----:B------:R-:W2:Y:S02]  /*e6e0*/  LDG.E.U16 R2, desc[UR36][R4.64] ;  /* 0x0000002404027981 */ /* 0x000ea4000c1e1500 */
[----:B--2---:R-:W-:-:S06]  /*e6f0*/  IMAD.U32 R2, R2, 0x10000, RZ ;  /* 0x0001000002027824 */ /* 0x004fcc00078e00ff */
[----:B------:R-:W0:Y:S01]  /*e700*/  F2I.S64.TRUNC R2, R2 ;  /* 0x0000000200027311 */ /* 0x000e22000020d900 */
[----:B------:R-:W-:Y:S05]  /*e710*/  BRA `(.L_x_6271) ;  /* 0x0000000400a87947 */ /* 0x000fea0003800000 */
.L_x_6278:
        /* <DEDUP_REMOVED lines=11> */
.L_x_6285:
        /* <DEDUP_REMOVED lines=21> */
.L_x_6289:
[----:B------:R-:W-:Y:S05]  /*e920*/  BSYNC B1 ;  /* 0x0000000000017941 */ /* 0x000fea0003800000 */
.L_x_6288:
[----:B------:R-:W-:Y:S01]  /*e930*/  IMAD.SHL.U32 R2, R2, 0x100000, RZ ;  /* 0x0010000002027824 */ /* 0x000fe200078e00ff */
[----:B------:R-:W-:-:S04]  /*e940*/  LEA R3, R0, 0x3b800000, 0x17 ;  /* 0x3b80000000037811 */ /* 0x000fc800078eb8ff */
[----:B------:R-:W-:-:S07]  /*e950*/  LOP3.LUT R2, R3, R2, R4, 0xfe, !PT ;  /* 0x0000000203027212 */ /* 0x000fce00078efe04 */
.L_x_6287:
[----:B------:R-:W-:Y:S05]  /*e960*/  BSYNC B0 ;  /* 0x0000000000007941 */ /* 0x000fea0003800000 */
.L_x_6286:
[----:B------:R-:W0:Y:S01]  /*e970*/  F2I.S64.TRUNC R2, R2 ;  /* 0x0000000200027311 */ /* 0x000e22000020d900 */
[----:B------:R-:W-:Y:S05]  /*e980*/  BRA `(.L_x_6271) ;  /* 0x00000004000c7947 */ /* 0x000fea0003800000 */
.L_x_6284:
        /* <DEDUP_REMOVED lines=21> */
.L_x_6293:
[----:B------:R-:W-:Y:S05]  /*eae0*/  BSYNC B1 ;  /* 0x0000000000017941 */ /* 0x000fea0003800000 */
.L_x_6292:
[----:B------:R-:W-:Y:S01]  /*eaf0*/  IMAD.SHL.U32 R2, R2, 0x200000, RZ ;  /* 0x0020000002027824 */ /* 0x000fe200078e00ff */
[----:B------:R-:W-:-:S04]  /*eb00*/  LEA R3, R0, 0x37800000, 0x17 ;  /* 0x3780000000037811 */ /* 0x000fc800078eb8ff */
[----:B------:R-:W-:-:S07]  /*eb10*/  LOP3.LUT R2, R3, R2, R4, 0xfe, !PT ;  /* 0x0000000203027212 */ /* 0x000fce00078efe04 */
.L_x_6291:
[----:B------:R-:W-:Y:S05]  /*eb20*/  BSYNC B0 ;  /* 0x0000000000007941 */ /* 0x000fea0003800000 */
.L_x_6290:
[----:B------:R-:W0:Y:S01]  /*eb30*/  F2I.S64.TRUNC R2, R2 ;  /* 0x0000000200027311 */ /* 0x000e22000020d900 */
[----:B------:R-:W-:Y:S05]  /*eb40*/  BRA `(.L_x_6271) ;  /* 0x00000000009c7947 */ /* 0x000fea0003800000 */
.L_x_6283:
        /* <DEDUP_REMOVED lines=14> */
.L_x_6297:
[----:B------:R-:W-:Y:S05]  /*ec30*/  BSYNC B0 ;  /* 0x0000000000007941 */ /* 0x000fea0003800000 */
.L_x_6296:
[----:B------:R-:W0:Y:S01]  /*ec40*/  F2I.S64.TRUNC R2, R2 ;  /* 0x0000000200027311 */ /* 0x000e22000020d900 */
[----:B------:R-:W-:Y:S05]  /*ec50*/  BRA `(.L_x_6271) ;  /* 0x0000000000587947 */ /* 0x000fea0003800000 */
.L_x_6270:
        /* <DEDUP_REMOVED lines=16> */
.L_x_6298:
[----:B------:R-:W-:Y:S01]  /*ed60*/  CS2R R2, SRZ ;  /* 0x0000000000027805 */ /* 0x000fe2000001ff00 */
[----:B------:R-:W-:Y:S06]  /*ed70*/  BRA `(.L_x_6271) ;  /* 0x0000000000107947 */ /* 0x000fec0003800000 */
.L_x_6295:
[----:B------:R0:W5:Y:S01]  /*ed80*/  LDG.E.64 R2, desc[UR36][R4.64] ;  /* 0x0000002404027981 */ /* 0x000162000c1e1b00 */
[----:B------:R-:W-:Y:S05]  /*ed90*/  BRA `(.L_x_6271) ;  /* 0x0000000000087947 */ /* 0x000fea0003800000 */
.L_x_6294:
[----:B------:R0:W5:Y:S01]  /*eda0*/  LDG.E R2, desc[UR36][R4.64] ;  /* 0x0000002404027981 */ /* 0x000162000c1e1900 */
[----:B------:R-:W-:-:S07]  /*edb0*/  IMAD.MOV.U32 R3, RZ, RZ, RZ ;  /* 0x000000ffff037224 */ /* 0x000fce00078e00ff */
.L_x_6271:
        /* <DEDUP_REMOVED lines=8> */
[----:B------:R-:W-:-:S05]  /*ee40*/  LEA.HI.X R19, R2, UR5, R3, 0x2, P0 ;  /* 0x0000000502137c11 */ /* 0x000fca00080f1403 */
[----:B------:R0:W5:Y:S04]  /*ee50*/  LDG.E R18, desc[UR36][R18.64] ;  /* 0x0000002412127981 */ /* 0x000168000c1e1900 */
.L_x_6300:
[----:B------:R-:W-:Y:S05]  /*ee60*/  BSYNC B0 ;  /* 0x0000000000007941 */ /* 0x000fea0003800000 */
.L_x_6299:
        /* <DEDUP_REMOVED lines=9> */
[----:B--2345:R-:W1:Y:S02]  /*ef00*/  F2I.FTZ.TRUNC.NTZ R3, R18 ;  /* 0x0000001200037305 */ /* 0x03ce64000021f100 */
[----:B-1----:R1:W-:Y:S01]  /*ef10*/  STG.E.U8 desc[UR36][R16.64], R3 ;  /* 0x0000000310007986 */ /* 0x0023e2000c101124 */
[----:B------:R-:W-:Y:S05]  /*ef20*/  BRA `(.L_x_6306) ;  /* 0x0000000c00507947 */ /* 0x000fea0003800000 */
.L_x_6304:
[----:B0----5:R-:W2:Y:S02]  /*ef30*/  F2I.S64.TRUNC R18, R18 ;  /* 0x0000001200127311 */ /* 0x021ea4000020d900 */
[----:B--234-:R-:W-:-:S05]  /*ef40*/  IMAD.MOV.U32 R3, RZ, RZ, R18 ;  /* 0x000000ffff037224 */ /* 0x01cfca00078e0012 */
[----:B------:R0:W-:Y:S01]  /*ef50*/  STG.E.U8 desc[UR36][R16.64], R3 ;  /* 0x0000000310007986 */ /* 0x0001e2000c101124 */
[----:B------:R-:W-:Y:S05]  /*ef60*/  BRA `(.L_x_6306) ;  /* 0x0000000c00407947 */ /* 0x000fea0003800000 */
.L_x_6303:
[----:B------:R-:W-:-:S13]  /*ef70*/  ISETP.NE.AND P0, PT, R0, 0x2, PT ;  /* 0x000000020000780c */ /* 0x000fda0003f05270 */
[----:B------:R-:W-:Y:S05]  /*ef80*/  @!P0 BRA `(.L_x_6307) ;  /* 0x0000000000288947 */ /* 0x000fea0003800000 */
[----:B------:R-:W-:-:S13]  /*ef90*/  ISETP.NE.AND P0, PT, R0, 0x3, PT ;  /* 0x000000030000780c */ /* 0x000fda0003f05270 */
[----:B------:R-:W-:Y:S05]  /*efa0*/  @!P0 BRA `(.L_x_6308) ;  /* 0x0000000000148947 */ /* 0x000fea0003800000 */
[----:B------:R-:W-:-:S13]  /*efb0*/  ISETP.NE.AND P0, PT, R0, 0x4, PT ;  /* 0x000000040000780c */ /* 0x000fda0003f05270 */
[----:B------:R-:W-:Y:S05]  /*efc0*/  @P0 BRA `(.L_x_6305) ;  /* 0x0000000800d00947 */ /* 0x000fea0003800000 */
[----:B0----5:R-:W0:Y:S02]  /*efd0*/  F2I.S64.TRUNC R18, R18 ;  /* 0x0000001200127311 */ /* 0x021e24000020d900 */
[----:B0-----:R0:W-:Y:S01]  /*efe0*/  STG.E.64 desc[UR36][R16.64], R18 ;  /* 0x0000001210007986 */ /* 0x0011e2000c101b24 */
[----:B------:R-:W-:Y:S05]  /*eff0*/  BRA `(.L_x_6306) ;  /* 0x0000000c001c7947 */ /* 0x000fea0003800000 */
.L_x_6308:
[----:B--2345:R-:W1:Y:S02]  /*f000*/  F2I.FTZ.TRUNC.NTZ R3, R18 ;  /* 0x0000001200037305 */ /* 0x03ce64000021f100 */
[----:B-1----:R1:W-:Y:S01]  /*f010*/  STG.E desc[UR36][R16.64], R3 ;  /* 0x0000000310007986 */ /* 0x0023e2000c101924 */
[----:B------:R-:W-:Y:S05]  /*f020*/  BRA `(.L_x_6306) ;  /* 0x0000000c00107947 */ /* 0x000fea0003800000 */
.L_x_6307:
[----:B--2345:R-:W1:Y:S02]  /*f030*/  F2I.FTZ.TRUNC.NTZ R3, R18 ;  /* 0x0000001200037305 */ /* 0x03ce64000021f100 */
[----:B-1----:R1:W-:Y:S01]  /*f040*/  STG.E.U16 desc[UR36][R16.64], R3 ;  /* 0x0000000310007986 */ /* 0x0023e2000c101524 */
[----:B------:R-:W-:Y:S05]  /*f050*/  BRA `(.L_x_6306) ;  /* 0x0000000c00047947 */ /* 0x000fea0003800000 */
.L_x_6302:
        /* <DEDUP_REMOVED lines=8> */
.L_x_6310:
[----:B-----5:R-:W-:-:S05]  /*f0e0*/  F2FP.F16.F32.PACK_AB R18, RZ, R18 ;  /* 0x00000012ff12723e */ /* 0x020fca00000000ff */
[----:B------:R1:W-:Y:S01]  /*f0f0*/  STG.E.U16 desc[UR36][R16.64], R18 ;  /* 0x0000001210007986 */ /* 0x0003e2000c101524 */
[----:B------:R-:W-:Y:S05]  /*f100*/  BRA `(.L_x_6306) ;  /* 0x0000000800d87947 */ /* 0x000fea0003800000 */
.L_x_6309:
[----:B------:R-:W-:-:S13]  /*f110*/  ISETP.NE.AND P0, PT, R0, 0x7, PT ;  /* 0x000000070000780c */ /* 0x000fda0003f05270 */
[----:B------:R-:W-:Y:S05]  /*f120*/  @!P0 BRA `(.L_x_6311) ;  /* 0x00000000002c8947 */ /* 0x000fea0003800000 */
[----:B------:R-:W-:-:S13]  /*f130*/  ISETP.NE.AND P0, PT, R0, 0x8, PT ;  /* 0x000000080000780c */ /* 0x000fda0003f05270 */
[----:B------:R-:W-:Y:S05]  /*f140*/  @!P0 BRA `(.L_x_6312) ;  /* 0x0000000000148947 */ /* 0x000fea0003800000 */
[----:B------:R-:W-:-:S13]  /*f150*/  ISETP.NE.AND P0, PT, R0, 0x9, PT ;  /* 0x000000090000780c */ /* 0x000fda0003f05270 */
[----:B------:R-:W-:Y:S05]  /*f160*/  @P0 BRA `(.L_x_6305) ;  /* 0x0000000800680947 */ /* 0x000fea0003800000 */
[----:B0-----:R-:W-:-:S05]  /*f170*/  IMAD.MOV.U32 R19, RZ, RZ, RZ ;  /* 0x000000ffff137224 */ /* 0x001fca00078e00ff */
[----:B-----5:R0:W-:Y:S01]  /*f180*/  STG.E.64 desc[UR36][R16.64], R18 ;  /* 0x0000001210007986 */ /* 0x0201e2000c101b24 */
[----:B------:R-:W-:Y:S05]  /*f190*/  BRA `(.L_x_6306) ;  /* 0x0000000800b47947 */ /* 0x000fea0003800000 */
.L_x_6312:
[----:B--2345:R-:W-:-:S04]  /*f1a0*/  F2FP.F16.F32.PACK_AB R3, RZ, R18 ;  /* 0x00000012ff03723e */ /* 0x03cfc800000000ff */
[----:B------:R-:W-:-:S05]  /*f1b0*/  PRMT R3, R3, 0x5410, RZ ;  /* 0x0000541003037816 */ /* 0x000fca00000000ff */
[----:B------:R1:W-:Y:S01]  /*f1c0*/  STG.E desc[UR36][R16.64], R3 ;  /* 0x0000000310007986 */ /* 0x0003e2000c101924 */
[----:B------:R-:W-:Y:S05]  /*f1d0*/  BRA `(.L_x_6306) ;  /* 0x0000000800a47947 */ /* 0x000fea0003800000 */
.L_x_6311:
[----:B--2345:R-:W-:-:S06]  /*f1e0*/  FMUL.FTZ R2, R18, 1 ;  /* 0x3f80000012027820 */ /* 0x03cfcc0000410000 */
[----:B------:R-:W1:Y:S02]  /*f1f0*/  F2F.F64.F32 R2, R2 ;  /* 0x0000000200027310 */ /* 0x000e640000201800 */
[----:B-1----:R1:W-:Y:S01]  /*f200*/  STG.E.64 desc[UR36][R16.64], R2 ;  /* 0x0000000210007986 */ /* 0x0023e2000c101b24 */
[----:B------:R-:W-:Y:S05]  /*f210*/  BRA `(.L_x_6306) ;  /* 0x0000000800947947 */ /* 0x000fea0003800000 */
.L_x_6301:
        /* <DEDUP_REMOVED lines=9> */
[----:B--234-:R-:W-:-:S05]  /*f2b0*/  SEL R3, RZ, 0x1, !P0 ;  /* 0x00000001ff037807 */ /* 0x01cfca0004000000 */
[----:B------:R1:W-:Y:S01]  /*f2c0*/  STG.E.U8 desc[UR36][R16.64], R3 ;  /* 0x0000000310007986 */ /* 0x0003e2000c101124 */
[----:B------:R-:W-:Y:S05]  /*f2d0*/  BRA `(.L_x_6306) ;  /* 0x0000000800647947 */ /* 0x000fea0003800000 */
.L_x_6315:
[----:B-----5:R-:W-:Y:S01]  /*f2e0*/  FMUL.FTZ R4, R18, 1 ;  /* 0x3f80000012047820 */ /* 0x020fe20000410000 */
[----:B------:R-:W-:-:S05]  /*f2f0*/  CS2R R6, SRZ ;  /* 0x0000000000067805 */ /* 0x000fca000001ff00 */
[----:B------:R-:W1:Y:S02]  /*f300*/  F2F.F64.F32 R4, R4 ;  /* 0x0000000400047310 */ /* 0x000e640000201800 */
[----:B-1----:R1:W-:Y:S01]  /*f310*/  STG.E.128 desc[UR36][R16.64], R4 ;  /* 0x0000000410007986 */ /* 0x0023e2000c101d24 */
[----:B------:R-:W-:Y:S05]  /*f320*/  BRA `(.L_x_6306) ;  /* 0x0000000800507947 */ /* 0x000fea0003800000 */
.L_x_6314:
        /* <DEDUP_REMOVED lines=20> */
.L_x_6319:
[----:B------:R-:W-:Y:S05]  /*f470*/  BSYNC B0 ;  /* 0x0000000000007941 */ /* 0x000fea0003800000 */
.L_x_6318:
[----:B------:R-:W-:-:S05]  /*f480*/  LOP3.LUT R5, R0, R5, RZ, 0xfc, !PT ;  /* 0x0000000500057212 */ /* 0x000fca00078efcff */
[----:B------:R2:W-:Y:S01]  /*f490*/  STG.E.U8 desc[UR36][R16.64], R5 ;  /* 0x0000000510007986 */ /* 0x0005e2000c101124 */
[----:B------:R-:W-:Y:S05]  /*f4a0*/  BRA `(.L_x_6306) ;  /* 0x0000000400f07947 */ /* 0x000fea0003800000 */
.L_x_6317:
        /* <DEDUP_REMOVED lines=12> */
.L_x_6321:
[----:B------:R-:W-:Y:S01]  /*f570*/  IMAD.MOV.U32 R0, RZ, RZ, 0x7f ;  /* 0x0000007fff007424 */ /* 0x000fe200078e00ff */
[----:B------:R-:W-:-:S04]  /*f580*/  ISETP.GT.U32.AND P0, PT, R2, 0x7f800000, PT ;  /* 0x7f8000000200780c */ /* 0x000fc80003f04070 */
[----:B------:R-:W-:-:S09]  /*f590*/  SEL R0, R0, 0x7c, P0 ;  /* 0x0000007c00007807 */ /* 0x000fd20000000000 */
.L_x_6322:
[----:B------:R-:W-:Y:S05]  /*f5a0*/  BSYNC B0 ;  /* 0x0000000000007941 */ /* 0x000fea0003800000 */
.L_x_6320:
[----:B------:R-:W-:-:S04]  /*f5b0*/  LOP3.LUT R18, R18, 0x80000000, RZ, 0xc0, !PT ;  /* 0x8000000012127812 */ /* 0x000fc800078ec0ff */
[----:B------:R-:W-:-:S04]  /*f5c0*/  SHF.R.U32.HI R3, RZ, 0x18, R18 ;  /* 0x00000018ff037819 */ /* 0x000fc80000011612 */
[----:B------:R-:W-:-:S05]  /*f5d0*/  LOP3.LUT R3, R0, R3, RZ, 0xfc, !PT ;  /* 0x0000000300037212 */ /* 0x000fca00078efcff */
[----:B------:R1:W-:Y:S01]  /*f5e0*/  STG.E.U8 desc[UR36][R16.64], R3 ;  /* 0x0000000310007986 */ /* 0x0003e2000c101124 */
[----:B------:R-:W-:Y:S05]  /*f5f0*/  BRA `(.L_x_6306) ;  /* 0x00000004009c7947 */ /* 0x000fea0003800000 */
.L_x_6316:
[----:B-----5:R-:W-:-:S05]  /*f600*/  F2FP.BF16.F32.PACK_AB R18, RZ, R18 ;  /* 0x00000012ff12723e */ /* 0x020fca00000010ff */
[----:B------:R1:W-:Y:S01]  /*f610*/  STG.E.U16 desc[UR36][R16.64], R18 ;  /* 0x0000001210007986 */ /* 0x0003e2000c101524 */
[----:B------:R-:W-:Y:S05]  /*f620*/  BRA `(.L_x_6306) ;  /* 0x0000000400907947 */ /* 0x000fea0003800000 */
.L_x_6313:
        /* <DEDUP_REMOVED lines=8> */
[----:B--2345:R-:W1:Y:S02]  /*f6b0*/  F2I.FTZ.U32.TRUNC.NTZ R3, R18 ;  /* 0x0000001200037305 */ /* 0x03ce64000021f000 */
[----:B-1----:R1:W-:Y:S01]  /*f6c0*/  STG.E.U16 desc[UR36][R16.64], R3 ;  /* 0x0000000310007986 */ /* 0x0023e2000c101524 */
[----:B------:R-:W-:Y:S05]  /*f6d0*/  BRA `(.L_x_6306) ;  /* 0x0000000400647947 */ /* 0x000fea0003800000 */
.L_x_6325:
        /* <DEDUP_REMOVED lines=16> */
.L_x_6328:
[----:B------:R-:W-:-:S04]  /*f7e0*/  LOP3.LUT R18, R18, 0x80000000, RZ, 0xc0, !PT ;  /* 0x8000000012127812 */ /* 0x000fc800078ec0ff */
[----:B------:R-:W-:-:S04]  /*f7f0*/  SHF.R.U32.HI R3, RZ, 0x18, R18 ;  /* 0x00000018ff037819 */ /* 0x000fc80000011612 */
[----:B------:R-:W-:-:S04]  /*f800*/  LOP3.LUT R0, R0, R3, RZ, 0xfc, !PT ;  /* 0x0000000300007212 */ /* 0x000fc800078efcff */
[----:B------:R-:W-:-:S07]  /*f810*/  PRMT R8, R0, 0x7610, R8 ;  /* 0x0000761000087816 */ /* 0x000fce0000000008 */
.L_x_6327:
[----:B------:R-:W-:Y:S05]  /*f820*/  BSYNC B0 ;  /* 0x0000000000007941 */ /* 0x000fea0003800000 */
.L_x_6326:
[----:B------:R1:W-:Y:S01]  /*f830*/  STG.E.U8 desc[UR36][R16.64], R8 ;  /* 0x0000000810007986 */ /* 0x0003e2000c101124 */
[----:B------:R-:W-:Y:S05]  /*f840*/  BRA `(.L_x_6306) ;  /* 0x0000000400087947 */ /* 0x000fea0003800000 */
.L_x_6324:
        /* <DEDUP_REMOVED lines=16> */
.L_x_6331:
[----:B------:R-:W-:-:S04]  /*f950*/  LOP3.LUT R18, R18, 0x80000000, RZ, 0xc0, !PT ;  /* 0x8000000012127812 */ /* 0x000fc800078ec0ff */
[----:B------:R-:W-:-:S04]  /*f960*/  SHF.R.U32.HI R3, RZ, 0x18, R18 ;  /* 0x00000018ff037819 */ /* 0x000fc80000011612 */
[----:B------:R-:W-:-:S04]  /*f970*/  LOP3.LUT R0, R0, R3, RZ, 0xfc, !PT ;  /* 0x0000000300007212 */ /* 0x000fc800078efcff */
[----:B------:R-:W-:-:S07]  /*f980*/  PRMT R8, R0, 0x7610, R8 ;  /* 0x0000761000087816 */ /* 0x000fce0000000008 */
.L_x_6330:
[----:B------:R-:W-:Y:S05]  /*f990*/  BSYNC B0 ;  /* 0x0000000000007941 */ /* 0x000fea0003800000 */
.L_x_6329:
[----:B------:R1:W-:Y:S01]  /*f9a0*/  STG.E.U8 desc[UR36][R16.64], R8 ;  /* 0x0000000810007986 */ /* 0x0003e2000c101124 */
[----:B------:R-:W-:Y:S05]  /*f9b0*/  BRA `(.L_x_6306) ;  /* 0x0000000000ac7947 */ /* 0x000fea0003800000 */
.L_x_6323:
        /* <DEDUP_REMOVED lines=21> */
.L_x_6305:
[----:B------:R-:W-:Y:S01]  /*fb10*/  MOV R0, 0x0 ;  /* 0x0000000000007802 */ /* 0x000fe20000000f00 */
[----:B------:R-:W-:Y:S01]  /*fb20*/  ULDC.64 UR4, c[0x4][0x4e8] ;  /* 0x01013a0000047ab9 */ /* 0x000fe20000000a00 */
[----:B------:R-:W-:Y:S01]  /*fb30*/  ULDC.64 UR6, c[0x4][0x388] ;  /* 0x0100e20000067ab9 */ /* 0x000fe20000000a00 */
[----:B------:R-:W-:Y:S01]  /*fb40*/  IMAD.U32 R4, RZ, RZ, UR4 ;  /* 0x00000004ff047e24 */ /* 0x000fe2000f8e00ff */
[----:B--2345:R1:W2:Y:S01]  /*fb50*/  LDC.64 R2, c[0x4][R0] ;  /* 0x0100000000027b82 */ /* 0x03c2a20000000a00 */
        /* <DEDUP_REMOVED lines=10> */
[----:B0-2---:R-:W-:Y:S05]  /*fc00*/  CALL.ABS.NOINC R2 ;  /* 0x0000000002007343 */ /* 0x005fea0003c00000 */
.L_x_6334:
[----:B------:R-:W-:Y:S05]  /*fc10*/  BRA `(.L_x_6306) ;  /* 0x0000000000147947 */ /* 0x000fea0003800000 */
.L_x_6333:
[----:B0----5:R-:W0:Y:S02]  /*fc20*/  F2I.U64.TRUNC R18, R18 ;  /* 0x0000001200127311 */ /* 0x021e24000020d800 */
[----:B0-----:R0:W-:Y:S01]  /*fc30*/  STG.E.64 desc[UR36][R16.64], R18 ;  /* 0x0000001210007986 */ /* 0x0011e2000c101b24 */
[----:B------:R-:W-:Y:S05]  /*fc40*/  BRA `(.L_x_6306) ;  /* 0x0000000000087947 */ /* 0x000fea0003800000 */
.L_x_6332:
[----:B--2345:R-:W1:Y:S02]  /*fc50*/  F2I.FTZ.U32.TRUNC.NTZ R3, R18 ;  /* 0x0000001200037305 */ /* 0x03ce64000021f000 */
[----:B-1----:R1:W-:Y:S02]  /*fc60*/  STG.E desc[UR36][R16.64], R3 ;  /* 0x0000000310007986 */ /* 0x0023e4000c101924 */
.L_x_6306:
[----:B------:R-:W-:-:S07]  /*fc70*/  VIADD R23, R23, 0x80 ;  /* 0x0000008017177836 */ /* 0x000fce0000000000 */
.L_x_6203:
[----:B------:R-:W-:Y:S05]  /*fc80*/  BSYNC B7 ;  /* 0x0000000000077941 */ /* 0x000fea0003800000 */
.L_x_6202:
[----:B------:R-:W-:Y:S02]  /*fc90*/  ULDC UR4, c[0x0][0x210] ;  /* 0x0000840000047ab9 */ /* 0x000fe40000000800 */
[----:B------:R-:W-:-:S13]  /*fca0*/  ISETP.GE.AND P0, PT, R23, UR4, PT ;  /* 0x0000000417007c0c */ /* 0x000fda000bf06270 */
[----:B------:R-:W-:Y:S05]  /*fcb0*/  @P0 EXIT ;  /* 0x000000000000094d */ /* 0x000fea0003800000 */
        /* <DEDUP_REMOVED lines=380> */
.L_x_6335:
        /* <DEDUP_REMOVED lines=22> */
.L_x_6340:
[----:B------:R-:W2:Y:S02]  /*115e0*/  LDG.E.U8 R2, desc[UR36][R2.64] ;  /* 0x0000002402027981 */ /* 0x000ea4000c1e1100 */
[----:B--2---:R-:W-:Y:S01]  /*115f0*/  I2FP.F32.U32 R18, R2 ;  /* 0x0000000200127245 */ /* 0x004fe20000201000 */
[----:B------:R-:W-:Y:S06]  /*11600*/  BRA `(.L_x_6342) ;  /* 0x0000000c002c7947 */ /* 0x000fec0003800000 */
.L_x_6339:
        /* <DEDUP_REMOVED lines=9> */
.L_x_6344:
[----:B------:R-:W2:Y:S02]  /*116a0*/  LDG.E R2, desc[UR36][R2.64] ;  /* 0x0000002402027981 */ /* 0x000ea4000c1e1900 */
[----:B--2---:R-:W-:Y:S01]  /*116b0*/  I2FP.F32.S32 R18, R2 ;  /* 0x0000000200127245 */ /* 0x004fe20000201400 */
[----:B------:R-:W-:Y:S06]  /*116c0*/  BRA `(.L_x_6342) ;  /* 0x0000000800fc7947 */ /* 0x000fec0003800000 */
.L_x_6343:
[----:B------:R-:W2:Y:S02]  /*116d0*/  LDG.E.U16 R2, desc[UR36][R2.64] ;  /* 0x0000002402027981 */ /* 0x000ea4000c1e1500 */
[----:B--2---:R2:W3:Y:S01]  /*116e0*/  I2F.S16 R18, R2 ;  /* 0x0000000200127306 */ /* 0x0044e20000101400 */
[----:B------:R-:W-:Y:S05]  /*116f0*/  BRA `(.L_x_6342) ;  /* 0x0000000800f07947 */ /* 0x000fea0003800000 */
.L_x_6338:
        /* <DEDUP_REMOVED lines=8> */
.L_x_6346:
[----:B------:R-:W2:Y:S02]  /*11780*/  LDG.E.U16 R2, desc[UR36][R2.64] ;  /* 0x0000002402027981 */ /* 0x000ea4000c1e1500 */
[----:B--2---:R-:W-:Y:S01]  /*11790*/  HADD2.F32 R18, -RZ, R2.H0_H0 ;  /* 0x20000002ff127230 */ /* 0x004fe20000004100 */
[----:B------:R-:W-:Y:S06]  /*117a0*/  BRA `(.L_x_6342) ;  /* 0x0000000800c47947 */ /* 0x000fec0003800000 */
.L_x_6345:
        /* <DEDUP_REMOVED lines=8> */
.L_x_6348:
[----:B------:R-:W2:Y:S02]  /*11830*/  LDG.E.U16 R2, desc[UR36][R2.64] ;  /* 0x0000002402027981 */ /* 0x000ea4000c1e1500 */
[----:B--2---:R-:W-:Y:S01]  /*11840*/  HADD2.F32 R18, -RZ, R2.H0_H0 ;  /* 0x20000002ff127230 */ /* 0x004fe20000004100 */
[----:B------:R-:W-:Y:S06]  /*11850*/  BRA `(.L_x_6342) ;  /* 0x0000000800987947 */ /* 0x000fec0003800000 */
.L_x_6347:
[----:B------:R-:W2:Y:S01]  /*11860*/  LDG.E.64 R2, desc[UR36][R2.64] ;  /* 0x0000002402027981 */ /* 0x000ea2000c1e1b00 */
[----:B------:R-:W-:Y:S01]  /*11870*/  UMOV UR4, 0xf0000000 ;  /* 0xf000000000047882 */ /* 0x000fe20000000000 */
[----:B------:R-:W-:Y:S01]  /*11880*/  UMOV UR5, 0x380fffff ;  /* 0x380fffff00057882 */ /* 0x000fe20000000000 */
[----:B--2---:R-:W0:Y:S01]  /*11890*/  F2F.F32.F64 R18, R2 ;  /* 0x0000000200127310 */ /* 0x004e220000301000 */
[----:B------:R-:W-:-:S14]  /*118a0*/  DSETP.GEU.AND P0, PT, |R2|, UR4, PT ;  /* 0x0000000402007e2a */ /* 0x000fdc000bf0e200 */
[----:B0-----:R-:W-:Y:S01]  /*118b0*/  @!P0 FMUL R18, R18, 1.175494350822287508e-38 ;  /* 0x0080000012128820 */ /* 0x001fe20000400000 */
[----:B------:R-:W-:Y:S06]  /*118c0*/  BRA `(.L_x_6342) ;  /* 0x00000008007c7947 */ /* 0x000fec0003800000 */
.L_x_6337:
        /* <DEDUP_REMOVED lines=12> */
.L_x_6351:
[----:B------:R-:W2:Y:S01]  /*11990*/  LDG.E.64 R2, desc[UR36][R2.64] ;  /* 0x0000002402027981 */ /* 0x000ea2000c1e1b00 */
[----:B------:R-:W-:Y:S01]  /*119a0*/  UMOV UR4, 0xf0000000 ;  /* 0xf000000000047882 */ /* 0x000fe20000000000 */
[----:B------:R-:W-:Y:S01]  /*119b0*/  UMOV UR5, 0x380fffff ;  /* 0x380fffff00057882 */ /* 0x000fe20000000000 */
[----:B--2---:R-:W0:Y:S01]  /*119c0*/  F2F.F32.F64 R18, R2 ;  /* 0x0000000200127310 */ /* 0x004e220000301000 */
[----:B------:R-:W-:-:S14]  /*119d0*/  DSETP.GEU.AND P0, PT, |R2|, UR4, PT ;  /* 0x0000000402007e2a */ /* 0x000fdc000bf0e200 */
[----:B0-----:R-:W-:Y:S01]  /*119e0*/  @!P0 FMUL R18, R18, 1.175494350822287508e-38 ;  /* 0x0080000012128820 */ /* 0x001fe20000400000 */
[----:B------:R-:W-:Y:S06]  /*119f0*/  BRA `(.L_x_6342) ;  /* 0x0000000800307947 */ /* 0x000fec0003800000 */
.L_x_6350:
        /* <DEDUP_REMOVED lines=26> */
.L_x_6353:
        /* <DEDUP_REMOVED lines=13> */
.L_x_6352:
[----:B------:R-:W2:Y:S02]  /*11c70*/  LDG.E.U16 R2, desc[UR36][R2.64] ;  /* 0x0000002402027981 */ /* 0x000ea4000c1e1500 */
[----:B--2---:R-:W-:Y:S01]  /*11c80*/  IMAD.U32 R18, R2, 0x10000, RZ ;  /* 0x0001000002127824 */ /* 0x004fe200078e00ff */
[----:B------:R-:W-:Y:S06]  /*11c90*/  BRA `(.L_x_6342) ;  /* 0x0000000400887947 */ /* 0x000fec0003800000 */
.L_x_6349:
        /* <DEDUP_REMOVED lines=11> */
.L_x_6356:
        /* <DEDUP_REMOVED lines=20> */
.L_x_6358:
[----:B------:R-:W-:Y:S05]  /*11e90*/  BSYNC B0 ;  /* 0x0000000000007941 */ /* 0x000fea0003800000 */
.L_x_6357:
[----:B------:R-:W-:Y:S01]  /*11ea0*/  IMAD.SHL.U32 R2, R2, 0x100000, RZ ;  /* 0x0010000002027824 */ /* 0x000fe200078e00ff */
[----:B------:R-:W-:-:S04]  /*11eb0*/  LEA R3, R0, 0x3b800000, 0x17 ;  /* 0x3b80000000037811 */ /* 0x000fc800078eb8ff */
[----:B------:R-:W-:Y:S01]  /*11ec0*/  LOP3.LUT R18, R3, R2, R18, 0xfe, !PT ;  /* 0x0000000203127212 */ /* 0x000fe200078efe12 */
[----:B------:R-:W-:Y:S06]  /*11ed0*/  BRA `(.L_x_6342) ;  /* 0x0000000000f87947 */ /* 0x000fec0003800000 */
.L_x_6355:
        /* <DEDUP_REMOVED lines=20> */
.L_x_6360:
[----:B------:R-:W-:Y:S05]  /*12020*/  BSYNC B0 ;  /* 0x0000000000007941 */ /* 0x000fea0003800000 */
.L_x_6359:
[----:B------:R-:W-:Y:S01]  /*12030*/  IMAD.SHL.U32 R2, R2, 0x200000, RZ ;  /* 0x0020000002027824 */ /* 0x000fe200078e00ff */
[----:B------:R-:W-:-:S04]  /*12040*/  LEA R3, R0, 0x37800000, 0x17 ;  /* 0x3780000000037811 */ /* 0x000fc800078eb8ff */
[----:B------:R-:W-:Y:S01]  /*12050*/  LOP3.LUT R18, R3, R2, R18, 0xfe, !PT ;  /* 0x0000000203127212 */ /* 0x000fe200078efe12 */
[----:B------:R-:W-:Y:S06]  /*12060*/  BRA `(.L_x_6342) ;  /* 0x0000000000947947 */ /* 0x000fec0003800000 */
.L_x_6354:
        /* <DEDUP_REMOVED lines=14> */
.L_x_6341:
        /* <DEDUP_REMOVED lines=16> */
.L_x_6363:
[----:B------:R-:W-:Y:S01]  /*12250*/  IMAD.MOV.U32 R18, RZ, RZ, RZ ;  /* 0x000000ffff127224 */ /* 0x000fe200078e00ff */
[----:B------:R-:W-:Y:S06]  /*12260*/  BRA `(.L_x_6342) ;  /* 0x0000000000147947 */ /* 0x000fec0003800000 */
.L_x_6362:
[----:B------:R-:W2:Y:S02]  /*12270*/  LDG.E.64 R2, desc[UR36][R2.64] ;  /* 0x0000002402027981 */ /* 0x000ea4000c1e1b00 */
[----:B--2---:R0:W1:Y:S01]  /*12280*/  I2F.U64 R18, R2 ;  /* 0x0000000200127312 */ /* 0x0040620000301000 */
[----:B------:R-:W-:Y:S05]  /*12290*/  BRA `(.L_x_6342) ;  /* 0x0000000000087947 */ /* 0x000fea0003800000 */
.L_x_6361:
[----:B------:R-:W2:Y:S02]  /*122a0*/  LDG.E R2, desc[UR36][R2.64] ;  /* 0x0000002402027981 */ /* 0x000ea4000c1e1900 */
[----:B--2---:R-:W-:-:S07]  /*122b0*/  I2FP.F32.U32 R18, R2 ;  /* 0x0000000200127245 */ /* 0x004fce0000201000 */
.L_x_6342:
[----:B------:R-:W-:Y:S05]  /*122c0*/  BSYNC B6 ;  /* 0x0000000000067941 */ /* 0x000fea0003800000 */
.L_x_6336:
        /* <DEDUP_REMOVED lines=19> */
.L_x_6367:
[----:B------:R-:W2:Y:S02]  /*12400*/  LDG.E.U8 R2, desc[UR36][R2.64] ;  /* 0x0000002402027981 */ /* 0x000ea4000c1e1100 */
[----:B--2---:R-:W-:-:S04]  /*12410*/  ISETP.NE.AND P0, PT, R2, RZ, PT ;  /* 0x000000ff0200720c */ /* 0x004fc80003f05270 */
[----:B------:R-:W-:Y:S01]  /*12420*/  P2R R22, PR, RZ, 0x1 ;  /* 0x00000001ff167803 */ /* 0x000fe20000000000 */
[----:B------:R-:W-:Y:S08]  /*12430*/  BRA `(.L_x_6369) ;  /* 0x0000000c00c47947 */ /* 0x000ff00003800000 */
.L_x_6366:
        /* <DEDUP_REMOVED lines=11> */
.L_x_6371:
[----:B------:R-:W2:Y:S02]  /*124f0*/  LDG.E R2, desc[UR36][R2.64] ;  /* 0x0000002402027981 */ /* 0x000ea4000c1e1900 */
[----:B--2---:R-:W-:-:S04]  /*12500*/  ISETP.NE.AND P0, PT, R2, RZ, PT ;  /* 0x000000ff0200720c */ /* 0x004fc80003f05270 */
[----:B------:R-:W-:Y:S01]  /*12510*/  P2R R22, PR, RZ, 0x1 ;  /* 0x00000001ff167803 */ /* 0x000fe20000000000 */
[----:B------:R-:W-:Y:S08]  /*12520*/  BRA `(.L_x_6369) ;  /* 0x0000000c00887947 */ /* 0x000ff00003800000 */
.L_x_6370:
[----:B------:R-:W2:Y:S02]  /*12530*/  LDG.E.U16 R2, desc[UR36][R2.64] ;  /* 0x0000002402027981 */ /* 0x000ea4000c1e1500 */
[----:B--2---:R-:W-:-:S04]  /*12540*/  ISETP.NE.AND P0, PT, R2, RZ, PT ;  /* 0x000000ff0200720c */ /* 0x004fc80003f05270 */
[----:B------:R-:W-:Y:S01]  /*12550*/  P2R R22, PR, RZ, 0x1 ;  /* 0x00000001ff167803 */ /* 0x000fe20000000000 */
[----:B------:R-:W-:Y:S08]  /*12560*/  BRA `(.L_x_6369) ;  /* 0x0000000c00787947 */ /* 0x000ff00003800000 */
.L_x_6365:
        /* <DEDUP_REMOVED lines=10> */
.L_x_6373:
[----:B------:R-:W2:Y:S02]  /*12610*/  LDG.E.U16 R0, desc[UR36][R2.64] ;  /* 0x0000002402007981 */ /* 0x000ea4000c1e1500 */
[----:B--2---:R-:W-:-:S05]  /*12620*/  HADD2.F32 R0, -RZ, R0.H0_H0 ;  /* 0x20000000ff007230 */ /* 0x004fca0000004100 */
[----:B------:R-:W-:-:S04]  /*12630*/  FSETP.NEU.FTZ.AND P0, PT, R0, RZ, PT ;  /* 0x000000ff0000720b */ /* 0x000fc80003f1d000 */
[----:B------:R-:W-:Y:S01]  /*12640*/  P2R R22, PR, RZ, 0x1 ;  /* 0x00000001ff167803 */ /* 0x000fe20000000000 */
[----:B------:R-:W-:Y:S08]  /*12650*/  BRA `(.L_x_6369) ;  /* 0x0000000c003c7947 */ /* 0x000ff00003800000 */
.L_x_6372:
        /* <DEDUP_REMOVED lines=12> */
.L_x_6375:
        /* <DEDUP_REMOVED lines=11> */
.L_x_6374:
[----:B------:R-:W2:Y:S02]  /*127d0*/  LDG.E.64 R2, desc[UR36][R2.64] ;  /* 0x0000002402027981 */ /* 0x000ea4000c1e1b00 */
[----:B--2---:R-:W-:-:S06]  /*127e0*/  DSETP.NEU.AND P0, PT, R2, RZ, PT ;  /* 0x000000ff0200722a */ /* 0x004fcc0003f0d000 */
[----:B------:R-:W-:Y:S01]  /*127f0*/  P2R R22, PR, RZ, 0x1 ;  /* 0x00000001ff167803 */ /* 0x000fe20000000000 */
[----:B------:R-:W-:Y:S07]  /*12800*/  BRA `(.L_x_6369) ;  /* 0x0000000800d07947 */ /* 0x000fee0003800000 */
.L_x_6364:
        /* <DEDUP_REMOVED lines=12> */
.L_x_6378:
[----:B------:R-:W2:Y:S02]  /*128d0*/  LDG.E.128 R4, desc[UR36][R2.64] ;  /* 0x0000002402047981 */ /* 0x000ea4000c1e1d00 */
[----:B--2---:R-:W-:-:S06]  /*128e0*/  DSETP.NEU.AND P0, PT, R6, RZ, PT ;  /* 0x000000ff0600722a */ /* 0x004fcc0003f0d000 */
[----:B------:R-:W-:-:S06]  /*128f0*/  DSETP.NEU.OR P0, PT, R4, RZ, P0 ;  /* 0x000000ff0400722a */ /* 0x000fcc000070d400 */
[----:B------:R-:W-:Y:S01]  /*12900*/  P2R R22, PR, RZ, 0x1 ;  /* 0x00000001ff167803 */ /* 0x000fe20000000000 */
[----:B------:R-:W-:Y:S07]  /*12910*/  BRA `(.L_x_6369) ;  /* 0x00000008008c7947 */ /* 0x000fee0003800000 */
.L_x_6377:
        /* <DEDUP_REMOVED lines=28> */
.L_x_6380:
        /* <DEDUP_REMOVED lines=15> */
.L_x_6379:
[----:B------:R-:W2:Y:S02]  /*12bd0*/  LDG.E.U16 R0, desc[UR36][R2.64] ;  /* 0x0000002402007981 */ /* 0x000ea4000c1e1500 */
[----:B--2---:R-:W-:-:S05]  /*12be0*/  IMAD.U32 R0, R0, 0x10000, RZ ;  /* 0x0001000000007824 */ /* 0x004fca00078e00ff */
[----:B------:R-:W-:-:S04]  /*12bf0*/  FSETP.NEU.FTZ.AND P0, PT, R0, RZ, PT ;  /* 0x000000ff0000720b */ /* 0x000fc80003f1d000 */
[----:B------:R-:W-:Y:S01]  /*12c00*/  P2R R22, PR, RZ, 0x1 ;  /* 0x00000001ff167803 */ /* 0x000fe20000000000 */
[----:B------:R-:W-:Y:S08]  /*12c10*/  BRA `(.L_x_6369) ;  /* 0x0000000400cc7947 */ /* 0x000ff00003800000 */
.L_x_6376:
        /* <DEDUP_REMOVED lines=12> */
.L_x_6383:
        /* <DEDUP_REMOVED lines=21> */
.L_x_6387:
[----:B------:R-:W-:Y:S05]  /*12e30*/  BSYNC B1 ;  /* 0x0000000000017941 */ /* 0x000fea0003800000 */
.L_x_6386:
[----:B------:R-:W-:Y:S01]  /*12e40*/  LEA R3, R0, 0x3b800000, 0x17 ;  /* 0x3b80000000037811 */ /* 0x000fe200078eb8ff */
[----:B------:R-:W-:-:S05]  /*12e50*/  IMAD.SHL.U32 R0, R2, 0x100000, RZ ;  /* 0x0010000002007824 */ /* 0x000fca00078e00ff */
[----:B------:R-:W-:-:S07]  /*12e60*/  LOP3.LUT R0, R3, R0, R4, 0xfe, !PT ;  /* 0x0000000003007212 */ /* 0x000fce00078efe04 */
.L_x_6385:
[----:B------:R-:W-:Y:S05]  /*12e70*/  BSYNC B0 ;  /* 0x0000000000007941 */ /* 0x000fea0003800000 */
.L_x_6384:
[----:B------:R-:W-:-:S04]  /*12e80*/  FSETP.NEU.FTZ.AND P0, PT, R0, RZ, PT ;  /* 0x000000ff0000720b */ /* 0x000fc80003f1d000 */
[----:B------:R-:W-:Y:S01]  /*12e90*/  P2R R22, PR, RZ, 0x1 ;  /* 0x00000001ff167803 */ /* 0x000fe20000000000 */
[----:B------:R-:W-:Y:S08]  /*12ea0*/  BRA `(.L_x_6369) ;  /* 0x0000000400287947 */ /* 0x000ff00003800000 */
.L_x_6382:
        /* <DEDUP_REMOVED lines=21> */
.L_x_6391:
[----:B------:R-:W-:Y:S05]  /*13000*/  BSYNC B1 ;  /* 0x0000000000017941 */ /* 0x000fea0003800000 */
.L_x_6390:
[----:B------:R-:W-:Y:S01]  /*13010*/  LEA R3, R0, 0x37800000, 0x17 ;  /* 0x3780000000037811 */ /* 0x000fe200078eb8ff */
[----:B------:R-:W-:-:S05]  /*13020*/  IMAD.SHL.U32 R0, R2, 0x200000, RZ ;  /* 0x0020000002007824 */ /* 0x000fca00078e00ff */
[----:B------:R-:W-:-:S07]  /*13030*/  LOP3.LUT R0, R3, R0, R4, 0xfe, !PT ;  /* 0x0000000003007212 */ /* 0x000fce00078efe04 */
.L_x_6389:
[----:B------:R-:W-:Y:S05]  /*13040*/  BSYNC B0 ;  /* 0x0000000000007941 */ /* 0x000fea0003800000 */
.L_x_6388:
[----:B------:R-:W-:-:S04]  /*13050*/  FSETP.NEU.FTZ.AND P0, PT, R0, RZ, PT ;  /* 0x000000ff0000720b */ /* 0x000fc80003f1d000 */
[----:B------:R-:W-:Y:S01]  /*13060*/  P2R R22, PR, RZ, 0x1 ;  /* 0x00000001ff167803 */ /* 0x000fe20000000000 */
[----:B------:R-:W-:Y:S08]  /*13070*/  BRA `(.L_x_6369) ;  /* 0x0000000000b47947 */ /* 0x000ff00003800000 */
.L_x_6381:
        /* <DEDUP_REMOVED lines=14> */
.L_x_6395:
[----:B------:R-:W-:Y:S05]  /*13160*/  BSYNC B0 ;  /* 0x0000000000007941 */ /* 0x000fea0003800000 */
.L_x_6394:
[----:B------:R-:W-:-:S04]  /*13170*/  FSETP.NEU.FTZ.AND P0, PT, R0, RZ, PT ;  /* 0x000000ff0000720b */ /* 0x000fc80003f1d000 */
[----:B------:R-:W-:Y:S01]  /*13180*/  P2R R22, PR, RZ, 0x1 ;  /* 0x00000001ff167803 */ /* 0x000fe20000000000 */
[----:B------:R-:W-:Y:S08]  /*13190*/  BRA `(.L_x_6369) ;  /* 0x00000000006c7947 */ /* 0x000ff00003800000 */
.L_x_6368:
        /* <DEDUP_REMOVED lines=16> */
.L_x_6396:
[----:B------:R-:W-:-:S04]  /*132a0*/  PLOP3.LUT P0, PT, PT, PT, PT, 0x8, 0x0 ;  /* 0x000000000000781c */ /* 0x000fc80003f0e170 */
[----:B------:R-:W-:Y:S01]  /*132b0*/  P2R R22, PR, RZ, 0x1 ;  /* 0x00000001ff167803 */ /* 0x000fe20000000000 */
[----:B------:R-:W-:Y:S08]  /*132c0*/  BRA `(.L_x_6369) ;  /* 0x0000000000207947 */ /* 0x000ff00003800000 */
.L_x_6393:
[----:B------:R-:W2:Y:S02]  /*132d0*/  LDG.E.64 R2, desc[UR36][R2.64] ;  /* 0x0000002402027981 */ /* 0x000ea4000c1e1b00 */
[----:B--2---:R-:W-:-:S04]  /*132e0*/  ISETP.NE.U32.AND P0, PT, R2, RZ, PT ;  /* 0x000000ff0200720c */ /* 0x004fc80003f05070 */
[----:B------:R-:W-:-:S04]  /*132f0*/  ISETP.NE.AND.EX P0, PT, R3, RZ, PT, P0 ;  /* 0x000000ff0300720c */ /* 0x000fc80003f05300 */
[----:B------:R-:W-:Y:S01]  /*13300*/  P2R R22, PR, RZ, 0x1 ;  /* 0x00000001ff167803 */ /* 0x000fe20000000000 */
[----:B------:R-:W-:Y:S08]  /*13310*/  BRA `(.L_x_6369) ;  /* 0x00000000000c7947 */ /* 0x000ff00003800000 */
.L_x_6392:
[----:B------:R-:W2:Y:S02]  /*13320*/  LDG.E R2, desc[UR36][R2.64] ;  /* 0x0000002402027981 */ /* 0x000ea4000c1e1900 */
[----:B--2---:R-:W-:-:S04]  /*13330*/  ISETP.NE.AND P0, PT, R2, RZ, PT ;  /* 0x000000ff0200720c */ /* 0x004fc80003f05270 */
[----:B------:R-:W-:-:S09]  /*13340*/  P2R R22, PR, RZ, 0x1 ;  /* 0x00000001ff167803 */ /* 0x000fd20000000000 */
.L_x_6369:
        /* <DEDUP_REMOVED lines=18> */
.L_x_6400:
[----:B------:R0:W5:Y:S01]  /*13470*/  LDG.E.U8 R2, desc[UR36][R4.64] ;  /* 0x0000002404027981 */ /* 0x000162000c1e1100 */
[----:B------:R-:W-:Y:S01]  /*13480*/  IMAD.MOV.U32 R3, RZ, RZ, RZ ;  /* 0x000000ffff037224 */ /* 0x000fe200078e00ff */
[----:B------:R-:W-:Y:S06]  /*13490*/  BRA `(.L_x_6402) ;  /* 0x0000000c00487947 */ /* 0x000fec0003800000 */
.L_x_6399:
        /* <DEDUP_REMOVED lines=8> */
.L_x_6404:
[----:B------:R-:W2:Y:S02]  /*13520*/  LDG.E R2, desc[UR36][R4.64] ;  /* 0x0000002404027981 */ /* 0x000ea4000c1e1900 */
[----:B--2---:R-:W-:Y:S01]  /*13530*/  SHF.R.S32.HI R3, RZ, 0x1f, R2 ;  /* 0x0000001fff037819 */ /* 0x004fe20000011402 */
[----:B------:R-:W-:Y:S06]  /*13540*/  BRA `(.L_x_6402) ;  /* 0x0000000c001c7947 */ /* 0x000fec0003800000 */
.L_x_6403:
[----:B------:R-:W2:Y:S02]  /*13550*/  LDG.E.S16 R2, desc[UR36][R4.64] ;  /* 0x0000002404027981 */ /* 0x000ea4000c1e1700 */
[----:B--2---:R-:W-:Y:S01]  /*13560*/  SHF.R.S32.HI R3, RZ, 0x1f, R2 ;  /* 0x0000001fff037819 */ /* 0x004fe20000011402 */
[----:B------:R-:W-:Y:S06]  /*13570*/  BRA `(.L_x_6402) ;  /* 0x0000000c00107947 */ /* 0x000fec0003800000 */
.L_x_6398:
        /* <DEDUP_REMOVED lines=9> */
.L_x_6406:
[----:B------:R-:W2:Y:S02]  /*13610*/  LDG.E.U16 R4, desc[UR36][R4.64] ;  /* 0x0000002404047981 */ /* 0x000ea4000c1e1500 */
[----:B--2---:R-:W-:-:S06]  /*13620*/  HADD2.F32 R2, -RZ, R4.H0_H0 ;  /* 0x20000004ff027230 */ /* 0x004fcc0000004100 */
[----:B------:R-:W0:Y:S01]  /*13630*/  F2I.S64.TRUNC R2, R2 ;  /* 0x0000000200027311 */ /* 0x000e22000020d900 */
[----:B------:R-:W-:Y:S05]  /*13640*/  BRA `(.L_x_6402) ;  /* 0x0000000800dc7947 */ /* 0x000fea0003800000 */
.L_x_6405:
        /* <DEDUP_REMOVED lines=9> */
.L_x_6408:
[----:B------:R-:W2:Y:S02]  /*136e0*/  LDG.E.U16 R4, desc[UR36][R4.64] ;  /* 0x0000002404047981 */ /* 0x000ea4000c1e1500 */
[----:B--2---:R-:W-:-:S06]  /*136f0*/  HADD2.F32 R2, -RZ, R4.H0_H0 ;  /* 0x20000004ff027230 */ /* 0x004fcc0000004100 */
[----:B------:R-:W4:Y:S01]  /*13700*/  F2I.S64.TRUNC R2, R2 ;  /* 0x0000000200027311 */ /* 0x000f22000020d900 */
[----:B------:R-:W-:Y:S05]  /*13710*/  BRA `(.L_x_6402) ;  /* 0x0000000800a87947 */ /* 0x000fea0003800000 */
.L_x_6407:
[----:B------:R-:W2:Y:S02]  /*13720*/  LDG.E.64 R2, desc[UR36][R4.64] ;  /* 0x0000002404027981 */ /* 0x000ea4000c1e1b00 */
[----:B--2---:R-:W0:Y:S01]  /*13730*/  F2I.S64.F64.TRUNC R2, R2 ;  /* 0x0000000200027311 */ /* 0x004e22000030d900 */
[----:B------:R-:W-:Y:S05]  /*13740*/  BRA `(.L_x_6402) ;  /* 0x00000008009c7947 */ /* 0x000fea0003800000 */
.L_x_6397:
        /* <DEDUP_REMOVED lines=13> */
.L_x_6411:
[----:B------:R-:W2:Y:S02]  /*13820*/  LDG.E.64 R2, desc[UR36][R4.64] ;  /* 0x0000002404027981 */ /* 0x000ea4000c1e1b00 */
[----:B--2---:R-:W0:Y:S01]  /*13830*/  F2I.S64.F64.TRUNC R2, R2 ;  /* 0x0000000200027311 */ /* 0x004e22000030d900 */
[----:B------:R-:W-:Y:S05]  /*13840*/  BRA `(.L_x_6402) ;  /* 0x00000008005c7947 */ /* 0x000fea0003800000 */
.L_x_6410:
        /* <DEDUP_REMOVED lines=27> */
.L_x_6413:
        /* <DEDUP_REMOVED lines=14> */
.L_x_6412:
[----:B------:R-:W2:Y:S02]  /*13ae0*/  LDG.E.U16 R2, desc[UR36][R4.64] ;  /* 0x0000002404027981 */ /* 0x000ea4000c1e1500 */
[----:B--2---:R-:W-:-:S06]  /*13af0*/  IMAD.U32 R2, R2, 0x10000, RZ ;  /* 0x0001000002027824 */ /* 0x004fcc00078e00ff */
[----:B------:R-:W0:Y:S01]  /*13b00*/  F2I.S64.TRUNC R2, R2 ;  /* 0x0000000200027311 */ /* 0x000e22000020d900 */
[----:B------:R-:W-:Y:S05]  /*13b10*/  BRA `(.L_x_6402) ;  /* 0x0000000400a87947 */ /* 0x000fea0003800000 */
.L_x_6409:
        /* <DEDUP_REMOVED lines=11> */
.L_x_6416:
        /* <DEDUP_REMOVED lines=21> */
.L_x_6420:
[----:B------:R-:W-:Y:S05]  /*13d20*/  BSYNC B1 ;  /* 0x0000000000017941 */ /* 0x000fea0003800000 */
.L_x_6419:
[----:B------:R-:W-:Y:S01]  /*13d30*/  IMAD.SHL.U32 R2, R2, 0x100000, RZ ;  /* 0x0010000002027824 */ /* 0x000fe200078e00ff */
[----:B------:R-:W-:-:S04]  /*13d40*/  LEA R3, R0, 0x3b800000, 0x17 ;  /* 0x3b80000000037811 */ /* 0x000fc800078eb8ff */
[----:B------:R-:W-:-:S07]  /*13d50*/  LOP3.LUT R2, R3, R2, R4, 0xfe, !PT ;  /* 0x0000000203027212 */ /* 0x000fce00078efe04 */
.L_x_6418:
[----:B------:R-:W-:Y:S05]  /*13d60*/  BSYNC B0 ;  /* 0x0000000000007941 */ /* 0x000fea0003800000 */
.L_x_6417:
[----:B------:R-:W0:Y:S01]  /*13d70*/  F2I.S64.TRUNC R2, R2 ;  /* 0x0000000200027311 */ /* 0x000e22000020d900 */
[----:B------:R-:W-:Y:S05]  /*13d80*/  BRA `(.L_x_6402) ;  /* 0x00000004000c7947 */ /* 0x000fea0003800000 */
.L_x_6415:
        /* <DEDUP_REMOVED lines=21> */
.L_x_6424:
[----:B------:R-:W-:Y:S05]  /*13ee0*/  BSYNC B1 ;  /* 0x0000000000017941 */ /* 0x000fea0003800000 */
.L_x_6423:
[----:B------:R-:W-:Y:S01]  /*13ef0*/  IMAD.SHL.U32 R2, R2, 0x200000, RZ ;  /* 0x0020000002027824 */ /* 0x000fe200078e00ff */
[----:B------:R-:W-:-:S04]  /*13f00*/  LEA R3, R0, 0x37800000, 0x17 ;  /* 0x3780000000037811 */ /* 0x000fc800078eb8ff */
[----:B------:R-:W-:-:S07]  /*13f10*/  LOP3.LUT R2, R3, R2, R4, 0xfe, !PT ;  /* 0x0000000203027212 */ /* 0x000fce00078efe04 */
.L_x_6422:
[----:B------:R-:W-:Y:S05]  /*13f20*/  BSYNC B0 ;  /* 0x0000000000007941 */ /* 0x000fea0003800000 */
.L_x_6421:
[----:B------:R-:W0:Y:S01]  /*13f30*/  F2I.S64.TRUNC R2, R2 ;  /* 0x0000000200027311 */ /* 0x000e22000020d900 */
[----:B------:R-:W-:Y:S05]  /*13f40*/  BRA `(.L_x_6402) ;  /* 0x00000000009c7947 */ /* 0x000fea0003800000 */
.L_x_6414:
        /* <DEDUP_REMOVED lines=14> */
.L_x_6428:
[----:B------:R-:W-:Y:S05]  /*14030*/  BSYNC B0 ;  /* 0x0000000000007941 */ /* 0x000fea0003800000 */
.L_x_6427:
[----:B------:R-:W0:Y:S01]  /*14040*/  F2I.S64.TRUNC R2, R2 ;  /* 0x0000000200027311 */ /* 0x000e22000020d900 */
[----:B------:R-:W-:Y:S05]  /*14050*/  BRA `(.L_x_6402) ;  /* 0x0000000000587947 */ /* 0x000fea0003800000 */
.L_x_6401:
        /* <DEDUP_REMOVED lines=16> */
.L_x_6429:
[----:B------:R-:W-:Y:S01]  /*14160*/  CS2R R2, SRZ ;  /* 0x0000000000027805 */ /* 0x000fe2000001ff00 */
[----:B------:R-:W-:Y:S06]  /*14170*/  BRA `(.L_x_6402) ;  /* 0x0000000000107947 */ /* 0x000fec0003800000 */
.L_x_6426:
[----:B------:R0:W5:Y:S01]  /*14180*/  LDG.E.64 R2, desc[UR36][R4.64] ;  /* 0x0000002404027981 */ /* 0x000162000c1e1b00 */
[----:B------:R-:W-:Y:S05]  /*14190*/  BRA `(.L_x_6402) ;  /* 0x0000000000087947 */ /* 0x000fea0003800000 */
.L_x_6425:
[----:B------:R0:W5:Y:S01]  /*141a0*/  LDG.E R2, desc[UR36][R4.64] ;  /* 0x0000002404027981 */ /* 0x000162000c1e1900 */
[----:B------:R-:W-:-:S07]  /*141b0*/  IMAD.MOV.U32 R3, RZ, RZ, RZ ;  /* 0x000000ffff037224 */ /* 0x000fce00078e00ff */
.L_x_6402:
        /* <DEDUP_REMOVED lines=10> */
.L_x_6431:
[----:B------:R-:W-:Y:S05]  /*14260*/  BSYNC B0 ;  /* 0x0000000000007941 */ /* 0x000fea0003800000 */
.L_x_6430:
        /* <DEDUP_REMOVED lines=10> */
[----:B-1----:R-:W-:Y:S01]  /*14310*/  STG.E.U8 desc[UR36][R16.64], R3 ;  /* 0x0000000310007986 */ /* 0x002fe2000c101124 */
[----:B------:R-:W-:Y:S05]  /*14320*/  EXIT ;  /* 0x000000000000794d */ /* 0x000fea0003800000 */
.L_x_6435:
[----:B0--3-5:R-:W2:Y:S02]  /*14330*/  F2I.S64.TRUNC R18, R18 ;  /* 0x0000001200127311 */ /* 0x029ea4000020d900 */
[----:B--2-4-:R-:W-:-:S05]  /*14340*/  IMAD.MOV.U32 R3, RZ, RZ, R18 ;  /* 0x000000ffff037224 */ /* 0x014fca00078e0012 */
[----:B------:R-:W-:Y:S01]  /*14350*/  STG.E.U8 desc[UR36][R16.64], R3 ;  /* 0x0000000310007986 */ /* 0x000fe2000c101124 */
[----:B------:R-:W-:Y:S05]  /*14360*/  EXIT ;  /* 0x000000000000794d */ /* 0x000fea0003800000 */
.L_x_6434:
[----:B------:R-:W-:-:S13]  /*14370*/  ISETP.NE.AND P0, PT, R0, 0x2, PT ;  /* 0x000000020000780c */ /* 0x000fda0003f05270 */
[----:B------:R-:W-:Y:S05]  /*14380*/  @!P0 BRA `(.L_x_6437) ;  /* 0x0000000000288947 */ /* 0x000fea0003800000 */
[----:B------:R-:W-:-:S13]  /*14390*/  ISETP.NE.AND P0, PT, R0, 0x3, PT ;  /* 0x000000030000780c */ /* 0x000fda0003f05270 */
[----:B------:R-:W-:Y:S05]  /*143a0*/  @!P0 BRA `(.L_x_6438) ;  /* 0x0000000000148947 */ /* 0x000fea0003800000 */
[----:B------:R-:W-:-:S13]  /*143b0*/  ISETP.NE.AND P0, PT, R0, 0x4, PT ;  /* 0x000000040000780c */ /* 0x000fda0003f05270 */
[----:B------:R-:W-:Y:S05]  /*143c0*/  @P0 BRA `(.L_x_6436) ;  /* 0x0000000800d00947 */ /* 0x000fea0003800000 */
[----:B0--3-5:R-:W0:Y:S02]  /*143d0*/  F2I.S64.TRUNC R18, R18 ;  /* 0x0000001200127311 */ /* 0x029e24000020d900 */
[----:B0-----:R-:W-:Y:S01]  /*143e0*/  STG.E.64 desc[UR36][R16.64], R18 ;  /* 0x0000001210007986 */ /* 0x001fe2000c101b24 */
[----:B------:R-:W-:Y:S05]  /*143f0*/  EXIT ;  /* 0x000000000000794d */ /* 0x000fea0003800000 */
.L_x_6438:
[----:B--2345:R-:W1:Y:S02]  /*14400*/  F2I.FTZ.TRUNC.NTZ R3, R18 ;  /* 0x0000001200037305 */ /* 0x03ce64000021f100 */
[----:B-1----:R-:W-:Y:S01]  /*14410*/  STG.E desc[UR36][R16.64], R3 ;  /* 0x0000000310007986 */ /* 0x002fe2000c101924 */
[----:B------:R-:W-:Y:S05]  /*14420*/  EXIT ;  /* 0x000000000000794d */ /* 0x000fea0003800000 */
.L_x_6437:
[----:B--2345:R-:W1:Y:S02]  /*14430*/  F2I.FTZ.TRUNC.NTZ R3, R18 ;  /* 0x0000001200037305 */ /* 0x03ce64000021f100 */
[----:B-1----:R-:W-:Y:S01]  /*14440*/  STG.E.U16 desc[UR36][R16.64], R3 ;  /* 0x0000000310007986 */ /* 0x002fe2000c101524 */
[----:B------:R-:W-:Y:S05]  /*14450*/  EXIT ;  /* 0x000000000000794d */ /* 0x000fea0003800000 */
.L_x_6433:
[----:B------:R-:W-:-:S13]  /*14460*/  ISETP.GT.AND P0, PT, R0, 0x6, PT ;  /* 0x000000060000780c */ /* 0x000fda0003f04270 */
[----:B------:R-:W-:Y:S05]  /*14470*/  @P0 BRA `(.L_x_6439) ;  /* 0x0000000000240947 */ /* 0x000fea0003800000 */
[----:B------:R-:W-:-:S13]  /*14480*/  ISETP.NE.AND P0, PT, R0, 0x5, PT ;  /* 0x000000050000780c */ /* 0x000fda0003f05270 */
[----:B------:R-:W-:Y:S05]  /*14490*/  @!P0 BRA `(.L_x_6440) ;  /* 0x0000000000108947 */ /* 0x000fea0003800000 */
[----:B------:R-:W-:-:S13]  /*144a0*/  ISETP.NE.AND P0, PT, R0, 0x6, PT ;  /* 0x000000060000780c */ /* 0x000fda0003f05270 */
[----:B------:R-:W-:Y:S05]  /*144b0*/  @P0 BRA `(.L_x_6436) ;  /* 0x0000000800940947 */ /* 0x000fea0003800000 */
[----:B---3-5:R-:W-:Y:S01]  /*144c0*/  STG.E desc[UR36][R16.64], R18 ;  /* 0x0000001210007986 */ /* 0x028fe2000c101924 */
[----:B------:R-:W-:Y:S05]  /*144d0*/  EXIT ;  /* 0x000000000000794d */ /* 0x000fea0003800000 */
.L_x_6440:
[----:B---3-5:R-:W-:-:S05]  /*144e0*/  F2FP.F16.F32.PACK_AB R18, RZ, R18 ;  /* 0x00000012ff12723e */ /* 0x028fca00000000ff */
[----:B------:R-:W-:Y:S01]  /*144f0*/  STG.E.U16 desc[UR36][R16.64], R18 ;  /* 0x0000001210007986 */ /* 0x000fe2000c101524 */
[----:B------:R-:W-:Y:S05]  /*14500*/  EXIT ;  /* 0x000000000000794d */ /* 0x000fea0003800000 */
.L_x_6439:
[----:B------:R-:W-:-:S13]  /*14510*/  ISETP.NE.AND P0, PT, R0, 0x7, PT ;  /* 0x000000070000780c */ /* 0x000fda0003f05270 */
[----:B------:R-:W-:Y:S05]  /*14520*/  @!P0 BRA `(.L_x_6441) ;  /* 0x00000000002c8947 */ /* 0x000fea0003800000 */
[----:B------:R-:W-:-:S13]  /*14530*/  ISETP.NE.AND P0, PT, R0, 0x8, PT ;  /* 0x000000080000780c */ /* 0x000fda0003f05270 */
[----:B------:R-:W-:Y:S05]  /*14540*/  @!P0 BRA `(.L_x_6442) ;  /* 0x0000000000148947 */ /* 0x000fea0003800000 */
[----:B------:R-:W-:-:S13]  /*14550*/  ISETP.NE.AND P0, PT, R0, 0x9, PT ;  /* 0x000000090000780c */ /* 0x000fda0003f05270 */
[----:B------:R-:W-:Y:S05]  /*14560*/  @P0 BRA `(.L_x_6436) ;  /* 0x0000000800680947 */ /* 0x000fea0003800000 */
[----:B0-----:R-:W-:-:S05]  /*14570*/  IMAD.MOV.U32 R19, RZ, RZ, RZ ;  /* 0x000000ffff137224 */ /* 0x001fca00078e00ff */
[----:B---3-5:R-:W-:Y:S01]  /*14580*/  STG.E.64 desc[UR36][R16.64], R18 ;  /* 0x0000001210007986 */ /* 0x028fe2000c101b24 */
[----:B------:R-:W-:Y:S05]  /*14590*/  EXIT ;  /* 0x000000000000794d */ /* 0x000fea0003800000 */
.L_x_6442:
[----:B--2345:R-:W-:-:S04]  /*145a0*/  F2FP.F16.F32.PACK_AB R3, RZ, R18 ;  /* 0x00000012ff03723e */ /* 0x03cfc800000000ff */
[----:B------:R-:W-:-:S05]  /*145b0*/  PRMT R3, R3, 0x5410, RZ ;  /* 0x0000541003037816 */ /* 0x000fca00000000ff */
[----:B------:R-:W-:Y:S01]  /*145c0*/  STG.E desc[UR36][R16.64], R3 ;  /* 0x0000000310007986 */ /* 0x000fe2000c101924 */
[----:B------:R-:W-:Y:S05]  /*145d0*/  EXIT ;  /* 0x000000000000794d */ /* 0x000fea0003800000 */
.L_x_6441:
[----:B--2345:R-:W-:-:S06]  /*145e0*/  FMUL.FTZ R2, R18, 1 ;  /* 0x3f80000012027820 */ /* 0x03cfcc0000410000 */
[----:B------:R-:W1:Y:S02]  /*145f0*/  F2F.F64.F32 R2, R2 ;  /* 0x0000000200027310 */ /* 0x000e640000201800 */
[----:B-1----:R-:W-:Y:S01]  /*14600*/  STG.E.64 desc[UR36][R16.64], R2 ;  /* 0x0000000210007986 */ /* 0x002fe2000c101b24 */
[----:B------:R-:W-:Y:S05]  /*14610*/  EXIT ;  /* 0x000000000000794d */ /* 0x000fea0003800000 */
.L_x_6432:
        /* <DEDUP_REMOVED lines=9> */
[----:B--2-4-:R-:W-:-:S05]  /*146b0*/  SEL R3, RZ, 0x1, !P0 ;  /* 0x00000001ff037807 */ /* 0x014fca0004000000 */
[----:B------:R-:W-:Y:S01]  /*146c0*/  STG.E.U8 desc[UR36][R16.64], R3 ;  /* 0x0000000310007986 */ /* 0x000fe2000c101124 */
[----:B------:R-:W-:Y:S05]  /*146d0*/  EXIT ;  /* 0x000000000000794d */ /* 0x000fea0003800000 */
.L_x_6445:
[----:B---3-5:R-:W-:Y:S01]  /*146e0*/  FMUL.FTZ R4, R18, 1 ;  /* 0x3f80000012047820 */ /* 0x028fe20000410000 */
[----:B------:R-:W-:-:S05]  /*146f0*/  CS2R R6, SRZ ;  /* 0x0000000000067805 */ /* 0x000fca000001ff00 */
[----:B------:R-:W1:Y:S02]  /*14700*/  F2F.F64.F32 R4, R4 ;  /* 0x0000000400047310 */ /* 0x000e640000201800 */
[----:B-1----:R-:W-:Y:S01]  /*14710*/  STG.E.128 desc[UR36][R16.64], R4 ;  /* 0x0000000410007986 */ /* 0x002fe2000c101d24 */
[----:B------:R-:W-:Y:S05]  /*14720*/  EXIT ;  /* 0x000000000000794d */ /* 0x000fea0003800000 */
.L_x_6444:
        /* <DEDUP_REMOVED lines=20> */
.L_x_6449:
[----:B------:R-:W-:Y:S05]  /*14870*/  BSYNC B0 ;  /* 0x0000000000007941 */ /* 0x000fea0003800000 */
.L_x_6448:
[----:B------:R-:W-:-:S05]  /*14880*/  LOP3.LUT R5, R0, R5, RZ, 0xfc, !PT ;  /* 0x0000000500057212 */ /* 0x000fca00078efcff */
[----:B------:R-:W-:Y:S01]  /*14890*/  STG.E.U8 desc[UR36][R16.64], R5 ;  /* 0x0000000510007986 */ /* 0x000fe2000c101124 */
[----:B------:R-:W-:Y:S05]  /*148a0*/  EXIT ;  /* 0x000000000000794d */ /* 0x000fea0003800000 */
.L_x_6447:
        /* <DEDUP_REMOVED lines=12> */
.L_x_6451:
[----:B------:R-:W-:Y:S01]  /*14970*/  IMAD.MOV.U32 R0, RZ, RZ, 0x7f ;  /* 0x0000007fff007424 */ /* 0x000fe200078e00ff */
[----:B------:R-:W-:-:S04]  /*14980*/  ISETP.GT.U32.AND P0, PT, R2, 0x7f800000, PT ;  /* 0x7f8000000200780c */ /* 0x000fc80003f04070 */
[----:B------:R-:W-:-:S09]  /*14990*/  SEL R0, R0, 0x7c, P0 ;  /* 0x0000007c00007807 */ /* 0x000fd20000000000 */
.L_x_6452:
[----:B------:R-:W-:Y:S05]  /*149a0*/  BSYNC B0 ;  /* 0x0000000000007941 */ /* 0x000fea0003800000 */
.L_x_6450:
[----:B------:R-:W-:-:S04]  /*149b0*/  LOP3.LUT R18, R18, 0x80000000, RZ, 0xc0, !PT ;  /* 0x8000000012127812 */ /* 0x000fc800078ec0ff */
[----:B------:R-:W-:-:S04]  /*149c0*/  SHF.R.U32.HI R3, RZ, 0x18, R18 ;  /* 0x00000018ff037819 */ /* 0x000fc80000011612 */
[----:B------:R-:W-:-:S05]  /*149d0*/  LOP3.LUT R3, R0, R3, RZ, 0xfc, !PT ;  /* 0x0000000300037212 */ /* 0x000fca00078efcff */
[----:B------:R-:W-:Y:S01]  /*149e0*/  STG.E.U8 desc[UR36][R16.64], R3 ;  /* 0x0000000310007986 */ /* 0x000fe2000c101124 */
[----:B------:R-:W-:Y:S05]  /*149f0*/  EXIT ;  /* 0x000000000000794d */ /* 0x000fea0003800000 */
.L_x_6446:
[----:B---3-5:R-:W-:-:S05]  /*14a00*/  F2FP.BF16.F32.PACK_AB R18, RZ, R18 ;  /* 0x00000012ff12723e */ /* 0x028fca00000010ff */
[----:B------:R-:W-:Y:S01]  /*14a10*/  STG.E.U16 desc[UR36][R16.64], R18 ;  /* 0x0000001210007986 */ /* 0x000fe2000c101524 */
[----:B------:R-:W-:Y:S05]  /*14a20*/  EXIT ;  /* 0x000000000000794d */ /* 0x000fea0003800000 */
.L_x_6443:
        /* <DEDUP_REMOVED lines=9> */
[----:B-1----:R-:W-:Y:S01]  /*14ac0*/  STG.E.U16 desc[UR36][R16.64], R3 ;  /* 0x0000000310007986 */ /* 0x002fe2000c101524 */
[----:B------:R-:W-:Y:S05]  /*14ad0*/  EXIT ;  /* 0x000000000000794d */ /* 0x000fea0003800000 */
.L_x_6455:
        /* <DEDUP_REMOVED lines=16> */
.L_x_6458:
[----:B------:R-:W-:-:S04]  /*14be0*/  LOP3.LUT R18, R18, 0x80000000, RZ, 0xc0, !PT ;  /* 0x8000000012127812 */ /* 0x000fc800078ec0ff */
[----:B------:R-:W-:-:S04]  /*14bf0*/  SHF.R.U32.HI R3, RZ, 0x18, R18 ;  /* 0x00000018ff037819 */ /* 0x000fc80000011612 */
[----:B------:R-:W-:-:S04]  /*14c00*/  LOP3.LUT R0, R0, R3, RZ, 0xfc, !PT ;  /* 0x0000000300007212 */ /* 0x000fc800078efcff */
[----:B------:R-:W-:-:S07]  /*14c10*/  PRMT R8, R0, 0x7610, R8 ;  /* 0x0000761000087816 */ /* 0x000fce0000000008 */
.L_x_6457:
[----:B------:R-:W-:Y:S05]  /*14c20*/  BSYNC B0 ;  /* 0x0000000000007941 */ /* 0x000fea0003800000 */
.L_x_6456:
[----:B------:R-:W-:Y:S01]  /*14c30*/  STG.E.U8 desc[UR36][R16.64], R8 ;  /* 0x0000000810007986 */ /* 0x000fe2000c101124 */
[----:B------:R-:W-:Y:S05]  /*14c40*/  EXIT ;  /* 0x000000000000794d */ /* 0x000fea0003800000 */
.L_x_6454:
        /* <DEDUP_REMOVED lines=16> */
.L_x_6461:
[----:B------:R-:W-:-:S04]  /*14d50*/  LOP3.LUT R18, R18, 0x80000000, RZ, 0xc0, !PT ;  /* 0x8000000012127812 */ /* 0x000fc800078ec0ff */
[----:B------:R-:W-:-:S04]  /*14d60*/  SHF.R.U32.HI R3, RZ, 0x18, R18 ;  /* 0x00000018ff037819 */ /* 0x000fc80000011612 */
[----:B------:R-:W-:-:S04]  /*14d70*/  LOP3.LUT R0, R0, R3, RZ, 0xfc, !PT ;  /* 0x0000000300007212 */ /* 0x000fc800078efcff */
[----:B------:R-:W-:-:S07]  /*14d80*/  PRMT R8, R0, 0x7610, R8 ;  /* 0x0000761000087816 */ /* 0x000fce0000000008 */
.L_x_6460:
[----:B------:R-:W-:Y:S05]  /*14d90*/  BSYNC B0 ;  /* 0x0000000000007941 */ /* 0x000fea0003800000 */
.L_x_6459:
[----:B------:R-:W-:Y:S01]  /*14da0*/  STG.E.U8 desc[UR36][R16.64], R8 ;  /* 0x0000000810007986 */ /* 0x000fe2000c101124 */
[----:B------:R-:W-:Y:S05]  /*14db0*/  EXIT ;  /* 0x000000000000794d */ /* 0x000fea0003800000 */
.L_x_6453:
        /* <DEDUP_REMOVED lines=21> */
.L_x_6436:
        /* <DEDUP_REMOVED lines=16> */
.L_x_6464:
[----:B------:R-:W-:Y:S05]  /*15010*/  EXIT ;  /* 0x000000000000794d */ /* 0x000fea0003800000 */
.L_x_6463:
[----:B0--3-5:R-:W0:Y:S02]  /*15020*/  F2I.U64.TRUNC R18, R18 ;  /* 0x0000001200127311 */ /* 0x029e24000020d800 */
[----:B0-----:R-:W-:Y:S01]  /*15030*/  STG.E.64 desc[UR36][R16.64], R18 ;  /* 0x0000001210007986 */ /* 0x001fe2000c101b24 */
[----:B------:R-:W-:Y:S05]  /*15040*/  EXIT ;  /* 0x000000000000794d */ /* 0x000fea0003800000 */
.L_x_6462:
[----:B--2345:R-:W1:Y:S02]  /*15050*/  F2I.FTZ.U32.TRUNC.NTZ R3, R18 ;  /* 0x0000001200037305 */ /* 0x03ce64000021f000 */
[----:B-1----:R-:W-:Y:S01]  /*15060*/  STG.E desc[UR36][R16.64], R3 ;  /* 0x0000000310007986 */ /* 0x002fe2000c101924 */
[----:B------:R-:W-:Y:S05]  /*15070*/  EXIT ;  /* 0x000000000000794d */ /* 0x000fea0003800000 */
.L_x_6465:
        /* <DEDUP_REMOVED lines=16> */
.L_x_28029:


//--------------------- .text._ZN2at6native27unrolled_elementwise_kernelIZZZNS0_28launch_masked_scatter_kernelERKNS_10TensorBaseES4_S4_S4_ENKUlvE_clEvENKUlvE5_clEvEUlfblE_St5arrayIPcLm4EELi4E23TrivialOffsetCalculatorILi3EjESB_ILi1EjENS0_6memory12LoadWithCastILi3EEENSE_13StoreWithCastILi1EEEEEviT_T0_T2_T3_T4_T5_ --------------------------
	.section	.text._ZN2at6native27unrolled_elementwise_kernelIZZZNS0_28launch_masked_scatter_kernelERKNS_10TensorBaseES4_S4_S4_ENKUlvE_clEvENKUlvE5_clEvEUlfblE_St5arrayIPcLm4EELi4E23TrivialOffsetCalculatorILi3EjESB_ILi1EjENS0_6memory12LoadWithCastILi3EEENSE_13StoreWithCastILi1EEEEEviT_T0_T2_T3_T4_T5_,"ax",@progbits
	.align	128
        .global         _ZN2at6native27unrolled_elementwise_kernelIZZZNS0_28launch_masked_scatter_kernelERKNS_10TensorBaseES4_S4_S4_ENKUlvE_clEvENKUlvE5_clEvEUlfblE_St5arrayIPcLm4EELi4E23TrivialOffsetCalculatorILi3EjESB_ILi1EjENS0_6memory12LoadWithCastILi3EEENSE_13StoreWithCastILi1EEEEEviT_T0_T2_T3_T4_T5_
        .type           _ZN2at6native27unrolled_elementwise_kernelIZZZNS0_28launch_masked_scatter_kernelERKNS_10TensorBaseES4_S4_S4_ENKUlvE_clEvENKUlvE5_clEvEUlfblE_St5arrayIPcLm4EELi4E23TrivialOffsetCalculatorILi3EjESB_ILi1EjENS0_6memory12LoadWithCastILi3EEENSE_13StoreWithCastILi1EEEEEviT_T0_T2_T3_T4_T5_,@function
        .size           _ZN2at6native27unrolled_elementwise_kernelIZZZNS0_28launch_masked_scatter_kernelERKNS_10TensorBaseES4_S4_S4_ENKUlvE_clEvENKUlvE5_clEvEUlfblE_St5arrayIPcLm4EELi4E23TrivialOffsetCalculatorILi3EjESB_ILi1EjENS0_6memory12LoadWithCastILi3EEENSE_13StoreWithCastILi1EEEEEviT_T0_T2_T3_T4_T5_,(.L_x_28030 - _ZN2at6native27unrolled_elementwise_kernelIZZZNS0_28launch_masked_scatter_kernelERKNS_10TensorBaseES4_S4_S4_ENKUlvE_clEvENKUlvE5_clEvEUlfblE_St5arrayIPcLm4EELi4E23TrivialOffsetCalculatorILi3EjESB_ILi1EjENS0_6memory12LoadWithCastILi3EEENSE_13StoreWithCastILi1EEEEEviT_T0_T2_T3_T4_T5_)
        .other          _ZN2at6native27unrolled_elementwise_kernelIZZZNS0_28launch_masked_scatter_kernelERKNS_10TensorBaseES4_S4_S4_ENKUlvE_clEvENKUlvE5_clEvEUlfblE_St5arrayIPcLm4EELi4E23TrivialOffsetCalculatorILi3EjESB_ILi1EjENS0_6memory12LoadWithCastILi3EEENSE_13StoreWithCastILi1EEEEEviT_T0_T2_T3_T4_T5_,@"STO_CUDA_ENTRY STV_DEFAULT"
_ZN2at6native27unrolled_elementwise_kernelIZZZNS0_28launch_masked_scatter_kernelERKNS_10TensorBaseES4_S4_S4_ENKUlvE_clEvENKUlvE5_clEvEUlfblE_St5arrayIPcLm4EELi4E23TrivialOffsetCalculatorILi3EjESB_ILi1EjENS0_6memory12LoadWithCastILi3EEENSE_13StoreWithCastILi1EEEEEviT_T0_T2_T3_T4_T5_:
.text._ZN2at6native27unrolled_elementwise_kernelIZZZNS0_28launch_masked_scatter_kernelERKNS_10TensorBaseES4_S4_S4_ENKUlvE_clEvENKUlvE5_clEvEUlfblE_St5arrayIPcLm4EELi4E23TrivialOffsetCalculatorILi3EjESB_ILi1EjENS0_6memory12LoadWithCastILi3EEENSE_13StoreWithCastILi1EEEEEviT_T0_T2_T3_T4_T5_:
        /* <DEDUP_REMOVED lines=11> */
[----:B------:R-:W-:Y:S02]  /*00b0*/  IMAD.MOV.U32 R18, RZ, RZ, RZ ;  /* 0x000000ffff127224 */ /* 0x000fe400078e00ff */
[----:B------:R-:W-:-:S05]  /*00c0*/  IMAD.MOV.U32 R22, RZ, RZ, RZ ;  /* 0x000000ffff167224 */ /* 0x000fca00078e00ff */
        /* <DEDUP_REMOVED lines=8> */
[----:B------:R-:W-:Y:S01]  /*0150*/  ULDC UR4, c[0x0][0x250] ;  /* 0x0000940000047ab9 */ /* 0x000fe20000000800 */
[----:B------:R-:W-:Y:S01]  /*0160*/  BSSY B6, `(.L_x_6468) ;  /* 0x00000df000067945 */ /* 0x000fe20003800000 */
        /* <DEDUP_REMOVED lines=14> */
[----:B--2---:R1:W2:Y:S01]  /*0250*/  I2F.S16 R22, R4 ;  /* 0x0000000400167306 */ /* 0x0042a20000101400 */
[----:B------:R-:W-:Y:S05]  /*0260*/  BRA `(.L_x_6474) ;  /* 0x0000000c00387947 */ /* 0x000fea0003800000 */
.L_x_6472:
[----:B------:R-:W2:Y:S02]  /*0270*/  LDG.E.U8 R4, desc[UR36][R4.64] ;  /* 0x0000002404047981 */ /* 0x000ea4000c1e1100 */
[----:B--2---:R-:W-:Y:S01]  /*0280*/  I2FP.F32.U32 R22, R4 ;  /* 0x0000000400167245 */ /* 0x004fe20000201000 */
[----:B------:R-:W-:Y:S06]  /*0290*/  BRA `(.L_x_6474) ;  /* 0x0000000c002c7947 */ /* 0x000fec0003800000 */
.L_x_6471:
[----:B------:R-:W-:-:S13]  /*02a0*/  ISETP.NE.AND P0, PT, R0, 0x2, PT ;  /* 0x000000020000780c */ /* 0x000fda0003f05270 */
[----:B------:R-:W-:Y:S05]  /*02b0*/  @!P0 BRA `(.L_x_6475) ;  /* 0x0000000000288947 */ /* 0x000fea0003800000 */
[----:B------:R-:W-:-:S13]  /*02c0*/  ISETP.NE.AND P0, PT, R0, 0x3, PT ;  /* 0x000000030000780c */ /* 0x000fda0003f05270 */
[----:B------:R-:W-:Y:S05]  /*02d0*/  @!P0 BRA `(.L_x_6476) ;  /* 0x0000000000148947 */ /* 0x000fea0003800000 */
[----:B------:R-:W-:-:S13]  /*02e0*/  ISETP.NE.AND P0, PT, R0, 0x4, PT ;  /* 0x000000040000780c */ /* 0x000fda0003f05270 */
[----:B------:R-:W-:Y:S05]  /*02f0*/  @P0 BRA `(.L_x_6473) ;  /* 0x0000000800b80947 */ /* 0x000fea0003800000 */
[----:B------:R-:W2:Y:S02]  /*0300*/  LDG.E.64 R4, desc[UR36][R4.64] ;  /* 0x0000002404047981 */ /* 0x000ea4000c1e1b00 */
[----:B--2---:R1:W2:Y:S01]  /*0310*/  I2F.S64 R22, R4 ;  /* 0x0000000400167312 */ /* 0x0042a20000301400 */
[----:B------:R-:W-:Y:S05]  /*0320*/  BRA `(.L_x_6474) ;  /* 0x0000000c00087947 */ /* 0x000fea0003800000 */
.L_x_6476:
[----:B------:R-:W2:Y:S02]  /*0330*/  LDG.E R4, desc[UR36][R4.64] ;  /* 0x0000002404047981 */ /* 0x000ea4000c1e1900 */
[----:B--2---:R-:W-:Y:S01]  /*0340*/  I2FP.F32.S32 R22, R4 ;  /* 0x0000000400167245 */ /* 0x004fe20000201400 */
[----:B------:R-:W-:Y:S06]  /*0350*/  BRA `(.L_x_6474) ;  /* 0x0000000800fc7947 */ /* 0x000fec0003800000 */
.L_x_6475:
[----:B------:R-:W2:Y:S02]  /*0360*/  LDG.E.U16 R4, desc[UR36][R4.64] ;  /* 0x0000002404047981 */ /* 0x000ea4000c1e1500 */
[----:B--2---:R3:W1:Y:S01]  /*0370*/  I2F.S16 R22, R4 ;  /* 0x0000000400167306 */ /* 0x0046620000101400 */
[----:B------:R-:W-:Y:S05]  /*0380*/  BRA `(.L_x_6474) ;  /* 0x0000000800f07947 */ /* 0x000fea0003800000 */
.L_x_6470:
        /* <DEDUP_REMOVED lines=8> */
.L_x_6478:
[----:B------:R-:W2:Y:S02]  /*0410*/  LDG.E.U16 R4, desc[UR36][R4.64] ;  /* 0x0000002404047981 */ /* 0x000ea4000c1e1500 */
[----:B--2---:R-:W-:Y:S01]  /*0420*/  HADD2.F32 R22, -RZ, R4.H0_H0 ;  /* 0x20000004ff167230 */ /* 0x004fe20000004100 */
[----:B------:R-:W-:Y:S06]  /*0430*/  BRA `(.L_x_6474) ;  /* 0x0000000800c47947 */ /* 0x000fec0003800000 */
.L_x_6477:
        /* <DEDUP_REMOVED lines=8> */
.L_x_6480:
[----:B------:R-:W2:Y:S02]  /*04c0*/  LDG.E.U16 R4, desc[UR36][R4.64] ;  /* 0x0000002404047981 */ /* 0x000ea4000c1e1500 */
[----:B--2---:R-:W-:Y:S01]  /*04d0*/  HADD2.F32 R22, -RZ, R4.H0_H0 ;  /* 0x20000004ff167230 */ /* 0x004fe20000004100 */
[----:B------:R-:W-:Y:S06]  /*04e0*/  BRA `(.L_x_6474) ;  /* 0x0000000800987947 */ /* 0x000fec0003800000 */
.L_x_6479:
[----:B------:R-:W2:Y:S01]  /*04f0*/  LDG.E.64 R4, desc[UR36][R4.64] ;  /* 0x0000002404047981 */ /* 0x000ea2000c1e1b00 */
[----:B------:R-:W-:Y:S01]  /*0500*/  UMOV UR4, 0xf0000000 ;  /* 0xf000000000047882 */ /* 0x000fe20000000000 */
[----:B------:R-:W-:Y:S01]  /*0510*/  UMOV UR5, 0x380fffff ;  /* 0x380fffff00057882 */ /* 0x000fe20000000000 */
[----:B--2---:R-:W1:Y:S01]  /*0520*/  F2F.F32.F64 R22, R4 ;  /* 0x0000000400167310 */ /* 0x004e620000301000 */
[----:B------:R-:W-:-:S14]  /*0530*/  DSETP.GEU.AND P0, PT, |R4|, UR4, PT ;  /* 0x0000000404007e2a */ /* 0x000fdc000bf0e200 */
[----:B-1----:R-:W-:Y:S01]  /*0540*/  @!P0 FMUL R22, R22, 1.175494350822287508e-38 ;  /* 0x0080000016168820 */ /* 0x002fe20000400000 */
[----:B------:R-:W-:Y:S06]  /*0550*/  BRA `(.L_x_6474) ;  /* 0x00000008007c7947 */ /* 0x000fec0003800000 */
.L_x_6469:
        /* <DEDUP_REMOVED lines=12> */
.L_x_6483:
[----:B------:R-:W2:Y:S01]  /*0620*/  LDG.E.64 R4, desc[UR36][R4.64] ;  /* 0x0000002404047981 */ /* 0x000ea2000c1e1b00 */
[----:B------:R-:W-:Y:S01]  /*0630*/  UMOV UR4, 0xf0000000 ;  /* 0xf000000000047882 */ /* 0x000fe20000000000 */
[----:B------:R-:W-:Y:S01]  /*0640*/  UMOV UR5, 0x380fffff ;  /* 0x380fffff00057882 */ /* 0x000fe20000000000 */
[----:B--2---:R-:W1:Y:S01]  /*0650*/  F2F.F32.F64 R22, R4 ;  /* 0x0000000400167310 */ /* 0x004e620000301000 */
[----:B------:R-:W-:-:S14]  /*0660*/  DSETP.GEU.AND P0, PT, |R4|, UR4, PT ;  /* 0x0000000404007e2a */ /* 0x000fdc000bf0e200 */
[----:B-1----:R-:W-:Y:S01]  /*0670*/  @!P0 FMUL R22, R22, 1.175494350822287508e-38 ;  /* 0x0080000016168820 */ /* 0x002fe20000400000 */
[----:B------:R-:W-:Y:S06]  /*0680*/  BRA `(.L_x_6474) ;  /* 0x0000000800307947 */ /* 0x000fec0003800000 */
.L_x_6482:
        /* <DEDUP_REMOVED lines=11> */
[----:B------:R-:W-:-:S05]  /*0740*/  VIADD R6, R0, 0x1000000 ;  /* 0x0100000000067836 */ /* 0x000fca0000000000 */
[----:B------:R-:W-:Y:S02]  /*0750*/  SHF.R.S32.HI R6, RZ, 0x8, R6 ;  /* 0x00000008ff067819 */ /* 0x000fe40000011406 */
[----:B-1----:R-:W-:-:S04]  /*0760*/  IADD3 R3, -R3, 0x1f, RZ ;  /* 0x0000001f03037810 */ /* 0x002fc80007ffe1ff */
        /* <DEDUP_REMOVED lines=12> */
.L_x_6485:
        /* <DEDUP_REMOVED lines=13> */
.L_x_6484:
[----:B------:R-:W2:Y:S02]  /*0900*/  LDG.E.U16 R4, desc[UR36][R4.64] ;  /* 0x0000002404047981 */ /* 0x000ea4000c1e1500 */
[----:B--2---:R-:W-:Y:S01]  /*0910*/  IMAD.U32 R22, R4, 0x10000, RZ ;  /* 0x0001000004167824 */ /* 0x004fe200078e00ff */
[----:B------:R-:W-:Y:S06]  /*0920*/  BRA `(.L_x_6474) ;  /* 0x0000000400887947 */ /* 0x000fec0003800000 */
.L_x_6481:
        /* <DEDUP_REMOVED lines=11> */
.L_x_6488:
        /* <DEDUP_REMOVED lines=20> */
.L_x_6490:
[----:B------:R-:W-:Y:S05]  /*0b20*/  BSYNC B0 ;  /* 0x0000000000007941 */ /* 0x000fea0003800000 */
.L_x_6489:
[----:B------:R-:W-:Y:S01]  /*0b30*/  IMAD.SHL.U32 R3, R3, 0x100000, RZ ;  /* 0x0010000003037824 */ /* 0x000fe200078e00ff */
[----:B------:R-:W-:-:S04]  /*0b40*/  LEA R5, R0, 0x3b800000, 0x17 ;  /* 0x3b80000000057811 */ /* 0x000fc800078eb8ff */
[----:B------:R-:W-:Y:S01]  /*0b50*/  LOP3.LUT R22, R5, R3, R22, 0xfe, !PT ;  /* 0x0000000305167212 */ /* 0x000fe200078efe16 */
[----:B------:R-:W-:Y:S06]  /*0b60*/  BRA `(.L_x_6474) ;  /* 0x0000000000f87947 */ /* 0x000fec0003800000 */
.L_x_6487:
        /* <DEDUP_REMOVED lines=20> */
.L_x_6492:
[----:B------:R-:W-:Y:S05]  /*0cb0*/  BSYNC B0 ;  /* 0x0000000000007941 */ /* 0x000fea0003800000 */
.L_x_6491:
[----:B------:R-:W-:Y:S01]  /*0cc0*/  IMAD.SHL.U32 R3, R3, 0x200000, RZ ;  /* 0x0020000003037824 */ /* 0x000fe200078e00ff */
[----:B------:R-:W-:-:S04]  /*0cd0*/  LEA R5, R0, 0x37800000, 0x17 ;  /* 0x3780000000057811 */ /* 0x000fc800078eb8ff */
[----:B------:R-:W-:Y:S01]  /*0ce0*/  LOP3.LUT R22, R5, R3, R22, 0xfe, !PT ;  /* 0x0000000305167212 */ /* 0x000fe200078efe16 */
[----:B------:R-:W-:Y:S06]  /*0cf0*/  BRA `(.L_x_6474) ;  /* 0x0000000000947947 */ /* 0x000fec0003800000 */
.L_x_6486:
        /* <DEDUP_REMOVED lines=14> */
.L_x_6473:
        /* <DEDUP_REMOVED lines=16> */
.L_x_6495:
[----:B------:R-:W-:Y:S01]  /*0ee0*/  IMAD.MOV.U32 R22, RZ, RZ, RZ ;  /* 0x000000ffff167224 */ /* 0x000fe200078e00ff */
[----:B------:R-:W-:Y:S06]  /*0ef0*/  BRA `(.L_x_6474) ;  /* 0x0000000000147947 */ /* 0x000fec0003800000 */
.L_x_6494:
[----:B------:R-:W2:Y:S02]  /*0f00*/  LDG.E.64 R4, desc[UR36][R4.64] ;  /* 0x0000002404047981 */ /* 0x000ea4000c1e1b00 */
[----:B--2---:R1:W2:Y:S01]  /*0f10*/  I2F.U64 R22, R4 ;  /* 0x0000000400167312 */ /* 0x0042a20000301000 */
[----:B------:R-:W-:Y:S05]  /*0f20*/  BRA `(.L_x_6474) ;  /* 0x0000000000087947 */ /* 0x000fea0003800000 */
.L_x_6493:
[----:B------:R-:W2:Y:S02]  /*0f30*/  LDG.E R4, desc[UR36][R4.64] ;  /* 0x0000002404047981 */ /* 0x000ea4000c1e1900 */
[----:B--2---:R-:W-:-:S07]  /*0f40*/  I2FP.F32.U32 R22, R4 ;  /* 0x0000000400167245 */ /* 0x004fce0000201000 */
.L_x_6474:
[----:B------:R-:W-:Y:S05]  /*0f50*/  BSYNC B6 ;  /* 0x0000000000067941 */ /* 0x000fea0003800000 */
.L_x_6468:
[----:B-1-3--:R-:W1:Y:S01]  /*0f60*/  LDC.64 R4, c[0x0][0x238] ;  /* 0x00008e00ff047b82 */ /* 0x00ae620000000a00 */
        /* <DEDUP_REMOVED lines=19> */
.L_x_6499:
[----:B------:R-:W3:Y:S02]  /*10a0*/  LDG.E.U8 R4, desc[UR36][R4.64] ;  /* 0x0000002404047981 */ /* 0x000ee4000c1e1100 */
[----:B---3--:R-:W-:-:S04]  /*10b0*/  ISETP.NE.AND P0, PT, R4, RZ, PT ;  /* 0x000000ff0400720c */ /* 0x008fc80003f05270 */
[----:B------:R-:W-:Y:S01]  /*10c0*/  P2R R27, PR, RZ, 0x1 ;  /* 0x00000001ff1b7803 */ /* 0x000fe20000000000 */
[----:B------:R-:W-:Y:S08]  /*10d0*/  BRA `(.L_x_6501) ;  /* 0x0000000c00c47947 */ /* 0x000ff00003800000 */
.L_x_6498:
        /* <DEDUP_REMOVED lines=11> */
.L_x_6503:
[----:B------:R-:W3:Y:S02]  /*1190*/  LDG.E R4, desc[UR36][R4.64] ;  /* 0x0000002404047981 */ /* 0x000ee4000c1e1900 */
[----:B---3--:R-:W-:-:S04]  /*11a0*/  ISETP.NE.AND P0, PT, R4, RZ, PT ;  /* 0x000000ff0400720c */ /* 0x008fc80003f05270 */
[----:B------:R-:W-:Y:S01]  /*11b0*/  P2R R27, PR, RZ, 0x1 ;  /* 0x00000001ff1b7803 */ /* 0x000fe20000000000 */
[----:B------:R-:W-:Y:S08]  /*11c0*/  BRA `(.L_x_6501) ;  /* 0x0000000c00887947 */ /* 0x000ff00003800000 */
.L_x_6502:
[----:B------:R-:W3:Y:S02]  /*11d0*/  LDG.E.U16 R4, desc[UR36][R4.64] ;  /* 0x0000002404047981 */ /* 0x000ee4000c1e1500 */
[----:B---3--:R-:W-:-:S04]  /*11e0*/  ISETP.NE.AND P0, PT, R4, RZ, PT ;  /* 0x000000ff0400720c */ /* 0x008fc80003f05270 */
[----:B------:R-:W-:Y:S01]  /*11f0*/  P2R R27, PR, RZ, 0x1 ;  /* 0x00000001ff1b7803 */ /* 0x000fe20000000000 */
[----:B------:R-:W-:Y:S08]  /*1200*/  BRA `(.L_x_6501) ;  /* 0x0000000c00787947 */ /* 0x000ff00003800000 */
.L_x_6497:
        /* <DEDUP_REMOVED lines=10> */
.L_x_6505:
[----:B------:R-:W3:Y:S02]  /*12b0*/  LDG.E.U16 R0, desc[UR36][R4.64] ;  /* 0x0000002404007981 */ /* 0x000ee4000c1e1500 */
[----:B---3--:R-:W-:-:S05]  /*12c0*/  HADD2.F32 R0, -RZ, R0.H0_H0 ;  /* 0x20000000ff007230 */ /* 0x008fca0000004100 */
[----:B------:R-:W-:-:S04]  /*12d0*/  FSETP.NEU.FTZ.AND P0, PT, R0, RZ, PT ;  /* 0x000000ff0000720b */ /* 0x000fc80003f1d000 */
[----:B------:R-:W-:Y:S01]  /*12e0*/  P2R R27, PR, RZ, 0x1 ;  /* 0x00000001ff1b7803 */ /* 0x000fe20000000000 */
[----:B------:R-:W-:Y:S08]  /*12f0*/  BRA `(.L_x_6501) ;  /* 0x0000000c003c7947 */ /* 0x000ff00003800000 */
.L_x_6504:
        /* <DEDUP_REMOVED lines=12> */
.L_x_6507:
        /* <DEDUP_REMOVED lines=11> */
.L_x_6506:
[----:B------:R-:W3:Y:S02]  /*1470*/  LDG.E.64 R4, desc[UR36][R4.64] ;  /* 0x0000002404047981 */ /* 0x000ee4000c1e1b00 */
[----:B---3--:R-:W-:-:S06]  /*1480*/  DSETP.NEU.AND P0, PT, R4, RZ, PT ;  /* 0x000000ff0400722a */ /* 0x008fcc0003f0d000 */
[----:B------:R-:W-:Y:S01]  /*1490*/  P2R R27, PR, RZ, 0x1 ;  /* 0x00000001ff1b7803 */ /* 0x000fe20000000000 */
[----:B------:R-:W-:Y:S07]  /*14a0*/  BRA `(.L_x_6501) ;  /* 0x0000000800d07947 */ /* 0x000fee0003800000 */
.L_x_6496:
        /* <DEDUP_REMOVED lines=12> */
.L_x_6510:
[----:B------:R-:W3:Y:S02]  /*1570*/  LDG.E.128 R4, desc[UR36][R4.64] ;  /* 0x0000002404047981 */ /* 0x000ee4000c1e1d00 */
[----:B---3--:R-:W-:-:S06]  /*1580*/  DSETP.NEU.AND P0, PT, R6, RZ, PT ;  /* 0x000000ff0600722a */ /* 0x008fcc0003f0d000 */
[----:B------:R-:W-:-:S06]  /*1590*/  DSETP.NEU.OR P0, PT, R4, RZ, P0 ;  /* 0x000000ff0400722a */ /* 0x000fcc000070d400 */
[----:B------:R-:W-:Y:S01]  /*15a0*/  P2R R27, PR, RZ, 0x1 ;  /* 0x00000001ff1b7803 */ /* 0x000fe20000000000 */
[----:B------:R-:W-:Y:S07]  /*15b0*/  BRA `(.L_x_6501) ;  /* 0x00000008008c7947 */ /* 0x000fee0003800000 */
.L_x_6509:
        /* <DEDUP_REMOVED lines=28> */
.L_x_6512:
[----:B------:R-:W3:Y:S02]  /*1780*/  LDG.E.U8 R4, desc[UR36][R4.64] ;  /* 0x0000002404047981 */ /* 0x000ee4000c1e1100 */
[----:B---3--:R-:W-:-:S05]  /*1790*/  IMAD.SHL.U32 R0, R4, 0x2000000, RZ ;  /* 0x0200000004007824 */ /* 0x008fca00078e00ff */
        /* <DEDUP_REMOVED lines=13> */
.L_x_6511:
[----:B------:R-:W3:Y:S02]  /*1870*/  LDG.E.U16 R0, desc[UR36][R4.64] ;  /* 0x0000002404007981 */ /* 0x000ee4000c1e1500 */
[----:B---3--:R-:W-:-:S05]  /*1880*/  IMAD.U32 R0, R0, 0x10000, RZ ;  /* 0x0001000000007824 */ /* 0x008fca00078e00ff */
[----:B------:R-:W-:-:S04]  /*1890*/  FSETP.NEU.FTZ.AND P0, PT, R0, RZ, PT ;  /* 0x000000ff0000720b */ /* 0x000fc80003f1d000 */
[----:B------:R-:W-:Y:S01]  /*18a0*/  P2R R27, PR, RZ, 0x1 ;  /* 0x00000001ff1b7803 */ /* 0x000fe20000000000 */
[----:B------:R-:W-:Y:S08]  /*18b0*/  BRA `(.L_x_6501) ;  /* 0x0000000400cc7947 */ /* 0x000ff00003800000 */
.L_x_6508:
        /* <DEDUP_REMOVED lines=12> */
.L_x_6515:
        /* <DEDUP_REMOVED lines=21> */
.L_x_6519:
[----:B------:R-:W-:Y:S05]  /*1ad0*/  BSYNC B1 ;  /* 0x0000000000017941 */ /* 0x000fea0003800000 */
.L_x_6518:
[----:B------:R-:W-:Y:S01]  /*1ae0*/  LEA R5, R0, 0x3b800000, 0x17 ;  /* 0x3b80000000057811 */ /* 0x000fe200078eb8ff */
[----:B------:R-:W-:-:S05]  /*1af0*/  IMAD.SHL.U32 R0, R3, 0x100000, RZ ;  /* 0x0010000003007824 */ /* 0x000fca00078e00ff */
[----:B------:R-:W-:-:S07]  /*1b00*/  LOP3.LUT R0, R5, R0, R6, 0xfe, !PT ;  /* 0x0000000005007212 */ /* 0x000fce00078efe06 */
.L_x_6517:
[----:B------:R-:W-:Y:S05]  /*1b10*/  BSYNC B0 ;  /* 0x0000000000007941 */ /* 0x000fea0003800000 */
.L_x_6516:
[----:B------:R-:W-:-:S04]  /*1b20*/  FSETP.NEU.FTZ.AND P0, PT, R0, RZ, PT ;  /* 0x000000ff0000720b */ /* 0x000fc80003f1d000 */
[----:B------:R-:W-:Y:S01]  /*1b30*/  P2R R27, PR, RZ, 0x1 ;  /* 0x00000001ff1b7803 */ /* 0x000fe20000000000 */
[----:B------:R-:W-:Y:S08]  /*1b40*/  BRA `(.L_x_6501) ;  /* 0x0000000400287947 */ /* 0x000ff00003800000 */
.L_x_6514:
        /* <DEDUP_REMOVED lines=21> */
.L_x_6523:
[----:B------:R-:W-:Y:S05]  /*1ca0*/  BSYNC B1 ;  /* 0x0000000000017941 */ /* 0x000fea0003800000 */
.L_x_6522:
[----:B------:R-:W-:Y:S01]  /*1cb0*/  LEA R5, R0, 0x37800000, 0x17 ;  /* 0x3780000000057811 */ /* 0x000fe200078eb8ff */
[----:B------:R-:W-:-:S05]  /*1cc0*/  IMAD.SHL.U32 R0, R3, 0x200000, RZ ;  /* 0x0020000003007824 */ /* 0x000fca00078e00ff */
[----:B------:R-:W-:-:S07]  /*1cd0*/  LOP3.LUT R0, R5, R0, R6, 0xfe, !PT ;  /* 0x0000000005007212 */ /* 0x000fce00078efe06 */
.L_x_6521:
[----:B------:R-:W-:Y:S05]  /*1ce0*/  BSYNC B0 ;  /* 0x0000000000007941 */ /* 0x000fea0003800000 */
.L_x_6520:
[----:B------:R-:W-:-:S04]  /*1cf0*/  FSETP.NEU.FTZ.AND P0, PT, R0, RZ, PT ;  /* 0x000000ff0000720b */ /* 0x000fc80003f1d000 */
[----:B------:R-:W-:Y:S01]  /*1d00*/  P2R R27, PR, RZ, 0x1 ;  /* 0x00000001ff1b7803 */ /* 0x000fe20000000000 */
[----:B------:R-:W-:Y:S08]  /*1d10*/  BRA `(.L_x_6501) ;  /* 0x0000000000b47947 */ /* 0x000ff00003800000 */
.L_x_6513:
        /* <DEDUP_REMOVED lines=14> */
.L_x_6527:
[----:B------:R-:W-:Y:S05]  /*1e00*/  BSYNC B0 ;  /* 0x0000000000007941 */ /* 0x000fea0003800000 */
.L_x_6526:
[----:B------:R-:W-:-:S04]  /*1e10*/  FSETP.NEU.FTZ.AND P0, PT, R0, RZ, PT ;  /* 0x000000ff0000720b */ /* 0x000fc80003f1d000 */
[----:B------:R-:W-:Y:S01]  /*1e20*/  P2R R27, PR, RZ, 0x1 ;  /* 0x00000001ff1b7803 */ /* 0x000fe20000000000 */
[----:B------:R-:W-:Y:S08]  /*1e30*/  BRA `(.L_x_6501) ;  /* 0x00000000006c7947 */ /* 0x000ff00003800000 */
.L_x_6500:
        /* <DEDUP_REMOVED lines=16> */
.L_x_6528:
[----:B------:R-:W-:-:S04]  /*1f40*/  PLOP3.LUT P0, PT, PT, PT, PT, 0x8, 0x0 ;  /* 0x000000000000781c */ /* 0x000fc80003f0e170 */
[----:B------:R-:W-:Y:S01]  /*1f50*/  P2R R27, PR, RZ, 0x1 ;  /* 0x00000001ff1b7803 */ /* 0x000fe20000000000 */
[----:B------:R-:W-:Y:S08]  /*1f60*/  BRA `(.L_x_6501) ;  /* 0x0000000000207947 */ /* 0x000ff00003800000 */
.L_x_6525:
[----:B------:R-:W3:Y:S02]  /*1f70*/  LDG.E.64 R4, desc[UR36][R4.64] ;  /* 0x0000002404047981 */ /* 0x000ee4000c1e1b00 */
[----:B---3--:R-:W-:-:S04]  /*1f80*/  ISETP.NE.U32.AND P0, PT, R4, RZ, PT ;  /* 0x000000ff0400720c */ /* 0x008fc80003f05070 */
[----:B------:R-:W-:-:S04]  /*1f90*/  ISETP.NE.AND.EX P0, PT, R5, RZ, PT, P0 ;  /* 0x000000ff0500720c */ /* 0x000fc80003f05300 */
[----:B------:R-:W-:Y:S01]  /*1fa0*/  P2R R27, PR, RZ, 0x1 ;  /* 0x00000001ff1b7803 */ /* 0x000fe20000000000 */
[----:B------:R-:W-:Y:S08]  /*1fb0*/  BRA `(.L_x_6501) ;  /* 0x00000000000c7947 */ /* 0x000ff00003800000 */
.L_x_6524:
[----:B------:R-:W3:Y:S02]  /*1fc0*/  LDG.E R4, desc[UR36][R4.64] ;  /* 0x0000002404047981 */ /* 0x000ee4000c1e1900 */
[----:B---3--:R-:W-:-:S04]  /*1fd0*/  ISETP.NE.AND P0, PT, R4, RZ, PT ;  /* 0x000000ff0400720c */ /* 0x008fc80003f05270 */
[----:B------:R-:W-:-:S09]  /*1fe0*/  P2R R27, PR, RZ, 0x1 ;  /* 0x00000001ff1b7803 */ /* 0x000fd20000000000 */
.L_x_6501:
        /* <DEDUP_REMOVED lines=19> */
.L_x_6532:
[----:B------:R0:W5:Y:S01]  /*2120*/  LDG.E.U8 R28, desc[UR36][R4.64] ;  /* 0x00000024041c7981 */ /* 0x000162000c1e1100 */
[----:B------:R-:W-:Y:S01]  /*2130*/  IMAD.MOV.U32 R29, RZ, RZ, RZ ;  /* 0x000000ffff1d7224 */ /* 0x000fe200078e00ff */
[----:B------:R-:W-:Y:S06]  /*2140*/  BRA `(.L_x_6534) ;  /* 0x0000000c00487947 */ /* 0x000fec0003800000 */
.L_x_6531:
        /* <DEDUP_REMOVED lines=8> */
.L_x_6536:
[----:B------:R-:W3:Y:S02]  /*21d0*/  LDG.E R28, desc[UR36][R4.64] ;  /* 0x00000024041c7981 */ /* 0x000ee4000c1e1900 */
[----:B---3--:R-:W-:Y:S01]  /*21e0*/  SHF.R.S32.HI R29, RZ, 0x1f, R28 ;  /* 0x0000001fff1d7819 */ /* 0x008fe2000001141c */
[----:B------:R-:W-:Y:S06]  /*21f0*/  BRA `(.L_x_6534) ;  /* 0x0000000c001c7947 */ /* 0x000fec0003800000 */
.L_x_6535:
[----:B------:R-:W3:Y:S02]  /*2200*/  LDG.E.S16 R28, desc[UR36][R4.64] ;  /* 0x00000024041c7981 */ /* 0x000ee4000c1e1700 */
[----:B---3--:R-:W-:Y:S01]  /*2210*/  SHF.R.S32.HI R29, RZ, 0x1f, R28 ;  /* 0x0000001fff1d7819 */ /* 0x008fe2000001141c */
[----:B------:R-:W-:Y:S06]  /*2220*/  BRA `(.L_x_6534) ;  /* 0x0000000c00107947 */ /* 0x000fec0003800000 */
.L_x_6530:
        /* <DEDUP_REMOVED lines=9> */
.L_x_6538:
[----:B------:R-:W3:Y:S02]  /*22c0*/  LDG.E.U16 R4, desc[UR36][R4.64] ;  /* 0x0000002404047981 */ /* 0x000ee4000c1e1500 */
[----:B---3--:R-:W-:-:S06]  /*22d0*/  HADD2.F32 R28, -RZ, R4.H0_H0 ;  /* 0x20000004ff1c7230 */ /* 0x008fcc0000004100 */
[----:B------:R-:W0:Y:S01]  /*22e0*/  F2I.S64.TRUNC R28, R28 ;  /* 0x0000001c001c7311 */ /* 0x000e22000020d900 */
[----:B------:R-:W-:Y:S05]  /*22f0*/  BRA `(.L_x_6534) ;  /* 0x0000000800dc7947 */ /* 0x000fea0003800000 */
.L_x_6537:
        /* <DEDUP_REMOVED lines=9> */
.L_x_6540:
[----:B------:R-:W3:Y:S02]  /*2390*/  LDG.E.U16 R4, desc[UR36][R4.64] ;  /* 0x0000002404047981 */ /* 0x000ee4000c1e1500 */
[----:B---3--:R-:W-:-:S06]  /*23a0*/  HADD2.F32 R28, -RZ, R4.H0_H0 ;  /* 0x20000004ff1c7230 */ /* 0x008fcc0000004100 */
[----:B------:R-:W0:Y:S01]  /*23b0*/  F2I.S64.TRUNC R28, R28 ;  /* 0x0000001c001c7311 */ /* 0x000e22000020d900 */
[----:B------:R-:W-:Y:S05]  /*23c0*/  BRA `(.L_x_6534) ;  /* 0x0000000800a87947 */ /* 0x000fea0003800000 */
.L_x_6539:
[----:B------:R-:W3:Y:S02]  /*23d0*/  LDG.E.64 R4, desc[UR36][R4.64] ;  /* 0x0000002404047981 */ /* 0x000ee4000c1e1b00 */
[----:B---3--:R0:W1:Y:S01]  /*23e0*/  F2I.S64.F64.TRUNC R28, R4 ;  /* 0x00000004001c7311 */ /* 0x008062000030d900 */
[----:B------:R-:W-:Y:S05]  /*23f0*/  BRA `(.L_x_6534) ;  /* 0x00000008009c7947 */ /* 0x000fea0003800000 */
.L_x_6529:
        /* <DEDUP_REMOVED lines=13> */
.L_x_6543:
[----:B------:R-:W3:Y:S02]  /*24d0*/  LDG.E.64 R4, desc[UR36][R4.64] ;  /* 0x0000002404047981 */ /* 0x000ee4000c1e1b00 */
[----:B---3--:R0:W1:Y:S01]  /*24e0*/  F2I.S64.F64.TRUNC R28, R4 ;  /* 0x00000004001c7311 */ /* 0x008062000030d900 */
[----:B------:R-:W-:Y:S05]  /*24f0*/  BRA `(.L_x_6534) ;  /* 0x00000008005c7947 */ /* 0x000fea0003800000 */
.L_x_6542:
        /* <DEDUP_REMOVED lines=27> */
.L_x_6545:
        /* <DEDUP_REMOVED lines=14> */
.L_x_6544:
[----:B------:R-:W3:Y:S02]  /*2790*/  LDG.E.U16 R28, desc[UR36][R4.64] ;  /* 0x00000024041c7981 */ /* 0x000ee4000c1e1500 */
[----:B---3--:R-:W-:-:S06]  /*27a0*/  IMAD.U32 R28, R28, 0x10000, RZ ;  /* 0x000100001c1c7824 */ /* 0x008fcc00078e00ff */
[----:B------:R-:W3:Y:S01]  /*27b0*/  F2I.S64.TRUNC R28, R28 ;  /* 0x0000001c001c7311 */ /* 0x000ee2000020d900 */
[----:B------:R-:W-:Y:S05]  /*27c0*/  BRA `(.L_x_6534) ;  /* 0x0000000400a87947 */ /* 0x000fea0003800000 */
.L_x_6541:
        /* <DEDUP_REMOVED lines=11> */
.L_x_6548:
        /* <DEDUP_REMOVED lines=21> */
.L_x_6552:
[----:B------:R-:W-:Y:S05]  /*29d0*/  BSYNC B1 ;  /* 0x0000000000017941 */ /* 0x000fea0003800000 */
.L_x_6551:
[----:B------:R-:W-:Y:S01]  /*29e0*/  IMAD.SHL.U32 R3, R3, 0x100000, RZ ;  /* 0x0010000003037824 */ /* 0x000fe200078e00ff */
[----:B------:R-:W-:-:S04]  /*29f0*/  LEA R5, R0, 0x3b800000, 0x17 ;  /* 0x3b80000000057811 */ /* 0x000fc800078eb8ff */
[----:B------:R-:W-:-:S07]  /*2a00*/  LOP3.LUT R28, R5, R3, R28, 0xfe, !PT ;  /* 0x00000003051c7212 */ /* 0x000fce00078efe1c */
.L_x_6550:
[----:B------:R-:W-:Y:S05]  /*2a10*/  BSYNC B0 ;  /* 0x0000000000007941 */ /* 0x000fea0003800000 */
.L_x_6549:
[----:B------:R-:W0:Y:S01]  /*2a20*/  F2I.S64.TRUNC R28, R28 ;  /* 0x0000001c001c7311 */ /* 0x000e22000020d900 */
[----:B------:R-:W-:Y:S05]  /*2a30*/  BRA `(.L_x_6534) ;  /* 0x00000004000c7947 */ /* 0x000fea0003800000 */
.L_x_6547:
        /* <DEDUP_REMOVED lines=21> */
.L_x_6556:
[----:B------:R-:W-:Y:S05]  /*2b90*/  BSYNC B1 ;  /* 0x0000000000017941 */ /* 0x000fea0003800000 */
.L_x_6555:
[----:B------:R-:W-:Y:S01]  /*2ba0*/  IMAD.SHL.U32 R3, R3, 0x200000, RZ ;  /* 0x0020000003037824 */ /* 0x000fe200078e00ff */
[----:B------:R-:W-:-:S04]  /*2bb0*/  LEA R5, R0, 0x37800000, 0x17 ;  /* 0x3780000000057811 */ /* 0x000fc800078eb8ff */
[----:B------:R-:W-:-:S07]  /*2bc0*/  LOP3.LUT R28, R5, R3, R28, 0xfe, !PT ;  /* 0x00000003051c7212 */ /* 0x000fce00078efe1c */
.L_x_6554:
[----:B------:R-:W-:Y:S05]  /*2bd0*/  BSYNC B0 ;  /* 0x0000000000007941 */ /* 0x000fea0003800000 */
.L_x_6553:
[----:B------:R-:W0:Y:S01]  /*2be0*/  F2I.S64.TRUNC R28, R28 ;  /* 0x0000001c001c7311 */ /* 0x000e22000020d900 */
[----:B------:R-:W-:Y:S05]  /*2bf0*/  BRA `(.L_x_6534) ;  /* 0x00000000009c7947 */ /* 0x000fea0003800000 */
.L_x_6546:
        /* <DEDUP_REMOVED lines=14> */
.L_x_6560:
[----:B------:R-:W-:Y:S05]  /*2ce0*/  BSYNC B0 ;  /* 0x0000000000007941 */ /* 0x000fea0003800000 */
.L_x_6559:
[----:B------:R-:W0:Y:S01]  /*2cf0*/  F2I.S64.TRUNC R28, R28 ;  /* 0x0000001c001c7311 */ /* 0x000e22000020d900 */
[----:B------:R-:W-:Y:S05]  /*2d00*/  BRA `(.L_x_6534) ;  /* 0x0000000000587947 */ /* 0x000fea0003800000 */
.L_x_6533:
        /* <DEDUP_REMOVED lines=15> */
[----:B0-2--5:R-:W-:Y:S05]  /*2e00*/  CALL.ABS.NOINC R14 ;  /* 0x000000000e007343 */ /* 0x025fea0003c00000 */
.L_x_6561:
[----:B------:R-:W-:Y:S01]  /*2e10*/  CS2R R28, SRZ ;  /* 0x00000000001c7805 */ /* 0x000fe2000001ff00 */
[----:B------:R-:W-:Y:S06]  /*2e20*/  BRA `(.L_x_6534) ;  /* 0x0000000000107947 */ /* 0x000fec0003800000 */
.L_x_6558:
[----:B------:R0:W5:Y:S01]  /*2e30*/  LDG.E.64 R28, desc[UR36][R4.64] ;  /* 0x00000024041c7981 */ /* 0x000162000c1e1b00 */
[----:B------:R-:W-:Y:S05]  /*2e40*/  BRA `(.L_x_6534) ;  /* 0x0000000000087947 */ /* 0x000fea0003800000 */
.L_x_6557:
[----:B------:R0:W5:Y:S01]  /*2e50*/  LDG.E R28, desc[UR36][R4.64] ;  /* 0x00000024041c7981 */ /* 0x000162000c1e1900 */
[----:B------:R-:W-:-:S07]  /*2e60*/  IMAD.MOV.U32 R29, RZ, RZ, RZ ;  /* 0x000000ffff1d7224 */ /* 0x000fce00078e00ff */
.L_x_6534:
[----:B------:R-:W-:Y:S01]  /*2e70*/  ISETP.NE.AND P0, PT, R27, RZ, PT ;  /* 0x000000ff1b00720c */ /* 0x000fe20003f05270 */
[----:B------:R-:W-:-:S03]  /*2e80*/  VIADD R25, R25, 0x80 ;  /* 0x0000008019197836 */ /* 0x000fc60000000000 */
[----:B------:R-:W-:-:S09]  /*2e90*/  SEL R17, RZ, 0x1, !P0 ;  /* 0x00000001ff117807 */ /* 0x000fd20004000000 */
.L_x_6467:
[----:B------:R-:W-:Y:S05]  /*2ea0*/  BSYNC B7 ;  /* 0x0000000000077941 */ /* 0x000fea0003800000 */
.L_x_6466:
[----:B------:R-:W-:Y:S01]  /*2eb0*/  ISETP.GE.AND P0, PT, R25, R16, PT ;  /* 0x000000101900720c */ /* 0x000fe20003f06270 */
[----:B------:R-:W-:-:S12]  /*2ec0*/  BSSY B7, `(.L_x_6562) ;  /* 0x00002da000077945 */ /* 0x000fd80003800000 */
[----:B------:R-:W-:Y:S05]  /*2ed0*/  @P0 BRA `(.L_x_6563) ;  /* 0x0000002c00600947 */ /* 0x000fea0003800000 */
[----:B0-----:R-:W0:Y:S01]  /*2ee0*/  LDC.64 R4, c[0x0][0x230] ;  /* 0x00008c00ff047b82 */ /* 0x001e220000000a00 */
[----:B----4-:R-:W-:Y:S01]  /*2ef0*/  PRMT R0, R23, 0x9910, RZ ;  /* 0x0000991017007816 */ /* 0x010fe200000000ff */
        /* <DEDUP_REMOVED lines=17> */
[----:B----4-:R0:W4:Y:S01]  /*3010*/  I2F.S16 R18, R4 ;  /* 0x0000000400127306 */ /* 0x0101220000101400 */
[----:B------:R-:W-:Y:S05]  /*3020*/  BRA `(.L_x_6570) ;  /* 0x0000000c00387947 */ /* 0x000fea0003800000 */
.L_x_6568:
[----:B------:R-:W4:Y:S02]  /*3030*/  LDG.E.U8 R4, desc[UR36][R4.64] ;  /* 0x0000002404047981 */ /* 0x000f24000c1e1100 */
[----:B----4-:R-:W-:Y:S01]  /*3040*/  I2FP.F32.U32 R18, R4 ;  /* 0x0000000400127245 */ /* 0x010fe20000201000 */
[----:B------:R-:W-:Y:S06]  /*3050*/  BRA `(.L_x_6570) ;  /* 0x0000000c002c7947 */ /* 0x000fec0003800000 */
.L_x_6567:
[----:B------:R-:W-:-:S13]  /*3060*/  ISETP.NE.AND P0, PT, R0, 0x2, PT ;  /* 0x000000020000780c */ /* 0x000fda0003f05270 */
[----:B------:R-:W-:Y:S05]  /*3070*/  @!P0 BRA `(.L_x_6571) ;  /* 0x0000000000288947 */ /* 0x000fea0003800000 */
[----:B------:R-:W-:-:S13]  /*3080*/  ISETP.NE.AND P0, PT, R0, 0x3, PT ;  /* 0x000000030000780c */ /* 0x000fda0003f05270 */
[----:B------:R-:W-:Y:S05]  /*3090*/  @!P0 BRA `(.L_x_6572) ;  /* 0x0000000000148947 */ /* 0x000fea0003800000 */
[----:B------:R-:W-:-:S13]  /*30a0*/  ISETP.NE.AND P0, PT, R0, 0x4, PT ;  /* 0x000000040000780c */ /* 0x000fda0003f05270 */
[----:B------:R-:W-:Y:S05]  /*30b0*/  @P0 BRA `(.L_x_6569) ;  /* 0x0000000800b80947 */ /* 0x000fea0003800000 */
[----:B------:R-:W4:Y:S02]  /*30c0*/  LDG.E.64 R4, desc[UR36][R4.64] ;  /* 0x0000002404047981 */ /* 0x000f24000c1e1b00 */
[----:B----4-:R0:W4:Y:S01]  /*30d0*/  I2F.S64 R18, R4 ;  /* 0x0000000400127312 */ /* 0x0101220000301400 */
[----:B------:R-:W-:Y:S05]  /*30e0*/  BRA `(.L_x_6570) ;  /* 0x0000000c00087947 */ /* 0x000fea0003800000 */
.L_x_6572:
[----:B------:R-:W4:Y:S02]  /*30f0*/  LDG.E R4, desc[UR36][R4.64] ;  /* 0x0000002404047981 */ /* 0x000f24000c1e1900 */
[----:B----4-:R-:W-:Y:S01]  /*3100*/  I2FP.F32.S32 R18, R4 ;  /* 0x0000000400127245 */ /* 0x010fe20000201400 */
[----:B------:R-:W-:Y:S06]  /*3110*/  BRA `(.L_x_6570) ;  /* 0x0000000800fc7947 */ /* 0x000fec0003800000 */
.L_x_6571:
[----:B------:R-:W4:Y:S02]  /*3120*/  LDG.E.U16 R4, desc[UR36][R4.64] ;  /* 0x0000002404047981 */ /* 0x000f24000c1e1500 */
[----:B----4-:R0:W4:Y:S01]  /*3130*/  I2F.S16 R18, R4 ;  /* 0x0000000400127306 */ /* 0x0101220000101400 */
[----:B------:R-:W-:Y:S05]  /*3140*/  BRA `(.L_x_6570) ;  /* 0x0000000800f07947 */ /* 0x000fea0003800000 */
.L_x_6566:
        /* <DEDUP_REMOVED lines=8> */
.L_x_6574:
[----:B------:R-:W4:Y:S02]  /*31d0*/  LDG.E.U16 R4, desc[UR36][R4.64] ;  /* 0x0000002404047981 */ /* 0x000f24000c1e1500 */
[----:B----4-:R-:W-:Y:S01]  /*31e0*/  HADD2.F32 R18, -RZ, R4.H0_H0 ;  /* 0x20000004ff127230 */ /* 0x010fe20000004100 */
[----:B------:R-:W-:Y:S06]  /*31f0*/  BRA `(.L_x_6570) ;  /* 0x0000000800c47947 */ /* 0x000fec0003800000 */
.L_x_6573:
        /* <DEDUP_REMOVED lines=8> */
.L_x_6576:
[----:B------:R-:W4:Y:S02]  /*3280*/  LDG.E.U16 R4, desc[UR36][R4.64] ;  /* 0x0000002404047981 */ /* 0x000f24000c1e1500 */
[----:B----4-:R-:W-:Y:S01]  /*3290*/  HADD2.F32 R18, -RZ, R4.H0_H0 ;  /* 0x20000004ff127230 */ /* 0x010fe20000004100 */
[----:B------:R-:W-:Y:S06]  /*32a0*/  BRA `(.L_x_6570) ;  /* 0x0000000800987947 */ /* 0x000fec0003800000 */
.L_x_6575:
[----:B------:R-:W4:Y:S01]  /*32b0*/  LDG.E.64 R4, desc[UR36][R4.64] ;  /* 0x0000002404047981 */ /* 0x000f22000c1e1b00 */
[----:B------:R-:W-:Y:S01]  /*32c0*/  UMOV UR4, 0xf0000000 ;  /* 0xf000000000047882 */ /* 0x000fe20000000000 */
[----:B------:R-:W-:Y:S01]  /*32d0*/  UMOV UR5, 0x380fffff ;  /* 0x380fffff00057882 */ /* 0x000fe20000000000 */
[----:B----4-:R-:W0:Y:S01]  /*32e0*/  F2F.F32.F64 R18, R4 ;  /* 0x0000000400127310 */ /* 0x010e220000301000 */
[----:B------:R-:W-:-:S14]  /*32f0*/  DSETP.GEU.AND P0, PT, |R4|, UR4, PT ;  /* 0x0000000404007e2a */ /* 0x000fdc000bf0e200 */
[----:B0-----:R-:W-:Y:S01]  /*3300*/  @!P0 FMUL R18, R18, 1.175494350822287508e-38 ;  /* 0x0080000012128820 */ /* 0x001fe20000400000 */
[----:B------:R-:W-:Y:S06]  /*3310*/  BRA `(.L_x_6570) ;  /* 0x00000008007c7947 */ /* 0x000fec0003800000 */
.L_x_6565:
        /* <DEDUP_REMOVED lines=10> */
[----:B------:R-:W-:Y:S01]  /*33c0*/  FSEL R18, RZ, 1, !P0 ;  /* 0x3f800000ff127808 */ /* 0x000fe20004000000 */
[----:B------:R-:W-:Y:S08]  /*33d0*/  BRA `(.L_x_6570) ;  /* 0x00000008004c7947 */ /* 0x000ff00003800000 */
.L_x_6579:
[----:B------:R-:W4:Y:S01]  /*33e0*/  LDG.E.64 R4, desc[UR36][R4.64] ;  /* 0x0000002404047981 */ /* 0x000f22000c1e1b00 */
[----:B------:R-:W-:Y:S01]  /*33f0*/  UMOV UR4, 0xf0000000 ;  /* 0xf000000000047882 */ /* 0x000fe20000000000 */
[----:B------:R-:W-:Y:S01]  /*3400*/  UMOV UR5, 0x380fffff ;  /* 0x380fffff00057882 */ /* 0x000fe20000000000 */
[----:B----4-:R-:W0:Y:S01]  /*3410*/  F2F.F32.F64 R18, R4 ;  /* 0x0000000400127310 */ /* 0x010e220000301000 */
[----:B------:R-:W-:-:S14]  /*3420*/  DSETP.GEU.AND P0, PT, |R4|, UR4, PT ;  /* 0x0000000404007e2a */ /* 0x000fdc000bf0e200 */
[----:B0-----:R-:W-:Y:S01]  /*3430*/  @!P0 FMUL R18, R18, 1.175494350822287508e-38 ;  /* 0x0080000012128820 */ /* 0x001fe20000400000 */
[----:B------:R-:W-:Y:S06]  /*3440*/  BRA `(.L_x_6570) ;  /* 0x0000000800307947 */ /* 0x000fec0003800000 */
.L_x_6578:
        /* <DEDUP_REMOVED lines=26> */
.L_x_6581:
        /* <DEDUP_REMOVED lines=13> */
.L_x_6580:
[----:B------:R-:W4:Y:S02]  /*36c0*/  LDG.E.U16 R4, desc[UR36][R4.64] ;  /* 0x0000002404047981 */ /* 0x000f24000c1e1500 */
[----:B----4-:R-:W-:Y:S01]  /*36d0*/  IMAD.U32 R18, R4, 0x10000, RZ ;  /* 0x0001000004127824 */ /* 0x010fe200078e00ff */
[----:B------:R-:W-:Y:S06]  /*36e0*/  BRA `(.L_x_6570) ;  /* 0x0000000400887947 */ /* 0x000fec0003800000 */
.L_x_6577:
        /* <DEDUP_REMOVED lines=9> */
[----:B----4-:R-:W-:Y:S01]  /*3780*/  I2FP.F32.U32 R18, R4 ;  /* 0x0000000400127245 */ /* 0x010fe20000201000 */
[----:B------:R-:W-:Y:S06]  /*3790*/  BRA `(.L_x_6570) ;  /* 0x00000004005c7947 */ /* 0x000fec0003800000 */
.L_x_6584:
[----:B------:R-:W4:Y:S01]  /*37a0*/  LDG.E.U8 R3, desc[UR36][R4.64] ;  /* 0x0000002404037981 */ /* 0x000f22000c1e1100 */
        /* <DEDUP_REMOVED lines=19> */
.L_x_6586:
[----:B------:R-:W-:Y:S05]  /*38e0*/  BSYNC B0 ;  /* 0x0000000000007941 */ /* 0x000fea0003800000 */
.L_x_6585:
[----:B------:R-:W-:Y:S01]  /*38f0*/  IMAD.SHL.U32 R3, R3, 0x100000, RZ ;  /* 0x0010000003037824 */ /* 0x000fe200078e00ff */
[----:B------:R-:W-:-:S04]  /*3900*/  LEA R5, R0, 0x3b800000, 0x17 ;  /* 0x3b80000000057811 */ /* 0x000fc800078eb8ff */
[----:B------:R-:W-:Y:S01]  /*3910*/  LOP3.LUT R18, R5, R3, R18, 0xfe, !PT ;  /* 0x0000000305127212 */ /* 0x000fe200078efe12 */
[----:B------:R-:W-:Y:S06]  /*3920*/  BRA `(.L_x_6570) ;  /* 0x0000000000f87947 */ /* 0x000fec0003800000 */
.L_x_6583:
        /* <DEDUP_REMOVED lines=20> */
.L_x_6588:
[----:B------:R-:W-:Y:S05]  /*3a70*/  BSYNC B0 ;  /* 0x0000000000007941 */ /* 0x000fea0003800000 */
.L_x_6587:
[----:B------:R-:W-:Y:S01]  /*3a80*/  IMAD.SHL.U32 R3, R3, 0x200000, RZ ;  /* 0x0020000003037824 */ /* 0x000fe200078e00ff */
[----:B------:R-:W-:-:S04]  /*3a90*/  LEA R5, R0, 0x37800000, 0x17 ;  /* 0x3780000000057811 */ /* 0x000fc800078eb8ff */
[----:B------:R-:W-:Y:S01]  /*3aa0*/  LOP3.LUT R18, R5, R3, R18, 0xfe, !PT ;  /* 0x0000000305127212 */ /* 0x000fe200078efe12 */
[----:B------:R-:W-:Y:S06]  /*3ab0*/  BRA `(.L_x_6570) ;  /* 0x0000000000947947 */ /* 0x000fec0003800000 */
.L_x_6582:
[----:B------:R-:W-:-:S13]  /*3ac0*/  ISETP.NE.AND P0, PT, R0, 0x1c, PT ;  /* 0x0000001c0000780c */ /* 0x000fda0003f05270 */
[----:B------:R-:W-:Y:S05]  /*3ad0*/  @!P0 BRA `(.L_x_6589) ;  /* 0x0000000000848947 */ /* 0x000fea0003800000 */
[----:B------:R-:W-:-:S13]  /*3ae0*/  ISETP.NE.AND P0, PT, R0, 0x1d, PT ;  /* 0x0000001d0000780c */ /* 0x000fda0003f05270 */
[----:B------:R-:W-:Y:S05]  /*3af0*/  @!P0 BRA `(.L_x_6590) ;  /* 0x0000000000708947 */ /* 0x000fea0003800000 */
[----:B------:R-:W-:-:S13]  /*3b00*/  ISETP.NE.AND P0, PT, R0, 0x2c, PT ;  /* 0x0000002c0000780c */ /* 0x000fda0003f05270 */
[----:B------:R-:W-:Y:S05]  /*3b10*/  @P0 BRA `(.L_x_6569) ;  /* 0x0000000000200947 */ /* 0x000fea0003800000 */
[----:B------:R-:W4:Y:S01]  /*3b20*/  LDG.E.U8 R4, desc[UR36][R4.64] ;  /* 0x0000002404047981 */ /* 0x000f22000c1e1100 */
[----:B------:R-:W-:Y:S01]  /*3b30*/  IMAD.MOV.U32 R18, RZ, RZ, 0x400000 ;  /* 0x00400000ff127424 */ /* 0x000fe200078e00ff */
[----:B----4-:R-:W-:-:S13]  /*3b40*/  ISETP.NE.AND P0, PT, R4, RZ, PT ;  /* 0x000000ff0400720c */ /* 0x010fda0003f05270 */
[----:B------:R-:W-:Y:S05]  /*3b50*/  @!P0 BRA `(.L_x_6570) ;  /* 0x00000000006c8947 */ /* 0x000fea0003800000 */
[----:B------:R-:W-:-:S13]  /*3b60*/  ISETP.NE.AND P0, PT, R4, 0xff, PT ;  /* 0x000000ff0400780c */ /* 0x000fda0003f05270 */
[----:B------:R-:W-:Y:S02]  /*3b70*/  @!P0 IMAD.MOV.U32 R18, RZ, RZ, 0x7f800001 ;  /* 0x7f800001ff128424 */ /* 0x000fe400078e00ff */
[----:B------:R-:W-:Y:S01]  /*3b80*/  @P0 IMAD.SHL.U32 R18, R4, 0x800000, RZ ;  /* 0x0080000004120824 */ /* 0x000fe200078e00ff */
[----:B------:R-:W-:Y:S06]  /*3b90*/  BRA `(.L_x_6570) ;  /* 0x00000000005c7947 */ /* 0x000fec0003800000 */
.L_x_6569:
        /* <DEDUP_REMOVED lines=16> */
.L_x_6591:
[----:B------:R-:W-:Y:S01]  /*3ca0*/  IMAD.MOV.U32 R18, RZ, RZ, RZ ;  /* 0x000000ffff127224 */ /* 0x000fe200078e00ff */
[----:B------:R-:W-:Y:S06]  /*3cb0*/  BRA `(.L_x_6570) ;  /* 0x0000000000147947 */ /* 0x000fec0003800000 */
.L_x_6590:
[----:B------:R-:W4:Y:S02]  /*3cc0*/  LDG.E.64 R4, desc[UR36][R4.64] ;  /* 0x0000002404047981 */ /* 0x000f24000c1e1b00 */
[----:B----4-:R0:W4:Y:S01]  /*3cd0*/  I2F.U64 R18, R4 ;  /* 0x0000000400127312 */ /* 0x0101220000301000 */
[----:B------:R-:W-:Y:S05]  /*3ce0*/  BRA `(.L_x_6570) ;  /* 0x0000000000087947 */ /* 0x000fea0003800000 */
.L_x_6589:
[----:B------:R-:W4:Y:S02]  /*3cf0*/  LDG.E R4, desc[UR36][R4.64] ;  /* 0x0000002404047981 */ /* 0x000f24000c1e1900 */
[----:B----4-:R-:W-:-:S07]  /*3d00*/  I2FP.F32.U32 R18, R4 ;  /* 0x0000000400127245 */ /* 0x010fce0000201000 */
.L_x_6570:
[----:B------:R-:W-:Y:S05]  /*3d10*/  BSYNC B6 ;  /* 0x0000000000067941 */ /* 0x000fea0003800000 */
.L_x_6564:
        /* <DEDUP_REMOVED lines=20> */
.L_x_6595:
[----:B------:R-:W2:Y:S02]  /*3e60*/  LDG.E.U8 R4, desc[UR36][R4.64] ;  /* 0x0000002404047981 */ /* 0x000ea4000c1e1100 */
[----:B--2---:R-:W-:-:S04]  /*3e70*/  ISETP.NE.AND P0, PT, R4, RZ, PT ;  /* 0x000000ff0400720c */ /* 0x004fc80003f05270 */
[----:B------:R-:W-:Y:S01]  /*3e80*/  P2R R26, PR, RZ, 0x1 ;  /* 0x00000001ff1a7803 */ /* 0x000fe20000000000 */
[----:B------:R-:W-:Y:S08]  /*3e90*/  BRA `(.L_x_6597) ;  /* 0x0000000c00c47947 */ /* 0x000ff00003800000 */
.L_x_6594:
        /* <DEDUP_REMOVED lines=11> */
.L_x_6599:
[----:B------:R-:W2:Y:S02]  /*3f50*/  LDG.E R4, desc[UR36][R4.64] ;  /* 0x0000002404047981 */ /* 0x000ea4000c1e1900 */
[----:B--2---:R-:W-:-:S04]  /*3f60*/  ISETP.NE.AND P0, PT, R4, RZ, PT ;  /* 0x000000ff0400720c */ /* 0x004fc80003f05270 */
[----:B------:R-:W-:Y:S01]  /*3f70*/  P2R R26, PR, RZ, 0x1 ;  /* 0x00000001ff1a7803 */ /* 0x000fe20000000000 */
[----:B------:R-:W-:Y:S08]  /*3f80*/  BRA `(.L_x_6597) ;  /* 0x0000000c00887947 */ /* 0x000ff00003800000 */
.L_x_6598:
[----:B------:R-:W2:Y:S02]  /*3f90*/  LDG.E.U16 R4, desc[UR36][R4.64] ;  /* 0x0000002404047981 */ /* 0x000ea4000c1e1500 */
[----:B--2---:R-:W-:-:S04]  /*3fa0*/  ISETP.NE.AND P0, PT, R4, RZ, PT ;  /* 0x000000ff0400720c */ /* 0x004fc80003f05270 */
[----:B------:R-:W-:Y:S01]  /*3fb0*/  P2R R26, PR, RZ, 0x1 ;  /* 0x00000001ff1a7803 */ /* 0x000fe20000000000 */
[----:B------:R-:W-:Y:S08]  /*3fc0*/  BRA `(.L_x_6597) ;  /* 0x0000000c00787947 */ /* 0x000ff00003800000 */
.L_x_6593:
        /* <DEDUP_REMOVED lines=10> */
.L_x_6601:
[----:B------:R-:W2:Y:S02]  /*4070*/  LDG.E.U16 R0, desc[UR36][R4.64] ;  /* 0x0000002404007981 */ /* 0x000ea4000c1e1500 */
[----:B--2---:R-:W-:-:S05]  /*4080*/  HADD2.F32 R0, -RZ, R0.H0_H0 ;  /* 0x20000000ff007230 */ /* 0x004fca0000004100 */
[----:B------:R-:W-:-:S04]  /*4090*/  FSETP.NEU.FTZ.AND P0, PT, R0, RZ, PT ;  /* 0x000000ff0000720b */ /* 0x000fc80003f1d000 */
[----:B------:R-:W-:Y:S01]  /*40a0*/  P2R R26, PR, RZ, 0x1 ;  /* 0x00000001ff1a7803 */ /* 0x000fe20000000000 */
[----:B------:R-:W-:Y:S08]  /*40b0*/  BRA `(.L_x_6597) ;  /* 0x0000000c003c7947 */ /* 0x000ff00003800000 */
.L_x_6600:
        /* <DEDUP_REMOVED lines=12> */
.L_x_6603:
        /* <DEDUP_REMOVED lines=11> */
.L_x_6602:
[----:B------:R-:W2:Y:S02]  /*4230*/  LDG.E.64 R4, desc[UR36][R4.64] ;  /* 0x0000002404047981 */ /* 0x000ea4000c1e1b00 */
[----:B--2---:R-:W-:-:S06]  /*4240*/  DSETP.NEU.AND P0, PT, R4, RZ, PT ;  /* 0x000000ff0400722a */ /* 0x004fcc0003f0d000 */
[----:B------:R-:W-:Y:S01]  /*4250*/  P2R R26, PR, RZ, 0x1 ;  /* 0x00000001ff1a7803 */ /* 0x000fe20000000000 */
[----:B------:R-:W-:Y:S07]  /*4260*/  BRA `(.L_x_6597) ;  /* 0x0000000800d07947 */ /* 0x000fee0003800000 */
.L_x_6592:
        /* <DEDUP_REMOVED lines=12> */
.L_x_6606:
[----:B------:R-:W2:Y:S02]  /*4330*/  LDG.E.128 R4, desc[UR36][R4.64] ;  /* 0x0000002404047981 */ /* 0x000ea4000c1e1d00 */
[----:B--2---:R-:W-:-:S06]  /*4340*/  DSETP.NEU.AND P0, PT, R6, RZ, PT ;  /* 0x000000ff0600722a */ /* 0x004fcc0003f0d000 */
[----:B------:R-:W-:-:S06]  /*4350*/  DSETP.NEU.OR P0, PT, R4, RZ, P0 ;  /* 0x000000ff0400722a */ /* 0x000fcc000070d400 */
[----:B------:R-:W-:Y:S01]  /*4360*/  P2R R26, PR, RZ, 0x1 ;  /* 0x00000001ff1a7803 */ /* 0x000fe20000000000 */
[----:B------:R-:W-:Y:S07]  /*4370*/  BRA `(.L_x_6597) ;  /* 0x00000008008c7947 */ /* 0x000fee0003800000 */
.L_x_6605:
        /* <DEDUP_REMOVED lines=28> */
.L_x_6608:
        /* <DEDUP_REMOVED lines=15> */
.L_x_6607:
[----:B------:R-:W2:Y:S02]  /*4630*/  LDG.E.U16 R0, desc[UR36][R4.64] ;  /* 0x0000002404007981 */ /* 0x000ea4000c1e1500 */
[----:B--2---:R-:W-:-:S05]  /*4640*/  IMAD.U32 R0, R0, 0x10000, RZ ;  /* 0x0001000000007824 */ /* 0x004fca00078e00ff */
[----:B------:R-:W-:-:S04]  /*4650*/  FSETP.NEU.FTZ.AND P0, PT, R0, RZ, PT ;  /* 0x000000ff0000720b */ /* 0x000fc80003f1d000 */
[----:B------:R-:W-:Y:S01]  /*4660*/  P2R R26, PR, RZ, 0x1 ;  /* 0x00000001ff1a7803 */ /* 0x000fe20000000000 */
[----:B------:R-:W-:Y:S08]  /*4670*/  BRA `(.L_x_6597) ;  /* 0x0000000400cc7947 */ /* 0x000ff00003800000 */
.L_x_6604:
        /* <DEDUP_REMOVED lines=12> */
.L_x_6611:
        /* <DEDUP_REMOVED lines=21> */
.L_x_6615:
[----:B------:R-:W-:Y:S05]  /*4890*/  BSYNC B1 ;  /* 0x0000000000017941 */ /* 0x000fea0003800000 */
.L_x_6614:
[----:B------:R-:W-:Y:S01]  /*48a0*/  LEA R5, R0, 0x3b800000, 0x17 ;  /* 0x3b80000000057811 */ /* 0x000fe200078eb8ff */
[----:B------:R-:W-:-:S05]  /*48b0*/  IMAD.SHL.U32 R0, R3, 0x100000, RZ ;  /* 0x0010000003007824 */ /* 0x000fca00078e00ff */
[----:B------:R-:W-:-:S07]  /*48c0*/  LOP3.LUT R0, R5, R0, R6, 0xfe, !PT ;  /* 0x0000000005007212 */ /* 0x000fce00078efe06 */
.L_x_6613:
[----:B------:R-:W-:Y:S05]  /*48d0*/  BSYNC B0 ;  /* 0x0000000000007941 */ /* 0x000fea0003800000 */
.L_x_6612:
[----:B------:R-:W-:-:S04]  /*48e0*/  FSETP.NEU.FTZ.AND P0, PT, R0, RZ, PT ;  /* 0x000000ff0000720b */ /* 0x000fc80003f1d000 */
[----:B------:R-:W-:Y:S01]  /*48f0*/  P2R R26, PR, RZ, 0x1 ;  /* 0x00000001ff1a7803 */ /* 0x000fe20000000000 */
[----:B------:R-:W-:Y:S08]  /*4900*/  BRA `(.L_x_6597) ;  /* 0x0000000400287947 */ /* 0x000ff00003800000 */
.L_x_6610:
        /* <DEDUP_REMOVED lines=21> */
.L_x_6619:
[----:B------:R-:W-:Y:S05]  /*4a60*/  BSYNC B1 ;  /* 0x0000000000017941 */ /* 0x000fea0003800000 */
.L_x_6618:
[----:B------:R-:W-:Y:S01]  /*4a70*/  LEA R5, R0, 0x37800000, 0x17 ;  /* 0x3780000000057811 */ /* 0x000fe200078eb8ff */
[----:B------:R-:W-:-:S05]  /*4a80*/  IMAD.SHL.U32 R0, R3, 0x200000, RZ ;  /* 0x0020000003007824 */ /* 0x000fca00078e00ff */
[----:B------:R-:W-:-:S07]  /*4a90*/  LOP3.LUT R0, R5, R0, R6, 0xfe, !PT ;  /* 0x0000000005007212 */ /* 0x000fce00078efe06 */
.L_x_6617:
[----:B------:R-:W-:Y:S05]  /*4aa0*/  BSYNC B0 ;  /* 0x0000000000007941 */ /* 0x000fea0003800000 */
.L_x_6616:
[----:B------:R-:W-:-:S04]  /*4ab0*/  FSETP.NEU.FTZ.AND P0, PT, R0, RZ, PT ;  /* 0x000000ff0000720b */ /* 0x000fc80003f1d000 */
[----:B------:R-:W-:Y:S01]  /*4ac0*/  P2R R26, PR, RZ, 0x1 ;  /* 0x00000001ff1a7803 */ /* 0x000fe20000000000 */
[----:B------:R-:W-:Y:S08]  /*4ad0*/  BRA `(.L_x_6597) ;  /* 0x0000000000b47947 */ /* 0x000ff00003800000 */
.L_x_6609:
        /* <DEDUP_REMOVED lines=14> */
.L_x_6623:
[----:B------:R-:W-:Y:S05]  /*4bc0*/  BSYNC B0 ;  /* 0x0000000000007941 */ /* 0x000fea0003800000 */
.L_x_6622:
[----:B------:R-:W-:-:S04]  /*4bd0*/  FSETP.NEU.FTZ.AND P0, PT, R0, RZ, PT ;  /* 0x000000ff0000720b */ /* 0x000fc80003f1d000 */
[----:B------:R-:W-:Y:S01]  /*4be0*/  P2R R26, PR, RZ, 0x1 ;  /* 0x00000001ff1a7803 */ /* 0x000fe20000000000 */
[----:B------:R-:W-:Y:S08]  /*4bf0*/  BRA `(.L_x_6597) ;  /* 0x00000000006c7947 */ /* 0x000ff00003800000 */
.L_x_6596:
        /* <DEDUP_REMOVED lines=16> */
.L_x_6624:
[----:B------:R-:W-:-:S04]  /*4d00*/  PLOP3.LUT P0, PT, PT, PT, PT, 0x8, 0x0 ;  /* 0x000000000000781c */ /* 0x000fc80003f0e170 */
[----:B------:R-:W-:Y:S01]  /*4d10*/  P2R R26, PR, RZ, 0x1 ;  /* 0x00000001ff1a7803 */ /* 0x000fe20000000000 */
[----:B------:R-:W-:Y:S08]  /*4d20*/  BRA `(.L_x_6597) ;  /* 0x0000000000207947 */ /* 0x000ff00003800000 */
.L_x_6621:
[----:B------:R-:W2:Y:S02]  /*4d30*/  LDG.E.64 R4, desc[UR36][R4.64] ;  /* 0x0000002404047981 */ /* 0x000ea4000c1e1b00 */
[----:B--2---:R-:W-:-:S04]  /*4d40*/  ISETP.NE.U32.AND P0, PT, R4, RZ, PT ;  /* 0x000000ff0400720c */ /* 0x004fc80003f05070 */
[----:B------:R-:W-:-:S04]  /*4d50*/  ISETP.NE.AND.EX P0, PT, R5, RZ, PT, P0 ;  /* 0x000000ff0500720c */ /* 0x000fc80003f05300 */
[----:B------:R-:W-:Y:S01]  /*4d60*/  P2R R26, PR, RZ, 0x1 ;  /* 0x00000001ff1a7803 */ /* 0x000fe20000000000 */
[----:B------:R-:W-:Y:S08]  /*4d70*/  BRA `(.L_x_6597) ;  /* 0x00000000000c7947 */ /* 0x000ff00003800000 */
.L_x_6620:
[----:B------:R-:W2:Y:S02]  /*4d80*/  LDG.E R4, desc[UR36][R4.64] ;  /* 0x0000002404047981 */ /* 0x000ea4000c1e1900 */
[----:B--2---:R-:W-:-:S04]  /*4d90*/  ISETP.NE.AND P0, PT, R4, RZ, PT ;  /* 0x000000ff0400720c */ /* 0x004fc80003f05270 */
[----:B------:R-:W-:-:S09]  /*4da0*/  P2R R26, PR, RZ, 0x1 ;  /* 0x00000001ff1a7803 */ /* 0x000fd20000000000 */
.L_x_6597:
        /* <DEDUP_REMOVED lines=19> */
.L_x_6628:
[----:B------:R2:W5:Y:S01]  /*4ee0*/  LDG.E.U8 R32, desc[UR36][R4.64] ;  /* 0x0000002404207981 */ /* 0x000562000c1e1100 */
[----:B------:R-:W-:Y:S01]  /*4ef0*/  IMAD.MOV.U32 R33, RZ, RZ, RZ ;  /* 0x000000ffff217224 */ /* 0x000fe200078e00ff */
[----:B------:R-:W-:Y:S06]  /*4f00*/  BRA `(.L_x_6630) ;  /* 0x0000000c00487947 */ /* 0x000fec0003800000 */
.L_x_6627:
        /* <DEDUP_REMOVED lines=8> */
.L_x_6632:
[----:B------:R-:W2:Y:S02]  /*4f90*/  LDG.E R32, desc[UR36][R4.64] ;  /* 0x0000002404207981 */ /* 0x000ea4000c1e1900 */
[----:B--2---:R-:W-:Y:S01]  /*4fa0*/  SHF.R.S32.HI R33, RZ, 0x1f, R32 ;  /* 0x0000001fff217819 */ /* 0x004fe20000011420 */
[----:B------:R-:W-:Y:S06]  /*4fb0*/  BRA `(.L_x_6630) ;  /* 0x0000000c001c7947 */ /* 0x000fec0003800000 */
.L_x_6631:
[----:B------:R-:W2:Y:S02]  /*4fc0*/  LDG.E.S16 R32, desc[UR36][R4.64] ;  /* 0x0000002404207981 */ /* 0x000ea4000c1e1700 */
[----:B--2---:R-:W-:Y:S01]  /*4fd0*/  SHF.R.S32.HI R33, RZ, 0x1f, R32 ;  /* 0x0000001fff217819 */ /* 0x004fe20000011420 */
[----:B------:R-:W-:Y:S06]  /*4fe0*/  BRA `(.L_x_6630) ;  /* 0x0000000c00107947 */ /* 0x000fec0003800000 */
.L_x_6626:
        /* <DEDUP_REMOVED lines=9> */
.L_x_6634:
[----:B------:R-:W2:Y:S02]  /*5080*/  LDG.E.U16 R4, desc[UR36][R4.64] ;  /* 0x0000002404047981 */ /* 0x000ea4000c1e1500 */
[----:B--2---:R-:W-:-:S06]  /*5090*/  HADD2.F32 R32, -RZ, R4.H0_H0 ;  /* 0x20000004ff207230 */ /* 0x004fcc0000004100 */
[----:B------:R-:W0:Y:S01]  /*50a0*/  F2I.S64.TRUNC R32, R32 ;  /* 0x0000002000207311 */ /* 0x000e22000020d900 */
[----:B------:R-:W-:Y:S05]  /*50b0*/  BRA `(.L_x_6630) ;  /* 0x0000000800dc7947 */ /* 0x000fea0003800000 */
.L_x_6633:
        /* <DEDUP_REMOVED lines=9> */
.L_x_6636:
[----:B------:R-:W2:Y:S02]  /*5150*/  LDG.E.U16 R4, desc[UR36][R4.64] ;  /* 0x0000002404047981 */ /* 0x000ea4000c1e1500 */
[----:B--2---:R-:W-:-:S06]  /*5160*/  HADD2.F32 R32, -RZ, R4.H0_H0 ;  /* 0x20000004ff207230 */ /* 0x004fcc0000004100 */
[----:B------:R-:W0:Y:S01]  /*5170*/  F2I.S64.TRUNC R32, R32 ;  /* 0x0000002000207311 */ /* 0x000e22000020d900 */
[----:B------:R-:W-:Y:S05]  /*5180*/  BRA `(.L_x_6630) ;  /* 0x0000000800a87947 */ /* 0x000fea0003800000 */
.L_x_6635:
[----:B------:R-:W2:Y:S02]  /*5190*/  LDG.E.64 R4, desc[UR36][R4.64] ;  /* 0x0000002404047981 */ /* 0x000ea4000c1e1b00 */
[----:B--2---:R0:W2:Y:S01]  /*51a0*/  F2I.S64.F64.TRUNC R32, R4 ;  /* 0x0000000400207311 */ /* 0x0040a2000030d900 */
[----:B------:R-:W-:Y:S05]  /*51b0*/  BRA `(.L_x_6630) ;  /* 0x00000008009c7947 */ /* 0x000fea0003800000 */
.L_x_6625:
        /* <DEDUP_REMOVED lines=13> */
.L_x_6639:
[----:B------:R-:W2:Y:S02]  /*5290*/  LDG.E.64 R4, desc[UR36][R4.64] ;  /* 0x0000002404047981 */ /* 0x000ea4000c1e1b00 */
[----:B--2---:R0:W2:Y:S01]  /*52a0*/  F2I.S64.F64.TRUNC R32, R4 ;  /* 0x0000000400207311 */ /* 0x0040a2000030d900 */
[----:B------:R-:W-:Y:S05]  /*52b0*/  BRA `(.L_x_6630) ;  /* 0x00000008005c7947 */ /* 0x000fea0003800000 */
.L_x_6638:
        /* <DEDUP_REMOVED lines=27> */
.L_x_6641:
        /* <DEDUP_REMOVED lines=14> */
.L_x_6640:
[----:B------:R-:W2:Y:S02]  /*5550*/  LDG.E.U16 R32, desc[UR36][R4.64] ;  /* 0x0000002404207981 */ /* 0x000ea4000c1e1500 */
[----:B--2---:R-:W-:-:S06]  /*5560*/  IMAD.U32 R32, R32, 0x10000, RZ ;  /* 0x0001000020207824 */ /* 0x004fcc00078e00ff */
[----:B------:R-:W0:Y:S01]  /*5570*/  F2I.S64.TRUNC R32, R32 ;  /* 0x0000002000207311 */ /* 0x000e22000020d900 */
[----:B------:R-:W-:Y:S05]  /*5580*/  BRA `(.L_x_6630) ;  /* 0x0000000400a87947 */ /* 0x000fea0003800000 */
.L_x_6637:
        /* <DEDUP_REMOVED lines=11> */
.L_x_6644:
        /* <DEDUP_REMOVED lines=21> */
.L_x_6648:
[----:B------:R-:W-:Y:S05]  /*5790*/  BSYNC B1 ;  /* 0x0000000000017941 */ /* 0x000fea0003800000 */
.L_x_6647:
[----:B------:R-:W-:Y:S01]  /*57a0*/  IMAD.SHL.U32 R3, R3, 0x100000, RZ ;  /* 0x0010000003037824 */ /* 0x000fe200078e00ff */
[----:B------:R-:W-:-:S04]  /*57b0*/  LEA R5, R0, 0x3b800000, 0x17 ;  /* 0x3b80000000057811 */ /* 0x000fc800078eb8ff */
[----:B------:R-:W-:-:S07]  /*57c0*/  LOP3.LUT R32, R5, R3, R32, 0xfe, !PT ;  /* 0x0000000305207212 */ /* 0x000fce00078efe20 */
.L_x_6646:
[----:B------:R-:W-:Y:S05]  /*57d0*/  BSYNC B0 ;  /* 0x0000000000007941 */ /* 0x000fea0003800000 */
.L_x_6645:
[----:B------:R-:W0:Y:S01]  /*57e0*/  F2I.S64.TRUNC R32, R32 ;  /* 0x0000002000207311 */ /* 0x000e22000020d900 */
[----:B------:R-:W-:Y:S05]  /*57f0*/  BRA `(.L_x_6630) ;  /* 0x00000004000c7947 */ /* 0x000fea0003800000 */
.L_x_6643:
        /* <DEDUP_REMOVED lines=21> */
.L_x_6652:
[----:B------:R-:W-:Y:S05]  /*5950*/  BSYNC B1 ;  /* 0x0000000000017941 */ /* 0x000fea0003800000 */
.L_x_6651:
[----:B------:R-:W-:Y:S01]  /*5960*/  IMAD.SHL.U32 R3, R3, 0x200000, RZ ;  /* 0x0020000003037824 */ /* 0x000fe200078e00ff */
[----:B------:R-:W-:-:S04]  /*5970*/  LEA R5, R0, 0x37800000, 0x17 ;  /* 0x3780000000057811 */ /* 0x000fc800078eb8ff */
[----:B------:R-:W-:-:S07]  /*5980*/  LOP3.LUT R32, R5, R3, R32, 0xfe, !PT ;  /* 0x0000000305207212 */ /* 0x000fce00078efe20 */
.L_x_6650:
[----:B------:R-:W-:Y:S05]  /*5990*/  BSYNC B0 ;  /* 0x0000000000007941 */ /* 0x000fea0003800000 */
.L_x_6649:
[----:B------:R-:W0:Y:S01]  /*59a0*/  F2I.S64.TRUNC R32, R32 ;  /* 0x0000002000207311 */ /* 0x000e22000020d900 */
[----:B------:R-:W-:Y:S05]  /*59b0*/  BRA `(.L_x_6630) ;  /* 0x00000000009c7947 */ /* 0x000fea0003800000 */
.L_x_6642:
        /* <DEDUP_REMOVED lines=14> */
.L_x_6656:
[----:B------:R-:W-:Y:S05]  /*5aa0*/  BSYNC B0 ;  /* 0x0000000000007941 */ /* 0x000fea0003800000 */
.L_x_6655:
[----:B------:R-:W0:Y:S01]  /*5ab0*/  F2I.S64.TRUNC R32, R32 ;  /* 0x0000002000207311 */ /* 0x000e22000020d900 */
[----:B------:R-:W-:Y:S05]  /*5ac0*/  BRA `(.L_x_6630) ;  /* 0x0000000000587947 */ /* 0x000fea0003800000 */
.L_x_6629:
        /* <DEDUP_REMOVED lines=16> */
.L_x_6657:
[----:B------:R-:W-:Y:S01]  /*5bd0*/  CS2R R32, SRZ ;  /* 0x0000000000207805 */ /* 0x000fe2000001ff00 */
[----:B------:R-:W-:Y:S06]  /*5be0*/  BRA `(.L_x_6630) ;  /* 0x0000000000107947 */ /* 0x000fec0003800000 */
.L_x_6654:
[----:B------:R0:W5:Y:S01]  /*5bf0*/  LDG.E.64 R32, desc[UR36][R4.64] ;  /* 0x0000002404207981 */ /* 0x000162000c1e1b00 */
[----:B------:R-:W-:Y:S05]  /*5c00*/  BRA `(.L_x_6630) ;  /* 0x0000000000087947 */ /* 0x000fea0003800000 */
.L_x_6653:
[----:B------:R0:W5:Y:S01]  /*5c10*/  LDG.E R32, desc[UR36][R4.64] ;  /* 0x0000002404207981 */ /* 0x000162000c1e1900 */
[----:B------:R-:W-:-:S07]  /*5c20*/  IMAD.MOV.U32 R33, RZ, RZ, RZ ;  /* 0x000000ffff217224 */ /* 0x000fce00078e00ff */
.L_x_6630:
[----:B------:R-:W-:Y:S01]  /*5c30*/  ISETP.NE.AND P0, PT, R26, RZ, PT ;  /* 0x000000ff1a00720c */ /* 0x000fe20003f05270 */
[----:B------:R-:W-:-:S03]  /*5c40*/  VIADD R25, R25, 0x80 ;  /* 0x0000008019197836 */ /* 0x000fc60000000000 */
[----:B------:R-:W-:-:S09]  /*5c50*/  SEL R19, RZ, 0x1, !P0 ;  /* 0x00000001ff137807 */ /* 0x000fd20004000000 */
.L_x_6563:
[----:B------:R-:W-:Y:S05]  /*5c60*/  BSYNC B7 ;  /* 0x0000000000077941 */ /* 0x000fea0003800000 */
.L_x_6562:
[----:B------:R-:W-:Y:S01]  /*5c70*/  ISETP.GE.AND P0, PT, R25, R16, PT ;  /* 0x000000101900720c */ /* 0x000fe20003f06270 */
[----:B------:R-:W-:Y:S01]  /*5c80*/  BSSY B7, `(.L_x_6658) ;  /* 0x00002e2000077945 */ /* 0x000fe20003800000 */
[----:B------:R-:W-:Y:S02]  /*5c90*/  PRMT R27, RZ, 0x7610, R27 ;  /* 0x00007610ff1b7816 */ /* 0x000fe4000000001b */
[----:B------:R-:W-:Y:S02]  /*5ca0*/  CS2R R34, SRZ ;  /* 0x0000000000227805 */ /* 0x000fe4000001ff00 */
[----:B------:R-:W-:Y:S02]  /*5cb0*/  PRMT R30, RZ, 0x7610, R30 ;  /* 0x00007610ff1e7816 */ /* 0x000fe4000000001e */
[----:B------:R-:W-:Y:S01]  /*5cc0*/  CS2R R36, SRZ ;  /* 0x0000000000247805 */ /* 0x000fe2000001ff00 */
[----:B0-----:R-:W-:Y:S02]  /*5cd0*/  IMAD.MOV.U32 R24, RZ, RZ, RZ ;  /* 0x000000ffff187224 */ /* 0x001fe400078e00ff */
[----:B----4-:R-:W-:-:S02]  /*5ce0*/  IMAD.MOV.U32 R26, RZ, RZ, RZ ;  /* 0x000000ffff1a7224 */ /* 0x010fc400078e00ff */
[----:B------:R-:W-:Y:S05]  /*5cf0*/  @P0 BRA `(.L_x_6659) ;  /* 0x0000002c00680947 */ /* 0x000fea0003800000 */
[----:B--2---:R-:W0:Y:S01]  /*5d00*/  LDC.64 R4, c[0x0][0x230] ;  /* 0x00008c00ff047b82 */ /* 0x004e220000000a00 */
[----:B------:R-:W-:Y:S01]  /*5d10*/  PRMT R0, R23, 0x9910, RZ ;  /* 0x0000991017007816 */ /* 0x000fe200000000ff */
        /* <DEDUP_REMOVED lines=17> */
[----:B--2---:R4:W0:Y:S01]  /*5e30*/  I2F.S16 R26, R4 ;  /* 0x00000004001a7306 */ /* 0x0048220000101400 */
[----:B------:R-:W-:Y:S05]  /*5e40*/  BRA `(.L_x_6666) ;  /* 0x0000000c00387947 */ /* 0x000fea0003800000 */
.L_x_6664:
[----:B------:R-:W2:Y:S02]  /*5e50*/  LDG.E.U8 R4, desc[UR36][R4.64] ;  /* 0x0000002404047981 */ /* 0x000ea4000c1e1100 */
[----:B--2---:R-:W-:Y:S01]  /*5e60*/  I2FP.F32.U32 R26, R4 ;  /* 0x00000004001a7245 */ /* 0x004fe20000201000 */
[----:B------:R-:W-:Y:S06]  /*5e70*/  BRA `(.L_x_6666) ;  /* 0x0000000c002c7947 */ /* 0x000fec0003800000 */
.L_x_6663:
        /* <DEDUP_REMOVED lines=9> */
.L_x_6668:
[----:B------:R-:W2:Y:S02]  /*5f10*/  LDG.E R4, desc[UR36][R4.64] ;  /* 0x0000002404047981 */ /* 0x000ea4000c1e1900 */
[----:B--2---:R-:W-:Y:S01]  /*5f20*/  I2FP.F32.S32 R26, R4 ;  /* 0x00000004001a7245 */ /* 0x004fe20000201400 */
[----:B------:R-:W-:Y:S06]  /*5f30*/  BRA `(.L_x_6666) ;  /* 0x0000000800fc7947 */ /* 0x000fec0003800000 */
.L_x_6667:
[----:B------:R-:W2:Y:S02]  /*5f40*/  LDG.E.U16 R4, desc[UR36][R4.64] ;  /* 0x0000002404047981 */ /* 0x000ea4000c1e1500 */
[----:B--2---:R0:W2:Y:S01]  /*5f50*/  I2F.S16 R26, R4 ;  /* 0x00000004001a7306 */ /* 0x0040a20000101400 */
[----:B------:R-:W-:Y:S05]  /*5f60*/  BRA `(.L_x_6666) ;  /* 0x0000000800f07947 */ /* 0x000fea0003800000 */
.L_x_6662:
        /* <DEDUP_REMOVED lines=8> */
.L_x_6670:
[----:B------:R-:W2:Y:S02]  /*5ff0*/  LDG.E.U16 R4, desc[UR36][R4.64] ;  /* 0x0000002404047981 */ /* 0x000ea4000c1e1500 */
[----:B--2---:R-:W-:Y:S01]  /*6000*/  HADD2.F32 R26, -RZ, R4.H0_H0 ;  /* 0x20000004ff1a7230 */ /* 0x004fe20000004100 */
[----:B------:R-:W-:Y:S06]  /*6010*/  BRA `(.L_x_6666) ;  /* 0x0000000800c47947 */ /* 0x000fec0003800000 */
.L_x_6669:
        /* <DEDUP_REMOVED lines=8> */
.L_x_6672:
[----:B------:R-:W2:Y:S02]  /*60a0*/  LDG.E.U16 R4, desc[UR36][R4.64] ;  /* 0x0000002404047981 */ /* 0x000ea4000c1e1500 */
[----:B--2---:R-:W-:Y:S01]  /*60b0*/  HADD2.F32 R26, -RZ, R4.H0_H0 ;  /* 0x20000004ff1a7230 */ /* 0x004fe20000004100 */
[----:B------:R-:W-:Y:S06]  /*60c0*/  BRA `(.L_x_6666) ;  /* 0x0000000800987947 */ /* 0x000fec0003800000 */
.L_x_6671:
[----:B------:R-:W2:Y:S01]  /*60d0*/  LDG.E.64 R4, desc[UR36][R4.64] ;  /* 0x0000002404047981 */ /* 0x000ea2000c1e1b00 */
[----:B------:R-:W-:Y:S01]  /*60e0*/  UMOV UR4, 0xf0000000 ;  /* 0xf000000000047882 */ /* 0x000fe20000000000 */
[----:B------:R-:W-:Y:S01]  /*60f0*/  UMOV UR5, 0x380fffff ;  /* 0x380fffff00057882 */ /* 0x000fe20000000000 */
[----:B--2---:R-:W0:Y:S01]  /*6100*/  F2F.F32.F64 R26, R4 ;  /* 0x00000004001a7310 */ /* 0x004e220000301000 */
[----:B------:R-:W-:-:S14]  /*6110*/  DSETP.GEU.AND P0, PT, |R4|, UR4, PT ;  /* 0x0000000404007e2a */ /* 0x000fdc000bf0e200 */
[----:B0-----:R-:W-:Y:S01]  /*6120*/  @!P0 FMUL R26, R26, 1.175494350822287508e-38 ;  /* 0x008000001a1a8820 */ /* 0x001fe20000400000 */
[----:B------:R-:W-:Y:S06]  /*6130*/  BRA `(.L_x_6666) ;  /* 0x00000008007c7947 */ /* 0x000fec0003800000 */
.L_x_6661:
        /* <DEDUP_REMOVED lines=12> */
.L_x_6675:
[----:B------:R-:W2:Y:S01]  /*6200*/  LDG.E.64 R4, desc[UR36][R4.64] ;  /* 0x0000002404047981 */ /* 0x000ea2000c1e1b00 */
[----:B------:R-:W-:Y:S01]  /*6210*/  UMOV UR4, 0xf0000000 ;  /* 0xf000000000047882 */ /* 0x000fe20000000000 */
[----:B------:R-:W-:Y:S01]  /*6220*/  UMOV UR5, 0x380fffff ;  /* 0x380fffff00057882 */ /* 0x000fe20000000000 */
[----:B--2---:R-:W0:Y:S01]  /*6230*/  F2F.F32.F64 R26, R4 ;  /* 0x00000004001a7310 */ /* 0x004e220000301000 */
[----:B------:R-:W-:-:S14]  /*6240*/  DSETP.GEU.AND P0, PT, |R4|, UR4, PT ;  /* 0x0000000404007e2a */ /* 0x000fdc000bf0e200 */
[----:B0-----:R-:W-:Y:S01]  /*6250*/  @!P0 FMUL R26, R26, 1.175494350822287508e-38 ;  /* 0x008000001a1a8820 */ /* 0x001fe20000400000 */
[----:B------:R-:W-:Y:S06]  /*6260*/  BRA `(.L_x_6666) ;  /* 0x0000000800307947 */ /* 0x000fec0003800000 */
.L_x_6674:
        /* <DEDUP_REMOVED lines=26> */
.L_x_6677:
        /* <DEDUP_REMOVED lines=13> */
.L_x_6676:
[----:B------:R-:W2:Y:S02]  /*64e0*/  LDG.E.U16 R4, desc[UR36][R4.64] ;  /* 0x0000002404047981 */ /* 0x000ea4000c1e1500 */
[----:B--2---:R-:W-:Y:S01]  /*64f0*/  IMAD.U32 R26, R4, 0x10000, RZ ;  /* 0x00010000041a7824 */ /* 0x004fe200078e00ff */
[----:B------:R-:W-:Y:S06]  /*6500*/  BRA `(.L_x_6666) ;  /* 0x0000000400887947 */ /* 0x000fec0003800000 */
.L_x_6673:
        /* <DEDUP_REMOVED lines=11> */
.L_x_6680:
        /* <DEDUP_REMOVED lines=20> */
.L_x_6682:
[----:B------:R-:W-:Y:S05]  /*6700*/  BSYNC B0 ;  /* 0x0000000000007941 */ /* 0x000fea0003800000 */
.L_x_6681:
[----:B------:R-:W-:Y:S01]  /*6710*/  IMAD.SHL.U32 R3, R3, 0x100000, RZ ;  /* 0x0010000003037824 */ /* 0x000fe200078e00ff */
[----:B------:R-:W-:-:S04]  /*6720*/  LEA R5, R0, 0x3b800000, 0x17 ;  /* 0x3b80000000057811 */ /* 0x000fc800078eb8ff */
[----:B------:R-:W-:Y:S01]  /*6730*/  LOP3.LUT R26, R5, R3, R26, 0xfe, !PT ;  /* 0x00000003051a7212 */ /* 0x000fe200078efe1a */
[----:B------:R-:W-:Y:S06]  /*6740*/  BRA `(.L_x_6666) ;  /* 0x0000000000f87947 */ /* 0x000fec0003800000 */
.L_x_6679:
        /* <DEDUP_REMOVED lines=20> */
.L_x_6684:
[----:B------:R-:W-:Y:S05]  /*6890*/  BSYNC B0 ;  /* 0x0000000000007941 */ /* 0x000fea0003800000 */
.L_x_6683:
[----:B------:R-:W-:Y:S01]  /*68a0*/  IMAD.SHL.U32 R3, R3, 0x200000, RZ ;  /* 0x0020000003037824 */ /* 0x000fe200078e00ff */
[----:B------:R-:W-:-:S04]  /*68b0*/  LEA R5, R0, 0x37800000, 0x17 ;  /* 0x3780000000057811 */ /* 0x000fc800078eb8ff */
[----:B------:R-:W-:Y:S01]  /*68c0*/  LOP3.LUT R26, R5, R3, R26, 0xfe, !PT ;  /* 0x00000003051a7212 */ /* 0x000fe200078efe1a */
[----:B------:R-:W-:Y:S06]  /*68d0*/  BRA `(.L_x_6666) ;  /* 0x0000000000947947 */ /* 0x000fec0003800000 */
.L_x_6678:
        /* <DEDUP_REMOVED lines=14> */
.L_x_6665:
        /* <DEDUP_REMOVED lines=16> */
.L_x_6687:
[----:B------:R-:W-:Y:S01]  /*6ac0*/  IMAD.MOV.U32 R26, RZ, RZ, RZ ;  /* 0x000000ffff1a7224 */ /* 0x000fe200078e00ff */
[----:B------:R-:W-:Y:S06]  /*6ad0*/  BRA `(.L_x_6666) ;  /* 0x0000000000147947 */ /* 0x000fec0003800000 */
.L_x_6686:
[----:B------:R-:W2:Y:S02]  /*6ae0*/  LDG.E.64 R4, desc[UR36][R4.64] ;  /* 0x0000002404047981 */ /* 0x000ea4000c1e1b00 */
[----:B--2---:R0:W2:Y:S01]  /*6af0*/  I2F.U64 R26, R4 ;  /* 0x00000004001a7312 */ /* 0x0040a20000301000 */
[----:B------:R-:W-:Y:S05]  /*6b00*/  BRA `(.L_x_6666) ;  /* 0x0000000000087947 */ /* 0x000fea0003800000 */
.L_x_6685:
[----:B------:R-:W2:Y:S02]  /*6b10*/  LDG.E R4, desc[UR36][R4.64] ;  /* 0x0000002404047981 */ /* 0x000ea4000c1e1900 */
[----:B--2---:R-:W-:-:S07]  /*6b20*/  I2FP.F32.U32 R26, R4 ;  /* 0x00000004001a7245 */ /* 0x004fce0000201000 */
.L_x_6666:
[----:B------:R-:W-:Y:S05]  /*6b30*/  BSYNC B6 ;  /* 0x0000000000067941 */ /* 0x000fea0003800000 */
.L_x_6660:
[----:B------:R-:W1:Y:S01]  /*6b40*/  LDC.U8 R6, c[0x0][0x24d] ;  /* 0x00009340ff067b82 */ /* 0x000e620000000000 */
[----:B------:R-:W-:Y:S02]  /*6b50*/  ULDC UR4, c[0x0][0x254] ;  /* 0x0000950000047ab9 */ /* 0x000fe40000000800 */
[----:B------:R-:W-:-:S05]  /*6b60*/  IMAD R3, R30, UR4, RZ ;  /* 0x000000041e037c24 */ /* 0x000fca000f8e02ff */
[----:B0---4-:R-:W0:Y:S01]  /*6b70*/  LDC.64 R4, c[0x0][0x238] ;  /* 0x00008e00ff047b82 */ /* 0x011e220000000a00 */
        /* <DEDUP_REMOVED lines=17> */
.L_x_6691:
[----:B------:R-:W4:Y:S02]  /*6c90*/  LDG.E.U8 R4, desc[UR36][R4.64] ;  /* 0x0000002404047981 */ /* 0x000f24000c1e1100 */
[----:B----4-:R-:W-:-:S04]  /*6ca0*/  ISETP.NE.AND P0, PT, R4, RZ, PT ;  /* 0x000000ff0400720c */ /* 0x010fc80003f05270 */
[----:B------:R-:W-:Y:S01]  /*6cb0*/  P2R R31, PR, RZ, 0x1 ;  /* 0x00000001ff1f7803 */ /* 0x000fe20000000000 */
[----:B------:R-:W-:Y:S08]  /*6cc0*/  BRA `(.L_x_6693) ;  /* 0x0000000c00c47947 */ /* 0x000ff00003800000 */
.L_x_6690:
        /* <DEDUP_REMOVED lines=11> */
.L_x_6695:
[----:B------:R-:W4:Y:S02]  /*6d80*/  LDG.E R4, desc[UR36][R4.64] ;  /* 0x0000002404047981 */ /* 0x000f24000c1e1900 */
[----:B----4-:R-:W-:-:S04]  /*6d90*/  ISETP.NE.AND P0, PT, R4, RZ, PT ;  /* 0x000000ff0400720c */ /* 0x010fc80003f05270 */
[----:B------:R-:W-:Y:S01]  /*6da0*/  P2R R31, PR, RZ, 0x1 ;  /* 0x00000001ff1f7803 */ /* 0x000fe20000000000 */
[----:B------:R-:W-:Y:S08]  /*6db0*/  BRA `(.L_x_6693) ;  /* 0x0000000c00887947 */ /* 0x000ff00003800000 */
.L_x_6694:
[----:B------:R-:W4:Y:S02]  /*6dc0*/  LDG.E.U16 R4, desc[UR36][R4.64] ;  /* 0x0000002404047981 */ /* 0x000f24000c1e1500 */
[----:B----4-:R-:W-:-:S04]  /*6dd0*/  ISETP.NE.AND P0, PT, R4, RZ, PT ;  /* 0x000000ff0400720c */ /* 0x010fc80003f05270 */
[----:B------:R-:W-:Y:S01]  /*6de0*/  P2R R31, PR, RZ, 0x1 ;  /* 0x00000001ff1f7803 */ /* 0x000fe20000000000 */
[----:B------:R-:W-:Y:S08]  /*6df0*/  BRA `(.L_x_6693) ;  /* 0x0000000c00787947 */ /* 0x000ff00003800000 */
.L_x_6689:
        /* <DEDUP_REMOVED lines=10> */
.L_x_6697:
[----:B------:R-:W4:Y:S02]  /*6ea0*/  LDG.E.U16 R0, desc[UR36][R4.64] ;  /* 0x0000002404007981 */ /* 0x000f24000c1e1500 */
[----:B----4-:R-:W-:-:S05]  /*6eb0*/  HADD2.F32 R0, -RZ, R0.H0_H0 ;  /* 0x20000000ff007230 */ /* 0x010fca0000004100 */
[----:B------:R-:W-:-:S04]  /*6ec0*/  FSETP.NEU.FTZ.AND P0, PT, R0, RZ, PT ;  /* 0x000000ff0000720b */ /* 0x000fc80003f1d000 */
[----:B------:R-:W-:Y:S01]  /*6ed0*/  P2R R31, PR, RZ, 0x1 ;  /* 0x00000001ff1f7803 */ /* 0x000fe20000000000 */
[----:B------:R-:W-:Y:S08]  /*6ee0*/  BRA `(.L_x_6693) ;  /* 0x0000000c003c7947 */ /* 0x000ff00003800000 */
.L_x_6696:
        /* <DEDUP_REMOVED lines=12> */
.L_x_6699:
        /* <DEDUP_REMOVED lines=11> */
.L_x_6698:
[----:B------:R-:W4:Y:S02]  /*7060*/  LDG.E.64 R4, desc[UR36][R4.64] ;  /* 0x0000002404047981 */ /* 0x000f24000c1e1b00 */
[----:B----4-:R-:W-:-:S06]  /*7070*/  DSETP.NEU.AND P0, PT, R4, RZ, PT ;  /* 0x000000ff0400722a */ /* 0x010fcc0003f0d000 */
[----:B------:R-:W-:Y:S01]  /*7080*/  P2R R31, PR, RZ, 0x1 ;  /* 0x00000001ff1f7803 */ /* 0x000fe20000000000 */
[----:B------:R-:W-:Y:S07]  /*7090*/  BRA `(.L_x_6693) ;  /* 0x0000000800d07947 */ /* 0x000fee0003800000 */
.L_x_6688:
        /* <DEDUP_REMOVED lines=12> */
.L_x_6702:
[----:B------:R-:W4:Y:S02]  /*7160*/  LDG.E.128 R4, desc[UR36][R4.64] ;  /* 0x0000002404047981 */ /* 0x000f24000c1e1d00 */
[----:B----4-:R-:W-:-:S06]  /*7170*/  DSETP.NEU.AND P0, PT, R6, RZ, PT ;  /* 0x000000ff0600722a */ /* 0x010fcc0003f0d000 */
[----:B------:R-:W-:-:S06]  /*7180*/  DSETP.NEU.OR P0, PT, R4, RZ, P0 ;  /* 0x000000ff0400722a */ /* 0x000fcc000070d400 */
[----:B------:R-:W-:Y:S01]  /*7190*/  P2R R31, PR, RZ, 0x1 ;  /* 0x00000001ff1f7803 */ /* 0x000fe20000000000 */
[----:B------:R-:W-:Y:S07]  /*71a0*/  BRA `(.L_x_6693) ;  /* 0x00000008008c7947 */ /* 0x000fee0003800000 */
.L_x_6701:
        /* <DEDUP_REMOVED lines=28> */
.L_x_6704:
        /* <DEDUP_REMOVED lines=15> */
.L_x_6703:
[----:B------:R-:W4:Y:S02]  /*7460*/  LDG.E.U16 R0, desc[UR36][R4.64] ;  /* 0x0000002404007981 */ /* 0x000f24000c1e1500 */
[----:B----4-:R-:W-:-:S05]  /*7470*/  IMAD.U32 R0, R0, 0x10000, RZ ;  /* 0x0001000000007824 */ /* 0x010fca00078e00ff */
[----:B------:R-:W-:-:S04]  /*7480*/  FSETP.NEU.FTZ.AND P0, PT, R0, RZ, PT ;  /* 0x000000ff0000720b */ /* 0x000fc80003f1d000 */
[----:B------:R-:W-:Y:S01]  /*7490*/  P2R R31, PR, RZ, 0x1 ;  /* 0x00000001ff1f7803 */ /* 0x000fe20000000000 */
[----:B------:R-:W-:Y:S08]  /*74a0*/  BRA `(.L_x_6693) ;  /* 0x0000000400cc7947 */ /* 0x000ff00003800000 */
.L_x_6700:
        /* <DEDUP_REMOVED lines=12> */
.L_x_6707:
        /* <DEDUP_REMOVED lines=21> */
.L_x_6711:
[----:B------:R-:W-:Y:S05]  /*76c0*/  BSYNC B1 ;  /* 0x0000000000017941 */ /* 0x000fea0003800000 */
.L_x_6710:
[----:B------:R-:W-:Y:S01]  /*76d0*/  LEA R5, R0, 0x3b800000, 0x17 ;  /* 0x3b80000000057811 */ /* 0x000fe200078eb8ff */
[----:B------:R-:W-:-:S05]  /*76e0*/  IMAD.SHL.U32 R0, R3, 0x100000, RZ ;  /* 0x0010000003007824 */ /* 0x000fca00078e00ff */
[----:B------:R-:W-:-:S07]  /*76f0*/  LOP3.LUT R0, R5, R0, R6, 0xfe, !PT ;  /* 0x0000000005007212 */ /* 0x000fce00078efe06 */
.L_x_6709:
[----:B------:R-:W-:Y:S05]  /*7700*/  BSYNC B0 ;  /* 0x0000000000007941 */ /* 0x000fea0003800000 */
.L_x_6708:
[----:B------:R-:W-:-:S04]  /*7710*/  FSETP.NEU.FTZ.AND P0, PT, R0, RZ, PT ;  /* 0x000000ff0000720b */ /* 0x000fc80003f1d000 */
[----:B------:R-:W-:Y:S01]  /*7720*/  P2R R31, PR, RZ, 0x1 ;  /* 0x00000001ff1f7803 */ /* 0x000fe20000000000 */
[----:B------:R-:W-:Y:S08]  /*7730*/  BRA `(.L_x_6693) ;  /* 0x0000000400287947 */ /* 0x000ff00003800000 */
.L_x_6706:
        /* <DEDUP_REMOVED lines=21> */
.L_x_6715:
[----:B------:R-:W-:Y:S05]  /*7890*/  BSYNC B1 ;  /* 0x0000000000017941 */ /* 0x000fea0003800000 */
.L_x_6714:
[----:B------:R-:W-:Y:S01]  /*78a0*/  LEA R5, R0, 0x37800000, 0x17 ;  /* 0x3780000000057811 */ /* 0x000fe200078eb8ff */
[----:B------:R-:W-:-:S05]  /*78b0*/  IMAD.SHL.U32 R0, R3, 0x200000, RZ ;  /* 0x0020000003007824 */ /* 0x000fca00078e00ff */
[----:B------:R-:W-:-:S07]  /*78c0*/  LOP3.LUT R0, R5, R0, R6, 0xfe, !PT ;  /* 0x0000000005007212 */ /* 0x000fce00078efe06 */
.L_x_6713:
[----:B------:R-:W-:Y:S05]  /*78d0*/  BSYNC B0 ;  /* 0x0000000000007941 */ /* 0x000fea0003800000 */
.L_x_6712:
[----:B------:R-:W-:-:S04]  /*78e0*/  FSETP.NEU.FTZ.AND P0, PT, R0, RZ, PT ;  /* 0x000000ff0000720b */ /* 0x000fc80003f1d000 */
[----:B------:R-:W-:Y:S01]  /*78f0*/  P2R R31, PR, RZ, 0x1 ;  /* 0x00000001ff1f7803 */ /* 0x000fe20000000000 */
[----:B------:R-:W-:Y:S08]  /*7900*/  BRA `(.L_x_6693) ;  /* 0x0000000000b47947 */ /* 0x000ff00003800000 */
.L_x_6705:
        /* <DEDUP_REMOVED lines=14> */
.L_x_6719:
[----:B------:R-:W-:Y:S05]  /*79f0*/  BSYNC B0 ;  /* 0x0000000000007941 */ /* 0x000fea0003800000 */
.L_x_6718:
[----:B------:R-:W-:-:S04]  /*7a00*/  FSETP.NEU.FTZ.AND P0, PT, R0, RZ, PT ;  /* 0x000000ff0000720b */ /* 0x000fc80003f1d000 */
[----:B------:R-:W-:Y:S01]  /*7a10*/  P2R R31, PR, RZ, 0x1 ;  /* 0x00000001ff1f7803 */ /* 0x000fe20000000000 */
[----:B------:R-:W-:Y:S08]  /*7a20*/  BRA `(.L_x_6693) ;  /* 0x00000000006c7947 */ /* 0x000ff00003800000 */
.L_x_6692:
        /* <DEDUP_REMOVED lines=16> */
.L_x_6720:
[----:B------:R-:W-:-:S04]  /*7b30*/  PLOP3.LUT P0, PT, PT, PT, PT, 0x8, 0x0 ;  /* 0x000000000000781c */ /* 0x000fc80003f0e170 */
[----:B------:R-:W-:Y:S01]  /*7b40*/  P2R R31, PR, RZ, 0x1 ;  /* 0x00000001ff1f7803 */ /* 0x000fe20000000000 */
[----:B------:R-:W-:Y:S08]  /*7b50*/  BRA `(.L_x_6693) ;  /* 0x0000000000207947 */ /* 0x000ff00003800000 */
.L_x_6717:
[----:B------:R-:W4:Y:S02]  /*7b60*/  LDG.E.64 R4, desc[UR36][R4.64] ;  /* 0x0000002404047981 */ /* 0x000f24000c1e1b00 */
[----:B----4-:R-:W-:-:S04]  /*7b70*/  ISETP.NE.U32.AND P0, PT, R4, RZ, PT ;  /* 0x000000ff0400720c */ /* 0x010fc80003f05070 */
[----:B------:R-:W-:-:S04]  /*7b80*/  ISETP.NE.AND.EX P0, PT, R5, RZ, PT, P0 ;  /* 0x000000ff0500720c */ /* 0x000fc80003f05300 */
[----:B------:R-:W-:Y:S01]  /*7b90*/  P2R R31, PR, RZ, 0x1 ;  /* 0x00000001ff1f7803 */ /* 0x000fe20000000000 */
[----:B------:R-:W-:Y:S08]  /*7ba0*/  BRA `(.L_x_6693) ;  /* 0x00000000000c7947 */ /* 0x000ff00003800000 */
.L_x_6716:
[----:B------:R-:W4:Y:S02]  /*7bb0*/  LDG.E R4, desc[UR36][R4.64] ;  /* 0x0000002404047981 */ /* 0x000f24000c1e1900 */
[----:B----4-:R-:W-:-:S04]  /*7bc0*/  ISETP.NE.AND P0, PT, R4, RZ, PT ;  /* 0x000000ff0400720c */ /* 0x010fc80003f05270 */
[----:B------:R-:W-:-:S09]  /*7bd0*/  P2R R31, PR, RZ, 0x1 ;  /* 0x00000001ff1f7803 */ /* 0x000fd20000000000 */
.L_x_6693:
[----:B------:R-:W0:Y:S01]  /*7be0*/  LDC.U8 R6, c[0x0][0x24e] ;  /* 0x00009380ff067b82 */ /* 0x000e220000000000 */
[----:B------:R-:W-:Y:S02]  /*7bf0*/  ULDC UR4, c[0x0][0x258] ;  /* 0x0000960000047ab9 */ /* 0x000fe40000000800 */
        /* <DEDUP_REMOVED lines=18> */
.L_x_6724:
[----:B------:R0:W5:Y:S01]  /*7d20*/  LDG.E.U8 R36, desc[UR36][R4.64] ;  /* 0x0000002404247981 */ /* 0x000162000c1e1100 */
[----:B------:R-:W-:Y:S01]  /*7d30*/  IMAD.MOV.U32 R37, RZ, RZ, RZ ;  /* 0x000000ffff257224 */ /* 0x000fe200078e00ff */
[----:B------:R-:W-:Y:S06]  /*7d40*/  BRA `(.L_x_6726) ;  /* 0x0000000c00487947 */ /* 0x000fec0003800000 */
.L_x_6723:
        /* <DEDUP_REMOVED lines=8> */
.L_x_6728:
[----:B------:R-:W4:Y:S02]  /*7dd0*/  LDG.E R36, desc[UR36][R4.64] ;  /* 0x0000002404247981 */ /* 0x000f24000c1e1900 */
[----:B----4-:R-:W-:Y:S01]  /*7de0*/  SHF.R.S32.HI R37, RZ, 0x1f, R36 ;  /* 0x0000001fff257819 */ /* 0x010fe20000011424 */
[----:B------:R-:W-:Y:S06]  /*7df0*/  BRA `(.L_x_6726) ;  /* 0x0000000c001c7947 */ /* 0x000fec0003800000 */
.L_x_6727:
[----:B------:R-:W4:Y:S02]  /*7e00*/  LDG.E.S16 R36, desc[UR36][R4.64] ;  /* 0x0000002404247981 */ /* 0x000f24000c1e1700 */
[----:B----4-:R-:W-:Y:S01]  /*7e10*/  SHF.R.S32.HI R37, RZ, 0x1f, R36 ;  /* 0x0000001fff257819 */ /* 0x010fe20000011424 */
[----:B------:R-:W-:Y:S06]  /*7e20*/  BRA `(.L_x_6726) ;  /* 0x0000000c00107947 */ /* 0x000fec0003800000 */
.L_x_6722:
        /* <DEDUP_REMOVED lines=9> */
.L_x_6730:
[----:B------:R-:W4:Y:S02]  /*7ec0*/  LDG.E.U16 R4, desc[UR36][R4.64] ;  /* 0x0000002404047981 */ /* 0x000f24000c1e1500 */
[----:B----4-:R-:W-:-:S06]  /*7ed0*/  HADD2.F32 R36, -RZ, R4.H0_H0 ;  /* 0x20000004ff247230 */ /* 0x010fcc0000004100 */
[----:B------:R-:W0:Y:S01]  /*7ee0*/  F2I.S64.TRUNC R36, R36 ;  /* 0x0000002400247311 */ /* 0x000e22000020d900 */
[----:B------:R-:W-:Y:S05]  /*7ef0*/  BRA `(.L_x_6726) ;  /* 0x0000000800dc7947 */ /* 0x000fea0003800000 */
.L_x_6729:
        /* <DEDUP_REMOVED lines=9> */
.L_x_6732:
[----:B------:R-:W4:Y:S02]  /*7f90*/  LDG.E.U16 R4, desc[UR36][R4.64] ;  /* 0x0000002404047981 */ /* 0x000f24000c1e1500 */
[----:B----4-:R-:W-:-:S06]  /*7fa0*/  HADD2.F32 R36, -RZ, R4.H0_H0 ;  /* 0x20000004ff247230 */ /* 0x010fcc0000004100 */
[----:B------:R-:W0:Y:S01]  /*7fb0*/  F2I.S64.TRUNC R36, R36 ;  /* 0x0000002400247311 */ /* 0x000e22000020d900 */
[----:B------:R-:W-:Y:S05]  /*7fc0*/  BRA `(.L_x_6726) ;  /* 0x0000000800a87947 */ /* 0x000fea0003800000 */
.L_x_6731:
[----:B------:R-:W4:Y:S02]  /*7fd0*/  LDG.E.64 R4, desc[UR36][R4.64] ;  /* 0x0000002404047981 */ /* 0x000f24000c1e1b00 */
[----:B----4-:R0:W1:Y:S01]  /*7fe0*/  F2I.S64.F64.TRUNC R36, R4 ;  /* 0x0000000400247311 */ /* 0x010062000030d900 */
[----:B------:R-:W-:Y:S05]  /*7ff0*/  BRA `(.L_x_6726) ;  /* 0x00000008009c7947 */ /* 0x000fea0003800000 */
.L_x_6721:
        /* <DEDUP_REMOVED lines=13> */
.L_x_6735:
[----:B------:R-:W4:Y:S02]  /*80d0*/  LDG.E.64 R4, desc[UR36][R4.64] ;  /* 0x0000002404047981 */ /* 0x000f24000c1e1b00 */
[----:B----4-:R0:W1:Y:S01]  /*80e0*/  F2I.S64.F64.TRUNC R36, R4 ;  /* 0x0000000400247311 */ /* 0x010062000030d900 */
[----:B------:R-:W-:Y:S05]  /*80f0*/  BRA `(.L_x_6726) ;  /* 0x00000008005c7947 */ /* 0x000fea0003800000 */
.L_x_6734:
        /* <DEDUP_REMOVED lines=27> */
.L_x_6737:
        /* <DEDUP_REMOVED lines=14> */
.L_x_6736:
[----:B------:R-:W4:Y:S02]  /*8390*/  LDG.E.U16 R36, desc[UR36][R4.64] ;  /* 0x0000002404247981 */ /* 0x000f24000c1e1500 */
[----:B----4-:R-:W-:-:S06]  /*83a0*/  IMAD.U32 R36, R36, 0x10000, RZ ;  /* 0x0001000024247824 */ /* 0x010fcc00078e00ff */
[----:B------:R-:W0:Y:S01]  /*83b0*/  F2I.S64.TRUNC R36, R36 ;  /* 0x0000002400247311 */ /* 0x000e22000020d900 */
[----:B------:R-:W-:Y:S05]  /*83c0*/  BRA `(.L_x_6726) ;  /* 0x0000000400a87947 */ /* 0x000fea0003800000 */
.L_x_6733:
        /* <DEDUP_REMOVED lines=11> */
.L_x_6740:
        /* <DEDUP_REMOVED lines=21> */
.L_x_6744:
[----:B------:R-:W-:Y:S05]  /*85d0*/  BSYNC B1 ;  /* 0x0000000000017941 */ /* 0x000fea0003800000 */
.L_x_6743:
[----:B------:R-:W-:Y:S01]  /*85e0*/  IMAD.SHL.U32 R3, R3, 0x100000, RZ ;  /* 0x0010000003037824 */ /* 0x000fe200078e00ff */
[----:B------:R-:W-:-:S04]  /*85f0*/  LEA R5, R0, 0x3b800000, 0x17 ;  /* 0x3b80000000057811 */ /* 0x000fc800078eb8ff */
[----:B------:R-:W-:-:S07]  /*8600*/  LOP3.LUT R36, R5, R3, R36, 0xfe, !PT ;  /* 0x0000000305247212 */ /* 0x000fce00078efe24 */
.L_x_6742:
[----:B------:R-:W-:Y:S05]  /*8610*/  BSYNC B0 ;  /* 0x0000000000007941 */ /* 0x000fea0003800000 */
.L_x_6741:
[----:B------:R-:W4:Y:S01]  /*8620*/  F2I.S64.TRUNC R36, R36 ;  /* 0x0000002400247311 */ /* 0x000f22000020d900 */
[----:B------:R-:W-:Y:S05]  /*8630*/  BRA `(.L_x_6726) ;  /* 0x00000004000c7947 */ /* 0x000fea0003800000 */
.L_x_6739:
        /* <DEDUP_REMOVED lines=21> */
.L_x_6748:
[----:B------:R-:W-:Y:S05]  /*8790*/  BSYNC B1 ;  /* 0x0000000000017941 */ /* 0x000fea0003800000 */
.L_x_6747:
[----:B------:R-:W-:Y:S01]  /*87a0*/  IMAD.SHL.U32 R3, R3, 0x200000, RZ ;  /* 0x0020000003037824 */ /* 0x000fe200078e00ff */
[----:B------:R-:W-:-:S04]  /*87b0*/  LEA R5, R0, 0x37800000, 0x17 ;  /* 0x3780000000057811 */ /* 0x000fc800078eb8ff */
[----:B------:R-:W-:-:S07]  /*87c0*/  LOP3.LUT R36, R5, R3, R36, 0xfe, !PT ;  /* 0x0000000305247212 */ /* 0x000fce00078efe24 */
.L_x_6746:
[----:B------:R-:W-:Y:S05]  /*87d0*/  BSYNC B0 ;  /* 0x0000000000007941 */ /* 0x000fea0003800000 */
.L_x_6745:
[----:B------:R-:W0:Y:S01]  /*87e0*/  F2I.S64.TRUNC R36, R36 ;  /* 0x0000002400247311 */ /* 0x000e22000020d900 */
[----:B------:R-:W-:Y:S05]  /*87f0*/  BRA `(.L_x_6726) ;  /* 0x00000000009c7947 */ /* 0x000fea0003800000 */
.L_x_6738:
        /* <DEDUP_REMOVED lines=14> */
.L_x_6752:
[----:B------:R-:W-:Y:S05]  /*88e0*/  BSYNC B0 ;  /* 0x0000000000007941 */ /* 0x000fea0003800000 */
.L_x_6751:
[----:B------:R-:W0:Y:S01]  /*88f0*/  F2I.S64.TRUNC R36, R36 ;  /* 0x0000002400247311 */ /* 0x000e22000020d900 */
[----:B------:R-:W-:Y:S05]  /*8900*/  BRA `(.L_x_6726) ;  /* 0x0000000000587947 */ /* 0x000fea0003800000 */
.L_x_6725:
        /* <DEDUP_REMOVED lines=16> */
.L_x_6753:
[----:B------:R-:W-:Y:S01]  /*8a10*/  CS2R R36, SRZ ;  /* 0x0000000000247805 */ /* 0x000fe2000001ff00 */
[----:B------:R-:W-:Y:S06]  /*8a20*/  BRA `(.L_x_6726) ;  /* 0x0000000000107947 */ /* 0x000fec0003800000 */
.L_x_6750:
[----:B------:R0:W5:Y:S01]  /*8a30*/  LDG.E.64 R36, desc[UR36][R4.64] ;  /* 0x0000002404247981 */ /* 0x000162000c1e1b00 */
[----:B------:R-:W-:Y:S05]  /*8a40*/  BRA `(.L_x_6726) ;  /* 0x0000000000087947 */ /* 0x000fea0003800000 */
.L_x_6749:
[----:B------:R0:W5:Y:S01]  /*8a50*/  LDG.E R36, desc[UR36][R4.64] ;  /* 0x0000002404247981 */ /* 0x000162000c1e1900 */
[----:B------:R-:W-:-:S07]  /*8a60*/  IMAD.MOV.U32 R37, RZ, RZ, RZ ;  /* 0x000000ffff257224 */ /* 0x000fce00078e00ff */
.L_x_6726:
[----:B------:R-:W-:Y:S01]  /*8a70*/  ISETP.NE.AND P0, PT, R31, RZ, PT ;  /* 0x000000ff1f00720c */ /* 0x000fe20003f05270 */
[----:B------:R-:W-:-:S03]  /*8a80*/  VIADD R25, R25, 0x80 ;  /* 0x0000008019197836 */ /* 0x000fc60000000000 */
[----:B------:R-:W-:-:S09]  /*8a90*/  SEL R30, RZ, 0x1, !P0 ;  /* 0x00000001ff1e7807 */ /* 0x000fd20004000000 */
.L_x_6659:
[----:B------:R-:W-:Y:S05]  /*8aa0*/  BSYNC B7 ;  /* 0x0000000000077941 */ /* 0x000fea0003800000 */
.L_x_6658:
[----:B------:R-:W-:Y:S01]  /*8ab0*/  ISETP.GE.AND P0, PT, R25, R16, PT ;  /* 0x000000101900720c */ /* 0x000fe20003f06270 */
[----:B------:R-:W-:-:S12]  /*8ac0*/  BSSY B7, `(.L_x_6754) ;  /* 0x00002c3000077945 */ /* 0x000fd80003800000 */
[----:B------:R-:W-:Y:S05]  /*8ad0*/  @P0 BRA `(.L_x_6755) ;  /* 0x0000002c00040947 */ /* 0x000fea0003800000 */
[----:B012---:R-:W0:Y:S01]  /*8ae0*/  LDC.64 R4, c[0x0][0x230] ;  /* 0x00008c00ff047b82 */ /* 0x007e220000000a00 */
        /* <DEDUP_REMOVED lines=20> */
.L_x_6760:
[----:B------:R-:W2:Y:S02]  /*8c30*/  LDG.E.U8 R4, desc[UR36][R4.64] ;  /* 0x0000002404047981 */ /* 0x000ea4000c1e1100 */
[----:B--2---:R-:W-:Y:S01]  /*8c40*/  I2FP.F32.U32 R24, R4 ;  /* 0x0000000400187245 */ /* 0x004fe20000201000 */
[----:B------:R-:W-:Y:S06]  /*8c50*/  BRA `(.L_x_6762) ;  /* 0x0000000c002c7947 */ /* 0x000fec0003800000 */
.L_x_6759:
[----:B------:R-:W-:-:S13]  /*8c60*/  ISETP.NE.AND P0, PT, R0, 0x2, PT ;  /* 0x000000020000780c */ /* 0x000fda0003f05270 */
[----:B------:R-:W-:Y:S05]  /*8c70*/  @!P0 BRA `(.L_x_6763) ;  /* 0x0000000000288947 */ /* 0x000fea0003800000 */
[----:B------:R-:W-:-:S13]  /*8c80*/  ISETP.NE.AND P0, PT, R0, 0x3, PT ;  /* 0x000000030000780c */ /* 0x000fda0003f05270 */
[----:B------:R-:W-:Y:S05]  /*8c90*/  @!P0 BRA `(.L_x_6764) ;  /* 0x0000000000148947 */ /* 0x000fea0003800000 */
[----:B------:R-:W-:-:S13]  /*8ca0*/  ISETP.NE.AND P0, PT, R0, 0x4, PT ;  /* 0x000000040000780c */ /* 0x000fda0003f05270 */
[----:B------:R-:W-:Y:S05]  /*8cb0*/  @P0 BRA `(.L_x_6761) ;  /* 0x0000000800b80947 */ /* 0x000fea0003800000 */
[----:B------:R-:W2:Y:S02]  /*8cc0*/  LDG.E.64 R4, desc[UR36][R4.64] ;  /* 0x0000002404047981 */ /* 0x000ea4000c1e1b00 */
[----:B--2---:R0:W1:Y:S01]  /*8cd0*/  I2F.S64 R24, R4 ;  /* 0x0000000400187312 */ /* 0x0040620000301400 */
[----:B------:R-:W-:Y:S05]  /*8ce0*/  BRA `(.L_x_6762) ;  /* 0x0000000c00087947 */ /* 0x000fea0003800000 */
.L_x_6764:
[----:B------:R-:W2:Y:S02]  /*8cf0*/  LDG.E R4, desc[UR36][R4.64] ;  /* 0x0000002404047981 */ /* 0x000ea4000c1e1900 */
[----:B--2---:R-:W-:Y:S01]  /*8d00*/  I2FP.F32.S32 R24, R4 ;  /* 0x0000000400187245 */ /* 0x004fe20000201400 */
[----:B------:R-:W-:Y:S06]  /*8d10*/  BRA `(.L_x_6762) ;  /* 0x0000000800fc7947 */ /* 0x000fec0003800000 */
.L_x_6763:
[----:B------:R-:W2:Y:S02]  /*8d20*/  LDG.E.U16 R4, desc[UR36][R4.64] ;  /* 0x0000002404047981 */ /* 0x000ea4000c1e1500 */
[----:B--2---:R2:W0:Y:S01]  /*8d30*/  I2F.S16 R24, R4 ;  /* 0x0000000400187306 */ /* 0x0044220000101400 */
[----:B------:R-:W-:Y:S05]  /*8d40*/  BRA `(.L_x_6762) ;  /* 0x0000000800f07947 */ /* 0x000fea0003800000 */
.L_x_6758:
        /* <DEDUP_REMOVED lines=8> */
.L_x_6766:
[----:B------:R-:W2:Y:S02]  /*8dd0*/  LDG.E.U16 R4, desc[UR36][R4.64] ;  /* 0x0000002404047981 */ /* 0x000ea4000c1e1500 */
[----:B--2---:R-:W-:Y:S01]  /*8de0*/  HADD2.F32 R24, -RZ, R4.H0_H0 ;  /* 0x20000004ff187230 */ /* 0x004fe20000004100 */
[----:B------:R-:W-:Y:S06]  /*8df0*/  BRA `(.L_x_6762) ;  /* 0x0000000800c47947 */ /* 0x000fec0003800000 */
.L_x_6765:
        /* <DEDUP_REMOVED lines=8> */
.L_x_6768:
[----:B------:R-:W2:Y:S02]  /*8e80*/  LDG.E.U16 R4, desc[UR36][R4.64] ;  /* 0x0000002404047981 */ /* 0x000ea4000c1e1500 */
[----:B--2---:R-:W-:Y:S01]  /*8e90*/  HADD2.F32 R24, -RZ, R4.H0_H0 ;  /* 0x20000004ff187230 */ /* 0x004fe20000004100 */
[----:B------:R-:W-:Y:S06]  /*8ea0*/  BRA `(.L_x_6762) ;  /* 0x0000000800987947 */ /* 0x000fec0003800000 */
.L_x_6767:
[----:B------:R-:W2:Y:S01]  /*8eb0*/  LDG.E.64 R4, desc[UR36][R4.64] ;  /* 0x0000002404047981 */ /* 0x000ea2000c1e1b00 */
[----:B------:R-:W-:Y:S01]  /*8ec0*/  UMOV UR4, 0xf0000000 ;  /* 0xf000000000047882 */ /* 0x000fe20000000000 */
[----:B------:R-:W-:Y:S01]  /*8ed0*/  UMOV UR5, 0x380fffff ;  /* 0x380fffff00057882 */ /* 0x000fe20000000000 */
[----:B--2---:R-:W0:Y:S01]  /*8ee0*/  F2F.F32.F64 R24, R4 ;  /* 0x0000000400187310 */ /* 0x004e220000301000 */
[----:B------:R-:W-:-:S14]  /*8ef0*/  DSETP.GEU.AND P0, PT, |R4|, UR4, PT ;  /* 0x0000000404007e2a */ /* 0x000fdc000bf0e200 */
[----:B0-----:R-:W-:Y:S01]  /*8f00*/  @!P0 FMUL R24, R24, 1.175494350822287508e-38 ;  /* 0x0080000018188820 */ /* 0x001fe20000400000 */
[----:B------:R-:W-:Y:S06]  /*8f10*/  BRA `(.L_x_6762) ;  /* 0x00000008007c7947 */ /* 0x000fec0003800000 */
.L_x_6757:
        /* <DEDUP_REMOVED lines=12> */
.L_x_6771:
[----:B------:R-:W2:Y:S01]  /*8fe0*/  LDG.E.64 R4, desc[UR36][R4.64] ;  /* 0x0000002404047981 */ /* 0x000ea2000c1e1b00 */
[----:B------:R-:W-:Y:S01]  /*8ff0*/  UMOV UR4, 0xf0000000 ;  /* 0xf000000000047882 */ /* 0x000fe20000000000 */
[----:B------:R-:W-:Y:S01]  /*9000*/  UMOV UR5, 0x380fffff ;  /* 0x380fffff00057882 */ /* 0x000fe20000000000 */
[----:B--2---:R-:W0:Y:S01]  /*9010*/  F2F.F32.F64 R24, R4 ;  /* 0x0000000400187310 */ /* 0x004e220000301000 */
[----:B------:R-:W-:-:S14]  /*9020*/  DSETP.GEU.AND P0, PT, |R4|, UR4, PT ;  /* 0x0000000404007e2a */ /* 0x000fdc000bf0e200 */
[----:B0-----:R-:W-:Y:S01]  /*9030*/  @!P0 FMUL R24, R24, 1.175494350822287508e-38 ;  /* 0x0080000018188820 */ /* 0x001fe20000400000 */
[----:B------:R-:W-:Y:S06]  /*9040*/  BRA `(.L_x_6762) ;  /* 0x0000000800307947 */ /* 0x000fec0003800000 */
.L_x_6770:
        /* <DEDUP_REMOVED lines=26> */
.L_x_6773:
        /* <DEDUP_REMOVED lines=13> */
.L_x_6772:
[----:B------:R-:W2:Y:S02]  /*92c0*/  LDG.E.U16 R4, desc[UR36][R4.64] ;  /* 0x0000002404047981 */ /* 0x000ea4000c1e1500 */
[----:B--2---:R-:W-:Y:S01]  /*92d0*/  IMAD.U32 R24, R4, 0x10000, RZ ;  /* 0x0001000004187824 */ /* 0x004fe200078e00ff */
[----:B------:R-:W-:Y:S06]  /*92e0*/  BRA `(.L_x_6762) ;  /* 0x0000000400887947 */ /* 0x000fec0003800000 */
.L_x_6769:
        /* <DEDUP_REMOVED lines=11> */
.L_x_6776:
        /* <DEDUP_REMOVED lines=20> */
.L_x_6778:
[----:B------:R-:W-:Y:S05]  /*94e0*/  BSYNC B0 ;  /* 0x0000000000007941 */ /* 0x000fea0003800000 */
.L_x_6777:
[----:B------:R-:W-:Y:S01]  /*94f0*/  IMAD.SHL.U32 R3, R3, 0x100000, RZ ;  /* 0x0010000003037824 */ /* 0x000fe200078e00ff */
[----:B------:R-:W-:-:S04]  /*9500*/  LEA R5, R0, 0x3b800000, 0x17 ;  /* 0x3b80000000057811 */ /* 0x000fc800078eb8ff */
[----:B------:R-:W-:Y:S01]  /*9510*/  LOP3.LUT R24, R5, R3, R24, 0xfe, !PT ;  /* 0x0000000305187212 */ /* 0x000fe200078efe18 */
[----:B------:R-:W-:Y:S06]  /*9520*/  BRA `(.L_x_6762) ;  /* 0x0000000000f87947 */ /* 0x000fec0003800000 */
.L_x_6775:
        /* <DEDUP_REMOVED lines=20> */
.L_x_6780:
[----:B------:R-:W-:Y:S05]  /*9670*/  BSYNC B0 ;  /* 0x0000000000007941 */ /* 0x000fea0003800000 */
.L_x_6779:
[----:B------:R-:W-:Y:S01]  /*9680*/  IMAD.SHL.U32 R3, R3, 0x200000, RZ ;  /* 0x0020000003037824 */ /* 0x000fe200078e00ff */
[----:B------:R-:W-:-:S04]  /*9690*/  LEA R5, R0, 0x37800000, 0x17 ;  /* 0x3780000000057811 */ /* 0x000fc800078eb8ff */
[----:B------:R-:W-:Y:S01]  /*96a0*/  LOP3.LUT R24, R5, R3, R24, 0xfe, !PT ;  /* 0x0000000305187212 */ /* 0x000fe200078efe18 */
[----:B------:R-:W-:Y:S06]  /*96b0*/  BRA `(.L_x_6762) ;  /* 0x0000000000947947 */ /* 0x000fec0003800000 */
.L_x_6774:
        /* <DEDUP_REMOVED lines=14> */
.L_x_6761:
        /* <DEDUP_REMOVED lines=16> */
.L_x_6783:
[----:B------:R-:W-:Y:S01]  /*98a0*/  IMAD.MOV.U32 R24, RZ, RZ, RZ ;  /* 0x000000ffff187224 */ /* 0x000fe200078e00ff */
[----:B------:R-:W-:Y:S06]  /*98b0*/  BRA `(.L_x_6762) ;  /* 0x0000000000147947 */ /* 0x000fec0003800000 */
.L_x_6782:
[----:B------:R-:W2:Y:S02]  /*98c0*/  LDG.E.64 R4, desc[UR36][R4.64] ;  /* 0x0000002404047981 */ /* 0x000ea4000c1e1b00 */
[----:B--2---:R0:W1:Y:S01]  /*98d0*/  I2F.U64 R24, R4 ;  /* 0x0000000400187312 */ /* 0x0040620000301000 */
[----:B------:R-:W-:Y:S05]  /*98e0*/  BRA `(.L_x_6762) ;  /* 0x0000000000087947 */ /* 0x000fea0003800000 */
.L_x_6781:
[----:B------:R-:W2:Y:S02]  /*98f0*/  LDG.E R4, desc[UR36][R4.64] ;  /* 0x0000002404047981 */ /* 0x000ea4000c1e1900 */
[----:B--2---:R-:W-:-:S07]  /*9900*/  I2FP.F32.U32 R24, R4 ;  /* 0x0000000400187245 */ /* 0x004fce0000201000 */
.L_x_6762:
[----:B------:R-:W-:Y:S05]  /*9910*/  BSYNC B6 ;  /* 0x0000000000067941 */ /* 0x000fea0003800000 */
.L_x_6756:
[----:B------:R-:W3:Y:S01]  /*9920*/  LDC.U8 R6, c[0x0][0x24d] ;  /* 0x00009340ff067b82 */ /* 0x000ee20000000000 */
[----:B------:R-:W-:Y:S02]  /*9930*/  ULDC UR4, c[0x0][0x254] ;  /* 0x0000950000047ab9 */ /* 0x000fe40000000800 */
[----:B------:R-:W-:-:S05]  /*9940*/  IMAD R3, R25, UR4, RZ ;  /* 0x0000000419037c24 */ /* 0x000fca000f8e02ff */
[----:B012---:R-:W0:Y:S01]  /*9950*/  LDC.64 R4, c[0x0][0x238] ;  /* 0x00008e00ff047b82 */ /* 0x007e220000000a00 */
[----:B---3--:R-:W-:-:S04]  /*9960*/  PRMT R0, R6, 0x9910, RZ ;  /* 0x0000991006007816 */ /* 0x008fc800000000ff */
        /* <DEDUP_REMOVED lines=15> */
.L_x_6787:
[----:B------:R-:W2:Y:S02]  /*9a60*/  LDG.E.U8 R4, desc[UR36][R4.64] ;  /* 0x0000002404047981 */ /* 0x000ea4000c1e1100 */
[----:B--2---:R-:W-:Y:S01]  /*9a70*/  ISETP.NE.AND P0, PT, R4, RZ, PT ;  /* 0x000000ff0400720c */ /* 0x004fe20003f05270 */
[----:B------:R-:W-:-:S12]  /*9a80*/  BRA `(.L_x_6789) ;  /* 0x0000000c00747947 */ /* 0x000fd80003800000 */
.L_x_6786:
        /* <DEDUP_REMOVED lines=10> */
.L_x_6791:
[----:B------:R-:W2:Y:S02]  /*9b30*/  LDG.E R4, desc[UR36][R4.64] ;  /* 0x0000002404047981 */ /* 0x000ea4000c1e1900 */
[----:B--2---:R-:W-:Y:S01]  /*9b40*/  ISETP.NE.AND P0, PT, R4, RZ, PT ;  /* 0x000000ff0400720c */ /* 0x004fe20003f05270 */
[----:B------:R-:W-:-:S12]  /*9b50*/  BRA `(.L_x_6789) ;  /* 0x0000000c00407947 */ /* 0x000fd80003800000 */
.L_x_6790:
[----:B------:R-:W2:Y:S02]  /*9b60*/  LDG.E.U16 R4, desc[UR36][R4.64] ;  /* 0x0000002404047981 */ /* 0x000ea4000c1e1500 */
[----:B--2---:R-:W-:Y:S01]  /*9b70*/  ISETP.NE.AND P0, PT, R4, RZ, PT ;  /* 0x000000ff0400720c */ /* 0x004fe20003f05270 */
[----:B------:R-:W-:-:S12]  /*9b80*/  BRA `(.L_x_6789) ;  /* 0x0000000c00347947 */ /* 0x000fd80003800000 */
.L_x_6785:
        /* <DEDUP_REMOVED lines=9> */
.L_x_6793:
[----:B------:R-:W2:Y:S02]  /*9c20*/  LDG.E.U16 R0, desc[UR36][R4.64] ;  /* 0x0000002404007981 */ /* 0x000ea4000c1e1500 */
[----:B--2---:R-:W-:-:S05]  /*9c30*/  HADD2.F32 R0, -RZ, R0.H0_H0 ;  /* 0x20000000ff007230 */ /* 0x004fca0000004100 */
[----:B------:R-:W-:Y:S01]  /*9c40*/  FSETP.NEU.FTZ.AND P0, PT, R0, RZ, PT ;  /* 0x000000ff0000720b */ /* 0x000fe20003f1d000 */
[----:B------:R-:W-:-:S12]  /*9c50*/  BRA `(.L_x_6789) ;  /* 0x0000000c00007947 */ /* 0x000fd80003800000 */
.L_x_6792:
        /* <DEDUP_REMOVED lines=11> */
.L_x_6795:
        /* <DEDUP_REMOVED lines=10> */
.L_x_6794:
[----:B------:R-:W2:Y:S02]  /*9db0*/  LDG.E.64 R4, desc[UR36][R4.64] ;  /* 0x0000002404047981 */ /* 0x000ea4000c1e1b00 */
[----:B--2---:R-:W-:Y:S01]  /*9dc0*/  DSETP.NEU.AND P0, PT, R4, RZ, PT ;  /* 0x000000ff0400722a */ /* 0x004fe20003f0d000 */
[----:B------:R-:W-:-:S13]  /*9dd0*/  BRA `(.L_x_6789) ;  /* 0x0000000800a07947 */ /* 0x000fda0003800000 */
.L_x_6784:
        /* <DEDUP_REMOVED lines=11> */
.L_x_6798:
[----:B------:R-:W2:Y:S02]  /*9e90*/  LDG.E.128 R4, desc[UR36][R4.64] ;  /* 0x0000002404047981 */ /* 0x000ea4000c1e1d00 */
[----:B--2---:R-:W-:-:S06]  /*9ea0*/  DSETP.NEU.AND P0, PT, R6, RZ, PT ;  /* 0x000000ff0600722a */ /* 0x004fcc0003f0d000 */
[----:B------:R-:W-:Y:S01]  /*9eb0*/  DSETP.NEU.OR P0, PT, R4, RZ, P0 ;  /* 0x000000ff0400722a */ /* 0x000fe2000070d400 */
[----:B------:R-:W-:-:S13]  /*9ec0*/  BRA `(.L_x_6789) ;  /* 0x0000000800647947 */ /* 0x000fda0003800000 */
.L_x_6797:
        /* <DEDUP_REMOVED lines=27> */
.L_x_6800:
        /* <DEDUP_REMOVED lines=14> */
.L_x_6799:
[----:B------:R-:W2:Y:S02]  /*a160*/  LDG.E.U16 R0, desc[UR36][R4.64] ;  /* 0x0000002404007981 */ /* 0x000ea4000c1e1500 */
[----:B--2---:R-:W-:-:S05]  /*a170*/  IMAD.U32 R0, R0, 0x10000, RZ ;  /* 0x0001000000007824 */ /* 0x004fca00078e00ff */
[----:B------:R-:W-:Y:S01]  /*a180*/  FSETP.NEU.FTZ.AND P0, PT, R0, RZ, PT ;  /* 0x000000ff0000720b */ /* 0x000fe20003f1d000 */
[----:B------:R-:W-:-:S12]  /*a190*/  BRA `(.L_x_6789) ;  /* 0x0000000400b07947 */ /* 0x000fd80003800000 */
.L_x_6796:
        /* <DEDUP_REMOVED lines=11> */
.L_x_6803:
        /* <DEDUP_REMOVED lines=21> */
.L_x_6807:
[----:B------:R-:W-:Y:S05]  /*a3a0*/  BSYNC B1 ;  /* 0x0000000000017941 */ /* 0x000fea0003800000 */
.L_x_6806:
[----:B------:R-:W-:Y:S01]  /*a3b0*/  LEA R5, R0, 0x3b800000, 0x17 ;  /* 0x3b80000000057811 */ /* 0x000fe200078eb8ff */
[----:B------:R-:W-:-:S05]  /*a3c0*/  IMAD.SHL.U32 R0, R3, 0x100000, RZ ;  /* 0x0010000003007824 */ /* 0x000fca00078e00ff */
[----:B------:R-:W-:-:S07]  /*a3d0*/  LOP3.LUT R0, R5, R0, R6, 0xfe, !PT ;  /* 0x0000000005007212 */ /* 0x000fce00078efe06 */
.L_x_6805:
[----:B------:R-:W-:Y:S05]  /*a3e0*/  BSYNC B0 ;  /* 0x0000000000007941 */ /* 0x000fea0003800000 */
.L_x_6804:
[----:B------:R-:W-:Y:S01]  /*a3f0*/  FSETP.NEU.FTZ.AND P0, PT, R0, RZ, PT ;  /* 0x000000ff0000720b */ /* 0x000fe20003f1d000 */
[----:B------:R-:W-:-:S12]  /*a400*/  BRA `(.L_x_6789) ;  /* 0x0000000400147947 */ /* 0x000fd80003800000 */
.L_x_6802:
        /* <DEDUP_REMOVED lines=21> */
.L_x_6811:
[----:B------:R-:W-:Y:S05]  /*a560*/  BSYNC B1 ;  /* 0x0000000000017941 */ /* 0x000fea0003800000 */
.L_x_6810:
[----:B------:R-:W-:Y:S01]  /*a570*/  LEA R5, R0, 0x37800000, 0x17 ;  /* 0x3780000000057811 */ /* 0x000fe200078eb8ff */
[----:B------:R-:W-:-:S05]  /*a580*/  IMAD.SHL.U32 R0, R3, 0x200000, RZ ;  /* 0x0020000003007824 */ /* 0x000fca00078e00ff */
[----:B------:R-:W-:-:S07]  /*a590*/  LOP3.LUT R0, R5, R0, R6, 0xfe, !PT ;  /* 0x0000000005007212 */ /* 0x000fce00078efe06 */
.L_x_6809:
[----:B------:R-:W-:Y:S05]  /*a5a0*/  BSYNC B0 ;  /* 0x0000000000007941 */ /* 0x000fea0003800000 */
.L_x_6808:
[----:B------:R-:W-:Y:S01]  /*a5b0*/  FSETP.NEU.FTZ.AND P0, PT, R0, RZ, PT ;  /* 0x000000ff0000720b */ /* 0x000fe20003f1d000 */
[----:B------:R-:W-:-:S12]  /*a5c0*/  BRA `(.L_x_6789) ;  /* 0x0000000000a47947 */ /* 0x000fd80003800000 */
.L_x_6801:
        /* <DEDUP_REMOVED lines=14> */
.L_x_6815:
[----:B------:R-:W-:Y:S05]  /*a6b0*/  BSYNC B0 ;  /* 0x0000000000007941 */ /* 0x000fea0003800000 */
.L_x_6814:
[----:B------:R-:W-:Y:S01]  /*a6c0*/  FSETP.NEU.FTZ.AND P0, PT, R0, RZ, PT ;  /* 0x000000ff0000720b */ /* 0x000fe20003f1d000 */
[----:B------:R-:W-:-:S12]  /*a6d0*/  BRA `(.L_x_6789) ;  /* 0x0000000000607947 */ /* 0x000fd80003800000 */
.L_x_6788:
        /* <DEDUP_REMOVED lines=16> */
.L_x_6816:
[----:B------:R-:W-:Y:S01]  /*a7e0*/  PLOP3.LUT P0, PT, PT, PT, PT, 0x8, 0x0 ;  /* 0x000000000000781c */ /* 0x000fe20003f0e170 */
[----:B------:R-:W-:-:S12]  /*a7f0*/  BRA `(.L_x_6789) ;  /* 0x0000000000187947 */ /* 0x000fd80003800000 */
.L_x_6813:
[----:B------:R-:W2:Y:S02]  /*a800*/  LDG.E.64 R4, desc[UR36][R4.64] ;  /* 0x0000002404047981 */ /* 0x000ea4000c1e1b00 */
[----:B--2---:R-:W-:-:S04]  /*a810*/  ISETP.NE.U32.AND P0, PT, R4, RZ, PT ;  /* 0x000000ff0400720c */ /* 0x004fc80003f05070 */
[----:B------:R-:W-:Y:S01]  /*a820*/  ISETP.NE.AND.EX P0, PT, R5, RZ, PT, P0 ;  /* 0x000000ff0500720c */ /* 0x000fe20003f05300 */
[----:B------:R-:W-:-:S12]  /*a830*/  BRA `(.L_x_6789) ;  /* 0x0000000000087947 */ /* 0x000fd80003800000 */
.L_x_6812:
[----:B------:R-:W2:Y:S02]  /*a840*/  LDG.E R4, desc[UR36][R4.64] ;  /* 0x0000002404047981 */ /* 0x000ea4000c1e1900 */
[----:B--2---:R-:W-:-:S13]  /*a850*/  ISETP.NE.AND P0, PT, R4, RZ, PT ;  /* 0x000000ff0400720c */ /* 0x004fda0003f05270 */
.L_x_6789:
        /* <DEDUP_REMOVED lines=21> */
.L_x_6820:
[----:B------:R0:W5:Y:S01]  /*a9b0*/  LDG.E.U8 R34, desc[UR36][R4.64] ;  /* 0x0000002404227981 */ /* 0x000162000c1e1100 */
[----:B------:R-:W-:Y:S01]  /*a9c0*/  IMAD.MOV.U32 R35, RZ, RZ, RZ ;  /* 0x000000ffff237224 */ /* 0x000fe200078e00ff */
[----:B------:R-:W-:Y:S06]  /*a9d0*/  BRA `(.L_x_6755) ;  /* 0x0000000c00447947 */ /* 0x000fec0003800000 */
.L_x_6819:
        /* <DEDUP_REMOVED lines=8> */
.L_x_6823:
[----:B------:R-:W2:Y:S02]  /*aa60*/  LDG.E R34, desc[UR36][R4.64] ;  /* 0x0000002404227981 */ /* 0x000ea4000c1e1900 */
[----:B--2---:R-:W-:Y:S01]  /*aa70*/  SHF.R.S32.HI R35, RZ, 0x1f, R34 ;  /* 0x0000001fff237819 */ /* 0x004fe20000011422 */
[----:B------:R-:W-:Y:S06]  /*aa80*/  BRA `(.L_x_6755) ;  /* 0x0000000c00187947 */ /* 0x000fec0003800000 */
.L_x_6822:
[----:B------:R-:W2:Y:S02]  /*aa90*/  LDG.E.S16 R34, desc[UR36][R4.64] ;  /* 0x0000002404227981 */ /* 0x000ea4000c1e1700 */
[----:B--2---:R-:W-:Y:S01]  /*aaa0*/  SHF.R.S32.HI R35, RZ, 0x1f, R34 ;  /* 0x0000001fff237819 */ /* 0x004fe20000011422 */
[----:B------:R-:W-:Y:S06]  /*aab0*/  BRA `(.L_x_6755) ;  /* 0x0000000c000c7947 */ /* 0x000fec0003800000 */
.L_x_6818:
[----:B------:R-:W-:-:S13]  /*aac0*/  ISETP.GT.AND P0, PT, R0, 0x6, PT ;  /* 0x000000060000780c */ /* 0x000fda0003f04270 */
[----:B------:R-:W-:Y:S05]  /*aad0*/  @P0 BRA `(.L_x_6824) ;  /* 0x00000000002c0947 */ /* 0x000fea0003800000 */
[----:B------:R-:W-:-:S13]  /*aae0*/  ISETP.NE.AND P0, PT, R0, 0x5, PT ;  /* 0x000000050000780c */ /* 0x000fda0003f05270 */
[----:B------:R-:W-:Y:S05]  /*aaf0*/  @!P0 BRA `(.L_x_6825) ;  /* 0x0000000000148947 */ /* 0x000fea0003800000 */
[----:B------:R-:W-:-:S13]  /*ab00*/  ISETP.NE.AND P0, PT, R0, 0x6, PT ;  /* 0x000000060000780c */ /* 0x000fda0003f05270 */
[----:B------:R-:W-:Y:S05]  /*ab10*/  @P0 BRA `(.L_x_6821) ;  /* 0x0000000800a00947 */ /* 0x000fea0003800000 */
[----:B------:R-:W2:Y:S02]  /*ab20*/  LDG.E R4, desc[UR36][R4.64] ;  /* 0x0000002404047981 */ /* 0x000ea4000c1e1900 */
[----:B--2---:R0:W1:Y:S01]  /*ab30*/  F2I.S64.TRUNC R34, R4 ;  /* 0x0000000400227311 */ /* 0x004062000020d900 */
[----:B------:R-:W-:Y:S05]  /*ab40*/  BRA `(.L_x_6755) ;  /* 0x0000000800e87947 */ /* 0x000fea0003800000 */
.L_x_6825:
[----:B------:R-:W2:Y:S02]  /*ab50*/  LDG.E.U16 R4, desc[UR36][R4.64] ;  /* 0x0000002404047981 */ /* 0x000ea4000c1e1500 */
[----:B--2---:R-:W-:-:S06]  /*ab60*/  HADD2.F32 R34, -RZ, R4.H0_H0 ;  /* 0x20000004ff227230 */ /* 0x004fcc0000004100 */
[----:B------:R-:W0:Y:S01]  /*ab70*/  F2I.S64.TRUNC R34, R34 ;  /* 0x0000002200227311 */ /* 0x000e22000020d900 */
[----:B------:R-:W-:Y:S05]  /*ab80*/  BRA `(.L_x_6755) ;  /* 0x0000000800d87947 */ /* 0x000fea0003800000 */
.L_x_6824:
        /* <DEDUP_REMOVED lines=9> */
.L_x_6827:
[----:B------:R-:W2:Y:S02]  /*ac20*/  LDG.E.U16 R4, desc[UR36][R4.64] ;  /* 0x0000002404047981 */ /* 0x000ea4000c1e1500 */
[----:B--2---:R-:W-:-:S06]  /*ac30*/  HADD2.F32 R34, -RZ, R4.H0_H0 ;  /* 0x20000004ff227230 */ /* 0x004fcc0000004100 */
[----:B------:R-:W0:Y:S01]  /*ac40*/  F2I.S64.TRUNC R34, R34 ;  /* 0x0000002200227311 */ /* 0x000e22000020d900 */
[----:B------:R-:W-:Y:S05]  /*ac50*/  BRA `(.L_x_6755) ;  /* 0x0000000800a47947 */ /* 0x000fea0003800000 */
.L_x_6826:
[----:B------:R-:W2:Y:S02]  /*ac60*/  LDG.E.64 R4, desc[UR36][R4.64] ;  /* 0x0000002404047981 */ /* 0x000ea4000c1e1b00 */
[----:B--2---:R0:W1:Y:S01]  /*ac70*/  F2I.S64.F64.TRUNC R34, R4 ;  /* 0x0000000400227311 */ /* 0x004062000030d900 */
[----:B------:R-:W-:Y:S05]  /*ac80*/  BRA `(.L_x_6755) ;  /* 0x0000000800987947 */ /* 0x000fea0003800000 */
.L_x_6817:
        /* <DEDUP_REMOVED lines=13> */
.L_x_6830:
[----:B------:R-:W2:Y:S02]  /*ad60*/  LDG.E.64 R4, desc[UR36][R4.64] ;  /* 0x0000002404047981 */ /* 0x000ea4000c1e1b00 */
[----:B--2---:R0:W1:Y:S01]  /*ad70*/  F2I.S64.F64.TRUNC R34, R4 ;  /* 0x0000000400227311 */ /* 0x004062000030d900 */
[----:B------:R-:W-:Y:S05]  /*ad80*/  BRA `(.L_x_6755) ;  /* 0x0000000800587947 */ /* 0x000fea0003800000 */
.L_x_6829:
        /* <DEDUP_REMOVED lines=27> */
.L_x_6832:
        /* <DEDUP_REMOVED lines=14> */
.L_x_6831:
[----:B------:R-:W2:Y:S02]  /*b020*/  LDG.E.U16 R34, desc[UR36][R4.64] ;  /* 0x0000002404227981 */ /* 0x000ea4000c1e1500 */
[----:B--2---:R-:W-:-:S06]  /*b030*/  IMAD.U32 R34, R34, 0x10000, RZ ;  /* 0x0001000022227824 */ /* 0x004fcc00078e00ff */
[----:B------:R-:W0:Y:S01]  /*b040*/  F2I.S64.TRUNC R34, R34 ;  /* 0x0000002200227311 */ /* 0x000e22000020d900 */
[----:B------:R-:W-:Y:S05]  /*b050*/  BRA `(.L_x_6755) ;  /* 0x0000000400a47947 */ /* 0x000fea0003800000 */
.L_x_6828:
        /* <DEDUP_REMOVED lines=11> */
.L_x_6835:
        /* <DEDUP_REMOVED lines=21> */
.L_x_6839:
[----:B------:R-:W-:Y:S05]  /*b260*/  BSYNC B1 ;  /* 0x0000000000017941 */ /* 0x000fea0003800000 */
.L_x_6838:
[----:B------:R-:W-:Y:S01]  /*b270*/  IMAD.SHL.U32 R3, R3, 0x100000, RZ ;  /* 0x0010000003037824 */ /* 0x000fe200078e00ff */
[----:B------:R-:W-:-:S04]  /*b280*/  LEA R5, R0, 0x3b800000, 0x17 ;  /* 0x3b80000000057811 */ /* 0x000fc800078eb8ff */
[----:B------:R-:W-:-:S07]  /*b290*/  LOP3.LUT R34, R5, R3, R34, 0xfe, !PT ;  /* 0x0000000305227212 */ /* 0x000fce00078efe22 */
.L_x_6837:
[----:B------:R-:W-:Y:S05]  /*b2a0*/  BSYNC B0 ;  /* 0x0000000000007941 */ /* 0x000fea0003800000 */
.L_x_6836:
[----:B------:R-:W0:Y:S01]  /*b2b0*/  F2I.S64.TRUNC R34, R34 ;  /* 0x0000002200227311 */ /* 0x000e22000020d900 */
[----:B------:R-:W-:Y:S05]  /*b2c0*/  BRA `(.L_x_6755) ;  /* 0x0000000400087947 */ /* 0x000fea0003800000 */
.L_x_6834:
        /* <DEDUP_REMOVED lines=21> */
.L_x_6843:
[----:B------:R-:W-:Y:S05]  /*b420*/  BSYNC B1 ;  /* 0x0000000000017941 */ /* 0x000fea0003800000 */
.L_x_6842:
[----:B------:R-:W-:Y:S01]  /*b430*/  IMAD.SHL.U32 R3, R3, 0x200000, RZ ;  /* 0x0020000003037824 */ /* 0x000fe200078e00ff */
[----:B------:R-:W-:-:S04]  /*b440*/  LEA R5, R0, 0x37800000, 0x17 ;  /* 0x3780000000057811 */ /* 0x000fc800078eb8ff */
[----:B------:R-:W-:-:S07]  /*b450*/  LOP3.LUT R34, R5, R3, R34, 0xfe, !PT ;  /* 0x0000000305227212 */ /* 0x000fce00078efe22 */
.L_x_6841:
[----:B------:R-:W-:Y:S05]  /*b460*/  BSYNC B0 ;  /* 0x0000000000007941 */ /* 0x000fea0003800000 */
.L_x_6840:
[----:B------:R-:W0:Y:S01]  /*b470*/  F2I.S64.TRUNC R34, R34 ;  /* 0x0000002200227311 */ /* 0x000e22000020d900 */
[----:B------:R-:W-:Y:S05]  /*b480*/  BRA `(.L_x_6755) ;  /* 0x0000000000987947 */ /* 0x000fea0003800000 */
.L_x_6833:
        /* <DEDUP_REMOVED lines=14> */
.L_x_6847:
[----:B------:R-:W-:Y:S05]  /*b570*/  BSYNC B0 ;  /* 0x0000000000007941 */ /* 0x000fea0003800000 */
.L_x_6846:
[----:B------:R-:W0:Y:S01]  /*b580*/  F2I.S64.TRUNC R34, R34 ;  /* 0x0000002200227311 */ /* 0x000e22000020d900 */
[----:B------:R-:W-:Y:S05]  /*b590*/  BRA `(.L_x_6755) ;  /* 0x0000000000547947 */ /* 0x000fea0003800000 */
.L_x_6821:
        /* <DEDUP_REMOVED lines=16> */
.L_x_6848:
[----:B------:R-:W-:Y:S05]  /*b6a0*/  BRA `(.L_x_6755) ;  /* 0x0000000000107947 */ /* 0x000fea0003800000 */
.L_x_6845:
[----:B------:R0:W5:Y:S01]  /*b6b0*/  LDG.E.64 R34, desc[UR36][R4.64] ;  /* 0x0000002404227981 */ /* 0x000162000c1e1b00 */
[----:B------:R-:W-:Y:S05]  /*b6c0*/  BRA `(.L_x_6755) ;  /* 0x0000000000087947 */ /* 0x000fea0003800000 */
.L_x_6844:
[----:B------:R0:W5:Y:S01]  /*b6d0*/  LDG.E R34, desc[UR36][R4.64] ;  /* 0x0000002404227981 */ /* 0x000162000c1e1900 */
[----:B------:R-:W-:-:S07]  /*b6e0*/  IMAD.MOV.U32 R35, RZ, RZ, RZ ;  /* 0x000000ffff237224 */ /* 0x000fce00078e00ff */
.L_x_6755:
[----:B------:R-:W-:Y:S05]  /*b6f0*/  BSYNC B7 ;  /* 0x0000000000077941 */ /* 0x000fea0003800000 */
.L_x_6754:
[----:B------:R-:W3:Y:S01]  /*b700*/  S2R R3, SR_TID.X ;  /* 0x0000000000037919 */ /* 0x000ee20000002100 */
[----:B0-----:R-:W-:Y:S01]  /*b710*/  PRMT R0, R30, 0x9910, RZ ;  /* 0x000099101e007816 */ /* 0x001fe200000000ff */
[----:B------:R-:W0:Y:S01]  /*b720*/  LDC.U8 R25, c[0x0][0x25c] ;  /* 0x00009700ff197b82 */ /* 0x000e220000000000 */
[----:B------:R-:W-:Y:S02]  /*b730*/  PRMT R17, R17, 0x9910, RZ ;  /* 0x0000991011117816 */ /* 0x000fe400000000ff */
[----:B------:R-:W-:Y:S02]  /*b740*/  ISETP.NE.AND P0, PT, R0, RZ, PT ;  /* 0x000000ff0000720c */ /* 0x000fe40003f05270 */
[----:B-12---:R-:W-:Y:S01]  /*b750*/  PRMT R4, R19, 0x9910, RZ ;  /* 0x0000991013047816 */ /* 0x006fe200000000ff */
[----:B------:R-:W-:Y:S01]  /*b760*/  IMAD.MOV.U32 R0, RZ, RZ, R17 ;  /* 0x000000ffff007224 */ /* 0x000fe200078e0011 */
[----:B------:R-:W-:Y:S02]  /*b770*/  PRMT R6, R27, 0x9910, RZ ;  /* 0x000099101b067816 */ /* 0x000fe400000000ff */
[----:B------:R-:W-:-:S02]  /*b780*/  ISETP.NE.AND P2, PT, R4, RZ, PT ;  /* 0x000000ff0400720c */ /* 0x000fc40003f45270 */
[----:B------:R-:W-:Y:S01]  /*b790*/  ISETP.NE.AND P1, PT, R6, RZ, PT ;  /* 0x000000ff0600720c */ /* 0x000fe20003f25270 */
[----:B---3--:R-:W-:Y:S01]  /*b7a0*/  IMAD.MOV.U32 R17, RZ, RZ, R3 ;  /* 0x000000ffff117224 */ /* 0x008fe200078e0003 */
[----:B------:R-:W-:-:S03]  /*b7b0*/  ISETP.GE.AND P3, PT, R3, R16, PT ;  /* 0x000000100300720c */ /* 0x000fc60003f66270 */
[C---:B------:R-:W-:Y:S01]  /*b7c0*/  VIADD R5, R17.reuse, 0x100 ;  /* 0x0000010011057836 */ /* 0x040fe20000000000 */
[----:B------:R-:W-:Y:S01]  /*b7d0*/  ISETP.EQ.OR P4, PT, R0, RZ, P3 ;  /* 0x000000ff0000720c */ /* 0x000fe20001f82670 */
[----:B------:R-:W-:-:S03]  /*b7e0*/  VIADD R19, R17, 0x80 ;  /* 0x0000008011137836 */ /* 0x000fc60000000000 */
[-C--:B------:R-:W-:Y:S01]  /*b7f0*/  ISETP.GE.OR P0, PT, R5, R16.reuse, !P0 ;  /* 0x000000100500720c */ /* 0x080fe20004706670 */
[----:B------:R-:W-:Y:S01]  /*b800*/  VIADD R5, R17, 0x180 ;  /* 0x0000018011057836 */ /* 0x000fe20000000000 */
[----:B------:R-:W-:-:S04]  /*b810*/  ISETP.GE.OR P2, PT, R19, R16, !P2 ;  /* 0x000000101300720c */ /* 0x000fc80005746670 */
[----:B------:R-:W-:-:S03]  /*b820*/  ISETP.GE.OR P1, PT, R5, R16, !P1 ;  /* 0x000000100500720c */ /* 0x000fc60004f26670 */
[----:B------:R-:W1:Y:S08]  /*b830*/  @!P4 LDC.64 R4, c[0x0][0x218] ;  /* 0x00008600ff04cb82 */ /* 0x000e700000000a00 */
[----:B------:R-:W4:Y:S08]  /*b840*/  @!P0 LDC.64 R6, c[0x0][0x218] ;  /* 0x00008600ff068b82 */ /* 0x000f300000000a00 */
[----:B------:R-:W2:Y:S08]  /*b850*/  @!P1 LDC.64 R8, c[0x0][0x218] ;  /* 0x00008600ff089b82 */ /* 0x000eb00000000a00 */
[----:B------:R-:W3:Y:S01]  /*b860*/  @!P2 LDC.64 R10, c[0x0][0x218] ;  /* 0x00008600ff0aab82 */ /* 0x000ee20000000a00 */
[----:B-1---5:R-:W-:-:S04]  /*b870*/  @!P4 LEA R4, P5, R28, R4, 0x2 ;  /* 0x000000041c04c211 */ /* 0x022fc800078a10ff */
[----:B------:R-:W-:Y:S02]  /*b880*/  @!P4 LEA.HI.X R5, R28, R5, R29, 0x2, P5 ;  /* 0x000000051c05c211 */ /* 0x000fe400028f141d */
[----:B----4-:R-:W-:-:S03]  /*b890*/  @!P0 LEA R6, P6, R36, R6, 0x2 ;  /* 0x0000000624068211 */ /* 0x010fc600078c10ff */
[----:B------:R1:W5:Y:S01]  /*b8a0*/  @!P4 LDG.E R22, desc[UR36][R4.64] ;  /* 0x000000240416c981 */ /* 0x000362000c1e1900 */
[----:B------:R-:W-:Y:S02]  /*b8b0*/  @!P0 LEA.HI.X R7, R36, R7, R37, 0x2, P6 ;  /* 0x0000000724078211 */ /* 0x000fe400030f1425 */
[----:B--2---:R-:W-:-:S03]  /*b8c0*/  @!P1 LEA R8, P6, R34, R8, 0x2 ;  /* 0x0000000822089211 */ /* 0x004fc600078c10ff */
[----:B------:R1:W5:Y:S01]  /*b8d0*/  @!P0 LDG.E R26, desc[UR36][R6.64] ;  /* 0x00000024061a8981 */ /* 0x000362000c1e1900 */
[----:B------:R-:W-:Y:S02]  /*b8e0*/  @!P1 LEA.HI.X R9, R34, R9, R35, 0x2, P6 ;  /* 0x0000000922099211 */ /* 0x000fe400030f1423 */
[----:B---3--:R-:W-:-:S03]  /*b8f0*/  @!P2 LEA R10, P5, R32, R10, 0x2 ;  /* 0x0000000a200aa211 */ /* 0x008fc600078a10ff */
[----:B------:R1:W5:Y:S01]  /*b900*/  @!P1 LDG.E R24, desc[UR36][R8.64] ;  /* 0x0000002408189981 */ /* 0x000362000c1e1900 */
[----:B------:R-:W-:-:S05]  /*b910*/  @!P2 LEA.HI.X R11, R32, R11, R33, 0x2, P5 ;  /* 0x0000000b200ba211 */ /* 0x000fca00028f1421 */
[----:B------:R1:W5:Y:S01]  /*b920*/  @!P2 LDG.E R18, desc[UR36][R10.64] ;  /* 0x000000240a12a981 */ /* 0x000362000c1e1900 */
[----:B------:R-:W-:Y:S04]  /*b930*/  BSSY B6, `(.L_x_6849) ;  /* 0x0000100000067945 */ /* 0x000fe80003800000 */
[----:B0-----:R-:W-:Y:S05]  /*b940*/  @P3 BRA `(.L_x_6850) ;  /* 0x0000000c00f83947 */ /* 0x001fea0003800000 */
        /* <DEDUP_REMOVED lines=17> */
[----:B-----5:R-:W0:Y:S01]  /*ba60*/  F2I.FTZ.TRUNC.NTZ R3, R22 ;  /* 0x0000001600037305 */ /* 0x020e22000021f100 */
[----:B------:R-:W-:Y:S01]  /*ba70*/  IMAD.MOV.U32 R17, RZ, RZ, R19 ;  /* 0x000000ffff117224 */ /* 0x000fe200078e0013 */
[----:B0-----:R0:W-:Y:S01]  /*ba80*/  STG.E.U8 desc[UR36][R8.64], R3 ;  /* 0x0000000308007986 */ /* 0x0011e2000c101124 */
[----:B------:R-:W-:Y:S05]  /*ba90*/  BRA `(.L_x_6850) ;  /* 0x0000000c00a47947 */ /* 0x000fea0003800000 */
.L_x_6854:
[----:B-----5:R-:W0:Y:S01]  /*baa0*/  F2I.S64.TRUNC R22, R22 ;  /* 0x0000001600167311 */ /* 0x020e22000020d900 */
[----:B------:R-:W-:Y:S02]  /*bab0*/  IMAD.MOV.U32 R17, RZ, RZ, R19 ;  /* 0x000000ffff117224 */ /* 0x000fe400078e0013 */
[----:B0-----:R-:W-:-:S05]  /*bac0*/  IMAD.MOV.U32 R3, RZ, RZ, R22 ;  /* 0x000000ffff037224 */ /* 0x001fca00078e0016 */
[----:B------:R4:W-:Y:S01]  /*bad0*/  STG.E.U8 desc[UR36][R8.64], R3 ;  /* 0x0000000308007986 */ /* 0x0009e2000c101124 */
[----:B------:R-:W-:Y:S05]  /*bae0*/  BRA `(.L_x_6850) ;  /* 0x0000000c00907947 */ /* 0x000fea0003800000 */
.L_x_6853:
[----:B------:R-:W-:-:S13]  /*baf0*/  ISETP.NE.AND P0, PT, R0, 0x2, PT ;  /* 0x000000020000780c */ /* 0x000fda0003f05270 */
[----:B------:R-:W-:Y:S05]  /*bb00*/  @!P0 BRA `(.L_x_6856) ;  /* 0x0000000000308947 */ /* 0x000fea0003800000 */
[----:B------:R-:W-:-:S13]  /*bb10*/  ISETP.NE.AND P0, PT, R0, 0x3, PT ;  /* 0x000000030000780c */ /* 0x000fda0003f05270 */
[----:B------:R-:W-:Y:S05]  /*bb20*/  @!P0 BRA `(.L_x_6857) ;  /* 0x0000000000188947 */ /* 0x000fea0003800000 */
[----:B------:R-:W-:-:S13]  /*bb30*/  ISETP.NE.AND P0, PT, R0, 0x4, PT ;  /* 0x000000040000780c */ /* 0x000fda0003f05270 */
[----:B------:R-:W-:Y:S05]  /*bb40*/  @P0 BRA `(.L_x_6855) ;  /* 0x0000000c00140947 */ /* 0x000fea0003800000 */
[----:B-----5:R-:W0:Y:S01]  /*bb50*/  F2I.S64.TRUNC R22, R22 ;  /* 0x0000001600167311 */ /* 0x020e22000020d900 */
[----:B------:R-:W-:Y:S01]  /*bb60*/  IMAD.MOV.U32 R17, RZ, RZ, R19 ;  /* 0x000000ffff117224 */ /* 0x000fe200078e0013 */
[----:B0-----:R0:W-:Y:S01]  /*bb70*/  STG.E.64 desc[UR36][R8.64], R22 ;  /* 0x0000001608007986 */ /* 0x0011e2000c101b24 */
[----:B------:R-:W-:Y:S05]  /*bb80*/  BRA `(.L_x_6850) ;  /* 0x0000000c00687947 */ /* 0x000fea0003800000 */
.L_x_6857:
[----:B-----5:R-:W0:Y:S01]  /*bb90*/  F2I.FTZ.TRUNC.NTZ R3, R22 ;  /* 0x0000001600037305 */ /* 0x020e22000021f100 */
[----:B------:R-:W-:Y:S01]  /*bba0*/  IMAD.MOV.U32 R17, RZ, RZ, R19 ;  /* 0x000000ffff117224 */ /* 0x000fe200078e0013 */
[----:B0-----:R2:W-:Y:S01]  /*bbb0*/  STG.E desc[UR36][R8.64], R3 ;  /* 0x0000000308007986 */ /* 0x0015e2000c101924 */
[----:B------:R-:W-:Y:S05]  /*bbc0*/  BRA `(.L_x_6850) ;  /* 0x0000000c00587947 */ /* 0x000fea0003800000 */
.L_x_6856:
[----:B-----5:R-:W0:Y:S01]  /*bbd0*/  F2I.FTZ.TRUNC.NTZ R3, R22 ;  /* 0x0000001600037305 */ /* 0x020e22000021f100 */
[----:B------:R-:W-:Y:S01]  /*bbe0*/  IMAD.MOV.U32 R17, RZ, RZ, R19 ;  /* 0x000000ffff117224 */ /* 0x000fe200078e0013 */
[----:B0-----:R3:W-:Y:S01]  /*bbf0*/  STG.E.U16 desc[UR36][R8.64], R3 ;  /* 0x0000000308007986 */ /* 0x0017e2000c101524 */
[----:B------:R-:W-:Y:S05]  /*bc00*/  BRA `(.L_x_6850) ;  /* 0x0000000c00487947 */ /* 0x000fea0003800000 */
.L_x_6852:
[----:B------:R-:W-:-:S13]  /*bc10*/  ISETP.GT.AND P0, PT, R0, 0x6, PT ;  /* 0x000000060000780c */ /* 0x000fda0003f04270 */
[----:B------:R-:W-:Y:S05]  /*bc20*/  @P0 BRA `(.L_x_6858) ;  /* 0x00000000002c0947 */ /* 0x000fea0003800000 */
[----:B------:R-:W-:-:S13]  /*bc30*/  ISETP.NE.AND P0, PT, R0, 0x5, PT ;  /* 0x000000050000780c */ /* 0x000fda0003f05270 */
[----:B------:R-:W-:Y:S05]  /*bc40*/  @!P0 BRA `(.L_x_6859) ;  /* 0x0000000000148947 */ /* 0x000fea0003800000 */
[----:B------:R-:W-:-:S13]  /*bc50*/  ISETP.NE.AND P0, PT, R0, 0x6, PT ;  /* 0x000000060000780c */ /* 0x000fda0003f05270 */
[----:B------:R-:W-:Y:S05]  /*bc60*/  @P0 BRA `(.L_x_6855) ;  /* 0x0000000800cc0947 */ /* 0x000fea0003800000 */
[----:B-----5:R0:W-:Y:S01]  /*bc70*/  STG.E desc[UR36][R8.64], R22 ;  /* 0x0000001608007986 */ /* 0x0201e2000c101924 */
[----:B------:R-:W-:Y:S01]  /*bc80*/  IMAD.MOV.U32 R17, RZ, RZ, R19 ;  /* 0x000000ffff117224 */ /* 0x000fe200078e0013 */
[----:B------:R-:W-:Y:S06]  /*bc90*/  BRA `(.L_x_6850) ;  /* 0x0000000c00247947 */ /* 0x000fec0003800000 */
.L_x_6859:
[----:B-----5:R-:W-:Y:S01]  /*bca0*/  F2FP.F16.F32.PACK_AB R22, RZ, R22 ;  /* 0x00000016ff16723e */ /* 0x020fe200000000ff */
[----:B------:R-:W-:-:S04]  /*bcb0*/  IMAD.MOV.U32 R17, RZ, RZ, R19 ;  /* 0x000000ffff117224 */ /* 0x000fc800078e0013 */
[----:B------:R0:W-:Y:S01]  /*bcc0*/  STG.E.U16 desc[UR36][R8.64], R22 ;  /* 0x0000001608007986 */ /* 0x0001e2000c101524 */
[----:B------:R-:W-:Y:S05]  /*bcd0*/  BRA `(.L_x_6850) ;  /* 0x0000000c00147947 */ /* 0x000fea0003800000 */
.L_x_6858:
[----:B------:R-:W-:-:S13]  /*bce0*/  ISETP.NE.AND P0, PT, R0, 0x7, PT ;  /* 0x000000070000780c */ /* 0x000fda0003f05270 */
[----:B------:R-:W-:Y:S05]  /*bcf0*/  @!P0 BRA `(.L_x_6860) ;  /* 0x0000000000348947 */ /* 0x000fea0003800000 */
[----:B------:R-:W-:-:S13]  /*bd00*/  ISETP.NE.AND P0, PT, R0, 0x8, PT ;  /* 0x000000080000780c */ /* 0x000fda0003f05270 */
[----:B------:R-:W-:Y:S05]  /*bd10*/  @!P0 BRA `(.L_x_6861) ;  /* 0x0000000000188947 */ /* 0x000fea0003800000 */
[----:B------:R-:W-:-:S13]  /*bd20*/  ISETP.NE.AND P0, PT, R0, 0x9, PT ;  /* 0x000000090000780c */ /* 0x000fda0003f05270 */
[----:B------:R-:W-:Y:S05]  /*bd30*/  @P0 BRA `(.L_x_6855) ;  /* 0x0000000800980947 */ /* 0x000fea0003800000 */
[----:B------:R-:W-:Y:S02]  /*bd40*/  IMAD.MOV.U32 R23, RZ, RZ, RZ ;  /* 0x000000ffff177224 */ /* 0x000fe400078e00ff */
[----:B------:R-:W-:-:S03]  /*bd50*/  IMAD.MOV.U32 R17, RZ, RZ, R19 ;  /* 0x000000ffff117224 */ /* 0x000fc600078e0013 */
[----:B-----5:R0:W-:Y:S01]  /*bd60*/  STG.E.64 desc[UR36][R8.64], R22 ;  /* 0x0000001608007986 */ /* 0x0201e2000c101b24 */
[----:B------:R-:W-:Y:S05]  /*bd70*/  BRA `(.L_x_6850) ;  /* 0x0000000800ec7947 */ /* 0x000fea0003800000 */
.L_x_6861:
[----:B-----5:R-:W-:Y:S01]  /*bd80*/  F2FP.F16.F32.PACK_AB R3, RZ, R22 ;  /* 0x00000016ff03723e */ /* 0x020fe200000000ff */
[----:B------:R-:W-:-:S03]  /*bd90*/  IMAD.MOV.U32 R17, RZ, RZ, R19 ;  /* 0x000000ffff117224 */ /* 0x000fc600078e0013 */
[----:B------:R-:W-:-:S05]  /*bda0*/  PRMT R3, R3, 0x5410, RZ ;  /* 0x0000541003037816 */ /* 0x000fca00000000ff */
[----:B------:R0:W-:Y:S01]  /*bdb0*/  STG.E desc[UR36][R8.64], R3 ;  /* 0x0000000308007986 */ /* 0x0001e2000c101924 */
[----:B------:R-:W-:Y:S05]  /*bdc0*/  BRA `(.L_x_6850) ;  /* 0x0000000800d87947 */ /* 0x000fea0003800000 */
.L_x_6860:
[----:B-----5:R-:W-:Y:S01]  /*bdd0*/  FMUL.FTZ R4, R22, 1 ;  /* 0x3f80000016047820 */ /* 0x020fe20000410000 */
[----:B------:R-:W-:-:S05]  /*bde0*/  IMAD.MOV.U32 R17, RZ, RZ, R19 ;  /* 0x000000ffff117224 */ /* 0x000fca00078e0013 */
[----:B------:R-:W0:Y:S02]  /*bdf0*/  F2F.F64.F32 R4, R4 ;  /* 0x0000000400047310 */ /* 0x000e240000201800 */
[----:B0-----:R0:W-:Y:S01]  /*be00*/  STG.E.64 desc[UR36][R8.64], R4 ;  /* 0x0000000408007986 */ /* 0x0011e2000c101b24 */
[----:B------:R-:W-:Y:S05]  /*be10*/  BRA `(.L_x_6850) ;  /* 0x0000000800c47947 */ /* 0x000fea0003800000 */
.L_x_6851:
        /* <DEDUP_REMOVED lines=8> */
[----:B-----5:R-:W-:Y:S01]  /*bea0*/  FSETP.NEU.FTZ.AND P0, PT, R22, RZ, PT ;  /* 0x000000ff1600720b */ /* 0x020fe20003f1d000 */
[----:B------:R-:W-:-:S03]  /*beb0*/  IMAD.MOV.U32 R17, RZ, RZ, R19 ;  /* 0x000000ffff117224 */ /* 0x000fc600078e0013 */
[----:B------:R-:W-:-:S05]  /*bec0*/  SEL R3, RZ, 0x1, !P0 ;  /* 0x00000001ff037807 */ /* 0x000fca0004000000 */
[----:B------:R0:W-:Y:S01]  /*bed0*/  STG.E.U8 desc[UR36][R8.64], R3 ;  /* 0x0000000308007986 */ /* 0x0001e2000c101124 */
[----:B------:R-:W-:Y:S05]  /*bee0*/  BRA `(.L_x_6850) ;  /* 0x0000000800907947 */ /* 0x000fea0003800000 */
.L_x_6864:
[----:B-----5:R-:W-:Y:S01]  /*bef0*/  FMUL.FTZ R4, R22, 1 ;  /* 0x3f80000016047820 */ /* 0x020fe20000410000 */
[----:B------:R-:W-:Y:S01]  /*bf00*/  CS2R R6, SRZ ;  /* 0x0000000000067805 */ /* 0x000fe2000001ff00 */
[----:B------:R-:W-:-:S04]  /*bf10*/  IMAD.MOV.U32 R17, RZ, RZ, R19 ;  /* 0x000000ffff117224 */ /* 0x000fc800078e0013 */
[----:B------:R-:W0:Y:S02]  /*bf20*/  F2F.F64.F32 R4, R4 ;  /* 0x0000000400047310 */ /* 0x000e240000201800 */
[----:B0-----:R0:W-:Y:S01]  /*bf30*/  STG.E.128 desc[UR36][R8.64], R4 ;  /* 0x0000000408007986 */ /* 0x0011e2000c101d24 */
[----:B------:R-:W-:Y:S05]  /*bf40*/  BRA `(.L_x_6850) ;  /* 0x0000000800787947 */ /* 0x000fea0003800000 */
.L_x_6863:
[----:B------:R-:W-:-:S13]  /*bf50*/  ISETP.NE.AND P0, PT, R0, 0xf, PT ;  /* 0x0000000f0000780c */ /* 0x000fda0003f05270 */
[----:B------:R-:W-:Y:S05]  /*bf60*/  @!P0 BRA `(.L_x_6865) ;  /* 0x0000000000b48947 */ /* 0x000fea0003800000 */
[----:B------:R-:W-:-:S13]  /*bf70*/  ISETP.NE.AND P0, PT, R0, 0x17, PT ;  /* 0x000000170000780c */ /* 0x000fda0003f05270 */
[----:B------:R-:W-:Y:S05]  /*bf80*/  @!P0 BRA `(.L_x_6866) ;  /* 0x0000000000548947 */ /* 0x000fea0003800000 */
[----:B------:R-:W-:-:S13]  /*bf90*/  ISETP.NE.AND P0, PT, R0, 0x18, PT ;  /* 0x000000180000780c */ /* 0x000fda0003f05270 */
[----:B------:R-:W-:Y:S05]  /*bfa0*/  @P0 BRA `(.L_x_6855) ;  /* 0x0000000400fc0947 */ /* 0x000fea0003800000 */
[C---:B-----5:R-:W-:Y:S01]  /*bfb0*/  LOP3.LUT R4, R22.reuse, 0x7fffffff, RZ, 0xc0, !PT ;  /* 0x7fffffff16047812 */ /* 0x060fe200078ec0ff */
        /* <DEDUP_REMOVED lines=13> */
.L_x_6868:
[----:B------:R-:W-:Y:S05]  /*c090*/  BSYNC B0 ;  /* 0x0000000000007941 */ /* 0x000fea0003800000 */
.L_x_6867:
[----:B------:R-:W-:Y:S01]  /*c0a0*/  LOP3.LUT R5, R0, R5, RZ, 0xfc, !PT ;  /* 0x0000000500057212 */ /* 0x000fe200078efcff */
[----:B------:R-:W-:-:S04]  /*c0b0*/  IMAD.MOV.U32 R17, RZ, RZ, R19 ;  /* 0x000000ffff117224 */ /* 0x000fc800078e0013 */
[----:B------:R0:W-:Y:S01]  /*c0c0*/  STG.E.U8 desc[UR36][R8.64], R5 ;  /* 0x0000000508007986 */ /* 0x0001e2000c101124 */
[----:B------:R-:W-:Y:S05]  /*c0d0*/  BRA `(.L_x_6850) ;  /* 0x0000000800147947 */ /* 0x000fea0003800000 */
.L_x_6866:
[----:B-----5:R-:W-:Y:S01]  /*c0e0*/  LOP3.LUT R4, R22, 0x7fffffff, RZ, 0xc0, !PT ;  /* 0x7fffffff16047812 */ /* 0x020fe200078ec0ff */
        /* <DEDUP_REMOVED lines=11> */
.L_x_6870:
[----:B------:R-:W-:Y:S01]  /*c1a0*/  IMAD.MOV.U32 R0, RZ, RZ, 0x7f ;  /* 0x0000007fff007424 */ /* 0x000fe200078e00ff */
[----:B------:R-:W-:-:S04]  /*c1b0*/  ISETP.GT.U32.AND P0, PT, R4, 0x7f800000, PT ;  /* 0x7f8000000400780c */ /* 0x000fc80003f04070 */
[----:B------:R-:W-:-:S09]  /*c1c0*/  SEL R0, R0, 0x7c, P0 ;  /* 0x0000007c00007807 */ /* 0x000fd20000000000 */
.L_x_6871:
[----:B------:R-:W-:Y:S05]  /*c1d0*/  BSYNC B0 ;  /* 0x0000000000007941 */ /* 0x000fea0003800000 */
.L_x_6869:
[----:B------:R-:W-:Y:S01]  /*c1e0*/  LOP3.LUT R22, R22, 0x80000000, RZ, 0xc0, !PT ;  /* 0x8000000016167812 */ /* 0x000fe200078ec0ff */
[----:B------:R-:W-:-:S03]  /*c1f0*/  IMAD.MOV.U32 R17, RZ, RZ, R19 ;  /* 0x000000ffff117224 */ /* 0x000fc600078e0013 */
[----:B------:R-:W-:-:S04]  /*c200*/  SHF.R.U32.HI R3, RZ, 0x18, R22 ;  /* 0x00000018ff037819 */ /* 0x000fc80000011616 */
[----:B------:R-:W-:-:S05]  /*c210*/  LOP3.LUT R3, R0, R3, RZ, 0xfc, !PT ;  /* 0x0000000300037212 */ /* 0x000fca00078efcff */
[----:B------:R0:W-:Y:S01]  /*c220*/  STG.E.U8 desc[UR36][R8.64], R3 ;  /* 0x0000000308007986 */ /* 0x0001e2000c101124 */
[----:B------:R-:W-:Y:S05]  /*c230*/  BRA `(.L_x_6850) ;  /* 0x0000000400bc7947 */ /* 0x000fea0003800000 */
.L_x_6865:
[----:B-----5:R-:W-:Y:S01]  /*c240*/  F2FP.BF16.F32.PACK_AB R22, RZ, R22 ;  /* 0x00000016ff16723e */ /* 0x020fe200000010ff */
[----:B------:R-:W-:-:S04]  /*c250*/  IMAD.MOV.U32 R17, RZ, RZ, R19 ;  /* 0x000000ffff117224 */ /* 0x000fc800078e0013 */
[----:B------:R0:W-:Y:S01]  /*c260*/  STG.E.U16 desc[UR36][R8.64], R22 ;  /* 0x0000001608007986 */ /* 0x0001e2000c101524 */
[----:B------:R-:W-:Y:S05]  /*c270*/  BRA `(.L_x_6850) ;  /* 0x0000000400ac7947 */ /* 0x000fea0003800000 */
.L_x_6862:
        /* <DEDUP_REMOVED lines=8> */
[----:B-----5:R-:W0:Y:S01]  /*c300*/  F2I.FTZ.U32.TRUNC.NTZ R3, R22 ;  /* 0x0000001600037305 */ /* 0x020e22000021f000 */
[----:B------:R-:W-:Y:S01]  /*c310*/  IMAD.MOV.U32 R17, RZ, RZ, R19 ;  /* 0x000000ffff117224 */ /* 0x000fe200078e0013 */
[----:B0-----:R0:W-:Y:S01]  /*c320*/  STG.E.U16 desc[UR36][R8.64], R3 ;  /* 0x0000000308007986 */ /* 0x0011e2000c101524 */
[----:B------:R-:W-:Y:S05]  /*c330*/  BRA `(.L_x_6850) ;  /* 0x00000004007c7947 */ /* 0x000fea0003800000 */
.L_x_6874:
[----:B-----5:R-:W-:Y:S01]  /*c340*/  LOP3.LUT R3, R22, 0x7fffffff, RZ, 0xc0, !PT ;  /* 0x7fffffff16037812 */ /* 0x020fe200078ec0ff */
        /* <DEDUP_REMOVED lines=15> */
.L_x_6877:
[----:B------:R-:W-:-:S04]  /*c440*/  LOP3.LUT R22, R22, 0x80000000, RZ, 0xc0, !PT ;  /* 0x8000000016167812 */ /* 0x000fc800078ec0ff */
[----:B------:R-:W-:-:S04]  /*c450*/  SHF.R.U32.HI R3, RZ, 0x18, R22 ;  /* 0x00000018ff037819 */ /* 0x000fc80000011616 */
[----:B------:R-:W-:-:S04]  /*c460*/  LOP3.LUT R0, R0, R3, RZ, 0xfc, !PT ;  /* 0x0000000300007212 */ /* 0x000fc800078efcff */
[----:B------:R-:W-:-:S07]  /*c470*/  PRMT R4, R0, 0x7610, R4 ;  /* 0x0000761000047816 */ /* 0x000fce0000000004 */
.L_x_6876:
[----:B------:R-:W-:Y:S05]  /*c480*/  BSYNC B0 ;  /* 0x0000000000007941 */ /* 0x000fea0003800000 */
.L_x_6875:
[----:B------:R0:W-:Y:S01]  /*c490*/  STG.E.U8 desc[UR36][R8.64], R4 ;  /* 0x0000000408007986 */ /* 0x0001e2000c101124 */
[----:B------:R-:W-:Y:S01]  /*c4a0*/  IMAD.MOV.U32 R17, RZ, RZ, R19 ;  /* 0x000000ffff117224 */ /* 0x000fe200078e0013 */
[----:B------:R-:W-:Y:S06]  /*c4b0*/  BRA `(.L_x_6850) ;  /* 0x00000004001c7947 */ /* 0x000fec0003800000 */
.L_x_6873:
        /* <DEDUP_REMOVED lines=16> */
.L_x_6880:
[----:B------:R-:W-:-:S04]  /*c5c0*/  LOP3.LUT R22, R22, 0x80000000, RZ, 0xc0, !PT ;  /* 0x8000000016167812 */ /* 0x000fc800078ec0ff */
[----:B------:R-:W-:-:S04]  /*c5d0*/  SHF.R.U32.HI R3, RZ, 0x18, R22 ;  /* 0x00000018ff037819 */ /* 0x000fc80000011616 */
[----:B------:R-:W-:-:S04]  /*c5e0*/  LOP3.LUT R0, R0, R3, RZ, 0xfc, !PT ;  /* 0x0000000300007212 */ /* 0x000fc800078efcff */
[----:B------:R-:W-:-:S07]  /*c5f0*/  PRMT R4, R0, 0x7610, R4 ;  /* 0x0000761000047816 */ /* 0x000fce0000000004 */
.L_x_6879:
[----:B------:R-:W-:Y:S05]  /*c600*/  BSYNC B0 ;  /* 0x0000000000007941 */ /* 0x000fea0003800000 */
.L_x_6878:
[----:B------:R0:W-:Y:S01]  /*c610*/  STG.E.U8 desc[UR36][R8.64], R4 ;  /* 0x0000000408007986 */ /* 0x0001e2000c101124 */
[----:B------:R-:W-:Y:S01]  /*c620*/  IMAD.MOV.U32 R17, RZ, RZ, R19 ;  /* 0x000000ffff117224 */ /* 0x000fe200078e0013 */
[----:B------:R-:W-:Y:S06]  /*c630*/  BRA `(.L_x_6850) ;  /* 0x0000000000bc7947 */ /* 0x000fec0003800000 */
.L_x_6872:
[----:B------:R-:W-:-:S13]  /*c640*/  ISETP.NE.AND P0, PT, R0, 0x1c, PT ;  /* 0x0000001c0000780c */ /* 0x000fda0003f05270 */
[----:B------:R-:W-:Y:S05]  /*c650*/  @!P0 BRA `(.L_x_6881) ;  /* 0x0000000000a88947 */ /* 0x000fea0003800000 */
[----:B------:R-:W-:-:S13]  /*c660*/  ISETP.NE.AND P0, PT, R0, 0x1d, PT ;  /* 0x0000001d0000780c */ /* 0x000fda0003f05270 */
[----:B------:R-:W-:Y:S05]  /*c670*/  @!P0 BRA `(.L_x_6882) ;  /* 0x0000000000908947 */ /* 0x000fea0003800000 */
[----:B------:R-:W-:-:S13]  /*c680*/  ISETP.NE.AND P0, PT, R0, 0x2c, PT ;  /* 0x0000002c0000780c */ /* 0x000fda0003f05270 */
[----:B------:R-:W-:Y:S05]  /*c690*/  @P0 BRA `(.L_x_6855) ;  /* 0x0000000000400947 */ /* 0x000fea0003800000 */
[----:B-----5:R-:W-:Y:S01]  /*c6a0*/  SHF.R.U32.HI R4, RZ, 0x17, R22 ;  /* 0x00000017ff047819 */ /* 0x020fe20000011616 */
[----:B------:R-:W-:-:S03]  /*c6b0*/  IMAD.MOV.U32 R17, RZ, RZ, R19 ;  /* 0x000000ffff117224 */ /* 0x000fc600078e0013 */
        /* <DEDUP_REMOVED lines=14> */
.L_x_6855:
        /* <DEDUP_REMOVED lines=16> */
.L_x_6883:
[----:B------:R-:W-:Y:S01]  /*c8a0*/  IMAD.MOV.U32 R17, RZ, RZ, R19 ;  /* 0x000000ffff117224 */ /* 0x000fe200078e0013 */
[----:B------:R-:W-:Y:S06]  /*c8b0*/  BRA `(.L_x_6850) ;  /* 0x00000000001c7947 */ /* 0x000fec0003800000 */
.L_x_6882:
[----:B-----5:R-:W0:Y:S01]  /*c8c0*/  F2I.U64.TRUNC R22, R22 ;  /* 0x0000001600167311 */ /* 0x020e22000020d800 */
[----:B------:R-:W-:Y:S01]  /*c8d0*/  IMAD.MOV.U32 R17, RZ, RZ, R19 ;  /* 0x000000ffff117224 */ /* 0x000fe200078e0013 */
[----:B0-----:R0:W-:Y:S01]  /*c8e0*/  STG.E.64 desc[UR36][R8.64], R22 ;  /* 0x0000001608007986 */ /* 0x0011e2000c101b24 */
[----:B------:R-:W-:Y:S05]  /*c8f0*/  BRA `(.L_x_6850) ;  /* 0x00000000000c7947 */ /* 0x000fea0003800000 */
.L_x_6881:
[----:B-----5:R-:W0:Y:S01]  /*c900*/  F2I.FTZ.U32.TRUNC.NTZ R3, R22 ;  /* 0x0000001600037305 */ /* 0x020e22000021f000 */
[----:B------:R-:W-:Y:S01]  /*c910*/  IMAD.MOV.U32 R17, RZ, RZ, R19 ;  /* 0x000000ffff117224 */ /* 0x000fe200078e0013 */
[----:B0-----:R0:W-:Y:S06]  /*c920*/  STG.E desc[UR36][R8.64], R3 ;  /* 0x0000000308007986 */ /* 0x0011ec000c101924 */
.L_x_6850:
[----:B------:R-:W-:Y:S05]  /*c930*/  BSYNC B6 ;  /* 0x0000000000067941 */ /* 0x000fea0003800000 */
.L_x_6849:
[----:B------:R-:W-:Y:S01]  /*c940*/  ISETP.GE.AND P0, PT, R17, R16, PT ;  /* 0x000000101100720c */ /* 0x000fe20003f06270 */
[----:B------:R-:W-:-:S12]  /*c950*/  BSSY B6, `(.L_x_6884) ;  /* 0x00001d8000067945 */ /* 0x000fd80003800000 */
[----:B------:R-:W-:Y:S05]  /*c960*/  @P0 BRA `(.L_x_6885) ;  /* 0x0000001c00580947 */ /* 0x000fea0003800000 */
[----:B01----:R-:W0:Y:S01]  /*c970*/  LDC.64 R4, c[0x0][0x228] ;  /* 0x00008a00ff047b82 */ /* 0x003e220000000a00 */
[----:B------:R-:W-:Y:S01]  /*c980*/  IMAD R0, R2, 0x200, R17 ;  /* 0x0000020002007824 */ /* 0x000fe200078e0211 */
[----:B------:R-:W-:Y:S01]  /*c990*/  PRMT R6, R25, 0x9910, RZ ;  /* 0x0000991019067816 */ /* 0x000fe200000000ff */
[----:B------:R-:W-:Y:S02]  /*c9a0*/  ULDC UR4, c[0x0][0x260] ;  /* 0x0000980000047ab9 */ /* 0x000fe40000000800 */
[----:B--234-:R-:W-:Y:S02]  /*c9b0*/  IMAD R3, R0, UR4, RZ ;  /* 0x0000000400037c24 */ /* 0x01cfe4000f8e02ff */
        /* <DEDUP_REMOVED lines=13> */
[----:B-----5:R-:W0:Y:S02]  /*ca90*/  F2I.FTZ.TRUNC.NTZ R3, R18 ;  /* 0x0000001200037305 */ /* 0x020e24000021f100 */
[----:B0-----:R4:W-:Y:S01]  /*caa0*/  STG.E.U8 desc[UR36][R4.64], R3 ;  /* 0x0000000304007986 */ /* 0x0019e2000c101124 */
[----:B------:R-:W-:Y:S05]  /*cab0*/  BRA `(.L_x_6891) ;  /* 0x0000000c00507947 */ /* 0x000fea0003800000 */
.L_x_6889:
[----:B-----5:R-:W0:Y:S02]  /*cac0*/  F2I.S64.TRUNC R18, R18 ;  /* 0x0000001200127311 */ /* 0x020e24000020d900 */
[----:B0-----:R-:W-:-:S05]  /*cad0*/  IMAD.MOV.U32 R3, RZ, RZ, R18 ;  /* 0x000000ffff037224 */ /* 0x001fca00078e0012 */
[----:B------:R3:W-:Y:S01]  /*cae0*/  STG.E.U8 desc[UR36][R4.64], R3 ;  /* 0x0000000304007986 */ /* 0x0007e2000c101124 */
[----:B------:R-:W-:Y:S05]  /*caf0*/  BRA `(.L_x_6891) ;  /* 0x0000000c00407947 */ /* 0x000fea0003800000 */
.L_x_6888:
        /* <DEDUP_REMOVED lines=9> */
.L_x_6893:
[----:B-----5:R-:W0:Y:S02]  /*cb90*/  F2I.FTZ.TRUNC.NTZ R3, R18 ;  /* 0x0000001200037305 */ /* 0x020e24000021f100 */
[----:B0-----:R1:W-:Y:S01]  /*cba0*/  STG.E desc[UR36][R4.64], R3 ;  /* 0x0000000304007986 */ /* 0x0013e2000c101924 */
[----:B------:R-:W-:Y:S05]  /*cbb0*/  BRA `(.L_x_6891) ;  /* 0x0000000c00107947 */ /* 0x000fea0003800000 */
.L_x_6892:
[----:B-----5:R-:W0:Y:S02]  /*cbc0*/  F2I.FTZ.TRUNC.NTZ R3, R18 ;  /* 0x0000001200037305 */ /* 0x020e24000021f100 */
[----:B0-----:R2:W-:Y:S01]  /*cbd0*/  STG.E.U16 desc[UR36][R4.64], R3 ;  /* 0x0000000304007986 */ /* 0x0015e2000c101524 */
[----:B------:R-:W-:Y:S05]  /*cbe0*/  BRA `(.L_x_6891) ;  /* 0x0000000c00047947 */ /* 0x000fea0003800000 */
.L_x_6887:
        /* <DEDUP_REMOVED lines=8> */
.L_x_6895:
[----:B-----5:R-:W-:-:S05]  /*cc70*/  F2FP.F16.F32.PACK_AB R18, RZ, R18 ;  /* 0x00000012ff12723e */ /* 0x020fca00000000ff */
[----:B------:R0:W-:Y:S01]  /*cc80*/  STG.E.U16 desc[UR36][R4.64], R18 ;  /* 0x0000001204007986 */ /* 0x0001e2000c101524 */
[----:B------:R-:W-:Y:S05]  /*cc90*/  BRA `(.L_x_6891) ;  /* 0x0000000800d87947 */ /* 0x000fea0003800000 */
.L_x_6894:
[----:B------:R-:W-:-:S13]  /*cca0*/  ISETP.NE.AND P0, PT, R0, 0x7, PT ;  /* 0x000000070000780c */ /* 0x000fda0003f05270 */
[----:B------:R-:W-:Y:S05]  /*ccb0*/  @!P0 BRA `(.L_x_6896) ;  /* 0x00000000002c8947 */ /* 0x000fea0003800000 */
[----:B------:R-:W-:-:S13]  /*ccc0*/  ISETP.NE.AND P0, PT, R0, 0x8, PT ;  /* 0x000000080000780c */ /* 0x000fda0003f05270 */
[----:B------:R-:W-:Y:S05]  /*ccd0*/  @!P0 BRA `(.L_x_6897) ;  /* 0x0000000000148947 */ /* 0x000fea0003800000 */
[----:B------:R-:W-:-:S13]  /*cce0*/  ISETP.NE.AND P0, PT, R0, 0x9, PT ;  /* 0x000000090000780c */ /* 0x000fda0003f05270 */
[----:B------:R-:W-:Y:S05]  /*ccf0*/  @P0 BRA `(.L_x_6890) ;  /* 0x0000000800680947 */ /* 0x000fea0003800000 */
[----:B------:R-:W-:-:S05]  /*cd00*/  IMAD.MOV.U32 R19, RZ, RZ, RZ ;  /* 0x000000ffff137224 */ /* 0x000fca00078e00ff */
[----:B-----5:R0:W-:Y:S01]  /*cd10*/  STG.E.64 desc[UR36][R4.64], R18 ;  /* 0x0000001204007986 */ /* 0x0201e2000c101b24 */
[----:B------:R-:W-:Y:S05]  /*cd20*/  BRA `(.L_x_6891) ;  /* 0x0000000800b47947 */ /* 0x000fea0003800000 */
.L_x_6897:
[----:B-----5:R-:W-:-:S04]  /*cd30*/  F2FP.F16.F32.PACK_AB R3, RZ, R18 ;  /* 0x00000012ff03723e */ /* 0x020fc800000000ff */
[----:B------:R-:W-:-:S05]  /*cd40*/  PRMT R3, R3, 0x5410, RZ ;  /* 0x0000541003037816 */ /* 0x000fca00000000ff */
[----:B------:R0:W-:Y:S01]  /*cd50*/  STG.E desc[UR36][R4.64], R3 ;  /* 0x0000000304007986 */ /* 0x0001e2000c101924 */
[----:B------:R-:W-:Y:S05]  /*cd60*/  BRA `(.L_x_6891) ;  /* 0x0000000800a47947 */ /* 0x000fea0003800000 */
.L_x_6896:
[----:B-----5:R-:W-:-:S06]  /*cd70*/  FMUL.FTZ R6, R18, 1 ;  /* 0x3f80000012067820 */ /* 0x020fcc0000410000 */
[----:B------:R-:W0:Y:S02]  /*cd80*/  F2F.F64.F32 R6, R6 ;  /* 0x0000000600067310 */ /* 0x000e240000201800 */
[----:B0-----:R0:W-:Y:S01]  /*cd90*/  STG.E.64 desc[UR36][R4.64], R6 ;  /* 0x0000000604007986 */ /* 0x0011e2000c101b24 */
[----:B------:R-:W-:Y:S05]  /*cda0*/  BRA `(.L_x_6891) ;  /* 0x0000000800947947 */ /* 0x000fea0003800000 */
.L_x_6886:
        /* <DEDUP_REMOVED lines=9> */
[----:B------:R-:W-:-:S05]  /*ce40*/  SEL R3, RZ, 0x1, !P0 ;  /* 0x00000001ff037807 */ /* 0x000fca0004000000 */
[----:B------:R0:W-:Y:S01]  /*ce50*/  STG.E.U8 desc[UR36][R4.64], R3 ;  /* 0x0000000304007986 */ /* 0x0001e2000c101124 */
[----:B------:R-:W-:Y:S05]  /*ce60*/  BRA `(.L_x_6891) ;  /* 0x0000000800647947 */ /* 0x000fea0003800000 */
.L_x_6900:
[----:B-----5:R-:W-:Y:S01]  /*ce70*/  FMUL.FTZ R8, R18, 1 ;  /* 0x3f80000012087820 */ /* 0x020fe20000410000 */
[----:B------:R-:W-:-:S05]  /*ce80*/  CS2R R10, SRZ ;  /* 0x00000000000a7805 */ /* 0x000fca000001ff00 */
[----:B------:R-:W0:Y:S02]  /*ce90*/  F2F.F64.F32 R8, R8 ;  /* 0x0000000800087310 */ /* 0x000e240000201800 */
[----:B0-----:R0:W-:Y:S01]  /*cea0*/  STG.E.128 desc[UR36][R4.64], R8 ;  /* 0x0000000804007986 */ /* 0x0011e2000c101d24 */
[----:B------:R-:W-:Y:S05]  /*ceb0*/  BRA `(.L_x_6891) ;  /* 0x0000000800507947 */ /* 0x000fea0003800000 */
.L_x_6899:
        /* <DEDUP_REMOVED lines=20> */
.L_x_6904:
[----:B------:R-:W-:Y:S05]  /*d000*/  BSYNC B0 ;  /* 0x0000000000007941 */ /* 0x000fea0003800000 */
.L_x_6903:
[----:B------:R-:W-:-:S05]  /*d010*/  LOP3.LUT R7, R0, R7, RZ, 0xfc, !PT ;  /* 0x0000000700077212 */ /* 0x000fca00078efcff */
[----:B------:R0:W-:Y:S01]  /*d020*/  STG.E.U8 desc[UR36][R4.64], R7 ;  /* 0x0000000704007986 */ /* 0x0001e2000c101124 */
[----:B------:R-:W-:Y:S05]  /*d030*/  BRA `(.L_x_6891) ;  /* 0x0000000400f07947 */ /* 0x000fea0003800000 */
.L_x_6902:
        /* <DEDUP_REMOVED lines=12> */
.L_x_6906:
[----:B------:R-:W-:Y:S01]  /*d100*/  IMAD.MOV.U32 R0, RZ, RZ, 0x7f ;  /* 0x0000007fff007424 */ /* 0x000fe200078e00ff */
[----:B------:R-:W-:-:S04]  /*d110*/  ISETP.GT.U32.AND P0, PT, R6, 0x7f800000, PT ;  /* 0x7f8000000600780c */ /* 0x000fc80003f04070 */
[----:B------:R-:W-:-:S09]  /*d120*/  SEL R0, R0, 0x7c, P0 ;  /* 0x0000007c00007807 */ /* 0x000fd20000000000 */
.L_x_6907:
[----:B------:R-:W-:Y:S05]  /*d130*/  BSYNC B0 ;  /* 0x0000000000007941 */ /* 0x000fea0003800000 */
.L_x_6905:
[----:B------:R-:W-:-:S04]  /*d140*/  LOP3.LUT R18, R18, 0x80000000, RZ, 0xc0, !PT ;  /* 0x8000000012127812 */ /* 0x000fc800078ec0ff */
[----:B------:R-:W-:-:S04]  /*d150*/  SHF.R.U32.HI R3, RZ, 0x18, R18 ;  /* 0x00000018ff037819 */ /* 0x000fc80000011612 */
[----:B------:R-:W-:-:S05]  /*d160*/  LOP3.LUT R3, R0, R3, RZ, 0xfc, !PT ;  /* 0x0000000300037212 */ /* 0x000fca00078efcff */
[----:B------:R0:W-:Y:S01]  /*d170*/  STG.E.U8 desc[UR36][R4.64], R3 ;  /* 0x0000000304007986 */ /* 0x0001e2000c101124 */
[----:B------:R-:W-:Y:S05]  /*d180*/  BRA `(.L_x_6891) ;  /* 0x00000004009c7947 */ /* 0x000fea0003800000 */
.L_x_6901:
[----:B-----5:R-:W-:-:S05]  /*d190*/  F2FP.BF16.F32.PACK_AB R18, RZ, R18 ;  /* 0x00000012ff12723e */ /* 0x020fca00000010ff */
[----:B------:R0:W-:Y:S01]  /*d1a0*/  STG.E.U16 desc[UR36][R4.64], R18 ;  /* 0x0000001204007986 */ /* 0x0001e2000c101524 */
[----:B------:R-:W-:Y:S05]  /*d1b0*/  BRA `(.L_x_6891) ;  /* 0x0000000400907947 */ /* 0x000fea0003800000 */
.L_x_6898:
        /* <DEDUP_REMOVED lines=8> */
[----:B-----5:R-:W0:Y:S02]  /*d240*/  F2I.FTZ.U32.TRUNC.NTZ R3, R18 ;  /* 0x0000001200037305 */ /* 0x020e24000021f000 */
[----:B0-----:R0:W-:Y:S01]  /*d250*/  STG.E.U16 desc[UR36][R4.64], R3 ;  /* 0x0000000304007986 */ /* 0x0011e2000c101524 */
[----:B------:R-:W-:Y:S05]  /*d260*/  BRA `(.L_x_6891) ;  /* 0x0000000400647947 */ /* 0x000fea0003800000 */
.L_x_6910:
        /* <DEDUP_REMOVED lines=16> */
.L_x_6913:
[----:B------:R-:W-:-:S04]  /*d370*/  LOP3.LUT R18, R18, 0x80000000, RZ, 0xc0, !PT ;  /* 0x8000000012127812 */ /* 0x000fc800078ec0ff */
[----:B------:R-:W-:-:S04]  /*d380*/  SHF.R.U32.HI R18, RZ, 0x18, R18 ;  /* 0x00000018ff127819 */ /* 0x000fc80000011612 */
[----:B------:R-:W-:-:S04]  /*d390*/  LOP3.LUT R3, R3, R18, RZ, 0xfc, !PT ;  /* 0x0000001203037212 */ /* 0x000fc800078efcff */
[----:B------:R-:W-:-:S07]  /*d3a0*/  PRMT R0, R3, 0x7610, R0 ;  /* 0x0000761003007816 */ /* 0x000fce0000000000 */
.L_x_6912:
[----:B------:R-:W-:Y:S05]  /*d3b0*/  BSYNC B0 ;  /* 0x0000000000007941 */ /* 0x000fea0003800000 */
.L_x_6911:
[----:B------:R0:W-:Y:S01]  /*d3c0*/  STG.E.U8 desc[UR36][R4.64], R0 ;  /* 0x0000000004007986 */ /* 0x0001e2000c101124 */
[----:B------:R-:W-:Y:S05]  /*d3d0*/  BRA `(.L_x_6891) ;  /* 0x0000000400087947 */ /* 0x000fea0003800000 */
.L_x_6909:
        /* <DEDUP_REMOVED lines=16> */
.L_x_6916:
[----:B------:R-:W-:-:S04]  /*d4e0*/  LOP3.LUT R18, R18, 0x80000000, RZ, 0xc0, !PT ;  /* 0x8000000012127812 */ /* 0x000fc800078ec0ff */
[----:B------:R-:W-:-:S04]  /*d4f0*/  SHF.R.U32.HI R18, RZ, 0x18, R18 ;  /* 0x00000018ff127819 */ /* 0x000fc80000011612 */
[----:B------:R-:W-:-:S04]  /*d500*/  LOP3.LUT R3, R3, R18, RZ, 0xfc, !PT ;  /* 0x0000001203037212 */ /* 0x000fc800078efcff */
[----:B------:R-:W-:-:S07]  /*d510*/  PRMT R0, R3, 0x7610, R0 ;  /* 0x0000761003007816 */ /* 0x000fce0000000000 */
.L_x_6915:
[----:B------:R-:W-:Y:S05]  /*d520*/  BSYNC B0 ;  /* 0x0000000000007941 */ /* 0x000fea0003800000 */
.L_x_6914:
[----:B------:R0:W-:Y:S01]  /*d530*/  STG.E.U8 desc[UR36][R4.64], R0 ;  /* 0x0000000004007986 */ /* 0x0001e2000c101124 */
[----:B------:R-:W-:Y:S05]  /*d540*/  BRA `(.L_x_6891) ;  /* 0x0000000000ac7947 */ /* 0x000fea0003800000 */
.L_x_6908:
[----:B------:R-:W-:-:S13]  /*d550*/  ISETP.NE.AND P0, PT, R0, 0x1c, PT ;  /* 0x0000001c0000780c */ /* 0x000fda0003f05270 */
[----:B------:R-:W-:Y:S05]  /*d560*/  @!P0 BRA `(.L_x_6917) ;  /* 0x00000000009c8947 */ /* 0x000fea0003800000 */
[----:B------:R-:W-:-:S13]  /*d570*/  ISETP.NE.AND P0, PT, R0, 0x1d, PT ;  /* 0x0000001d0000780c */ /* 0x000fda0003f05270 */
[----:B------:R-:W-:Y:S05]  /*d580*/  @!P0 BRA `(.L_x_6918) ;  /* 0x0000000000888947 */ /* 0x000fea0003800000 */
[----:B------:R-:W-:-:S13]  /*d590*/  ISETP.NE.AND P0, PT, R0, 0x2c, PT ;  /* 0x0000002c0000780c */ /* 0x000fda0003f05270 */
[----:B------:R-:W-:Y:S05]  /*d5a0*/  @P0 BRA `(.L_x_6890) ;  /* 0x00000000003c0947 */ /* 0x000fea0003800000 */
[----:B-----5:R-:W-:-:S04]  /*d5b0*/  SHF.R.U32.HI R6, RZ, 0x17, R18 ;  /* 0x00000017ff067819 */ /* 0x020fc80000011612 */
        /* <DEDUP_REMOVED lines=14> */
.L_x_6890:
        /* <DEDUP_REMOVED lines=16> */
.L_x_6919:
[----:B------:R-:W-:Y:S05]  /*d7a0*/  BRA `(.L_x_6891) ;  /* 0x0000000000147947 */ /* 0x000fea0003800000 */
.L_x_6918:
[----:B-----5:R-:W0:Y:S02]  /*d7b0*/  F2I.U64.TRUNC R18, R18 ;  /* 0x0000001200127311 */ /* 0x020e24000020d800 */
[----:B0-----:R0:W-:Y:S01]  /*d7c0*/  STG.E.64 desc[UR36][R4.64], R18 ;  /* 0x0000001204007986 */ /* 0x0011e2000c101b24 */
[----:B------:R-:W-:Y:S05]  /*d7d0*/  BRA `(.L_x_6891) ;  /* 0x0000000000087947 */ /* 0x000fea0003800000 */
.L_x_6917:
[----:B-----5:R-:W0:Y:S02]  /*d7e0*/  F2I.FTZ.U32.TRUNC.NTZ R3, R18 ;  /* 0x0000001200037305 */ /* 0x020e24000021f000 */
[----:B0-----:R0:W-:Y:S02]  /*d7f0*/  STG.E desc[UR36][R4.64], R3 ;  /* 0x0000000304007986 */ /* 0x0011e4000c101924 */
.L_x_6891:
        /* <DEDUP_REMOVED lines=24> */
.L_x_6923:
[----:B------:R-:W0:Y:S02]  /*d980*/  F2I.S64.TRUNC R26, R26 ;  /* 0x0000001a001a7311 */ /* 0x000e24000020d900 */
[----:B0-----:R-:W-:-:S05]  /*d990*/  IMAD.MOV.U32 R3, RZ, RZ, R26 ;  /* 0x000000ffff037224 */ /* 0x001fca00078e001a */
[----:B------:R0:W-:Y:S01]  /*d9a0*/  STG.E.U8 desc[UR36][R4.64], R3 ;  /* 0x0000000304007986 */ /* 0x0001e2000c101124 */
[----:B------:R-:W-:Y:S05]  /*d9b0*/  BRA `(.L_x_6925) ;  /* 0x0000000c00407947 */ /* 0x000fea0003800000 */
.L_x_6922:
        /* <DEDUP_REMOVED lines=9> */
.L_x_6927:
[----:B------:R-:W0:Y:S02]  /*da50*/  F2I.FTZ.TRUNC.NTZ R3, R26 ;  /* 0x0000001a00037305 */ /* 0x000e24000021f100 */
[----:B0-----:R0:W-:Y:S01]  /*da60*/  STG.E desc[UR36][R4.64], R3 ;  /* 0x0000000304007986 */ /* 0x0011e2000c101924 */
[----:B------:R-:W-:Y:S05]  /*da70*/  BRA `(.L_x_6925) ;  /* 0x0000000c00107947 */ /* 0x000fea0003800000 */
.L_x_6926:
[----:B------:R-:W0:Y:S02]  /*da80*/  F2I.FTZ.TRUNC.NTZ R3, R26 ;  /* 0x0000001a00037305 */ /* 0x000e24000021f100 */
[----:B0-----:R0:W-:Y:S01]  /*da90*/  STG.E.U16 desc[UR36][R4.64], R3 ;  /* 0x0000000304007986 */ /* 0x0011e2000c101524 */
[----:B------:R-:W-:Y:S05]  /*daa0*/  BRA `(.L_x_6925) ;  /* 0x0000000c00047947 */ /* 0x000fea0003800000 */
.L_x_6921:
        /* <DEDUP_REMOVED lines=8> */
.L_x_6929:
[----:B------:R-:W-:-:S05]  /*db30*/  F2FP.F16.F32.PACK_AB R26, RZ, R26 ;  /* 0x0000001aff1a723e */ /* 0x000fca00000000ff */
[----:B------:R0:W-:Y:S01]  /*db40*/  STG.E.U16 desc[UR36][R4.64], R26 ;  /* 0x0000001a04007986 */ /* 0x0001e2000c101524 */
[----:B------:R-:W-:Y:S05]  /*db50*/  BRA `(.L_x_6925) ;  /* 0x0000000800d87947 */ /* 0x000fea0003800000 */
.L_x_6928:
[----:B------:R-:W-:-:S13]  /*db60*/  ISETP.NE.AND P0, PT, R0, 0x7, PT ;  /* 0x000000070000780c */ /* 0x000fda0003f05270 */
[----:B------:R-:W-:Y:S05]  /*db70*/  @!P0 BRA `(.L_x_6930) ;  /* 0x00000000002c8947 */ /* 0x000fea0003800000 */
[----:B------:R-:W-:-:S13]  /*db80*/  ISETP.NE.AND P0, PT, R0, 0x8, PT ;  /* 0x000000080000780c */ /* 0x000fda0003f05270 */
[----:B------:R-:W-:Y:S05]  /*db90*/  @!P0 BRA `(.L_x_6931) ;  /* 0x0000000000148947 */ /* 0x000fea0003800000 */
[----:B------:R-:W-:-:S13]  /*dba0*/  ISETP.NE.AND P0, PT, R0, 0x9, PT ;  /* 0x000000090000780c */ /* 0x000fda0003f05270 */
[----:B------:R-:W-:Y:S05]  /*dbb0*/  @P0 BRA `(.L_x_6924) ;  /* 0x0000000800680947 */ /* 0x000fea0003800000 */
[----:B------:R-:W-:-:S05]  /*dbc0*/  IMAD.MOV.U32 R27, RZ, RZ, RZ ;  /* 0x000000ffff1b7224 */ /* 0x000fca00078e00ff */
[----:B------:R0:W-:Y:S01]  /*dbd0*/  STG.E.64 desc[UR36][R4.64], R26 ;  /* 0x0000001a04007986 */ /* 0x0001e2000c101b24 */
[----:B------:R-:W-:Y:S05]  /*dbe0*/  BRA `(.L_x_6925) ;  /* 0x0000000800b47947 */ /* 0x000fea0003800000 */
.L_x_6931:
[----:B------:R-:W-:-:S04]  /*dbf0*/  F2FP.F16.F32.PACK_AB R3, RZ, R26 ;  /* 0x0000001aff03723e */ /* 0x000fc800000000ff */
[----:B------:R-:W-:-:S05]  /*dc00*/  PRMT R3, R3, 0x5410, RZ ;  /* 0x0000541003037816 */ /* 0x000fca00000000ff */
[----:B------:R0:W-:Y:S01]  /*dc10*/  STG.E desc[UR36][R4.64], R3 ;  /* 0x0000000304007986 */ /* 0x0001e2000c101924 */
[----:B------:R-:W-:Y:S05]  /*dc20*/  BRA `(.L_x_6925) ;  /* 0x0000000800a47947 */ /* 0x000fea0003800000 */
.L_x_6930:
[----:B------:R-:W-:-:S06]  /*dc30*/  FMUL.FTZ R6, R26, 1 ;  /* 0x3f8000001a067820 */ /* 0x000fcc0000410000 */
[----:B------:R-:W0:Y:S02]  /*dc40*/  F2F.F64.F32 R6, R6 ;  /* 0x0000000600067310 */ /* 0x000e240000201800 */
[----:B0-----:R0:W-:Y:S01]  /*dc50*/  STG.E.64 desc[UR36][R4.64], R6 ;  /* 0x0000000604007986 */ /* 0x0011e2000c101b24 */
[----:B------:R-:W-:Y:S05]  /*dc60*/  BRA `(.L_x_6925) ;  /* 0x0000000800947947 */ /* 0x000fea0003800000 */
.L_x_6920:
        /* <DEDUP_REMOVED lines=8> */
[----:B------:R-:W-:-:S04]  /*dcf0*/  FSETP.NEU.FTZ.AND P0, PT, R26, RZ, PT ;  /* 0x000000ff1a00720b */ /* 0x000fc80003f1d000 */
[----:B------:R-:W-:-:S05]  /*dd00*/  SEL R3, RZ, 0x1, !P0 ;  /* 0x00000001ff037807 */ /* 0x000fca0004000000 */
[----:B------:R0:W-:Y:S01]  /*dd10*/  STG.E.U8 desc[UR36][R4.64], R3 ;  /* 0x0000000304007986 */ /* 0x0001e2000c101124 */
[----:B------:R-:W-:Y:S05]  /*dd20*/  BRA `(.L_x_6925) ;  /* 0x0000000800647947 */ /* 0x000fea0003800000 */
.L_x_6934:
[----:B------:R-:W-:Y:S01]  /*dd30*/  FMUL.FTZ R8, R26, 1 ;  /* 0x3f8000001a087820 */ /* 0x000fe20000410000 */
[----:B------:R-:W-:-:S05]  /*dd40*/  CS2R R10, SRZ ;  /* 0x00000000000a7805 */ /* 0x000fca000001ff00 */
[----:B------:R-:W0:Y:S02]  /*dd50*/  F2F.F64.F32 R8, R8 ;  /* 0x0000000800087310 */ /* 0x000e240000201800 */
[----:B0-----:R1:W-:Y:S01]  /*dd60*/  STG.E.128 desc[UR36][R4.64], R8 ;  /* 0x0000000804007986 */ /* 0x0013e2000c101d24 */
[----:B------:R-:W-:Y:S05]  /*dd70*/  BRA `(.L_x_6925) ;  /* 0x0000000800507947 */ /* 0x000fea0003800000 */
.L_x_6933:
        /* <DEDUP_REMOVED lines=20> */
.L_x_6938:
[----:B------:R-:W-:Y:S05]  /*dec0*/  BSYNC B0 ;  /* 0x0000000000007941 */ /* 0x000fea0003800000 */
.L_x_6937:
[----:B------:R-:W-:-:S05]  /*ded0*/  LOP3.LUT R7, R0, R7, RZ, 0xfc, !PT ;  /* 0x0000000700077212 */ /* 0x000fca00078efcff */
[----:B------:R2:W-:Y:S01]  /*dee0*/  STG.E.U8 desc[UR36][R4.64], R7 ;  /* 0x0000000704007986 */ /* 0x0005e2000c101124 */
[----:B------:R-:W-:Y:S05]  /*def0*/  BRA `(.L_x_6925) ;  /* 0x0000000400f07947 */ /* 0x000fea0003800000 */
.L_x_6936:
        /* <DEDUP_REMOVED lines=12> */
.L_x_6940:
[----:B------:R-:W-:Y:S01]  /*dfc0*/  IMAD.MOV.U32 R0, RZ, RZ, 0x7f ;  /* 0x0000007fff007424 */ /* 0x000fe200078e00ff */
[----:B------:R-:W-:-:S04]  /*dfd0*/  ISETP.GT.U32.AND P0, PT, R6, 0x7f800000, PT ;  /* 0x7f8000000600780c */ /* 0x000fc80003f04070 */
[----:B------:R-:W-:-:S09]  /*dfe0*/  SEL R0, R0, 0x7c, P0 ;  /* 0x0000007c00007807 */ /* 0x000fd20000000000 */
.L_x_6941:
[----:B------:R-:W-:Y:S05]  /*dff0*/  BSYNC B0 ;  /* 0x0000000000007941 */ /* 0x000fea0003800000 */
.L_x_6939:
[----:B------:R-:W-:-:S04]  /*e000*/  LOP3.LUT R26, R26, 0x80000000, RZ, 0xc0, !PT ;  /* 0x800000001a1a7812 */ /* 0x000fc800078ec0ff */
[----:B------:R-:W-:-:S04]  /*e010*/  SHF.R.U32.HI R3, RZ, 0x18, R26 ;  /* 0x00000018ff037819 */ /* 0x000fc8000001161a */
[----:B------:R-:W-:-:S05]  /*e020*/  LOP3.LUT R3, R0, R3, RZ, 0xfc, !PT ;  /* 0x0000000300037212 */ /* 0x000fca00078efcff */
[----:B------:R3:W-:Y:S01]  /*e030*/  STG.E.U8 desc[UR36][R4.64], R3 ;  /* 0x0000000304007986 */ /* 0x0007e2000c101124 */
[----:B------:R-:W-:Y:S05]  /*e040*/  BRA `(.L_x_6925) ;  /* 0x00000004009c7947 */ /* 0x000fea0003800000 */
.L_x_6935:
[----:B------:R-:W-:-:S05]  /*e050*/  F2FP.BF16.F32.PACK_AB R26, RZ, R26 ;  /* 0x0000001aff1a723e */ /* 0x000fca00000010ff */
[----:B------:R4:W-:Y:S01]  /*e060*/  STG.E.U16 desc[UR36][R4.64], R26 ;  /* 0x0000001a04007986 */ /* 0x0009e2000c101524 */
[----:B------:R-:W-:Y:S05]  /*e070*/  BRA `(.L_x_6925) ;  /* 0x0000000400907947 */ /* 0x000fea0003800000 */
.L_x_6932:
        /* <DEDUP_REMOVED lines=11> */
.L_x_6944:
        /* <DEDUP_REMOVED lines=16> */
.L_x_6947:
[----:B------:R-:W-:-:S04]  /*e230*/  LOP3.LUT R26, R26, 0x80000000, RZ, 0xc0, !PT ;  /* 0x800000001a1a7812 */ /* 0x000fc800078ec0ff */
[----:B------:R-:W-:-:S04]  /*e240*/  SHF.R.U32.HI R26, RZ, 0x18, R26 ;  /* 0x00000018ff1a7819 */ /* 0x000fc8000001161a */
[----:B------:R-:W-:-:S04]  /*e250*/  LOP3.LUT R3, R3, R26, RZ, 0xfc, !PT ;  /* 0x0000001a03037212 */ /* 0x000fc800078efcff */
[----:B------:R-:W-:-:S07]  /*e260*/  PRMT R0, R3, 0x7610, R0 ;  /* 0x0000761003007816 */ /* 0x000fce0000000000 */
.L_x_6946:
[----:B------:R-:W-:Y:S05]  /*e270*/  BSYNC B0 ;  /* 0x0000000000007941 */ /* 0x000fea0003800000 */
.L_x_6945:
[----:B------:R0:W-:Y:S01]  /*e280*/  STG.E.U8 desc[UR36][R4.64], R0 ;  /* 0x0000000004007986 */ /* 0x0001e2000c101124 */
[----:B------:R-:W-:Y:S05]  /*e290*/  BRA `(.L_x_6925) ;  /* 0x0000000400087947 */ /* 0x000fea0003800000 */
.L_x_6943:
        /* <DEDUP_REMOVED lines=16> */
.L_x_6950:
[----:B------:R-:W-:-:S04]  /*e3a0*/  LOP3.LUT R26, R26, 0x80000000, RZ, 0xc0, !PT ;  /* 0x800000001a1a7812 */ /* 0x000fc800078ec0ff */
[----:B------:R-:W-:-:S04]  /*e3b0*/  SHF.R.U32.HI R26, RZ, 0x18, R26 ;  /* 0x00000018ff1a7819 */ /* 0x000fc8000001161a */
[----:B------:R-:W-:-:S04]  /*e3c0*/  LOP3.LUT R3, R3, R26, RZ, 0xfc, !PT ;  /* 0x0000001a03037212 */ /* 0x000fc800078efcff */
[----:B------:R-:W-:-:S07]  /*e3d0*/  PRMT R0, R3, 0x7610, R0 ;  /* 0x0000761003007816 */ /* 0x000fce0000000000 */
.L_x_6949:
[----:B------:R-:W-:Y:S05]  /*e3e0*/  BSYNC B0 ;  /* 0x0000000000007941 */ /* 0x000fea0003800000 */
.L_x_6948:
[----:B------:R0:W-:Y:S01]  /*e3f0*/  STG.E.U8 desc[UR36][R4.64], R0 ;  /* 0x0000000004007986 */ /* 0x0001e2000c101124 */
[----:B------:R-:W-:Y:S05]  /*e400*/  BRA `(.L_x_6925) ;  /* 0x0000000000ac7947 */ /* 0x000fea0003800000 */
.L_x_6942:
        /* <DEDUP_REMOVED lines=21> */
.L_x_6924:
        /* <DEDUP_REMOVED lines=16> */
.L_x_6953:
[----:B------:R-:W-:Y:S05]  /*e660*/  BRA `(.L_x_6925) ;  /* 0x0000000000147947 */ /* 0x000fea0003800000 */
.L_x_6952:
[----:B------:R-:W0:Y:S02]  /*e670*/  F2I.U64.TRUNC R26, R26 ;  /* 0x0000001a001a7311 */ /* 0x000e24000020d800 */
[----:B0-----:R0:W-:Y:S01]  /*e680*/  STG.E.64 desc[UR36][R4.64], R26 ;  /* 0x0000001a04007986 */ /* 0x0011e2000c101b24 */
[----:B------:R-:W-:Y:S05]  /*e690*/  BRA `(.L_x_6925) ;  /* 0x0000000000087947 */ /* 0x000fea0003800000 */
.L_x_6951:
[----:B------:R-:W0:Y:S02]  /*e6a0*/  F2I.FTZ.U32.TRUNC.NTZ R3, R26 ;  /* 0x0000001a00037305 */ /* 0x000e24000021f000 */
[----:B0-----:R0:W-:Y:S02]  /*e6b0*/  STG.E desc[UR36][R4.64], R3 ;  /* 0x0000000304007986 */ /* 0x0011e4000c101924 */
.L_x_6925:
[----:B------:R-:W-:-:S07]  /*e6c0*/  VIADD R17, R17, 0x80 ;  /* 0x0000008011117836 */ /* 0x000fce0000000000 */
.L_x_6885:
[----:B------:R-:W-:Y:S05]  /*e6d0*/  BSYNC B6 ;  /* 0x0000000000067941 */ /* 0x000fea0003800000 */
.L_x_6884:
[----:B------:R-:W-:-:S13]  /*e6e0*/  ISETP.GE.AND P0, PT, R17, R16, PT ;  /* 0x000000101100720c */ /* 0x000fda0003f06270 */
[----:B------:R-:W-:Y:S05]  /*e6f0*/  @P0 EXIT ;  /* 0x000000000000094d */ /* 0x000fea0003800000 */
[----:B01234-:R-:W0:Y:S01]  /*e700*/  LDC.64 R4, c[0x0][0x228] ;  /* 0x00008a00ff047b82 */ /* 0x01fe220000000a00 */
        /* <DEDUP_REMOVED lines=17> */
[----:B0-----:R-:W-:Y:S01]  /*e820*/  STG.E.U8 desc[UR36][R2.64], R5 ;  /* 0x0000000502007986 */ /* 0x001fe2000c101124 */
[----:B------:R-:W-:Y:S05]  /*e830*/  EXIT ;  /* 0x000000000000794d */ /* 0x000fea0003800000 */
.L_x_6957:
[----:B-----5:R-:W0:Y:S02]  /*e840*/  F2I.S64.TRUNC R24, R24 ;  /* 0x0000001800187311 */ /* 0x020e24000020d900 */
[----:B0-----:R-:W-:-:S05]  /*e850*/  IMAD.MOV.U32 R5, RZ, RZ, R24 ;  /* 0x000000ffff057224 */ /* 0x001fca00078e0018 */
[----:B------:R-:W-:Y:S01]  /*e860*/  STG.E.U8 desc[UR36][R2.64], R5 ;  /* 0x0000000502007986 */ /* 0x000fe2000c101124 */
[----:B------:R-:W-:Y:S05]  /*e870*/  EXIT ;  /* 0x000000000000794d */ /* 0x000fea0003800000 */
.L_x_6956:
        /* <DEDUP_REMOVED lines=9> */
.L_x_6960:
[----:B-----5:R-:W0:Y:S02]  /*e910*/  F2I.FTZ.TRUNC.NTZ R5, R24 ;  /* 0x0000001800057305 */ /* 0x020e24000021f100 */
[----:B0-----:R-:W-:Y:S01]  /*e920*/  STG.E desc[UR36][R2.64], R5 ;  /* 0x0000000502007986 */ /* 0x001fe2000c101924 */
[----:B------:R-:W-:Y:S05]  /*e930*/  EXIT ;  /* 0x000000000000794d */ /* 0x000fea0003800000 */
.L_x_6959:
[----:B-----5:R-:W0:Y:S02]  /*e940*/  F2I.FTZ.TRUNC.NTZ R5, R24 ;  /* 0x0000001800057305 */ /* 0x020e24000021f100 */
[----:B0-----:R-:W-:Y:S01]  /*e950*/  STG.E.U16 desc[UR36][R2.64], R5 ;  /* 0x0000000502007986 */ /* 0x001fe2000c101524 */
[----:B------:R-:W-:Y:S05]  /*e960*/  EXIT ;  /* 0x000000000000794d */ /* 0x000fea0003800000 */
.L_x_6955:
        /* <DEDUP_REMOVED lines=8> */
.L_x_6962:
[----:B-----5:R-:W-:-:S05]  /*e9f0*/  F2FP.F16.F32.PACK_AB R24, RZ, R24 ;  /* 0x00000018ff18723e */ /* 0x020fca00000000ff */
[----:B------:R-:W-:Y:S01]  /*ea00*/  STG.E.U16 desc[UR36][R2.64], R24 ;  /* 0x0000001802007986 */ /* 0x000fe2000c101524 */
[----:B------:R-:W-:Y:S05]  /*ea10*/  EXIT ;  /* 0x000000000000794d */ /* 0x000fea0003800000 */
.L_x_6961:
[----:B------:R-:W-:-:S13]  /*ea20*/  ISETP.NE.AND P0, PT, R0, 0x7, PT ;  /* 0x000000070000780c */ /* 0x000fda0003f05270 */
[----:B------:R-:W-:Y:S05]  /*ea30*/  @!P0 BRA `(.L_x_6963) ;  /* 0x00000000002c8947 */ /* 0x000fea0003800000 */
[----:B------:R-:W-:-:S13]  /*ea40*/  ISETP.NE.AND P0, PT, R0, 0x8, PT ;  /* 0x000000080000780c */ /* 0x000fda0003f05270 */
[----:B------:R-:W-:Y:S05]  /*ea50*/  @!P0 BRA `(.L_x_6964) ;  /* 0x0000000000148947 */ /* 0x000fea0003800000 */
[----:B------:R-:W-:-:S13]  /*ea60*/  ISETP.NE.AND P0, PT, R0, 0x9, PT ;  /* 0x000000090000780c */ /* 0x000fda0003f05270 */
[----:B------:R-:W-:Y:S05]  /*ea70*/  @P0 BRA `(.L_x_6958) ;  /* 0x0000000800680947 */ /* 0x000fea0003800000 */
[----:B------:R-:W-:-:S05]  /*ea80*/  IMAD.MOV.U32 R25, RZ, RZ, RZ ;  /* 0x000000ffff197224 */ /* 0x000fca00078e00ff */
[----:B-----5:R-:W-:Y:S01]  /*ea90*/  STG.E.64 desc[UR36][R2.64], R24 ;  /* 0x0000001802007986 */ /* 0x020fe2000c101b24 */
[----:B------:R-:W-:Y:S05]  /*eaa0*/  EXIT ;  /* 0x000000000000794d */ /* 0x000fea0003800000 */
.L_x_6964:
[----:B-----5:R-:W-:-:S04]  /*eab0*/  F2FP.F16.F32.PACK_AB R5, RZ, R24 ;  /* 0x00000018ff05723e */ /* 0x020fc800000000ff */
[----:B------:R-:W-:-:S05]  /*eac0*/  PRMT R5, R5, 0x5410, RZ ;  /* 0x0000541005057816 */ /* 0x000fca00000000ff */
[----:B------:R-:W-:Y:S01]  /*ead0*/  STG.E desc[UR36][R2.64], R5 ;  /* 0x0000000502007986 */ /* 0x000fe2000c101924 */
[----:B------:R-:W-:Y:S05]  /*eae0*/  EXIT ;  /* 0x000000000000794d */ /* 0x000fea0003800000 */
.L_x_6963:
[----:B-----5:R-:W-:-:S06]  /*eaf0*/  FMUL.FTZ R4, R24, 1 ;  /* 0x3f80000018047820 */ /* 0x020fcc0000410000 */
[----:B------:R-:W0:Y:S02]  /*eb00*/  F2F.F64.F32 R4, R4 ;  /* 0x0000000400047310 */ /* 0x000e240000201800 */
[----:B0-----:R-:W-:Y:S01]  /*eb10*/  STG.E.64 desc[UR36][R2.64], R4 ;  /* 0x0000000402007986 */ /* 0x001fe2000c101b24 */
[----:B------:R-:W-:Y:S05]  /*eb20*/  EXIT ;  /* 0x000000000000794d */ /* 0x000fea0003800000 */
.L_x_6954:
        /* <DEDUP_REMOVED lines=10> */
[----:B------:R-:W-:Y:S01]  /*ebd0*/  STG.E.U8 desc[UR36][R2.64], R5 ;  /* 0x0000000502007986 */ /* 0x000fe2000c101124 */
[----:B------:R-:W-:Y:S05]  /*ebe0*/  EXIT ;  /* 0x000000000000794d */ /* 0x000fea0003800000 */
.L_x_6967:
[----:B-----5:R-:W-:Y:S01]  /*ebf0*/  FMUL.FTZ R4, R24, 1 ;  /* 0x3f80000018047820 */ /* 0x020fe20000410000 */
[----:B------:R-:W-:-:S05]  /*ec00*/  CS2R R6, SRZ ;  /* 0x0000000000067805 */ /* 0x000fca000001ff00 */
[----:B------:R-:W0:Y:S02]  /*ec10*/  F2F.F64.F32 R4, R4 ;  /* 0x0000000400047310 */ /* 0x000e240000201800 */
[----:B0-----:R-:W-:Y:S01]  /*ec20*/  STG.E.128 desc[UR36][R2.64], R4 ;  /* 0x0000000402007986 */ /* 0x001fe2000c101d24 */
[----:B------:R-:W-:Y:S05]  /*ec30*/  EXIT ;  /* 0x000000000000794d */ /* 0x000fea0003800000 */
.L_x_6966:
        /* <DEDUP_REMOVED lines=20> */
.L_x_6971:
[----:B------:R-:W-:Y:S05]  /*ed80*/  BSYNC B0 ;  /* 0x0000000000007941 */ /* 0x000fea0003800000 */
.L_x_6970:
[----:B------:R-:W-:-:S05]  /*ed90*/  LOP3.LUT R7, R0, R7, RZ, 0xfc, !PT ;  /* 0x0000000700077212 */ /* 0x000fca00078efcff */
[----:B------:R-:W-:Y:S01]  /*eda0*/  STG.E.U8 desc[UR36][R2.64], R7 ;  /* 0x0000000702007986 */ /* 0x000fe2000c101124 */
[----:B------:R-:W-:Y:S05]  /*edb0*/  EXIT ;  /* 0x000000000000794d */ /* 0x000fea0003800000 */
.L_x_6969:
[----:B-----5:R-:W-:Y:S01]  /*edc0*/  LOP3.LUT R4, R24, 0x7fffffff, RZ, 0xc0, !PT ;  /* 0x7fffffff18047812 */ /* 0x020fe200078ec0ff */
        /* <DEDUP_REMOVED lines=11> */
.L_x_6973:
[----:B------:R-:W-:Y:S01]  /*ee80*/  IMAD.MOV.U32 R0, RZ, RZ, 0x7f ;  /* 0x0000007fff007424 */ /* 0x000fe200078e00ff */
[----:B------:R-:W-:-:S04]  /*ee90*/  ISETP.GT.U32.AND P0, PT, R4, 0x7f800000, PT ;  /* 0x7f8000000400780c */ /* 0x000fc80003f04070 */
[----:B------:R-:W-:-:S09]  /*eea0*/  SEL R0, R0, 0x7c, P0 ;  /* 0x0000007c00007807 */ /* 0x000fd20000000000 */
.L_x_6974:
[----:B------:R-:W-:Y:S05]  /*eeb0*/  BSYNC B0 ;  /* 0x0000000000007941 */ /* 0x000fea0003800000 */
.L_x_6972:
[----:B------:R-:W-:-:S04]  /*eec0*/  LOP3.LUT R24, R24, 0x80000000, RZ, 0xc0, !PT ;  /* 0x8000000018187812 */ /* 0x000fc800078ec0ff */
[----:B------:R-:W-:-:S04]  /*eed0*/  SHF.R.U32.HI R5, RZ, 0x18, R24 ;  /* 0x00000018ff057819 */ /* 0x000fc80000011618 */
[----:B------:R-:W-:-:S05]  /*eee0*/  LOP3.LUT R5, R0, R5, RZ, 0xfc, !PT ;  /* 0x0000000500057212 */ /* 0x000fca00078efcff */
[----:B------:R-:W-:Y:S01]  /*eef0*/  STG.E.U8 desc[UR36][R2.64], R5 ;  /* 0x0000000502007986 */ /* 0x000fe2000c101124 */
[----:B------:R-:W-:Y:S05]  /*ef00*/  EXIT ;  /* 0x000000000000794d */ /* 0x000fea0003800000 */
.L_x_6968:
[----:B-----5:R-:W-:-:S05]  /*ef10*/  F2FP.BF16.F32.PACK_AB R24, RZ, R24 ;  /* 0x00000018ff18723e */ /* 0x020fca00000010ff */
[----:B------:R-:W-:Y:S01]  /*ef20*/  STG.E.U16 desc[UR36][R2.64], R24 ;  /* 0x0000001802007986 */ /* 0x000fe2000c101524 */
[----:B------:R-:W-:Y:S05]  /*ef30*/  EXIT ;  /* 0x000000000000794d */ /* 0x000fea0003800000 */
.L_x_6965:
        /* <DEDUP_REMOVED lines=9> */
[----:B0-----:R-:W-:Y:S01]  /*efd0*/  STG.E.U16 desc[UR36][R2.64], R5 ;  /* 0x0000000502007986 */ /* 0x001fe2000c101524 */
[----:B------:R-:W-:Y:S05]  /*efe0*/  EXIT ;  /* 0x000000000000794d */ /* 0x000fea0003800000 */
.L_x_6977:
        /* <DEDUP_REMOVED lines=16> */
.L_x_6980:
[----:B------:R-:W-:-:S04]  /*f0f0*/  LOP3.LUT R24, R24, 0x80000000, RZ, 0xc0, !PT ;  /* 0x8000000018187812 */ /* 0x000fc800078ec0ff */
[----:B------:R-:W-:-:S04]  /*f100*/  SHF.R.U32.HI R5, RZ, 0x18, R24 ;  /* 0x00000018ff057819 */ /* 0x000fc80000011618 */
[----:B------:R-:W-:-:S04]  /*f110*/  LOP3.LUT R4, R4, R5, RZ, 0xfc, !PT ;  /* 0x0000000504047212 */ /* 0x000fc800078efcff */
[----:B------:R-:W-:-:S07]  /*f120*/  PRMT R0, R4, 0x7610, R0 ;  /* 0x0000761004007816 */ /* 0x000fce0000000000 */
.L_x_6979:
[----:B------:R-:W-:Y:S05]  /*f130*/  BSYNC B0 ;  /* 0x0000000000007941 */ /* 0x000fea0003800000 */
.L_x_6978:
[----:B------:R-:W-:Y:S01]  /*f140*/  STG.E.U8 desc[UR36][R2.64], R0 ;  /* 0x0000000002007986 */ /* 0x000fe2000c101124 */
[----:B------:R-:W-:Y:S05]  /*f150*/  EXIT ;  /* 0x000000000000794d */ /* 0x000fea0003800000 */
.L_x_6976:
        /* <DEDUP_REMOVED lines=16> */
.L_x_6983:
[----:B------:R-:W-:-:S04]  /*f260*/  LOP3.LUT R24, R24, 0x80000000, RZ, 0xc0, !PT ;  /* 0x8000000018187812 */ /* 0x000fc800078ec0ff */
[----:B------:R-:W-:-:S04]  /*f270*/  SHF.R.U32.HI R5, RZ, 0x18, R24 ;  /* 0x00000018ff057819 */ /* 0x000fc80000011618 */
[----:B------:R-:W-:-:S04]  /*f280*/  LOP3.LUT R4, R4, R5, RZ, 0xfc, !PT ;  /* 0x0000000504047212 */ /* 0x000fc800078efcff */
[----:B------:R-:W-:-:S07]  /*f290*/  PRMT R0, R4, 0x7610, R0 ;  /* 0x0000761004007816 */ /* 0x000fce0000000000 */
.L_x_6982:
[----:B------:R-:W-:Y:S05]  /*f2a0*/  BSYNC B0 ;  /* 0x0000000000007941 */ /* 0x000fea0003800000 */
.L_x_6981:
[----:B------:R-:W-:Y:S01]  /*f2b0*/  STG.E.U8 desc[UR36][R2.64], R0 ;  /* 0x0000000002007986 */ /* 0x000fe2000c101124 */
[----:B------:R-:W-:Y:S05]  /*f2c0*/  EXIT ;  /* 0x000000000000794d */ /* 0x000fea0003800000 */
.L_x_6975:
        /* <DEDUP_REMOVED lines=21> */
.L_x_6958:
        /* <DEDUP_REMOVED lines=15> */
[----:B-1---5:R-:W-:Y:S05]  /*f510*/  CALL.ABS.NOINC R2 ;  /* 0x0000000002007343 */ /* 0x022fea0003c00000 */
.L_x_6986:
[----:B------:R-:W-:Y:S05]  /*f520*/  EXIT ;  /* 0x000000000000794d */ /* 0x000fea0003800000 */
.L_x_6985:
[----:B-----5:R-:W0:Y:S02]  /*f530*/  F2I.U64.TRUNC R24, R24 ;  /* 0x0000001800187311 */ /* 0x020e24000020d800 */
[----:B0-----:R-:W-:Y:S01]  /*f540*/  STG.E.64 desc[UR36][R2.64], R24 ;  /* 0x0000001802007986 */ /* 0x001fe2000c101b24 */
[----:B------:R-:W-:Y:S05]  /*f550*/  EXIT ;  /* 0x000000000000794d */ /* 0x000fea0003800000 */
.L_x_6984:
[----:B-----5:R-:W0:Y:S02]  /*f560*/  F2I.FTZ.U32.TRUNC.NTZ R5, R24 ;  /* 0x0000001800057305 */ /* 0x020e24000021f000 */
[----:B0-----:R-:W-:Y:S01]  /*f570*/  STG.E desc[UR36][R2.64], R5 ;  /* 0x0000000502007986 */ /* 0x001fe2000c101924 */
[----:B------:R-:W-:Y:S05]  /*f580*/  EXIT ;  /* 0x000000000000794d */ /* 0x000fea0003800000 */
.L_x_6987:
        /* <DEDUP_REMOVED lines=15> */
.L_x_28030:


//--------------------- .text._ZN2at6native18elementwise_kernelILi128ELi2EZNS0_22gpu_kernel_impl_nocastIZZZNS0_28launch_masked_scatter_kernelERKNS_10TensorBaseES5_S5_S5_ENKUlvE_clEvENKUlvE5_clEvEUlfblE_EEvRNS_18TensorIteratorBaseERKT_EUliE_EEviT1_ --------------------------
	.section	.text._ZN2at6native18elementwise_kernelILi128ELi2EZNS0_22gpu_kernel_impl_nocastIZZZNS0_28launch_masked_scatter_kernelERKNS_10TensorBaseES5_S5_S5_ENKUlvE_clEvENKUlvE5_clEvEUlfblE_EEvRNS_18TensorIteratorBaseERKT_EUliE_EEviT1_,"ax",@progbits
	.align	128
        .global         _ZN2at6native18elementwise_kernelILi128ELi2EZNS0_22gpu_kernel_impl_nocastIZZZNS0_28launch_masked_scatter_kernelERKNS_10TensorBaseES5_S5_S5_ENKUlvE_clEvENKUlvE5_clEvEUlfblE_EEvRNS_18TensorIteratorBaseERKT_EUliE_EEviT1_
        .type           _ZN2at6native18elementwise_kernelILi128ELi2EZNS0_22gpu_kernel_impl_nocastIZZZNS0_28launch_masked_scatter_kernelERKNS_10TensorBaseES5_S5_S5_ENKUlvE_clEvENKUlvE5_clEvEUlfblE_EEvRNS_18TensorIteratorBaseERKT_EUliE_EEviT1_,@function
        .size           _ZN2at6native18elementwise_kernelILi128ELi2EZNS0_22gpu_kernel_impl_nocastIZZZNS0_28launch_masked_scatter_kernelERKNS_10TensorBaseES5_S5_S5_ENKUlvE_clEvENKUlvE5_clEvEUlfblE_EEvRNS_18TensorIteratorBaseERKT_EUliE_EEviT1_,(.L_x_28031 - _ZN2at6native18elementwise_kernelILi128ELi2EZNS0_22gpu_kernel_impl_nocastIZZZNS0_28launch_masked_scatter_kernelERKNS_10TensorBaseES5_S5_S5_ENKUlvE_clEvENKUlvE5_clEvEUlfblE_EEvRNS_18TensorIteratorBaseERKT_EUliE_EEviT1_)
        .other          _ZN2at6native18elementwise_kernelILi128ELi2EZNS0_22gpu_kernel_impl_nocastIZZZNS0_28launch_masked_scatter_kernelERKNS_10TensorBaseES5_S5_S5_ENKUlvE_clEvENKUlvE5_clEvEUlfblE_EEvRNS_18TensorIteratorBaseERKT_EUliE_EEviT1_,@"STO_CUDA_ENTRY STV_DEFAULT"
_ZN2at6native18elementwise_kernelILi128ELi2EZNS0_22gpu_kernel_impl_nocastIZZZNS0_28launch_masked_scatter_kernelERKNS_10TensorBaseES5_S5_S5_ENKUlvE_clEvENKUlvE5_clEvEUlfblE_EEvRNS_18TensorIteratorBaseERKT_EUliE_EEviT1_:
.text._ZN2at6native18elementwise_kernelILi128ELi2EZNS0_22gpu_kernel_impl_nocastIZZZNS0_28launch_masked_scatter_kernelERKNS_10TensorBaseES5_S5_S5_ENKUlvE_clEvENKUlvE5_clEvEUlfblE_EEvRNS_18TensorIteratorBaseERKT_EUliE_EEviT1_:
        /* <DEDUP_REMOVED lines=388> */
.L_x_6990:
        /* <DEDUP_REMOVED lines=18> */
[----:B------:R-:W2:Y:S01]  /*1960*/  LDG.E R7, desc[UR4][R4.64] ;  /* 0x0000000404077981 */ /* 0x000ea2000c1e1900 */
[----:B------:R-:W-:Y:S02]  /*1970*/  IADD3 R2, P0, R3, UR8, RZ ;  /* 0x0000000803027c10 */ /* 0x000fe4000ff1e0ff */
[----:B------:R-:W-:Y:S02]  /*1980*/  IADD3 R9, R0, 0x80, RZ ;  /* 0x0000008000097810 */ /* 0x000fe40007ffe0ff */
[----:B------:R-:W-:-:S05]  /*1990*/  IADD3.X R3, RZ, UR9, RZ, P0, !PT ;  /* 0x00000009ff037c10 */ /* 0x000fca00087fe4ff */
[----:B--2---:R0:W-:Y:S04]  /*19a0*/  STG.E desc[UR4][R2.64], R7 ;  /* 0x0000000702007986 */ /* 0x0041e8000c101904 */
.L_x_6989:
[----:B------:R-:W-:Y:S05]  /*19b0*/  BSYNC B0 ;  /* 0x0000000000007941 */ /* 0x000fea0003800000 */
.L_x_6988:
        /* <DEDUP_REMOVED lines=381> */
.L_x_6991:
        /* <DEDUP_REMOVED lines=19> */
[----:B------:R-:W-:-:S04]  /*32c0*/  IADD3 R2, P0, R3, UR6, RZ ;  /* 0x0000000603027c10 */ /* 0x000fc8000ff1e0ff */
[----:B------:R-:W-:-:S05]  /*32d0*/  IADD3.X R3, RZ, UR7, RZ, P0, !PT ;  /* 0x00000007ff037c10 */ /* 0x000fca00087fe4ff */
[----:B--2---:R-:W-:Y:S01]  /*32e0*/  STG.E desc[UR4][R2.64], R7 ;  /* 0x0000000702007986 */ /* 0x004fe2000c101904 */
[----:B------:R-:W-:Y:S05]  /*32f0*/  EXIT ;  /* 0x000000000000794d */ /* 0x000fea0003800000 */
.L_x_6992:
        /* <DEDUP_REMOVED lines=16> */
.L_x_28031:


//--------------------- .text._ZN2at6native27unrolled_elementwise_kernelIZZZNS0_28launch_masked_scatter_kernelERKNS_10TensorBaseES4_S4_S4_ENKUlvE_clEvENKUlvE5_clEvEUlfblE_St5arrayIPcLm4EELi4E23TrivialOffsetCalculatorILi3EjESB_ILi1EjENS0_6memory15LoadWithoutCastENSE_16StoreWithoutCastEEEviT_T0_T2_T3_T4_T5_ --------------------------
	.section	.text._ZN2at6native27unrolled_elementwise_kernelIZZZNS0_28launch_masked_scatter_kernelERKNS_10TensorBaseES4_S4_S4_ENKUlvE_clEvENKUlvE5_clEvEUlfblE_St5arrayIPcLm4EELi4E23TrivialOffsetCalculatorILi3EjESB_ILi1EjENS0_6memory15LoadWithoutCastENSE_16StoreWithoutCastEEEviT_T0_T2_T3_T4_T5_,"ax",@progbits
	.align	128
        .global         _ZN2at6native27unrolled_elementwise_kernelIZZZNS0_28launch_masked_scatter_kernelERKNS_10TensorBaseES4_S4_S4_ENKUlvE_clEvENKUlvE5_clEvEUlfblE_St5arrayIPcLm4EELi4E23TrivialOffsetCalculatorILi3EjESB_ILi1EjENS0_6memory15LoadWithoutCastENSE_16StoreWithoutCastEEEviT_T0_T2_T3_T4_T5_
        .type           _ZN2at6native27unrolled_elementwise_kernelIZZZNS0_28launch_masked_scatter_kernelERKNS_10TensorBaseES4_S4_S4_ENKUlvE_clEvENKUlvE5_clEvEUlfblE_St5arrayIPcLm4EELi4E23TrivialOffsetCalculatorILi3EjESB_ILi1EjENS0_6memory15LoadWithoutCastENSE_16StoreWithoutCastEEEviT_T0_T2_T3_T4_T5_,@function
        .size           _ZN2at6native27unrolled_elementwise_kernelIZZZNS0_28launch_masked_scatter_kernelERKNS_10TensorBaseES4_S4_S4_ENKUlvE_clEvENKUlvE5_clEvEUlfblE_St5arrayIPcLm4EELi4E23TrivialOffsetCalculatorILi3EjESB_ILi1EjENS0_6memory15LoadWithoutCastENSE_16StoreWithoutCastEEEviT_T0_T2_T3_T4_T5_,(.L_x_28032 - _ZN2at6native27unrolled_elementwise_kernelIZZZNS0_28launch_masked_scatter_kernelERKNS_10TensorBaseES4_S4_S4_ENKUlvE_clEvENKUlvE5_clEvEUlfblE_St5arrayIPcLm4EELi4E23TrivialOffsetCalculatorILi3EjESB_ILi1EjENS0_6memory15LoadWithoutCastENSE_16StoreWithoutCastEEEviT_T0_T2_T3_T4_T5_)
        .other          _ZN2at6native27unrolled_elementwise_kernelIZZZNS0_28launch_masked_scatter_kernelERKNS_10TensorBaseES4_S4_S4_ENKUlvE_clEvENKUlvE5_clEvEUlfblE_St5arrayIPcLm4EELi4E23TrivialOffsetCalculatorILi3EjESB_ILi1EjENS0_6memory15LoadWithoutCastENSE_16StoreWithoutCastEEEviT_T0_T2_T3_T4_T5_,@"STO_CUDA_ENTRY STV_DEFAULT"
_ZN2at6native27unrolled_elementwise_kernelIZZZNS0_28launch_masked_scatter_kernelERKNS_10TensorBaseES4_S4_S4_ENKUlvE_clEvENKUlvE5_clEvEUlfblE_St5arrayIPcLm4EELi4E23TrivialOffsetCalculatorILi3EjESB_ILi1EjENS0_6memory15LoadWithoutCastENSE_16StoreWithoutCastEEEviT_T0_T2_T3_T4_T5_:
.text._ZN2at6native27unrolled_elementwise_kernelIZZZNS0_28launch_masked_scatter_kernelERKNS_10TensorBaseES4_S4_S4_ENKUlvE_clEvENKUlvE5_clEvEUlfblE_St5arrayIPcLm4EELi4E23TrivialOffsetCalculatorILi3EjESB_ILi1EjENS0_6memory15LoadWithoutCastENSE_16StoreWithoutCastEEEviT_T0_T2_T3_T4_T5_:
        /* <DEDUP_REMOVED lines=16> */
[----:B0-----:R-:W-:Y:S01]  /*0100*/  @!P1 IADD3 R16, P0, R15, R16, RZ ;  /* 0x000000100f109210 */ /* 0x001fe20007f1e0ff */
[----:B------:R-:W-:-:S03]  /*0110*/  IMAD.MOV.U32 R6, RZ, RZ, RZ ;  /* 0x000000ffff067224 */ /* 0x000fc600078e00ff */
[----:B------:R-:W-:Y:S01]  /*0120*/  ISETP.GE.AND P3, PT, R3, R2, PT ;  /* 0x000000020300720c */ /* 0x000fe20003f66270 */
[----:B------:R-:W0:Y:S01]  /*0130*/  @!P2 LDC.64 R20, c[0x0][0x238] ;  /* 0x00008e00ff14ab82 */ /* 0x000e220000000a00 */
[----:B------:R-:W-:-:S05]  /*0140*/  @!P1 IMAD.X R17, RZ, RZ, R17, P0 ;  /* 0x000000ffff119224 */ /* 0x000fca00000e0611 */
[----:B------:R3:W4:Y:S02]  /*0150*/  @!P1 LDG.E.U8 R24, desc[UR4][R16.64] ;  /* 0x0000000410189981 */ /* 0x000724000c1e1100 */
[----:B------:R-:W0:Y:S04]  /*0160*/  @!P2 LDC.64 R26, c[0x0][0x240] ;  /* 0x00009000ff1aab82 */ /* 0x000e280000000a00 */
[----:B------:R-:W-:Y:S02]  /*0170*/  @!P3 IMAD R5, R0, 0x200, R3 ;  /* 0x000002000005b824 */ /* 0x000fe400078e0203 */
[----:B------:R-:W-:Y:S02]  /*0180*/  @!P3 VIADD R3, R3, 0x80 ;  /* 0x000000800303b836 */ /* 0x000fe40000000000 */
[----:B-1----:R-:W-:Y:S01]  /*0190*/  @!P1 IMAD.WIDE.U32 R12, R15, 0x8, R12 ;  /* 0x000000080f0c9825 */ /* 0x002fe200078e000c */
[----:B------:R-:W1:Y:S02]  /*01a0*/  @!P3 LDC.64 R28, c[0x0][0x238] ;  /* 0x00008e00ff1cbb82 */ /* 0x000e640000000a00 */
[----:B------:R-:W-:Y:S01]  /*01b0*/  ISETP.GE.AND P0, PT, R3, R2, PT ;  /* 0x000000020300720c */ /* 0x000fe20003f06270 */
[----:B--2---:R-:W-:-:S05]  /*01c0*/  @!P1 IMAD.WIDE.U32 R10, R15, 0x4, R10 ;  /* 0x000000040f0a9825 */ /* 0x004fca00078e000a */
[----:B------:R2:W4:Y:S01]  /*01d0*/  @!P1 LDG.E R6, desc[UR4][R10.64] ;  /* 0x000000040a069981 */ /* 0x000522000c1e1900 */
[----:B---3--:R-:W3:Y:S08]  /*01e0*/  @!P3 LDC.64 R16, c[0x0][0x240] ;  /* 0x00009000ff10bb82 */ /* 0x008ef00000000a00 */
[----:B------:R-:W0:Y:S01]  /*01f0*/  @!P0 LDC.64 R8, c[0x0][0x238] ;  /* 0x00008e00ff088b82 */ /* 0x000e220000000a00 */
[----:B------:R-:W-:Y:S01]  /*0200*/  @!P0 IMAD R3, R0, 0x200, R3 ;  /* 0x0000020000038824 */ /* 0x000fe200078e0203 */
[----:B-1----:R-:W-:-:S06]  /*0210*/  @!P3 IADD3 R28, P5, R5, R28, RZ ;  /* 0x0000001c051cb210 */ /* 0x002fcc0007fbe0ff */
[----:B------:R-:W1:Y:S08]  /*0220*/  @!P0 LDC.64 R18, c[0x0][0x240] ;  /* 0x00009000ff128b82 */ /* 0x000e700000000a00 */
[----:B--2---:R-:W2:Y:S01]  /*0230*/  @!P0 LDC.64 R10, c[0x0][0x230] ;  /* 0x00008c00ff0a8b82 */ /* 0x004ea20000000a00 */
[----:B0-----:R-:W-:-:S05]  /*0240*/  @!P0 IADD3 R22, P4, R3, R8, RZ ;  /* 0x0000000803168210 */ /* 0x001fca0007f9e0ff */
        /* <DEDUP_REMOVED lines=9> */
[----:B---3--:R-:W-:Y:S01]  /*02e0*/  @!P3 IMAD.WIDE.U32 R16, R5, 0x8, R16 ;  /* 0x000000080510b825 */ /* 0x008fe200078e0010 */
[----:B0-----:R-:W-:-:S03]  /*02f0*/  CS2R R20, SRZ ;  /* 0x0000000000147805 */ /* 0x001fc6000001ff00 */
[----:B-1----:R-:W-:-:S04]  /*0300*/  @!P0 IMAD.WIDE.U32 R18, R3, 0x8, R18 ;  /* 0x0000000803128825 */ /* 0x002fc800078e0012 */
[----:B--2---:R-:W-:Y:S01]  /*0310*/  @!P0 IMAD.WIDE.U32 R10, R3, 0x4, R10 ;  /* 0x00000004030a8825 */ /* 0x004fe200078e000a */
[----:B------:R0:W2:Y:S01]  /*0320*/  @!P3 LDG.E.64 R20, desc[UR4][R16.64] ;  /* 0x000000041014b981 */ /* 0x0000a2000c1e1b00 */
[----:B------:R-:W-:Y:S02]  /*0330*/  CS2R R14, SRZ ;  /* 0x00000000000e7805 */ /* 0x000fe4000001ff00 */
[----:B------:R-:W-:Y:S01]  /*0340*/  CS2R R12, SRZ ;  /* 0x00000000000c7805 */ /* 0x000fe2000001ff00 */
[----:B------:R-:W-:Y:S01]  /*0350*/  IMAD.MOV.U32 R3, RZ, RZ, RZ ;  /* 0x000000ffff037224 */ /* 0x000fe200078e00ff */
[----:B------:R-:W1:Y:S02]  /*0360*/  @!P2 LDC.64 R28, c[0x0][0x230] ;  /* 0x00008c00ff1cab82 */ /* 0x000e640000000a00 */
[----:B------:R-:W3:Y:S01]  /*0370*/  @!P0 LDG.E.64 R14, desc[UR4][R18.64] ;  /* 0x00000004120e8981 */ /* 0x000ee2000c1e1b00 */
[----:B0-----:R-:W-:-:S03]  /*0380*/  PRMT R16, RZ, 0x7610, R16 ;  /* 0x00007610ff107816 */ /* 0x001fc60000000010 */
[----:B------:R-:W2:Y:S01]  /*0390*/  @!P0 LDG.E R3, desc[UR4][R10.64] ;  /* 0x000000040a038981 */ /* 0x000ea2000c1e1900 */
[----:B------:R-:W-:-:S05]  /*03a0*/  @!P2 IMAD.WIDE.U32 R26, R25, 0x8, R26 ;  /* 0x00000008191aa825 */ /* 0x000fca00078e001a */
[----:B------:R0:W2:Y:S02]  /*03b0*/  @!P2 LDG.E.64 R12, desc[UR4][R26.64] ;  /* 0x000000041a0ca981 */ /* 0x0000a4000c1e1b00 */
[----:B0-----:R-:W0:Y:S01]  /*03c0*/  @!P3 LDC.64 R26, c[0x0][0x230] ;  /* 0x00008c00ff1abb82 */ /* 0x001e220000000a00 */
[----:B-1----:R-:W-:-:S04]  /*03d0*/  @!P2 IMAD.WIDE.U32 R28, R25, 0x4, R28 ;  /* 0x00000004191ca825 */ /* 0x002fc800078e001c */
[----:B------:R-:W-:-:S06]  /*03e0*/  IMAD.MOV.U32 R25, RZ, RZ, RZ ;  /* 0x000000ffff197224 */ /* 0x000fcc00078e00ff */
[----:B------:R-:W2:Y:S01]  /*03f0*/  @!P2 LDG.E R25, desc[UR4][R28.64] ;  /* 0x000000041c19a981 */ /* 0x000ea2000c1e1900 */
[----:B0-----:R-:W-:-:S04]  /*0400*/  @!P3 IMAD.WIDE.U32 R26, R5, 0x4, R26 ;  /* 0x00000004051ab825 */ /* 0x001fc800078e001a */
[----:B------:R-:W-:-:S06]  /*0410*/  IMAD.MOV.U32 R5, RZ, RZ, RZ ;  /* 0x000000ffff057224 */ /* 0x000fcc00078e00ff */
[----:B------:R-:W2:Y:S01]  /*0420*/  @!P3 LDG.E R5, desc[UR4][R26.64] ;  /* 0x000000041a05b981 */ /* 0x000ea2000c1e1900 */
[----:B----4-:R-:W-:-:S04]  /*0430*/  @!P1 ISETP.NE.AND P4, PT, R24, RZ, PT ;  /* 0x000000ff1800920c */ /* 0x010fc80003f85270 */
[----:B------:R-:W-:-:S04]  /*0440*/  @!P1 SEL R16, RZ, 0x1, !P4 ;  /* 0x00000001ff109807 */ /* 0x000fc80006000000 */
[----:B------:R-:W-:-:S04]  /*0450*/  PRMT R10, R16, 0x9910, RZ ;  /* 0x00009910100a7816 */ /* 0x000fc800000000ff */
[----:B------:R-:W-:-:S13]  /*0460*/  ISETP.EQ.OR P4, PT, R10, RZ, P1 ;  /* 0x000000ff0a00720c */ /* 0x000fda0000f82670 */
[----:B------:R-:W0:Y:S01]  /*0470*/  @!P4 LDC.64 R10, c[0x0][0x218] ;  /* 0x00008600ff0acb82 */ /* 0x000e220000000a00 */
[----:B------:R-:W-:Y:S02]  /*0480*/  PRMT R16, RZ, 0x7610, R16 ;  /* 0x00007610ff107816 */ /* 0x000fe40000000010 */
[----:B------:R-:W-:-:S04]  /*0490*/  @!P0 ISETP.NE.AND P5, PT, R22, RZ, PT ;  /* 0x000000ff1600820c */ /* 0x000fc80003fa5270 */
[----:B------:R-:W-:Y:S02]  /*04a0*/  @!P0 SEL R16, RZ, 0x1, !P5 ;  /* 0x00000001ff108807 */ /* 0x000fe40006800000 */
[----:B0-----:R-:W-:-:S04]  /*04b0*/  @!P4 LEA R10, P0, R8, R10, 0x2 ;  /* 0x0000000a080ac211 */ /* 0x001fc800078010ff */
[----:B------:R-:W-:-:S05]  /*04c0*/  @!P4 LEA.HI.X R11, R8, R11, R9, 0x2, P0 ;  /* 0x0000000b080bc211 */ /* 0x000fca00000f1409 */
[----:B------:R0:W4:Y:S01]  /*04d0*/  @!P4 LDG.E R6, desc[UR4][R10.64] ;  /* 0x000000040a06c981 */ /* 0x000122000c1e1900 */
        /* <DEDUP_REMOVED lines=18> */
[----:B------:R-:W3:Y:S01]  /*0600*/  @!P0 LDC.64 R8, c[0x0][0x218] ;  /* 0x00008600ff088b82 */ /* 0x000ee20000000a00 */
[----:B------:R-:W-:Y:S02]  /*0610*/  VIADD R11, R19, 0x100 ;  /* 0x00000100130b7836 */ /* 0x000fe40000000000 */
[----:B------:R-:W-:-:S04]  /*0620*/  ISETP.NE.AND P3, PT, R10, RZ, PT ;  /* 0x000000ff0a00720c */ /* 0x000fc80003f65270 */
[----:B------:R-:W-:Y:S02]  /*0630*/  ISETP.GE.OR P3, PT, R11, R2, !P3 ;  /* 0x000000020b00720c */ /* 0x000fe40005f66670 */
[----:B------:R-:W0:Y:S11]  /*0640*/  @!P2 LDC.64 R10, c[0x0][0x218] ;  /* 0x00008600ff0aab82 */ /* 0x000e360000000a00 */
[----:B------:R-:W1:Y:S01]  /*0650*/  @!P3 LDC.64 R16, c[0x0][0x218] ;  /* 0x00008600ff10bb82 */ /* 0x000e620000000a00 */
[----:B---3--:R-:W-:-:S04]  /*0660*/  @!P0 LEA R8, P4, R14, R8, 0x2 ;  /* 0x000000080e088211 */ /* 0x008fc800078810ff */
[----:B------:R-:W-:-:S05]  /*0670*/  @!P0 LEA.HI.X R9, R14, R9, R15, 0x2, P4 ;  /* 0x000000090e098211 */ /* 0x000fca00020f140f */
[----:B--2---:R2:W5:Y:S01]  /*0680*/  @!P0 LDG.E R3, desc[UR4][R8.64] ;  /* 0x0000000408038981 */ /* 0x004562000c1e1900 */
[----:B0-----:R-:W-:-:S04]  /*0690*/  @!P2 LEA R10, P0, R12, R10, 0x2 ;  /* 0x0000000a0c0aa211 */ /* 0x001fc800078010ff */
[----:B------:R-:W-:Y:S02]  /*06a0*/  @!P2 LEA.HI.X R11, R12, R11, R13, 0x2, P0 ;  /* 0x0000000b0c0ba211 */ /* 0x000fe400000f140d */
[----:B------:R-:W2:Y:S01]  /*06b0*/  @!P1 LDC.64 R12, c[0x0][0x228] ;  /* 0x00008a00ff0c9b82 */ /* 0x000ea20000000a00 */
[----:B------:R-:W-:Y:S02]  /*06c0*/  @!P1 IMAD R7, R0, 0x200, R7 ;  /* 0x0000020000079824 */ /* 0x000fe400078e0207 */
[----:B------:R0:W5:Y:S01]  /*06d0*/  @!P2 LDG.E R25, desc[UR4][R10.64] ;  /* 0x000000040a19a981 */ /* 0x000162000c1e1900 */
[----:B-1----:R-:W-:-:S04]  /*06e0*/  @!P3 LEA R16, P4, R20, R16, 0x2 ;  /* 0x000000101410b211 */ /* 0x002fc800078810ff */
[----:B------:R-:W-:Y:S01]  /*06f0*/  @!P3 LEA.HI.X R17, R20, R17, R21, 0x2, P4 ;  /* 0x000000111411b211 */ /* 0x000fe200020f1415 */
[----:B------:R-:W-:-:S04]  /*0700*/  @!P1 IMAD.MOV.U32 R19, RZ, RZ, R23 ;  /* 0x000000ffff139224 */ /* 0x000fc800078e0017 */
[----:B------:R0:W5:Y:S01]  /*0710*/  @!P3 LDG.E R5, desc[UR4][R16.64] ;  /* 0x000000041005b981 */ /* 0x000162000c1e1900 */
[----:B------:R-:W-:Y:S01]  /*0720*/  ISETP.GE.AND P0, PT, R19, R2, PT ;  /* 0x000000021300720c */ /* 0x000fe20003f06270 */
[----:B--2---:R-:W-:Y:S01]  /*0730*/  @!P1 IMAD.WIDE.U32 R8, R7, 0x4, R12 ;  /* 0x0000000407089825 */ /* 0x004fe200078e000c */
[----:B------:R-:W-:Y:S04]  /*0740*/  BSSY B0, `(.L_x_6993) ;  /* 0x000000d000007945 */ /* 0x000fe80003800000 */
[----:B----4-:R0:W-:Y:S07]  /*0750*/  @!P1 STG.E desc[UR4][R8.64], R6 ;  /* 0x0000000608009986 */ /* 0x0101ee000c101904 */
        /* <DEDUP_REMOVED lines=9> */
[----:B-----5:R1:W-:Y:S04]  /*07f0*/  STG.E desc[UR4][R6.64], R25 ;  /* 0x0000001906007986 */ /* 0x0203e8000c101904 */
[----:B------:R1:W-:Y:S02]  /*0800*/  @!P0 STG.E desc[UR4][R8.64], R5 ;  /* 0x0000000508008986 */ /* 0x0003e4000c101904 */
.L_x_6994:
[----:B------:R-:W-:Y:S05]  /*0810*/  BSYNC B0 ;  /* 0x0000000000007941 */ /* 0x000fea0003800000 */
.L_x_6993:
[----:B------:R-:W-:-:S13]  /*0820*/  ISETP.GE.AND P0, PT, R19, R2, PT ;  /* 0x000000021300720c */ /* 0x000fda0003f06270 */
[----:B------:R-:W-:Y:S05]  /*0830*/  @P0 EXIT ;  /* 0x000000000000094d */ /* 0x000fea0003800000 */
[----:B-1---5:R-:W1:Y:S01]  /*0840*/  LDC.64 R4, c[0x0][0x228] ;  /* 0x00008a00ff047b82 */ /* 0x022e620000000a00 */
[----:B------:R-:W-:-:S04]  /*0850*/  IMAD R19, R0, 0x200, R19 ;  /* 0x0000020000137824 */ /* 0x000fc800078e0213 */
[----:B-1----:R-:W-:-:S05]  /*0860*/  IMAD.WIDE.U32 R4, R19, 0x4, R4 ;  /* 0x0000000413047825 */ /* 0x002fca00078e0004 */
[----:B------:R-:W-:Y:S01]  /*0870*/  STG.E desc[UR4][R4.64], R3 ;  /* 0x0000000304007986 */ /* 0x000fe2000c101904 */
[----:B------:R-:W-:Y:S05]  /*0880*/  EXIT ;  /* 0x000000000000794d */ /* 0x000fea0003800000 */
.L_x_6995:
        /* <DEDUP_REMOVED lines=15> */
.L_x_28032:


//--------------------- .text._ZN2at6native29vectorized_elementwise_kernelILi2EZZZNS0_28launch_masked_scatter_kernelERKNS_10TensorBaseES4_S4_S4_ENKUlvE_clEvENKUlvE5_clEvEUlfblE_St5arrayIPcLm4EEEEviT0_T1_ --------------------------
	.section	.text._ZN2at6native29vectorized_elementwise_kernelILi2EZZZNS0_28launch_masked_scatter_kernelERKNS_10TensorBaseES4_S4_S4_ENKUlvE_clEvENKUlvE5_clEvEUlfblE_St5arrayIPcLm4EEEEviT0_T1_,"ax",@progbits
	.align	128
        .global         _ZN2at6native29vectorized_elementwise_kernelILi2EZZZNS0_28launch_masked_scatter_kernelERKNS_10TensorBaseES4_S4_S4_ENKUlvE_clEvENKUlvE5_clEvEUlfblE_St5arrayIPcLm4EEEEviT0_T1_
        .type           _ZN2at6native29vectorized_elementwise_kernelILi2EZZZNS0_28launch_masked_scatter_kernelERKNS_10TensorBaseES4_S4_S4_ENKUlvE_clEvENKUlvE5_clEvEUlfblE_St5arrayIPcLm4EEEEviT0_T1_,@function
        .size           _ZN2at6native29vectorized_elementwise_kernelILi2EZZZNS0_28launch_masked_scatter_kernelERKNS_10TensorBaseES4_S4_S4_ENKUlvE_clEvENKUlvE5_clEvEUlfblE_St5arrayIPcLm4EEEEviT0_T1_,(.L_x_28033 - _ZN2at6native29vectorized_elementwise_kernelILi2EZZZNS0_28launch_masked_scatter_kernelERKNS_10TensorBaseES4_S4_S4_ENKUlvE_clEvENKUlvE5_clEvEUlfblE_St5arrayIPcLm4EEEEviT0_T1_)
        .other          _ZN2at6native29vectorized_elementwise_kernelILi2EZZZNS0_28launch_masked_scatter_kernelERKNS_10TensorBaseES4_S4_S4_ENKUlvE_clEvENKUlvE5_clEvEUlfblE_St5arrayIPcLm4EEEEviT0_T1_,@"STO_CUDA_ENTRY STV_DEFAULT"
_ZN2at6native29vectorized_elementwise_kernelILi2EZZZNS0_28launch_masked_scatter_kernelERKNS_10TensorBaseES4_S4_S4_ENKUlvE_clEvENKUlvE5_clEvEUlfblE_St5arrayIPcLm4EEEEviT0_T1_:
.text._ZN2at6native29vectorized_elementwise_kernelILi2EZZZNS0_28launch_masked_scatter_kernelERKNS_10TensorBaseES4_S4_S4_ENKUlvE_clEvENKUlvE5_clEvEUlfblE_St5arrayIPcLm4EEEEviT0_T1_:
        /* <DEDUP_REMOVED lines=22> */
[----:B------:R-:W3:Y:S01]  /*0160*/  LDG.E.U16 R8, desc[UR4][R36.64+0x300] ;  /* 0x0003000424087981 */ /* 0x000ee2000c1e1500 */
[----:B------:R-:W-:-:S03]  /*0170*/  IMAD.WIDE.U32 R34, R0, 0x8, R34 ;  /* 0x0000000800227825 */ /* 0x000fc600078e0022 */
[----:B------:R-:W3:Y:S04]  /*0180*/  LDG.E.128 R4, desc[UR4][R12.64+0x800] ;  /* 0x000800040c047981 */ /* 0x000ee8000c1e1d00 */
[----:B------:R-:W3:Y:S04]  /*0190*/  LDG.E.64 R2, desc[UR4][R34.64] ;  /* 0x0000000422027981 */ /* 0x000ee8000c1e1b00 */
[----:B------:R-:W3:Y:S04]  /*01a0*/  LDG.E.128 R16, desc[UR4][R12.64+0x1000] ;  /* 0x001000040c107981 */ /* 0x000ee8000c1e1d00 */
[----:B------:R-:W3:Y:S04]  /*01b0*/  LDG.E.64 R10, desc[UR4][R34.64+0x400] ;  /* 0x00040004220a7981 */ /* 0x000ee8000c1e1b00 */
[----:B------:R-:W3:Y:S04]  /*01c0*/  LDG.E.64 R24, desc[UR4][R34.64+0x800] ;  /* 0x0008000422187981 */ /* 0x000ee8000c1e1b00 */
[----:B------:R-:W3:Y:S04]  /*01d0*/  LDG.E.128 R12, desc[UR4][R12.64+0x1800] ;  /* 0x001800040c0c7981 */ /* 0x000ee8000c1e1d00 */
[----:B------:R0:W3:Y:S01]  /*01e0*/  LDG.E.64 R26, desc[UR4][R34.64+0xc00] ;  /* 0x000c0004221a7981 */ /* 0x0000e2000c1e1b00 */
[----:B----4-:R-:W-:-:S04]  /*01f0*/  PRMT R29, R28, 0x7770, RZ ;  /* 0x000077701c1d7816 */ /* 0x010fc800000000ff */
[----:B------:R-:W-:Y:S02]  /*0200*/  ISETP.NE.AND P5, PT, R29, RZ, PT ;  /* 0x000000ff1d00720c */ /* 0x000fe40003fa5270 */
[----:B------:R-:W-:-:S11]  /*0210*/  PRMT R28, R28, 0x7771, RZ ;  /* 0x000077711c1c7816 */ /* 0x000fd600000000ff */
[----:B------:R-:W5:Y:S01]  /*0220*/  @P5 LDC.64 R32, c[0x0][0x218] ;  /* 0x00008600ff205b82 */ /* 0x000f620000000a00 */
[----:B------:R-:W-:Y:S02]  /*0230*/  ISETP.NE.AND P0, PT, R28, RZ, PT ;  /* 0x000000ff1c00720c */ /* 0x000fe40003f05270 */
[----:B--2---:R-:W-:-:S04]  /*0240*/  PRMT R28, R31, 0x7770, RZ ;  /* 0x000077701f1c7816 */ /* 0x004fc800000000ff */
[----:B------:R-:W-:Y:S02]  /*0250*/  ISETP.NE.AND P1, PT, R28, RZ, PT ;  /* 0x000000ff1c00720c */ /* 0x000fe40003f25270 */
[----:B------:R-:W-:-:S05]  /*0260*/  PRMT R31, R31, 0x7771, RZ ;  /* 0x000077711f1f7816 */ /* 0x000fca00000000ff */
[----:B------:R-:W1:Y:S01]  /*0270*/  @P0 LDC.64 R28, c[0x0][0x218] ;  /* 0x00008600ff1c0b82 */ /* 0x000e620000000a00 */
[----:B-----5:R-:W-:-:S04]  /*0280*/  @P5 LEA R32, P2, R20, R32, 0x2 ;  /* 0x0000002014205211 */ /* 0x020fc800078410ff */
[----:B------:R-:W-:Y:S02]  /*0290*/  @P5 LEA.HI.X R33, R20, R33, R21, 0x2, P2 ;  /* 0x0000002114215211 */ /* 0x000fe400010f1415 */
[----:B------:R-:W-:Y:S02]  /*02a0*/  PRMT R20, R30, 0x7770, RZ ;  /* 0x000077701e147816 */ /* 0x000fe400000000ff */
[----:B------:R-:W-:Y:S01]  /*02b0*/  ISETP.NE.AND P2, PT, R31, RZ, PT ;  /* 0x000000ff1f00720c */ /* 0x000fe20003f45270 */
[----:B---3--:R2:W3:Y:S01]  /*02c0*/  @P5 LDG.E R2, desc[UR4][R32.64] ;  /* 0x0000000420025981 */ /* 0x0084e2000c1e1900 */
[----:B------:R-:W-:Y:S02]  /*02d0*/  ISETP.NE.AND P3, PT, R20, RZ, PT ;  /* 0x000000ff1400720c */ /* 0x000fe40003f65270 */
[----:B------:R-:W4:Y:S01]  /*02e0*/  @P1 LDC.64 R20, c[0x0][0x218] ;  /* 0x00008600ff141b82 */ /* 0x000f220000000a00 */
[----:B------:R-:W-:Y:S02]  /*02f0*/  PRMT R30, R30, 0x7771, RZ ;  /* 0x000077711e1e7816 */ /* 0x000fe400000000ff */
[----:B0-----:R-:W-:-:S02]  /*0300*/  PRMT R34, R8, 0x7770, RZ ;  /* 0x0000777008227816 */ /* 0x001fc400000000ff */
[----:B------:R-:W-:Y:S02]  /*0310*/  ISETP.NE.AND P4, PT, R30, RZ, PT ;  /* 0x000000ff1e00720c */ /* 0x000fe40003f85270 */
[----:B-1----:R-:W-:Y:S02]  /*0320*/  @P0 LEA R28, P6, R22, R28, 0x2 ;  /* 0x0000001c161c0211 */ /* 0x002fe400078c10ff */
[----:B------:R-:W0:Y:S01]  /*0330*/  @P2 LDC.64 R30, c[0x0][0x218] ;  /* 0x00008600ff1e2b82 */ /* 0x000e220000000a00 */
[----:B------:R-:W-:Y:S02]  /*0340*/  ISETP.NE.AND P5, PT, R34, RZ, PT ;  /* 0x000000ff2200720c */ /* 0x000fe40003fa5270 */
[----:B------:R-:W-:Y:S02]  /*0350*/  PRMT R8, R8, 0x7771, RZ ;  /* 0x0000777108087816 */ /* 0x000fe400000000ff */
[----:B------:R-:W-:-:S03]  /*0360*/  @P0 LEA.HI.X R29, R22, R29, R23, 0x2, P6 ;  /* 0x0000001d161d0211 */ /* 0x000fc600030f1417 */
[----:B------:R-:W1:Y:S01]  /*0370*/  @P3 LDC.64 R34, c[0x0][0x218] ;  /* 0x00008600ff223b82 */ /* 0x000e620000000a00 */
[----:B------:R-:W-:Y:S01]  /*0380*/  ISETP.NE.AND P6, PT, R8, RZ, PT ;  /* 0x000000ff0800720c */ /* 0x000fe20003fc5270 */
[----:B------:R-:W3:Y:S06]  /*0390*/  @P0 LDG.E R3, desc[UR4][R28.64] ;  /* 0x000000041c030981 */ /* 0x000eec000c1e1900 */
[----:B------:R-:W5:Y:S01]  /*03a0*/  @P4 LDC.64 R22, c[0x0][0x218] ;  /* 0x00008600ff164b82 */ /* 0x000f620000000a00 */
[----:B----4-:R-:W-:-:S07]  /*03b0*/  @P1 LEA R20, P0, R4, R20, 0x2 ;  /* 0x0000001404141211 */ /* 0x010fce00078010ff */
[----:B--2---:R-:W2:Y:S01]  /*03c0*/  @P5 LDC.64 R32, c[0x0][0x218] ;  /* 0x00008600ff205b82 */ /* 0x004ea20000000a00 */
[----:B------:R-:W-:Y:S02]  /*03d0*/  @P1 LEA.HI.X R21, R4, R21, R5, 0x2, P0 ;  /* 0x0000001504151211 */ /* 0x000fe400000f1405 */
[----:B0-----:R-:W-:-:S03]  /*03e0*/  @P2 LEA R30, P0, R6, R30, 0x2 ;  /* 0x0000001e061e2211 */ /* 0x001fc600078010ff */
[----:B------:R-:W4:Y:S02]  /*03f0*/  @P1 LDG.E R10, desc[UR4][R20.64] ;  /* 0x00000004140a1981 */ /* 0x000f24000c1e1900 */
[----:B------:R-:W0:Y:S01]  /*0400*/  @P6 LDC.64 R4, c[0x0][0x218] ;  /* 0x00008600ff046b82 */ /* 0x000e220000000a00 */
[----:B------:R-:W-:Y:S02]  /*0410*/  @P2 LEA.HI.X R31, R6, R31, R7, 0x2, P0 ;  /* 0x0000001f061f2211 */ /* 0x000fe400000f1407 */
[----:B-1----:R-:W-:-:S03]  /*0420*/  @P3 LEA R34, P0, R16, R34, 0x2 ;  /* 0x0000002210223211 */ /* 0x002fc600078010ff */
[----:B------:R-:W4:Y:S01]  /*0430*/  @P2 LDG.E R11, desc[UR4][R30.64] ;  /* 0x000000041e0b2981 */ /* 0x000f22000c1e1900 */
[----:B------:R-:W-:Y:S02]  /*0440*/  @P3 LEA.HI.X R35, R16, R35, R17, 0x2, P0 ;  /* 0x0000002310233211 */ /* 0x000fe400000f1411 */
[----:B-----5:R-:W-:-:S03]  /*0450*/  @P4 LEA R22, P0, R18, R22, 0x2 ;  /* 0x0000001612164211 */ /* 0x020fc600078010ff */
[----:B------:R-:W5:Y:S01]  /*0460*/  @P3 LDG.E R24, desc[UR4][R34.64] ;  /* 0x0000000422183981 */ /* 0x000f62000c1e1900 */
[----:B------:R-:W-:Y:S02]  /*0470*/  @P4 LEA.HI.X R23, R18, R23, R19, 0x2, P0 ;  /* 0x0000001712174211 */ /* 0x000fe400000f1413 */
[----:B--2---:R-:W-:-:S03]  /*0480*/  @P5 LEA R32, P0, R12, R32, 0x2 ;  /* 0x000000200c205211 */ /* 0x004fc600078010ff */
[----:B------:R-:W5:Y:S01]  /*0490*/  @P4 LDG.E R25, desc[UR4][R22.64] ;  /* 0x0000000416194981 */ /* 0x000f62000c1e1900 */
[----:B------:R-:W-:Y:S02]  /*04a0*/  @P5 LEA.HI.X R33, R12, R33, R13, 0x2, P0 ;  /* 0x000000210c215211 */ /* 0x000fe400000f140d */
[----:B0-----:R-:W-:-:S03]  /*04b0*/  @P6 LEA R6, P0, R14, R4, 0x2 ;  /* 0x000000040e066211 */ /* 0x001fc600078010ff */
[----:B------:R-:W2:Y:S01]  /*04c0*/  @P5 LDG.E R26, desc[UR4][R32.64] ;  /* 0x00000004201a5981 */ /* 0x000ea2000c1e1900 */
[----:B------:R-:W-:Y:S02]  /*04d0*/  @P6 LEA.HI.X R7, R14, R5, R15, 0x2, P0 ;  /* 0x000000050e076211 */ /* 0x000fe400000f140f */
[----:B------:R-:W0:Y:S03]  /*04e0*/  LDC.64 R4, c[0x0][0x228] ;  /* 0x00008a00ff047b82 */ /* 0x000e260000000a00 */
[----:B------:R-:W2:Y:S01]  /*04f0*/  @P6 LDG.E R27, desc[UR4][R6.64] ;  /* 0x00000004061b6981 */ /* 0x000ea2000c1e1900 */
[----:B0-----:R-:W-:-:S04]  /*0500*/  IMAD.WIDE.U32 R4, R9, 0x4, R4 ;  /* 0x0000000409047825 */ /* 0x001fc800078e0004 */
[----:B------:R-:W-:-:S05]  /*0510*/  IMAD.WIDE R4, R0, 0x8, R4 ;  /* 0x0000000800047825 */ /* 0x000fca00078e0204 */
[----:B---3--:R-:W-:Y:S04]  /*0520*/  STG.E.64 desc[UR4][R4.64], R2 ;  /* 0x0000000204007986 */ /* 0x008fe8000c101b04 */
[----:B----4-:R-:W-:Y:S04]  /*0530*/  STG.E.64 desc[UR4][R4.64+0x400], R10 ;  /* 0x0004000a04007986 */ /* 0x010fe8000c101b04 */
[----:B-----5:R-:W-:Y:S04]  /*0540*/  STG.E.64 desc[UR4][R4.64+0x800], R24 ;  /* 0x0008001804007986 */ /* 0x020fe8000c101b04 */
[----:B--2---:R-:W-:Y:S01]  /*0550*/  STG.E.64 desc[UR4][R4.64+0xc00], R26 ;  /* 0x000c001a04007986 */ /* 0x004fe2000c101b04 */
[----:B------:R-:W-:Y:S05]  /*0560*/  EXIT ;  /* 0x000000000000794d */ /* 0x000fea0003800000 */
.L_x_6996:
        /* <DEDUP_REMOVED lines=12> */
[----:B------:R-:W-:Y:S01]  /*0630*/  PRMT R0, RZ, 0x7610, R0 ;  /* 0x00007610ff007816 */ /* 0x000fe20000000000 */
[----:B------:R-:W-:-:S03]  /*0640*/  IMAD.MOV.U32 R10, RZ, RZ, RZ ;  /* 0x000000ffff0a7224 */ /* 0x000fc600078e00ff */
        /* <DEDUP_REMOVED lines=52> */
[----:B------:R0:W2:Y:S01]  /*0990*/  @!P0 LDG.E R10, desc[UR4][R6.64] ;  /* 0x00000004060a8981 */ /* 0x0000a2000c1e1900 */
[----:B------:R-:W-:-:S06]  /*09a0*/  CS2R R26, SRZ ;  /* 0x00000000001a7805 */ /* 0x000fcc000001ff00 */
[----:B------:R4:W3:Y:S01]  /*09b0*/  @!P5 LDG.E.64 R26, desc[UR4][R36.64] ;  /* 0x00000004241ad981 */ /* 0x0008e2000c1e1b00 */
[----:B------:R-:W-:Y:S01]  /*09c0*/  IMAD.MOV.U32 R0, RZ, RZ, RZ ;  /* 0x000000ffff007224 */ /* 0x000fe200078e00ff */
        /* <DEDUP_REMOVED lines=10> */
[----:B------:R0:W3:Y:S07]  /*0a70*/  @!P5 LDG.E R0, desc[UR4][R36.64] ;  /* 0x000000042400d981 */ /* 0x0000ee000c1e1900 */
[----:B0-----:R-:W0:Y:S01]  /*0a80*/  @!P1 LDC.64 R36, c[0x0][0x240] ;  /* 0x00009000ff249b82 */ /* 0x001e220000000a00 */
[----:B----4-:R-:W-:-:S04]  /*0a90*/  @!P3 IMAD.WIDE.U32 R16, R15, 0x4, R16 ;  /* 0x000000040f10b825 */ /* 0x010fc800078e0010 */
[----:B------:R-:W-:Y:S02]  /*0aa0*/  IMAD.MOV.U32 R8, RZ, RZ, RZ ;  /* 0x000000ffff087224 */ /* 0x000fe400078e00ff */
[----:B------:R-:W-:-:S04]  /*0ab0*/  @!P2 IMAD.WIDE.U32 R6, R21, 0x4, R6 ;  /* 0x000000041506a825 */ /* 0x000fc800078e0006 */
[C---:B-1----:R-:W-:Y:S01]  /*0ac0*/  @!P1 IMAD.WIDE.U32 R24, R5.reuse, 0x4, R24 ;  /* 0x0000000405189825 */ /* 0x042fe200078e0018 */
[----:B------:R1:W4:Y:S03]  /*0ad0*/  @!P2 LDG.E R8, desc[UR4][R6.64] ;  /* 0x000000040608a981 */ /* 0x000326000c1e1900 */
[----:B0-----:R-:W-:Y:S01]  /*0ae0*/  @!P1 IMAD.WIDE.U32 R36, R5, 0x8, R36 ;  /* 0x0000000805249825 */ /* 0x001fe200078e0024 */
[----:B-1----:R-:W-:-:S06]  /*0af0*/  CS2R R6, SRZ ;  /* 0x0000000000067805 */ /* 0x002fcc000001ff00 */
[----:B------:R0:W4:Y:S04]  /*0b00*/  @!P4 LDG.E R7, desc[UR4][R32.64] ;  /* 0x000000042007c981 */ /* 0x000128000c1e1900 */
[----:B------:R1:W4:Y:S01]  /*0b10*/  @!P3 LDG.E R6, desc[UR4][R16.64] ;  /* 0x000000041006b981 */ /* 0x000322000c1e1900 */
[----:B0-----:R-:W-:Y:S02]  /*0b20*/  PRMT R32, RZ, 0x7610, R32 ;  /* 0x00007610ff207816 */ /* 0x001fe40000000020 */
[----:B-1----:R-:W-:-:S06]  /*0b30*/  CS2R R16, SRZ ;  /* 0x0000000000107805 */ /* 0x002fcc000001ff00 */
[----:B------:R-:W4:Y:S04]  /*0b40*/  @!P1 LDG.E.64 R16, desc[UR4][R36.64] ;  /* 0x0000000424109981 */ /* 0x000f28000c1e1b00 */
[----:B--2---:R0:W2:Y:S01]  /*0b50*/  @!P6 LDG.E R10, desc[UR4][R2.64] ;  /* 0x00000004020ae981 */ /* 0x0040a2000c1e1900 */
[----:B------:R-:W-:Y:S01]  /*0b60*/  @!P5 ISETP.NE.AND P6, PT, R12, RZ, PT ;  /* 0x000000ff0c00d20c */ /* 0x000fe20003fc5270 */
[----:B0-----:R-:W0:Y:S03]  /*0b70*/  @!P3 LDC.64 R2, c[0x0][0x240] ;  /* 0x00009000ff02bb82 */ /* 0x001e260000000a00 */
[----:B------:R-:W-:Y:S02]  /*0b80*/  @!P5 SEL R20, RZ, 0x1, !P6 ;  /* 0x00000001ff14d807 */ /* 0x000fe40007000000 */
[----:B------:R-:W-:-:S02]  /*0b90*/  ISETP.GE.AND P5, PT, R34, R11, PT ;  /* 0x0000000b2200720c */ /* 0x000fc40003fa6270 */
[----:B------:R-:W-:-:S06]  /*0ba0*/  CS2R R12, SRZ ;  /* 0x00000000000c7805 */ /* 0x000fcc000001ff00 */
[----:B------:R1:W2:Y:S05]  /*0bb0*/  @!P4 LDG.E.64 R12, desc[UR4][R18.64] ;  /* 0x00000004120cc981 */ /* 0x0002aa000c1e1b00 */
[----:B-1----:R-:W1:Y:S01]  /*0bc0*/  @!P5 LDC.64 R18, c[0x0][0x230] ;  /* 0x00008c00ff12db82 */ /* 0x002e620000000a00 */
[----:B0-----:R-:W-:Y:S01]  /*0bd0*/  @!P3 IMAD.WIDE.U32 R2, R15, 0x8, R2 ;  /* 0x000000080f02b825 */ /* 0x001fe200078e0002 */
[----:B------:R-:W-:-:S06]  /*0be0*/  CS2R R14, SRZ ;  /* 0x00000000000e7805 */ /* 0x000fcc000001ff00 */
[----:B------:R0:W2:Y:S01]  /*0bf0*/  @!P3 LDG.E.64 R14, desc[UR4][R2.64] ;  /* 0x00000004020eb981 */ /* 0x0000a2000c1e1b00 */
[----:B---3--:R-:W-:Y:S01]  /*0c00*/  @!P2 ISETP.NE.AND P6, PT, R4, RZ, PT ;  /* 0x000000ff0400a20c */ /* 0x008fe20003fc5270 */
[----:B0-----:R-:W0:Y:S01]  /*0c10*/  @!P5 LDC.64 R2, c[0x0][0x240] ;  /* 0x00009000ff02db82 */ /* 0x001e220000000a00 */
[----:B------:R-:W-:Y:S01]  /*0c20*/  CS2R R4, SRZ ;  /* 0x0000000000047805 */ /* 0x000fe2000001ff00 */
[----:B------:R-:W-:Y:S02]  /*0c30*/  @!P5 IMAD.IADD R35, R9, 0x1, R34 ;  /* 0x000000010923d824 */ /* 0x000fe400078e0222 */
[----:B------:R-:W-:Y:S02]  /*0c40*/  @!P5 VIADD R34, R34, 0x80 ;  /* 0x000000802222d836 */ /* 0x000fe40000000000 */
[----:B-1----:R-:W-:Y:S01]  /*0c50*/  @!P5 IMAD.WIDE.U32 R18, R35, 0x4, R18 ;  /* 0x000000042312d825 */ /* 0x002fe200078e0012 */
[----:B------:R1:W3:Y:S01]  /*0c60*/  @!P1 LDG.E R5, desc[UR4][R24.64] ;  /* 0x0000000418059981 */ /* 0x0002e2000c1e1900 */
[----:B------:R-:W-:-:S03]  /*0c70*/  @!P2 SEL R32, RZ, 0x1, !P6 ;  /* 0x00000001ff20a807 */ /* 0x000fc60007000000 */
[----:B------:R1:W3:Y:S02]  /*0c80*/  @!P5 LDG.E R4, desc[UR4][R18.64] ;  /* 0x000000041204d981 */ /* 0x0002e4000c1e1900 */
[----:B-1----:R-:W1:Y:S01]  /*0c90*/  @!P5 LDC.64 R24, c[0x0][0x238] ;  /* 0x00008e00ff18db82 */ /* 0x002e620000000a00 */
[----:B------:R-:W-:Y:S02]  /*0ca0*/  ISETP.GE.AND P6, PT, R34, R11, PT ;  /* 0x0000000b2200720c */ /* 0x000fe40003fc6270 */
[----:B------:R-:W-:Y:S01]  /*0cb0*/  CS2R R18, SRZ ;  /* 0x0000000000127805 */ /* 0x000fe2000001ff00 */
[----:B0-----:R-:W-:-:S05]  /*0cc0*/  @!P5 IMAD.WIDE.U32 R2, R35, 0x8, R2 ;  /* 0x000000082302d825 */ /* 0x001fca00078e0002 */
[----:B------:R0:W3:Y:S05]  /*0cd0*/  @!P5 LDG.E.64 R18, desc[UR4][R2.64] ;  /* 0x000000040212d981 */ /* 0x0000ea000c1e1b00 */
[----:B------:R-:W4:Y:S01]  /*0ce0*/  @!P6 LDC.64 R36, c[0x0][0x230] ;  /* 0x00008c00ff24eb82 */ /* 0x000f220000000a00 */
[----:B0-----:R-:W0:Y:S01]  /*0cf0*/  S2R R2, SR_TID.X ;  /* 0x0000000000027919 */ /* 0x001e220000002100 */
[----:B------:R-:W-:Y:S01]  /*0d00*/  @!P6 IMAD.IADD R29, R9, 0x1, R34 ;  /* 0x00000001091de824 */ /* 0x000fe200078e0222 */
[----:B-1----:R-:W-:Y:S02]  /*0d10*/  @!P5 IADD3 R34, P2, R35, R24, RZ ;  /* 0x000000182322d210 */ /* 0x002fe40007f5e0ff */
[----:B------:R-:W-:-:S03]  /*0d20*/  PRMT R24, R20, 0x9910, RZ ;  /* 0x0000991014187816 */ /* 0x000fc600000000ff */
[----:B------:R-:W1:Y:S01]  /*0d30*/  @!P6 LDC.64 R20, c[0x0][0x238] ;  /* 0x00008e00ff14eb82 */ /* 0x000e620000000a00 */
[----:B------:R-:W-:Y:S01]  /*0d40*/  @!P5 IMAD.X R35, RZ, RZ, R25, P2 ;  /* 0x000000ffff23d224 */ /* 0x000fe200010e0619 */
[----:B------:R-:W-:Y:S01]  /*0d50*/  @!P4 ISETP.NE.AND P2, PT, R30, RZ, PT ;  /* 0x000000ff1e00c20c */ /* 0x000fe20003f45270 */
[--C-:B------:R-:W-:Y:S01]  /*0d60*/  IMAD.MOV.U32 R25, RZ, RZ, R24.reuse ;  /* 0x000000ffff197224 */ /* 0x100fe200078e0018 */
[----:B------:R-:W-:Y:S01]  /*0d70*/  PRMT R24, RZ, 0x7610, R24 ;  /* 0x00007610ff187816 */ /* 0x000fe20000000018 */
[----:B------:R-:W-:Y:S01]  /*0d80*/  IMAD.MOV.U32 R3, RZ, RZ, RZ ;  /* 0x000000ffff037224 */ /* 0x000fe200078e00ff */
[----:B------:R-:W-:Y:S02]  /*0d90*/  @!P4 SEL R24, RZ, 0x1, !P2 ;  /* 0x00000001ff18c807 */ /* 0x000fe40005000000 */
[----:B------:R-:W-:Y:S01]  /*0da0*/  ISETP.NE.AND P2, PT, R25, RZ, PT ;  /* 0x000000ff1900720c */ /* 0x000fe20003f45270 */
[C---:B----4-:R-:W-:Y:S01]  /*0db0*/  @!P6 IMAD.WIDE.U32 R36, R29.reuse, 0x4, R36 ;  /* 0x000000041d24e825 */ /* 0x050fe200078e0024 */
[----:B------:R-:W4:Y:S04]  /*0dc0*/  @!P5 LDG.E.U8 R25, desc[UR4][R34.64] ;  /* 0x000000042219d981 */ /* 0x000f28000c1e1100 */
[----:B------:R1:W3:Y:S01]  /*0dd0*/  @!P6 LDG.E R3, desc[UR4][R36.64] ;  /* 0x000000042403e981 */ /* 0x0002e2000c1e1900 */
[----:B0-----:R-:W-:Y:S01]  /*0de0*/  VIADD R30, R2, 0x80 ;  /* 0x00000080021e7836 */ /* 0x001fe20000000000 */
[----:B-1----:R-:W-:-:S04]  /*0df0*/  @!P6 IADD3 R36, P4, R29, R20, RZ ;  /* 0x000000141d24e210 */ /* 0x002fc80007f9e0ff */
[----:B------:R-:W-:Y:S01]  /*0e00*/  ISETP.GE.OR P2, PT, R30, R11, !P2 ;  /* 0x0000000b1e00720c */ /* 0x000fe20005746670 */
[----:B------:R-:W-:-:S05]  /*0e10*/  @!P6 IMAD.X R37, RZ, RZ, R21, P4 ;  /* 0x000000ffff25e224 */ /* 0x000fca00020e0615 */
[----:B------:R0:W2:Y:S07]  /*0e20*/  @!P6 LDG.E.U8 R33, desc[UR4][R36.64] ;  /* 0x000000042421e981 */ /* 0x0000ae000c1e1100 */
[----:B------:R-:W1:Y:S02]  /*0e30*/  @!P2 LDC.64 R20, c[0x0][0x218] ;  /* 0x00008600ff14ab82 */ /* 0x000e640000000a00 */
[----:B-1----:R-:W-:Y:S02]  /*0e40*/  @!P2 LEA R34, P4, R26, R20, 0x2 ;  /* 0x000000141a22a211 */ /* 0x002fe400078810ff */
[----:B------:R-:W-:-:S02]  /*0e50*/  PRMT R20, R32, 0x9910, RZ ;  /* 0x0000991020147816 */ /* 0x000fc400000000ff */
[----:B------:R-:W-:Y:S02]  /*0e60*/  @!P2 LEA.HI.X R35, R26, R21, R27, 0x2, P4 ;  /* 0x000000151a23a211 */ /* 0x000fe400020f141b */
[----:B------:R-:W-:Y:S02]  /*0e70*/  @!P3 ISETP.NE.AND P4, PT, R28, RZ, PT ;  /* 0x000000ff1c00b20c */ /* 0x000fe40003f85270 */
[----:B------:R-:W-:Y:S02]  /*0e80*/  PRMT R26, RZ, 0x7610, R26 ;  /* 0x00007610ff1a7816 */ /* 0x000fe4000000001a */
[----:B0-----:R-:W-:Y:S02]  /*0e90*/  CS2R R36, SRZ ;  /* 0x0000000000247805 */ /* 0x001fe4000001ff00 */
[----:B------:R-:W-:Y:S01]  /*0ea0*/  @!P3 SEL R26, RZ, 0x1, !P4 ;  /* 0x00000001ff1ab807 */ /* 0x000fe20006000000 */
[----:B------:R-:W5:Y:S01]  /*0eb0*/  @!P2 LDG.E R0, desc[UR4][R34.64] ;  /* 0x000000042200a981 */ /* 0x000f62000c1e1900 */
[----:B------:R-:W-:-:S02]  /*0ec0*/  ISETP.NE.AND P3, PT, R20, RZ, PT ;  /* 0x000000ff1400720c */ /* 0x000fc40003f65270 */
[----:B------:R-:W0:Y:S02]  /*0ed0*/  @!P6 LDC.64 R20, c[0x0][0x240] ;  /* 0x00009000ff14eb82 */ /* 0x000e240000000a00 */
[----:B0-----:R-:W-:-:S05]  /*0ee0*/  @!P6 IMAD.WIDE.U32 R20, R29, 0x8, R20 ;  /* 0x000000081d14e825 */ /* 0x001fca00078e0014 */
[----:B------:R0:W3:Y:S01]  /*0ef0*/  @!P6 LDG.E.64 R36, desc[UR4][R20.64] ;  /* 0x000000041424e981 */ /* 0x0000e2000c1e1b00 */
        /* <DEDUP_REMOVED lines=20> */
[----:B------:R-:W-:Y:S02]  /*1040*/  ISETP.GE.OR P1, PT, R24, R11, !P1 ;  /* 0x0000000b1800720c */ /* 0x000fe40004f26670 */
[----:B--2---:R-:W-:-:S04]  /*1050*/  @!P6 ISETP.NE.AND P5, PT, R33, RZ, PT ;  /* 0x000000ff2100e20c */ /* 0x004fc80003fa5270 */
        /* <DEDUP_REMOVED lines=8> */
[----:B------:R-:W0:Y:S01]  /*10e0*/  @!P1 LDC.64 R20, c[0x0][0x218] ;  /* 0x00008600ff149b82 */ /* 0x000e220000000a00 */
[----:B------:R-:W-:Y:S01]  /*10f0*/  VIADD R22, R2, 0x380 ;  /* 0x0000038002167836 */ /* 0x000fe20000000000 */
[-C--:B------:R-:W-:Y:S01]  /*1100*/  ISETP.GE.OR P6, PT, R26, R11.reuse, !P4 ;  /* 0x0000000b1a00720c */ /* 0x080fe200067c6670 */
[----:B------:R-:W-:Y:S01]  /*1110*/  VIADD R26, R2, 0x300 ;  /* 0x00000300021a7836 */ /* 0x000fe20000000000 */
[----:B------:R-:W-:Y:S01]  /*1120*/  ISETP.GE.OR P5, PT, R24, R11, !P5 ;  /* 0x0000000b1800720c */ /* 0x000fe20006fa6670 */
[----:B------:R1:W5:Y:S01]  /*1130*/  @!P3 LDG.E R8, desc[UR4][R32.64] ;  /* 0x000000042008b981 */ /* 0x000362000c1e1900 */
[----:B------:R-:W-:-:S02]  /*1140*/  ISETP.NE.AND P4, PT, R27, RZ, PT ;  /* 0x000000ff1b00720c */ /* 0x000fc40003f85270 */
[-C--:B------:R-:W-:Y:S02]  /*1150*/  ISETP.GE.OR P2, PT, R22, R11.reuse, !P2 ;  /* 0x0000000b1600720c */ /* 0x080fe40005746670 */
[----:B------:R-:W-:-:S05]  /*1160*/  ISETP.GE.OR P4, PT, R26, R11, !P4 ;  /* 0x0000000b1a00720c */ /* 0x000fca0006786670 */
[----:B------:R-:W2:Y:S08]  /*1170*/  @!P6 LDC.64 R22, c[0x0][0x218] ;  /* 0x00008600ff16eb82 */ /* 0x000eb00000000a00 */
[----:B------:R-:W4:Y:S01]  /*1180*/  @!P5 LDC.64 R24, c[0x0][0x218] ;  /* 0x00008600ff18db82 */ /* 0x000f220000000a00 */
[----:B0-----:R-:W-:-:S07]  /*1190*/  @!P1 LEA R20, P3, R12, R20, 0x2 ;  /* 0x000000140c149211 */ /* 0x001fce00078610ff */
[----:B------:R-:W3:Y:S01]  /*11a0*/  @!P4 LDC.64 R26, c[0x0][0x218] ;  /* 0x00008600ff1acb82 */ /* 0x000ee20000000a00 */
[----:B------:R-:W-:-:S05]  /*11b0*/  @!P1 LEA.HI.X R21, R12, R21, R13, 0x2, P3 ;  /* 0x000000150c159211 */ /* 0x000fca00018f140d */
[----:B------:R1:W5:Y:S02]  /*11c0*/  @!P1 LDG.E R7, desc[UR4][R20.64] ;  /* 0x0000000414079981 */ /* 0x000364000c1e1900 */
[----:B------:R-:W0:Y:S08]  /*11d0*/  @!P2 LDC.64 R28, c[0x0][0x218] ;  /* 0x00008600ff1cab82 */ /* 0x000e300000000a00 */
[----:B------:R-:W1:Y:S01]  /*11e0*/  @!P0 LDC.64 R12, c[0x0][0x228] ;  /* 0x00008a00ff0c8b82 */ /* 0x000e620000000a00 */
[----:B--2---:R-:W-:-:S02]  /*11f0*/  @!P6 LEA R22, P3, R14, R22, 0x2 ;  /* 0x000000160e16e211 */ /* 0x004fc400078610ff */
[----:B----4-:R-:W-:Y:S02]  /*1200*/  @!P5 LEA R24, P1, R16, R24, 0x2 ;  /* 0x000000181018d211 */ /* 0x010fe400078210ff */
[----:B------:R-:W-:Y:S02]  /*1210*/  @!P6 LEA.HI.X R23, R14, R23, R15, 0x2, P3 ;  /* 0x000000170e17e211 */ /* 0x000fe400018f140f */
[----:B------:R-:W-:Y:S01]  /*1220*/  @!P5 LEA.HI.X R25, R16, R25, R17, 0x2, P1 ;  /* 0x000000191019d211 */ /* 0x000fe200008f1411 */
[----:B------:R-:W-:Y:S01]  /*1230*/  @!P0 IMAD.IADD R15, R9, 0x1, R2 ;  /* 0x00000001090f8824 */ /* 0x000fe200078e0202 */
[----:B---3--:R-:W-:Y:S01]  /*1240*/  @!P4 LEA R26, P3, R18, R26, 0x2 ;  /* 0x0000001a121ac211 */ /* 0x008fe200078610ff */
[----:B------:R-:W-:Y:S01]  /*1250*/  @!P0 IMAD.MOV.U32 R2, RZ, RZ, R30 ;  /* 0x000000ffff028224 */ /* 0x000fe200078e001e */
[----:B------:R2:W5:Y:S01]  /*1260*/  @!P6 LDG.E R6, desc[UR4][R22.64] ;  /* 0x000000041606e981 */ /* 0x000562000c1e1900 */
[----:B0-----:R-:W-:-:S03]  /*1270*/  @!P2 LEA R28, P1, R36, R28, 0x2 ;  /* 0x0000001c241ca211 */ /* 0x001fc600078210ff */
[----:B------:R2:W5:Y:S01]  /*1280*/  @!P5 LDG.E R5, desc[UR4][R24.64] ;  /* 0x000000041805d981 */ /* 0x000562000c1e1900 */
[----:B------:R-:W-:Y:S02]  /*1290*/  @!P4 LEA.HI.X R27, R18, R27, R19, 0x2, P3 ;  /* 0x0000001b121bc211 */ /* 0x000fe400018f1413 */
[----:B------:R-:W-:-:S03]  /*12a0*/  @!P2 LEA.HI.X R29, R36, R29, R37, 0x2, P1 ;  /* 0x0000001d241da211 */ /* 0x000fc600008f1425 */
[----:B------:R2:W5:Y:S01]  /*12b0*/  @!P4 LDG.E R4, desc[UR4][R26.64] ;  /* 0x000000041a04c981 */ /* 0x000562000c1e1900 */
[----:B-1----:R-:W-:-:S03]  /*12c0*/  @!P0 IMAD.WIDE.U32 R12, R15, 0x4, R12 ;  /* 0x000000040f0c8825 */ /* 0x002fc600078e000c */
[----:B------:R2:W5:Y:S04]  /*12d0*/  @!P2 LDG.E R3, desc[UR4][R28.64] ;  /* 0x000000041c03a981 */ /* 0x000568000c1e1900 */
[----:B------:R2:W-:Y:S01]  /*12e0*/  @!P0 STG.E desc[UR4][R12.64], R10 ;  /* 0x0000000a0c008986 */ /* 0x0005e2000c101904 */
[----:B------:R-:W-:-:S13]  /*12f0*/  ISETP.GE.AND P0, PT, R2, R11, PT ;  /* 0x0000000b0200720c */ /* 0x000fda0003f06270 */
[----:B--2---:R-:W-:Y:S05]  /*1300*/  @P0 BRA `(.L_x_6999) ;  /* 0x0000000000300947 */ /* 0x004fea0003800000 */
[----:B------:R-:W0:Y:S01]  /*1310*/  LDC.64 R12, c[0x0][0x228] ;  /* 0x00008a00ff0c7b82 */ /* 0x000e220000000a00 */
[----:B------:R-:W-:Y:S02]  /*1320*/  IMAD.IADD R15, R9, 0x1, R2 ;  /* 0x00000001090f7824 */ /* 0x000fe400078e0202 */
[----:B------:R-:W-:-:S05]  /*1330*/  VIADD R2, R2, 0x80 ;  /* 0x0000008002027836 */ /* 0x000fca0000000000 */
[----:B------:R-:W-:Y:S01]  /*1340*/  ISETP.GE.AND P0, PT, R2, R11, PT ;  /* 0x0000000b0200720c */ /* 0x000fe20003f06270 */
[----:B0-----:R-:W-:-:S05]  /*1350*/  IMAD.WIDE.U32 R12, R15, 0x4, R12 ;  /* 0x000000040f0c7825 */ /* 0x001fca00078e000c */
[----:B-----5:R0:W-:Y:S07]  /*1360*/  STG.E desc[UR4][R12.64], R0 ;  /* 0x000000000c007986 */ /* 0x0201ee000c101904 */
[----:B------:R-:W-:Y:S05]  /*1370*/  @P0 BRA `(.L_x_7000) ;  /* 0x0000000000300947 */ /* 0x000fea0003800000 */
[----:B0-----:R-:W0:Y:S01]  /*1380*/  LDC.64 R12, c[0x0][0x228] ;  /* 0x00008a00ff0c7b82 */ /* 0x001e220000000a00 */
[----:B------:R-:W-:Y:S02]  /*1390*/  IMAD.IADD R15, R9, 0x1, R2 ;  /* 0x00000001090f7824 */ /* 0x000fe400078e0202 */
[----:B------:R-:W-:Y:S02]  /*13a0*/  VIADD R2, R2, 0x80 ;  /* 0x0000008002027836 */ /* 0x000fe40000000000 */
[----:B0-----:R-:W-:-:S05]  /*13b0*/  IMAD.WIDE.U32 R12, R15, 0x4, R12 ;  /* 0x000000040f0c7825 */ /* 0x001fca00078e000c */
[----:B------:R0:W-:Y:S02]  /*13c0*/  STG.E desc[UR4][R12.64], R8 ;  /* 0x000000080c007986 */ /* 0x0001e4000c101904 */
.L_x_6999:
[----:B------:R-:W-:-:S13]  /*13d0*/  ISETP.GE.AND P0, PT, R2, R11, PT ;  /* 0x0000000b0200720c */ /* 0x000fda0003f06270 */
[----:B------:R-:W-:Y:S05]  /*13e0*/  @P0 BRA `(.L_x_7001) ;  /* 0x0000000000300947 */ /* 0x000fea0003800000 */
[----:B0-----:R-:W0:Y:S01]  /*13f0*/  LDC.64 R12, c[0x0][0x228] ;  /* 0x00008a00ff0c7b82 */ /* 0x001e220000000a00 */
[----:B------:R-:W-:Y:S02]  /*1400*/  IMAD.IADD R15, R9, 0x1, R2 ;  /* 0x00000001090f7824 */ /* 0x000fe400078e0202 */
[----:B------:R-:W-:Y:S02]  /*1410*/  VIADD R2, R2, 0x80 ;  /* 0x0000008002027836 */ /* 0x000fe40000000000 */
[----:B0-----:R-:W-:-:S05]  /*1420*/  IMAD.WIDE.U32 R12, R15, 0x4, R12 ;  /* 0x000000040f0c7825 */ /* 0x001fca00078e000c */
[----:B-----5:R1:W-:Y:S02]  /*1430*/  STG.E desc[UR4][R12.64], R7 ;  /* 0x000000070c007986 */ /* 0x0203e4000c101904 */
.L_x_7000:
[----:B------:R-:W-:-:S13]  /*1440*/  ISETP.GE.AND P0, PT, R2, R11, PT ;  /* 0x0000000b0200720c */ /* 0x000fda0003f06270 */
[----:B------:R-:W-:Y:S05]  /*1450*/  @P0 BRA `(.L_x_7002) ;  /* 0x0000000000340947 */ /* 0x000fea0003800000 */
[----:B01----:R-:W0:Y:S01]  /*1460*/  LDC.64 R12, c[0x0][0x228] ;  /* 0x00008a00ff0c7b82 */ /* 0x003e220000000a00 */
[----:B------:R-:W-:Y:S02]  /*1470*/  IMAD.IADD R7, R9, 0x1, R2 ;  /* 0x0000000109077824 */ /* 0x000fe400078e0202 */
[----:B------:R-:W-:Y:S02]  /*1480*/  VIADD R2, R2, 0x80 ;  /* 0x0000008002027836 */ /* 0x000fe40000000000 */
[----:B0-----:R-:W-:-:S05]  /*1490*/  IMAD.WIDE.U32 R12, R7, 0x4, R12 ;  /* 0x00000004070c7825 */ /* 0x001fca00078e000c */
[----:B------:R1:W-:Y:S02]  /*14a0*/  STG.E desc[UR4][R12.64], R6 ;  /* 0x000000060c007986 */ /* 0x0003e4000c101904 */
.L_x_7001:
[----:B------:R-:W-:-:S13]  /*14b0*/  ISETP.GE.AND P0, PT, R2, R11, PT ;  /* 0x0000000b0200720c */ /* 0x000fda0003f06270 */
[----:B------:R-:W-:Y:S05]  /*14c0*/  @P0 BREAK B1 ;  /* 0x0000000000010942 */ /* 0x000fea0003800000 */
[----:B------:R-:W-:Y:S05]  /*14d0*/  @P0 BRA `(.L_x_7003) ;  /* 0x0000000000300947 */ /* 0x000fea0003800000 */
[----:B-1---5:R-:W1:Y:S01]  /*14e0*/  LDC.64 R6, c[0x0][0x228] ;  /* 0x00008a00ff067b82 */ /* 0x022e620000000a00 */
[----:B0-----:R-:W-:Y:S02]  /*14f0*/  IMAD.IADD R13, R9, 0x1, R2 ;  /* 0x00000001090d7824 */ /* 0x001fe400078e0202 */
[----:B------:R-:W-:Y:S02]  /*1500*/  VIADD R2, R2, 0x80 ;  /* 0x0000008002027836 */ /* 0x000fe40000000000 */
[----:B-1----:R-:W-:-:S05]  /*1510*/  IMAD.WIDE.U32 R6, R13, 0x4, R6 ;  /* 0x000000040d067825 */ /* 0x002fca00078e0006 */
[----:B------:R2:W-:Y:S02]  /*1520*/  STG.E desc[UR4][R6.64], R5 ;  /* 0x0000000506007986 */ /* 0x0005e4000c101904 */
.L_x_7002:
[----:B------:R-:W-:Y:S05]  /*1530*/  BSYNC B1 ;  /* 0x0000000000017941 */ /* 0x000fea0003800000 */
.L_x_6998:
[----:B------:R-:W-:-:S13]  /*1540*/  ISETP.GE.AND P0, PT, R2, R11, PT ;  /* 0x0000000b0200720c */ /* 0x000fda0003f06270 */
[----:B-12---:R-:W1:Y:S01]  /*1550*/  @!P0 LDC.64 R6, c[0x0][0x228] ;  /* 0x00008a00ff068b82 */ /* 0x006e620000000a00 */
[----:B------:R-:W-:Y:S02]  /*1560*/  @!P0 IMAD.IADD R5, R9, 0x1, R2 ;  /* 0x0000000109058824 */ /* 0x000fe400078e0202 */
[----:B------:R-:W-:Y:S02]  /*1570*/  @!P0 VIADD R2, R2, 0x80 ;  /* 0x0000008002028836 */ /* 0x000fe40000000000 */
[----:B-1----:R-:W-:-:S05]  /*1580*/  @!P0 IMAD.WIDE.U32 R6, R5, 0x4, R6 ;  /* 0x0000000405068825 */ /* 0x002fca00078e0006 */
[----:B------:R2:W-:Y:S02]  /*1590*/  @!P0 STG.E desc[UR4][R6.64], R4 ;  /* 0x0000000406008986 */ /* 0x0005e4000c101904 */
.L_x_7003:
[----:B------:R-:W-:Y:S05]  /*15a0*/  BSYNC B0 ;  /* 0x0000000000007941 */ /* 0x000fea0003800000 */
.L_x_6997:
[----:B------:R-:W-:Y:S05]  /*15b0*/  WARPSYNC.ALL ;  /* 0x0000000000007948 */ /* 0x000fea0003800000 */
[----:B------:R-:W-:-:S13]  /*15c0*/  ISETP.GE.AND P0, PT, R2, R11, PT ;  /* 0x0000000b0200720c */ /* 0x000fda0003f06270 */
[----:B------:R-:W-:Y:S05]  /*15d0*/  @P0 EXIT ;  /* 0x000000000000094d */ /* 0x000fea0003800000 */
[----:B--2--5:R-:W2:Y:S01]  /*15e0*/  LDC.64 R4, c[0x0][0x228] ;  /* 0x00008a00ff047b82 */ /* 0x024ea20000000a00 */
[----:B------:R-:W-:-:S04]  /*15f0*/  IMAD.IADD R9, R9, 0x1, R2 ;  /* 0x0000000109097824 */ /* 0x000fc800078e0202 */
[----:B--2---:R-:W-:-:S05]  /*1600*/  IMAD.WIDE.U32 R4, R9, 0x4, R4 ;  /* 0x0000000409047825 */ /* 0x004fca00078e0004 */
[----:B------:R-:W-:Y:S01]  /*1610*/  STG.E desc[UR4][R4.64], R3 ;  /* 0x0000000304007986 */ /* 0x000fe2000c101904 */
[----:B------:R-:W-:Y:S05]  /*1620*/  EXIT ;  /* 0x000000000000794d */ /* 0x000fea0003800000 */
.L_x_7004:
        /* <DEDUP_REMOVED lines=13> */
.L_x_28033:


//--------------------- .text._ZN2at6native29vectorized_elementwise_kernelILi4EZZZNS0_28launch_masked_scatter_kernelERKNS_10TensorBaseES4_S4_S4_ENKUlvE_clEvENKUlvE5_clEvEUlfblE_St5arrayIPcLm4EEEEviT0_T1_ --------------------------
	.section	.text._ZN2at6native29vectorized_elementwise_kernelILi4EZZZNS0_28launch_masked_scatter_kernelERKNS_10TensorBaseES4_S4_S4_ENKUlvE_clEvENKUlvE5_clEvEUlfblE_St5arrayIPcLm4EEEEviT0_T1_,"ax",@progbits
	.align	128
        .global         _ZN2at6native29vectorized_elementwise_kernelILi4EZZZNS0_28launch_masked_scatter_kernelERKNS_10TensorBaseES4_S4_S4_ENKUlvE_clEvENKUlvE5_clEvEUlfblE_St5arrayIPcLm4EEEEviT0_T1_
        .type           _ZN2at6native29vectorized_elementwise_kernelILi4EZZZNS0_28launch_masked_scatter_kernelERKNS_10TensorBaseES4_S4_S4_ENKUlvE_clEvENKUlvE5_clEvEUlfblE_St5arrayIPcLm4EEEEviT0_T1_,@function
        .size           _ZN2at6native29vectorized_elementwise_kernelILi4EZZZNS0_28launch_masked_scatter_kernelERKNS_10TensorBaseES4_S4_S4_ENKUlvE_clEvENKUlvE5_clEvEUlfblE_St5arrayIPcLm4EEEEviT0_T1_,(.L_x_28034 - _ZN2at6native29vectorized_elementwise_kernelILi4EZZZNS0_28launch_masked_scatter_kernelERKNS_10TensorBaseES4_S4_S4_ENKUlvE_clEvENKUlvE5_clEvEUlfblE_St5arrayIPcLm4EEEEviT0_T1_)
        .other          _ZN2at6native29vectorized_elementwise_kernelILi4EZZZNS0_28launch_masked_scatter_kernelERKNS_10TensorBaseES4_S4_S4_ENKUlvE_clEvENKUlvE5_clEvEUlfblE_St5arrayIPcLm4EEEEviT0_T1_,@"STO_CUDA_ENTRY STV_DEFAULT"
_ZN2at6native29vectorized_elementwise_kernelILi4EZZZNS0_28launch_masked_scatter_kernelERKNS_10TensorBaseES4_S4_S4_ENKUlvE_clEvENKUlvE5_clEvEUlfblE_St5arrayIPcLm4EEEEviT0_T1_:
.text._ZN2at6native29vectorized_elementwise_kernelILi4EZZZNS0_28launch_masked_scatter_kernelERKNS_10TensorBaseES4_S4_S4_ENKUlvE_clEvENKUlvE5_clEvEUlfblE_St5arrayIPcLm4EEEEviT0_T1_:
        /* <DEDUP_REMOVED lines=37> */
[----:B--2---:R-:W-:Y:S02]  /*0250*/  PRMT R32, R8, 0x7770, RZ ;  /* 0x0000777008207816 */ /* 0x004fe400000000ff */
[----:B-----5:R-:W-:Y:S02]  /*0260*/  @P6 LEA R2, P0, R4, R2, 0x2 ;  /* 0x0000000204026211 */ /* 0x020fe400078010ff */
[----:B------:R-:W-:Y:S02]  /*0270*/  ISETP.NE.AND P2, PT, R32, RZ, PT ;  /* 0x000000ff2000720c */ /* 0x000fe40003f45270 */
[----:B------:R-:W-:Y:S02]  /*0280*/  @P6 LEA.HI.X R3, R4, R3, R5, 0x2, P0 ;  /* 0x0000000304036211 */ /* 0x000fe400000f1405 */
[----:B------:R-:W2:Y:S01]  /*0290*/  @P4 LDC.64 R4, c[0x0][0x218] ;  /* 0x00008600ff044b82 */ /* 0x000ea20000000a00 */
[----:B------:R-:W-:-:S02]  /*02a0*/  PRMT R32, R8, 0x7771, RZ ;  /* 0x0000777108207816 */ /* 0x000fc400000000ff */
[----:B0-----:R-:W-:Y:S01]  /*02b0*/  @P5 LEA R10, P0, R6, R10, 0x2 ;  /* 0x0000000a060a5211 */ /* 0x001fe200078010ff */
[----:B---3--:R0:W3:Y:S01]  /*02c0*/  @P6 LDG.E R12, desc[UR4][R2.64] ;  /* 0x00000004020c6981 */ /* 0x0080e2000c1e1900 */
[----:B------:R-:W-:Y:S02]  /*02d0*/  ISETP.NE.AND P1, PT, R32, RZ, PT ;  /* 0x000000ff2000720c */ /* 0x000fe40003f25270 */
[----:B------:R-:W-:Y:S02]  /*02e0*/  PRMT R32, R8, 0x7772, RZ ;  /* 0x0000777208207816 */ /* 0x000fe400000000ff */
[----:B------:R-:W-:Y:S01]  /*02f0*/  @P5 LEA.HI.X R11, R6, R11, R7, 0x2, P0 ;  /* 0x0000000b060b5211 */ /* 0x000fe200000f1407 */
[----:B-1----:R-:W1:Y:S01]  /*0300*/  @P2 LDC.64 R34, c[0x0][0x218] ;  /* 0x00008600ff222b82 */ /* 0x002e620000000a00 */
[----:B------:R-:W-:Y:S02]  /*0310*/  ISETP.NE.AND P0, PT, R32, RZ, PT ;  /* 0x000000ff2000720c */ /* 0x000fe40003f05270 */
[----:B------:R-:W-:Y:S01]  /*0320*/  PRMT R8, R8, 0x7773, RZ ;  /* 0x0000777308087816 */ /* 0x000fe200000000ff */
[----:B------:R-:W3:Y:S04]  /*0330*/  @P5 LDG.E R13, desc[UR4][R10.64] ;  /* 0x000000040a0d5981 */ /* 0x000ee8000c1e1900 */
[----:B------:R-:W4:Y:S01]  /*0340*/  @P3 LDC.64 R6, c[0x0][0x218] ;  /* 0x00008600ff063b82 */ /* 0x000f220000000a00 */
[----:B------:R-:W-:-:S07]  /*0350*/  ISETP.NE.AND P6, PT, R8, RZ, PT ;  /* 0x000000ff0800720c */ /* 0x000fce0003fc5270 */
[----:B------:R-:W5:Y:S01]  /*0360*/  @P1 LDC.64 R32, c[0x0][0x218] ;  /* 0x00008600ff201b82 */ /* 0x000f620000000a00 */
[----:B--2---:R-:W-:-:S07]  /*0370*/  @P4 LEA R4, P5, R16, R4, 0x2 ;  /* 0x0000000410044211 */ /* 0x004fce00078a10ff */
[----:B------:R-:W2:Y:S01]  /*0380*/  @P0 LDC.64 R36, c[0x0][0x218] ;  /* 0x00008600ff240b82 */ /* 0x000ea20000000a00 */
[----:B------:R-:W-:-:S05]  /*0390*/  @P4 LEA.HI.X R5, R16, R5, R17, 0x2, P5 ;  /* 0x0000000510054211 */ /* 0x000fca00028f1411 */
[----:B------:R-:W3:Y:S02]  /*03a0*/  @P4 LDG.E R14, desc[UR4][R4.64] ;  /* 0x00000004040e4981 */ /* 0x000ee4000c1e1900 */
[----:B------:R-:W2:Y:S01]  /*03b0*/  @P6 LDC.64 R16, c[0x0][0x218] ;  /* 0x00008600ff106b82 */ /* 0x000ea20000000a00 */
[----:B----4-:R-:W-:-:S04]  /*03c0*/  @P3 LEA R6, P5, R18, R6, 0x2 ;  /* 0x0000000612063211 */ /* 0x010fc800078a10ff */
[----:B------:R-:W-:Y:S02]  /*03d0*/  @P3 LEA.HI.X R7, R18, R7, R19, 0x2, P5 ;  /* 0x0000000712073211 */ /* 0x000fe400028f1413 */
[C---:B-1----:R-:W-:Y:S01]  /*03e0*/  @P2 LEA R34, P5, R20.reuse, R34, 0x2 ;  /* 0x0000002214222211 */ /* 0x042fe200078a10ff */
[----:B0-----:R-:W0:Y:S02]  /*03f0*/  LDC.64 R2, c[0x0][0x228] ;  /* 0x00008a00ff027b82 */ /* 0x001e240000000a00 */
[----:B------:R-:W3:Y:S01]  /*0400*/  @P3 LDG.E R15, desc[UR4][R6.64] ;  /* 0x00000004060f3981 */ /* 0x000ee2000c1e1900 */
[----:B------:R-:W-:Y:S02]  /*0410*/  @P2 LEA.HI.X R35, R20, R35, R21, 0x2, P5 ;  /* 0x0000002314232211 */ /* 0x000fe400028f1415 */
[----:B-----5:R-:W-:-:S03]  /*0420*/  @P1 LEA R32, P5, R22, R32, 0x2 ;  /* 0x0000002016201211 */ /* 0x020fc600078a10ff */
[----:B------:R-:W4:Y:S01]  /*0430*/  @P2 LDG.E R28, desc[UR4][R34.64] ;  /* 0x00000004221c2981 */ /* 0x000f22000c1e1900 */
[----:B------:R-:W-:Y:S02]  /*0440*/  @P1 LEA.HI.X R33, R22, R33, R23, 0x2, P5 ;  /* 0x0000002116211211 */ /* 0x000fe400028f1417 */
[----:B--2---:R-:W-:-:S03]  /*0450*/  @P0 LEA R36, P5, R24, R36, 0x2 ;  /* 0x0000002418240211 */ /* 0x004fc600078a10ff */
[----:B------:R-:W4:Y:S01]  /*0460*/  @P1 LDG.E R29, desc[UR4][R32.64] ;  /* 0x00000004201d1981 */ /* 0x000f22000c1e1900 */
[----:B------:R-:W-:Y:S02]  /*0470*/  @P0 LEA.HI.X R37, R24, R37, R25, 0x2, P5 ;  /* 0x0000002518250211 */ /* 0x000fe400028f1419 */
[----:B------:R-:W-:-:S03]  /*0480*/  @P6 LEA R16, P5, R26, R16, 0x2 ;  /* 0x000000101a106211 */ /* 0x000fc600078a10ff */
[----:B------:R-:W4:Y:S01]  /*0490*/  @P0 LDG.E R30, desc[UR4][R36.64] ;  /* 0x00000004241e0981 */ /* 0x000f22000c1e1900 */
[----:B------:R-:W-:-:S05]  /*04a0*/  @P6 LEA.HI.X R17, R26, R17, R27, 0x2, P5 ;  /* 0x000000111a116211 */ /* 0x000fca00028f141b */
[----:B------:R-:W4:Y:S01]  /*04b0*/  @P6 LDG.E R31, desc[UR4][R16.64] ;  /* 0x00000004101f6981 */ /* 0x000f22000c1e1900 */
[----:B0-----:R-:W-:-:S04]  /*04c0*/  IMAD.WIDE.U32 R2, R9, 0x4, R2 ;  /* 0x0000000409027825 */ /* 0x001fc800078e0002 */
[----:B------:R-:W-:-:S05]  /*04d0*/  IMAD.WIDE R2, R0, 0x10, R2 ;  /* 0x0000001000027825 */ /* 0x000fca00078e0202 */
[----:B---3--:R-:W-:Y:S04]  /*04e0*/  STG.E.128 desc[UR4][R2.64], R12 ;  /* 0x0000000c02007986 */ /* 0x008fe8000c101d04 */
[----:B----4-:R-:W-:Y:S01]  /*04f0*/  STG.E.128 desc[UR4][R2.64+0x800], R28 ;  /* 0x0008001c02007986 */ /* 0x010fe2000c101d04 */
[----:B------:R-:W-:Y:S05]  /*0500*/  EXIT ;  /* 0x000000000000794d */ /* 0x000fea0003800000 */
.L_x_7005:
        /* <DEDUP_REMOVED lines=230> */
.L_x_7008:
[----:B------:R-:W-:-:S13]  /*1370*/  ISETP.GE.AND P0, PT, R2, R11, PT ;  /* 0x0000000b0200720c */ /* 0x000fda0003f06270 */
[----:B------:R-:W-:Y:S05]  /*1380*/  @P0 BRA `(.L_x_7010) ;  /* 0x0000000000300947 */ /* 0x000fea0003800000 */
[----:B0-----:R-:W0:Y:S01]  /*1390*/  LDC.64 R12, c[0x0][0x228] ;  /* 0x00008a00ff0c7b82 */ /* 0x001e220000000a00 */
[----:B------:R-:W-:Y:S02]  /*13a0*/  IMAD.IADD R15, R9, 0x1, R2 ;  /* 0x00000001090f7824 */ /* 0x000fe400078e0202 */
[----:B------:R-:W-:Y:S02]  /*13b0*/  VIADD R2, R2, 0x80 ;  /* 0x0000008002027836 */ /* 0x000fe40000000000 */
[----:B0-----:R-:W-:-:S05]  /*13c0*/  IMAD.WIDE.U32 R12, R15, 0x4, R12 ;  /* 0x000000040f0c7825 */ /* 0x001fca00078e000c */
[----:B-----5:R1:W-:Y:S02]  /*13d0*/  STG.E desc[UR4][R12.64], R7 ;  /* 0x000000070c007986 */ /* 0x0203e4000c101904 */
.L_x_7009:
[----:B------:R-:W-:-:S13]  /*13e0*/  ISETP.GE.AND P0, PT, R2, R11, PT ;  /* 0x0000000b0200720c */ /* 0x000fda0003f06270 */
[----:B------:R-:W-:Y:S05]  /*13f0*/  @P0 BRA `(.L_x_7011) ;  /* 0x0000000000340947 */ /* 0x000fea0003800000 */
[----:B01----:R-:W0:Y:S01]  /*1400*/  LDC.64 R12, c[0x0][0x228] ;  /* 0x00008a00ff0c7b82 */ /* 0x003e220000000a00 */
[----:B------:R-:W-:Y:S02]  /*1410*/  IMAD.IADD R7, R9, 0x1, R2 ;  /* 0x0000000109077824 */ /* 0x000fe400078e0202 */
[----:B------:R-:W-:Y:S02]  /*1420*/  VIADD R2, R2, 0x80 ;  /* 0x0000008002027836 */ /* 0x000fe40000000000 */
[----:B0-----:R-:W-:-:S05]  /*1430*/  IMAD.WIDE.U32 R12, R7, 0x4, R12 ;  /* 0x00000004070c7825 */ /* 0x001fca00078e000c */
[----:B------:R1:W-:Y:S02]  /*1440*/  STG.E desc[UR4][R12.64], R6 ;  /* 0x000000060c007986 */ /* 0x0003e4000c101904 */
.L_x_7010:
        /* <DEDUP_REMOVED lines=8> */
.L_x_7011:
[----:B------:R-:W-:Y:S05]  /*14d0*/  BSYNC B1 ;  /* 0x0000000000017941 */ /* 0x000fea0003800000 */
.L_x_7007:
[----:B------:R-:W-:-:S13]  /*14e0*/  ISETP.GE.AND P0, PT, R2, R11, PT ;  /* 0x0000000b0200720c */ /* 0x000fda0003f06270 */
[----:B-12---:R-:W1:Y:S01]  /*14f0*/  @!P0 LDC.64 R6, c[0x0][0x228] ;  /* 0x00008a00ff068b82 */ /* 0x006e620000000a00 */
[----:B------:R-:W-:Y:S02]  /*1500*/  @!P0 IMAD.IADD R5, R9, 0x1, R2 ;  /* 0x0000000109058824 */ /* 0x000fe400078e0202 */
[----:B------:R-:W-:Y:S02]  /*1510*/  @!P0 VIADD R2, R2, 0x80 ;  /* 0x0000008002028836 */ /* 0x000fe40000000000 */
[----:B-1----:R-:W-:-:S05]  /*1520*/  @!P0 IMAD.WIDE.U32 R6, R5, 0x4, R6 ;  /* 0x0000000405068825 */ /* 0x002fca00078e0006 */
[----:B------:R2:W-:Y:S02]  /*1530*/  @!P0 STG.E desc[UR4][R6.64], R4 ;  /* 0x0000000406008986 */ /* 0x0005e4000c101904 */
.L_x_7012:
[----:B------:R-:W-:Y:S05]  /*1540*/  BSYNC B0 ;  /* 0x0000000000007941 */ /* 0x000fea0003800000 */
.L_x_7006:
        /* <DEDUP_REMOVED lines=8> */
.L_x_7013:
        /* <DEDUP_REMOVED lines=11> */
.L_x_28034:


//--------------------- .text._ZN2at6native29vectorized_elementwise_kernelILi8EZZZNS0_28launch_masked_scatter_kernelERKNS_10TensorBaseES4_S4_S4_ENKUlvE_clEvENKUlvE5_clEvEUlfblE_St5arrayIPcLm4EEEEviT0_T1_ --------------------------
	.section	.text._ZN2at6native29vectorized_elementwise_kernelILi8EZZZNS0_28launch_masked_scatter_kernelERKNS_10TensorBaseES4_S4_S4_ENKUlvE_clEvENKUlvE5_clEvEUlfblE_St5arrayIPcLm4EEEEviT0_T1_,"ax",@progbits
	.align	128
        .global         _ZN2at6native29vectorized_elementwise_kernelILi8EZZZNS0_28launch_masked_scatter_kernelERKNS_10TensorBaseES4_S4_S4_ENKUlvE_clEvENKUlvE5_clEvEUlfblE_St5arrayIPcLm4EEEEviT0_T1_
        .type           _ZN2at6native29vectorized_elementwise_kernelILi8EZZZNS0_28launch_masked_scatter_kernelERKNS_10TensorBaseES4_S4_S4_ENKUlvE_clEvENKUlvE5_clEvEUlfblE_St5arrayIPcLm4EEEEviT0_T1_,@function
        .size           _ZN2at6native29vectorized_elementwise_kernelILi8EZZZNS0_28launch_masked_scatter_kernelERKNS_10TensorBaseES4_S4_S4_ENKUlvE_clEvENKUlvE5_clEvEUlfblE_St5arrayIPcLm4EEEEviT0_T1_,(.L_x_28035 - _ZN2at6native29vectorized_elementwise_kernelILi8EZZZNS0_28launch_masked_scatter_kernelERKNS_10TensorBaseES4_S4_S4_ENKUlvE_clEvENKUlvE5_clEvEUlfblE_St5arrayIPcLm4EEEEviT0_T1_)
        .other          _ZN2at6native29vectorized_elementwise_kernelILi8EZZZNS0_28launch_masked_scatter_kernelERKNS_10TensorBaseES4_S4_S4_ENKUlvE_clEvENKUlvE5_clEvEUlfblE_St5arrayIPcLm4EEEEviT0_T1_,@"STO_CUDA_ENTRY STV_DEFAULT"
_ZN2at6native29vectorized_elementwise_kernelILi8EZZZNS0_28launch_masked_scatter_kernelERKNS_10TensorBaseES4_S4_S4_ENKUlvE_clEvENKUlvE5_clEvEUlfblE_St5arrayIPcLm4EEEEviT0_T1_:
.text._ZN2at6native29vectorized_elementwise_kernelILi8EZZZNS0_28launch_masked_scatter_kernelERKNS_10TensorBaseES4_S4_S4_ENKUlvE_clEvENKUlvE5_clEvEUlfblE_St5arrayIPcLm4EEEEviT0_T1_:
        /* <DEDUP_REMOVED lines=32> */
[----:B------:R-:W1:Y:S01]  /*0200*/  @P5 LDC.64 R2, c[0x0][0x218] ;  /* 0x00008600ff025b82 */ /* 0x000e620000000a00 */
[C---:B------:R-:W-:Y:S02]  /*0210*/  PRMT R8, R10.reuse, 0x7732, RZ ;  /* 0x000077320a087816 */ /* 0x040fe400000000ff */
[----:B------:R-:W-:-:S02]  /*0220*/  PRMT R10, R10, 0x7632, R10 ;  /* 0x000076320a0a7816 */ /* 0x000fc4000000000a */
[----:B------:R-:W-:Y:S02]  /*0230*/  SHF.R.U32.HI R8, RZ, 0x8, R8 ;  /* 0x00000008ff087819 */ /* 0x000fe40000011608 */
[----:B------:R-:W-:Y:S02]  /*0240*/  LOP3.LUT P4, RZ, R10, 0xff, RZ, 0xc0, !PT ;  /* 0x000000ff0aff7812 */ /* 0x000fe4000788c0ff */
[----:B------:R-:W-:Y:S02]  /*0250*/  PRMT R8, R8, 0x9910, RZ ;  /* 0x0000991008087816 */ /* 0x000fe400000000ff */
[----:B------:R-:W-:Y:S02]  /*0260*/  LOP3.LUT R10, R11, 0xffff, RZ, 0xc0, !PT ;  /* 0x0000ffff0b0a7812 */ /* 0x000fe400078ec0ff */
[----:B--2---:R-:W-:-:S04]  /*0270*/  @P6 LEA R34, P0, R28, R34, 0x2 ;  /* 0x000000221c226211 */ /* 0x004fc800078010ff */
[----:B------:R-:W-:Y:S02]  /*0280*/  @P6 LEA.HI.X R35, R28, R35, R29, 0x2, P0 ;  /* 0x000000231c236211 */ /* 0x000fe400000f141d */
[C---:B------:R-:W-:Y:S02]  /*0290*/  PRMT R28, R11.reuse, 0x7732, RZ ;  /* 0x000077320b1c7816 */ /* 0x040fe400000000ff */
[----:B-1----:R-:W-:Y:S01]  /*02a0*/  @P5 LEA R2, P0, R30, R2, 0x2 ;  /* 0x000000021e025211 */ /* 0x002fe200078010ff */
[----:B---3--:R-:W2:Y:S01]  /*02b0*/  @P6 LDG.E R12, desc[UR4][R34.64] ;  /* 0x00000004220c6981 */ /* 0x008ea2000c1e1900 */
[----:B------:R-:W-:Y:S02]  /*02c0*/  ISETP.NE.AND P3, PT, R8, RZ, PT ;  /* 0x000000ff0800720c */ /* 0x000fe40003f65270 */
[----:B------:R-:W-:Y:S02]  /*02d0*/  SHF.R.U32.HI R8, RZ, 0x8, R10 ;  /* 0x00000008ff087819 */ /* 0x000fe4000001160a */
[----:B------:R-:W-:Y:S01]  /*02e0*/  @P5 LEA.HI.X R3, R30, R3, R31, 0x2, P0 ;  /* 0x000000031e035211 */ /* 0x000fe200000f141f */
[----:B------:R-:W-:Y:S01]  /*02f0*/  IMAD.MOV.U32 R30, RZ, RZ, R28 ;  /* 0x000000ffff1e7224 */ /* 0x000fe200078e001c */
[C---:B------:R-:W-:Y:S01]  /*0300*/  LOP3.LUT P2, RZ, R11.reuse, 0xff, RZ, 0xc0, !PT ;  /* 0x000000ff0bff7812 */ /* 0x040fe2000784c0ff */
[----:B------:R-:W1:Y:S01]  /*0310*/  @P4 LDC.64 R28, c[0x0][0x218] ;  /* 0x00008600ff1c4b82 */ /* 0x000e620000000a00 */
[----:B------:R-:W-:Y:S01]  /*0320*/  PRMT R10, R8, 0x9910, RZ ;  /* 0x00009910080a7816 */ /* 0x000fe200000000ff */
[----:B------:R3:W2:Y:S01]  /*0330*/  @P5 LDG.E R13, desc[UR4][R2.64] ;  /* 0x00000004020d5981 */ /* 0x0006a2000c1e1900 */
[----:B------:R-:W-:-:S02]  /*0340*/  PRMT R11, R11, 0x7632, R11 ;  /* 0x000076320b0b7816 */ /* 0x000fc4000000000b */
[----:B------:R-:W-:Y:S02]  /*0350*/  ISETP.NE.AND P1, PT, R10, RZ, PT ;  /* 0x000000ff0a00720c */ /* 0x000fe40003f25270 */
[----:B------:R-:W-:Y:S02]  /*0360*/  SHF.R.U32.HI R8, RZ, 0x8, R30 ;  /* 0x00000008ff087819 */ /* 0x000fe4000001161e */
[----:B------:R-:W-:Y:S02]  /*0370*/  LOP3.LUT P0, RZ, R11, 0xff, RZ, 0xc0, !PT ;  /* 0x000000ff0bff7812 */ /* 0x000fe4000780c0ff */
[----:B------:R-:W4:Y:S01]  /*0380*/  @P3 LDC.64 R10, c[0x0][0x218] ;  /* 0x00008600ff0a3b82 */ /* 0x000f220000000a00 */
[----:B------:R-:W-:-:S04]  /*0390*/  PRMT R8, R8, 0x9910, RZ ;  /* 0x0000991008087816 */ /* 0x000fc800000000ff */
[----:B------:R-:W-:-:S03]  /*03a0*/  ISETP.NE.AND P6, PT, R8, RZ, PT ;  /* 0x000000ff0800720c */ /* 0x000fc60003fc5270 */
[----:B0-----:R-:W5:Y:S08]  /*03b0*/  @P2 LDC.64 R32, c[0x0][0x218] ;  /* 0x00008600ff202b82 */ /* 0x001f700000000a00 */
[----:B------:R-:W0:Y:S01]  /*03c0*/  @P1 LDC.64 R30, c[0x0][0x218] ;  /* 0x00008600ff1e1b82 */ /* 0x000e220000000a00 */
[----:B-1----:R-:W-:-:S07]  /*03d0*/  @P4 LEA R28, P5, R16, R28, 0x2 ;  /* 0x0000001c101c4211 */ /* 0x002fce00078a10ff */
[----:B------:R-:W1:Y:S01]  /*03e0*/  @P0 LDC.64 R36, c[0x0][0x218] ;  /* 0x00008600ff240b82 */ /* 0x000e620000000a00 */
[----:B------:R-:W-:Y:S02]  /*03f0*/  @P4 LEA.HI.X R29, R16, R29, R17, 0x2, P5 ;  /* 0x0000001d101d4211 */ /* 0x000fe400028f1411 */
[----:B----4-:R-:W-:-:S03]  /*0400*/  @P3 LEA R10, P5, R18, R10, 0x2 ;  /* 0x0000000a120a3211 */ /* 0x010fc600078a10ff */
[----:B------:R-:W2:Y:S02]  /*0410*/  @P4 LDG.E R14, desc[UR4][R28.64] ;  /* 0x000000041c0e4981 */ /* 0x000ea4000c1e1900 */
[----:B------:R-:W4:Y:S01]  /*0420*/  @P6 LDC.64 R16, c[0x0][0x218] ;  /* 0x00008600ff106b82 */ /* 0x000f220000000a00 */
[----:B------:R-:W-:Y:S02]  /*0430*/  @P3 LEA.HI.X R11, R18, R11, R19, 0x2, P5 ;  /* 0x0000000b120b3211 */ /* 0x000fe400028f1413 */
[----:B-----5:R-:W-:-:S03]  /*0440*/  @P2 LEA R32, P5, R20, R32, 0x2 ;  /* 0x0000002014202211 */ /* 0x020fc600078a10ff */
[----:B------:R-:W2:Y:S01]  /*0450*/  @P3 LDG.E R15, desc[UR4][R10.64] ;  /* 0x000000040a0f3981 */ /* 0x000ea2000c1e1900 */
[----:B------:R-:W-:Y:S01]  /*0460*/  @P2 LEA.HI.X R33, R20, R33, R21, 0x2, P5 ;  /* 0x0000002114212211 */ /* 0x000fe200028f1415 */
[----:B---3--:R-:W3:Y:S01]  /*0470*/  LDC.64 R2, c[0x0][0x228] ;  /* 0x00008a00ff027b82 */ /* 0x008ee20000000a00 */
[----:B0-----:R-:W-:-:S03]  /*0480*/  @P1 LEA R30, P5, R22, R30, 0x2 ;  /* 0x0000001e161e1211 */ /* 0x001fc600078a10ff */
[----:B------:R-:W5:Y:S01]  /*0490*/  @P2 LDG.E R4, desc[UR4][R32.64] ;  /* 0x0000000420042981 */ /* 0x000f62000c1e1900 */
[----:B------:R-:W-:Y:S02]  /*04a0*/  @P1 LEA.HI.X R31, R22, R31, R23, 0x2, P5 ;  /* 0x0000001f161f1211 */ /* 0x000fe400028f1417 */
[----:B-1----:R-:W-:-:S03]  /*04b0*/  @P0 LEA R36, P5, R24, R36, 0x2 ;  /* 0x0000002418240211 */ /* 0x002fc600078a10ff */
[----:B------:R-:W5:Y:S01]  /*04c0*/  @P1 LDG.E R5, desc[UR4][R30.64] ;  /* 0x000000041e051981 */ /* 0x000f62000c1e1900 */
[----:B------:R-:W-:Y:S02]  /*04d0*/  @P0 LEA.HI.X R37, R24, R37, R25, 0x2, P5 ;  /* 0x0000002518250211 */ /* 0x000fe400028f1419 */
[----:B----4-:R-:W-:-:S03]  /*04e0*/  @P6 LEA R16, P5, R26, R16, 0x2 ;  /* 0x000000101a106211 */ /* 0x010fc600078a10ff */
[----:B------:R-:W5:Y:S01]  /*04f0*/  @P0 LDG.E R6, desc[UR4][R36.64] ;  /* 0x0000000424060981 */ /* 0x000f62000c1e1900 */
[----:B------:R-:W-:-:S05]  /*0500*/  @P6 LEA.HI.X R17, R26, R17, R27, 0x2, P5 ;  /* 0x000000111a116211 */ /* 0x000fca00028f141b */
[----:B------:R-:W5:Y:S01]  /*0510*/  @P6 LDG.E R7, desc[UR4][R16.64] ;  /* 0x0000000410076981 */ /* 0x000f62000c1e1900 */
[----:B---3--:R-:W-:-:S04]  /*0520*/  IMAD.WIDE.U32 R2, R9, 0x4, R2 ;  /* 0x0000000409027825 */ /* 0x008fc800078e0002 */
[----:B------:R-:W-:-:S05]  /*0530*/  IMAD.WIDE R2, R0, 0x20, R2 ;  /* 0x0000002000027825 */ /* 0x000fca00078e0202 */
[----:B--2---:R-:W-:Y:S04]  /*0540*/  STG.E.128 desc[UR4][R2.64], R12 ;  /* 0x0000000c02007986 */ /* 0x004fe8000c101d04 */
[----:B-----5:R-:W-:Y:S01]  /*0550*/  STG.E.128 desc[UR4][R2.64+0x10], R4 ;  /* 0x0000100402007986 */ /* 0x020fe2000c101d04 */
[----:B------:R-:W-:Y:S05]  /*0560*/  EXIT ;  /* 0x000000000000794d */ /* 0x000fea0003800000 */
.L_x_7014:
        /* <DEDUP_REMOVED lines=230> */
.L_x_7017:
[----:B------:R-:W-:-:S13]  /*13d0*/  ISETP.GE.AND P0, PT, R2, R11, PT ;  /* 0x0000000b0200720c */ /* 0x000fda0003f06270 */
[----:B------:R-:W-:Y:S05]  /*13e0*/  @P0 BRA `(.L_x_7019) ;  /* 0x0000000000300947 */ /* 0x000fea0003800000 */
[----:B0-----:R-:W0:Y:S01]  /*13f0*/  LDC.64 R12, c[0x0][0x228] ;  /* 0x00008a00ff0c7b82 */ /* 0x001e220000000a00 */
[----:B------:R-:W-:Y:S02]  /*1400*/  IMAD.IADD R15, R9, 0x1, R2 ;  /* 0x00000001090f7824 */ /* 0x000fe400078e0202 */
[----:B------:R-:W-:Y:S02]  /*1410*/  VIADD R2, R2, 0x80 ;  /* 0x0000008002027836 */ /* 0x000fe40000000000 */
[----:B0-----:R-:W-:-:S05]  /*1420*/  IMAD.WIDE.U32 R12, R15, 0x4, R12 ;  /* 0x000000040f0c7825 */ /* 0x001fca00078e000c */
[----:B-----5:R1:W-:Y:S02]  /*1430*/  STG.E desc[UR4][R12.64], R7 ;  /* 0x000000070c007986 */ /* 0x0203e4000c101904 */
.L_x_7018:
[----:B------:R-:W-:-:S13]  /*1440*/  ISETP.GE.AND P0, PT, R2, R11, PT ;  /* 0x0000000b0200720c */ /* 0x000fda0003f06270 */
[----:B------:R-:W-:Y:S05]  /*1450*/  @P0 BRA `(.L_x_7020) ;  /* 0x0000000000340947 */ /* 0x000fea0003800000 */
[----:B01----:R-:W0:Y:S01]  /*1460*/  LDC.64 R12, c[0x0][0x228] ;  /* 0x00008a00ff0c7b82 */ /* 0x003e220000000a00 */
[----:B------:R-:W-:Y:S02]  /*1470*/  IMAD.IADD R7, R9, 0x1, R2 ;  /* 0x0000000109077824 */ /* 0x000fe400078e0202 */
[----:B------:R-:W-:Y:S02]  /*1480*/  VIADD R2, R2, 0x80 ;  /* 0x0000008002027836 */ /* 0x000fe40000000000 */
[----:B0-----:R-:W-:-:S05]  /*1490*/  IMAD.WIDE.U32 R12, R7, 0x4, R12 ;  /* 0x00000004070c7825 */ /* 0x001fca00078e000c */
[----:B------:R1:W-:Y:S02]  /*14a0*/  STG.E desc[UR4][R12.64], R6 ;  /* 0x000000060c007986 */ /* 0x0003e4000c101904 */
.L_x_7019:
        /* <DEDUP_REMOVED lines=8> */
.L_x_7020:
[----:B------:R-:W-:Y:S05]  /*1530*/  BSYNC B1 ;  /* 0x0000000000017941 */ /* 0x000fea0003800000 */
.L_x_7016:
[----:B------:R-:W-:-:S13]  /*1540*/  ISETP.GE.AND P0, PT, R2, R11, PT ;  /* 0x0000000b0200720c */ /* 0x000fda0003f06270 */
[----:B-12---:R-:W1:Y:S01]  /*1550*/  @!P0 LDC.64 R6, c[0x0][0x228] ;  /* 0x00008a00ff068b82 */ /* 0x006e620000000a00 */
[----:B------:R-:W-:Y:S02]  /*1560*/  @!P0 IMAD.IADD R5, R9, 0x1, R2 ;  /* 0x0000000109058824 */ /* 0x000fe400078e0202 */
[----:B------:R-:W-:Y:S02]  /*1570*/  @!P0 VIADD R2, R2, 0x80 ;  /* 0x0000008002028836 */ /* 0x000fe40000000000 */
[----:B-1----:R-:W-:-:S05]  /*1580*/  @!P0 IMAD.WIDE.U32 R6, R5, 0x4, R6 ;  /* 0x0000000405068825 */ /* 0x002fca00078e0006 */
[----:B------:R2:W-:Y:S02]  /*1590*/  @!P0 STG.E desc[UR4][R6.64], R4 ;  /* 0x0000000406008986 */ /* 0x0005e4000c101904 */
.L_x_7021:
[----:B------:R-:W-:Y:S05]  /*15a0*/  BSYNC B0 ;  /* 0x0000000000007941 */ /* 0x000fea0003800000 */
.L_x_7015:
        /* <DEDUP_REMOVED lines=8> */
.L_x_7022:
        /* <DEDUP_REMOVED lines=13> */
.L_x_28035:


//--------------------- .text._ZN2at6native18elementwise_kernelILi128ELi4EZNS0_15gpu_kernel_implIZZZNS0_28launch_masked_scatter_kernelERKNS_10TensorBaseES5_S5_S5_ENKUlvE_clEvENKUlvE4_clEvEUldblE_EEvRNS_18TensorIteratorBaseERKT_EUliE_EEviT1_ --------------------------
	.section	.text._ZN2at6native18elementwise_kernelILi128ELi4EZNS0_15gpu_kernel_implIZZZNS0_28launch_masked_scatter_kernelERKNS_10TensorBaseES5_S5_S5_ENKUlvE_clEvENKUlvE4_clEvEUldblE_EEvRNS_18TensorIteratorBaseERKT_EUliE_EEviT1_,"ax",@progbits
	.align	128
        .global         _ZN2at6native18elementwise_kernelILi128ELi4EZNS0_15gpu_kernel_implIZZZNS0_28launch_masked_scatter_kernelERKNS_10TensorBaseES5_S5_S5_ENKUlvE_clEvENKUlvE4_clEvEUldblE_EEvRNS_18TensorIteratorBaseERKT_EUliE_EEviT1_
        .type           _ZN2at6native18elementwise_kernelILi128ELi4EZNS0_15gpu_kernel_implIZZZNS0_28launch_masked_scatter_kernelERKNS_10TensorBaseES5_S5_S5_ENKUlvE_clEvENKUlvE4_clEvEUldblE_EEvRNS_18TensorIteratorBaseERKT_EUliE_EEviT1_,@function
        .size           _ZN2at6native18elementwise_kernelILi128ELi4EZNS0_15gpu_kernel_implIZZZNS0_28launch_masked_scatter_kernelERKNS_10TensorBaseES5_S5_S5_ENKUlvE_clEvENKUlvE4_clEvEUldblE_EEvRNS_18TensorIteratorBaseERKT_EUliE_EEviT1_,(.L_x_28036 - _ZN2at6native18elementwise_kernelILi128ELi4EZNS0_15gpu_kernel_implIZZZNS0_28launch_masked_scatter_kernelERKNS_10TensorBaseES5_S5_S5_ENKUlvE_clEvENKUlvE4_clEvEUldblE_EEvRNS_18TensorIteratorBaseERKT_EUliE_EEviT1_)
        .other          _ZN2at6native18elementwise_kernelILi128ELi4EZNS0_15gpu_kernel_implIZZZNS0_28launch_masked_scatter_kernelERKNS_10TensorBaseES5_S5_S5_ENKUlvE_clEvENKUlvE4_clEvEUldblE_EEvRNS_18TensorIteratorBaseERKT_EUliE_EEviT1_,@"STO_CUDA_ENTRY STV_DEFAULT"
_ZN2at6native18elementwise_kernelILi128ELi4EZNS0_15gpu_kernel_implIZZZNS0_28launch_masked_scatter_kernelERKNS_10TensorBaseES5_S5_S5_ENKUlvE_clEvENKUlvE4_clEvEUldblE_EEvRNS_18TensorIteratorBaseERKT_EUliE_EEviT1_:
.text._ZN2at6native18elementwise_kernelILi128ELi4EZNS0_15gpu_kernel_implIZZZNS0_28launch_masked_scatter_kernelERKNS_10TensorBaseES5_S5_S5_ENKUlvE_clEvENKUlvE4_clEvEUldblE_EEvRNS_18TensorIteratorBaseERKT_EUliE_EEviT1_:
        /* <DEDUP_REMOVED lines=390> */
.L_x_7025:
        /* <DEDUP_REMOVED lines=19> */
[----:B--2---:R0:W1:Y:S01]  /*1990*/  I2F.F64.S16 R16, R2 ;  /* 0x0000000200107312 */ /* 0x0040620000101c00 */
[----:B------:R-:W-:Y:S05]  /*19a0*/  BRA `(.L_x_7031) ;  /* 0x0000000c007c7947 */ /* 0x000fea0003800000 */
.L_x_7029:
[----:B------:R-:W2:Y:S02]  /*19b0*/  LDG.E.U8 R2, desc[UR36][R2.64] ;  /* 0x0000002402027981 */ /* 0x000ea4000c1e1100 */
[----:B--2---:R0:W1:Y:S01]  /*19c0*/  I2F.F64.U16 R16, R2 ;  /* 0x0000000200107312 */ /* 0x0040620000101800 */
[----:B------:R-:W-:Y:S05]  /*19d0*/  BRA `(.L_x_7031) ;  /* 0x0000000c00707947 */ /* 0x000fea0003800000 */
.L_x_7028:
[----:B------:R-:W-:-:S13]  /*19e0*/  ISETP.NE.AND P0, PT, R4, 0x2, PT ;  /* 0x000000020400780c */ /* 0x000fda0003f05270 */
[----:B------:R-:W-:Y:S05]  /*19f0*/  @!P0 BRA `(.L_x_7032) ;  /* 0x0000000000288947 */ /* 0x000fea0003800000 */
[----:B------:R-:W-:-:S13]  /*1a00*/  ISETP.NE.AND P0, PT, R4, 0x3, PT ;  /* 0x000000030400780c */ /* 0x000fda0003f05270 */
[----:B------:R-:W-:Y:S05]  /*1a10*/  @!P0 BRA `(.L_x_7033) ;  /* 0x0000000000148947 */ /* 0x000fea0003800000 */
[----:B------:R-:W-:-:S13]  /*1a20*/  ISETP.NE.AND P0, PT, R4, 0x4, PT ;  /* 0x000000040400780c */ /* 0x000fda0003f05270 */
[----:B------:R-:W-:Y:S05]  /*1a30*/  @P0 BRA `(.L_x_7030) ;  /* 0x0000000800fc0947 */ /* 0x000fea0003800000 */
[----:B------:R-:W2:Y:S02]  /*1a40*/  LDG.E.64 R16, desc[UR36][R2.64] ;  /* 0x0000002402107981 */ /* 0x000ea4000c1e1b00 */
[----:B--2---:R-:W0:Y:S01]  /*1a50*/  I2F.F64.S64 R16, R16 ;  /* 0x0000001000107312 */ /* 0x004e220000301c00 */
[----:B------:R-:W-:Y:S05]  /*1a60*/  BRA `(.L_x_7031) ;  /* 0x0000000c004c7947 */ /* 0x000fea0003800000 */
.L_x_7033:
[----:B------:R-:W2:Y:S02]  /*1a70*/  LDG.E R2, desc[UR36][R2.64] ;  /* 0x0000002402027981 */ /* 0x000ea4000c1e1900 */
[----:B--2---:R0:W1:Y:S01]  /*1a80*/  I2F.F64 R16, R2 ;  /* 0x0000000200107312 */ /* 0x0040620000201c00 */
[----:B------:R-:W-:Y:S05]  /*1a90*/  BRA `(.L_x_7031) ;  /* 0x0000000c00407947 */ /* 0x000fea0003800000 */
.L_x_7032:
[----:B------:R-:W2:Y:S02]  /*1aa0*/  LDG.E.U16 R2, desc[UR36][R2.64] ;  /* 0x0000002402027981 */ /* 0x000ea4000c1e1500 */
[----:B--2---:R0:W1:Y:S01]  /*1ab0*/  I2F.F64.S16 R16, R2 ;  /* 0x0000000200107312 */ /* 0x0040620000101c00 */
[----:B------:R-:W-:Y:S05]  /*1ac0*/  BRA `(.L_x_7031) ;  /* 0x0000000c00347947 */ /* 0x000fea0003800000 */
.L_x_7027:
[----:B------:R-:W-:-:S13]  /*1ad0*/  ISETP.GT.AND P0, PT, R4, 0x6, PT ;  /* 0x000000060400780c */ /* 0x000fda0003f04270 */
[----:B------:R-:W-:Y:S05]  /*1ae0*/  @P0 BRA `(.L_x_7034) ;  /* 0x0000000000340947 */ /* 0x000fea0003800000 */
[----:B------:R-:W-:-:S13]  /*1af0*/  ISETP.NE.AND P0, PT, R4, 0x5, PT ;  /* 0x000000050400780c */ /* 0x000fda0003f05270 */
[----:B------:R-:W-:Y:S05]  /*1b00*/  @!P0 BRA `(.L_x_7035) ;  /* 0x0000000000188947 */ /* 0x000fea0003800000 */
[----:B------:R-:W-:-:S13]  /*1b10*/  ISETP.NE.AND P0, PT, R4, 0x6, PT ;  /* 0x000000060400780c */ /* 0x000fda0003f05270 */
[----:B------:R-:W-:Y:S05]  /*1b20*/  @P0 BRA `(.L_x_7030) ;  /* 0x0000000800c00947 */ /* 0x000fea0003800000 */
[----:B------:R-:W2:Y:S02]  /*1b30*/  LDG.E R16, desc[UR36][R2.64] ;  /* 0x0000002402107981 */ /* 0x000ea4000c1e1900 */
[----:B--2---:R-:W-:-:S06]  /*1b40*/  FMUL.FTZ R16, R16, 1 ;  /* 0x3f80000010107820 */ /* 0x004fcc0000410000 */
[----:B------:R-:W0:Y:S01]  /*1b50*/  F2F.F64.F32 R16, R16 ;  /* 0x0000001000107310 */ /* 0x000e220000201800 */
[----:B------:R-:W-:Y:S05]  /*1b60*/  BRA `(.L_x_7031) ;  /* 0x0000000c000c7947 */ /* 0x000fea0003800000 */
.L_x_7035:
[----:B------:R-:W2:Y:S02]  /*1b70*/  LDG.E.U16 R0, desc[UR36][R2.64] ;  /* 0x0000002402007981 */ /* 0x000ea4000c1e1500 */
[----:B--2---:R-:W-:-:S05]  /*1b80*/  HADD2.F32 R0, -RZ, R0.H0_H0 ;  /* 0x20000000ff007230 */ /* 0x004fca0000004100 */
[----:B------:R-:W-:-:S04]  /*1b90*/  FMUL.FTZ R0, R0, 1 ;  /* 0x3f80000000007820 */ /* 0x000fc80000410000 */
[----:B------:R0:W1:Y:S01]  /*1ba0*/  F2F.F64.F32 R16, R0 ;  /* 0x0000000000107310 */ /* 0x0000620000201800 */
[----:B------:R-:W-:Y:S05]  /*1bb0*/  BRA `(.L_x_7031) ;  /* 0x0000000800f87947 */ /* 0x000fea0003800000 */
.L_x_7034:
[----:B------:R-:W-:-:S13]  /*1bc0*/  ISETP.NE.AND P0, PT, R4, 0x7, PT ;  /* 0x000000070400780c */ /* 0x000fda0003f05270 */
[----:B------:R-:W-:Y:S05]  /*1bd0*/  @!P0 BRA `(.L_x_7036) ;  /* 0x0000000000348947 */ /* 0x000fea0003800000 */
        /* <DEDUP_REMOVED lines=8> */
.L_x_7037:
[----:B------:R-:W2:Y:S02]  /*1c60*/  LDG.E.U16 R2, desc[UR36][R2.64] ;  /* 0x0000002402027981 */ /* 0x000ea4000c1e1500 */
[----:B--2---:R-:W-:-:S05]  /*1c70*/  HADD2.F32 R0, -RZ, R2.H0_H0 ;  /* 0x20000002ff007230 */ /* 0x004fca0000004100 */
[----:B------:R-:W-:-:S04]  /*1c80*/  FMUL.FTZ R0, R0, 1 ;  /* 0x3f80000000007820 */ /* 0x000fc80000410000 */
[----:B------:R0:W1:Y:S01]  /*1c90*/  F2F.F64.F32 R16, R0 ;  /* 0x0000000000107310 */ /* 0x0000620000201800 */
[----:B------:R-:W-:Y:S05]  /*1ca0*/  BRA `(.L_x_7031) ;  /* 0x0000000800bc7947 */ /* 0x000fea0003800000 */
.L_x_7036:
[----:B------:R0:W5:Y:S01]  /*1cb0*/  LDG.E.64 R16, desc[UR36][R2.64] ;  /* 0x0000002402107981 */ /* 0x000162000c1e1b00 */
[----:B------:R-:W-:Y:S05]  /*1cc0*/  BRA `(.L_x_7031) ;  /* 0x0000000800b47947 */ /* 0x000fea0003800000 */
.L_x_7026:
        /* <DEDUP_REMOVED lines=11> */
[----:B------:R-:W-:Y:S01]  /*1d80*/  FSEL R17, RZ, 1.875, !P0 ;  /* 0x3ff00000ff117808 */ /* 0x000fe20004000000 */
[----:B------:R-:W-:Y:S08]  /*1d90*/  BRA `(.L_x_7031) ;  /* 0x0000000800807947 */ /* 0x000ff00003800000 */
.L_x_7040:
[----:B------:R0:W5:Y:S01]  /*1da0*/  LDG.E.64 R16, desc[UR36][R2.64] ;  /* 0x0000002402107981 */ /* 0x000162000c1e1b00 */
[----:B------:R-:W-:Y:S05]  /*1db0*/  BRA `(.L_x_7031) ;  /* 0x0000000800787947 */ /* 0x000fea0003800000 */
.L_x_7039:
        /* <DEDUP_REMOVED lines=28> */
.L_x_7042:
        /* <DEDUP_REMOVED lines=15> */
.L_x_7041:
[----:B------:R-:W2:Y:S02]  /*2070*/  LDG.E.U16 R0, desc[UR36][R2.64] ;  /* 0x0000002402007981 */ /* 0x000ea4000c1e1500 */
[----:B--2---:R-:W-:-:S04]  /*2080*/  IMAD.U32 R0, R0, 0x10000, RZ ;  /* 0x0001000000007824 */ /* 0x004fc800078e00ff */
[----:B------:R-:W-:-:S04]  /*2090*/  FMUL.FTZ R0, R0, 1 ;  /* 0x3f80000000007820 */ /* 0x000fc80000410000 */
[----:B------:R0:W1:Y:S01]  /*20a0*/  F2F.F64.F32 R16, R0 ;  /* 0x0000000000107310 */ /* 0x0000620000201800 */
[----:B------:R-:W-:Y:S05]  /*20b0*/  BRA `(.L_x_7031) ;  /* 0x0000000400b87947 */ /* 0x000fea0003800000 */
.L_x_7038:
        /* <DEDUP_REMOVED lines=9> */
[----:B--2---:R0:W1:Y:S01]  /*2150*/  I2F.F64.U16 R16, R2 ;  /* 0x0000000200107312 */ /* 0x0040620000101800 */
[----:B------:R-:W-:Y:S05]  /*2160*/  BRA `(.L_x_7031) ;  /* 0x00000004008c7947 */ /* 0x000fea0003800000 */
.L_x_7045:
        /* <DEDUP_REMOVED lines=21> */
.L_x_7049:
[----:B------:R-:W-:Y:S05]  /*22c0*/  BSYNC B1 ;  /* 0x0000000000017941 */ /* 0x000fea0003800000 */
.L_x_7048:
[----:B------:R-:W-:Y:S01]  /*22d0*/  LEA R3, R0, 0x3b800000, 0x17 ;  /* 0x3b80000000037811 */ /* 0x000fe200078eb8ff */
[----:B------:R-:W-:-:S05]  /*22e0*/  IMAD.SHL.U32 R0, R2, 0x100000, RZ ;  /* 0x0010000002007824 */ /* 0x000fca00078e00ff */
[----:B------:R-:W-:-:S07]  /*22f0*/  LOP3.LUT R0, R3, R0, R4, 0xfe, !PT ;  /* 0x0000000003007212 */ /* 0x000fce00078efe04 */
.L_x_7047:
[----:B------:R-:W-:Y:S05]  /*2300*/  BSYNC B0 ;  /* 0x0000000000007941 */ /* 0x000fea0003800000 */
.L_x_7046:
[----:B------:R-:W-:-:S04]  /*2310*/  FMUL.FTZ R0, R0, 1 ;  /* 0x3f80000000007820 */ /* 0x000fc80000410000 */
[----:B------:R2:W3:Y:S01]  /*2320*/  F2F.F64.F32 R16, R0 ;  /* 0x0000000000107310 */ /* 0x0004e20000201800 */
[----:B------:R-:W-:Y:S05]  /*2330*/  BRA `(.L_x_7031) ;  /* 0x0000000400187947 */ /* 0x000fea0003800000 */
.L_x_7044:
        /* <DEDUP_REMOVED lines=21> */
.L_x_7053:
[----:B------:R-:W-:Y:S05]  /*2490*/  BSYNC B1 ;  /* 0x0000000000017941 */ /* 0x000fea0003800000 */
.L_x_7052:
[----:B------:R-:W-:Y:S01]  /*24a0*/  LEA R3, R0, 0x37800000, 0x17 ;  /* 0x3780000000037811 */ /* 0x000fe200078eb8ff */
[----:B------:R-:W-:-:S05]  /*24b0*/  IMAD.SHL.U32 R0, R2, 0x200000, RZ ;  /* 0x0020000002007824 */ /* 0x000fca00078e00ff */
[----:B------:R-:W-:-:S07]  /*24c0*/  LOP3.LUT R0, R3, R0, R4, 0xfe, !PT ;  /* 0x0000000003007212 */ /* 0x000fce00078efe04 */
.L_x_7051:
[----:B------:R-:W-:Y:S05]  /*24d0*/  BSYNC B0 ;  /* 0x0000000000007941 */ /* 0x000fea0003800000 */
.L_x_7050:
[----:B------:R-:W-:-:S04]  /*24e0*/  FMUL.FTZ R0, R0, 1 ;  /* 0x3f80000000007820 */ /* 0x000fc80000410000 */
[----:B------:R4:W0:Y:S01]  /*24f0*/  F2F.F64.F32 R16, R0 ;  /* 0x0000000000107310 */ /* 0x0008220000201800 */
[----:B------:R-:W-:Y:S05]  /*2500*/  BRA `(.L_x_7031) ;  /* 0x0000000000a47947 */ /* 0x000fea0003800000 */
.L_x_7043:
        /* <DEDUP_REMOVED lines=14> */
.L_x_7057:
[----:B------:R-:W-:Y:S05]  /*25f0*/  BSYNC B0 ;  /* 0x0000000000007941 */ /* 0x000fea0003800000 */
.L_x_7056:
[----:B------:R-:W-:-:S04]  /*2600*/  FMUL.FTZ R0, R0, 1 ;  /* 0x3f80000000007820 */ /* 0x000fc80000410000 */
[----:B------:R0:W1:Y:S01]  /*2610*/  F2F.F64.F32 R16, R0 ;  /* 0x0000000000107310 */ /* 0x0000620000201800 */
[----:B------:R-:W-:Y:S05]  /*2620*/  BRA `(.L_x_7031) ;  /* 0x00000000005c7947 */ /* 0x000fea0003800000 */
.L_x_7030:
        /* <DEDUP_REMOVED lines=16> */
.L_x_7058:
[----:B------:R-:W-:Y:S01]  /*2730*/  CS2R R16, SRZ ;  /* 0x0000000000107805 */ /* 0x000fe2000001ff00 */
[----:B------:R-:W-:Y:S06]  /*2740*/  BRA `(.L_x_7031) ;  /* 0x0000000000147947 */ /* 0x000fec0003800000 */
.L_x_7055:
[----:B------:R-:W2:Y:S02]  /*2750*/  LDG.E.64 R16, desc[UR36][R2.64] ;  /* 0x0000002402107981 */ /* 0x000ea4000c1e1b00 */
[----:B--2---:R-:W0:Y:S01]  /*2760*/  I2F.F64.U64 R16, R16 ;  /* 0x0000001000107312 */ /* 0x004e220000301800 */
[----:B------:R-:W-:Y:S05]  /*2770*/  BRA `(.L_x_7031) ;  /* 0x0000000000087947 */ /* 0x000fea0003800000 */
.L_x_7054:
[----:B------:R-:W2:Y:S02]  /*2780*/  LDG.E R2, desc[UR36][R2.64] ;  /* 0x0000002402027981 */ /* 0x000ea4000c1e1900 */
[----:B--2---:R0:W1:Y:S02]  /*2790*/  I2F.F64.U32 R16, R2 ;  /* 0x0000000200107312 */ /* 0x0040640000201800 */
.L_x_7031:
        /* <DEDUP_REMOVED lines=19> */
.L_x_7062:
[----:B------:R-:W2:Y:S02]  /*28d0*/  LDG.E.U8 R2, desc[UR36][R2.64] ;  /* 0x0000002402027981 */ /* 0x000ea4000c1e1100 */
[----:B--2---:R-:W-:-:S04]  /*28e0*/  ISETP.NE.AND P0, PT, R2, RZ, PT ;  /* 0x000000ff0200720c */ /* 0x004fc80003f05270 */
[----:B------:R-:W-:Y:S01]  /*28f0*/  P2R R19, PR, RZ, 0x1 ;  /* 0x00000001ff137803 */ /* 0x000fe20000000000 */
[----:B------:R-:W-:Y:S08]  /*2900*/  BRA `(.L_x_7064) ;  /* 0x0000000c00c47947 */ /* 0x000ff00003800000 */
.L_x_7061:
        /* <DEDUP_REMOVED lines=11> */
.L_x_7066:
[----:B------:R-:W2:Y:S02]  /*29c0*/  LDG.E R2, desc[UR36][R2.64] ;  /* 0x0000002402027981 */ /* 0x000ea4000c1e1900 */
[----:B--2---:R-:W-:-:S04]  /*29d0*/  ISETP.NE.AND P0, PT, R2, RZ, PT ;  /* 0x000000ff0200720c */ /* 0x004fc80003f05270 */
[----:B------:R-:W-:Y:S01]  /*29e0*/  P2R R19, PR, RZ, 0x1 ;  /* 0x00000001ff137803 */ /* 0x000fe20000000000 */
[----:B------:R-:W-:Y:S08]  /*29f0*/  BRA `(.L_x_7064) ;  /* 0x0000000c00887947 */ /* 0x000ff00003800000 */
.L_x_7065:
[----:B------:R-:W2:Y:S02]  /*2a00*/  LDG.E.U16 R2, desc[UR36][R2.64] ;  /* 0x0000002402027981 */ /* 0x000ea4000c1e1500 */
[----:B--2---:R-:W-:-:S04]  /*2a10*/  ISETP.NE.AND P0, PT, R2, RZ, PT ;  /* 0x000000ff0200720c */ /* 0x004fc80003f05270 */
[----:B------:R-:W-:Y:S01]  /*2a20*/  P2R R19, PR, RZ, 0x1 ;  /* 0x00000001ff137803 */ /* 0x000fe20000000000 */
[----:B------:R-:W-:Y:S08]  /*2a30*/  BRA `(.L_x_7064) ;  /* 0x0000000c00787947 */ /* 0x000ff00003800000 */
.L_x_7060:
        /* <DEDUP_REMOVED lines=10> */
.L_x_7068:
[----:B------:R-:W2:Y:S02]  /*2ae0*/  LDG.E.U16 R0, desc[UR36][R2.64] ;  /* 0x0000002402007981 */ /* 0x000ea4000c1e1500 */
[----:B--2---:R-:W-:-:S05]  /*2af0*/  HADD2.F32 R0, -RZ, R0.H0_H0 ;  /* 0x20000000ff007230 */ /* 0x004fca0000004100 */
[----:B------:R-:W-:-:S04]  /*2b00*/  FSETP.NEU.FTZ.AND P0, PT, R0, RZ, PT ;  /* 0x000000ff0000720b */ /* 0x000fc80003f1d000 */
[----:B------:R-:W-:Y:S01]  /*2b10*/  P2R R19, PR, RZ, 0x1 ;  /* 0x00000001ff137803 */ /* 0x000fe20000000000 */
[----:B------:R-:W-:Y:S08]  /*2b20*/  BRA `(.L_x_7064) ;  /* 0x0000000c003c7947 */ /* 0x000ff00003800000 */
.L_x_7067:
        /* <DEDUP_REMOVED lines=12> */
.L_x_7070:
        /* <DEDUP_REMOVED lines=11> */
.L_x_7069:
[----:B------:R-:W2:Y:S02]  /*2ca0*/  LDG.E.64 R2, desc[UR36][R2.64] ;  /* 0x0000002402027981 */ /* 0x000ea4000c1e1b00 */
[----:B--2---:R-:W-:-:S06]  /*2cb0*/  DSETP.NEU.AND P0, PT, R2, RZ, PT ;  /* 0x000000ff0200722a */ /* 0x004fcc0003f0d000 */
[----:B------:R-:W-:Y:S01]  /*2cc0*/  P2R R19, PR, RZ, 0x1 ;  /* 0x00000001ff137803 */ /* 0x000fe20000000000 */
[----:B------:R-:W-:Y:S07]  /*2cd0*/  BRA `(.L_x_7064) ;  /* 0x0000000800d07947 */ /* 0x000fee0003800000 */
.L_x_7059:
        /* <DEDUP_REMOVED lines=12> */
.L_x_7073:
[----:B------:R-:W2:Y:S02]  /*2da0*/  LDG.E.128 R4, desc[UR36][R2.64] ;  /* 0x0000002402047981 */ /* 0x000ea4000c1e1d00 */
[----:B--2---:R-:W-:-:S06]  /*2db0*/  DSETP.NEU.AND P0, PT, R6, RZ, PT ;  /* 0x000000ff0600722a */ /* 0x004fcc0003f0d000 */
[----:B------:R-:W-:-:S06]  /*2dc0*/  DSETP.NEU.OR P0, PT, R4, RZ, P0 ;  /* 0x000000ff0400722a */ /* 0x000fcc000070d400 */
[----:B------:R-:W-:Y:S01]  /*2dd0*/  P2R R19, PR, RZ, 0x1 ;  /* 0x00000001ff137803 */ /* 0x000fe20000000000 */
[----:B------:R-:W-:Y:S07]  /*2de0*/  BRA `(.L_x_7064) ;  /* 0x00000008008c7947 */ /* 0x000fee0003800000 */
.L_x_7072:
        /* <DEDUP_REMOVED lines=28> */
.L_x_7075:
        /* <DEDUP_REMOVED lines=15> */
.L_x_7074:
[----:B------:R-:W2:Y:S02]  /*30a0*/  LDG.E.U16 R0, desc[UR36][R2.64] ;  /* 0x0000002402007981 */ /* 0x000ea4000c1e1500 */
[----:B--2---:R-:W-:-:S05]  /*30b0*/  IMAD.U32 R0, R0, 0x10000, RZ ;  /* 0x0001000000007824 */ /* 0x004fca00078e00ff */
[----:B------:R-:W-:-:S04]  /*30c0*/  FSETP.NEU.FTZ.AND P0, PT, R0, RZ, PT ;  /* 0x000000ff0000720b */ /* 0x000fc80003f1d000 */
[----:B------:R-:W-:Y:S01]  /*30d0*/  P2R R19, PR, RZ, 0x1 ;  /* 0x00000001ff137803 */ /* 0x000fe20000000000 */
[----:B------:R-:W-:Y:S08]  /*30e0*/  BRA `(.L_x_7064) ;  /* 0x0000000400cc7947 */ /* 0x000ff00003800000 */
.L_x_7071:
        /* <DEDUP_REMOVED lines=12> */
.L_x_7078:
        /* <DEDUP_REMOVED lines=21> */
.L_x_7082:
[----:B------:R-:W-:Y:S05]  /*3300*/  BSYNC B1 ;  /* 0x0000000000017941 */ /* 0x000fea0003800000 */
.L_x_7081:
[----:B------:R-:W-:Y:S01]  /*3310*/  LEA R3, R0, 0x3b800000, 0x17 ;  /* 0x3b80000000037811 */ /* 0x000fe200078eb8ff */
[----:B------:R-:W-:-:S05]  /*3320*/  IMAD.SHL.U32 R0, R2, 0x100000, RZ ;  /* 0x0010000002007824 */ /* 0x000fca00078e00ff */
[----:B------:R-:W-:-:S07]  /*3330*/  LOP3.LUT R0, R3, R0, R4, 0xfe, !PT ;  /* 0x0000000003007212 */ /* 0x000fce00078efe04 */
.L_x_7080:
[----:B------:R-:W-:Y:S05]  /*3340*/  BSYNC B0 ;  /* 0x0000000000007941 */ /* 0x000fea0003800000 */
.L_x_7079:
[----:B------:R-:W-:-:S04]  /*3350*/  FSETP.NEU.FTZ.AND P0, PT, R0, RZ, PT ;  /* 0x000000ff0000720b */ /* 0x000fc80003f1d000 */
[----:B------:R-:W-:Y:S01]  /*3360*/  P2R R19, PR, RZ, 0x1 ;  /* 0x00000001ff137803 */ /* 0x000fe20000000000 */
[----:B------:R-:W-:Y:S08]  /*3370*/  BRA `(.L_x_7064) ;  /* 0x0000000400287947 */ /* 0x000ff00003800000 */
.L_x_7077:
        /* <DEDUP_REMOVED lines=21> */
.L_x_7086:
[----:B------:R-:W-:Y:S05]  /*34d0*/  BSYNC B1 ;  /* 0x0000000000017941 */ /* 0x000fea0003800000 */
.L_x_7085:
[----:B------:R-:W-:Y:S01]  /*34e0*/  LEA R3, R0, 0x37800000, 0x17 ;  /* 0x3780000000037811 */ /* 0x000fe200078eb8ff */
[----:B------:R-:W-:-:S05]  /*34f0*/  IMAD.SHL.U32 R0, R2, 0x200000, RZ ;  /* 0x0020000002007824 */ /* 0x000fca00078e00ff */
[----:B------:R-:W-:-:S07]  /*3500*/  LOP3.LUT R0, R3, R0, R4, 0xfe, !PT ;  /* 0x0000000003007212 */ /* 0x000fce00078efe04 */
.L_x_7084:
[----:B------:R-:W-:Y:S05]  /*3510*/  BSYNC B0 ;  /* 0x0000000000007941 */ /* 0x000fea0003800000 */
.L_x_7083:
[----:B------:R-:W-:-:S04]  /*3520*/  FSETP.NEU.FTZ.AND P0, PT, R0, RZ, PT ;  /* 0x000000ff0000720b */ /* 0x000fc80003f1d000 */
[----:B------:R-:W-:Y:S01]  /*3530*/  P2R R19, PR, RZ, 0x1 ;  /* 0x00000001ff137803 */ /* 0x000fe20000000000 */
[----:B------:R-:W-:Y:S08]  /*3540*/  BRA `(.L_x_7064) ;  /* 0x0000000000b47947 */ /* 0x000ff00003800000 */
.L_x_7076:
        /* <DEDUP_REMOVED lines=14> */
.L_x_7090:
[----:B------:R-:W-:Y:S05]  /*3630*/  BSYNC B0 ;  /* 0x0000000000007941 */ /* 0x000fea0003800000 */
.L_x_7089:
[----:B------:R-:W-:-:S04]  /*3640*/  FSETP.NEU.FTZ.AND P0, PT, R0, RZ, PT ;  /* 0x000000ff0000720b */ /* 0x000fc80003f1d000 */
[----:B------:R-:W-:Y:S01]  /*3650*/  P2R R19, PR, RZ, 0x1 ;  /* 0x00000001ff137803 */ /* 0x000fe20000000000 */
[----:B------:R-:W-:Y:S08]  /*3660*/  BRA `(.L_x_7064) ;  /* 0x00000000006c7947 */ /* 0x000ff00003800000 */
.L_x_7063:
        /* <DEDUP_REMOVED lines=16> */
.L_x_7091:
[----:B------:R-:W-:-:S04]  /*3770*/  PLOP3.LUT P0, PT, PT, PT, PT, 0x8, 0x0 ;  /* 0x000000000000781c */ /* 0x000fc80003f0e170 */
[----:B------:R-:W-:Y:S01]  /*3780*/  P2R R19, PR, RZ, 0x1 ;  /* 0x00000001ff137803 */ /* 0x000fe20000000000 */
[----:B------:R-:W-:Y:S08]  /*3790*/  BRA `(.L_x_7064) ;  /* 0x0000000000207947 */ /* 0x000ff00003800000 */
.L_x_7088:
[----:B------:R-:W2:Y:S02]  /*37a0*/  LDG.E.64 R2, desc[UR36][R2.64] ;  /* 0x0000002402027981 */ /* 0x000ea4000c1e1b00 */
[----:B--2---:R-:W-:-:S04]  /*37b0*/  ISETP.NE.U32.AND P0, PT, R2, RZ, PT ;  /* 0x000000ff0200720c */ /* 0x004fc80003f05070 */
[----:B------:R-:W-:-:S04]  /*37c0*/  ISETP.NE.AND.EX P0, PT, R3, RZ, PT, P0 ;  /* 0x000000ff0300720c */ /* 0x000fc80003f05300 */
[----:B------:R-:W-:Y:S01]  /*37d0*/  P2R R19, PR, RZ, 0x1 ;  /* 0x00000001ff137803 */ /* 0x000fe20000000000 */
[----:B------:R-:W-:Y:S08]  /*37e0*/  BRA `(.L_x_7064) ;  /* 0x00000000000c7947 */ /* 0x000ff00003800000 */
.L_x_7087:
[----:B------:R-:W2:Y:S02]  /*37f0*/  LDG.E R2, desc[UR36][R2.64] ;  /* 0x0000002402027981 */ /* 0x000ea4000c1e1900 */
[----:B--2---:R-:W-:-:S04]  /*3800*/  ISETP.NE.AND P0, PT, R2, RZ, PT ;  /* 0x000000ff0200720c */ /* 0x004fc80003f05270 */
[----:B------:R-:W-:-:S09]  /*3810*/  P2R R19, PR, RZ, 0x1 ;  /* 0x00000001ff137803 */ /* 0x000fd20000000000 */
.L_x_7064:
        /* <DEDUP_REMOVED lines=18> */
.L_x_7095:
[----:B------:R0:W5:Y:S01]  /*3940*/  LDG.E.U8 R2, desc[UR36][R4.64] ;  /* 0x0000002404027981 */ /* 0x000162000c1e1100 */
[----:B------:R-:W-:Y:S01]  /*3950*/  IMAD.MOV.U32 R3, RZ, RZ, RZ ;  /* 0x000000ffff037224 */ /* 0x000fe200078e00ff */
[----:B------:R-:W-:Y:S06]  /*3960*/  BRA `(.L_x_7097) ;  /* 0x0000000c00487947 */ /* 0x000fec0003800000 */
.L_x_7094:
        /* <DEDUP_REMOVED lines=8> */
.L_x_7099:
[----:B------:R-:W2:Y:S02]  /*39f0*/  LDG.E R2, desc[UR36][R4.64] ;  /* 0x0000002404027981 */ /* 0x000ea4000c1e1900 */
[----:B--2---:R-:W-:Y:S01]  /*3a00*/  SHF.R.S32.HI R3, RZ, 0x1f, R2 ;  /* 0x0000001fff037819 */ /* 0x004fe20000011402 */
[----:B------:R-:W-:Y:S06]  /*3a10*/  BRA `(.L_x_7097) ;  /* 0x0000000c001c7947 */ /* 0x000fec0003800000 */
.L_x_7098:
[----:B------:R-:W2:Y:S02]  /*3a20*/  LDG.E.S16 R2, desc[UR36][R4.64] ;  /* 0x0000002404027981 */ /* 0x000ea4000c1e1700 */
[----:B--2---:R-:W-:Y:S01]  /*3a30*/  SHF.R.S32.HI R3, RZ, 0x1f, R2 ;  /* 0x0000001fff037819 */ /* 0x004fe20000011402 */
[----:B------:R-:W-:Y:S06]  /*3a40*/  BRA `(.L_x_7097) ;  /* 0x0000000c00107947 */ /* 0x000fec0003800000 */
.L_x_7093:
        /* <DEDUP_REMOVED lines=9> */
.L_x_7101:
[----:B------:R-:W2:Y:S02]  /*3ae0*/  LDG.E.U16 R4, desc[UR36][R4.64] ;  /* 0x0000002404047981 */ /* 0x000ea4000c1e1500 */
[----:B--2---:R-:W-:-:S06]  /*3af0*/  HADD2.F32 R2, -RZ, R4.H0_H0 ;  /* 0x20000004ff027230 */ /* 0x004fcc0000004100 */
[----:B------:R-:W0:Y:S01]  /*3b00*/  F2I.S64.TRUNC R2, R2 ;  /* 0x0000000200027311 */ /* 0x000e22000020d900 */
[----:B------:R-:W-:Y:S05]  /*3b10*/  BRA `(.L_x_7097) ;  /* 0x0000000800dc7947 */ /* 0x000fea0003800000 */
.L_x_7100:
        /* <DEDUP_REMOVED lines=9> */
.L_x_7103:
[----:B------:R-:W2:Y:S02]  /*3bb0*/  LDG.E.U16 R4, desc[UR36][R4.64] ;  /* 0x0000002404047981 */ /* 0x000ea4000c1e1500 */
[----:B--2---:R-:W-:-:S06]  /*3bc0*/  HADD2.F32 R2, -RZ, R4.H0_H0 ;  /* 0x20000004ff027230 */ /* 0x004fcc0000004100 */
[----:B------:R-:W0:Y:S01]  /*3bd0*/  F2I.S64.TRUNC R2, R2 ;  /* 0x0000000200027311 */ /* 0x000e22000020d900 */
[----:B------:R-:W-:Y:S05]  /*3be0*/  BRA `(.L_x_7097) ;  /* 0x0000000800a87947 */ /* 0x000fea0003800000 */
.L_x_7102:
[----:B------:R-:W2:Y:S02]  /*3bf0*/  LDG.E.64 R2, desc[UR36][R4.64] ;  /* 0x0000002404027981 */ /* 0x000ea4000c1e1b00 */
[----:B--2---:R-:W0:Y:S01]  /*3c00*/  F2I.S64.F64.TRUNC R2, R2 ;  /* 0x0000000200027311 */ /* 0x004e22000030d900 */
[----:B------:R-:W-:Y:S05]  /*3c10*/  BRA `(.L_x_7097) ;  /* 0x00000008009c7947 */ /* 0x000fea0003800000 */
.L_x_7092:
        /* <DEDUP_REMOVED lines=13> */
.L_x_7106:
[----:B------:R-:W2:Y:S02]  /*3cf0*/  LDG.E.64 R2, desc[UR36][R4.64] ;  /* 0x0000002404027981 */ /* 0x000ea4000c1e1b00 */
[----:B--2---:R-:W0:Y:S01]  /*3d00*/  F2I.S64.F64.TRUNC R2, R2 ;  /* 0x0000000200027311 */ /* 0x004e22000030d900 */
[----:B------:R-:W-:Y:S05]  /*3d10*/  BRA `(.L_x_7097) ;  /* 0x00000008005c7947 */ /* 0x000fea0003800000 */
.L_x_7105:
        /* <DEDUP_REMOVED lines=27> */
.L_x_7108:
        /* <DEDUP_REMOVED lines=14> */
.L_x_7107:
[----:B------:R-:W2:Y:S02]  /*3fb0*/  LDG.E.U16 R2, desc[UR36][R4.64] ;  /* 0x0000002404027981 */ /* 0x000ea4000c1e1500 */
[----:B--2---:R-:W-:-:S06]  /*3fc0*/  IMAD.U32 R2, R2, 0x10000, RZ ;  /* 0x0001000002027824 */ /* 0x004fcc00078e00ff */
[----:B------:R-:W0:Y:S01]  /*3fd0*/  F2I.S64.TRUNC R2, R2 ;  /* 0x0000000200027311 */ /* 0x000e22000020d900 */
[----:B------:R-:W-:Y:S05]  /*3fe0*/  BRA `(.L_x_7097) ;  /* 0x0000000400a87947 */ /* 0x000fea0003800000 */
.L_x_7104:
        /* <DEDUP_REMOVED lines=11> */
.L_x_7111:
        /* <DEDUP_REMOVED lines=21> */
.L_x_7115:
[----:B------:R-:W-:Y:S05]  /*41f0*/  BSYNC B1 ;  /* 0x0000000000017941 */ /* 0x000fea0003800000 */
.L_x_7114:
[----:B------:R-:W-:Y:S01]  /*4200*/  IMAD.SHL.U32 R2, R2, 0x100000, RZ ;  /* 0x0010000002027824 */ /* 0x000fe200078e00ff */
[----:B------:R-:W-:-:S04]  /*4210*/  LEA R3, R0, 0x3b800000, 0x17 ;  /* 0x3b80000000037811 */ /* 0x000fc800078eb8ff */
[----:B------:R-:W-:-:S07]  /*4220*/  LOP3.LUT R2, R3, R2, R4, 0xfe, !PT ;  /* 0x0000000203027212 */ /* 0x000fce00078efe04 */
.L_x_7113:
[----:B------:R-:W-:Y:S05]  /*4230*/  BSYNC B0 ;  /* 0x0000000000007941 */ /* 0x000fea0003800000 */
.L_x_7112:
[----:B------:R-:W0:Y:S01]  /*4240*/  F2I.S64.TRUNC R2, R2 ;  /* 0x0000000200027311 */ /* 0x000e22000020d900 */
[----:B------:R-:W-:Y:S05]  /*4250*/  BRA `(.L_x_7097) ;  /* 0x00000004000c7947 */ /* 0x000fea0003800000 */
.L_x_7110:
        /* <DEDUP_REMOVED lines=21> */
.L_x_7119:
[----:B------:R-:W-:Y:S05]  /*43b0*/  BSYNC B1 ;  /* 0x0000000000017941 */ /* 0x000fea0003800000 */
.L_x_7118:
[----:B------:R-:W-:Y:S01]  /*43c0*/  IMAD.SHL.U32 R2, R2, 0x200000, RZ ;  /* 0x0020000002027824 */ /* 0x000fe200078e00ff */
[----:B------:R-:W-:-:S04]  /*43d0*/  LEA R3, R0, 0x37800000, 0x17 ;  /* 0x3780000000037811 */ /* 0x000fc800078eb8ff */
[----:B------:R-:W-:-:S07]  /*43e0*/  LOP3.LUT R2, R3, R2, R4, 0xfe, !PT ;  /* 0x0000000203027212 */ /* 0x000fce00078efe04 */
.L_x_7117:
[----:B------:R-:W-:Y:S05]  /*43f0*/  BSYNC B0 ;  /* 0x0000000000007941 */ /* 0x000fea0003800000 */
.L_x_7116:
[----:B------:R-:W0:Y:S01]  /*4400*/  F2I.S64.TRUNC R2, R2 ;  /* 0x0000000200027311 */ /* 0x000e22000020d900 */
[----:B------:R-:W-:Y:S05]  /*4410*/  BRA `(.L_x_7097) ;  /* 0x00000000009c7947 */ /* 0x000fea0003800000 */
.L_x_7109:
        /* <DEDUP_REMOVED lines=14> */
.L_x_7123:
[----:B------:R-:W-:Y:S05]  /*4500*/  BSYNC B0 ;  /* 0x0000000000007941 */ /* 0x000fea0003800000 */
.L_x_7122:
[----:B------:R-:W0:Y:S01]  /*4510*/  F2I.S64.TRUNC R2, R2 ;  /* 0x0000000200027311 */ /* 0x000e22000020d900 */
[----:B------:R-:W-:Y:S05]  /*4520*/  BRA `(.L_x_7097) ;  /* 0x0000000000587947 */ /* 0x000fea0003800000 */
.L_x_7096:
        /* <DEDUP_REMOVED lines=16> */
.L_x_7124:
[----:B------:R-:W-:Y:S01]  /*4630*/  CS2R R2, SRZ ;  /* 0x0000000000027805 */ /* 0x000fe2000001ff00 */
[----:B------:R-:W-:Y:S06]  /*4640*/  BRA `(.L_x_7097) ;  /* 0x0000000000107947 */ /* 0x000fec0003800000 */
.L_x_7121:
[----:B------:R0:W5:Y:S01]  /*4650*/  LDG.E.64 R2, desc[UR36][R4.64] ;  /* 0x0000002404027981 */ /* 0x000162000c1e1b00 */
[----:B------:R-:W-:Y:S05]  /*4660*/  BRA `(.L_x_7097) ;  /* 0x0000000000087947 */ /* 0x000fea0003800000 */
.L_x_7120:
[----:B------:R0:W5:Y:S01]  /*4670*/  LDG.E R2, desc[UR36][R4.64] ;  /* 0x0000002404027981 */ /* 0x000162000c1e1900 */
[----:B------:R-:W-:-:S07]  /*4680*/  IMAD.MOV.U32 R3, RZ, RZ, RZ ;  /* 0x000000ffff037224 */ /* 0x000fce00078e00ff */
.L_x_7097:
        /* <DEDUP_REMOVED lines=10> */
.L_x_7126:
[----:B------:R-:W-:Y:S05]  /*4730*/  BSYNC B0 ;  /* 0x0000000000007941 */ /* 0x000fea0003800000 */
.L_x_7125:
        /* <DEDUP_REMOVED lines=12> */
.L_x_7130:
[----:B-1-3-5:R-:W4:Y:S02]  /*4800*/  F2I.S64.F64.TRUNC R16, R16 ;  /* 0x0000001000107311 */ /* 0x02af24000030d900 */
[----:B----4-:R-:W-:-:S05]  /*4810*/  IMAD.MOV.U32 R3, RZ, RZ, R16 ;  /* 0x000000ffff037224 */ /* 0x010fca00078e0010 */
[----:B------:R0:W-:Y:S01]  /*4820*/  STG.E.U8 desc[UR36][R22.64], R3 ;  /* 0x0000000316007986 */ /* 0x0001e2000c101124 */
[----:B------:R-:W-:Y:S05]  /*4830*/  BRA `(.L_x_7132) ;  /* 0x0000000c00f87947 */ /* 0x000fea0003800000 */
.L_x_7129:
        /* <DEDUP_REMOVED lines=9> */
.L_x_7134:
[----:B-1-3-5:R-:W0:Y:S02]  /*48d0*/  F2I.F64.TRUNC R17, R16 ;  /* 0x0000001000117311 */ /* 0x02ae24000030d100 */
[----:B0-----:R2:W-:Y:S01]  /*48e0*/  STG.E desc[UR36][R22.64], R17 ;  /* 0x0000001116007986 */ /* 0x0015e2000c101924 */
[----:B------:R-:W-:Y:S05]  /*48f0*/  BRA `(.L_x_7132) ;  /* 0x0000000c00c87947 */ /* 0x000fea0003800000 */
.L_x_7133:
[----:B-1-3-5:R-:W0:Y:S02]  /*4900*/  F2I.F64.TRUNC R17, R16 ;  /* 0x0000001000117311 */ /* 0x02ae24000030d100 */
[----:B0-----:R0:W-:Y:S01]  /*4910*/  STG.E.U16 desc[UR36][R22.64], R17 ;  /* 0x0000001116007986 */ /* 0x0011e2000c101524 */
[----:B------:R-:W-:Y:S05]  /*4920*/  BRA `(.L_x_7132) ;  /* 0x0000000c00bc7947 */ /* 0x000fea0003800000 */
.L_x_7128:
        /* <DEDUP_REMOVED lines=13> */
.L_x_7136:
        /* <DEDUP_REMOVED lines=8> */
.L_x_7135:
        /* <DEDUP_REMOVED lines=10> */
[----:B------:R-:W-:-:S13]  /*4b20*/  IMAD.MOV.U32 R3, RZ, RZ, RZ ;  /* 0x000000ffff037224 */ /* 0x000fda00078e00ff */
[----:B0-----:R-:W-:-:S05]  /*4b30*/  @!P0 FMUL R2, R2, 1.175494350822287508e-38 ;  /* 0x0080000002028820 */ /* 0x001fca0000400000 */
[----:B------:R0:W-:Y:S01]  /*4b40*/  STG.E.64 desc[UR36][R22.64], R2 ;  /* 0x0000000216007986 */ /* 0x0001e2000c101b24 */
[----:B------:R-:W-:Y:S05]  /*4b50*/  BRA `(.L_x_7132) ;  /* 0x0000000c00307947 */ /* 0x000fea0003800000 */
.L_x_7138:
[----:B------:R-:W-:Y:S01]  /*4b60*/  UMOV UR4, 0xf0000000 ;  /* 0xf000000000047882 */ /* 0x000fe20000000000 */
[----:B------:R-:W-:Y:S01]  /*4b70*/  UMOV UR5, 0x380fffff ;  /* 0x380fffff00057882 */ /* 0x000fe20000000000 */
[----:B-1-3-5:R-:W0:Y:S01]  /*4b80*/  F2F.F32.F64 R0, R16 ;  /* 0x0000001000007310 */ /* 0x02ae220000301000 */
[----:B------:R-:W-:-:S14]  /*4b90*/  DSETP.GEU.AND P0, PT, |R16|, UR4, PT ;  /* 0x0000000410007e2a */ /* 0x000fdc000bf0e200 */
[----:B0-----:R-:W-:-:S05]  /*4ba0*/  @!P0 FMUL R0, R0, 1.175494350822287508e-38 ;  /* 0x0080000000008820 */ /* 0x001fca0000400000 */
[----:B----4-:R-:W-:-:S04]  /*4bb0*/  F2FP.F16.F32.PACK_AB R3, RZ, R0 ;  /* 0x00000000ff03723e */ /* 0x010fc800000000ff */
[----:B------:R-:W-:-:S05]  /*4bc0*/  PRMT R3, R3, 0x5410, RZ ;  /* 0x0000541003037816 */ /* 0x000fca00000000ff */
[----:B------:R0:W-:Y:S01]  /*4bd0*/  STG.E desc[UR36][R22.64], R3 ;  /* 0x0000000316007986 */ /* 0x0001e2000c101924 */
[----:B------:R-:W-:Y:S05]  /*4be0*/  BRA `(.L_x_7132) ;  /* 0x0000000c000c7947 */ /* 0x000fea0003800000 */
.L_x_7137:
[----:B-1-3-5:R0:W-:Y:S01]  /*4bf0*/  STG.E.64 desc[UR36][R22.64], R16 ;  /* 0x0000001016007986 */ /* 0x02a1e2000c101b24 */
[----:B------:R-:W-:Y:S05]  /*4c00*/  BRA `(.L_x_7132) ;  /* 0x0000000c00047947 */ /* 0x000fea0003800000 */
.L_x_7127:
        /* <DEDUP_REMOVED lines=8> */
[----:B-1-3-5:R-:W-:-:S06]  /*4c90*/  DSETP.NEU.AND P0, PT, R16, RZ, PT ;  /* 0x000000ff1000722a */ /* 0x02afcc0003f0d000 */
[----:B----4-:R-:W-:-:S05]  /*4ca0*/  SEL R3, RZ, 0x1, !P0 ;  /* 0x00000001ff037807 */ /* 0x010fca0004000000 */
[----:B------:R0:W-:Y:S01]  /*4cb0*/  STG.E.U8 desc[UR36][R22.64], R3 ;  /* 0x0000000316007986 */ /* 0x0001e2000c101124 */
[----:B------:R-:W-:Y:S05]  /*4cc0*/  BRA `(.L_x_7132) ;  /* 0x0000000800d47947 */ /* 0x000fea0003800000 */
.L_x_7141:
[----:B------:R-:W-:-:S05]  /*4cd0*/  CS2R R18, SRZ ;  /* 0x0000000000127805 */ /* 0x000fca000001ff00 */
[----:B-1-3-5:R0:W-:Y:S01]  /*4ce0*/  STG.E.128 desc[UR36][R22.64], R16 ;  /* 0x0000001016007986 */ /* 0x02a1e2000c101d24 */
[----:B------:R-:W-:Y:S05]  /*4cf0*/  BRA `(.L_x_7132) ;  /* 0x0000000800c87947 */ /* 0x000fea0003800000 */
.L_x_7140:
        /* <DEDUP_REMOVED lines=25> */
.L_x_7145:
[----:B------:R-:W-:Y:S05]  /*4e90*/  BSYNC B0 ;  /* 0x0000000000007941 */ /* 0x000fea0003800000 */
.L_x_7144:
[----:B------:R-:W-:-:S05]  /*4ea0*/  LOP3.LUT R3, R0, R3, RZ, 0xfc, !PT ;  /* 0x0000000300037212 */ /* 0x000fca00078efcff */
[----:B------:R0:W-:Y:S01]  /*4eb0*/  STG.E.U8 desc[UR36][R22.64], R3 ;  /* 0x0000000316007986 */ /* 0x0001e2000c101124 */
[----:B------:R-:W-:Y:S05]  /*4ec0*/  BRA `(.L_x_7132) ;  /* 0x0000000800547947 */ /* 0x000fea0003800000 */
.L_x_7143:
        /* <DEDUP_REMOVED lines=17> */
.L_x_7147:
[----:B------:R-:W-:Y:S01]  /*4fe0*/  IMAD.MOV.U32 R0, RZ, RZ, 0x7f ;  /* 0x0000007fff007424 */ /* 0x000fe200078e00ff */
[----:B------:R-:W-:-:S04]  /*4ff0*/  ISETP.GT.U32.AND P0, PT, R2, 0x7f800000, PT ;  /* 0x7f8000000200780c */ /* 0x000fc80003f04070 */
[----:B------:R-:W-:-:S09]  /*5000*/  SEL R0, R0, 0x7c, P0 ;  /* 0x0000007c00007807 */ /* 0x000fd20000000000 */
.L_x_7148:
[----:B------:R-:W-:Y:S05]  /*5010*/  BSYNC B0 ;  /* 0x0000000000007941 */ /* 0x000fea0003800000 */
.L_x_7146:
[----:B------:R-:W-:-:S04]  /*5020*/  LOP3.LUT R2, R3, 0x80000000, RZ, 0xc0, !PT ;  /* 0x8000000003027812 */ /* 0x000fc800078ec0ff */
[----:B------:R-:W-:-:S04]  /*5030*/  SHF.R.U32.HI R3, RZ, 0x18, R2 ;  /* 0x00000018ff037819 */ /* 0x000fc80000011602 */
[----:B------:R-:W-:-:S05]  /*5040*/  LOP3.LUT R3, R0, R3, RZ, 0xfc, !PT ;  /* 0x0000000300037212 */ /* 0x000fca00078efcff */
[----:B------:R0:W-:Y:S01]  /*5050*/  STG.E.U8 desc[UR36][R22.64], R3 ;  /* 0x0000000316007986 */ /* 0x0001e2000c101124 */
[----:B------:R-:W-:Y:S05]  /*5060*/  BRA `(.L_x_7132) ;  /* 0x0000000400ec7947 */ /* 0x000fea0003800000 */
.L_x_7142:
        /* <DEDUP_REMOVED lines=8> */
.L_x_7139:
        /* <DEDUP_REMOVED lines=11> */
.L_x_7151:
        /* <DEDUP_REMOVED lines=21> */
.L_x_7154:
[----:B------:R-:W-:-:S04]  /*52f0*/  LOP3.LUT R2, R3, 0x80000000, RZ, 0xc0, !PT ;  /* 0x8000000003027812 */ /* 0x000fc800078ec0ff */
[----:B------:R-:W-:-:S04]  /*5300*/  SHF.R.U32.HI R3, RZ, 0x18, R2 ;  /* 0x00000018ff037819 */ /* 0x000fc80000011602 */
[----:B------:R-:W-:-:S04]  /*5310*/  LOP3.LUT R0, R0, R3, RZ, 0xfc, !PT ;  /* 0x0000000300007212 */ /* 0x000fc800078efcff */
[----:B------:R-:W-:-:S07]  /*5320*/  PRMT R11, R0, 0x7610, R11 ;  /* 0x00007610000b7816 */ /* 0x000fce000000000b */
.L_x_7153:
[----:B------:R-:W-:Y:S05]  /*5330*/  BSYNC B0 ;  /* 0x0000000000007941 */ /* 0x000fea0003800000 */
.L_x_7152:
[----:B------:R0:W-:Y:S01]  /*5340*/  STG.E.U8 desc[UR36][R22.64], R11 ;  /* 0x0000000b16007986 */ /* 0x0001e2000c101124 */
[----:B------:R-:W-:Y:S05]  /*5350*/  BRA `(.L_x_7132) ;  /* 0x0000000400307947 */ /* 0x000fea0003800000 */
.L_x_7150:
        /* <DEDUP_REMOVED lines=21> */
.L_x_7157:
[----:B------:R-:W-:-:S04]  /*54b0*/  LOP3.LUT R2, R3, 0x80000000, RZ, 0xc0, !PT ;  /* 0x8000000003027812 */ /* 0x000fc800078ec0ff */
[----:B------:R-:W-:-:S04]  /*54c0*/  SHF.R.U32.HI R3, RZ, 0x18, R2 ;  /* 0x00000018ff037819 */ /* 0x000fc80000011602 */
[----:B------:R-:W-:-:S04]  /*54d0*/  LOP3.LUT R0, R0, R3, RZ, 0xfc, !PT ;  /* 0x0000000300007212 */ /* 0x000fc800078efcff */
[----:B------:R-:W-:-:S07]  /*54e0*/  PRMT R11, R0, 0x7610, R11 ;  /* 0x00007610000b7816 */ /* 0x000fce000000000b */
.L_x_7156:
[----:B------:R-:W-:Y:S05]  /*54f0*/  BSYNC B0 ;  /* 0x0000000000007941 */ /* 0x000fea0003800000 */
.L_x_7155:
[----:B------:R0:W-:Y:S01]  /*5500*/  STG.E.U8 desc[UR36][R22.64], R11 ;  /* 0x0000000b16007986 */ /* 0x0001e2000c101124 */
[----:B------:R-:W-:Y:S05]  /*5510*/  BRA `(.L_x_7132) ;  /* 0x0000000000c07947 */ /* 0x000fea0003800000 */
.L_x_7149:
        /* <DEDUP_REMOVED lines=26> */
.L_x_7131:
        /* <DEDUP_REMOVED lines=16> */
.L_x_7160:
[----:B------:R-:W-:Y:S05]  /*57c0*/  BRA `(.L_x_7132) ;  /* 0x0000000000147947 */ /* 0x000fea0003800000 */
.L_x_7159:
[----:B-1-3-5:R-:W0:Y:S02]  /*57d0*/  F2I.U64.F64.TRUNC R16, R16 ;  /* 0x0000001000107311 */ /* 0x02ae24000030d800 */
[----:B0-----:R0:W-:Y:S01]  /*57e0*/  STG.E.64 desc[UR36][R22.64], R16 ;  /* 0x0000001016007986 */ /* 0x0011e2000c101b24 */
[----:B------:R-:W-:Y:S05]  /*57f0*/  BRA `(.L_x_7132) ;  /* 0x0000000000087947 */ /* 0x000fea0003800000 */
.L_x_7158:
[----:B-1-3-5:R-:W0:Y:S02]  /*5800*/  F2I.U32.F64.TRUNC R17, R16 ;  /* 0x0000001000117311 */ /* 0x02ae24000030d000 */
[----:B0-----:R0:W-:Y:S02]  /*5810*/  STG.E desc[UR36][R22.64], R17 ;  /* 0x0000001116007986 */ /* 0x0011e4000c101924 */
.L_x_7132:
[----:B------:R-:W-:-:S04]  /*5820*/  IMAD R24, R27, 0x200, R24 ;  /* 0x000002001b187824 */ /* 0x000fc800078e0218 */
[----:B------:R-:W-:-:S07]  /*5830*/  VIADD R25, R24, 0x80 ;  /* 0x0000008018197836 */ /* 0x000fce0000000000 */
.L_x_7024:
[----:B------:R-:W-:Y:S05]  /*5840*/  BSYNC B6 ;  /* 0x0000000000067941 */ /* 0x000fea0003800000 */
.L_x_7023:
[----:B------:R-:W-:Y:S01]  /*5850*/  ULDC UR4, c[0x0][0x210] ;  /* 0x0000840000047ab9 */ /* 0x000fe20000000800 */
[----:B------:R-:W-:Y:S01]  /*5860*/  BSSY B6, `(.L_x_7161) ;  /* 0x000057b000067945 */ /* 0x000fe20003800000 */
[----:B------:R-:W-:-:S13]  /*5870*/  ISETP.GE.AND P0, PT, R25, UR4, PT ;  /* 0x0000000419007c0c */ /* 0x000fda000bf06270 */
[----:B------:R-:W-:Y:S05]  /*5880*/  @P0 BRA `(.L_x_7162) ;  /* 0x0000005400e00947 */ /* 0x000fea0003800000 */
[----:B------:R-:W5:Y:S01]  /*5890*/  LDC R6, c[0x0][0x218] ;  /* 0x00008600ff067b82 */ /* 0x000f620000000800 */
[----:B0-----:R-:W-:Y:S01]  /*58a0*/  CS2R R18, SRZ ;  /* 0x0000000000127805 */ /* 0x001fe2000001ff00 */
[----:B------:R-:W-:Y:S02]  /*58b0*/  IMAD.MOV.U32 R0, RZ, RZ, RZ ;  /* 0x000000ffff007224 */ /* 0x000fe400078e00ff */
        /* <DEDUP_REMOVED lines=376> */
.L_x_7163:
        /* <DEDUP_REMOVED lines=21> */
.L_x_7167:
[----:B------:R-:W2:Y:S02]  /*7190*/  LDG.E.U8 R2, desc[UR36][R2.64] ;  /* 0x0000002402027981 */ /* 0x000ea4000c1e1100 */
[----:B--2---:R0:W1:Y:S01]  /*71a0*/  I2F.F64.U16 R16, R2 ;  /* 0x0000000200107312 */ /* 0x0040620000101800 */
[----:B------:R-:W-:Y:S05]  /*71b0*/  BRA `(.L_x_7169) ;  /* 0x0000000c00707947 */ /* 0x000fea0003800000 */
.L_x_7166:
[----:B------:R-:W-:-:S13]  /*71c0*/  ISETP.NE.AND P0, PT, R4, 0x2, PT ;  /* 0x000000020400780c */ /* 0x000fda0003f05270 */
[----:B------:R-:W-:Y:S05]  /*71d0*/  @!P0 BRA `(.L_x_7170) ;  /* 0x0000000000288947 */ /* 0x000fea0003800000 */
[----:B------:R-:W-:-:S13]  /*71e0*/  ISETP.NE.AND P0, PT, R4, 0x3, PT ;  /* 0x000000030400780c */ /* 0x000fda0003f05270 */
[----:B------:R-:W-:Y:S05]  /*71f0*/  @!P0 BRA `(.L_x_7171) ;  /* 0x0000000000148947 */ /* 0x000fea0003800000 */
[----:B------:R-:W-:-:S13]  /*7200*/  ISETP.NE.AND P0, PT, R4, 0x4, PT ;  /* 0x000000040400780c */ /* 0x000fda0003f05270 */
[----:B------:R-:W-:Y:S05]  /*7210*/  @P0 BRA `(.L_x_7168) ;  /* 0x0000000800fc0947 */ /* 0x000fea0003800000 */
[----:B------:R-:W2:Y:S02]  /*7220*/  LDG.E.64 R16, desc[UR36][R2.64] ;  /* 0x0000002402107981 */ /* 0x000ea4000c1e1b00 */
[----:B--2---:R-:W2:Y:S01]  /*7230*/  I2F.F64.S64 R16, R16 ;  /* 0x0000001000107312 */ /* 0x004ea20000301c00 */
[----:B------:R-:W-:Y:S05]  /*7240*/  BRA `(.L_x_7169) ;  /* 0x0000000c004c7947 */ /* 0x000fea0003800000 */
.L_x_7171:
[----:B------:R-:W2:Y:S02]  /*7250*/  LDG.E R2, desc[UR36][R2.64] ;  /* 0x0000002402027981 */ /* 0x000ea4000c1e1900 */
[----:B--2---:R3:W4:Y:S01]  /*7260*/  I2F.F64 R16, R2 ;  /* 0x0000000200107312 */ /* 0x0047220000201c00 */
[----:B------:R-:W-:Y:S05]  /*7270*/  BRA `(.L_x_7169) ;  /* 0x0000000c00407947 */ /* 0x000fea0003800000 */
.L_x_7170:
[----:B------:R-:W2:Y:S02]  /*7280*/  LDG.E.U16 R2, desc[UR36][R2.64] ;  /* 0x0000002402027981 */ /* 0x000ea4000c1e1500 */
[----:B--2---:R0:W1:Y:S01]  /*7290*/  I2F.F64.S16 R16, R2 ;  /* 0x0000000200107312 */ /* 0x0040620000101c00 */
[----:B------:R-:W-:Y:S05]  /*72a0*/  BRA `(.L_x_7169) ;  /* 0x0000000c00347947 */ /* 0x000fea0003800000 */
.L_x_7165:
        /* <DEDUP_REMOVED lines=10> */
.L_x_7173:
[----:B------:R-:W2:Y:S02]  /*7350*/  LDG.E.U16 R0, desc[UR36][R2.64] ;  /* 0x0000002402007981 */ /* 0x000ea4000c1e1500 */
[----:B--2---:R-:W-:-:S05]  /*7360*/  HADD2.F32 R0, -RZ, R0.H0_H0 ;  /* 0x20000000ff007230 */ /* 0x004fca0000004100 */
[----:B------:R-:W-:-:S04]  /*7370*/  FMUL.FTZ R0, R0, 1 ;  /* 0x3f80000000007820 */ /* 0x000fc80000410000 */
[----:B------:R0:W1:Y:S01]  /*7380*/  F2F.F64.F32 R16, R0 ;  /* 0x0000000000107310 */ /* 0x0000620000201800 */
[----:B------:R-:W-:Y:S05]  /*7390*/  BRA `(.L_x_7169) ;  /* 0x0000000800f87947 */ /* 0x000fea0003800000 */
.L_x_7172:
        /* <DEDUP_REMOVED lines=10> */
.L_x_7175:
[----:B------:R-:W2:Y:S02]  /*7440*/  LDG.E.U16 R2, desc[UR36][R2.64] ;  /* 0x0000002402027981 */ /* 0x000ea4000c1e1500 */
[----:B--2---:R-:W-:-:S05]  /*7450*/  HADD2.F32 R0, -RZ, R2.H0_H0 ;  /* 0x20000002ff007230 */ /* 0x004fca0000004100 */
[----:B------:R-:W-:-:S04]  /*7460*/  FMUL.FTZ R0, R0, 1 ;  /* 0x3f80000000007820 */ /* 0x000fc80000410000 */
[----:B------:R0:W1:Y:S01]  /*7470*/  F2F.F64.F32 R16, R0 ;  /* 0x0000000000107310 */ /* 0x0000620000201800 */
[----:B------:R-:W-:Y:S05]  /*7480*/  BRA `(.L_x_7169) ;  /* 0x0000000800bc7947 */ /* 0x000fea0003800000 */
.L_x_7174:
[----:B------:R0:W5:Y:S01]  /*7490*/  LDG.E.64 R16, desc[UR36][R2.64] ;  /* 0x0000002402107981 */ /* 0x000162000c1e1b00 */
[----:B------:R-:W-:Y:S05]  /*74a0*/  BRA `(.L_x_7169) ;  /* 0x0000000800b47947 */ /* 0x000fea0003800000 */
.L_x_7164:
        /* <DEDUP_REMOVED lines=13> */
.L_x_7178:
[----:B------:R0:W5:Y:S01]  /*7580*/  LDG.E.64 R16, desc[UR36][R2.64] ;  /* 0x0000002402107981 */ /* 0x000162000c1e1b00 */
[----:B------:R-:W-:Y:S05]  /*7590*/  BRA `(.L_x_7169) ;  /* 0x0000000800787947 */ /* 0x000fea0003800000 */
.L_x_7177:
        /* <DEDUP_REMOVED lines=28> */
.L_x_7180:
        /* <DEDUP_REMOVED lines=15> */
.L_x_7179:
[----:B------:R-:W2:Y:S02]  /*7850*/  LDG.E.U16 R0, desc[UR36][R2.64] ;  /* 0x0000002402007981 */ /* 0x000ea4000c1e1500 */
[----:B--2---:R-:W-:-:S04]  /*7860*/  IMAD.U32 R0, R0, 0x10000, RZ ;  /* 0x0001000000007824 */ /* 0x004fc800078e00ff */
[----:B------:R-:W-:-:S04]  /*7870*/  FMUL.FTZ R0, R0, 1 ;  /* 0x3f80000000007820 */ /* 0x000fc80000410000 */
[----:B------:R0:W1:Y:S01]  /*7880*/  F2F.F64.F32 R16, R0 ;  /* 0x0000000000107310 */ /* 0x0000620000201800 */
[----:B------:R-:W-:Y:S05]  /*7890*/  BRA `(.L_x_7169) ;  /* 0x0000000400b87947 */ /* 0x000fea0003800000 */
.L_x_7176:
        /* <DEDUP_REMOVED lines=11> */
.L_x_7183:
        /* <DEDUP_REMOVED lines=21> */
.L_x_7187:
[----:B------:R-:W-:Y:S05]  /*7aa0*/  BSYNC B1 ;  /* 0x0000000000017941 */ /* 0x000fea0003800000 */
.L_x_7186:
[----:B------:R-:W-:Y:S01]  /*7ab0*/  LEA R3, R0, 0x3b800000, 0x17 ;  /* 0x3b80000000037811 */ /* 0x000fe200078eb8ff */
[----:B------:R-:W-:-:S05]  /*7ac0*/  IMAD.SHL.U32 R0, R2, 0x100000, RZ ;  /* 0x0010000002007824 */ /* 0x000fca00078e00ff */
[----:B------:R-:W-:-:S07]  /*7ad0*/  LOP3.LUT R0, R3, R0, R4, 0xfe, !PT ;  /* 0x0000000003007212 */ /* 0x000fce00078efe04 */
.L_x_7185:
[----:B------:R-:W-:Y:S05]  /*7ae0*/  BSYNC B0 ;  /* 0x0000000000007941 */ /* 0x000fea0003800000 */
.L_x_7184:
[----:B------:R-:W-:-:S04]  /*7af0*/  FMUL.FTZ R0, R0, 1 ;  /* 0x3f80000000007820 */ /* 0x000fc80000410000 */
[----:B------:R0:W1:Y:S01]  /*7b00*/  F2F.F64.F32 R16, R0 ;  /* 0x0000000000107310 */ /* 0x0000620000201800 */
[----:B------:R-:W-:Y:S05]  /*7b10*/  BRA `(.L_x_7169) ;  /* 0x0000000400187947 */ /* 0x000fea0003800000 */
.L_x_7182:
        /* <DEDUP_REMOVED lines=21> */
.L_x_7191:
[----:B------:R-:W-:Y:S05]  /*7c70*/  BSYNC B1 ;  /* 0x0000000000017941 */ /* 0x000fea0003800000 */
.L_x_7190:
[----:B------:R-:W-:Y:S01]  /*7c80*/  LEA R3, R0, 0x37800000, 0x17 ;  /* 0x3780000000037811 */ /* 0x000fe200078eb8ff */
[----:B------:R-:W-:-:S05]  /*7c90*/  IMAD.SHL.U32 R0, R2, 0x200000, RZ ;  /* 0x0020000002007824 */ /* 0x000fca00078e00ff */
[----:B------:R-:W-:-:S07]  /*7ca0*/  LOP3.LUT R0, R3, R0, R4, 0xfe, !PT ;  /* 0x0000000003007212 */ /* 0x000fce00078efe04 */
.L_x_7189:
[----:B------:R-:W-:Y:S05]  /*7cb0*/  BSYNC B0 ;  /* 0x0000000000007941 */ /* 0x000fea0003800000 */
.L_x_7188:
[----:B------:R-:W-:-:S04]  /*7cc0*/  FMUL.FTZ R0, R0, 1 ;  /* 0x3f80000000007820 */ /* 0x000fc80000410000 */
[----:B------:R0:W1:Y:S01]  /*7cd0*/  F2F.F64.F32 R16, R0 ;  /* 0x0000000000107310 */ /* 0x0000620000201800 */
[----:B------:R-:W-:Y:S05]  /*7ce0*/  BRA `(.L_x_7169) ;  /* 0x0000000000a47947 */ /* 0x000fea0003800000 */
.L_x_7181:
        /* <DEDUP_REMOVED lines=14> */
.L_x_7195:
[----:B------:R-:W-:Y:S05]  /*7dd0*/  BSYNC B0 ;  /* 0x0000000000007941 */ /* 0x000fea0003800000 */
.L_x_7194:
[----:B------:R-:W-:-:S04]  /*7de0*/  FMUL.FTZ R0, R0, 1 ;  /* 0x3f80000000007820 */ /* 0x000fc80000410000 */
[----:B------:R0:W1:Y:S01]  /*7df0*/  F2F.F64.F32 R16, R0 ;  /* 0x0000000000107310 */ /* 0x0000620000201800 */
[----:B------:R-:W-:Y:S05]  /*7e00*/  BRA `(.L_x_7169) ;  /* 0x00000000005c7947 */ /* 0x000fea0003800000 */
.L_x_7168:
        /* <DEDUP_REMOVED lines=16> */
.L_x_7196:
[----:B------:R-:W-:Y:S01]  /*7f10*/  CS2R R16, SRZ ;  /* 0x0000000000107805 */ /* 0x000fe2000001ff00 */
[----:B------:R-:W-:Y:S06]  /*7f20*/  BRA `(.L_x_7169) ;  /* 0x0000000000147947 */ /* 0x000fec0003800000 */
.L_x_7193:
[----:B------:R-:W2:Y:S02]  /*7f30*/  LDG.E.64 R16, desc[UR36][R2.64] ;  /* 0x0000002402107981 */ /* 0x000ea4000c1e1b00 */
[----:B--2---:R-:W0:Y:S01]  /*7f40*/  I2F.F64.U64 R16, R16 ;  /* 0x0000001000107312 */ /* 0x004e220000301800 */
[----:B------:R-:W-:Y:S05]  /*7f50*/  BRA `(.L_x_7169) ;  /* 0x0000000000087947 */ /* 0x000fea0003800000 */
.L_x_7192:
[----:B------:R-:W2:Y:S02]  /*7f60*/  LDG.E R2, desc[UR36][R2.64] ;  /* 0x0000002402027981 */ /* 0x000ea4000c1e1900 */
[----:B--2---:R0:W1:Y:S02]  /*7f70*/  I2F.F64.U32 R16, R2 ;  /* 0x0000000200107312 */ /* 0x0040640000201800 */
.L_x_7169:
        /* <DEDUP_REMOVED lines=19> */
.L_x_7200:
[----:B------:R-:W3:Y:S02]  /*80b0*/  LDG.E.U8 R2, desc[UR36][R2.64] ;  /* 0x0000002402027981 */ /* 0x000ee4000c1e1100 */
[----:B---3--:R-:W-:-:S04]  /*80c0*/  ISETP.NE.AND P0, PT, R2, RZ, PT ;  /* 0x000000ff0200720c */ /* 0x008fc80003f05270 */
[----:B------:R-:W-:Y:S01]  /*80d0*/  P2R R19, PR, RZ, 0x1 ;  /* 0x00000001ff137803 */ /* 0x000fe20000000000 */
[----:B------:R-:W-:Y:S08]  /*80e0*/  BRA `(.L_x_7202) ;  /* 0x0000000c00c47947 */ /* 0x000ff00003800000 */
.L_x_7199:
        /* <DEDUP_REMOVED lines=11> */
.L_x_7204:
[----:B------:R-:W3:Y:S02]  /*81a0*/  LDG.E R2, desc[UR36][R2.64] ;  /* 0x0000002402027981 */ /* 0x000ee4000c1e1900 */
[----:B---3--:R-:W-:-:S04]  /*81b0*/  ISETP.NE.AND P0, PT, R2, RZ, PT ;  /* 0x000000ff0200720c */ /* 0x008fc80003f05270 */
[----:B------:R-:W-:Y:S01]  /*81c0*/  P2R R19, PR, RZ, 0x1 ;  /* 0x00000001ff137803 */ /* 0x000fe20000000000 */
[----:B------:R-:W-:Y:S08]  /*81d0*/  BRA `(.L_x_7202) ;  /* 0x0000000c00887947 */ /* 0x000ff00003800000 */
.L_x_7203:
[----:B------:R-:W3:Y:S02]  /*81e0*/  LDG.E.U16 R2, desc[UR36][R2.64] ;  /* 0x0000002402027981 */ /* 0x000ee4000c1e1500 */
[----:B---3--:R-:W-:-:S04]  /*81f0*/  ISETP.NE.AND P0, PT, R2, RZ, PT ;  /* 0x000000ff0200720c */ /* 0x008fc80003f05270 */
[----:B------:R-:W-:Y:S01]  /*8200*/  P2R R19, PR, RZ, 0x1 ;  /* 0x00000001ff137803 */ /* 0x000fe20000000000 */
[----:B------:R-:W-:Y:S08]  /*8210*/  BRA `(.L_x_7202) ;  /* 0x0000000c00787947 */ /* 0x000ff00003800000 */
.L_x_7198:
        /* <DEDUP_REMOVED lines=10> */
.L_x_7206:
[----:B------:R-:W3:Y:S02]  /*82c0*/  LDG.E.U16 R0, desc[UR36][R2.64] ;  /* 0x0000002402007981 */ /* 0x000ee4000c1e1500 */
[----:B---3--:R-:W-:-:S05]  /*82d0*/  HADD2.F32 R0, -RZ, R0.H0_H0 ;  /* 0x20000000ff007230 */ /* 0x008fca0000004100 */
[----:B------:R-:W-:-:S04]  /*82e0*/  FSETP.NEU.FTZ.AND P0, PT, R0, RZ, PT ;  /* 0x000000ff0000720b */ /* 0x000fc80003f1d000 */
[----:B------:R-:W-:Y:S01]  /*82f0*/  P2R R19, PR, RZ, 0x1 ;  /* 0x00000001ff137803 */ /* 0x000fe20000000000 */
[----:B------:R-:W-:Y:S08]  /*8300*/  BRA `(.L_x_7202) ;  /* 0x0000000c003c7947 */ /* 0x000ff00003800000 */
.L_x_7205:
        /* <DEDUP_REMOVED lines=12> */
.L_x_7208:
        /* <DEDUP_REMOVED lines=11> */
.L_x_7207:
[----:B------:R-:W3:Y:S02]  /*8480*/  LDG.E.64 R2, desc[UR36][R2.64] ;  /* 0x0000002402027981 */ /* 0x000ee4000c1e1b00 */
[----:B---3--:R-:W-:-:S06]  /*8490*/  DSETP.NEU.AND P0, PT, R2, RZ, PT ;  /* 0x000000ff0200722a */ /* 0x008fcc0003f0d000 */
[----:B------:R-:W-:Y:S01]  /*84a0*/  P2R R19, PR, RZ, 0x1 ;  /* 0x00000001ff137803 */ /* 0x000fe20000000000 */
[----:B------:R-:W-:Y:S07]  /*84b0*/  BRA `(.L_x_7202) ;  /* 0x0000000800d07947 */ /* 0x000fee0003800000 */
.L_x_7197:
        /* <DEDUP_REMOVED lines=12> */
.L_x_7211:
[----:B------:R-:W3:Y:S02]  /*8580*/  LDG.E.128 R4, desc[UR36][R2.64] ;  /* 0x0000002402047981 */ /* 0x000ee4000c1e1d00 */
[----:B---3--:R-:W-:-:S06]  /*8590*/  DSETP.NEU.AND P0, PT, R6, RZ, PT ;  /* 0x000000ff0600722a */ /* 0x008fcc0003f0d000 */
[----:B------:R-:W-:-:S06]  /*85a0*/  DSETP.NEU.OR P0, PT, R4, RZ, P0 ;  /* 0x000000ff0400722a */ /* 0x000fcc000070d400 */
[----:B------:R-:W-:Y:S01]  /*85b0*/  P2R R19, PR, RZ, 0x1 ;  /* 0x00000001ff137803 */ /* 0x000fe20000000000 */
[----:B------:R-:W-:Y:S07]  /*85c0*/  BRA `(.L_x_7202) ;  /* 0x00000008008c7947 */ /* 0x000fee0003800000 */
.L_x_7210:
        /* <DEDUP_REMOVED lines=28> */
.L_x_7213:
        /* <DEDUP_REMOVED lines=15> */
.L_x_7212:
[----:B------:R-:W3:Y:S02]  /*8880*/  LDG.E.U16 R0, desc[UR36][R2.64] ;  /* 0x0000002402007981 */ /* 0x000ee4000c1e1500 */
[----:B---3--:R-:W-:-:S05]  /*8890*/  IMAD.U32 R0, R0, 0x10000, RZ ;  /* 0x0001000000007824 */ /* 0x008fca00078e00ff */
[----:B------:R-:W-:-:S04]  /*88a0*/  FSETP.NEU.FTZ.AND P0, PT, R0, RZ, PT ;  /* 0x000000ff0000720b */ /* 0x000fc80003f1d000 */
[----:B------:R-:W-:Y:S01]  /*88b0*/  P2R R19, PR, RZ, 0x1 ;  /* 0x00000001ff137803 */ /* 0x000fe20000000000 */
[----:B------:R-:W-:Y:S08]  /*88c0*/  BRA `(.L_x_7202) ;  /* 0x0000000400cc7947 */ /* 0x000ff00003800000 */
.L_x_7209:
        /* <DEDUP_REMOVED lines=12> */
.L_x_7216:
        /* <DEDUP_REMOVED lines=21> */
.L_x_7220:
[----:B------:R-:W-:Y:S05]  /*8ae0*/  BSYNC B1 ;  /* 0x0000000000017941 */ /* 0x000fea0003800000 */
.L_x_7219:
[----:B------:R-:W-:Y:S01]  /*8af0*/  LEA R3, R0, 0x3b800000, 0x17 ;  /* 0x3b80000000037811 */ /* 0x000fe200078eb8ff */
[----:B------:R-:W-:-:S05]  /*8b00*/  IMAD.SHL.U32 R0, R2, 0x100000, RZ ;  /* 0x0010000002007824 */ /* 0x000fca00078e00ff */
[----:B------:R-:W-:-:S07]  /*8b10*/  LOP3.LUT R0, R3, R0, R4, 0xfe, !PT ;  /* 0x0000000003007212 */ /* 0x000fce00078efe04 */
.L_x_7218:
[----:B------:R-:W-:Y:S05]  /*8b20*/  BSYNC B0 ;  /* 0x0000000000007941 */ /* 0x000fea0003800000 */
.L_x_7217:
[----:B------:R-:W-:-:S04]  /*8b30*/  FSETP.NEU.FTZ.AND P0, PT, R0, RZ, PT ;  /* 0x000000ff0000720b */ /* 0x000fc80003f1d000 */
[----:B------:R-:W-:Y:S01]  /*8b40*/  P2R R19, PR, RZ, 0x1 ;  /* 0x00000001ff137803 */ /* 0x000fe20000000000 */
[----:B------:R-:W-:Y:S08]  /*8b50*/  BRA `(.L_x_7202) ;  /* 0x0000000400287947 */ /* 0x000ff00003800000 */
.L_x_7215:
        /* <DEDUP_REMOVED lines=21> */
.L_x_7224:
[----:B------:R-:W-:Y:S05]  /*8cb0*/  BSYNC B1 ;  /* 0x0000000000017941 */ /* 0x000fea0003800000 */
.L_x_7223:
[----:B------:R-:W-:Y:S01]  /*8cc0*/  LEA R3, R0, 0x37800000, 0x17 ;  /* 0x3780000000037811 */ /* 0x000fe200078eb8ff */
[----:B------:R-:W-:-:S05]  /*8cd0*/  IMAD.SHL.U32 R0, R2, 0x200000, RZ ;  /* 0x0020000002007824 */ /* 0x000fca00078e00ff */
[----:B------:R-:W-:-:S07]  /*8ce0*/  LOP3.LUT R0, R3, R0, R4, 0xfe, !PT ;  /* 0x0000000003007212 */ /* 0x000fce00078efe04 */
.L_x_7222:
[----:B------:R-:W-:Y:S05]  /*8cf0*/  BSYNC B0 ;  /* 0x0000000000007941 */ /* 0x000fea0003800000 */
.L_x_7221:
[----:B------:R-:W-:-:S04]  /*8d00*/  FSETP.NEU.FTZ.AND P0, PT, R0, RZ, PT ;  /* 0x000000ff0000720b */ /* 0x000fc80003f1d000 */
[----:B------:R-:W-:Y:S01]  /*8d10*/  P2R R19, PR, RZ, 0x1 ;  /* 0x00000001ff137803 */ /* 0x000fe20000000000 */
[----:B------:R-:W-:Y:S08]  /*8d20*/  BRA `(.L_x_7202) ;  /* 0x0000000000b47947 */ /* 0x000ff00003800000 */
.L_x_7214:
        /* <DEDUP_REMOVED lines=14> */
.L_x_7228:
[----:B------:R-:W-:Y:S05]  /*8e10*/  BSYNC B0 ;  /* 0x0000000000007941 */ /* 0x000fea0003800000 */
.L_x_7227:
[----:B------:R-:W-:-:S04]  /*8e20*/  FSETP.NEU.FTZ.AND P0, PT, R0, RZ, PT ;  /* 0x000000ff0000720b */ /* 0x000fc80003f1d000 */
[----:B------:R-:W-:Y:S01]  /*8e30*/  P2R R19, PR, RZ, 0x1 ;  /* 0x00000001ff137803 */ /* 0x000fe20000000000 */
[----:B------:R-:W-:Y:S08]  /*8e40*/  BRA `(.L_x_7202) ;  /* 0x00000000006c7947 */ /* 0x000ff00003800000 */
.L_x_7201:
        /* <DEDUP_REMOVED lines=16> */
.L_x_7229:
[----:B------:R-:W-:-:S04]  /*8f50*/  PLOP3.LUT P0, PT, PT, PT, PT, 0x8, 0x0 ;  /* 0x000000000000781c */ /* 0x000fc80003f0e170 */
[----:B------:R-:W-:Y:S01]  /*8f60*/  P2R R19, PR, RZ, 0x1 ;  /* 0x00000001ff137803 */ /* 0x000fe20000000000 */
[----:B------:R-:W-:Y:S08]  /*8f70*/  BRA `(.L_x_7202) ;  /* 0x0000000000207947 */ /* 0x000ff00003800000 */
.L_x_7226:
[----:B------:R-:W3:Y:S02]  /*8f80*/  LDG.E.64 R2, desc[UR36][R2.64] ;  /* 0x0000002402027981 */ /* 0x000ee4000c1e1b00 */
[----:B---3--:R-:W-:-:S04]  /*8f90*/  ISETP.NE.U32.AND P0, PT, R2, RZ, PT ;  /* 0x000000ff0200720c */ /* 0x008fc80003f05070 */
[----:B------:R-:W-:-:S04]  /*8fa0*/  ISETP.NE.AND.EX P0, PT, R3, RZ, PT, P0 ;  /* 0x000000ff0300720c */ /* 0x000fc80003f05300 */
[----:B------:R-:W-:Y:S01]  /*8fb0*/  P2R R19, PR, RZ, 0x1 ;  /* 0x00000001ff137803 */ /* 0x000fe20000000000 */
[----:B------:R-:W-:Y:S08]  /*8fc0*/  BRA `(.L_x_7202) ;  /* 0x00000000000c7947 */ /* 0x000ff00003800000 */
.L_x_7225:
[----:B------:R-:W3:Y:S02]  /*8fd0*/  LDG.E R2, desc[UR36][R2.64] ;  /* 0x0000002402027981 */ /* 0x000ee4000c1e1900 */
[----:B---3--:R-:W-:-:S04]  /*8fe0*/  ISETP.NE.AND P0, PT, R2, RZ, PT ;  /* 0x000000ff0200720c */ /* 0x008fc80003f05270 */
[----:B------:R-:W-:-:S09]  /*8ff0*/  P2R R19, PR, RZ, 0x1 ;  /* 0x00000001ff137803 */ /* 0x000fd20000000000 */
.L_x_7202:
        /* <DEDUP_REMOVED lines=18> */
.L_x_7233:
[----:B------:R0:W5:Y:S01]  /*9120*/  LDG.E.U8 R2, desc[UR36][R4.64] ;  /* 0x0000002404027981 */ /* 0x000162000c1e1100 */
[----:B------:R-:W-:Y:S01]  /*9130*/  IMAD.MOV.U32 R3, RZ, RZ, RZ ;  /* 0x000000ffff037224 */ /* 0x000fe200078e00ff */
[----:B------:R-:W-:Y:S06]  /*9140*/  BRA `(.L_x_7235) ;  /* 0x0000000c00487947 */ /* 0x000fec0003800000 */
.L_x_7232:
        /* <DEDUP_REMOVED lines=8> */
.L_x_7237:
[----:B------:R-:W3:Y:S02]  /*91d0*/  LDG.E R2, desc[UR36][R4.64] ;  /* 0x0000002404027981 */ /* 0x000ee4000c1e1900 */
[----:B---3--:R-:W-:Y:S01]  /*91e0*/  SHF.R.S32.HI R3, RZ, 0x1f, R2 ;  /* 0x0000001fff037819 */ /* 0x008fe20000011402 */
[----:B------:R-:W-:Y:S06]  /*91f0*/  BRA `(.L_x_7235) ;  /* 0x0000000c001c7947 */ /* 0x000fec0003800000 */
.L_x_7236:
[----:B------:R-:W3:Y:S02]  /*9200*/  LDG.E.S16 R2, desc[UR36][R4.64] ;  /* 0x0000002404027981 */ /* 0x000ee4000c1e1700 */
[----:B---3--:R-:W-:Y:S01]  /*9210*/  SHF.R.S32.HI R3, RZ, 0x1f, R2 ;  /* 0x0000001fff037819 */ /* 0x008fe20000011402 */
[----:B------:R-:W-:Y:S06]  /*9220*/  BRA `(.L_x_7235) ;  /* 0x0000000c00107947 */ /* 0x000fec0003800000 */
.L_x_7231:
        /* <DEDUP_REMOVED lines=9> */
.L_x_7239:
[----:B------:R-:W3:Y:S02]  /*92c0*/  LDG.E.U16 R4, desc[UR36][R4.64] ;  /* 0x0000002404047981 */ /* 0x000ee4000c1e1500 */
[----:B---3--:R-:W-:-:S06]  /*92d0*/  HADD2.F32 R2, -RZ, R4.H0_H0 ;  /* 0x20000004ff027230 */ /* 0x008fcc0000004100 */
[----:B------:R-:W0:Y:S01]  /*92e0*/  F2I.S64.TRUNC R2, R2 ;  /* 0x0000000200027311 */ /* 0x000e22000020d900 */
[----:B------:R-:W-:Y:S05]  /*92f0*/  BRA `(.L_x_7235) ;  /* 0x0000000800dc7947 */ /* 0x000fea0003800000 */
.L_x_7238:
        /* <DEDUP_REMOVED lines=9> */
.L_x_7241:
[----:B------:R-:W3:Y:S02]  /*9390*/  LDG.E.U16 R4, desc[UR36][R4.64] ;  /* 0x0000002404047981 */ /* 0x000ee4000c1e1500 */
[----:B---3--:R-:W-:-:S06]  /*93a0*/  HADD2.F32 R2, -RZ, R4.H0_H0 ;  /* 0x20000004ff027230 */ /* 0x008fcc0000004100 */
[----:B------:R-:W0:Y:S01]  /*93b0*/  F2I.S64.TRUNC R2, R2 ;  /* 0x0000000200027311 */ /* 0x000e22000020d900 */
[----:B------:R-:W-:Y:S05]  /*93c0*/  BRA `(.L_x_7235) ;  /* 0x0000000800a87947 */ /* 0x000fea0003800000 */
.L_x_7240:
[----:B------:R-:W3:Y:S02]  /*93d0*/  LDG.E.64 R2, desc[UR36][R4.64] ;  /* 0x0000002404027981 */ /* 0x000ee4000c1e1b00 */
[----:B---3--:R-:W0:Y:S01]  /*93e0*/  F2I.S64.F64.TRUNC R2, R2 ;  /* 0x0000000200027311 */ /* 0x008e22000030d900 */
[----:B------:R-:W-:Y:S05]  /*93f0*/  BRA `(.L_x_7235) ;  /* 0x00000008009c7947 */ /* 0x000fea0003800000 */
.L_x_7230:
        /* <DEDUP_REMOVED lines=13> */
.L_x_7244:
[----:B------:R-:W3:Y:S02]  /*94d0*/  LDG.E.64 R2, desc[UR36][R4.64] ;  /* 0x0000002404027981 */ /* 0x000ee4000c1e1b00 */
[----:B---3--:R-:W0:Y:S01]  /*94e0*/  F2I.S64.F64.TRUNC R2, R2 ;  /* 0x0000000200027311 */ /* 0x008e22000030d900 */
[----:B------:R-:W-:Y:S05]  /*94f0*/  BRA `(.L_x_7235) ;  /* 0x00000008005c7947 */ /* 0x000fea0003800000 */
.L_x_7243:
        /* <DEDUP_REMOVED lines=27> */
.L_x_7246:
        /* <DEDUP_REMOVED lines=14> */
.L_x_7245:
[----:B------:R-:W3:Y:S02]  /*9790*/  LDG.E.U16 R2, desc[UR36][R4.64] ;  /* 0x0000002404027981 */ /* 0x000ee4000c1e1500 */
[----:B---3--:R-:W-:-:S06]  /*97a0*/  IMAD.U32 R2, R2, 0x10000, RZ ;  /* 0x0001000002027824 */ /* 0x008fcc00078e00ff */
[----:B------:R-:W3:Y:S01]  /*97b0*/  F2I.S64.TRUNC R2, R2 ;  /* 0x0000000200027311 */ /* 0x000ee2000020d900 */
[----:B------:R-:W-:Y:S05]  /*97c0*/  BRA `(.L_x_7235) ;  /* 0x0000000400a87947 */ /* 0x000fea0003800000 */
.L_x_7242:
        /* <DEDUP_REMOVED lines=11> */
.L_x_7249:
        /* <DEDUP_REMOVED lines=21> */
.L_x_7253:
[----:B------:R-:W-:Y:S05]  /*99d0*/  BSYNC B1 ;  /* 0x0000000000017941 */ /* 0x000fea0003800000 */
.L_x_7252:
[----:B------:R-:W-:Y:S01]  /*99e0*/  IMAD.SHL.U32 R2, R2, 0x100000, RZ ;  /* 0x0010000002027824 */ /* 0x000fe200078e00ff */
[----:B------:R-:W-:-:S04]  /*99f0*/  LEA R3, R0, 0x3b800000, 0x17 ;  /* 0x3b80000000037811 */ /* 0x000fc800078eb8ff */
[----:B------:R-:W-:-:S07]  /*9a00*/  LOP3.LUT R2, R3, R2, R4, 0xfe, !PT ;  /* 0x0000000203027212 */ /* 0x000fce00078efe04 */
.L_x_7251:
[----:B------:R-:W-:Y:S05]  /*9a10*/  BSYNC B0 ;  /* 0x0000000000007941 */ /* 0x000fea0003800000 */
.L_x_7250:
[----:B------:R-:W0:Y:S01]  /*9a20*/  F2I.S64.TRUNC R2, R2 ;  /* 0x0000000200027311 */ /* 0x000e22000020d900 */
[----:B------:R-:W-:Y:S05]  /*9a30*/  BRA `(.L_x_7235) ;  /* 0x00000004000c7947 */ /* 0x000fea0003800000 */
.L_x_7248:
        /* <DEDUP_REMOVED lines=21> */
.L_x_7257:
[----:B------:R-:W-:Y:S05]  /*9b90*/  BSYNC B1 ;  /* 0x0000000000017941 */ /* 0x000fea0003800000 */
.L_x_7256:
[----:B------:R-:W-:Y:S01]  /*9ba0*/  IMAD.SHL.U32 R2, R2, 0x200000, RZ ;  /* 0x0020000002027824 */ /* 0x000fe200078e00ff */
[----:B------:R-:W-:-:S04]  /*9bb0*/  LEA R3, R0, 0x37800000, 0x17 ;  /* 0x3780000000037811 */ /* 0x000fc800078eb8ff */
[----:B------:R-:W-:-:S07]  /*9bc0*/  LOP3.LUT R2, R3, R2, R4, 0xfe, !PT ;  /* 0x0000000203027212 */ /* 0x000fce00078efe04 */
.L_x_7255:
[----:B------:R-:W-:Y:S05]  /*9bd0*/  BSYNC B0 ;  /* 0x0000000000007941 */ /* 0x000fea0003800000 */
.L_x_7254:
[----:B------:R-:W0:Y:S01]  /*9be0*/  F2I.S64.TRUNC R2, R2 ;  /* 0x0000000200027311 */ /* 0x000e22000020d900 */
[----:B------:R-:W-:Y:S05]  /*9bf0*/  BRA `(.L_x_7235) ;  /* 0x00000000009c7947 */ /* 0x000fea0003800000 */
.L_x_7247:
        /* <DEDUP_REMOVED lines=14> */
.L_x_7261:
[----:B------:R-:W-:Y:S05]  /*9ce0*/  BSYNC B0 ;  /* 0x0000000000007941 */ /* 0x000fea0003800000 */
.L_x_7260:
[----:B------:R-:W0:Y:S01]  /*9cf0*/  F2I.S64.TRUNC R2, R2 ;  /* 0x0000000200027311 */ /* 0x000e22000020d900 */
[----:B------:R-:W-:Y:S05]  /*9d00*/  BRA `(.L_x_7235) ;  /* 0x0000000000587947 */ /* 0x000fea0003800000 */
.L_x_7234:
        /* <DEDUP_REMOVED lines=16> */
.L_x_7262:
[----:B------:R-:W-:Y:S01]  /*9e10*/  CS2R R2, SRZ ;  /* 0x0000000000027805 */ /* 0x000fe2000001ff00 */
[----:B------:R-:W-:Y:S06]  /*9e20*/  BRA `(.L_x_7235) ;  /* 0x0000000000107947 */ /* 0x000fec0003800000 */
.L_x_7259:
[----:B------:R0:W5:Y:S01]  /*9e30*/  LDG.E.64 R2, desc[UR36][R4.64] ;  /* 0x0000002404027981 */ /* 0x000162000c1e1b00 */
[----:B------:R-:W-:Y:S05]  /*9e40*/  BRA `(.L_x_7235) ;  /* 0x0000000000087947 */ /* 0x000fea0003800000 */
.L_x_7258:
[----:B------:R0:W5:Y:S01]  /*9e50*/  LDG.E R2, desc[UR36][R4.64] ;  /* 0x0000002404027981 */ /* 0x000162000c1e1900 */
[----:B------:R-:W-:-:S07]  /*9e60*/  IMAD.MOV.U32 R3, RZ, RZ, RZ ;  /* 0x000000ffff037224 */ /* 0x000fce00078e00ff */
.L_x_7235:
        /* <DEDUP_REMOVED lines=10> */
.L_x_7264:
[----:B------:R-:W-:Y:S05]  /*9f10*/  BSYNC B0 ;  /* 0x0000000000007941 */ /* 0x000fea0003800000 */
.L_x_7263:
        /* <DEDUP_REMOVED lines=12> */
.L_x_7268:
[----:B-12-45:R-:W3:Y:S02]  /*9fe0*/  F2I.S64.F64.TRUNC R16, R16 ;  /* 0x0000001000107311 */ /* 0x036ee4000030d900 */
[----:B---3--:R-:W-:-:S05]  /*9ff0*/  IMAD.MOV.U32 R3, RZ, RZ, R16 ;  /* 0x000000ffff037224 */ /* 0x008fca00078e0010 */
[----:B------:R0:W-:Y:S01]  /*a000*/  STG.E.U8 desc[UR36][R22.64], R3 ;  /* 0x0000000316007986 */ /* 0x0001e2000c101124 */
[----:B------:R-:W-:Y:S05]  /*a010*/  BRA `(.L_x_7270) ;  /* 0x0000000c00f87947 */ /* 0x000fea0003800000 */
.L_x_7267:
        /* <DEDUP_REMOVED lines=9> */
.L_x_7272:
[----:B-12-45:R-:W0:Y:S02]  /*a0b0*/  F2I.F64.TRUNC R17, R16 ;  /* 0x0000001000117311 */ /* 0x036e24000030d100 */
[----:B0-----:R0:W-:Y:S01]  /*a0c0*/  STG.E desc[UR36][R22.64], R17 ;  /* 0x0000001116007986 */ /* 0x0011e2000c101924 */
[----:B------:R-:W-:Y:S05]  /*a0d0*/  BRA `(.L_x_7270) ;  /* 0x0000000c00c87947 */ /* 0x000fea0003800000 */
.L_x_7271:
[----:B-12-45:R-:W0:Y:S02]  /*a0e0*/  F2I.F64.TRUNC R17, R16 ;  /* 0x0000001000117311 */ /* 0x036e24000030d100 */
[----:B0-----:R0:W-:Y:S01]  /*a0f0*/  STG.E.U16 desc[UR36][R22.64], R17 ;  /* 0x0000001116007986 */ /* 0x0011e2000c101524 */
[----:B------:R-:W-:Y:S05]  /*a100*/  BRA `(.L_x_7270) ;  /* 0x0000000c00bc7947 */ /* 0x000fea0003800000 */
.L_x_7266:
        /* <DEDUP_REMOVED lines=13> */
.L_x_7274:
        /* <DEDUP_REMOVED lines=8> */
.L_x_7273:
        /* <DEDUP_REMOVED lines=9> */
[----:B------:R-:W-:Y:S01]  /*a2f0*/  DSETP.GEU.AND P0, PT, |R16|, UR4, PT ;  /* 0x0000000410007e2a */ /* 0x000fe2000bf0e200 */
[----:B------:R-:W-:-:S13]  /*a300*/  IMAD.MOV.U32 R3, RZ, RZ, RZ ;  /* 0x000000ffff037224 */ /* 0x000fda00078e00ff */
[----:B0-----:R-:W-:-:S05]  /*a310*/  @!P0 FMUL R2, R2, 1.175494350822287508e-38 ;  /* 0x0080000002028820 */ /* 0x001fca0000400000 */
[----:B------:R0:W-:Y:S01]  /*a320*/  STG.E.64 desc[UR36][R22.64], R2 ;  /* 0x0000000216007986 */ /* 0x0001e2000c101b24 */
[----:B------:R-:W-:Y:S05]  /*a330*/  BRA `(.L_x_7270) ;  /* 0x0000000c00307947 */ /* 0x000fea0003800000 */
.L_x_7276:
[----:B------:R-:W-:Y:S01]  /*a340*/  UMOV UR4, 0xf0000000 ;  /* 0xf000000000047882 */ /* 0x000fe20000000000 */
[----:B------:R-:W-:Y:S01]  /*a350*/  UMOV UR5, 0x380fffff ;  /* 0x380fffff00057882 */ /* 0x000fe20000000000 */
[----:B-12-45:R-:W0:Y:S01]  /*a360*/  F2F.F32.F64 R0, R16 ;  /* 0x0000001000007310 */ /* 0x036e220000301000 */
[----:B------:R-:W-:-:S14]  /*a370*/  DSETP.GEU.AND P0, PT, |R16|, UR4, PT ;  /* 0x0000000410007e2a */ /* 0x000fdc000bf0e200 */
[----:B0-----:R-:W-:-:S05]  /*a380*/  @!P0 FMUL R0, R0, 1.175494350822287508e-38 ;  /* 0x0080000000008820 */ /* 0x001fca0000400000 */
[----:B---3--:R-:W-:-:S04]  /*a390*/  F2FP.F16.F32.PACK_AB R3, RZ, R0 ;  /* 0x00000000ff03723e */ /* 0x008fc800000000ff */
[----:B------:R-:W-:-:S05]  /*a3a0*/  PRMT R3, R3, 0x5410, RZ ;  /* 0x0000541003037816 */ /* 0x000fca00000000ff */
[----:B------:R0:W-:Y:S01]  /*a3b0*/  STG.E desc[UR36][R22.64], R3 ;  /* 0x0000000316007986 */ /* 0x0001e2000c101924 */
[----:B------:R-:W-:Y:S05]  /*a3c0*/  BRA `(.L_x_7270) ;  /* 0x0000000c000c7947 */ /* 0x000fea0003800000 */
.L_x_7275:
[----:B-12-45:R0:W-:Y:S01]  /*a3d0*/  STG.E.64 desc[UR36][R22.64], R16 ;  /* 0x0000001016007986 */ /* 0x0361e2000c101b24 */
[----:B------:R-:W-:Y:S05]  /*a3e0*/  BRA `(.L_x_7270) ;  /* 0x0000000c00047947 */ /* 0x000fea0003800000 */
.L_x_7265:
        /* <DEDUP_REMOVED lines=8> */
[----:B-12-45:R-:W-:-:S06]  /*a470*/  DSETP.NEU.AND P0, PT, R16, RZ, PT ;  /* 0x000000ff1000722a */ /* 0x036fcc0003f0d000 */
[----:B---3--:R-:W-:-:S05]  /*a480*/  SEL R3, RZ, 0x1, !P0 ;  /* 0x00000001ff037807 */ /* 0x008fca0004000000 */
[----:B------:R1:W-:Y:S01]  /*a490*/  STG.E.U8 desc[UR36][R22.64], R3 ;  /* 0x0000000316007986 */ /* 0x0003e2000c101124 */
[----:B------:R-:W-:Y:S05]  /*a4a0*/  BRA `(.L_x_7270) ;  /* 0x0000000800d47947 */ /* 0x000fea0003800000 */
.L_x_7279:
[----:B------:R-:W-:-:S05]  /*a4b0*/  CS2R R18, SRZ ;  /* 0x0000000000127805 */ /* 0x000fca000001ff00 */
[----:B-12-45:R0:W-:Y:S01]  /*a4c0*/  STG.E.128 desc[UR36][R22.64], R16 ;  /* 0x0000001016007986 */ /* 0x0361e2000c101d24 */
[----:B------:R-:W-:Y:S05]  /*a4d0*/  BRA `(.L_x_7270) ;  /* 0x0000000800c87947 */ /* 0x000fea0003800000 */
.L_x_7278:
        /* <DEDUP_REMOVED lines=25> */
.L_x_7283:
[----:B------:R-:W-:Y:S05]  /*a670*/  BSYNC B0 ;  /* 0x0000000000007941 */ /* 0x000fea0003800000 */
.L_x_7282:
[----:B------:R-:W-:-:S05]  /*a680*/  LOP3.LUT R3, R0, R3, RZ, 0xfc, !PT ;  /* 0x0000000300037212 */ /* 0x000fca00078efcff */
[----:B------:R4:W-:Y:S01]  /*a690*/  STG.E.U8 desc[UR36][R22.64], R3 ;  /* 0x0000000316007986 */ /* 0x0009e2000c101124 */
[----:B------:R-:W-:Y:S05]  /*a6a0*/  BRA `(.L_x_7270) ;  /* 0x0000000800547947 */ /* 0x000fea0003800000 */
.L_x_7281:
        /* <DEDUP_REMOVED lines=17> */
.L_x_7285:
[----:B------:R-:W-:Y:S01]  /*a7c0*/  IMAD.MOV.U32 R0, RZ, RZ, 0x7f ;  /* 0x0000007fff007424 */ /* 0x000fe200078e00ff */
[----:B------:R-:W-:-:S04]  /*a7d0*/  ISETP.GT.U32.AND P0, PT, R2, 0x7f800000, PT ;  /* 0x7f8000000200780c */ /* 0x000fc80003f04070 */
[----:B------:R-:W-:-:S09]  /*a7e0*/  SEL R0, R0, 0x7c, P0 ;  /* 0x0000007c00007807 */ /* 0x000fd20000000000 */
.L_x_7286:
[----:B------:R-:W-:Y:S05]  /*a7f0*/  BSYNC B0 ;  /* 0x0000000000007941 */ /* 0x000fea0003800000 */
.L_x_7284:
[----:B------:R-:W-:-:S04]  /*a800*/  LOP3.LUT R2, R3, 0x80000000, RZ, 0xc0, !PT ;  /* 0x8000000003027812 */ /* 0x000fc800078ec0ff */
[----:B------:R-:W-:-:S04]  /*a810*/  SHF.R.U32.HI R3, RZ, 0x18, R2 ;  /* 0x00000018ff037819 */ /* 0x000fc80000011602 */
[----:B------:R-:W-:-:S05]  /*a820*/  LOP3.LUT R3, R0, R3, RZ, 0xfc, !PT ;  /* 0x0000000300037212 */ /* 0x000fca00078efcff */
[----:B------:R0:W-:Y:S01]  /*a830*/  STG.E.U8 desc[UR36][R22.64], R3 ;  /* 0x0000000316007986 */ /* 0x0001e2000c101124 */
[----:B------:R-:W-:Y:S05]  /*a840*/  BRA `(.L_x_7270) ;  /* 0x0000000400ec7947 */ /* 0x000fea0003800000 */
.L_x_7280:
        /* <DEDUP_REMOVED lines=8> */
.L_x_7277:
        /* <DEDUP_REMOVED lines=11> */
.L_x_7289:
        /* <DEDUP_REMOVED lines=21> */
.L_x_7292:
[----:B------:R-:W-:-:S04]  /*aad0*/  LOP3.LUT R2, R3, 0x80000000, RZ, 0xc0, !PT ;  /* 0x8000000003027812 */ /* 0x000fc800078ec0ff */
[----:B------:R-:W-:-:S04]  /*aae0*/  SHF.R.U32.HI R3, RZ, 0x18, R2 ;  /* 0x00000018ff037819 */ /* 0x000fc80000011602 */
[----:B------:R-:W-:-:S04]  /*aaf0*/  LOP3.LUT R0, R0, R3, RZ, 0xfc, !PT ;  /* 0x0000000300007212 */ /* 0x000fc800078efcff */
[----:B------:R-:W-:-:S07]  /*ab00*/  PRMT R11, R0, 0x7610, R11 ;  /* 0x00007610000b7816 */ /* 0x000fce000000000b */
.L_x_7291:
[----:B------:R-:W-:Y:S05]  /*ab10*/  BSYNC B0 ;  /* 0x0000000000007941 */ /* 0x000fea0003800000 */
.L_x_7290:
[----:B------:R0:W-:Y:S01]  /*ab20*/  STG.E.U8 desc[UR36][R22.64], R11 ;  /* 0x0000000b16007986 */ /* 0x0001e2000c101124 */
[----:B------:R-:W-:Y:S05]  /*ab30*/  BRA `(.L_x_7270) ;  /* 0x0000000400307947 */ /* 0x000fea0003800000 */
.L_x_7288:
        /* <DEDUP_REMOVED lines=21> */
.L_x_7295:
[----:B------:R-:W-:-:S04]  /*ac90*/  LOP3.LUT R2, R3, 0x80000000, RZ, 0xc0, !PT ;  /* 0x8000000003027812 */ /* 0x000fc800078ec0ff */
[----:B------:R-:W-:-:S04]  /*aca0*/  SHF.R.U32.HI R3, RZ, 0x18, R2 ;  /* 0x00000018ff037819 */ /* 0x000fc80000011602 */
[----:B------:R-:W-:-:S04]  /*acb0*/  LOP3.LUT R0, R0, R3, RZ, 0xfc, !PT ;  /* 0x0000000300007212 */ /* 0x000fc800078efcff */
[----:B------:R-:W-:-:S07]  /*acc0*/  PRMT R11, R0, 0x7610, R11 ;  /* 0x00007610000b7816 */ /* 0x000fce000000000b */
.L_x_7294:
[----:B------:R-:W-:Y:S05]  /*acd0*/  BSYNC B0 ;  /* 0x0000000000007941 */ /* 0x000fea0003800000 */
.L_x_7293:
[----:B------:R0:W-:Y:S01]  /*ace0*/  STG.E.U8 desc[UR36][R22.64], R11 ;  /* 0x0000000b16007986 */ /* 0x0001e2000c101124 */
[----:B------:R-:W-:Y:S05]  /*acf0*/  BRA `(.L_x_7270) ;  /* 0x0000000000c07947 */ /* 0x000fea0003800000 */
.L_x_7287:
        /* <DEDUP_REMOVED lines=26> */
.L_x_7269:
        /* <DEDUP_REMOVED lines=16> */
.L_x_7298:
[----:B------:R-:W-:Y:S05]  /*afa0*/  BRA `(.L_x_7270) ;  /* 0x0000000000147947 */ /* 0x000fea0003800000 */
.L_x_7297:
[----:B-12-45:R-:W0:Y:S02]  /*afb0*/  F2I.U64.F64.TRUNC R16, R16 ;  /* 0x0000001000107311 */ /* 0x036e24000030d800 */
[----:B0-----:R0:W-:Y:S01]  /*afc0*/  STG.E.64 desc[UR36][R22.64], R16 ;  /* 0x0000001016007986 */ /* 0x0011e2000c101b24 */
[----:B------:R-:W-:Y:S05]  /*afd0*/  BRA `(.L_x_7270) ;  /* 0x0000000000087947 */ /* 0x000fea0003800000 */
.L_x_7296:
[----:B-12-45:R-:W0:Y:S02]  /*afe0*/  F2I.U32.F64.TRUNC R17, R16 ;  /* 0x0000001000117311 */ /* 0x036e24000030d000 */
[----:B0-----:R0:W-:Y:S02]  /*aff0*/  STG.E desc[UR36][R22.64], R17 ;  /* 0x0000001116007986 */ /* 0x0011e4000c101924 */
.L_x_7270:
[----:B------:R-:W-:-:S07]  /*b000*/  VIADD R25, R25, 0x80 ;  /* 0x0000008019197836 */ /* 0x000fce0000000000 */
.L_x_7162:
[----:B------:R-:W-:Y:S05]  /*b010*/  BSYNC B6 ;  /* 0x0000000000067941 */ /* 0x000fea0003800000 */
.L_x_7161:
[----:B------:R-:W-:Y:S01]  /*b020*/  ULDC UR4, c[0x0][0x210] ;  /* 0x0000840000047ab9 */ /* 0x000fe20000000800 */
[----:B------:R-:W-:Y:S01]  /*b030*/  BSSY B6, `(.L_x_7299) ;  /* 0x000057b000067945 */ /* 0x000fe20003800000 */
[----:B------:R-:W-:-:S13]  /*b040*/  ISETP.GE.AND P0, PT, R25, UR4, PT ;  /* 0x0000000419007c0c */ /* 0x000fda000bf06270 */
[----:B------:R-:W-:Y:S05]  /*b050*/  @P0 BRA `(.L_x_7300) ;  /* 0x0000005400e00947 */ /* 0x000fea0003800000 */
[----:B------:R-:W5:Y:S01]  /*b060*/  LDC R6, c[0x0][0x218] ;  /* 0x00008600ff067b82 */ /* 0x000f620000000800 */
[----:B0-----:R-:W-:Y:S01]  /*b070*/  CS2R R18, SRZ ;  /* 0x0000000000127805 */ /* 0x001fe2000001ff00 */
[----:B--2---:R-:W-:Y:S02]  /*b080*/  IMAD.MOV.U32 R0, RZ, RZ, RZ ;  /* 0x000000ffff007224 */ /* 0x004fe400078e00ff */
        /* <DEDUP_REMOVED lines=376> */
.L_x_7301:
        /* <DEDUP_REMOVED lines=21> */
.L_x_7305:
[----:B------:R-:W2:Y:S02]  /*c960*/  LDG.E.U8 R2, desc[UR36][R2.64] ;  /* 0x0000002402027981 */ /* 0x000ea4000c1e1100 */
[----:B--2---:R0:W1:Y:S01]  /*c970*/  I2F.F64.U16 R16, R2 ;  /* 0x0000000200107312 */ /* 0x0040620000101800 */
[----:B------:R-:W-:Y:S05]  /*c980*/  BRA `(.L_x_7307) ;  /* 0x0000000c00707947 */ /* 0x000fea0003800000 */
.L_x_7304:
        /* <DEDUP_REMOVED lines=9> */
.L_x_7309:
[----:B------:R-:W2:Y:S02]  /*ca20*/  LDG.E R2, desc[UR36][R2.64] ;  /* 0x0000002402027981 */ /* 0x000ea4000c1e1900 */
[----:B--2---:R0:W1:Y:S01]  /*ca30*/  I2F.F64 R16, R2 ;  /* 0x0000000200107312 */ /* 0x0040620000201c00 */
[----:B------:R-:W-:Y:S05]  /*ca40*/  BRA `(.L_x_7307) ;  /* 0x0000000c00407947 */ /* 0x000fea0003800000 */
.L_x_7308:
[----:B------:R-:W2:Y:S02]  /*ca50*/  LDG.E.U16 R2, desc[UR36][R2.64] ;  /* 0x0000002402027981 */ /* 0x000ea4000c1e1500 */
[----:B--2---:R0:W1:Y:S01]  /*ca60*/  I2F.F64.S16 R16, R2 ;  /* 0x0000000200107312 */ /* 0x0040620000101c00 */
[----:B------:R-:W-:Y:S05]  /*ca70*/  BRA `(.L_x_7307) ;  /* 0x0000000c00347947 */ /* 0x000fea0003800000 */
.L_x_7303:
        /* <DEDUP_REMOVED lines=8> */
[----:B------:R-:W4:Y:S01]  /*cb00*/  F2F.F64.F32 R16, R16 ;  /* 0x0000001000107310 */ /* 0x000f220000201800 */
[----:B------:R-:W-:Y:S05]  /*cb10*/  BRA `(.L_x_7307) ;  /* 0x0000000c000c7947 */ /* 0x000fea0003800000 */
.L_x_7311:
[----:B------:R-:W2:Y:S02]  /*cb20*/  LDG.E.U16 R0, desc[UR36][R2.64] ;  /* 0x0000002402007981 */ /* 0x000ea4000c1e1500 */
[----:B--2---:R-:W-:-:S05]  /*cb30*/  HADD2.F32 R0, -RZ, R0.H0_H0 ;  /* 0x20000000ff007230 */ /* 0x004fca0000004100 */
[----:B------:R-:W-:-:S04]  /*cb40*/  FMUL.FTZ R0, R0, 1 ;  /* 0x3f80000000007820 */ /* 0x000fc80000410000 */
[----:B------:R0:W1:Y:S01]  /*cb50*/  F2F.F64.F32 R16, R0 ;  /* 0x0000000000107310 */ /* 0x0000620000201800 */
[----:B------:R-:W-:Y:S05]  /*cb60*/  BRA `(.L_x_7307) ;  /* 0x0000000800f87947 */ /* 0x000fea0003800000 */
.L_x_7310:
        /* <DEDUP_REMOVED lines=8> */
[----:B------:R-:W1:Y:S01]  /*cbf0*/  F2F.F64.F32 R16, R16 ;  /* 0x0000001000107310 */ /* 0x000e620000201800 */
[----:B------:R-:W-:Y:S05]  /*cc00*/  BRA `(.L_x_7307) ;  /* 0x0000000800d07947 */ /* 0x000fea0003800000 */
.L_x_7313:
[----:B------:R-:W2:Y:S02]  /*cc10*/  LDG.E.U16 R2, desc[UR36][R2.64] ;  /* 0x0000002402027981 */ /* 0x000ea4000c1e1500 */
[----:B--2---:R-:W-:-:S05]  /*cc20*/  HADD2.F32 R0, -RZ, R2.H0_H0 ;  /* 0x20000002ff007230 */ /* 0x004fca0000004100 */
[----:B------:R-:W-:-:S04]  /*cc30*/  FMUL.FTZ R0, R0, 1 ;  /* 0x3f80000000007820 */ /* 0x000fc80000410000 */
[----:B------:R2:W3:Y:S01]  /*cc40*/  F2F.F64.F32 R16, R0 ;  /* 0x0000000000107310 */ /* 0x0004e20000201800 */
[----:B------:R-:W-:Y:S05]  /*cc50*/  BRA `(.L_x_7307) ;  /* 0x0000000800bc7947 */ /* 0x000fea0003800000 */
.L_x_7312:
[----:B------:R0:W5:Y:S01]  /*cc60*/  LDG.E.64 R16, desc[UR36][R2.64] ;  /* 0x0000002402107981 */ /* 0x000162000c1e1b00 */
[----:B------:R-:W-:Y:S05]  /*cc70*/  BRA `(.L_x_7307) ;  /* 0x0000000800b47947 */ /* 0x000fea0003800000 */
.L_x_7302:
        /* <DEDUP_REMOVED lines=13> */
.L_x_7316:
[----:B------:R0:W5:Y:S01]  /*cd50*/  LDG.E.64 R16, desc[UR36][R2.64] ;  /* 0x0000002402107981 */ /* 0x000162000c1e1b00 */
[----:B------:R-:W-:Y:S05]  /*cd60*/  BRA `(.L_x_7307) ;  /* 0x0000000800787947 */ /* 0x000fea0003800000 */
.L_x_7315:
        /* <DEDUP_REMOVED lines=28> */
.L_x_7318:
        /* <DEDUP_REMOVED lines=15> */
.L_x_7317:
[----:B------:R-:W2:Y:S02]  /*d020*/  LDG.E.U16 R0, desc[UR36][R2.64] ;  /* 0x0000002402007981 */ /* 0x000ea4000c1e1500 */
[----:B--2---:R-:W-:-:S04]  /*d030*/  IMAD.U32 R0, R0, 0x10000, RZ ;  /* 0x0001000000007824 */ /* 0x004fc800078e00ff */
[----:B------:R-:W-:-:S04]  /*d040*/  FMUL.FTZ R0, R0, 1 ;  /* 0x3f80000000007820 */ /* 0x000fc80000410000 */
[----:B------:R0:W1:Y:S01]  /*d050*/  F2F.F64.F32 R16, R0 ;  /* 0x0000000000107310 */ /* 0x0000620000201800 */
[----:B------:R-:W-:Y:S05]  /*d060*/  BRA `(.L_x_7307) ;  /* 0x0000000400b87947 */ /* 0x000fea0003800000 */
.L_x_7314:
        /* <DEDUP_REMOVED lines=11> */
.L_x_7321:
        /* <DEDUP_REMOVED lines=21> */
.L_x_7325:
[----:B------:R-:W-:Y:S05]  /*d270*/  BSYNC B1 ;  /* 0x0000000000017941 */ /* 0x000fea0003800000 */
.L_x_7324:
[----:B------:R-:W-:Y:S01]  /*d280*/  LEA R3, R0, 0x3b800000, 0x17 ;  /* 0x3b80000000037811 */ /* 0x000fe200078eb8ff */
[----:B------:R-:W-:-:S05]  /*d290*/  IMAD.SHL.U32 R0, R2, 0x100000, RZ ;  /* 0x0010000002007824 */ /* 0x000fca00078e00ff */
[----:B------:R-:W-:-:S07]  /*d2a0*/  LOP3.LUT R0, R3, R0, R4, 0xfe, !PT ;  /* 0x0000000003007212 */ /* 0x000fce00078efe04 */
.L_x_7323:
[----:B------:R-:W-:Y:S05]  /*d2b0*/  BSYNC B0 ;  /* 0x0000000000007941 */ /* 0x000fea0003800000 */
.L_x_7322:
[----:B------:R-:W-:-:S04]  /*d2c0*/  FMUL.FTZ R0, R0, 1 ;  /* 0x3f80000000007820 */ /* 0x000fc80000410000 */
[----:B------:R0:W1:Y:S01]  /*d2d0*/  F2F.F64.F32 R16, R0 ;  /* 0x0000000000107310 */ /* 0x0000620000201800 */
[----:B------:R-:W-:Y:S05]  /*d2e0*/  BRA `(.L_x_7307) ;  /* 0x0000000400187947 */ /* 0x000fea0003800000 */
.L_x_7320:
        /* <DEDUP_REMOVED lines=21> */
.L_x_7329:
[----:B------:R-:W-:Y:S05]  /*d440*/  BSYNC B1 ;  /* 0x0000000000017941 */ /* 0x000fea0003800000 */
.L_x_7328:
[----:B------:R-:W-:Y:S01]  /*d450*/  LEA R3, R0, 0x37800000, 0x17 ;  /* 0x3780000000037811 */ /* 0x000fe200078eb8ff */
[----:B------:R-:W-:-:S05]  /*d460*/  IMAD.SHL.U32 R0, R2, 0x200000, RZ ;  /* 0x0020000002007824 */ /* 0x000fca00078e00ff */
[----:B------:R-:W-:-:S07]  /*d470*/  LOP3.LUT R0, R3, R0, R4, 0xfe, !PT ;  /* 0x0000000003007212 */ /* 0x000fce00078efe04 */
.L_x_7327:
[----:B------:R-:W-:Y:S05]  /*d480*/  BSYNC B0 ;  /* 0x0000000000007941 */ /* 0x000fea0003800000 */
.L_x_7326:
[----:B------:R-:W-:-:S04]  /*d490*/  FMUL.FTZ R0, R0, 1 ;  /* 0x3f80000000007820 */ /* 0x000fc80000410000 */
[----:B------:R0:W1:Y:S01]  /*d4a0*/  F2F.F64.F32 R16, R0 ;  /* 0x0000000000107310 */ /* 0x0000620000201800 */
[----:B------:R-:W-:Y:S05]  /*d4b0*/  BRA `(.L_x_7307) ;  /* 0x0000000000a47947 */ /* 0x000fea0003800000 */
.L_x_7319:
        /* <DEDUP_REMOVED lines=14> */
.L_x_7333:
[----:B------:R-:W-:Y:S05]  /*d5a0*/  BSYNC B0 ;  /* 0x0000000000007941 */ /* 0x000fea0003800000 */
.L_x_7332:
[----:B------:R-:W-:-:S04]  /*d5b0*/  FMUL.FTZ R0, R0, 1 ;  /* 0x3f80000000007820 */ /* 0x000fc80000410000 */
[----:B------:R0:W1:Y:S01]  /*d5c0*/  F2F.F64.F32 R16, R0 ;  /* 0x0000000000107310 */ /* 0x0000620000201800 */
[----:B------:R-:W-:Y:S05]  /*d5d0*/  BRA `(.L_x_7307) ;  /* 0x00000000005c7947 */ /* 0x000fea0003800000 */
.L_x_7306:
        /* <DEDUP_REMOVED lines=16> */
.L_x_7334:
[----:B------:R-:W-:Y:S01]  /*d6e0*/  CS2R R16, SRZ ;  /* 0x0000000000107805 */ /* 0x000fe2000001ff00 */
[----:B------:R-:W-:Y:S06]  /*d6f0*/  BRA `(.L_x_7307) ;  /* 0x0000000000147947 */ /* 0x000fec0003800000 */
.L_x_7331:
[----:B------:R-:W2:Y:S02]  /*d700*/  LDG.E.64 R16, desc[UR36][R2.64] ;  /* 0x0000002402107981 */ /* 0x000ea4000c1e1b00 */
[----:B--2---:R-:W0:Y:S01]  /*d710*/  I2F.F64.U64 R16, R16 ;  /* 0x0000001000107312 */ /* 0x004e220000301800 */
[----:B------:R-:W-:Y:S05]  /*d720*/  BRA `(.L_x_7307) ;  /* 0x0000000000087947 */ /* 0x000fea0003800000 */
.L_x_7330:
[----:B------:R-:W2:Y:S02]  /*d730*/  LDG.E R2, desc[UR36][R2.64] ;  /* 0x0000002402027981 */ /* 0x000ea4000c1e1900 */
[----:B--2---:R0:W1:Y:S02]  /*d740*/  I2F.F64.U32 R16, R2 ;  /* 0x0000000200107312 */ /* 0x0040640000201800 */
.L_x_7307:
[----:B0-----:R-:W2:Y:S01]  /*d750*/  LDC.U8 R4, c[0x0][0x50a] ;  /* 0x00014280ff047b82 */ /* 0x001ea20000000000 */
[----:B------:R-:W-:Y:S02]  /*d760*/  ULDC.64 UR4, c[0x0][0x4e8] ;  /* 0x00013a0000047ab9 */ /* 0x000fe40000000a00 */
[----:B------:R-:W-:-:S05]  /*d770*/  IADD3 R2, P0, R19, UR4, RZ ;  /* 0x0000000413027c10 */ /* 0x000fca000ff1e0ff */
        /* <DEDUP_REMOVED lines=16> */
.L_x_7338:
[----:B------:R-:W2:Y:S02]  /*d880*/  LDG.E.U8 R2, desc[UR36][R2.64] ;  /* 0x0000002402027981 */ /* 0x000ea4000c1e1100 */
[----:B--2---:R-:W-:-:S04]  /*d890*/  ISETP.NE.AND P0, PT, R2, RZ, PT ;  /* 0x000000ff0200720c */ /* 0x004fc80003f05270 */
[----:B------:R-:W-:Y:S01]  /*d8a0*/  P2R R19, PR, RZ, 0x1 ;  /* 0x00000001ff137803 */ /* 0x000fe20000000000 */
[----:B------:R-:W-:Y:S08]  /*d8b0*/  BRA `(.L_x_7340) ;  /* 0x0000000c00c47947 */ /* 0x000ff00003800000 */
.L_x_7337:
        /* <DEDUP_REMOVED lines=11> */
.L_x_7342:
[----:B------:R-:W2:Y:S02]  /*d970*/  LDG.E R2, desc[UR36][R2.64] ;  /* 0x0000002402027981 */ /* 0x000ea4000c1e1900 */
[----:B--2---:R-:W-:-:S04]  /*d980*/  ISETP.NE.AND P0, PT, R2, RZ, PT ;  /* 0x000000ff0200720c */ /* 0x004fc80003f05270 */
[----:B------:R-:W-:Y:S01]  /*d990*/  P2R R19, PR, RZ, 0x1 ;  /* 0x00000001ff137803 */ /* 0x000fe20000000000 */
[----:B------:R-:W-:Y:S08]  /*d9a0*/  BRA `(.L_x_7340) ;  /* 0x0000000c00887947 */ /* 0x000ff00003800000 */
.L_x_7341:
[----:B------:R-:W2:Y:S02]  /*d9b0*/  LDG.E.U16 R2, desc[UR36][R2.64] ;  /* 0x0000002402027981 */ /* 0x000ea4000c1e1500 */
[----:B--2---:R-:W-:-:S04]  /*d9c0*/  ISETP.NE.AND P0, PT, R2, RZ, PT ;  /* 0x000000ff0200720c */ /* 0x004fc80003f05270 */
[----:B------:R-:W-:Y:S01]  /*d9d0*/  P2R R19, PR, RZ, 0x1 ;  /* 0x00000001ff137803 */ /* 0x000fe20000000000 */
[----:B------:R-:W-:Y:S08]  /*d9e0*/  BRA `(.L_x_7340) ;  /* 0x0000000c00787947 */ /* 0x000ff00003800000 */
.L_x_7336:
        /* <DEDUP_REMOVED lines=10> */
.L_x_7344:
[----:B------:R-:W2:Y:S02]  /*da90*/  LDG.E.U16 R0, desc[UR36][R2.64] ;  /* 0x0000002402007981 */ /* 0x000ea4000c1e1500 */
[----:B--2---:R-:W-:-:S05]  /*daa0*/  HADD2.F32 R0, -RZ, R0.H0_H0 ;  /* 0x20000000ff007230 */ /* 0x004fca0000004100 */
[----:B------:R-:W-:-:S04]  /*dab0*/  FSETP.NEU.FTZ.AND P0, PT, R0, RZ, PT ;  /* 0x000000ff0000720b */ /* 0x000fc80003f1d000 */
[----:B------:R-:W-:Y:S01]  /*dac0*/  P2R R19, PR, RZ, 0x1 ;  /* 0x00000001ff137803 */ /* 0x000fe20000000000 */
[----:B------:R-:W-:Y:S08]  /*dad0*/  BRA `(.L_x_7340) ;  /* 0x0000000c003c7947 */ /* 0x000ff00003800000 */
.L_x_7343:
        /* <DEDUP_REMOVED lines=12> */
.L_x_7346:
        /* <DEDUP_REMOVED lines=11> */
.L_x_7345:
[----:B------:R-:W2:Y:S02]  /*dc50*/  LDG.E.64 R2, desc[UR36][R2.64] ;  /* 0x0000002402027981 */ /* 0x000ea4000c1e1b00 */
[----:B--2---:R-:W-:-:S06]  /*dc60*/  DSETP.NEU.AND P0, PT, R2, RZ, PT ;  /* 0x000000ff0200722a */ /* 0x004fcc0003f0d000 */
[----:B------:R-:W-:Y:S01]  /*dc70*/  P2R R19, PR, RZ, 0x1 ;  /* 0x00000001ff137803 */ /* 0x000fe20000000000 */
[----:B------:R-:W-:Y:S07]  /*dc80*/  BRA `(.L_x_7340) ;  /* 0x0000000800d07947 */ /* 0x000fee0003800000 */
.L_x_7335:
        /* <DEDUP_REMOVED lines=12> */
.L_x_7349:
[----:B------:R-:W2:Y:S02]  /*dd50*/  LDG.E.128 R4, desc[UR36][R2.64] ;  /* 0x0000002402047981 */ /* 0x000ea4000c1e1d00 */
[----:B--2---:R-:W-:-:S06]  /*dd60*/  DSETP.NEU.AND P0, PT, R6, RZ, PT ;  /* 0x000000ff0600722a */ /* 0x004fcc0003f0d000 */
[----:B------:R-:W-:-:S06]  /*dd70*/  DSETP.NEU.OR P0, PT, R4, RZ, P0 ;  /* 0x000000ff0400722a */ /* 0x000fcc000070d400 */
[----:B------:R-:W-:Y:S01]  /*dd80*/  P2R R19, PR, RZ, 0x1 ;  /* 0x00000001ff137803 */ /* 0x000fe20000000000 */
[----:B------:R-:W-:Y:S07]  /*dd90*/  BRA `(.L_x_7340) ;  /* 0x00000008008c7947 */ /* 0x000fee0003800000 */
.L_x_7348:
        /* <DEDUP_REMOVED lines=28> */
.L_x_7351:
        /* <DEDUP_REMOVED lines=15> */
.L_x_7350:
[----:B------:R-:W2:Y:S02]  /*e050*/  LDG.E.U16 R0, desc[UR36][R2.64] ;  /* 0x0000002402007981 */ /* 0x000ea4000c1e1500 */
[----:B--2---:R-:W-:-:S05]  /*e060*/  IMAD.U32 R0, R0, 0x10000, RZ ;  /* 0x0001000000007824 */ /* 0x004fca00078e00ff */
[----:B------:R-:W-:-:S04]  /*e070*/  FSETP.NEU.FTZ.AND P0, PT, R0, RZ, PT ;  /* 0x000000ff0000720b */ /* 0x000fc80003f1d000 */
[----:B------:R-:W-:Y:S01]  /*e080*/  P2R R19, PR, RZ, 0x1 ;  /* 0x00000001ff137803 */ /* 0x000fe20000000000 */
[----:B------:R-:W-:Y:S08]  /*e090*/  BRA `(.L_x_7340) ;  /* 0x0000000400cc7947 */ /* 0x000ff00003800000 */
.L_x_7347:
        /* <DEDUP_REMOVED lines=12> */
.L_x_7354:
        /* <DEDUP_REMOVED lines=21> */
.L_x_7358:
[----:B------:R-:W-:Y:S05]  /*e2b0*/  BSYNC B1 ;  /* 0x0000000000017941 */ /* 0x000fea0003800000 */
.L_x_7357:
[----:B------:R-:W-:Y:S01]  /*e2c0*/  LEA R3, R0, 0x3b800000, 0x17 ;  /* 0x3b80000000037811 */ /* 0x000fe200078eb8ff */
[----:B------:R-:W-:-:S05]  /*e2d0*/  IMAD.SHL.U32 R0, R2, 0x100000, RZ ;  /* 0x0010000002007824 */ /* 0x000fca00078e00ff */
[----:B------:R-:W-:-:S07]  /*e2e0*/  LOP3.LUT R0, R3, R0, R4, 0xfe, !PT ;  /* 0x0000000003007212 */ /* 0x000fce00078efe04 */
.L_x_7356:
[----:B------:R-:W-:Y:S05]  /*e2f0*/  BSYNC B0 ;  /* 0x0000000000007941 */ /* 0x000fea0003800000 */
.L_x_7355:
[----:B------:R-:W-:-:S04]  /*e300*/  FSETP.NEU.FTZ.AND P0, PT, R0, RZ, PT ;  /* 0x000000ff0000720b */ /* 0x000fc80003f1d000 */
[----:B------:R-:W-:Y:S01]  /*e310*/  P2R R19, PR, RZ, 0x1 ;  /* 0x00000001ff137803 */ /* 0x000fe20000000000 */
[----:B------:R-:W-:Y:S08]  /*e320*/  BRA `(.L_x_7340) ;  /* 0x0000000400287947 */ /* 0x000ff00003800000 */
.L_x_7353:
        /* <DEDUP_REMOVED lines=21> */
.L_x_7362:
[----:B------:R-:W-:Y:S05]  /*e480*/  BSYNC B1 ;  /* 0x0000000000017941 */ /* 0x000fea0003800000 */
.L_x_7361:
[----:B------:R-:W-:Y:S01]  /*e490*/  LEA R3, R0, 0x37800000, 0x17 ;  /* 0x3780000000037811 */ /* 0x000fe200078eb8ff */
[----:B------:R-:W-:-:S05]  /*e4a0*/  IMAD.SHL.U32 R0, R2, 0x200000, RZ ;  /* 0x0020000002007824 */ /* 0x000fca00078e00ff */
[----:B------:R-:W-:-:S07]  /*e4b0*/  LOP3.LUT R0, R3, R0, R4, 0xfe, !PT ;  /* 0x0000000003007212 */ /* 0x000fce00078efe04 */
.L_x_7360:
[----:B------:R-:W-:Y:S05]  /*e4c0*/  BSYNC B0 ;  /* 0x0000000000007941 */ /* 0x000fea0003800000 */
.L_x_7359:
[----:B------:R-:W-:-:S04]  /*e4d0*/  FSETP.NEU.FTZ.AND P0, PT, R0, RZ, PT ;  /* 0x000000ff0000720b */ /* 0x000fc80003f1d000 */
[----:B------:R-:W-:Y:S01]  /*e4e0*/  P2R R19, PR, RZ, 0x1 ;  /* 0x00000001ff137803 */ /* 0x000fe20000000000 */
[----:B------:R-:W-:Y:S08]  /*e4f0*/  BRA `(.L_x_7340) ;  /* 0x0000000000b47947 */ /* 0x000ff00003800000 */
.L_x_7352:
        /* <DEDUP_REMOVED lines=14> */
.L_x_7366:
[----:B------:R-:W-:Y:S05]  /*e5e0*/  BSYNC B0 ;  /* 0x0000000000007941 */ /* 0x000fea0003800000 */
.L_x_7365:
[----:B------:R-:W-:-:S04]  /*e5f0*/  FSETP.NEU.FTZ.AND P0, PT, R0, RZ, PT ;  /* 0x000000ff0000720b */ /* 0x000fc80003f1d000 */
[----:B------:R-:W-:Y:S01]  /*e600*/  P2R R19, PR, RZ, 0x1 ;  /* 0x00000001ff137803 */ /* 0x000fe20000000000 */
[----:B------:R-:W-:Y:S08]  /*e610*/  BRA `(.L_x_7340) ;  /* 0x00000000006c7947 */ /* 0x000ff00003800000 */
.L_x_7339:
        /* <DEDUP_REMOVED lines=16> */
.L_x_7367:
[----:B------:R-:W-:-:S04]  /*e720*/  PLOP3.LUT P0, PT, PT, PT, PT, 0x8, 0x0 ;  /* 0x000000000000781c */ /* 0x000fc80003f0e170 */
[----:B------:R-:W-:Y:S01]  /*e730*/  P2R R19, PR, RZ, 0x1 ;  /* 0x00000001ff137803 */ /* 0x000fe20000000000 */
[----:B------:R-:W-:Y:S08]  /*e740*/  BRA `(.L_x_7340) ;  /* 0x0000000000207947 */ /* 0x000ff00003800000 */
.L_x_7364:
[----:B------:R-:W2:Y:S02]  /*e750*/  LDG.E.64 R2, desc[UR36][R2.64] ;  /* 0x0000002402027981 */ /* 0x000ea4000c1e1b00 */
[----:B--2---:R-:W-:-:S04]  /*e760*/  ISETP.NE.U32.AND P0, PT, R2, RZ, PT ;  /* 0x000000ff0200720c */ /* 0x004fc80003f05070 */
[----:B------:R-:W-:-:S04]  /*e770*/  ISETP.NE.AND.EX P0, PT, R3, RZ, PT, P0 ;  /* 0x000000ff0300720c */ /* 0x000fc80003f05300 */
[----:B------:R-:W-:Y:S01]  /*e780*/  P2R R19, PR, RZ, 0x1 ;  /* 0x00000001ff137803 */ /* 0x000fe20000000000 */
[----:B------:R-:W-:Y:S08]  /*e790*/  BRA `(.L_x_7340) ;  /* 0x00000000000c7947 */ /* 0x000ff00003800000 */
.L_x_7363:
[----:B------:R-:W2:Y:S02]  /*e7a0*/  LDG.E R2, desc[UR36][R2.64] ;  /* 0x0000002402027981 */ /* 0x000ea4000c1e1900 */
[----:B--2---:R-:W-:-:S04]  /*e7b0*/  ISETP.NE.AND P0, PT, R2, RZ, PT ;  /* 0x000000ff0200720c */ /* 0x004fc80003f05270 */
[----:B------:R-:W-:-:S09]  /*e7c0*/  P2R R19, PR, RZ, 0x1 ;  /* 0x00000001ff137803 */ /* 0x000fd20000000000 */
.L_x_7340:
        /* <DEDUP_REMOVED lines=18> */
.L_x_7371:
[----:B------:R0:W5:Y:S01]  /*e8f0*/  LDG.E.U8 R2, desc[UR36][R4.64] ;  /* 0x0000002404027981 */ /* 0x000162000c1e1100 */
[----:B------:R-:W-:Y:S01]  /*e900*/  IMAD.MOV.U32 R3, RZ, RZ, RZ ;  /* 0x000000ffff037224 */ /* 0x000fe200078e00ff */
[----:B------:R-:W-:Y:S06]  /*e910*/  BRA `(.L_x_7373) ;  /* 0x0000000c00487947 */ /* 0x000fec0003800000 */
.L_x_7370:
        /* <DEDUP_REMOVED lines=8> */
.L_x_7375:
[----:B------:R-:W2:Y:S02]  /*e9a0*/  LDG.E R2, desc[UR36][R4.64] ;  /* 0x0000002404027981 */ /* 0x000ea4000c1e1900 */
[----:B--2---:R-:W-:Y:S01]  /*e9b0*/  SHF.R.S32.HI R3, RZ, 0x1f, R2 ;  /* 0x0000001fff037819 */ /* 0x004fe20000011402 */
[----:B------:R-:W-:Y:S06]  /*e9c0*/  BRA `(.L_x_7373) ;  /* 0x0000000c001c7947 */ /* 0x000fec0003800000 */
.L_x_7374:
[----:B------:R-:W2:Y:S02]  /*e9d0*/  LDG.E.S16 R2, desc[UR36][R4.64] ;  /* 0x0000002404027981 */ /* 0x000ea4000c1e1700 */
[----:B--2---:R-:W-:Y:S01]  /*e9e0*/  SHF.R.S32.HI R3, RZ, 0x1f, R2 ;  /* 0x0000001fff037819 */ /* 0x004fe20000011402 */
[----:B------:R-:W-:Y:S06]  /*e9f0*/  BRA `(.L_x_7373) ;  /* 0x0000000c00107947 */ /* 0x000fec0003800000 */
.L_x_7369:
        /* <DEDUP_REMOVED lines=9> */
.L_x_7377:
[----:B------:R-:W2:Y:S02]  /*ea90*/  LDG.E.U16 R4, desc[UR36][R4.64] ;  /* 0x0000002404047981 */ /* 0x000ea4000c1e1500 */
[----:B--2---:R-:W-:-:S06]  /*eaa0*/  HADD2.F32 R2, -RZ, R4.H0_H0 ;  /* 0x20000004ff027230 */ /* 0x004fcc0000004100 */
[----:B------:R-:W0:Y:S01]  /*eab0*/  F2I.S64.TRUNC R2, R2 ;  /* 0x0000000200027311 */ /* 0x000e22000020d900 */
[----:B------:R-:W-:Y:S05]  /*eac0*/  BRA `(.L_x_7373) ;  /* 0x0000000800dc7947 */ /* 0x000fea0003800000 */
.L_x_7376:
        /* <DEDUP_REMOVED lines=9> */
.L_x_7379:
[----:B------:R-:W2:Y:S02]  /*eb60*/  LDG.E.U16 R4, desc[UR36][R4.64] ;  /* 0x0000002404047981 */ /* 0x000ea4000c1e1500 */
[----:B--2---:R-:W-:-:S06]  /*eb70*/  HADD2.F32 R2, -RZ, R4.H0_H0 ;  /* 0x20000004ff027230 */ /* 0x004fcc0000004100 */
[----:B------:R-:W0:Y:S01]  /*eb80*/  F2I.S64.TRUNC R2, R2 ;  /* 0x0000000200027311 */ /* 0x000e22000020d900 */
[----:B------:R-:W-:Y:S05]  /*eb90*/  BRA `(.L_x_7373) ;  /* 0x0000000800a87947 */ /* 0x000fea0003800000 */
.L_x_7378:
[----:B------:R-:W2:Y:S02]  /*eba0*/  LDG.E.64 R2, desc[UR36][R4.64] ;  /* 0x0000002404027981 */ /* 0x000ea4000c1e1b00 */
[----:B--2---:R-:W0:Y:S01]  /*ebb0*/  F2I.S64.F64.TRUNC R2, R2 ;  /* 0x0000000200027311 */ /* 0x004e22000030d900 */
[----:B------:R-:W-:Y:S05]  /*ebc0*/  BRA `(.L_x_7373) ;  /* 0x00000008009c7947 */ /* 0x000fea0003800000 */
.L_x_7368:
        /* <DEDUP_REMOVED lines=13> */
.L_x_7382:
[----:B------:R-:W2:Y:S02]  /*eca0*/  LDG.E.64 R2, desc[UR36][R4.64] ;  /* 0x0000002404027981 */ /* 0x000ea4000c1e1b00 */
[----:B--2---:R-:W0:Y:S01]  /*ecb0*/  F2I.S64.F64.TRUNC R2, R2 ;  /* 0x0000000200027311 */ /* 0x004e22000030d900 */
[----:B------:R-:W-:Y:S05]  /*ecc0*/  BRA `(.L_x_7373) ;  /* 0x00000008005c7947 */ /* 0x000fea0003800000 */
.L_x_7381:
        /* <DEDUP_REMOVED lines=27> */
.L_x_7384:
        /* <DEDUP_REMOVED lines=14> */
.L_x_7383:
[----:B------:R-:W2:Y:S02]  /*ef60*/  LDG.E.U16 R2, desc[UR36][R4.64] ;  /* 0x0000002404027981 */ /* 0x000ea4000c1e1500 */
[----:B--2---:R-:W-:-:S06]  /*ef70*/  IMAD.U32 R2, R2, 0x10000, RZ ;  /* 0x0001000002027824 */ /* 0x004fcc00078e00ff */
[----:B------:R-:W0:Y:S01]  /*ef80*/  F2I.S64.TRUNC R2, R2 ;  /* 0x0000000200027311 */ /* 0x000e22000020d900 */
[----:B------:R-:W-:Y:S05]  /*ef90*/  BRA `(.L_x_7373) ;  /* 0x0000000400a87947 */ /* 0x000fea0003800000 */
.L_x_7380:
        /* <DEDUP_REMOVED lines=11> */
.L_x_7387:
        /* <DEDUP_REMOVED lines=21> */
.L_x_7391:
[----:B------:R-:W-:Y:S05]  /*f1a0*/  BSYNC B1 ;  /* 0x0000000000017941 */ /* 0x000fea0003800000 */
.L_x_7390:
[----:B------:R-:W-:Y:S01]  /*f1b0*/  IMAD.SHL.U32 R2, R2, 0x100000, RZ ;  /* 0x0010000002027824 */ /* 0x000fe200078e00ff */
[----:B------:R-:W-:-:S04]  /*f1c0*/  LEA R3, R0, 0x3b800000, 0x17 ;  /* 0x3b80000000037811 */ /* 0x000fc800078eb8ff */
[----:B------:R-:W-:-:S07]  /*f1d0*/  LOP3.LUT R2, R3, R2, R4, 0xfe, !PT ;  /* 0x0000000203027212 */ /* 0x000fce00078efe04 */
.L_x_7389:
[----:B------:R-:W-:Y:S05]  /*f1e0*/  BSYNC B0 ;  /* 0x0000000000007941 */ /* 0x000fea0003800000 */
.L_x_7388:
[----:B------:R-:W0:Y:S01]  /*f1f0*/  F2I.S64.TRUNC R2, R2 ;  /* 0x0000000200027311 */ /* 0x000e22000020d900 */
[----:B------:R-:W-:Y:S05]  /*f200*/  BRA `(.L_x_7373) ;  /* 0x00000004000c7947 */ /* 0x000fea0003800000 */
.L_x_7386:
        /* <DEDUP_REMOVED lines=21> */
.L_x_7395:
[----:B------:R-:W-:Y:S05]  /*f360*/  BSYNC B1 ;  /* 0x0000000000017941 */ /* 0x000fea0003800000 */
.L_x_7394:
[----:B------:R-:W-:Y:S01]  /*f370*/  IMAD.SHL.U32 R2, R2, 0x200000, RZ ;  /* 0x0020000002027824 */ /* 0x000fe200078e00ff */
[----:B------:R-:W-:-:S04]  /*f380*/  LEA R3, R0, 0x37800000, 0x17 ;  /* 0x3780000000037811 */ /* 0x000fc800078eb8ff */
[----:B------:R-:W-:-:S07]  /*f390*/  LOP3.LUT R2, R3, R2, R4, 0xfe, !PT ;  /* 0x0000000203027212 */ /* 0x000fce00078efe04 */
.L_x_7393:
[----:B------:R-:W-:Y:S05]  /*f3a0*/  BSYNC B0 ;  /* 0x0000000000007941 */ /* 0x000fea0003800000 */
.L_x_7392:
[----:B------:R-:W0:Y:S01]  /*f3b0*/  F2I.S64.TRUNC R2, R2 ;  /* 0x0000000200027311 */ /* 0x000e22000020d900 */
[----:B------:R-:W-:Y:S05]  /*f3c0*/  BRA `(.L_x_7373) ;  /* 0x00000000009c7947 */ /* 0x000fea0003800000 */
.L_x_7385:
        /* <DEDUP_REMOVED lines=14> */
.L_x_7399:
[----:B------:R-:W-:Y:S05]  /*f4b0*/  BSYNC B0 ;  /* 0x0000000000007941 */ /* 0x000fea0003800000 */
.L_x_7398:
[----:B------:R-:W0:Y:S01]  /*f4c0*/  F2I.S64.TRUNC R2, R2 ;  /* 0x0000000200027311 */ /* 0x000e22000020d900 */
[----:B------:R-:W-:Y:S05]  /*f4d0*/  BRA `(.L_x_7373) ;  /* 0x0000000000587947 */ /* 0x000fea0003800000 */
.L_x_7372:
        /* <DEDUP_REMOVED lines=16> */
.L_x_7400:
[----:B------:R-:W-:Y:S01]  /*f5e0*/  CS2R R2, SRZ ;  /* 0x0000000000027805 */ /* 0x000fe2000001ff00 */
[----:B------:R-:W-:Y:S06]  /*f5f0*/  BRA `(.L_x_7373) ;  /* 0x0000000000107947 */ /* 0x000fec0003800000 */
.L_x_7397:
[----:B------:R0:W5:Y:S01]  /*f600*/  LDG.E.64 R2, desc[UR36][R4.64] ;  /* 0x0000002404027981 */ /* 0x000162000c1e1b00 */
[----:B------:R-:W-:Y:S05]  /*f610*/  BRA `(.L_x_7373) ;  /* 0x0000000000087947 */ /* 0x000fea0003800000 */
.L_x_7396:
[----:B------:R0:W5:Y:S01]  /*f620*/  LDG.E R2, desc[UR36][R4.64] ;  /* 0x0000002404027981 */ /* 0x000162000c1e1900 */
[----:B------:R-:W-:-:S07]  /*f630*/  IMAD.MOV.U32 R3, RZ, RZ, RZ ;  /* 0x000000ffff037224 */ /* 0x000fce00078e00ff */
.L_x_7373:
        /* <DEDUP_REMOVED lines=10> */
.L_x_7402:
[----:B------:R-:W-:Y:S05]  /*f6e0*/  BSYNC B0 ;  /* 0x0000000000007941 */ /* 0x000fea0003800000 */
.L_x_7401:
        /* <DEDUP_REMOVED lines=12> */
.L_x_7406:
[----:B-1-345:R-:W2:Y:S02]  /*f7b0*/  F2I.S64.F64.TRUNC R16, R16 ;  /* 0x0000001000107311 */ /* 0x03aea4000030d900 */
[----:B--2---:R-:W-:-:S05]  /*f7c0*/  IMAD.MOV.U32 R3, RZ, RZ, R16 ;  /* 0x000000ffff037224 */ /* 0x004fca00078e0010 */
[----:B------:R4:W-:Y:S01]  /*f7d0*/  STG.E.U8 desc[UR36][R22.64], R3 ;  /* 0x0000000316007986 */ /* 0x0009e2000c101124 */
[----:B------:R-:W-:Y:S05]  /*f7e0*/  BRA `(.L_x_7408) ;  /* 0x0000000c00f87947 */ /* 0x000fea0003800000 */
.L_x_7405:
        /* <DEDUP_REMOVED lines=9> */
.L_x_7410:
[----:B-1-345:R-:W0:Y:S02]  /*f880*/  F2I.F64.TRUNC R17, R16 ;  /* 0x0000001000117311 */ /* 0x03ae24000030d100 */
[----:B0-----:R1:W-:Y:S01]  /*f890*/  STG.E desc[UR36][R22.64], R17 ;  /* 0x0000001116007986 */ /* 0x0013e2000c101924 */
[----:B------:R-:W-:Y:S05]  /*f8a0*/  BRA `(.L_x_7408) ;  /* 0x0000000c00c87947 */ /* 0x000fea0003800000 */
.L_x_7409:
[----:B-1-345:R-:W0:Y:S02]  /*f8b0*/  F2I.F64.TRUNC R17, R16 ;  /* 0x0000001000117311 */ /* 0x03ae24000030d100 */
[----:B0-----:R3:W-:Y:S01]  /*f8c0*/  STG.E.U16 desc[UR36][R22.64], R17 ;  /* 0x0000001116007986 */ /* 0x0017e2000c101524 */
[----:B------:R-:W-:Y:S05]  /*f8d0*/  BRA `(.L_x_7408) ;  /* 0x0000000c00bc7947 */ /* 0x000fea0003800000 */
.L_x_7404:
        /* <DEDUP_REMOVED lines=13> */
.L_x_7412:
        /* <DEDUP_REMOVED lines=8> */
.L_x_7411:
        /* <DEDUP_REMOVED lines=14> */
.L_x_7414:
[----:B------:R-:W-:Y:S01]  /*fb10*/  UMOV UR4, 0xf0000000 ;  /* 0xf000000000047882 */ /* 0x000fe20000000000 */
[----:B------:R-:W-:Y:S01]  /*fb20*/  UMOV UR5, 0x380fffff ;  /* 0x380fffff00057882 */ /* 0x000fe20000000000 */
[----:B-1-345:R-:W0:Y:S01]  /*fb30*/  F2F.F32.F64 R0, R16 ;  /* 0x0000001000007310 */ /* 0x03ae220000301000 */
[----:B------:R-:W-:-:S14]  /*fb40*/  DSETP.GEU.AND P0, PT, |R16|, UR4, PT ;  /* 0x0000000410007e2a */ /* 0x000fdc000bf0e200 */
[----:B0-----:R-:W-:-:S05]  /*fb50*/  @!P0 FMUL R0, R0, 1.175494350822287508e-38 ;  /* 0x0080000000008820 */ /* 0x001fca0000400000 */
[----:B--2---:R-:W-:-:S04]  /*fb60*/  F2FP.F16.F32.PACK_AB R3, RZ, R0 ;  /* 0x00000000ff03723e */ /* 0x004fc800000000ff */
[----:B------:R-:W-:-:S05]  /*fb70*/  PRMT R3, R3, 0x5410, RZ ;  /* 0x0000541003037816 */ /* 0x000fca00000000ff */
[----:B------:R0:W-:Y:S01]  /*fb80*/  STG.E desc[UR36][R22.64], R3 ;  /* 0x0000000316007986 */ /* 0x0001e2000c101924 */
[----:B------:R-:W-:Y:S05]  /*fb90*/  BRA `(.L_x_7408) ;  /* 0x0000000c000c7947 */ /* 0x000fea0003800000 */
.L_x_7413:
[----:B-1-345:R0:W-:Y:S01]  /*fba0*/  STG.E.64 desc[UR36][R22.64], R16 ;  /* 0x0000001016007986 */ /* 0x03a1e2000c101b24 */
[----:B------:R-:W-:Y:S05]  /*fbb0*/  BRA `(.L_x_7408) ;  /* 0x0000000c00047947 */ /* 0x000fea0003800000 */
.L_x_7403:
        /* <DEDUP_REMOVED lines=9> */
[----:B--2---:R-:W-:-:S05]  /*fc50*/  SEL R3, RZ, 0x1, !P0 ;  /* 0x00000001ff037807 */ /* 0x004fca0004000000 */
[----:B------:R0:W-:Y:S01]  /*fc60*/  STG.E.U8 desc[UR36][R22.64], R3 ;  /* 0x0000000316007986 */ /* 0x0001e2000c101124 */
[----:B------:R-:W-:Y:S05]  /*fc70*/  BRA `(.L_x_7408) ;  /* 0x0000000800d47947 */ /* 0x000fea0003800000 */
.L_x_7417:
[----:B------:R-:W-:-:S05]  /*fc80*/  CS2R R18, SRZ ;  /* 0x0000000000127805 */ /* 0x000fca000001ff00 */
[----:B-1-345:R0:W-:Y:S01]  /*fc90*/  STG.E.128 desc[UR36][R22.64], R16 ;  /* 0x0000001016007986 */ /* 0x03a1e2000c101d24 */
[----:B------:R-:W-:Y:S05]  /*fca0*/  BRA `(.L_x_7408) ;  /* 0x0000000800c87947 */ /* 0x000fea0003800000 */
.L_x_7416:
        /* <DEDUP_REMOVED lines=12> */
[C---:B--2---:R-:W-:Y:S02]  /*fd70*/  LOP3.LUT R2, R5.reuse, 0x7fffffff, RZ, 0xc0, !PT ;  /* 0x7fffffff05027812 */ /* 0x044fe400078ec0ff */
        /* <DEDUP_REMOVED lines=12> */
.L_x_7421:
[----:B------:R-:W-:Y:S05]  /*fe40*/  BSYNC B0 ;  /* 0x0000000000007941 */ /* 0x000fea0003800000 */
.L_x_7420:
[----:B------:R-:W-:-:S05]  /*fe50*/  LOP3.LUT R3, R0, R3, RZ, 0xfc, !PT ;  /* 0x0000000300037212 */ /* 0x000fca00078efcff */
[----:B------:R0:W-:Y:S01]  /*fe60*/  STG.E.U8 desc[UR36][R22.64], R3 ;  /* 0x0000000316007986 */ /* 0x0001e2000c101124 */
[----:B------:R-:W-:Y:S05]  /*fe70*/  BRA `(.L_x_7408) ;  /* 0x0000000800547947 */ /* 0x000fea0003800000 */
.L_x_7419:
        /* <DEDUP_REMOVED lines=17> */
.L_x_7423:
[----:B------:R-:W-:Y:S01]  /*ff90*/  IMAD.MOV.U32 R0, RZ, RZ, 0x7f ;  /* 0x0000007fff007424 */ /* 0x000fe200078e00ff */
[----:B------:R-:W-:-:S04]  /*ffa0*/  ISETP.GT.U32.AND P0, PT, R2, 0x7f800000, PT ;  /* 0x7f8000000200780c */ /* 0x000fc80003f04070 */
[----:B------:R-:W-:-:S09]  /*ffb0*/  SEL R0, R0, 0x7c, P0 ;  /* 0x0000007c00007807 */ /* 0x000fd20000000000 */
.L_x_7424:
[----:B------:R-:W-:Y:S05]  /*ffc0*/  BSYNC B0 ;  /* 0x0000000000007941 */ /* 0x000fea0003800000 */
.L_x_7422:
[----:B------:R-:W-:-:S04]  /*ffd0*/  LOP3.LUT R2, R3, 0x80000000, RZ, 0xc0, !PT ;  /* 0x8000000003027812 */ /* 0x000fc800078ec0ff */
[----:B------:R-:W-:-:S04]  /*ffe0*/  SHF.R.U32.HI R3, RZ, 0x18, R2 ;  /* 0x00000018ff037819 */ /* 0x000fc80000011602 */
[----:B------:R-:W-:-:S05]  /*fff0*/  LOP3.LUT R3, R0, R3, RZ, 0xfc, !PT ;  /* 0x0000000300037212 */ /* 0x000fca00078efcff */
[----:B------:R0:W-:Y:S01]  /*10000*/  STG.E.U8 desc[UR36][R22.64], R3 ;  /* 0x0000000316007986 */ /* 0x0001e2000c101124 */
[----:B------:R-:W-:Y:S05]  /*10010*/  BRA `(.L_x_7408) ;  /* 0x0000000400ec7947 */ /* 0x000fea0003800000 */
.L_x_7418:
        /* <DEDUP_REMOVED lines=8> */
.L_x_7415:
        /* <DEDUP_REMOVED lines=11> */
.L_x_7427:
        /* <DEDUP_REMOVED lines=21> */
.L_x_7430:
[----:B------:R-:W-:-:S04]  /*102a0*/  LOP3.LUT R2, R3, 0x80000000, RZ, 0xc0, !PT ;  /* 0x8000000003027812 */ /* 0x000fc800078ec0ff */
[----:B------:R-:W-:-:S04]  /*102b0*/  SHF.R.U32.HI R3, RZ, 0x18, R2 ;  /* 0x00000018ff037819 */ /* 0x000fc80000011602 */
[----:B------:R-:W-:-:S04]  /*102c0*/  LOP3.LUT R0, R0, R3, RZ, 0xfc, !PT ;  /* 0x0000000300007212 */ /* 0x000fc800078efcff */
[----:B------:R-:W-:-:S07]  /*102d0*/  PRMT R11, R0, 0x7610, R11 ;  /* 0x00007610000b7816 */ /* 0x000fce000000000b */
.L_x_7429:
[----:B------:R-:W-:Y:S05]  /*102e0*/  BSYNC B0 ;  /* 0x0000000000007941 */ /* 0x000fea0003800000 */
.L_x_7428:
[----:B------:R0:W-:Y:S01]  /*102f0*/  STG.E.U8 desc[UR36][R22.64], R11 ;  /* 0x0000000b16007986 */ /* 0x0001e2000c101124 */
[----:B------:R-:W-:Y:S05]  /*10300*/  BRA `(.L_x_7408) ;  /* 0x0000000400307947 */ /* 0x000fea0003800000 */
.L_x_7426:
        /* <DEDUP_REMOVED lines=21> */
.L_x_7433:
[----:B------:R-:W-:-:S04]  /*10460*/  LOP3.LUT R2, R3, 0x80000000, RZ, 0xc0, !PT ;  /* 0x8000000003027812 */ /* 0x000fc800078ec0ff */
[----:B------:R-:W-:-:S04]  /*10470*/  SHF.R.U32.HI R3, RZ, 0x18, R2 ;  /* 0x00000018ff037819 */ /* 0x000fc80000011602 */
[----:B------:R-:W-:-:S04]  /*10480*/  LOP3.LUT R0, R0, R3, RZ, 0xfc, !PT ;  /* 0x0000000300007212 */ /* 0x000fc800078efcff */
[----:B------:R-:W-:-:S07]  /*10490*/  PRMT R11, R0, 0x7610, R11 ;  /* 0x00007610000b7816 */ /* 0x000fce000000000b */
.L_x_7432:
[----:B------:R-:W-:Y:S05]  /*104a0*/  BSYNC B0 ;  /* 0x0000000000007941 */ /* 0x000fea0003800000 */
.L_x_7431:
[----:B------:R0:W-:Y:S01]  /*104b0*/  STG.E.U8 desc[UR36][R22.64], R11 ;  /* 0x0000000b16007986 */ /* 0x0001e2000c101124 */
[----:B------:R-:W-:Y:S05]  /*104c0*/  BRA `(.L_x_7408) ;  /* 0x0000000000c07947 */ /* 0x000fea0003800000 */
.L_x_7425:
        /* <DEDUP_REMOVED lines=11> */
[----:B--2---:R-:W-:-:S04]  /*10580*/  SHF.R.U32.HI R2, RZ, 0x17, R4 ;  /* 0x00000017ff027819 */ /* 0x004fc80000011604 */
        /* <DEDUP_REMOVED lines=14> */
.L_x_7407:
        /* <DEDUP_REMOVED lines=16> */
.L_x_7436:
[----:B------:R-:W-:Y:S05]  /*10770*/  BRA `(.L_x_7408) ;  /* 0x0000000000147947 */ /* 0x000fea0003800000 */
.L_x_7435:
[----:B-1-345:R-:W0:Y:S02]  /*10780*/  F2I.U64.F64.TRUNC R16, R16 ;  /* 0x0000001000107311 */ /* 0x03ae24000030d800 */
[----:B0-----:R0:W-:Y:S01]  /*10790*/  STG.E.64 desc[UR36][R22.64], R16 ;  /* 0x0000001016007986 */ /* 0x0011e2000c101b24 */
[----:B------:R-:W-:Y:S05]  /*107a0*/  BRA `(.L_x_7408) ;  /* 0x0000000000087947 */ /* 0x000fea0003800000 */
.L_x_7434:
[----:B-1-345:R-:W0:Y:S02]  /*107b0*/  F2I.U32.F64.TRUNC R17, R16 ;  /* 0x0000001000117311 */ /* 0x03ae24000030d000 */
[----:B0-----:R0:W-:Y:S02]  /*107c0*/  STG.E desc[UR36][R22.64], R17 ;  /* 0x0000001116007986 */ /* 0x0011e4000c101924 */
.L_x_7408:
[----:B------:R-:W-:-:S07]  /*107d0*/  VIADD R25, R25, 0x80 ;  /* 0x0000008019197836 */ /* 0x000fce0000000000 */
.L_x_7300:
[----:B------:R-:W-:Y:S05]  /*107e0*/  BSYNC B6 ;  /* 0x0000000000067941 */ /* 0x000fea0003800000 */
.L_x_7299:
[----:B------:R-:W-:Y:S02]  /*107f0*/  ULDC UR4, c[0x0][0x210] ;  /* 0x0000840000047ab9 */ /* 0x000fe40000000800 */
[----:B------:R-:W-:-:S13]  /*10800*/  ISETP.GE.AND P0, PT, R25, UR4, PT ;  /* 0x0000000419007c0c */ /* 0x000fda000bf06270 */
[----:B------:R-:W-:Y:S05]  /*10810*/  @P0 EXIT ;  /* 0x000000000000094d */ /* 0x000fea0003800000 */
        /* <DEDUP_REMOVED lines=379> */
.L_x_7437:
        /* <DEDUP_REMOVED lines=21> */
.L_x_7441:
[----:B------:R-:W2:Y:S02]  /*12120*/  LDG.E.U8 R2, desc[UR36][R2.64] ;  /* 0x0000002402027981 */ /* 0x000ea4000c1e1100 */
[----:B--2---:R0:W1:Y:S01]  /*12130*/  I2F.F64.U16 R16, R2 ;  /* 0x0000000200107312 */ /* 0x0040620000101800 */
[----:B------:R-:W-:Y:S05]  /*12140*/  BRA `(.L_x_7443) ;  /* 0x0000000c00707947 */ /* 0x000fea0003800000 */
.L_x_7440:
        /* <DEDUP_REMOVED lines=9> */
.L_x_7445:
[----:B------:R-:W2:Y:S02]  /*121e0*/  LDG.E R2, desc[UR36][R2.64] ;  /* 0x0000002402027981 */ /* 0x000ea4000c1e1900 */
[----:B--2---:R0:W1:Y:S01]  /*121f0*/  I2F.F64 R16, R2 ;  /* 0x0000000200107312 */ /* 0x0040620000201c00 */
[----:B------:R-:W-:Y:S05]  /*12200*/  BRA `(.L_x_7443) ;  /* 0x0000000c00407947 */ /* 0x000fea0003800000 */
.L_x_7444:
[----:B------:R-:W2:Y:S02]  /*12210*/  LDG.E.U16 R2, desc[UR36][R2.64] ;  /* 0x0000002402027981 */ /* 0x000ea4000c1e1500 */
[----:B--2---:R0:W1:Y:S01]  /*12220*/  I2F.F64.S16 R16, R2 ;  /* 0x0000000200107312 */ /* 0x0040620000101c00 */
[----:B------:R-:W-:Y:S05]  /*12230*/  BRA `(.L_x_7443) ;  /* 0x0000000c00347947 */ /* 0x000fea0003800000 */
.L_x_7439:
        /* <DEDUP_REMOVED lines=10> */
.L_x_7447:
[----:B------:R-:W2:Y:S02]  /*122e0*/  LDG.E.U16 R0, desc[UR36][R2.64] ;  /* 0x0000002402007981 */ /* 0x000ea4000c1e1500 */
[----:B--2---:R-:W-:-:S05]  /*122f0*/  HADD2.F32 R0, -RZ, R0.H0_H0 ;  /* 0x20000000ff007230 */ /* 0x004fca0000004100 */
[----:B------:R-:W-:-:S04]  /*12300*/  FMUL.FTZ R0, R0, 1 ;  /* 0x3f80000000007820 */ /* 0x000fc80000410000 */
[----:B------:R0:W1:Y:S01]  /*12310*/  F2F.F64.F32 R16, R0 ;  /* 0x0000000000107310 */ /* 0x0000620000201800 */
[----:B------:R-:W-:Y:S05]  /*12320*/  BRA `(.L_x_7443) ;  /* 0x0000000800f87947 */ /* 0x000fea0003800000 */
.L_x_7446:
        /* <DEDUP_REMOVED lines=10> */
.L_x_7449:
[----:B------:R-:W2:Y:S02]  /*123d0*/  LDG.E.U16 R2, desc[UR36][R2.64] ;  /* 0x0000002402027981 */ /* 0x000ea4000c1e1500 */
[----:B--2---:R-:W-:-:S05]  /*123e0*/  HADD2.F32 R0, -RZ, R2.H0_H0 ;  /* 0x20000002ff007230 */ /* 0x004fca0000004100 */
[----:B------:R-:W-:-:S04]  /*123f0*/  FMUL.FTZ R0, R0, 1 ;  /* 0x3f80000000007820 */ /* 0x000fc80000410000 */
[----:B------:R0:W1:Y:S01]  /*12400*/  F2F.F64.F32 R16, R0 ;  /* 0x0000000000107310 */ /* 0x0000620000201800 */
[----:B------:R-:W-:Y:S05]  /*12410*/  BRA `(.L_x_7443) ;  /* 0x0000000800bc7947 */ /* 0x000fea0003800000 */
.L_x_7448:
[----:B------:R0:W5:Y:S01]  /*12420*/  LDG.E.64 R16, desc[UR36][R2.64] ;  /* 0x0000002402107981 */ /* 0x000162000c1e1b00 */
[----:B------:R-:W-:Y:S05]  /*12430*/  BRA `(.L_x_7443) ;  /* 0x0000000800b47947 */ /* 0x000fea0003800000 */
.L_x_7438:
        /* <DEDUP_REMOVED lines=13> */
.L_x_7452:
[----:B------:R0:W5:Y:S01]  /*12510*/  LDG.E.64 R16, desc[UR36][R2.64] ;  /* 0x0000002402107981 */ /* 0x000162000c1e1b00 */
[----:B------:R-:W-:Y:S05]  /*12520*/  BRA `(.L_x_7443) ;  /* 0x0000000800787947 */ /* 0x000fea0003800000 */
.L_x_7451:
        /* <DEDUP_REMOVED lines=28> */
.L_x_7454:
        /* <DEDUP_REMOVED lines=15> */
.L_x_7453:
[----:B------:R-:W2:Y:S02]  /*127e0*/  LDG.E.U16 R0, desc[UR36][R2.64] ;  /* 0x0000002402007981 */ /* 0x000ea4000c1e1500 */
[----:B--2---:R-:W-:-:S04]  /*127f0*/  IMAD.U32 R0, R0, 0x10000, RZ ;  /* 0x0001000000007824 */ /* 0x004fc800078e00ff */
[----:B------:R-:W-:-:S04]  /*12800*/  FMUL.FTZ R0, R0, 1 ;  /* 0x3f80000000007820 */ /* 0x000fc80000410000 */
[----:B------:R0:W1:Y:S01]  /*12810*/  F2F.F64.F32 R16, R0 ;  /* 0x0000000000107310 */ /* 0x0000620000201800 */
[----:B------:R-:W-:Y:S05]  /*12820*/  BRA `(.L_x_7443) ;  /* 0x0000000400b87947 */ /* 0x000fea0003800000 */
.L_x_7450:
        /* <DEDUP_REMOVED lines=11> */
.L_x_7457:
        /* <DEDUP_REMOVED lines=21> */
.L_x_7461:
[----:B------:R-:W-:Y:S05]  /*12a30*/  BSYNC B1 ;  /* 0x0000000000017941 */ /* 0x000fea0003800000 */
.L_x_7460:
[----:B------:R-:W-:Y:S01]  /*12a40*/  LEA R3, R0, 0x3b800000, 0x17 ;  /* 0x3b80000000037811 */ /* 0x000fe200078eb8ff */
[----:B------:R-:W-:-:S05]  /*12a50*/  IMAD.SHL.U32 R0, R2, 0x100000, RZ ;  /* 0x0010000002007824 */ /* 0x000fca00078e00ff */
[----:B------:R-:W-:-:S07]  /*12a60*/  LOP3.LUT R0, R3, R0, R4, 0xfe, !PT ;  /* 0x0000000003007212 */ /* 0x000fce00078efe04 */
.L_x_7459:
[----:B------:R-:W-:Y:S05]  /*12a70*/  BSYNC B0 ;  /* 0x0000000000007941 */ /* 0x000fea0003800000 */
.L_x_7458:
[----:B------:R-:W-:-:S04]  /*12a80*/  FMUL.FTZ R0, R0, 1 ;  /* 0x3f80000000007820 */ /* 0x000fc80000410000 */
[----:B------:R2:W3:Y:S01]  /*12a90*/  F2F.F64.F32 R16, R0 ;  /* 0x0000000000107310 */ /* 0x0004e20000201800 */
[----:B------:R-:W-:Y:S05]  /*12aa0*/  BRA `(.L_x_7443) ;  /* 0x0000000400187947 */ /* 0x000fea0003800000 */
.L_x_7456:
        /* <DEDUP_REMOVED lines=21> */
.L_x_7465:
[----:B------:R-:W-:Y:S05]  /*12c00*/  BSYNC B1 ;  /* 0x0000000000017941 */ /* 0x000fea0003800000 */
.L_x_7464:
[----:B------:R-:W-:Y:S01]  /*12c10*/  LEA R3, R0, 0x37800000, 0x17 ;  /* 0x3780000000037811 */ /* 0x000fe200078eb8ff */
[----:B------:R-:W-:-:S05]  /*12c20*/  IMAD.SHL.U32 R0, R2, 0x200000, RZ ;  /* 0x0020000002007824 */ /* 0x000fca00078e00ff */
[----:B------:R-:W-:-:S07]  /*12c30*/  LOP3.LUT R0, R3, R0, R4, 0xfe, !PT ;  /* 0x0000000003007212 */ /* 0x000fce00078efe04 */
.L_x_7463:
[----:B------:R-:W-:Y:S05]  /*12c40*/  BSYNC B0 ;  /* 0x0000000000007941 */ /* 0x000fea0003800000 */
.L_x_7462:
[----:B------:R-:W-:-:S04]  /*12c50*/  FMUL.FTZ R0, R0, 1 ;  /* 0x3f80000000007820 */ /* 0x000fc80000410000 */
[----:B------:R4:W0:Y:S01]  /*12c60*/  F2F.F64.F32 R16, R0 ;  /* 0x0000000000107310 */ /* 0x0008220000201800 */
[----:B------:R-:W-:Y:S05]  /*12c70*/  BRA `(.L_x_7443) ;  /* 0x0000000000a47947 */ /* 0x000fea0003800000 */
.L_x_7455:
        /* <DEDUP_REMOVED lines=14> */
.L_x_7469:
[----:B------:R-:W-:Y:S05]  /*12d60*/  BSYNC B0 ;  /* 0x0000000000007941 */ /* 0x000fea0003800000 */
.L_x_7468:
[----:B------:R-:W-:-:S04]  /*12d70*/  FMUL.FTZ R0, R0, 1 ;  /* 0x3f80000000007820 */ /* 0x000fc80000410000 */
[----:B------:R0:W1:Y:S01]  /*12d80*/  F2F.F64.F32 R16, R0 ;  /* 0x0000000000107310 */ /* 0x0000620000201800 */
[----:B------:R-:W-:Y:S05]  /*12d90*/  BRA `(.L_x_7443) ;  /* 0x00000000005c7947 */ /* 0x000fea0003800000 */
.L_x_7442:
        /* <DEDUP_REMOVED lines=16> */
.L_x_7470:
[----:B------:R-:W-:Y:S01]  /*12ea0*/  CS2R R16, SRZ ;  /* 0x0000000000107805 */ /* 0x000fe2000001ff00 */
[----:B------:R-:W-:Y:S06]  /*12eb0*/  BRA `(.L_x_7443) ;  /* 0x0000000000147947 */ /* 0x000fec0003800000 */
.L_x_7467:
[----:B------:R-:W2:Y:S02]  /*12ec0*/  LDG.E.64 R16, desc[UR36][R2.64] ;  /* 0x0000002402107981 */ /* 0x000ea4000c1e1b00 */
[----:B--2---:R-:W0:Y:S01]  /*12ed0*/  I2F.F64.U64 R16, R16 ;  /* 0x0000001000107312 */ /* 0x004e220000301800 */
[----:B------:R-:W-:Y:S05]  /*12ee0*/  BRA `(.L_x_7443) ;  /* 0x0000000000087947 */ /* 0x000fea0003800000 */
.L_x_7466:
[----:B------:R-:W2:Y:S02]  /*12ef0*/  LDG.E R2, desc[UR36][R2.64] ;  /* 0x0000002402027981 */ /* 0x000ea4000c1e1900 */
[----:B--2---:R0:W1:Y:S02]  /*12f00*/  I2F.F64.U32 R16, R2 ;  /* 0x0000000200107312 */ /* 0x0040640000201800 */
.L_x_7443:
        /* <DEDUP_REMOVED lines=19> */
.L_x_7474:
[----:B------:R-:W2:Y:S02]  /*13040*/  LDG.E.U8 R2, desc[UR36][R2.64] ;  /* 0x0000002402027981 */ /* 0x000ea4000c1e1100 */
[----:B--2---:R-:W-:-:S04]  /*13050*/  ISETP.NE.AND P0, PT, R2, RZ, PT ;  /* 0x000000ff0200720c */ /* 0x004fc80003f05270 */
[----:B------:R-:W-:Y:S01]  /*13060*/  P2R R19, PR, RZ, 0x1 ;  /* 0x00000001ff137803 */ /* 0x000fe20000000000 */
[----:B------:R-:W-:Y:S08]  /*13070*/  BRA `(.L_x_7476) ;  /* 0x0000000c00c47947 */ /* 0x000ff00003800000 */
.L_x_7473:
        /* <DEDUP_REMOVED lines=11> */
.L_x_7478:
[----:B------:R-:W2:Y:S02]  /*13130*/  LDG.E R2, desc[UR36][R2.64] ;  /* 0x0000002402027981 */ /* 0x000ea4000c1e1900 */
[----:B--2---:R-:W-:-:S04]  /*13140*/  ISETP.NE.AND P0, PT, R2, RZ, PT ;  /* 0x000000ff0200720c */ /* 0x004fc80003f05270 */
[----:B------:R-:W-:Y:S01]  /*13150*/  P2R R19, PR, RZ, 0x1 ;  /* 0x00000001ff137803 */ /* 0x000fe20000000000 */
[----:B------:R-:W-:Y:S08]  /*13160*/  BRA `(.L_x_7476) ;  /* 0x0000000c00887947 */ /* 0x000ff00003800000 */
.L_x_7477:
[----:B------:R-:W2:Y:S02]  /*13170*/  LDG.E.U16 R2, desc[UR36][R2.64] ;  /* 0x0000002402027981 */ /* 0x000ea4000c1e1500 */
[----:B--2---:R-:W-:-:S04]  /*13180*/  ISETP.NE.AND P0, PT, R2, RZ, PT ;  /* 0x000000ff0200720c */ /* 0x004fc80003f05270 */
[----:B------:R-:W-:Y:S01]  /*13190*/  P2R R19, PR, RZ, 0x1 ;  /* 0x00000001ff137803 */ /* 0x000fe20000000000 */
[----:B------:R-:W-:Y:S08]  /*131a0*/  BRA `(.L_x_7476) ;  /* 0x0000000c00787947 */ /* 0x000ff00003800000 */
.L_x_7472:
        /* <DEDUP_REMOVED lines=10> */
.L_x_7480:
[----:B------:R-:W2:Y:S02]  /*13250*/  LDG.E.U16 R0, desc[UR36][R2.64] ;  /* 0x0000002402007981 */ /* 0x000ea4000c1e1500 */
[----:B--2---:R-:W-:-:S05]  /*13260*/  HADD2.F32 R0, -RZ, R0.H0_H0 ;  /* 0x20000000ff007230 */ /* 0x004fca0000004100 */
[----:B------:R-:W-:-:S04]  /*13270*/  FSETP.NEU.FTZ.AND P0, PT, R0, RZ, PT ;  /* 0x000000ff0000720b */ /* 0x000fc80003f1d000 */
[----:B------:R-:W-:Y:S01]  /*13280*/  P2R R19, PR, RZ, 0x1 ;  /* 0x00000001ff137803 */ /* 0x000fe20000000000 */
[----:B------:R-:W-:Y:S08]  /*13290*/  BRA `(.L_x_7476) ;  /* 0x0000000c003c7947 */ /* 0x000ff00003800000 */
.L_x_7479:
        /* <DEDUP_REMOVED lines=12> */
.L_x_7482:
        /* <DEDUP_REMOVED lines=11> */
.L_x_7481:
[----:B------:R-:W2:Y:S02]  /*13410*/  LDG.E.64 R2, desc[UR36][R2.64] ;  /* 0x0000002402027981 */ /* 0x000ea4000c1e1b00 */
[----:B--2---:R-:W-:-:S06]  /*13420*/  DSETP.NEU.AND P0, PT, R2, RZ, PT ;  /* 0x000000ff0200722a */ /* 0x004fcc0003f0d000 */
[----:B------:R-:W-:Y:S01]  /*13430*/  P2R R19, PR, RZ, 0x1 ;  /* 0x00000001ff137803 */ /* 0x000fe20000000000 */
[----:B------:R-:W-:Y:S07]  /*13440*/  BRA `(.L_x_7476) ;  /* 0x0000000800d07947 */ /* 0x000fee0003800000 */
.L_x_7471:
        /* <DEDUP_REMOVED lines=12> */
.L_x_7485:
[----:B------:R-:W2:Y:S02]  /*13510*/  LDG.E.128 R4, desc[UR36][R2.64] ;  /* 0x0000002402047981 */ /* 0x000ea4000c1e1d00 */
[----:B--2---:R-:W-:-:S06]  /*13520*/  DSETP.NEU.AND P0, PT, R6, RZ, PT ;  /* 0x000000ff0600722a */ /* 0x004fcc0003f0d000 */
[----:B------:R-:W-:-:S06]  /*13530*/  DSETP.NEU.OR P0, PT, R4, RZ, P0 ;  /* 0x000000ff0400722a */ /* 0x000fcc000070d400 */
[----:B------:R-:W-:Y:S01]  /*13540*/  P2R R19, PR, RZ, 0x1 ;  /* 0x00000001ff137803 */ /* 0x000fe20000000000 */
[----:B------:R-:W-:Y:S07]  /*13550*/  BRA `(.L_x_7476) ;  /* 0x00000008008c7947 */ /* 0x000fee0003800000 */
.L_x_7484:
        /* <DEDUP_REMOVED lines=28> */
.L_x_7487:
        /* <DEDUP_REMOVED lines=15> */
.L_x_7486:
[----:B------:R-:W2:Y:S02]  /*13810*/  LDG.E.U16 R0, desc[UR36][R2.64] ;  /* 0x0000002402007981 */ /* 0x000ea4000c1e1500 */
[----:B--2---:R-:W-:-:S05]  /*13820*/  IMAD.U32 R0, R0, 0x10000, RZ ;  /* 0x0001000000007824 */ /* 0x004fca00078e00ff */
[----:B------:R-:W-:-:S04]  /*13830*/  FSETP.NEU.FTZ.AND P0, PT, R0, RZ, PT ;  /* 0x000000ff0000720b */ /* 0x000fc80003f1d000 */
[----:B------:R-:W-:Y:S01]  /*13840*/  P2R R19, PR, RZ, 0x1 ;  /* 0x00000001ff137803 */ /* 0x000fe20000000000 */
[----:B------:R-:W-:Y:S08]  /*13850*/  BRA `(.L_x_7476) ;  /* 0x0000000400cc7947 */ /* 0x000ff00003800000 */
.L_x_7483:
        /* <DEDUP_REMOVED lines=12> */
.L_x_7490:
        /* <DEDUP_REMOVED lines=21> */
.L_x_7494:
[----:B------:R-:W-:Y:S05]  /*13a70*/  BSYNC B1 ;  /* 0x0000000000017941 */ /* 0x000fea0003800000 */
.L_x_7493:
[----:B------:R-:W-:Y:S01]  /*13a80*/  LEA R3, R0, 0x3b800000, 0x17 ;  /* 0x3b80000000037811 */ /* 0x000fe200078eb8ff */
[----:B------:R-:W-:-:S05]  /*13a90*/  IMAD.SHL.U32 R0, R2, 0x100000, RZ ;  /* 0x0010000002007824 */ /* 0x000fca00078e00ff */
[----:B------:R-:W-:-:S07]  /*13aa0*/  LOP3.LUT R0, R3, R0, R4, 0xfe, !PT ;  /* 0x0000000003007212 */ /* 0x000fce00078efe04 */
.L_x_7492:
[----:B------:R-:W-:Y:S05]  /*13ab0*/  BSYNC B0 ;  /* 0x0000000000007941 */ /* 0x000fea0003800000 */
.L_x_7491:
[----:B------:R-:W-:-:S04]  /*13ac0*/  FSETP.NEU.FTZ.AND P0, PT, R0, RZ, PT ;  /* 0x000000ff0000720b */ /* 0x000fc80003f1d000 */
[----:B------:R-:W-:Y:S01]  /*13ad0*/  P2R R19, PR, RZ, 0x1 ;  /* 0x00000001ff137803 */ /* 0x000fe20000000000 */
[----:B------:R-:W-:Y:S08]  /*13ae0*/  BRA `(.L_x_7476) ;  /* 0x0000000400287947 */ /* 0x000ff00003800000 */
.L_x_7489:
        /* <DEDUP_REMOVED lines=21> */
.L_x_7498:
[----:B------:R-:W-:Y:S05]  /*13c40*/  BSYNC B1 ;  /* 0x0000000000017941 */ /* 0x000fea0003800000 */
.L_x_7497:
[----:B------:R-:W-:Y:S01]  /*13c50*/  LEA R3, R0, 0x37800000, 0x17 ;  /* 0x3780000000037811 */ /* 0x000fe200078eb8ff */
[----:B------:R-:W-:-:S05]  /*13c60*/  IMAD.SHL.U32 R0, R2, 0x200000, RZ ;  /* 0x0020000002007824 */ /* 0x000fca00078e00ff */
[----:B------:R-:W-:-:S07]  /*13c70*/  LOP3.LUT R0, R3, R0, R4, 0xfe, !PT ;  /* 0x0000000003007212 */ /* 0x000fce00078efe04 */
.L_x_7496:
[----:B------:R-:W-:Y:S05]  /*13c80*/  BSYNC B0 ;  /* 0x0000000000007941 */ /* 0x000fea0003800000 */
.L_x_7495:
[----:B------:R-:W-:-:S04]  /*13c90*/  FSETP.NEU.FTZ.AND P0, PT, R0, RZ, PT ;  /* 0x000000ff0000720b */ /* 0x000fc80003f1d000 */
[----:B------:R-:W-:Y:S01]  /*13ca0*/  P2R R19, PR, RZ, 0x1 ;  /* 0x00000001ff137803 */ /* 0x000fe20000000000 */
[----:B------:R-:W-:Y:S08]  /*13cb0*/  BRA `(.L_x_7476) ;  /* 0x0000000000b47947 */ /* 0x000ff00003800000 */
.L_x_7488:
        /* <DEDUP_REMOVED lines=14> */
.L_x_7502:
[----:B------:R-:W-:Y:S05]  /*13da0*/  BSYNC B0 ;  /* 0x0000000000007941 */ /* 0x000fea0003800000 */
.L_x_7501:
[----:B------:R-:W-:-:S04]  /*13db0*/  FSETP.NEU.FTZ.AND P0, PT, R0, RZ, PT ;  /* 0x000000ff0000720b */ /* 0x000fc80003f1d000 */
[----:B------:R-:W-:Y:S01]  /*13dc0*/  P2R R19, PR, RZ, 0x1 ;  /* 0x00000001ff137803 */ /* 0x000fe20000000000 */
[----:B------:R-:W-:Y:S08]  /*13dd0*/  BRA `(.L_x_7476) ;  /* 0x00000000006c7947 */ /* 0x000ff00003800000 */
.L_x_7475:
        /* <DEDUP_REMOVED lines=16> */
.L_x_7503:
[----:B------:R-:W-:-:S04]  /*13ee0*/  PLOP3.LUT P0, PT, PT, PT, PT, 0x8, 0x0 ;  /* 0x000000000000781c */ /* 0x000fc80003f0e170 */
[----:B------:R-:W-:Y:S01]  /*13ef0*/  P2R R19, PR, RZ, 0x1 ;  /* 0x00000001ff137803 */ /* 0x000fe20000000000 */
[----:B------:R-:W-:Y:S08]  /*13f00*/  BRA `(.L_x_7476) ;  /* 0x0000000000207947 */ /* 0x000ff00003800000 */
.L_x_7500:
[----:B------:R-:W2:Y:S02]  /*13f10*/  LDG.E.64 R2, desc[UR36][R2.64] ;  /* 0x0000002402027981 */ /* 0x000ea4000c1e1b00 */
[----:B--2---:R-:W-:-:S04]  /*13f20*/  ISETP.NE.U32.AND P0, PT, R2, RZ, PT ;  /* 0x000000ff0200720c */ /* 0x004fc80003f05070 */
[----:B------:R-:W-:-:S04]  /*13f30*/  ISETP.NE.AND.EX P0, PT, R3, RZ, PT, P0 ;  /* 0x000000ff0300720c */ /* 0x000fc80003f05300 */
[----:B------:R-:W-:Y:S01]  /*13f40*/  P2R R19, PR, RZ, 0x1 ;  /* 0x00000001ff137803 */ /* 0x000fe20000000000 */
[----:B------:R-:W-:Y:S08]  /*13f50*/  BRA `(.L_x_7476) ;  /* 0x00000000000c7947 */ /* 0x000ff00003800000 */
.L_x_7499:
[----:B------:R-:W2:Y:S02]  /*13f60*/  LDG.E R2, desc[UR36][R2.64] ;  /* 0x0000002402027981 */ /* 0x000ea4000c1e1900 */
[----:B--2---:R-:W-:-:S04]  /*13f70*/  ISETP.NE.AND P0, PT, R2, RZ, PT ;  /* 0x000000ff0200720c */ /* 0x004fc80003f05270 */
[----:B------:R-:W-:-:S09]  /*13f80*/  P2R R19, PR, RZ, 0x1 ;  /* 0x00000001ff137803 */ /* 0x000fd20000000000 */
.L_x_7476:
        /* <DEDUP_REMOVED lines=18> */
.L_x_7507:
[----:B------:R0:W5:Y:S01]  /*140b0*/  LDG.E.U8 R2, desc[UR36][R4.64] ;  /* 0x0000002404027981 */ /* 0x000162000c1e1100 */
[----:B------:R-:W-:Y:S01]  /*140c0*/  IMAD.MOV.U32 R3, RZ, RZ, RZ ;  /* 0x000000ffff037224 */ /* 0x000fe200078e00ff */
[----:B------:R-:W-:Y:S06]  /*140d0*/  BRA `(.L_x_7509) ;  /* 0x0000000c00487947 */ /* 0x000fec0003800000 */
.L_x_7506:
        /* <DEDUP_REMOVED lines=8> */
.L_x_7511:
[----:B------:R-:W2:Y:S02]  /*14160*/  LDG.E R2, desc[UR36][R4.64] ;  /* 0x0000002404027981 */ /* 0x000ea4000c1e1900 */
[----:B--2---:R-:W-:Y:S01]  /*14170*/  SHF.R.S32.HI R3, RZ, 0x1f, R2 ;  /* 0x0000001fff037819 */ /* 0x004fe20000011402 */
[----:B------:R-:W-:Y:S06]  /*14180*/  BRA `(.L_x_7509) ;  /* 0x0000000c001c7947 */ /* 0x000fec0003800000 */
.L_x_7510:
[----:B------:R-:W2:Y:S02]  /*14190*/  LDG.E.S16 R2, desc[UR36][R4.64] ;  /* 0x0000002404027981 */ /* 0x000ea4000c1e1700 */
[----:B--2---:R-:W-:Y:S01]  /*141a0*/  SHF.R.S32.HI R3, RZ, 0x1f, R2 ;  /* 0x0000001fff037819 */ /* 0x004fe20000011402 */
[----:B------:R-:W-:Y:S06]  /*141b0*/  BRA `(.L_x_7509) ;  /* 0x0000000c00107947 */ /* 0x000fec0003800000 */
.L_x_7505:
        /* <DEDUP_REMOVED lines=9> */
.L_x_7513:
[----:B------:R-:W2:Y:S02]  /*14250*/  LDG.E.U16 R4, desc[UR36][R4.64] ;  /* 0x0000002404047981 */ /* 0x000ea4000c1e1500 */
[----:B--2---:R-:W-:-:S06]  /*14260*/  HADD2.F32 R2, -RZ, R4.H0_H0 ;  /* 0x20000004ff027230 */ /* 0x004fcc0000004100 */
[----:B------:R-:W0:Y:S01]  /*14270*/  F2I.S64.TRUNC R2, R2 ;  /* 0x0000000200027311 */ /* 0x000e22000020d900 */
[----:B------:R-:W-:Y:S05]  /*14280*/  BRA `(.L_x_7509) ;  /* 0x0000000800dc7947 */ /* 0x000fea0003800000 */
.L_x_7512:
        /* <DEDUP_REMOVED lines=9> */
.L_x_7515:
[----:B------:R-:W2:Y:S02]  /*14320*/  LDG.E.U16 R4, desc[UR36][R4.64] ;  /* 0x0000002404047981 */ /* 0x000ea4000c1e1500 */
[----:B--2---:R-:W-:-:S06]  /*14330*/  HADD2.F32 R2, -RZ, R4.H0_H0 ;  /* 0x20000004ff027230 */ /* 0x004fcc0000004100 */
[----:B------:R-:W0:Y:S01]  /*14340*/  F2I.S64.TRUNC R2, R2 ;  /* 0x0000000200027311 */ /* 0x000e22000020d900 */
[----:B------:R-:W-:Y:S05]  /*14350*/  BRA `(.L_x_7509) ;  /* 0x0000000800a87947 */ /* 0x000fea0003800000 */
.L_x_7514:
[----:B------:R-:W2:Y:S02]  /*14360*/  LDG.E.64 R2, desc[UR36][R4.64] ;  /* 0x0000002404027981 */ /* 0x000ea4000c1e1b00 */
[----:B--2---:R-:W0:Y:S01]  /*14370*/  F2I.S64.F64.TRUNC R2, R2 ;  /* 0x0000000200027311 */ /* 0x004e22000030d900 */
[----:B------:R-:W-:Y:S05]  /*14380*/  BRA `(.L_x_7509) ;  /* 0x00000008009c7947 */ /* 0x000fea0003800000 */
.L_x_7504:
        /* <DEDUP_REMOVED lines=13> */
.L_x_7518:
[----:B------:R-:W2:Y:S02]  /*14460*/  LDG.E.64 R2, desc[UR36][R4.64] ;  /* 0x0000002404027981 */ /* 0x000ea4000c1e1b00 */
[----:B--2---:R-:W0:Y:S01]  /*14470*/  F2I.S64.F64.TRUNC R2, R2 ;  /* 0x0000000200027311 */ /* 0x004e22000030d900 */
[----:B------:R-:W-:Y:S05]  /*14480*/  BRA `(.L_x_7509) ;  /* 0x00000008005c7947 */ /* 0x000fea0003800000 */
.L_x_7517:
        /* <DEDUP_REMOVED lines=27> */
.L_x_7520:
        /* <DEDUP_REMOVED lines=14> */
.L_x_7519:
[----:B------:R-:W2:Y:S02]  /*14720*/  LDG.E.U16 R2, desc[UR36][R4.64] ;  /* 0x0000002404027981 */ /* 0x000ea4000c1e1500 */
[----:B--2---:R-:W-:-:S06]  /*14730*/  IMAD.U32 R2, R2, 0x10000, RZ ;  /* 0x0001000002027824 */ /* 0x004fcc00078e00ff */
[----:B------:R-:W0:Y:S01]  /*14740*/  F2I.S64.TRUNC R2, R2 ;  /* 0x0000000200027311 */ /* 0x000e22000020d900 */
[----:B------:R-:W-:Y:S05]  /*14750*/  BRA `(.L_x_7509) ;  /* 0x0000000400a87947 */ /* 0x000fea0003800000 */
.L_x_7516:
        /* <DEDUP_REMOVED lines=11> */
.L_x_7523:
        /* <DEDUP_REMOVED lines=21> */
.L_x_7527:
[----:B------:R-:W-:Y:S05]  /*14960*/  BSYNC B1 ;  /* 0x0000000000017941 */ /* 0x000fea0003800000 */
.L_x_7526:
[----:B------:R-:W-:Y:S01]  /*14970*/  IMAD.SHL.U32 R2, R2, 0x100000, RZ ;  /* 0x0010000002027824 */ /* 0x000fe200078e00ff */
[----:B------:R-:W-:-:S04]  /*14980*/  LEA R3, R0, 0x3b800000, 0x17 ;  /* 0x3b80000000037811 */ /* 0x000fc800078eb8ff */
[----:B------:R-:W-:-:S07]  /*14990*/  LOP3.LUT R2, R3, R2, R4, 0xfe, !PT ;  /* 0x0000000203027212 */ /* 0x000fce00078efe04 */
.L_x_7525:
[----:B------:R-:W-:Y:S05]  /*149a0*/  BSYNC B0 ;  /* 0x0000000000007941 */ /* 0x000fea0003800000 */
.L_x_7524:
[----:B------:R-:W2:Y:S01]  /*149b0*/  F2I.S64.TRUNC R2, R2 ;  /* 0x0000000200027311 */ /* 0x000ea2000020d900 */
[----:B------:R-:W-:Y:S05]  /*149c0*/  BRA `(.L_x_7509) ;  /* 0x00000004000c7947 */ /* 0x000fea0003800000 */
.L_x_7522:
        /* <DEDUP_REMOVED lines=21> */
.L_x_7531:
[----:B------:R-:W-:Y:S05]  /*14b20*/  BSYNC B1 ;  /* 0x0000000000017941 */ /* 0x000fea0003800000 */
.L_x_7530:
[----:B------:R-:W-:Y:S01]  /*14b30*/  IMAD.SHL.U32 R2, R2, 0x200000, RZ ;  /* 0x0020000002027824 */ /* 0x000fe200078e00ff */
[----:B------:R-:W-:-:S04]  /*14b40*/  LEA R3, R0, 0x37800000, 0x17 ;  /* 0x3780000000037811 */ /* 0x000fc800078eb8ff */
[----:B------:R-:W-:-:S07]  /*14b50*/  LOP3.LUT R2, R3, R2, R4, 0xfe, !PT ;  /* 0x0000000203027212 */ /* 0x000fce00078efe04 */
.L_x_7529:
[----:B------:R-:W-:Y:S05]  /*14b60*/  BSYNC B0 ;  /* 0x0000000000007941 */ /* 0x000fea0003800000 */
.L_x_7528:
[----:B------:R-:W4:Y:S01]  /*14b70*/  F2I.S64.TRUNC R2, R2 ;  /* 0x0000000200027311 */ /* 0x000f22000020d900 */
[----:B------:R-:W-:Y:S05]  /*14b80*/  BRA `(.L_x_7509) ;  /* 0x00000000009c7947 */ /* 0x000fea0003800000 */
.L_x_7521:
        /* <DEDUP_REMOVED lines=14> */
.L_x_7535:
[----:B------:R-:W-:Y:S05]  /*14c70*/  BSYNC B0 ;  /* 0x0000000000007941 */ /* 0x000fea0003800000 */
.L_x_7534:
[----:B------:R-:W0:Y:S01]  /*14c80*/  F2I.S64.TRUNC R2, R2 ;  /* 0x0000000200027311 */ /* 0x000e22000020d900 */
[----:B------:R-:W-:Y:S05]  /*14c90*/  BRA `(.L_x_7509) ;  /* 0x0000000000587947 */ /* 0x000fea0003800000 */
.L_x_7508:
        /* <DEDUP_REMOVED lines=16> */
.L_x_7536:
[----:B------:R-:W-:Y:S01]  /*14da0*/  CS2R R2, SRZ ;  /* 0x0000000000027805 */ /* 0x000fe2000001ff00 */
[----:B------:R-:W-:Y:S06]  /*14db0*/  BRA `(.L_x_7509) ;  /* 0x0000000000107947 */ /* 0x000fec0003800000 */
.L_x_7533:
[----:B------:R0:W5:Y:S01]  /*14dc0*/  LDG.E.64 R2, desc[UR36][R4.64] ;  /* 0x0000002404027981 */ /* 0x000162000c1e1b00 */
[----:B------:R-:W-:Y:S05]  /*14dd0*/  BRA `(.L_x_7509) ;  /* 0x0000000000087947 */ /* 0x000fea0003800000 */
.L_x_7532:
[----:B------:R0:W5:Y:S01]  /*14de0*/  LDG.E R2, desc[UR36][R4.64] ;  /* 0x0000002404027981 */ /* 0x000162000c1e1900 */
[----:B------:R-:W-:-:S07]  /*14df0*/  IMAD.MOV.U32 R3, RZ, RZ, RZ ;  /* 0x000000ffff037224 */ /* 0x000fce00078e00ff */
.L_x_7509:
        /* <DEDUP_REMOVED lines=10> */
.L_x_7538:
[----:B------:R-:W-:Y:S05]  /*14ea0*/  BSYNC B0 ;  /* 0x0000000000007941 */ /* 0x000fea0003800000 */
.L_x_7537:
        /* <DEDUP_REMOVED lines=12> */
.L_x_7542:
[----:B-1-3-5:R-:W2:Y:S02]  /*14f70*/  F2I.S64.F64.TRUNC R16, R16 ;  /* 0x0000001000107311 */ /* 0x02aea4000030d900 */
[----:B--2-4-:R-:W-:-:S05]  /*14f80*/  IMAD.MOV.U32 R3, RZ, RZ, R16 ;  /* 0x000000ffff037224 */ /* 0x014fca00078e0010 */
[----:B------:R-:W-:Y:S01]  /*14f90*/  STG.E.U8 desc[UR36][R22.64], R3 ;  /* 0x0000000316007986 */ /* 0x000fe2000c101124 */
[----:B------:R-:W-:Y:S05]  /*14fa0*/  EXIT ;  /* 0x000000000000794d */ /* 0x000fea0003800000 */
.L_x_7541:
        /* <DEDUP_REMOVED lines=9> */
.L_x_7545:
[----:B-1-3-5:R-:W0:Y:S02]  /*15040*/  F2I.F64.TRUNC R17, R16 ;  /* 0x0000001000117311 */ /* 0x02ae24000030d100 */
[----:B0-----:R-:W-:Y:S01]  /*15050*/  STG.E desc[UR36][R22.64], R17 ;  /* 0x0000001116007986 */ /* 0x001fe2000c101924 */
[----:B------:R-:W-:Y:S05]  /*15060*/  EXIT ;  /* 0x000000000000794d */ /* 0x000fea0003800000 */
.L_x_7544:
[----:B-1-3-5:R-:W0:Y:S02]  /*15070*/  F2I.F64.TRUNC R17, R16 ;  /* 0x0000001000117311 */ /* 0x02ae24000030d100 */
[----:B0-----:R-:W-:Y:S01]  /*15080*/  STG.E.U16 desc[UR36][R22.64], R17 ;  /* 0x0000001116007986 */ /* 0x001fe2000c101524 */
[----:B------:R-:W-:Y:S05]  /*15090*/  EXIT ;  /* 0x000000000000794d */ /* 0x000fea0003800000 */
.L_x_7540:
        /* <DEDUP_REMOVED lines=13> */
.L_x_7547:
        /* <DEDUP_REMOVED lines=8> */
.L_x_7546:
        /* <DEDUP_REMOVED lines=12> */
[----:B------:R-:W-:Y:S01]  /*152b0*/  STG.E.64 desc[UR36][R22.64], R2 ;  /* 0x0000000216007986 */ /* 0x000fe2000c101b24 */
[----:B------:R-:W-:Y:S05]  /*152c0*/  EXIT ;  /* 0x000000000000794d */ /* 0x000fea0003800000 */
.L_x_7549:
[----:B------:R-:W-:Y:S01]  /*152d0*/  UMOV UR4, 0xf0000000 ;  /* 0xf000000000047882 */ /* 0x000fe20000000000 */
[----:B------:R-:W-:Y:S01]  /*152e0*/  UMOV UR5, 0x380fffff ;  /* 0x380fffff00057882 */ /* 0x000fe20000000000 */
[----:B-1-3-5:R-:W0:Y:S01]  /*152f0*/  F2F.F32.F64 R0, R16 ;  /* 0x0000001000007310 */ /* 0x02ae220000301000 */
[----:B------:R-:W-:-:S14]  /*15300*/  DSETP.GEU.AND P0, PT, |R16|, UR4, PT ;  /* 0x0000000410007e2a */ /* 0x000fdc000bf0e200 */
[----:B0-----:R-:W-:-:S05]  /*15310*/  @!P0 FMUL R0, R0, 1.175494350822287508e-38 ;  /* 0x0080000000008820 */ /* 0x001fca0000400000 */
[----:B--2-4-:R-:W-:-:S04]  /*15320*/  F2FP.F16.F32.PACK_AB R3, RZ, R0 ;  /* 0x00000000ff03723e */ /* 0x014fc800000000ff */
[----:B------:R-:W-:-:S05]  /*15330*/  PRMT R3, R3, 0x5410, RZ ;  /* 0x0000541003037816 */ /* 0x000fca00000000ff */
[----:B------:R-:W-:Y:S01]  /*15340*/  STG.E desc[UR36][R22.64], R3 ;  /* 0x0000000316007986 */ /* 0x000fe2000c101924 */
[----:B------:R-:W-:Y:S05]  /*15350*/  EXIT ;  /* 0x000000000000794d */ /* 0x000fea0003800000 */
.L_x_7548:
[----:B-1-3-5:R-:W-:Y:S01]  /*15360*/  STG.E.64 desc[UR36][R22.64], R16 ;  /* 0x0000001016007986 */ /* 0x02afe2000c101b24 */
[----:B------:R-:W-:Y:S05]  /*15370*/  EXIT ;  /* 0x000000000000794d */ /* 0x000fea0003800000 */
.L_x_7539:
        /* <DEDUP_REMOVED lines=9> */
[----:B--2-4-:R-:W-:-:S05]  /*15410*/  SEL R3, RZ, 0x1, !P0 ;  /* 0x00000001ff037807 */ /* 0x014fca0004000000 */
[----:B------:R-:W-:Y:S01]  /*15420*/  STG.E.U8 desc[UR36][R22.64], R3 ;  /* 0x0000000316007986 */ /* 0x000fe2000c101124 */
[----:B------:R-:W-:Y:S05]  /*15430*/  EXIT ;  /* 0x000000000000794d */ /* 0x000fea0003800000 */
.L_x_7552:
[----:B------:R-:W-:-:S05]  /*15440*/  CS2R R18, SRZ ;  /* 0x0000000000127805 */ /* 0x000fca000001ff00 */
[----:B-1-3-5:R-:W-:Y:S01]  /*15450*/  STG.E.128 desc[UR36][R22.64], R16 ;  /* 0x0000001016007986 */ /* 0x02afe2000c101d24 */
[----:B------:R-:W-:Y:S05]  /*15460*/  EXIT ;  /* 0x000000000000794d */ /* 0x000fea0003800000 */
.L_x_7551:
        /* <DEDUP_REMOVED lines=25> */
.L_x_7556:
[----:B------:R-:W-:Y:S05]  /*15600*/  BSYNC B0 ;  /* 0x0000000000007941 */ /* 0x000fea0003800000 */
.L_x_7555:
[----:B------:R-:W-:-:S05]  /*15610*/  LOP3.LUT R3, R0, R3, RZ, 0xfc, !PT ;  /* 0x0000000300037212 */ /* 0x000fca00078efcff */
[----:B------:R-:W-:Y:S01]  /*15620*/  STG.E.U8 desc[UR36][R22.64], R3 ;  /* 0x0000000316007986 */ /* 0x000fe2000c101124 */
[----:B------:R-:W-:Y:S05]  /*15630*/  EXIT ;  /* 0x000000000000794d */ /* 0x000fea0003800000 */
.L_x_7554:
        /* <DEDUP_REMOVED lines=17> */
.L_x_7558:
[----:B------:R-:W-:Y:S01]  /*15750*/  IMAD.MOV.U32 R0, RZ, RZ, 0x7f ;  /* 0x0000007fff007424 */ /* 0x000fe200078e00ff */
[----:B------:R-:W-:-:S04]  /*15760*/  ISETP.GT.U32.AND P0, PT, R2, 0x7f800000, PT ;  /* 0x7f8000000200780c */ /* 0x000fc80003f04070 */
[----:B------:R-:W-:-:S09]  /*15770*/  SEL R0, R0, 0x7c, P0 ;  /* 0x0000007c00007807 */ /* 0x000fd20000000000 */
.L_x_7559:
[----:B------:R-:W-:Y:S05]  /*15780*/  BSYNC B0 ;  /* 0x0000000000007941 */ /* 0x000fea0003800000 */
.L_x_7557:
[----:B------:R-:W-:-:S04]  /*15790*/  LOP3.LUT R2, R3, 0x80000000, RZ, 0xc0, !PT ;  /* 0x8000000003027812 */ /* 0x000fc800078ec0ff */
[----:B------:R-:W-:-:S04]  /*157a0*/  SHF.R.U32.HI R3, RZ, 0x18, R2 ;  /* 0x00000018ff037819 */ /* 0x000fc80000011602 */
[----:B------:R-:W-:-:S05]  /*157b0*/  LOP3.LUT R3, R0, R3, RZ, 0xfc, !PT ;  /* 0x0000000300037212 */ /* 0x000fca00078efcff */
[----:B------:R-:W-:Y:S01]  /*157c0*/  STG.E.U8 desc[UR36][R22.64], R3 ;  /* 0x0000000316007986 */ /* 0x000fe2000c101124 */
[----:B------:R-:W-:Y:S05]  /*157d0*/  EXIT ;  /* 0x000000000000794d */ /* 0x000fea0003800000 */
.L_x_7553:
        /* <DEDUP_REMOVED lines=8> */
.L_x_7550:
        /* <DEDUP_REMOVED lines=11> */
.L_x_7562:
        /* <DEDUP_REMOVED lines=21> */
.L_x_7565:
[----:B------:R-:W-:-:S04]  /*15a60*/  LOP3.LUT R2, R3, 0x80000000, RZ, 0xc0, !PT ;  /* 0x8000000003027812 */ /* 0x000fc800078ec0ff */
[----:B------:R-:W-:-:S04]  /*15a70*/  SHF.R.U32.HI R3, RZ, 0x18, R2 ;  /* 0x00000018ff037819 */ /* 0x000fc80000011602 */
[----:B------:R-:W-:-:S04]  /*15a80*/  LOP3.LUT R0, R0, R3, RZ, 0xfc, !PT ;  /* 0x0000000300007212 */ /* 0x000fc800078efcff */
[----:B------:R-:W-:-:S07]  /*15a90*/  PRMT R11, R0, 0x7610, R11 ;  /* 0x00007610000b7816 */ /* 0x000fce000000000b */
.L_x_7564:
[----:B------:R-:W-:Y:S05]  /*15aa0*/  BSYNC B0 ;  /* 0x0000000000007941 */ /* 0x000fea0003800000 */
.L_x_7563:
[----:B------:R-:W-:Y:S01]  /*15ab0*/  STG.E.U8 desc[UR36][R22.64], R11 ;  /* 0x0000000b16007986 */ /* 0x000fe2000c101124 */
[----:B------:R-:W-:Y:S05]  /*15ac0*/  EXIT ;  /* 0x000000000000794d */ /* 0x000fea0003800000 */
.L_x_7561:
        /* <DEDUP_REMOVED lines=21> */
.L_x_7568:
[----:B------:R-:W-:-:S04]  /*15c20*/  LOP3.LUT R2, R3, 0x80000000, RZ, 0xc0, !PT ;  /* 0x8000000003027812 */ /* 0x000fc800078ec0ff */
[----:B------:R-:W-:-:S04]  /*15c30*/  SHF.R.U32.HI R3, RZ, 0x18, R2 ;  /* 0x00000018ff037819 */ /* 0x000fc80000011602 */
[----:B------:R-:W-:-:S04]  /*15c40*/  LOP3.LUT R0, R0, R3, RZ, 0xfc, !PT ;  /* 0x0000000300007212 */ /* 0x000fc800078efcff */
[----:B------:R-:W-:-:S07]  /*15c50*/  PRMT R11, R0, 0x7610, R11 ;  /* 0x00007610000b7816 */ /* 0x000fce000000000b */
.L_x_7567:
[----:B------:R-:W-:Y:S05]  /*15c60*/  BSYNC B0 ;  /* 0x0000000000007941 */ /* 0x000fea0003800000 */
.L_x_7566:
[----:B------:R-:W-:Y:S01]  /*15c70*/  STG.E.U8 desc[UR36][R22.64], R11 ;  /* 0x0000000b16007986 */ /* 0x000fe2000c101124 */
[----:B------:R-:W-:Y:S05]  /*15c80*/  EXIT ;  /* 0x000000000000794d */ /* 0x000fea0003800000 */
.L_x_7560:
        /* <DEDUP_REMOVED lines=26> */
.L_x_7543:
        /* <DEDUP_REMOVED lines=16> */
.L_x_7571:
[----:B------:R-:W-:Y:S05]  /*15f30*/  EXIT ;  /* 0x000000000000794d */ /* 0x000fea0003800000 */
.L_x_7570:
[----:B-1-3-5:R-:W0:Y:S02]  /*15f40*/  F2I.U64.F64.TRUNC R16, R16 ;  /* 0x0000001000107311 */ /* 0x02ae24000030d800 */
[----:B0-----:R-:W-:Y:S01]  /*15f50*/  STG.E.64 desc[UR36][R22.64], R16 ;  /* 0x0000001016007986 */ /* 0x001fe2000c101b24 */
[----:B------:R-:W-:Y:S05]  /*15f60*/  EXIT ;  /* 0x000000000000794d */ /* 0x000fea0003800000 */
.L_x_7569:
[----:B-1-3-5:R-:W0:Y:S02]  /*15f70*/  F2I.U32.F64.TRUNC R17, R16 ;  /* 0x0000001000117311 */ /* 0x02ae24000030d000 */
[----:B0-----:R-:W-:Y:S01]  /*15f80*/  STG.E desc[UR36][R22.64], R17 ;  /* 0x0000001116007986 */ /* 0x001fe2000c101924 */
[----:B------:R-:W-:Y:S05]  /*15f90*/  EXIT ;  /* 0x000000000000794d */ /* 0x000fea0003800000 */
.L_x_7572:
        /* <DEDUP_REMOVED lines=14> */
.L_x_28036:


//--------------------- .text._ZN2at6native27unrolled_elementwise_kernelIZZZNS0_28launch_masked_scatter_kernelERKNS_10TensorBaseES4_S4_S4_ENKUlvE_clEvENKUlvE4_clEvEUldblE_St5arrayIPcLm4EELi4E23TrivialOffsetCalculatorILi3EjESB_ILi1EjENS0_6memory12LoadWithCastILi3EEENSE_13StoreWithCastILi1EEEEEviT_T0_T2_T3_T4_T5_ --------------------------
	.section	.text._ZN2at6native27unrolled_elementwise_kernelIZZZNS0_28launch_masked_scatter_kernelERKNS_10TensorBaseES4_S4_S4_ENKUlvE_clEvENKUlvE4_clEvEUldblE_St5arrayIPcLm4EELi4E23TrivialOffsetCalculatorILi3EjESB_ILi1EjENS0_6memory12LoadWithCastILi3EEENSE_13StoreWithCastILi1EEEEEviT_T0_T2_T3_T4_T5_,"ax",@progbits
	.align	128
        .global         _ZN2at6native27unrolled_elementwise_kernelIZZZNS0_28launch_masked_scatter_kernelERKNS_10TensorBaseES4_S4_S4_ENKUlvE_clEvENKUlvE4_clEvEUldblE_St5arrayIPcLm4EELi4E23TrivialOffsetCalculatorILi3EjESB_ILi1EjENS0_6memory12LoadWithCastILi3EEENSE_13StoreWithCastILi1EEEEEviT_T0_T2_T3_T4_T5_
        .type           _ZN2at6native27unrolled_elementwise_kernelIZZZNS0_28launch_masked_scatter_kernelERKNS_10TensorBaseES4_S4_S4_ENKUlvE_clEvENKUlvE4_clEvEUldblE_St5arrayIPcLm4EELi4E23TrivialOffsetCalculatorILi3EjESB_ILi1EjENS0_6memory12LoadWithCastILi3EEENSE_13StoreWithCastILi1EEEEEviT_T0_T2_T3_T4_T5_,@function
        .size           _ZN2at6native27unrolled_elementwise_kernelIZZZNS0_28launch_masked_scatter_kernelERKNS_10TensorBaseES4_S4_S4_ENKUlvE_clEvENKUlvE4_clEvEUldblE_St5arrayIPcLm4EELi4E23TrivialOffsetCalculatorILi3EjESB_ILi1EjENS0_6memory12LoadWithCastILi3EEENSE_13StoreWithCastILi1EEEEEviT_T0_T2_T3_T4_T5_,(.L_x_28037 - _ZN2at6native27unrolled_elementwise_kernelIZZZNS0_28launch_masked_scatter_kernelERKNS_10TensorBaseES4_S4_S4_ENKUlvE_clEvENKUlvE4_clEvEUldblE_St5arrayIPcLm4EELi4E23TrivialOffsetCalculatorILi3EjESB_ILi1EjENS0_6memory12LoadWithCastILi3EEENSE_13StoreWithCastILi1EEEEEviT_T0_T2_T3_T4_T5_)
        .other          _ZN2at6native27unrolled_elementwise_kernelIZZZNS0_28launch_masked_scatter_kernelERKNS_10TensorBaseES4_S4_S4_ENKUlvE_clEvENKUlvE4_clEvEUldblE_St5arrayIPcLm4EELi4E23TrivialOffsetCalculatorILi3EjESB_ILi1EjENS0_6memory12LoadWithCastILi3EEENSE_13StoreWithCastILi1EEEEEviT_T0_T2_T3_T4_T5_,@"STO_CUDA_ENTRY STV_DEFAULT"
_ZN2at6native27unrolled_elementwise_kernelIZZZNS0_28launch_masked_scatter_kernelERKNS_10TensorBaseES4_S4_S4_ENKUlvE_clEvENKUlvE4_clEvEUldblE_St5arrayIPcLm4EELi4E23TrivialOffsetCalculatorILi3EjESB_ILi1EjENS0_6memory12LoadWithCastILi3EEENSE_13StoreWithCastILi1EEEEEviT_T0_T2_T3_T4_T5_:
.text._ZN2at6native27unrolled_elementwise_kernelIZZZNS0_28launch_masked_scatter_kernelERKNS_10TensorBaseES4_S4_S4_ENKUlvE_clEvENKUlvE4_clEvEUldblE_St5arrayIPcLm4EELi4E23TrivialOffsetCalculatorILi3EjESB_ILi1EjENS0_6memory12LoadWithCastILi3EEENSE_13StoreWithCastILi1EEEEEviT_T0_T2_T3_T4_T5_:
        /* <DEDUP_REMOVED lines=12> */
[----:B------:R-:W-:-:S05]  /*00c0*/  CS2R R28, SRZ ;  /* 0x00000000001c7805 */ /* 0x000fca000001ff00 */
        /* <DEDUP_REMOVED lines=23> */
[----:B--2---:R1:W2:Y:S01]  /*0240*/  I2F.F64.S16 R28, R4 ;  /* 0x00000004001c7312 */ /* 0x0042a20000101c00 */
[----:B------:R-:W-:Y:S05]  /*0250*/  BRA `(.L_x_7580) ;  /* 0x0000000c007c7947 */ /* 0x000fea0003800000 */
.L_x_7578:
[----:B------:R-:W2:Y:S02]  /*0260*/  LDG.E.U8 R4, desc[UR36][R4.64] ;  /* 0x0000002404047981 */ /* 0x000ea4000c1e1100 */
[----:B--2---:R1:W2:Y:S01]  /*0270*/  I2F.F64.U16 R28, R4 ;  /* 0x00000004001c7312 */ /* 0x0042a20000101800 */
[----:B------:R-:W-:Y:S05]  /*0280*/  BRA `(.L_x_7580) ;  /* 0x0000000c00707947 */ /* 0x000fea0003800000 */
.L_x_7577:
[----:B------:R-:W-:-:S13]  /*0290*/  ISETP.NE.AND P0, PT, R0, 0x2, PT ;  /* 0x000000020000780c */ /* 0x000fda0003f05270 */
[----:B------:R-:W-:Y:S05]  /*02a0*/  @!P0 BRA `(.L_x_7581) ;  /* 0x0000000000288947 */ /* 0x000fea0003800000 */
[----:B------:R-:W-:-:S13]  /*02b0*/  ISETP.NE.AND P0, PT, R0, 0x3, PT ;  /* 0x000000030000780c */ /* 0x000fda0003f05270 */
[----:B------:R-:W-:Y:S05]  /*02c0*/  @!P0 BRA `(.L_x_7582) ;  /* 0x0000000000148947 */ /* 0x000fea0003800000 */
[----:B------:R-:W-:-:S13]  /*02d0*/  ISETP.NE.AND P0, PT, R0, 0x4, PT ;  /* 0x000000040000780c */ /* 0x000fda0003f05270 */
[----:B------:R-:W-:Y:S05]  /*02e0*/  @P0 BRA `(.L_x_7579) ;  /* 0x0000000800fc0947 */ /* 0x000fea0003800000 */
[----:B------:R-:W2:Y:S02]  /*02f0*/  LDG.E.64 R28, desc[UR36][R4.64] ;  /* 0x00000024041c7981 */ /* 0x000ea4000c1e1b00 */
[----:B--2---:R-:W1:Y:S01]  /*0300*/  I2F.F64.S64 R28, R28 ;  /* 0x0000001c001c7312 */ /* 0x004e620000301c00 */
[----:B------:R-:W-:Y:S05]  /*0310*/  BRA `(.L_x_7580) ;  /* 0x0000000c004c7947 */ /* 0x000fea0003800000 */
.L_x_7582:
[----:B------:R-:W2:Y:S02]  /*0320*/  LDG.E R4, desc[UR36][R4.64] ;  /* 0x0000002404047981 */ /* 0x000ea4000c1e1900 */
[----:B--2---:R2:W3:Y:S01]  /*0330*/  I2F.F64 R28, R4 ;  /* 0x00000004001c7312 */ /* 0x0044e20000201c00 */
[----:B------:R-:W-:Y:S05]  /*0340*/  BRA `(.L_x_7580) ;  /* 0x0000000c00407947 */ /* 0x000fea0003800000 */
.L_x_7581:
[----:B------:R-:W2:Y:S02]  /*0350*/  LDG.E.U16 R4, desc[UR36][R4.64] ;  /* 0x0000002404047981 */ /* 0x000ea4000c1e1500 */
[----:B--2---:R1:W2:Y:S01]  /*0360*/  I2F.F64.S16 R28, R4 ;  /* 0x00000004001c7312 */ /* 0x0042a20000101c00 */
[----:B------:R-:W-:Y:S05]  /*0370*/  BRA `(.L_x_7580) ;  /* 0x0000000c00347947 */ /* 0x000fea0003800000 */
.L_x_7576:
        /* <DEDUP_REMOVED lines=10> */
.L_x_7584:
[----:B------:R-:W2:Y:S02]  /*0420*/  LDG.E.U16 R0, desc[UR36][R4.64] ;  /* 0x0000002404007981 */ /* 0x000ea4000c1e1500 */
[----:B--2---:R-:W-:-:S05]  /*0430*/  HADD2.F32 R0, -RZ, R0.H0_H0 ;  /* 0x20000000ff007230 */ /* 0x004fca0000004100 */
[----:B------:R-:W-:-:S04]  /*0440*/  FMUL.FTZ R0, R0, 1 ;  /* 0x3f80000000007820 */ /* 0x000fc80000410000 */
[----:B------:R1:W2:Y:S01]  /*0450*/  F2F.F64.F32 R28, R0 ;  /* 0x00000000001c7310 */ /* 0x0002a20000201800 */
[----:B------:R-:W-:Y:S05]  /*0460*/  BRA `(.L_x_7580) ;  /* 0x0000000800f87947 */ /* 0x000fea0003800000 */
.L_x_7583:
        /* <DEDUP_REMOVED lines=10> */
.L_x_7586:
[----:B------:R-:W2:Y:S02]  /*0510*/  LDG.E.U16 R4, desc[UR36][R4.64] ;  /* 0x0000002404047981 */ /* 0x000ea4000c1e1500 */
[----:B--2---:R-:W-:-:S05]  /*0520*/  HADD2.F32 R0, -RZ, R4.H0_H0 ;  /* 0x20000004ff007230 */ /* 0x004fca0000004100 */
[----:B------:R-:W-:-:S04]  /*0530*/  FMUL.FTZ R0, R0, 1 ;  /* 0x3f80000000007820 */ /* 0x000fc80000410000 */
[----:B------:R1:W2:Y:S01]  /*0540*/  F2F.F64.F32 R28, R0 ;  /* 0x00000000001c7310 */ /* 0x0002a20000201800 */
[----:B------:R-:W-:Y:S05]  /*0550*/  BRA `(.L_x_7580) ;  /* 0x0000000800bc7947 */ /* 0x000fea0003800000 */
.L_x_7585:
[----:B------:R1:W5:Y:S01]  /*0560*/  LDG.E.64 R28, desc[UR36][R4.64] ;  /* 0x00000024041c7981 */ /* 0x000362000c1e1b00 */
[----:B------:R-:W-:Y:S05]  /*0570*/  BRA `(.L_x_7580) ;  /* 0x0000000800b47947 */ /* 0x000fea0003800000 */
.L_x_7575:
        /* <DEDUP_REMOVED lines=13> */
.L_x_7589:
[----:B------:R1:W5:Y:S01]  /*0650*/  LDG.E.64 R28, desc[UR36][R4.64] ;  /* 0x00000024041c7981 */ /* 0x000362000c1e1b00 */
[----:B------:R-:W-:Y:S05]  /*0660*/  BRA `(.L_x_7580) ;  /* 0x0000000800787947 */ /* 0x000fea0003800000 */
.L_x_7588:
        /* <DEDUP_REMOVED lines=28> */
.L_x_7591:
        /* <DEDUP_REMOVED lines=15> */
.L_x_7590:
[----:B------:R-:W2:Y:S02]  /*0920*/  LDG.E.U16 R0, desc[UR36][R4.64] ;  /* 0x0000002404007981 */ /* 0x000ea4000c1e1500 */
[----:B--2---:R-:W-:-:S04]  /*0930*/  IMAD.U32 R0, R0, 0x10000, RZ ;  /* 0x0001000000007824 */ /* 0x004fc800078e00ff */
[----:B------:R-:W-:-:S04]  /*0940*/  FMUL.FTZ R0, R0, 1 ;  /* 0x3f80000000007820 */ /* 0x000fc80000410000 */
[----:B------:R1:W2:Y:S01]  /*0950*/  F2F.F64.F32 R28, R0 ;  /* 0x00000000001c7310 */ /* 0x0002a20000201800 */
[----:B------:R-:W-:Y:S05]  /*0960*/  BRA `(.L_x_7580) ;  /* 0x0000000400b87947 */ /* 0x000fea0003800000 */
.L_x_7587:
        /* <DEDUP_REMOVED lines=9> */
[----:B--2---:R1:W2:Y:S01]  /*0a00*/  I2F.F64.U16 R28, R4 ;  /* 0x00000004001c7312 */ /* 0x0042a20000101800 */
[----:B------:R-:W-:Y:S05]  /*0a10*/  BRA `(.L_x_7580) ;  /* 0x00000004008c7947 */ /* 0x000fea0003800000 */
.L_x_7594:
        /* <DEDUP_REMOVED lines=21> */
.L_x_7598:
[----:B------:R-:W-:Y:S05]  /*0b70*/  BSYNC B1 ;  /* 0x0000000000017941 */ /* 0x000fea0003800000 */
.L_x_7597:
[----:B------:R-:W-:Y:S01]  /*0b80*/  LEA R5, R0, 0x3b800000, 0x17 ;  /* 0x3b80000000057811 */ /* 0x000fe200078eb8ff */
[----:B------:R-:W-:-:S05]  /*0b90*/  IMAD.SHL.U32 R0, R3, 0x100000, RZ ;  /* 0x0010000003007824 */ /* 0x000fca00078e00ff */
[----:B------:R-:W-:-:S07]  /*0ba0*/  LOP3.LUT R0, R5, R0, R6, 0xfe, !PT ;  /* 0x0000000005007212 */ /* 0x000fce00078efe06 */
.L_x_7596:
[----:B------:R-:W-:Y:S05]  /*0bb0*/  BSYNC B0 ;  /* 0x0000000000007941 */ /* 0x000fea0003800000 */
.L_x_7595:
[----:B------:R-:W-:-:S04]  /*0bc0*/  FMUL.FTZ R0, R0, 1 ;  /* 0x3f80000000007820 */ /* 0x000fc80000410000 */
[----:B------:R1:W2:Y:S01]  /*0bd0*/  F2F.F64.F32 R28, R0 ;  /* 0x00000000001c7310 */ /* 0x0002a20000201800 */
[----:B------:R-:W-:Y:S05]  /*0be0*/  BRA `(.L_x_7580) ;  /* 0x0000000400187947 */ /* 0x000fea0003800000 */
.L_x_7593:
        /* <DEDUP_REMOVED lines=21> */
.L_x_7602:
[----:B------:R-:W-:Y:S05]  /*0d40*/  BSYNC B1 ;  /* 0x0000000000017941 */ /* 0x000fea0003800000 */
.L_x_7601:
[----:B------:R-:W-:Y:S01]  /*0d50*/  LEA R5, R0, 0x37800000, 0x17 ;  /* 0x3780000000057811 */ /* 0x000fe200078eb8ff */
[----:B------:R-:W-:-:S05]  /*0d60*/  IMAD.SHL.U32 R0, R3, 0x200000, RZ ;  /* 0x0020000003007824 */ /* 0x000fca00078e00ff */
[----:B------:R-:W-:-:S07]  /*0d70*/  LOP3.LUT R0, R5, R0, R6, 0xfe, !PT ;  /* 0x0000000005007212 */ /* 0x000fce00078efe06 */
.L_x_7600:
[----:B------:R-:W-:Y:S05]  /*0d80*/  BSYNC B0 ;  /* 0x0000000000007941 */ /* 0x000fea0003800000 */
.L_x_7599:
[----:B------:R-:W-:-:S04]  /*0d90*/  FMUL.FTZ R0, R0, 1 ;  /* 0x3f80000000007820 */ /* 0x000fc80000410000 */
[----:B------:R1:W2:Y:S01]  /*0da0*/  F2F.F64.F32 R28, R0 ;  /* 0x00000000001c7310 */ /* 0x0002a20000201800 */
[----:B------:R-:W-:Y:S05]  /*0db0*/  BRA `(.L_x_7580) ;  /* 0x0000000000a47947 */ /* 0x000fea0003800000 */
.L_x_7592:
        /* <DEDUP_REMOVED lines=14> */
.L_x_7606:
[----:B------:R-:W-:Y:S05]  /*0ea0*/  BSYNC B0 ;  /* 0x0000000000007941 */ /* 0x000fea0003800000 */
.L_x_7605:
[----:B------:R-:W-:-:S04]  /*0eb0*/  FMUL.FTZ R0, R0, 1 ;  /* 0x3f80000000007820 */ /* 0x000fc80000410000 */
[----:B------:R1:W2:Y:S01]  /*0ec0*/  F2F.F64.F32 R28, R0 ;  /* 0x00000000001c7310 */ /* 0x0002a20000201800 */
[----:B------:R-:W-:Y:S05]  /*0ed0*/  BRA `(.L_x_7580) ;  /* 0x00000000005c7947 */ /* 0x000fea0003800000 */
.L_x_7579:
        /* <DEDUP_REMOVED lines=16> */
.L_x_7607:
[----:B------:R-:W-:Y:S01]  /*0fe0*/  CS2R R28, SRZ ;  /* 0x00000000001c7805 */ /* 0x000fe2000001ff00 */
[----:B------:R-:W-:Y:S06]  /*0ff0*/  BRA `(.L_x_7580) ;  /* 0x0000000000147947 */ /* 0x000fec0003800000 */
.L_x_7604:
[----:B------:R-:W2:Y:S02]  /*1000*/  LDG.E.64 R28, desc[UR36][R4.64] ;  /* 0x00000024041c7981 */ /* 0x000ea4000c1e1b00 */
[----:B--2---:R-:W1:Y:S01]  /*1010*/  I2F.F64.U64 R28, R28 ;  /* 0x0000001c001c7312 */ /* 0x004e620000301800 */
[----:B------:R-:W-:Y:S05]  /*1020*/  BRA `(.L_x_7580) ;  /* 0x0000000000087947 */ /* 0x000fea0003800000 */
.L_x_7603:
[----:B------:R-:W2:Y:S02]  /*1030*/  LDG.E R4, desc[UR36][R4.64] ;  /* 0x0000002404047981 */ /* 0x000ea4000c1e1900 */
[----:B--2---:R1:W2:Y:S02]  /*1040*/  I2F.F64.U32 R28, R4 ;  /* 0x00000004001c7312 */ /* 0x0042a40000201800 */
.L_x_7580:
        /* <DEDUP_REMOVED lines=20> */
.L_x_7611:
[----:B------:R-:W2:Y:S02]  /*1190*/  LDG.E.U8 R4, desc[UR36][R4.64] ;  /* 0x0000002404047981 */ /* 0x000ea4000c1e1100 */
[----:B--2---:R-:W-:-:S04]  /*11a0*/  ISETP.NE.AND P0, PT, R4, RZ, PT ;  /* 0x000000ff0400720c */ /* 0x004fc80003f05270 */
[----:B------:R-:W-:Y:S01]  /*11b0*/  P2R R22, PR, RZ, 0x1 ;  /* 0x00000001ff167803 */ /* 0x000fe20000000000 */
[----:B------:R-:W-:Y:S08]  /*11c0*/  BRA `(.L_x_7613) ;  /* 0x0000000c00c47947 */ /* 0x000ff00003800000 */
.L_x_7610:
        /* <DEDUP_REMOVED lines=11> */
.L_x_7615:
[----:B------:R-:W2:Y:S02]  /*1280*/  LDG.E R4, desc[UR36][R4.64] ;  /* 0x0000002404047981 */ /* 0x000ea4000c1e1900 */
[----:B--2---:R-:W-:-:S04]  /*1290*/  ISETP.NE.AND P0, PT, R4, RZ, PT ;  /* 0x000000ff0400720c */ /* 0x004fc80003f05270 */
[----:B------:R-:W-:Y:S01]  /*12a0*/  P2R R22, PR, RZ, 0x1 ;  /* 0x00000001ff167803 */ /* 0x000fe20000000000 */
[----:B------:R-:W-:Y:S08]  /*12b0*/  BRA `(.L_x_7613) ;  /* 0x0000000c00887947 */ /* 0x000ff00003800000 */
.L_x_7614:
[----:B------:R-:W2:Y:S02]  /*12c0*/  LDG.E.U16 R4, desc[UR36][R4.64] ;  /* 0x0000002404047981 */ /* 0x000ea4000c1e1500 */
[----:B--2---:R-:W-:-:S04]  /*12d0*/  ISETP.NE.AND P0, PT, R4, RZ, PT ;  /* 0x000000ff0400720c */ /* 0x004fc80003f05270 */
[----:B------:R-:W-:Y:S01]  /*12e0*/  P2R R22, PR, RZ, 0x1 ;  /* 0x00000001ff167803 */ /* 0x000fe20000000000 */
[----:B------:R-:W-:Y:S08]  /*12f0*/  BRA `(.L_x_7613) ;  /* 0x0000000c00787947 */ /* 0x000ff00003800000 */
.L_x_7609:
        /* <DEDUP_REMOVED lines=10> */
.L_x_7617:
[----:B------:R-:W2:Y:S02]  /*13a0*/  LDG.E.U16 R0, desc[UR36][R4.64] ;  /* 0x0000002404007981 */ /* 0x000ea4000c1e1500 */
[----:B--2---:R-:W-:-:S05]  /*13b0*/  HADD2.F32 R0, -RZ, R0.H0_H0 ;  /* 0x20000000ff007230 */ /* 0x004fca0000004100 */
[----:B------:R-:W-:-:S04]  /*13c0*/  FSETP.NEU.FTZ.AND P0, PT, R0, RZ, PT ;  /* 0x000000ff0000720b */ /* 0x000fc80003f1d000 */
[----:B------:R-:W-:Y:S01]  /*13d0*/  P2R R22, PR, RZ, 0x1 ;  /* 0x00000001ff167803 */ /* 0x000fe20000000000 */
[----:B------:R-:W-:Y:S08]  /*13e0*/  BRA `(.L_x_7613) ;  /* 0x0000000c003c7947 */ /* 0x000ff00003800000 */
.L_x_7616:
        /* <DEDUP_REMOVED lines=12> */
.L_x_7619:
        /* <DEDUP_REMOVED lines=11> */
.L_x_7618:
[----:B------:R-:W2:Y:S02]  /*1560*/  LDG.E.64 R4, desc[UR36][R4.64] ;  /* 0x0000002404047981 */ /* 0x000ea4000c1e1b00 */
[----:B--2---:R-:W-:-:S06]  /*1570*/  DSETP.NEU.AND P0, PT, R4, RZ, PT ;  /* 0x000000ff0400722a */ /* 0x004fcc0003f0d000 */
[----:B------:R-:W-:Y:S01]  /*1580*/  P2R R22, PR, RZ, 0x1 ;  /* 0x00000001ff167803 */ /* 0x000fe20000000000 */
[----:B------:R-:W-:Y:S07]  /*1590*/  BRA `(.L_x_7613) ;  /* 0x0000000800d07947 */ /* 0x000fee0003800000 */
.L_x_7608:
        /* <DEDUP_REMOVED lines=12> */
.L_x_7622:
[----:B------:R-:W2:Y:S02]  /*1660*/  LDG.E.128 R4, desc[UR36][R4.64] ;  /* 0x0000002404047981 */ /* 0x000ea4000c1e1d00 */
[----:B--2---:R-:W-:-:S06]  /*1670*/  DSETP.NEU.AND P0, PT, R6, RZ, PT ;  /* 0x000000ff0600722a */ /* 0x004fcc0003f0d000 */
[----:B------:R-:W-:-:S06]  /*1680*/  DSETP.NEU.OR P0, PT, R4, RZ, P0 ;  /* 0x000000ff0400722a */ /* 0x000fcc000070d400 */
[----:B------:R-:W-:Y:S01]  /*1690*/  P2R R22, PR, RZ, 0x1 ;  /* 0x00000001ff167803 */ /* 0x000fe20000000000 */
[----:B------:R-:W-:Y:S07]  /*16a0*/  BRA `(.L_x_7613) ;  /* 0x00000008008c7947 */ /* 0x000fee0003800000 */
.L_x_7621:
        /* <DEDUP_REMOVED lines=28> */
.L_x_7624:
        /* <DEDUP_REMOVED lines=15> */
.L_x_7623:
[----:B------:R-:W2:Y:S02]  /*1960*/  LDG.E.U16 R0, desc[UR36][R4.64] ;  /* 0x0000002404007981 */ /* 0x000ea4000c1e1500 */
[----:B--2---:R-:W-:-:S05]  /*1970*/  IMAD.U32 R0, R0, 0x10000, RZ ;  /* 0x0001000000007824 */ /* 0x004fca00078e00ff */
[----:B------:R-:W-:-:S04]  /*1980*/  FSETP.NEU.FTZ.AND P0, PT, R0, RZ, PT ;  /* 0x000000ff0000720b */ /* 0x000fc80003f1d000 */
[----:B------:R-:W-:Y:S01]  /*1990*/  P2R R22, PR, RZ, 0x1 ;  /* 0x00000001ff167803 */ /* 0x000fe20000000000 */
[----:B------:R-:W-:Y:S08]  /*19a0*/  BRA `(.L_x_7613) ;  /* 0x0000000400cc7947 */ /* 0x000ff00003800000 */
.L_x_7620:
        /* <DEDUP_REMOVED lines=12> */
.L_x_7627:
        /* <DEDUP_REMOVED lines=21> */
.L_x_7631:
[----:B------:R-:W-:Y:S05]  /*1bc0*/  BSYNC B1 ;  /* 0x0000000000017941 */ /* 0x000fea0003800000 */
.L_x_7630:
[----:B------:R-:W-:Y:S01]  /*1bd0*/  LEA R5, R0, 0x3b800000, 0x17 ;  /* 0x3b80000000057811 */ /* 0x000fe200078eb8ff */
[----:B------:R-:W-:-:S05]  /*1be0*/  IMAD.SHL.U32 R0, R3, 0x100000, RZ ;  /* 0x0010000003007824 */ /* 0x000fca00078e00ff */
[----:B------:R-:W-:-:S07]  /*1bf0*/  LOP3.LUT R0, R5, R0, R6, 0xfe, !PT ;  /* 0x0000000005007212 */ /* 0x000fce00078efe06 */
.L_x_7629:
[----:B------:R-:W-:Y:S05]  /*1c00*/  BSYNC B0 ;  /* 0x0000000000007941 */ /* 0x000fea0003800000 */
.L_x_7628:
[----:B------:R-:W-:-:S04]  /*1c10*/  FSETP.NEU.FTZ.AND P0, PT, R0, RZ, PT ;  /* 0x000000ff0000720b */ /* 0x000fc80003f1d000 */
[----:B------:R-:W-:Y:S01]  /*1c20*/  P2R R22, PR, RZ, 0x1 ;  /* 0x00000001ff167803 */ /* 0x000fe20000000000 */
[----:B------:R-:W-:Y:S08]  /*1c30*/  BRA `(.L_x_7613) ;  /* 0x0000000400287947 */ /* 0x000ff00003800000 */
.L_x_7626:
        /* <DEDUP_REMOVED lines=21> */
.L_x_7635:
[----:B------:R-:W-:Y:S05]  /*1d90*/  BSYNC B1 ;  /* 0x0000000000017941 */ /* 0x000fea0003800000 */
.L_x_7634:
[----:B------:R-:W-:Y:S01]  /*1da0*/  LEA R5, R0, 0x37800000, 0x17 ;  /* 0x3780000000057811 */ /* 0x000fe200078eb8ff */
[----:B------:R-:W-:-:S05]  /*1db0*/  IMAD.SHL.U32 R0, R3, 0x200000, RZ ;  /* 0x0020000003007824 */ /* 0x000fca00078e00ff */
[----:B------:R-:W-:-:S07]  /*1dc0*/  LOP3.LUT R0, R5, R0, R6, 0xfe, !PT ;  /* 0x0000000005007212 */ /* 0x000fce00078efe06 */
.L_x_7633:
[----:B------:R-:W-:Y:S05]  /*1dd0*/  BSYNC B0 ;  /* 0x0000000000007941 */ /* 0x000fea0003800000 */
.L_x_7632:
[----:B------:R-:W-:-:S04]  /*1de0*/  FSETP.NEU.FTZ.AND P0, PT, R0, RZ, PT ;  /* 0x000000ff0000720b */ /* 0x000fc80003f1d000 */
[----:B------:R-:W-:Y:S01]  /*1df0*/  P2R R22, PR, RZ, 0x1 ;  /* 0x00000001ff167803 */ /* 0x000fe20000000000 */
[----:B------:R-:W-:Y:S08]  /*1e00*/  BRA `(.L_x_7613) ;  /* 0x0000000000b47947 */ /* 0x000ff00003800000 */
.L_x_7625:
        /* <DEDUP_REMOVED lines=14> */
.L_x_7639:
[----:B------:R-:W-:Y:S05]  /*1ef0*/  BSYNC B0 ;  /* 0x0000000000007941 */ /* 0x000fea0003800000 */
.L_x_7638:
[----:B------:R-:W-:-:S04]  /*1f00*/  FSETP.NEU.FTZ.AND P0, PT, R0, RZ, PT ;  /* 0x000000ff0000720b */ /* 0x000fc80003f1d000 */
[----:B------:R-:W-:Y:S01]  /*1f10*/  P2R R22, PR, RZ, 0x1 ;  /* 0x00000001ff167803 */ /* 0x000fe20000000000 */
[----:B------:R-:W-:Y:S08]  /*1f20*/  BRA `(.L_x_7613) ;  /* 0x00000000006c7947 */ /* 0x000ff00003800000 */
.L_x_7612:
        /* <DEDUP_REMOVED lines=16> */
.L_x_7640:
[----:B------:R-:W-:-:S04]  /*2030*/  PLOP3.LUT P0, PT, PT, PT, PT, 0x8, 0x0 ;  /* 0x000000000000781c */ /* 0x000fc80003f0e170 */
[----:B------:R-:W-:Y:S01]  /*2040*/  P2R R22, PR, RZ, 0x1 ;  /* 0x00000001ff167803 */ /* 0x000fe20000000000 */
[----:B------:R-:W-:Y:S08]  /*2050*/  BRA `(.L_x_7613) ;  /* 0x0000000000207947 */ /* 0x000ff00003800000 */
.L_x_7637:
[----:B------:R-:W2:Y:S02]  /*2060*/  LDG.E.64 R4, desc[UR36][R4.64] ;  /* 0x0000002404047981 */ /* 0x000ea4000c1e1b00 */
[----:B--2---:R-:W-:-:S04]  /*2070*/  ISETP.NE.U32.AND P0, PT, R4, RZ, PT ;  /* 0x000000ff0400720c */ /* 0x004fc80003f05070 */
[----:B------:R-:W-:-:S04]  /*2080*/  ISETP.NE.AND.EX P0, PT, R5, RZ, PT, P0 ;  /* 0x000000ff0500720c */ /* 0x000fc80003f05300 */
[----:B------:R-:W-:Y:S01]  /*2090*/  P2R R22, PR, RZ, 0x1 ;  /* 0x00000001ff167803 */ /* 0x000fe20000000000 */
[----:B------:R-:W-:Y:S08]  /*20a0*/  BRA `(.L_x_7613) ;  /* 0x00000000000c7947 */ /* 0x000ff00003800000 */
.L_x_7636:
[----:B------:R-:W2:Y:S02]  /*20b0*/  LDG.E R4, desc[UR36][R4.64] ;  /* 0x0000002404047981 */ /* 0x000ea4000c1e1900 */
[----:B--2---:R-:W-:-:S04]  /*20c0*/  ISETP.NE.AND P0, PT, R4, RZ, PT ;  /* 0x000000ff0400720c */ /* 0x004fc80003f05270 */
[----:B------:R-:W-:-:S09]  /*20d0*/  P2R R22, PR, RZ, 0x1 ;  /* 0x00000001ff167803 */ /* 0x000fd20000000000 */
.L_x_7613:
        /* <DEDUP_REMOVED lines=19> */
.L_x_7644:
[----:B------:R0:W5:Y:S01]  /*2210*/  LDG.E.U8 R34, desc[UR36][R4.64] ;  /* 0x0000002404227981 */ /* 0x000162000c1e1100 */
[----:B------:R-:W-:Y:S01]  /*2220*/  IMAD.MOV.U32 R35, RZ, RZ, RZ ;  /* 0x000000ffff237224 */ /* 0x000fe200078e00ff */
[----:B------:R-:W-:Y:S06]  /*2230*/  BRA `(.L_x_7646) ;  /* 0x0000000c00487947 */ /* 0x000fec0003800000 */
.L_x_7643:
        /* <DEDUP_REMOVED lines=8> */
.L_x_7648:
[----:B------:R-:W2:Y:S02]  /*22c0*/  LDG.E R34, desc[UR36][R4.64] ;  /* 0x0000002404227981 */ /* 0x000ea4000c1e1900 */
[----:B--2---:R-:W-:Y:S01]  /*22d0*/  SHF.R.S32.HI R35, RZ, 0x1f, R34 ;  /* 0x0000001fff237819 */ /* 0x004fe20000011422 */
[----:B------:R-:W-:Y:S06]  /*22e0*/  BRA `(.L_x_7646) ;  /* 0x0000000c001c7947 */ /* 0x000fec0003800000 */
.L_x_7647:
[----:B------:R-:W2:Y:S02]  /*22f0*/  LDG.E.S16 R34, desc[UR36][R4.64] ;  /* 0x0000002404227981 */ /* 0x000ea4000c1e1700 */
[----:B--2---:R-:W-:Y:S01]  /*2300*/  SHF.R.S32.HI R35, RZ, 0x1f, R34 ;  /* 0x0000001fff237819 */ /* 0x004fe20000011422 */
[----:B------:R-:W-:Y:S06]  /*2310*/  BRA `(.L_x_7646) ;  /* 0x0000000c00107947 */ /* 0x000fec0003800000 */
.L_x_7642:
        /* <DEDUP_REMOVED lines=9> */
.L_x_7650:
[----:B------:R-:W2:Y:S02]  /*23b0*/  LDG.E.U16 R4, desc[UR36][R4.64] ;  /* 0x0000002404047981 */ /* 0x000ea4000c1e1500 */
[----:B--2---:R-:W-:-:S06]  /*23c0*/  HADD2.F32 R34, -RZ, R4.H0_H0 ;  /* 0x20000004ff227230 */ /* 0x004fcc0000004100 */
[----:B------:R-:W0:Y:S01]  /*23d0*/  F2I.S64.TRUNC R34, R34 ;  /* 0x0000002200227311 */ /* 0x000e22000020d900 */
[----:B------:R-:W-:Y:S05]  /*23e0*/  BRA `(.L_x_7646) ;  /* 0x0000000800dc7947 */ /* 0x000fea0003800000 */
.L_x_7649:
        /* <DEDUP_REMOVED lines=9> */
.L_x_7652:
[----:B------:R-:W2:Y:S02]  /*2480*/  LDG.E.U16 R4, desc[UR36][R4.64] ;  /* 0x0000002404047981 */ /* 0x000ea4000c1e1500 */
[----:B--2---:R-:W-:-:S06]  /*2490*/  HADD2.F32 R34, -RZ, R4.H0_H0 ;  /* 0x20000004ff227230 */ /* 0x004fcc0000004100 */
[----:B------:R-:W4:Y:S01]  /*24a0*/  F2I.S64.TRUNC R34, R34 ;  /* 0x0000002200227311 */ /* 0x000f22000020d900 */
[----:B------:R-:W-:Y:S05]  /*24b0*/  BRA `(.L_x_7646) ;  /* 0x0000000800a87947 */ /* 0x000fea0003800000 */
.L_x_7651:
[----:B------:R-:W2:Y:S02]  /*24c0*/  LDG.E.64 R4, desc[UR36][R4.64] ;  /* 0x0000002404047981 */ /* 0x000ea4000c1e1b00 */
[----:B--2---:R0:W1:Y:S01]  /*24d0*/  F2I.S64.F64.TRUNC R34, R4 ;  /* 0x0000000400227311 */ /* 0x004062000030d900 */
[----:B------:R-:W-:Y:S05]  /*24e0*/  BRA `(.L_x_7646) ;  /* 0x00000008009c7947 */ /* 0x000fea0003800000 */
.L_x_7641:
        /* <DEDUP_REMOVED lines=13> */
.L_x_7655:
[----:B------:R-:W2:Y:S02]  /*25c0*/  LDG.E.64 R4, desc[UR36][R4.64] ;  /* 0x0000002404047981 */ /* 0x000ea4000c1e1b00 */
[----:B--2---:R0:W1:Y:S01]  /*25d0*/  F2I.S64.F64.TRUNC R34, R4 ;  /* 0x0000000400227311 */ /* 0x004062000030d900 */
[----:B------:R-:W-:Y:S05]  /*25e0*/  BRA `(.L_x_7646) ;  /* 0x00000008005c7947 */ /* 0x000fea0003800000 */
.L_x_7654:
        /* <DEDUP_REMOVED lines=27> */
.L_x_7657:
        /* <DEDUP_REMOVED lines=14> */
.L_x_7656:
[----:B------:R-:W2:Y:S02]  /*2880*/  LDG.E.U16 R34, desc[UR36][R4.64] ;  /* 0x0000002404227981 */ /* 0x000ea4000c1e1500 */
[----:B--2---:R-:W-:-:S06]  /*2890*/  IMAD.U32 R34, R34, 0x10000, RZ ;  /* 0x0001000022227824 */ /* 0x004fcc00078e00ff */
[----:B------:R-:W0:Y:S01]  /*28a0*/  F2I.S64.TRUNC R34, R34 ;  /* 0x0000002200227311 */ /* 0x000e22000020d900 */
[----:B------:R-:W-:Y:S05]  /*28b0*/  BRA `(.L_x_7646) ;  /* 0x0000000400a87947 */ /* 0x000fea0003800000 */
.L_x_7653:
        /* <DEDUP_REMOVED lines=11> */
.L_x_7660:
        /* <DEDUP_REMOVED lines=21> */
.L_x_7664:
[----:B------:R-:W-:Y:S05]  /*2ac0*/  BSYNC B1 ;  /* 0x0000000000017941 */ /* 0x000fea0003800000 */
.L_x_7663:
[----:B------:R-:W-:Y:S01]  /*2ad0*/  IMAD.SHL.U32 R3, R3, 0x100000, RZ ;  /* 0x0010000003037824 */ /* 0x000fe200078e00ff */
[----:B------:R-:W-:-:S04]  /*2ae0*/  LEA R5, R0, 0x3b800000, 0x17 ;  /* 0x3b80000000057811 */ /* 0x000fc800078eb8ff */
[----:B------:R-:W-:-:S07]  /*2af0*/  LOP3.LUT R34, R5, R3, R34, 0xfe, !PT ;  /* 0x0000000305227212 */ /* 0x000fce00078efe22 */
.L_x_7662:
[----:B------:R-:W-:Y:S05]  /*2b00*/  BSYNC B0 ;  /* 0x0000000000007941 */ /* 0x000fea0003800000 */
.L_x_7661:
[----:B------:R-:W0:Y:S01]  /*2b10*/  F2I.S64.TRUNC R34, R34 ;  /* 0x0000002200227311 */ /* 0x000e22000020d900 */
[----:B------:R-:W-:Y:S05]  /*2b20*/  BRA `(.L_x_7646) ;  /* 0x00000004000c7947 */ /* 0x000fea0003800000 */
.L_x_7659:
        /* <DEDUP_REMOVED lines=21> */
.L_x_7668:
[----:B------:R-:W-:Y:S05]  /*2c80*/  BSYNC B1 ;  /* 0x0000000000017941 */ /* 0x000fea0003800000 */
.L_x_7667:
[----:B------:R-:W-:Y:S01]  /*2c90*/  IMAD.SHL.U32 R3, R3, 0x200000, RZ ;  /* 0x0020000003037824 */ /* 0x000fe200078e00ff */
[----:B------:R-:W-:-:S04]  /*2ca0*/  LEA R5, R0, 0x37800000, 0x17 ;  /* 0x3780000000057811 */ /* 0x000fc800078eb8ff */
[----:B------:R-:W-:-:S07]  /*2cb0*/  LOP3.LUT R34, R5, R3, R34, 0xfe, !PT ;  /* 0x0000000305227212 */ /* 0x000fce00078efe22 */
.L_x_7666:
[----:B------:R-:W-:Y:S05]  /*2cc0*/  BSYNC B0 ;  /* 0x0000000000007941 */ /* 0x000fea0003800000 */
.L_x_7665:
[----:B------:R-:W0:Y:S01]  /*2cd0*/  F2I.S64.TRUNC R34, R34 ;  /* 0x0000002200227311 */ /* 0x000e22000020d900 */
[----:B------:R-:W-:Y:S05]  /*2ce0*/  BRA `(.L_x_7646) ;  /* 0x00000000009c7947 */ /* 0x000fea0003800000 */
.L_x_7658:
        /* <DEDUP_REMOVED lines=14> */
.L_x_7672:
[----:B------:R-:W-:Y:S05]  /*2dd0*/  BSYNC B0 ;  /* 0x0000000000007941 */ /* 0x000fea0003800000 */
.L_x_7671:
[----:B------:R-:W0:Y:S01]  /*2de0*/  F2I.S64.TRUNC R34, R34 ;  /* 0x0000002200227311 */ /* 0x000e22000020d900 */
[----:B------:R-:W-:Y:S05]  /*2df0*/  BRA `(.L_x_7646) ;  /* 0x0000000000587947 */ /* 0x000fea0003800000 */
.L_x_7645:
        /* <DEDUP_REMOVED lines=16> */
.L_x_7673:
[----:B------:R-:W-:Y:S01]  /*2f00*/  CS2R R34, SRZ ;  /* 0x0000000000227805 */ /* 0x000fe2000001ff00 */
[----:B------:R-:W-:Y:S06]  /*2f10*/  BRA `(.L_x_7646) ;  /* 0x0000000000107947 */ /* 0x000fec0003800000 */
.L_x_7670:
[----:B------:R0:W5:Y:S01]  /*2f20*/  LDG.E.64 R34, desc[UR36][R4.64] ;  /* 0x0000002404227981 */ /* 0x000162000c1e1b00 */
[----:B------:R-:W-:Y:S05]  /*2f30*/  BRA `(.L_x_7646) ;  /* 0x0000000000087947 */ /* 0x000fea0003800000 */
.L_x_7669:
[----:B------:R0:W5:Y:S01]  /*2f40*/  LDG.E R34, desc[UR36][R4.64] ;  /* 0x0000002404227981 */ /* 0x000162000c1e1900 */
[----:B------:R-:W-:-:S07]  /*2f50*/  IMAD.MOV.U32 R35, RZ, RZ, RZ ;  /* 0x000000ffff237224 */ /* 0x000fce00078e00ff */
.L_x_7646:
[----:B------:R-:W-:Y:S01]  /*2f60*/  ISETP.NE.AND P0, PT, R22, RZ, PT ;  /* 0x000000ff1600720c */ /* 0x000fe20003f05270 */
[----:B------:R-:W-:-:S03]  /*2f70*/  VIADD R26, R26, 0x80 ;  /* 0x000000801a1a7836 */ /* 0x000fc60000000000 */
[----:B------:R-:W-:-:S09]  /*2f80*/  SEL R19, RZ, 0x1, !P0 ;  /* 0x00000001ff137807 */ /* 0x000fd20004000000 */
.L_x_7574:
[----:B------:R-:W-:Y:S05]  /*2f90*/  BSYNC B6 ;  /* 0x0000000000067941 */ /* 0x000fea0003800000 */
.L_x_7573:
[----:B------:R-:W-:Y:S01]  /*2fa0*/  ISETP.GE.AND P0, PT, R26, R23, PT ;  /* 0x000000171a00720c */ /* 0x000fe20003f06270 */
[----:B------:R-:W-:-:S12]  /*2fb0*/  BSSY B6, `(.L_x_7674) ;  /* 0x00002e9000067945 */ /* 0x000fd80003800000 */
        /* <DEDUP_REMOVED lines=21> */
.L_x_7679:
[----:B------:R-:W2:Y:S02]  /*3110*/  LDG.E.U8 R4, desc[UR36][R4.64] ;  /* 0x0000002404047981 */ /* 0x000ea4000c1e1100 */
[----:B--2---:R0:W1:Y:S01]  /*3120*/  I2F.F64.U16 R32, R4 ;  /* 0x0000000400207312 */ /* 0x0040620000101800 */
[----:B------:R-:W-:Y:S05]  /*3130*/  BRA `(.L_x_7681) ;  /* 0x0000000c00707947 */ /* 0x000fea0003800000 */
.L_x_7678:
        /* <DEDUP_REMOVED lines=9> */
.L_x_7683:
[----:B------:R-:W2:Y:S02]  /*31d0*/  LDG.E R4, desc[UR36][R4.64] ;  /* 0x0000002404047981 */ /* 0x000ea4000c1e1900 */
[----:B--2---:R0:W1:Y:S01]  /*31e0*/  I2F.F64 R32, R4 ;  /* 0x0000000400207312 */ /* 0x0040620000201c00 */
[----:B------:R-:W-:Y:S05]  /*31f0*/  BRA `(.L_x_7681) ;  /* 0x0000000c00407947 */ /* 0x000fea0003800000 */
.L_x_7682:
[----:B------:R-:W2:Y:S02]  /*3200*/  LDG.E.U16 R4, desc[UR36][R4.64] ;  /* 0x0000002404047981 */ /* 0x000ea4000c1e1500 */
[----:B--2---:R0:W1:Y:S01]  /*3210*/  I2F.F64.S16 R32, R4 ;  /* 0x0000000400207312 */ /* 0x0040620000101c00 */
[----:B------:R-:W-:Y:S05]  /*3220*/  BRA `(.L_x_7681) ;  /* 0x0000000c00347947 */ /* 0x000fea0003800000 */
.L_x_7677:
        /* <DEDUP_REMOVED lines=10> */
.L_x_7685:
[----:B------:R-:W2:Y:S02]  /*32d0*/  LDG.E.U16 R0, desc[UR36][R4.64] ;  /* 0x0000002404007981 */ /* 0x000ea4000c1e1500 */
[----:B--2---:R-:W-:-:S05]  /*32e0*/  HADD2.F32 R0, -RZ, R0.H0_H0 ;  /* 0x20000000ff007230 */ /* 0x004fca0000004100 */
[----:B------:R-:W-:-:S04]  /*32f0*/  FMUL.FTZ R0, R0, 1 ;  /* 0x3f80000000007820 */ /* 0x000fc80000410000 */
[----:B------:R0:W1:Y:S01]  /*3300*/  F2F.F64.F32 R32, R0 ;  /* 0x0000000000207310 */ /* 0x0000620000201800 */
[----:B------:R-:W-:Y:S05]  /*3310*/  BRA `(.L_x_7681) ;  /* 0x0000000800f87947 */ /* 0x000fea0003800000 */
.L_x_7684:
        /* <DEDUP_REMOVED lines=10> */
.L_x_7687:
[----:B------:R-:W2:Y:S02]  /*33c0*/  LDG.E.U16 R4, desc[UR36][R4.64] ;  /* 0x0000002404047981 */ /* 0x000ea4000c1e1500 */
[----:B--2---:R-:W-:-:S05]  /*33d0*/  HADD2.F32 R0, -RZ, R4.H0_H0 ;  /* 0x20000004ff007230 */ /* 0x004fca0000004100 */
[----:B------:R-:W-:-:S04]  /*33e0*/  FMUL.FTZ R0, R0, 1 ;  /* 0x3f80000000007820 */ /* 0x000fc80000410000 */
[----:B------:R0:W1:Y:S01]  /*33f0*/  F2F.F64.F32 R32, R0 ;  /* 0x0000000000207310 */ /* 0x0000620000201800 */
[----:B------:R-:W-:Y:S05]  /*3400*/  BRA `(.L_x_7681) ;  /* 0x0000000800bc7947 */ /* 0x000fea0003800000 */
.L_x_7686:
[----:B------:R0:W5:Y:S01]  /*3410*/  LDG.E.64 R32, desc[UR36][R4.64] ;  /* 0x0000002404207981 */ /* 0x000162000c1e1b00 */
[----:B------:R-:W-:Y:S05]  /*3420*/  BRA `(.L_x_7681) ;  /* 0x0000000800b47947 */ /* 0x000fea0003800000 */
.L_x_7676:
        /* <DEDUP_REMOVED lines=13> */
.L_x_7690:
[----:B------:R0:W5:Y:S01]  /*3500*/  LDG.E.64 R32, desc[UR36][R4.64] ;  /* 0x0000002404207981 */ /* 0x000162000c1e1b00 */
[----:B------:R-:W-:Y:S05]  /*3510*/  BRA `(.L_x_7681) ;  /* 0x0000000800787947 */ /* 0x000fea0003800000 */
.L_x_7689:
        /* <DEDUP_REMOVED lines=28> */
.L_x_7692:
        /* <DEDUP_REMOVED lines=15> */
.L_x_7691:
[----:B------:R-:W2:Y:S02]  /*37d0*/  LDG.E.U16 R0, desc[UR36][R4.64] ;  /* 0x0000002404007981 */ /* 0x000ea4000c1e1500 */
[----:B--2---:R-:W-:-:S04]  /*37e0*/  IMAD.U32 R0, R0, 0x10000, RZ ;  /* 0x0001000000007824 */ /* 0x004fc800078e00ff */
[----:B------:R-:W-:-:S04]  /*37f0*/  FMUL.FTZ R0, R0, 1 ;  /* 0x3f80000000007820 */ /* 0x000fc80000410000 */
[----:B------:R0:W1:Y:S01]  /*3800*/  F2F.F64.F32 R32, R0 ;  /* 0x0000000000207310 */ /* 0x0000620000201800 */
[----:B------:R-:W-:Y:S05]  /*3810*/  BRA `(.L_x_7681) ;  /* 0x0000000400b87947 */ /* 0x000fea0003800000 */
.L_x_7688:
        /* <DEDUP_REMOVED lines=11> */
.L_x_7695:
        /* <DEDUP_REMOVED lines=21> */
.L_x_7699:
[----:B------:R-:W-:Y:S05]  /*3a20*/  BSYNC B1 ;  /* 0x0000000000017941 */ /* 0x000fea0003800000 */
.L_x_7698:
[----:B------:R-:W-:Y:S01]  /*3a30*/  LEA R5, R0, 0x3b800000, 0x17 ;  /* 0x3b80000000057811 */ /* 0x000fe200078eb8ff */
[----:B------:R-:W-:-:S05]  /*3a40*/  IMAD.SHL.U32 R0, R3, 0x100000, RZ ;  /* 0x0010000003007824 */ /* 0x000fca00078e00ff */
[----:B------:R-:W-:-:S07]  /*3a50*/  LOP3.LUT R0, R5, R0, R6, 0xfe, !PT ;  /* 0x0000000005007212 */ /* 0x000fce00078efe06 */
.L_x_7697:
[----:B------:R-:W-:Y:S05]  /*3a60*/  BSYNC B0 ;  /* 0x0000000000007941 */ /* 0x000fea0003800000 */
.L_x_7696:
[----:B------:R-:W-:-:S04]  /*3a70*/  FMUL.FTZ R0, R0, 1 ;  /* 0x3f80000000007820 */ /* 0x000fc80000410000 */
[----:B------:R2:W0:Y:S01]  /*3a80*/  F2F.F64.F32 R32, R0 ;  /* 0x0000000000207310 */ /* 0x0004220000201800 */
[----:B------:R-:W-:Y:S05]  /*3a90*/  BRA `(.L_x_7681) ;  /* 0x0000000400187947 */ /* 0x000fea0003800000 */
.L_x_7694:
        /* <DEDUP_REMOVED lines=21> */
.L_x_7703:
[----:B------:R-:W-:Y:S05]  /*3bf0*/  BSYNC B1 ;  /* 0x0000000000017941 */ /* 0x000fea0003800000 */
.L_x_7702:
[----:B------:R-:W-:Y:S01]  /*3c00*/  LEA R5, R0, 0x37800000, 0x17 ;  /* 0x3780000000057811 */ /* 0x000fe200078eb8ff */
[----:B------:R-:W-:-:S05]  /*3c10*/  IMAD.SHL.U32 R0, R3, 0x200000, RZ ;  /* 0x0020000003007824 */ /* 0x000fca00078e00ff */
[----:B------:R-:W-:-:S07]  /*3c20*/  LOP3.LUT R0, R5, R0, R6, 0xfe, !PT ;  /* 0x0000000005007212 */ /* 0x000fce00078efe06 */
.L_x_7701:
[----:B------:R-:W-:Y:S05]  /*3c30*/  BSYNC B0 ;  /* 0x0000000000007941 */ /* 0x000fea0003800000 */
.L_x_7700:
[----:B------:R-:W-:-:S04]  /*3c40*/  FMUL.FTZ R0, R0, 1 ;  /* 0x3f80000000007820 */ /* 0x000fc80000410000 */
[----:B------:R0:W1:Y:S01]  /*3c50*/  F2F.F64.F32 R32, R0 ;  /* 0x0000000000207310 */ /* 0x0000620000201800 */
[----:B------:R-:W-:Y:S05]  /*3c60*/  BRA `(.L_x_7681) ;  /* 0x0000000000a47947 */ /* 0x000fea0003800000 */
.L_x_7693:
        /* <DEDUP_REMOVED lines=14> */
.L_x_7707:
[----:B------:R-:W-:Y:S05]  /*3d50*/  BSYNC B0 ;  /* 0x0000000000007941 */ /* 0x000fea0003800000 */
.L_x_7706:
[----:B------:R-:W-:-:S04]  /*3d60*/  FMUL.FTZ R0, R0, 1 ;  /* 0x3f80000000007820 */ /* 0x000fc80000410000 */
[----:B------:R0:W1:Y:S01]  /*3d70*/  F2F.F64.F32 R32, R0 ;  /* 0x0000000000207310 */ /* 0x0000620000201800 */
[----:B------:R-:W-:Y:S05]  /*3d80*/  BRA `(.L_x_7681) ;  /* 0x00000000005c7947 */ /* 0x000fea0003800000 */
.L_x_7680:
        /* <DEDUP_REMOVED lines=16> */
.L_x_7708:
[----:B------:R-:W-:Y:S01]  /*3e90*/  CS2R R32, SRZ ;  /* 0x0000000000207805 */ /* 0x000fe2000001ff00 */
[----:B------:R-:W-:Y:S06]  /*3ea0*/  BRA `(.L_x_7681) ;  /* 0x0000000000147947 */ /* 0x000fec0003800000 */
.L_x_7705:
[----:B------:R-:W2:Y:S02]  /*3eb0*/  LDG.E.64 R32, desc[UR36][R4.64] ;  /* 0x0000002404207981 */ /* 0x000ea4000c1e1b00 */
[----:B--2---:R-:W0:Y:S01]  /*3ec0*/  I2F.F64.U64 R32, R32 ;  /* 0x0000002000207312 */ /* 0x004e220000301800 */
[----:B------:R-:W-:Y:S05]  /*3ed0*/  BRA `(.L_x_7681) ;  /* 0x0000000000087947 */ /* 0x000fea0003800000 */
.L_x_7704:
[----:B------:R-:W2:Y:S02]  /*3ee0*/  LDG.E R4, desc[UR36][R4.64] ;  /* 0x0000002404047981 */ /* 0x000ea4000c1e1900 */
[----:B--2---:R0:W1:Y:S02]  /*3ef0*/  I2F.F64.U32 R32, R4 ;  /* 0x0000000400207312 */ /* 0x0040640000201800 */
.L_x_7681:
        /* <DEDUP_REMOVED lines=20> */
.L_x_7712:
[----:B------:R-:W2:Y:S02]  /*4040*/  LDG.E.U8 R4, desc[UR36][R4.64] ;  /* 0x0000002404047981 */ /* 0x000ea4000c1e1100 */
[----:B--2---:R-:W-:-:S04]  /*4050*/  ISETP.NE.AND P0, PT, R4, RZ, PT ;  /* 0x000000ff0400720c */ /* 0x004fc80003f05270 */
[----:B------:R-:W-:Y:S01]  /*4060*/  P2R R17, PR, RZ, 0x1 ;  /* 0x00000001ff117803 */ /* 0x000fe20000000000 */
[----:B------:R-:W-:Y:S08]  /*4070*/  BRA `(.L_x_7714) ;  /* 0x0000000c00c47947 */ /* 0x000ff00003800000 */
.L_x_7711:
        /* <DEDUP_REMOVED lines=11> */
.L_x_7716:
[----:B------:R-:W2:Y:S02]  /*4130*/  LDG.E R4, desc[UR36][R4.64] ;  /* 0x0000002404047981 */ /* 0x000ea4000c1e1900 */
[----:B--2---:R-:W-:-:S04]  /*4140*/  ISETP.NE.AND P0, PT, R4, RZ, PT ;  /* 0x000000ff0400720c */ /* 0x004fc80003f05270 */
[----:B------:R-:W-:Y:S01]  /*4150*/  P2R R17, PR, RZ, 0x1 ;  /* 0x00000001ff117803 */ /* 0x000fe20000000000 */
[----:B------:R-:W-:Y:S08]  /*4160*/  BRA `(.L_x_7714) ;  /* 0x0000000c00887947 */ /* 0x000ff00003800000 */
.L_x_7715:
[----:B------:R-:W2:Y:S02]  /*4170*/  LDG.E.U16 R4, desc[UR36][R4.64] ;  /* 0x0000002404047981 */ /* 0x000ea4000c1e1500 */
[----:B--2---:R-:W-:-:S04]  /*4180*/  ISETP.NE.AND P0, PT, R4, RZ, PT ;  /* 0x000000ff0400720c */ /* 0x004fc80003f05270 */
[----:B------:R-:W-:Y:S01]  /*4190*/  P2R R17, PR, RZ, 0x1 ;  /* 0x00000001ff117803 */ /* 0x000fe20000000000 */
[----:B------:R-:W-:Y:S08]  /*41a0*/  BRA `(.L_x_7714) ;  /* 0x0000000c00787947 */ /* 0x000ff00003800000 */
.L_x_7710:
        /* <DEDUP_REMOVED lines=10> */
.L_x_7718:
[----:B------:R-:W2:Y:S02]  /*4250*/  LDG.E.U16 R0, desc[UR36][R4.64] ;  /* 0x0000002404007981 */ /* 0x000ea4000c1e1500 */
[----:B--2---:R-:W-:-:S05]  /*4260*/  HADD2.F32 R0, -RZ, R0.H0_H0 ;  /* 0x20000000ff007230 */ /* 0x004fca0000004100 */
[----:B------:R-:W-:-:S04]  /*4270*/  FSETP.NEU.FTZ.AND P0, PT, R0, RZ, PT ;  /* 0x000000ff0000720b */ /* 0x000fc80003f1d000 */
[----:B------:R-:W-:Y:S01]  /*4280*/  P2R R17, PR, RZ, 0x1 ;  /* 0x00000001ff117803 */ /* 0x000fe20000000000 */
[----:B------:R-:W-:Y:S08]  /*4290*/  BRA `(.L_x_7714) ;  /* 0x0000000c003c7947 */ /* 0x000ff00003800000 */
.L_x_7717:
        /* <DEDUP_REMOVED lines=12> */
.L_x_7720:
        /* <DEDUP_REMOVED lines=11> */
.L_x_7719:
[----:B------:R-:W2:Y:S02]  /*4410*/  LDG.E.64 R4, desc[UR36][R4.64] ;  /* 0x0000002404047981 */ /* 0x000ea4000c1e1b00 */
[----:B--2---:R-:W-:-:S06]  /*4420*/  DSETP.NEU.AND P0, PT, R4, RZ, PT ;  /* 0x000000ff0400722a */ /* 0x004fcc0003f0d000 */
[----:B------:R-:W-:Y:S01]  /*4430*/  P2R R17, PR, RZ, 0x1 ;  /* 0x00000001ff117803 */ /* 0x000fe20000000000 */
[----:B------:R-:W-:Y:S07]  /*4440*/  BRA `(.L_x_7714) ;  /* 0x0000000800d07947 */ /* 0x000fee0003800000 */
.L_x_7709:
        /* <DEDUP_REMOVED lines=12> */
.L_x_7723:
[----:B------:R-:W2:Y:S02]  /*4510*/  LDG.E.128 R4, desc[UR36][R4.64] ;  /* 0x0000002404047981 */ /* 0x000ea4000c1e1d00 */
[----:B--2---:R-:W-:-:S06]  /*4520*/  DSETP.NEU.AND P0, PT, R6, RZ, PT ;  /* 0x000000ff0600722a */ /* 0x004fcc0003f0d000 */
[----:B------:R-:W-:-:S06]  /*4530*/  DSETP.NEU.OR P0, PT, R4, RZ, P0 ;  /* 0x000000ff0400722a */ /* 0x000fcc000070d400 */
[----:B------:R-:W-:Y:S01]  /*4540*/  P2R R17, PR, RZ, 0x1 ;  /* 0x00000001ff117803 */ /* 0x000fe20000000000 */
[----:B------:R-:W-:Y:S07]  /*4550*/  BRA `(.L_x_7714) ;  /* 0x00000008008c7947 */ /* 0x000fee0003800000 */
.L_x_7722:
        /* <DEDUP_REMOVED lines=28> */
.L_x_7725:
        /* <DEDUP_REMOVED lines=15> */
.L_x_7724:
[----:B------:R-:W2:Y:S02]  /*4810*/  LDG.E.U16 R0, desc[UR36][R4.64] ;  /* 0x0000002404007981 */ /* 0x000ea4000c1e1500 */
[----:B--2---:R-:W-:-:S05]  /*4820*/  IMAD.U32 R0, R0, 0x10000, RZ ;  /* 0x0001000000007824 */ /* 0x004fca00078e00ff */
[----:B------:R-:W-:-:S04]  /*4830*/  FSETP.NEU.FTZ.AND P0, PT, R0, RZ, PT ;  /* 0x000000ff0000720b */ /* 0x000fc80003f1d000 */
[----:B------:R-:W-:Y:S01]  /*4840*/  P2R R17, PR, RZ, 0x1 ;  /* 0x00000001ff117803 */ /* 0x000fe20000000000 */
[----:B------:R-:W-:Y:S08]  /*4850*/  BRA `(.L_x_7714) ;  /* 0x0000000400cc7947 */ /* 0x000ff00003800000 */
.L_x_7721:
        /* <DEDUP_REMOVED lines=12> */
.L_x_7728:
        /* <DEDUP_REMOVED lines=21> */
.L_x_7732:
[----:B------:R-:W-:Y:S05]  /*4a70*/  BSYNC B1 ;  /* 0x0000000000017941 */ /* 0x000fea0003800000 */
.L_x_7731:
[----:B------:R-:W-:Y:S01]  /*4a80*/  LEA R5, R0, 0x3b800000, 0x17 ;  /* 0x3b80000000057811 */ /* 0x000fe200078eb8ff */
[----:B------:R-:W-:-:S05]  /*4a90*/  IMAD.SHL.U32 R0, R3, 0x100000, RZ ;  /* 0x0010000003007824 */ /* 0x000fca00078e00ff */
[----:B------:R-:W-:-:S07]  /*4aa0*/  LOP3.LUT R0, R5, R0, R6, 0xfe, !PT ;  /* 0x0000000005007212 */ /* 0x000fce00078efe06 */
.L_x_7730:
[----:B------:R-:W-:Y:S05]  /*4ab0*/  BSYNC B0 ;  /* 0x0000000000007941 */ /* 0x000fea0003800000 */
.L_x_7729:
[----:B------:R-:W-:-:S04]  /*4ac0*/  FSETP.NEU.FTZ.AND P0, PT, R0, RZ, PT ;  /* 0x000000ff0000720b */ /* 0x000fc80003f1d000 */
[----:B------:R-:W-:Y:S01]  /*4ad0*/  P2R R17, PR, RZ, 0x1 ;  /* 0x00000001ff117803 */ /* 0x000fe20000000000 */
[----:B------:R-:W-:Y:S08]  /*4ae0*/  BRA `(.L_x_7714) ;  /* 0x0000000400287947 */ /* 0x000ff00003800000 */
.L_x_7727:
        /* <DEDUP_REMOVED lines=21> */
.L_x_7736:
[----:B------:R-:W-:Y:S05]  /*4c40*/  BSYNC B1 ;  /* 0x0000000000017941 */ /* 0x000fea0003800000 */
.L_x_7735:
[----:B------:R-:W-:Y:S01]  /*4c50*/  LEA R5, R0, 0x37800000, 0x17 ;  /* 0x3780000000057811 */ /* 0x000fe200078eb8ff */
[----:B------:R-:W-:-:S05]  /*4c60*/  IMAD.SHL.U32 R0, R3, 0x200000, RZ ;  /* 0x0020000003007824 */ /* 0x000fca00078e00ff */
[----:B------:R-:W-:-:S07]  /*4c70*/  LOP3.LUT R0, R5, R0, R6, 0xfe, !PT ;  /* 0x0000000005007212 */ /* 0x000fce00078efe06 */
.L_x_7734:
[----:B------:R-:W-:Y:S05]  /*4c80*/  BSYNC B0 ;  /* 0x0000000000007941 */ /* 0x000fea0003800000 */
.L_x_7733:
[----:B------:R-:W-:-:S04]  /*4c90*/  FSETP.NEU.FTZ.AND P0, PT, R0, RZ, PT ;  /* 0x000000ff0000720b */ /* 0x000fc80003f1d000 */
[----:B------:R-:W-:Y:S01]  /*4ca0*/  P2R R17, PR, RZ, 0x1 ;  /* 0x00000001ff117803 */ /* 0x000fe20000000000 */
[----:B------:R-:W-:Y:S08]  /*4cb0*/  BRA `(.L_x_7714) ;  /* 0x0000000000b47947 */ /* 0x000ff00003800000 */
.L_x_7726:
        /* <DEDUP_REMOVED lines=14> */
.L_x_7740:
[----:B------:R-:W-:Y:S05]  /*4da0*/  BSYNC B0 ;  /* 0x0000000000007941 */ /* 0x000fea0003800000 */
.L_x_7739:
[----:B------:R-:W-:-:S04]  /*4db0*/  FSETP.NEU.FTZ.AND P0, PT, R0, RZ, PT ;  /* 0x000000ff0000720b */ /* 0x000fc80003f1d000 */
[----:B------:R-:W-:Y:S01]  /*4dc0*/  P2R R17, PR, RZ, 0x1 ;  /* 0x00000001ff117803 */ /* 0x000fe20000000000 */
[----:B------:R-:W-:Y:S08]  /*4dd0*/  BRA `(.L_x_7714) ;  /* 0x00000000006c7947 */ /* 0x000ff00003800000 */
.L_x_7713:
        /* <DEDUP_REMOVED lines=16> */
.L_x_7741:
[----:B------:R-:W-:-:S04]  /*4ee0*/  PLOP3.LUT P0, PT, PT, PT, PT, 0x8, 0x0 ;  /* 0x000000000000781c */ /* 0x000fc80003f0e170 */
[----:B------:R-:W-:Y:S01]  /*4ef0*/  P2R R17, PR, RZ, 0x1 ;  /* 0x00000001ff117803 */ /* 0x000fe20000000000 */
[----:B------:R-:W-:Y:S08]  /*4f00*/  BRA `(.L_x_7714) ;  /* 0x0000000000207947 */ /* 0x000ff00003800000 */
.L_x_7738:
[----:B------:R-:W2:Y:S02]  /*4f10*/  LDG.E.64 R4, desc[UR36][R4.64] ;  /* 0x0000002404047981 */ /* 0x000ea4000c1e1b00 */
[----:B--2---:R-:W-:-:S04]  /*4f20*/  ISETP.NE.U32.AND P0, PT, R4, RZ, PT ;  /* 0x000000ff0400720c */ /* 0x004fc80003f05070 */
[----:B------:R-:W-:-:S04]  /*4f30*/  ISETP.NE.AND.EX P0, PT, R5, RZ, PT, P0 ;  /* 0x000000ff0500720c */ /* 0x000fc80003f05300 */
[----:B------:R-:W-:Y:S01]  /*4f40*/  P2R R17, PR, RZ, 0x1 ;  /* 0x00000001ff117803 */ /* 0x000fe20000000000 */
[----:B------:R-:W-:Y:S08]  /*4f50*/  BRA `(.L_x_7714) ;  /* 0x00000000000c7947 */ /* 0x000ff00003800000 */
.L_x_7737:
[----:B------:R-:W2:Y:S02]  /*4f60*/  LDG.E R4, desc[UR36][R4.64] ;  /* 0x0000002404047981 */ /* 0x000ea4000c1e1900 */
[----:B--2---:R-:W-:-:S04]  /*4f70*/  ISETP.NE.AND P0, PT, R4, RZ, PT ;  /* 0x000000ff0400720c */ /* 0x004fc80003f05270 */
[----:B------:R-:W-:-:S09]  /*4f80*/  P2R R17, PR, RZ, 0x1 ;  /* 0x00000001ff117803 */ /* 0x000fd20000000000 */
.L_x_7714:
        /* <DEDUP_REMOVED lines=19> */
.L_x_7745:
[----:B------:R0:W5:Y:S01]  /*50c0*/  LDG.E.U8 R36, desc[UR36][R4.64] ;  /* 0x0000002404247981 */ /* 0x000162000c1e1100 */
[----:B------:R-:W-:Y:S01]  /*50d0*/  IMAD.MOV.U32 R37, RZ, RZ, RZ ;  /* 0x000000ffff257224 */ /* 0x000fe200078e00ff */
[----:B------:R-:W-:Y:S06]  /*50e0*/  BRA `(.L_x_7747) ;  /* 0x0000000c00487947 */ /* 0x000fec0003800000 */
.L_x_7744:
        /* <DEDUP_REMOVED lines=8> */
.L_x_7749:
[----:B------:R-:W2:Y:S02]  /*5170*/  LDG.E R36, desc[UR36][R4.64] ;  /* 0x0000002404247981 */ /* 0x000ea4000c1e1900 */
[----:B--2---:R-:W-:Y:S01]  /*5180*/  SHF.R.S32.HI R37, RZ, 0x1f, R36 ;  /* 0x0000001fff257819 */ /* 0x004fe20000011424 */
[----:B------:R-:W-:Y:S06]  /*5190*/  BRA `(.L_x_7747) ;  /* 0x0000000c001c7947 */ /* 0x000fec0003800000 */
.L_x_7748:
[----:B------:R-:W2:Y:S02]  /*51a0*/  LDG.E.S16 R36, desc[UR36][R4.64] ;  /* 0x0000002404247981 */ /* 0x000ea4000c1e1700 */
[----:B--2---:R-:W-:Y:S01]  /*51b0*/  SHF.R.S32.HI R37, RZ, 0x1f, R36 ;  /* 0x0000001fff257819 */ /* 0x004fe20000011424 */
[----:B------:R-:W-:Y:S06]  /*51c0*/  BRA `(.L_x_7747) ;  /* 0x0000000c00107947 */ /* 0x000fec0003800000 */
.L_x_7743:
        /* <DEDUP_REMOVED lines=9> */
.L_x_7751:
[----:B------:R-:W2:Y:S02]  /*5260*/  LDG.E.U16 R4, desc[UR36][R4.64] ;  /* 0x0000002404047981 */ /* 0x000ea4000c1e1500 */
[----:B--2---:R-:W-:-:S06]  /*5270*/  HADD2.F32 R36, -RZ, R4.H0_H0 ;  /* 0x20000004ff247230 */ /* 0x004fcc0000004100 */
[----:B------:R-:W0:Y:S01]  /*5280*/  F2I.S64.TRUNC R36, R36 ;  /* 0x0000002400247311 */ /* 0x000e22000020d900 */
[----:B------:R-:W-:Y:S05]  /*5290*/  BRA `(.L_x_7747) ;  /* 0x0000000800dc7947 */ /* 0x000fea0003800000 */
.L_x_7750:
        /* <DEDUP_REMOVED lines=9> */
.L_x_7753:
[----:B------:R-:W2:Y:S02]  /*5330*/  LDG.E.U16 R4, desc[UR36][R4.64] ;  /* 0x0000002404047981 */ /* 0x000ea4000c1e1500 */
[----:B--2---:R-:W-:-:S06]  /*5340*/  HADD2.F32 R36, -RZ, R4.H0_H0 ;  /* 0x20000004ff247230 */ /* 0x004fcc0000004100 */
[----:B------:R-:W0:Y:S01]  /*5350*/  F2I.S64.TRUNC R36, R36 ;  /* 0x0000002400247311 */ /* 0x000e22000020d900 */
[----:B------:R-:W-:Y:S05]  /*5360*/  BRA `(.L_x_7747) ;  /* 0x0000000800a87947 */ /* 0x000fea0003800000 */
.L_x_7752:
[----:B------:R-:W2:Y:S02]  /*5370*/  LDG.E.64 R4, desc[UR36][R4.64] ;  /* 0x0000002404047981 */ /* 0x000ea4000c1e1b00 */
[----:B--2---:R0:W2:Y:S01]  /*5380*/  F2I.S64.F64.TRUNC R36, R4 ;  /* 0x0000000400247311 */ /* 0x0040a2000030d900 */
[----:B------:R-:W-:Y:S05]  /*5390*/  BRA `(.L_x_7747) ;  /* 0x00000008009c7947 */ /* 0x000fea0003800000 */
.L_x_7742:
        /* <DEDUP_REMOVED lines=13> */
.L_x_7756:
[----:B------:R-:W2:Y:S02]  /*5470*/  LDG.E.64 R4, desc[UR36][R4.64] ;  /* 0x0000002404047981 */ /* 0x000ea4000c1e1b00 */
[----:B--2---:R0:W2:Y:S01]  /*5480*/  F2I.S64.F64.TRUNC R36, R4 ;  /* 0x0000000400247311 */ /* 0x0040a2000030d900 */
[----:B------:R-:W-:Y:S05]  /*5490*/  BRA `(.L_x_7747) ;  /* 0x00000008005c7947 */ /* 0x000fea0003800000 */
.L_x_7755:
        /* <DEDUP_REMOVED lines=27> */
.L_x_7758:
        /* <DEDUP_REMOVED lines=14> */
.L_x_7757:
[----:B------:R-:W2:Y:S02]  /*5730*/  LDG.E.U16 R36, desc[UR36][R4.64] ;  /* 0x0000002404247981 */ /* 0x000ea4000c1e1500 */
[----:B--2---:R-:W-:-:S06]  /*5740*/  IMAD.U32 R36, R36, 0x10000, RZ ;  /* 0x0001000024247824 */ /* 0x004fcc00078e00ff */
[----:B------:R-:W0:Y:S01]  /*5750*/  F2I.S64.TRUNC R36, R36 ;  /* 0x0000002400247311 */ /* 0x000e22000020d900 */
[----:B------:R-:W-:Y:S05]  /*5760*/  BRA `(.L_x_7747) ;  /* 0x0000000400a87947 */ /* 0x000fea0003800000 */
.L_x_7754:
        /* <DEDUP_REMOVED lines=11> */
.L_x_7761:
        /* <DEDUP_REMOVED lines=21> */
.L_x_7765:
[----:B------:R-:W-:Y:S05]  /*5970*/  BSYNC B1 ;  /* 0x0000000000017941 */ /* 0x000fea0003800000 */
.L_x_7764:
[----:B------:R-:W-:Y:S01]  /*5980*/  IMAD.SHL.U32 R3, R3, 0x100000, RZ ;  /* 0x0010000003037824 */ /* 0x000fe200078e00ff */
[----:B------:R-:W-:-:S04]  /*5990*/  LEA R5, R0, 0x3b800000, 0x17 ;  /* 0x3b80000000057811 */ /* 0x000fc800078eb8ff */
[----:B------:R-:W-:-:S07]  /*59a0*/  LOP3.LUT R36, R5, R3, R36, 0xfe, !PT ;  /* 0x0000000305247212 */ /* 0x000fce00078efe24 */
.L_x_7763:
[----:B------:R-:W-:Y:S05]  /*59b0*/  BSYNC B0 ;  /* 0x0000000000007941 */ /* 0x000fea0003800000 */
.L_x_7762:
[----:B------:R-:W0:Y:S01]  /*59c0*/  F2I.S64.TRUNC R36, R36 ;  /* 0x0000002400247311 */ /* 0x000e22000020d900 */
[----:B------:R-:W-:Y:S05]  /*59d0*/  BRA `(.L_x_7747) ;  /* 0x00000004000c7947 */ /* 0x000fea0003800000 */
.L_x_7760:
        /* <DEDUP_REMOVED lines=21> */
.L_x_7769:
[----:B------:R-:W-:Y:S05]  /*5b30*/  BSYNC B1 ;  /* 0x0000000000017941 */ /* 0x000fea0003800000 */
.L_x_7768:
[----:B------:R-:W-:Y:S01]  /*5b40*/  IMAD.SHL.U32 R3, R3, 0x200000, RZ ;  /* 0x0020000003037824 */ /* 0x000fe200078e00ff */
[----:B------:R-:W-:-:S04]  /*5b50*/  LEA R5, R0, 0x37800000, 0x17 ;  /* 0x3780000000057811 */ /* 0x000fc800078eb8ff */
[----:B------:R-:W-:-:S07]  /*5b60*/  LOP3.LUT R36, R5, R3, R36, 0xfe, !PT ;  /* 0x0000000305247212 */ /* 0x000fce00078efe24 */
.L_x_7767:
[----:B------:R-:W-:Y:S05]  /*5b70*/  BSYNC B0 ;  /* 0x0000000000007941 */ /* 0x000fea0003800000 */
.L_x_7766:
[----:B------:R-:W0:Y:S01]  /*5b80*/  F2I.S64.TRUNC R36, R36 ;  /* 0x0000002400247311 */ /* 0x000e22000020d900 */
[----:B------:R-:W-:Y:S05]  /*5b90*/  BRA `(.L_x_7747) ;  /* 0x00000000009c7947 */ /* 0x000fea0003800000 */
.L_x_7759:
        /* <DEDUP_REMOVED lines=14> */
.L_x_7773:
[----:B------:R-:W-:Y:S05]  /*5c80*/  BSYNC B0 ;  /* 0x0000000000007941 */ /* 0x000fea0003800000 */
.L_x_7772:
[----:B------:R-:W0:Y:S01]  /*5c90*/  F2I.S64.TRUNC R36, R36 ;  /* 0x0000002400247311 */ /* 0x000e22000020d900 */
[----:B------:R-:W-:Y:S05]  /*5ca0*/  BRA `(.L_x_7747) ;  /* 0x0000000000587947 */ /* 0x000fea0003800000 */
.L_x_7746:
        /* <DEDUP_REMOVED lines=16> */
.L_x_7774:
[----:B------:R-:W-:Y:S01]  /*5db0*/  CS2R R36, SRZ ;  /* 0x0000000000247805 */ /* 0x000fe2000001ff00 */
[----:B------:R-:W-:Y:S06]  /*5dc0*/  BRA `(.L_x_7747) ;  /* 0x0000000000107947 */ /* 0x000fec0003800000 */
.L_x_7771:
[----:B------:R0:W5:Y:S01]  /*5dd0*/  LDG.E.64 R36, desc[UR36][R4.64] ;  /* 0x0000002404247981 */ /* 0x000162000c1e1b00 */
[----:B------:R-:W-:Y:S05]  /*5de0*/  BRA `(.L_x_7747) ;  /* 0x0000000000087947 */ /* 0x000fea0003800000 */
.L_x_7770:
[----:B------:R0:W5:Y:S01]  /*5df0*/  LDG.E R36, desc[UR36][R4.64] ;  /* 0x0000002404247981 */ /* 0x000162000c1e1900 */
[----:B------:R-:W-:-:S07]  /*5e00*/  IMAD.MOV.U32 R37, RZ, RZ, RZ ;  /* 0x000000ffff257224 */ /* 0x000fce00078e00ff */
.L_x_7747:
[----:B------:R-:W-:Y:S01]  /*5e10*/  ISETP.NE.AND P0, PT, R17, RZ, PT ;  /* 0x000000ff1100720c */ /* 0x000fe20003f05270 */
[----:B------:R-:W-:-:S03]  /*5e20*/  VIADD R26, R26, 0x80 ;  /* 0x000000801a1a7836 */ /* 0x000fc60000000000 */
[----:B------:R-:W-:-:S09]  /*5e30*/  SEL R18, RZ, 0x1, !P0 ;  /* 0x00000001ff127807 */ /* 0x000fd20004000000 */
.L_x_7675:
[----:B------:R-:W-:Y:S05]  /*5e40*/  BSYNC B6 ;  /* 0x0000000000067941 */ /* 0x000fea0003800000 */
.L_x_7674:
[----:B------:R-:W-:Y:S01]  /*5e50*/  ISETP.GE.AND P0, PT, R26, R23, PT ;  /* 0x000000171a00720c */ /* 0x000fe20003f06270 */
[----:B------:R-:W-:Y:S01]  /*5e60*/  BSSY B6, `(.L_x_7775) ;  /* 0x00002f1000067945 */ /* 0x000fe20003800000 */
[----:B------:R-:W-:Y:S02]  /*5e70*/  PRMT R22, RZ, 0x7610, R22 ;  /* 0x00007610ff167816 */ /* 0x000fe40000000016 */
[----:B------:R-:W-:Y:S02]  /*5e80*/  CS2R R38, SRZ ;  /* 0x0000000000267805 */ /* 0x000fe4000001ff00 */
[----:B------:R-:W-:Y:S02]  /*5e90*/  PRMT R27, RZ, 0x7610, R27 ;  /* 0x00007610ff1b7816 */ /* 0x000fe4000000001b */
[----:B------:R-:W-:Y:S02]  /*5ea0*/  CS2R R40, SRZ ;  /* 0x0000000000287805 */ /* 0x000fe4000001ff00 */
[----:B------:R-:W-:-:S02]  /*5eb0*/  CS2R R24, SRZ ;  /* 0x0000000000187805 */ /* 0x000fc4000001ff00 */
[----:B0---4-:R-:W-:Y:S01]  /*5ec0*/  CS2R R16, SRZ ;  /* 0x0000000000107805 */ /* 0x011fe2000001ff00 */
[----:B------:R-:W-:Y:S06]  /*5ed0*/  @P0 BRA `(.L_x_7776) ;  /* 0x0000002c00a40947 */ /* 0x000fec0003800000 */
        /* <DEDUP_REMOVED lines=18> */
[----:B----4-:R0:W1:Y:S01]  /*6000*/  I2F.F64.S16 R16, R4 ;  /* 0x0000000400107312 */ /* 0x0100620000101c00 */
[----:B------:R-:W-:Y:S05]  /*6010*/  BRA `(.L_x_7782) ;  /* 0x0000000c007c7947 */ /* 0x000fea0003800000 */
.L_x_7780:
[----:B------:R-:W4:Y:S02]  /*6020*/  LDG.E.U8 R4, desc[UR36][R4.64] ;  /* 0x0000002404047981 */ /* 0x000f24000c1e1100 */
[----:B----4-:R0:W1:Y:S01]  /*6030*/  I2F.F64.U16 R16, R4 ;  /* 0x0000000400107312 */ /* 0x0100620000101800 */
[----:B------:R-:W-:Y:S05]  /*6040*/  BRA `(.L_x_7782) ;  /* 0x0000000c00707947 */ /* 0x000fea0003800000 */
.L_x_7779:
[----:B------:R-:W-:-:S13]  /*6050*/  ISETP.NE.AND P0, PT, R0, 0x2, PT ;  /* 0x000000020000780c */ /* 0x000fda0003f05270 */
[----:B------:R-:W-:Y:S05]  /*6060*/  @!P0 BRA `(.L_x_7783) ;  /* 0x0000000000288947 */ /* 0x000fea0003800000 */
[----:B------:R-:W-:-:S13]  /*6070*/  ISETP.NE.AND P0, PT, R0, 0x3, PT ;  /* 0x000000030000780c */ /* 0x000fda0003f05270 */
[----:B------:R-:W-:Y:S05]  /*6080*/  @!P0 BRA `(.L_x_7784) ;  /* 0x0000000000148947 */ /* 0x000fea0003800000 */
[----:B------:R-:W-:-:S13]  /*6090*/  ISETP.NE.AND P0, PT, R0, 0x4, PT ;  /* 0x000000040000780c */ /* 0x000fda0003f05270 */
[----:B------:R-:W-:Y:S05]  /*60a0*/  @P0 BRA `(.L_x_7781) ;  /* 0x0000000800fc0947 */ /* 0x000fea0003800000 */
[----:B------:R-:W4:Y:S02]  /*60b0*/  LDG.E.64 R16, desc[UR36][R4.64] ;  /* 0x0000002404107981 */ /* 0x000f24000c1e1b00 */
[----:B----4-:R-:W4:Y:S01]  /*60c0*/  I2F.F64.S64 R16, R16 ;  /* 0x0000001000107312 */ /* 0x010f220000301c00 */
[----:B------:R-:W-:Y:S05]  /*60d0*/  BRA `(.L_x_7782) ;  /* 0x0000000c004c7947 */ /* 0x000fea0003800000 */
.L_x_7784:
[----:B------:R-:W4:Y:S02]  /*60e0*/  LDG.E R4, desc[UR36][R4.64] ;  /* 0x0000002404047981 */ /* 0x000f24000c1e1900 */
[----:B----4-:R0:W1:Y:S01]  /*60f0*/  I2F.F64 R16, R4 ;  /* 0x0000000400107312 */ /* 0x0100620000201c00 */
[----:B------:R-:W-:Y:S05]  /*6100*/  BRA `(.L_x_7782) ;  /* 0x0000000c00407947 */ /* 0x000fea0003800000 */
.L_x_7783:
[----:B------:R-:W4:Y:S02]  /*6110*/  LDG.E.U16 R4, desc[UR36][R4.64] ;  /* 0x0000002404047981 */ /* 0x000f24000c1e1500 */
[----:B----4-:R0:W1:Y:S01]  /*6120*/  I2F.F64.S16 R16, R4 ;  /* 0x0000000400107312 */ /* 0x0100620000101c00 */
[----:B------:R-:W-:Y:S05]  /*6130*/  BRA `(.L_x_7782) ;  /* 0x0000000c00347947 */ /* 0x000fea0003800000 */
.L_x_7778:
[----:B------:R-:W-:-:S13]  /*6140*/  ISETP.GT.AND P0, PT, R0, 0x6, PT ;  /* 0x000000060000780c */ /* 0x000fda0003f04270 */
[----:B------:R-:W-:Y:S05]  /*6150*/  @P0 BRA `(.L_x_7785) ;  /* 0x0000000000340947 */ /* 0x000fea0003800000 */
[----:B------:R-:W-:-:S13]  /*6160*/  ISETP.NE.AND P0, PT, R0, 0x5, PT ;  /* 0x000000050000780c */ /* 0x000fda0003f05270 */
[----:B------:R-:W-:Y:S05]  /*6170*/  @!P0 BRA `(.L_x_7786) ;  /* 0x0000000000188947 */ /* 0x000fea0003800000 */
[----:B------:R-:W-:-:S13]  /*6180*/  ISETP.NE.AND P0, PT, R0, 0x6, PT ;  /* 0x000000060000780c */ /* 0x000fda0003f05270 */
[----:B------:R-:W-:Y:S05]  /*6190*/  @P0 BRA `(.L_x_7781) ;  /* 0x0000000800c00947 */ /* 0x000fea0003800000 */
[----:B------:R-:W4:Y:S02]  /*61a0*/  LDG.E R16, desc[UR36][R4.64] ;  /* 0x0000002404107981 */ /* 0x000f24000c1e1900 */
[----:B----4-:R-:W-:-:S06]  /*61b0*/  FMUL.FTZ R16, R16, 1 ;  /* 0x3f80000010107820 */ /* 0x010fcc0000410000 */
[----:B------:R-:W0:Y:S01]  /*61c0*/  F2F.F64.F32 R16, R16 ;  /* 0x0000001000107310 */ /* 0x000e220000201800 */
[----:B------:R-:W-:Y:S05]  /*61d0*/  BRA `(.L_x_7782) ;  /* 0x0000000c000c7947 */ /* 0x000fea0003800000 */
.L_x_7786:
[----:B------:R-:W4:Y:S02]  /*61e0*/  LDG.E.U16 R0, desc[UR36][R4.64] ;  /* 0x0000002404007981 */ /* 0x000f24000c1e1500 */
[----:B----4-:R-:W-:-:S05]  /*61f0*/  HADD2.F32 R0, -RZ, R0.H0_H0 ;  /* 0x20000000ff007230 */ /* 0x010fca0000004100 */
[----:B------:R-:W-:-:S04]  /*6200*/  FMUL.FTZ R0, R0, 1 ;  /* 0x3f80000000007820 */ /* 0x000fc80000410000 */
[----:B------:R0:W1:Y:S01]  /*6210*/  F2F.F64.F32 R16, R0 ;  /* 0x0000000000107310 */ /* 0x0000620000201800 */
[----:B------:R-:W-:Y:S05]  /*6220*/  BRA `(.L_x_7782) ;  /* 0x0000000800f87947 */ /* 0x000fea0003800000 */
.L_x_7785:
[----:B------:R-:W-:-:S13]  /*6230*/  ISETP.NE.AND P0, PT, R0, 0x7, PT ;  /* 0x000000070000780c */ /* 0x000fda0003f05270 */
[----:B------:R-:W-:Y:S05]  /*6240*/  @!P0 BRA `(.L_x_7787) ;  /* 0x0000000000348947 */ /* 0x000fea0003800000 */
        /* <DEDUP_REMOVED lines=8> */
.L_x_7788:
[----:B------:R-:W4:Y:S02]  /*62d0*/  LDG.E.U16 R4, desc[UR36][R4.64] ;  /* 0x0000002404047981 */ /* 0x000f24000c1e1500 */
[----:B----4-:R-:W-:-:S05]  /*62e0*/  HADD2.F32 R0, -RZ, R4.H0_H0 ;  /* 0x20000004ff007230 */ /* 0x010fca0000004100 */
[----:B------:R-:W-:-:S04]  /*62f0*/  FMUL.FTZ R0, R0, 1 ;  /* 0x3f80000000007820 */ /* 0x000fc80000410000 */
[----:B------:R0:W1:Y:S01]  /*6300*/  F2F.F64.F32 R16, R0 ;  /* 0x0000000000107310 */ /* 0x0000620000201800 */
[----:B------:R-:W-:Y:S05]  /*6310*/  BRA `(.L_x_7782) ;  /* 0x0000000800bc7947 */ /* 0x000fea0003800000 */
.L_x_7787:
[----:B------:R0:W5:Y:S01]  /*6320*/  LDG.E.64 R16, desc[UR36][R4.64] ;  /* 0x0000002404107981 */ /* 0x000162000c1e1b00 */
[----:B------:R-:W-:Y:S05]  /*6330*/  BRA `(.L_x_7782) ;  /* 0x0000000800b47947 */ /* 0x000fea0003800000 */
.L_x_7777:
        /* <DEDUP_REMOVED lines=11> */
[----:B------:R-:W-:Y:S01]  /*63f0*/  FSEL R17, RZ, 1.875, !P0 ;  /* 0x3ff00000ff117808 */ /* 0x000fe20004000000 */
[----:B------:R-:W-:Y:S08]  /*6400*/  BRA `(.L_x_7782) ;  /* 0x0000000800807947 */ /* 0x000ff00003800000 */
.L_x_7791:
[----:B------:R0:W5:Y:S01]  /*6410*/  LDG.E.64 R16, desc[UR36][R4.64] ;  /* 0x0000002404107981 */ /* 0x000162000c1e1b00 */
[----:B------:R-:W-:Y:S05]  /*6420*/  BRA `(.L_x_7782) ;  /* 0x0000000800787947 */ /* 0x000fea0003800000 */
.L_x_7790:
        /* <DEDUP_REMOVED lines=28> */
.L_x_7793:
        /* <DEDUP_REMOVED lines=15> */
.L_x_7792:
[----:B------:R-:W4:Y:S02]  /*66e0*/  LDG.E.U16 R0, desc[UR36][R4.64] ;  /* 0x0000002404007981 */ /* 0x000f24000c1e1500 */
[----:B----4-:R-:W-:-:S04]  /*66f0*/  IMAD.U32 R0, R0, 0x10000, RZ ;  /* 0x0001000000007824 */ /* 0x010fc800078e00ff */
[----:B------:R-:W-:-:S04]  /*6700*/  FMUL.FTZ R0, R0, 1 ;  /* 0x3f80000000007820 */ /* 0x000fc80000410000 */
[----:B------:R0:W1:Y:S01]  /*6710*/  F2F.F64.F32 R16, R0 ;  /* 0x0000000000107310 */ /* 0x0000620000201800 */
[----:B------:R-:W-:Y:S05]  /*6720*/  BRA `(.L_x_7782) ;  /* 0x0000000400b87947 */ /* 0x000fea0003800000 */
.L_x_7789:
        /* <DEDUP_REMOVED lines=9> */
[----:B----4-:R0:W1:Y:S01]  /*67c0*/  I2F.F64.U16 R16, R4 ;  /* 0x0000000400107312 */ /* 0x0100620000101800 */
[----:B------:R-:W-:Y:S05]  /*67d0*/  BRA `(.L_x_7782) ;  /* 0x00000004008c7947 */ /* 0x000fea0003800000 */
.L_x_7796:
        /* <DEDUP_REMOVED lines=21> */
.L_x_7800:
[----:B------:R-:W-:Y:S05]  /*6930*/  BSYNC B1 ;  /* 0x0000000000017941 */ /* 0x000fea0003800000 */
.L_x_7799:
[----:B------:R-:W-:Y:S01]  /*6940*/  LEA R5, R0, 0x3b800000, 0x17 ;  /* 0x3b80000000057811 */ /* 0x000fe200078eb8ff */
[----:B------:R-:W-:-:S05]  /*6950*/  IMAD.SHL.U32 R0, R3, 0x100000, RZ ;  /* 0x0010000003007824 */ /* 0x000fca00078e00ff */
[----:B------:R-:W-:-:S07]  /*6960*/  LOP3.LUT R0, R5, R0, R6, 0xfe, !PT ;  /* 0x0000000005007212 */ /* 0x000fce00078efe06 */
.L_x_7798:
[----:B------:R-:W-:Y:S05]  /*6970*/  BSYNC B0 ;  /* 0x0000000000007941 */ /* 0x000fea0003800000 */
.L_x_7797:
[----:B------:R-:W-:-:S04]  /*6980*/  FMUL.FTZ R0, R0, 1 ;  /* 0x3f80000000007820 */ /* 0x000fc80000410000 */
[----:B------:R0:W1:Y:S01]  /*6990*/  F2F.F64.F32 R16, R0 ;  /* 0x0000000000107310 */ /* 0x0000620000201800 */
[----:B------:R-:W-:Y:S05]  /*69a0*/  BRA `(.L_x_7782) ;  /* 0x0000000400187947 */ /* 0x000fea0003800000 */
.L_x_7795:
        /* <DEDUP_REMOVED lines=21> */
.L_x_7804:
[----:B------:R-:W-:Y:S05]  /*6b00*/  BSYNC B1 ;  /* 0x0000000000017941 */ /* 0x000fea0003800000 */
.L_x_7803:
[----:B------:R-:W-:Y:S01]  /*6b10*/  LEA R5, R0, 0x37800000, 0x17 ;  /* 0x3780000000057811 */ /* 0x000fe200078eb8ff */
[----:B------:R-:W-:-:S05]  /*6b20*/  IMAD.SHL.U32 R0, R3, 0x200000, RZ ;  /* 0x0020000003007824 */ /* 0x000fca00078e00ff */
[----:B------:R-:W-:-:S07]  /*6b30*/  LOP3.LUT R0, R5, R0, R6, 0xfe, !PT ;  /* 0x0000000005007212 */ /* 0x000fce00078efe06 */
.L_x_7802:
[----:B------:R-:W-:Y:S05]  /*6b40*/  BSYNC B0 ;  /* 0x0000000000007941 */ /* 0x000fea0003800000 */
.L_x_7801:
[----:B------:R-:W-:-:S04]  /*6b50*/  FMUL.FTZ R0, R0, 1 ;  /* 0x3f80000000007820 */ /* 0x000fc80000410000 */
[----:B------:R0:W1:Y:S01]  /*6b60*/  F2F.F64.F32 R16, R0 ;  /* 0x0000000000107310 */ /* 0x0000620000201800 */
[----:B------:R-:W-:Y:S05]  /*6b70*/  BRA `(.L_x_7782) ;  /* 0x0000000000a47947 */ /* 0x000fea0003800000 */
.L_x_7794:
        /* <DEDUP_REMOVED lines=14> */
.L_x_7808:
[----:B------:R-:W-:Y:S05]  /*6c60*/  BSYNC B0 ;  /* 0x0000000000007941 */ /* 0x000fea0003800000 */
.L_x_7807:
[----:B------:R-:W-:-:S04]  /*6c70*/  FMUL.FTZ R0, R0, 1 ;  /* 0x3f80000000007820 */ /* 0x000fc80000410000 */
[----:B------:R0:W1:Y:S01]  /*6c80*/  F2F.F64.F32 R16, R0 ;  /* 0x0000000000107310 */ /* 0x0000620000201800 */
[----:B------:R-:W-:Y:S05]  /*6c90*/  BRA `(.L_x_7782) ;  /* 0x00000000005c7947 */ /* 0x000fea0003800000 */
.L_x_7781:
        /* <DEDUP_REMOVED lines=16> */
.L_x_7809:
[----:B------:R-:W-:Y:S01]  /*6da0*/  CS2R R16, SRZ ;  /* 0x0000000000107805 */ /* 0x000fe2000001ff00 */
[----:B------:R-:W-:Y:S06]  /*6db0*/  BRA `(.L_x_7782) ;  /* 0x0000000000147947 */ /* 0x000fec0003800000 */
.L_x_7806:
[----:B------:R-:W4:Y:S02]  /*6dc0*/  LDG.E.64 R16, desc[UR36][R4.64] ;  /* 0x0000002404107981 */ /* 0x000f24000c1e1b00 */
[----:B----4-:R-:W0:Y:S01]  /*6dd0*/  I2F.F64.U64 R16, R16 ;  /* 0x0000001000107312 */ /* 0x010e220000301800 */
[----:B------:R-:W-:Y:S05]  /*6de0*/  BRA `(.L_x_7782) ;  /* 0x0000000000087947 */ /* 0x000fea0003800000 */
.L_x_7805:
[----:B------:R-:W4:Y:S02]  /*6df0*/  LDG.E R4, desc[UR36][R4.64] ;  /* 0x0000002404047981 */ /* 0x000f24000c1e1900 */
[----:B----4-:R0:W1:Y:S02]  /*6e00*/  I2F.F64.U32 R16, R4 ;  /* 0x0000000400107312 */ /* 0x0100640000201800 */
.L_x_7782:
[----:B------:R-:W2:Y:S01]  /*6e10*/  LDC.U8 R6, c[0x0][0x24d] ;  /* 0x00009340ff067b82 */ /* 0x000ea20000000000 */
[----:B------:R-:W-:Y:S02]  /*6e20*/  ULDC UR4, c[0x0][0x254] ;  /* 0x0000950000047ab9 */ /* 0x000fe40000000800 */
[----:B------:R-:W-:-:S05]  /*6e30*/  IMAD R3, R27, UR4, RZ ;  /* 0x000000041b037c24 */ /* 0x000fca000f8e02ff */
[----:B0-----:R-:W0:Y:S01]  /*6e40*/  LDC.64 R4, c[0x0][0x238] ;  /* 0x00008e00ff047b82 */ /* 0x001e220000000a00 */
        /* <DEDUP_REMOVED lines=17> */
.L_x_7813:
[----:B------:R-:W2:Y:S02]  /*6f60*/  LDG.E.U8 R4, desc[UR36][R4.64] ;  /* 0x0000002404047981 */ /* 0x000ea4000c1e1100 */
[----:B--2---:R-:W-:-:S04]  /*6f70*/  ISETP.NE.AND P0, PT, R4, RZ, PT ;  /* 0x000000ff0400720c */ /* 0x004fc80003f05270 */
[----:B------:R-:W-:Y:S01]  /*6f80*/  P2R R30, PR, RZ, 0x1 ;  /* 0x00000001ff1e7803 */ /* 0x000fe20000000000 */
[----:B------:R-:W-:Y:S08]  /*6f90*/  BRA `(.L_x_7815) ;  /* 0x0000000c00c47947 */ /* 0x000ff00003800000 */
.L_x_7812:
        /* <DEDUP_REMOVED lines=11> */
.L_x_7817:
[----:B------:R-:W2:Y:S02]  /*7050*/  LDG.E R4, desc[UR36][R4.64] ;  /* 0x0000002404047981 */ /* 0x000ea4000c1e1900 */
[----:B--2---:R-:W-:-:S04]  /*7060*/  ISETP.NE.AND P0, PT, R4, RZ, PT ;  /* 0x000000ff0400720c */ /* 0x004fc80003f05270 */
[----:B------:R-:W-:Y:S01]  /*7070*/  P2R R30, PR, RZ, 0x1 ;  /* 0x00000001ff1e7803 */ /* 0x000fe20000000000 */
[----:B------:R-:W-:Y:S08]  /*7080*/  BRA `(.L_x_7815) ;  /* 0x0000000c00887947 */ /* 0x000ff00003800000 */
.L_x_7816:
[----:B------:R-:W2:Y:S02]  /*7090*/  LDG.E.U16 R4, desc[UR36][R4.64] ;  /* 0x0000002404047981 */ /* 0x000ea4000c1e1500 */
[----:B--2---:R-:W-:-:S04]  /*70a0*/  ISETP.NE.AND P0, PT, R4, RZ, PT ;  /* 0x000000ff0400720c */ /* 0x004fc80003f05270 */
[----:B------:R-:W-:Y:S01]  /*70b0*/  P2R R30, PR, RZ, 0x1 ;  /* 0x00000001ff1e7803 */ /* 0x000fe20000000000 */
[----:B------:R-:W-:Y:S08]  /*70c0*/  BRA `(.L_x_7815) ;  /* 0x0000000c00787947 */ /* 0x000ff00003800000 */
.L_x_7811:
        /* <DEDUP_REMOVED lines=10> */
.L_x_7819:
[----:B------:R-:W2:Y:S02]  /*7170*/  LDG.E.U16 R0, desc[UR36][R4.64] ;  /* 0x0000002404007981 */ /* 0x000ea4000c1e1500 */
[----:B--2---:R-:W-:-:S05]  /*7180*/  HADD2.F32 R0, -RZ, R0.H0_H0 ;  /* 0x20000000ff007230 */ /* 0x004fca0000004100 */
[----:B------:R-:W-:-:S04]  /*7190*/  FSETP.NEU.FTZ.AND P0, PT, R0, RZ, PT ;  /* 0x000000ff0000720b */ /* 0x000fc80003f1d000 */
[----:B------:R-:W-:Y:S01]  /*71a0*/  P2R R30, PR, RZ, 0x1 ;  /* 0x00000001ff1e7803 */ /* 0x000fe20000000000 */
[----:B------:R-:W-:Y:S08]  /*71b0*/  BRA `(.L_x_7815) ;  /* 0x0000000c003c7947 */ /* 0x000ff00003800000 */
.L_x_7818:
        /* <DEDUP_REMOVED lines=12> */
.L_x_7821:
        /* <DEDUP_REMOVED lines=11> */
.L_x_7820:
[----:B------:R-:W2:Y:S02]  /*7330*/  LDG.E.64 R4, desc[UR36][R4.64] ;  /* 0x0000002404047981 */ /* 0x000ea4000c1e1b00 */
[----:B--2---:R-:W-:-:S06]  /*7340*/  DSETP.NEU.AND P0, PT, R4, RZ, PT ;  /* 0x000000ff0400722a */ /* 0x004fcc0003f0d000 */
[----:B------:R-:W-:Y:S01]  /*7350*/  P2R R30, PR, RZ, 0x1 ;  /* 0x00000001ff1e7803 */ /* 0x000fe20000000000 */
[----:B------:R-:W-:Y:S07]  /*7360*/  BRA `(.L_x_7815) ;  /* 0x0000000800d07947 */ /* 0x000fee0003800000 */
.L_x_7810:
        /* <DEDUP_REMOVED lines=12> */
.L_x_7824:
[----:B------:R-:W2:Y:S02]  /*7430*/  LDG.E.128 R4, desc[UR36][R4.64] ;  /* 0x0000002404047981 */ /* 0x000ea4000c1e1d00 */
[----:B--2---:R-:W-:-:S06]  /*7440*/  DSETP.NEU.AND P0, PT, R6, RZ, PT ;  /* 0x000000ff0600722a */ /* 0x004fcc0003f0d000 */
[----:B------:R-:W-:-:S06]  /*7450*/  DSETP.NEU.OR P0, PT, R4, RZ, P0 ;  /* 0x000000ff0400722a */ /* 0x000fcc000070d400 */
[----:B------:R-:W-:Y:S01]  /*7460*/  P2R R30, PR, RZ, 0x1 ;  /* 0x00000001ff1e7803 */ /* 0x000fe20000000000 */
[----:B------:R-:W-:Y:S07]  /*7470*/  BRA `(.L_x_7815) ;  /* 0x00000008008c7947 */ /* 0x000fee0003800000 */
.L_x_7823:
        /* <DEDUP_REMOVED lines=28> */
.L_x_7826:
        /* <DEDUP_REMOVED lines=15> */
.L_x_7825:
[----:B------:R-:W2:Y:S02]  /*7730*/  LDG.E.U16 R0, desc[UR36][R4.64] ;  /* 0x0000002404007981 */ /* 0x000ea4000c1e1500 */
[----:B--2---:R-:W-:-:S05]  /*7740*/  IMAD.U32 R0, R0, 0x10000, RZ ;  /* 0x0001000000007824 */ /* 0x004fca00078e00ff */
[----:B------:R-:W-:-:S04]  /*7750*/  FSETP.NEU.FTZ.AND P0, PT, R0, RZ, PT ;  /* 0x000000ff0000720b */ /* 0x000fc80003f1d000 */
[----:B------:R-:W-:Y:S01]  /*7760*/  P2R R30, PR, RZ, 0x1 ;  /* 0x00000001ff1e7803 */ /* 0x000fe20000000000 */
[----:B------:R-:W-:Y:S08]  /*7770*/  BRA `(.L_x_7815) ;  /* 0x0000000400cc7947 */ /* 0x000ff00003800000 */
.L_x_7822:
        /* <DEDUP_REMOVED lines=12> */
.L_x_7829:
        /* <DEDUP_REMOVED lines=21> */
.L_x_7833:
[----:B------:R-:W-:Y:S05]  /*7990*/  BSYNC B1 ;  /* 0x0000000000017941 */ /* 0x000fea0003800000 */
.L_x_7832:
[----:B------:R-:W-:Y:S01]  /*79a0*/  LEA R5, R0, 0x3b800000, 0x17 ;  /* 0x3b80000000057811 */ /* 0x000fe200078eb8ff */
[----:B------:R-:W-:-:S05]  /*79b0*/  IMAD.SHL.U32 R0, R3, 0x100000, RZ ;  /* 0x0010000003007824 */ /* 0x000fca00078e00ff */
[----:B------:R-:W-:-:S07]  /*79c0*/  LOP3.LUT R0, R5, R0, R6, 0xfe, !PT ;  /* 0x0000000005007212 */ /* 0x000fce00078efe06 */
.L_x_7831:
[----:B------:R-:W-:Y:S05]  /*79d0*/  BSYNC B0 ;  /* 0x0000000000007941 */ /* 0x000fea0003800000 */
.L_x_7830:
[----:B------:R-:W-:-:S04]  /*79e0*/  FSETP.NEU.FTZ.AND P0, PT, R0, RZ, PT ;  /* 0x000000ff0000720b */ /* 0x000fc80003f1d000 */
[----:B------:R-:W-:Y:S01]  /*79f0*/  P2R R30, PR, RZ, 0x1 ;  /* 0x00000001ff1e7803 */ /* 0x000fe20000000000 */
[----:B------:R-:W-:Y:S08]  /*7a00*/  BRA `(.L_x_7815) ;  /* 0x0000000400287947 */ /* 0x000ff00003800000 */
.L_x_7828:
        /* <DEDUP_REMOVED lines=21> */
.L_x_7837:
[----:B------:R-:W-:Y:S05]  /*7b60*/  BSYNC B1 ;  /* 0x0000000000017941 */ /* 0x000fea0003800000 */
.L_x_7836:
[----:B------:R-:W-:Y:S01]  /*7b70*/  LEA R5, R0, 0x37800000, 0x17 ;  /* 0x3780000000057811 */ /* 0x000fe200078eb8ff */
[----:B------:R-:W-:-:S05]  /*7b80*/  IMAD.SHL.U32 R0, R3, 0x200000, RZ ;  /* 0x0020000003007824 */ /* 0x000fca00078e00ff */
[----:B------:R-:W-:-:S07]  /*7b90*/  LOP3.LUT R0, R5, R0, R6, 0xfe, !PT ;  /* 0x0000000005007212 */ /* 0x000fce00078efe06 */
.L_x_7835:
[----:B------:R-:W-:Y:S05]  /*7ba0*/  BSYNC B0 ;  /* 0x0000000000007941 */ /* 0x000fea0003800000 */
.L_x_7834:
[----:B------:R-:W-:-:S04]  /*7bb0*/  FSETP.NEU.FTZ.AND P0, PT, R0, RZ, PT ;  /* 0x000000ff0000720b */ /* 0x000fc80003f1d000 */
[----:B------:R-:W-:Y:S01]  /*7bc0*/  P2R R30, PR, RZ, 0x1 ;  /* 0x00000001ff1e7803 */ /* 0x000fe20000000000 */
[----:B------:R-:W-:Y:S08]  /*7bd0*/  BRA `(.L_x_7815) ;  /* 0x0000000000b47947 */ /* 0x000ff00003800000 */
.L_x_7827:
        /* <DEDUP_REMOVED lines=14> */
.L_x_7841:
[----:B------:R-:W-:Y:S05]  /*7cc0*/  BSYNC B0 ;  /* 0x0000000000007941 */ /* 0x000fea0003800000 */
.L_x_7840:
[----:B------:R-:W-:-:S04]  /*7cd0*/  FSETP.NEU.FTZ.AND P0, PT, R0, RZ, PT ;  /* 0x000000ff0000720b */ /* 0x000fc80003f1d000 */
[----:B------:R-:W-:Y:S01]  /*7ce0*/  P2R R30, PR, RZ, 0x1 ;  /* 0x00000001ff1e7803 */ /* 0x000fe20000000000 */
[----:B------:R-:W-:Y:S08]  /*7cf0*/  BRA `(.L_x_7815) ;  /* 0x00000000006c7947 */ /* 0x000ff00003800000 */
.L_x_7814:
        /* <DEDUP_REMOVED lines=16> */
.L_x_7842:
[----:B------:R-:W-:-:S04]  /*7e00*/  PLOP3.LUT P0, PT, PT, PT, PT, 0x8, 0x0 ;  /* 0x000000000000781c */ /* 0x000fc80003f0e170 */
[----:B------:R-:W-:Y:S01]  /*7e10*/  P2R R30, PR, RZ, 0x1 ;  /* 0x00000001ff1e7803 */ /* 0x000fe20000000000 */
[----:B------:R-:W-:Y:S08]  /*7e20*/  BRA `(.L_x_7815) ;  /* 0x0000000000207947 */ /* 0x000ff00003800000 */
.L_x_7839:
[----:B------:R-:W2:Y:S02]  /*7e30*/  LDG.E.64 R4, desc[UR36][R4.64] ;  /* 0x0000002404047981 */ /* 0x000ea4000c1e1b00 */
[----:B--2---:R-:W-:-:S04]  /*7e40*/  ISETP.NE.U32.AND P0, PT, R4, RZ, PT ;  /* 0x000000ff0400720c */ /* 0x004fc80003f05070 */
[----:B------:R-:W-:-:S04]  /*7e50*/  ISETP.NE.AND.EX P0, PT, R5, RZ, PT, P0 ;  /* 0x000000ff0500720c */ /* 0x000fc80003f05300 */
[----:B------:R-:W-:Y:S01]  /*7e60*/  P2R R30, PR, RZ, 0x1 ;  /* 0x00000001ff1e7803 */ /* 0x000fe20000000000 */
[----:B------:R-:W-:Y:S08]  /*7e70*/  BRA `(.L_x_7815) ;  /* 0x00000000000c7947 */ /* 0x000ff00003800000 */
.L_x_7838:
[----:B------:R-:W2:Y:S02]  /*7e80*/  LDG.E R4, desc[UR36][R4.64] ;  /* 0x0000002404047981 */ /* 0x000ea4000c1e1900 */
[----:B--2---:R-:W-:-:S04]  /*7e90*/  ISETP.NE.AND P0, PT, R4, RZ, PT ;  /* 0x000000ff0400720c */ /* 0x004fc80003f05270 */
[----:B------:R-:W-:-:S09]  /*7ea0*/  P2R R30, PR, RZ, 0x1 ;  /* 0x00000001ff1e7803 */ /* 0x000fd20000000000 */
.L_x_7815:
[----:B------:R-:W0:Y:S01]  /*7eb0*/  LDC.U8 R3, c[0x0][0x24e] ;  /* 0x00009380ff037b82 */ /* 0x000e220000000000 */
[----:B------:R-:W-:Y:S02]  /*7ec0*/  ULDC UR4, c[0x0][0x258] ;  /* 0x0000960000047ab9 */ /* 0x000fe40000000800 */
        /* <DEDUP_REMOVED lines=18> */
.L_x_7846:
[----:B------:R0:W5:Y:S01]  /*7ff0*/  LDG.E.U8 R40, desc[UR36][R4.64] ;  /* 0x0000002404287981 */ /* 0x000162000c1e1100 */
[----:B------:R-:W-:Y:S01]  /*8000*/  IMAD.MOV.U32 R41, RZ, RZ, RZ ;  /* 0x000000ffff297224 */ /* 0x000fe200078e00ff */
[----:B------:R-:W-:Y:S06]  /*8010*/  BRA `(.L_x_7848) ;  /* 0x0000000c00487947 */ /* 0x000fec0003800000 */
.L_x_7845:
        /* <DEDUP_REMOVED lines=8> */
.L_x_7850:
[----:B------:R-:W2:Y:S02]  /*80a0*/  LDG.E R40, desc[UR36][R4.64] ;  /* 0x0000002404287981 */ /* 0x000ea4000c1e1900 */
[----:B--2---:R-:W-:Y:S01]  /*80b0*/  SHF.R.S32.HI R41, RZ, 0x1f, R40 ;  /* 0x0000001fff297819 */ /* 0x004fe20000011428 */
[----:B------:R-:W-:Y:S06]  /*80c0*/  BRA `(.L_x_7848) ;  /* 0x0000000c001c7947 */ /* 0x000fec0003800000 */
.L_x_7849:
[----:B------:R-:W2:Y:S02]  /*80d0*/  LDG.E.S16 R40, desc[UR36][R4.64] ;  /* 0x0000002404287981 */ /* 0x000ea4000c1e1700 */
[----:B--2---:R-:W-:Y:S01]  /*80e0*/  SHF.R.S32.HI R41, RZ, 0x1f, R40 ;  /* 0x0000001fff297819 */ /* 0x004fe20000011428 */
[----:B------:R-:W-:Y:S06]  /*80f0*/  BRA `(.L_x_7848) ;  /* 0x0000000c00107947 */ /* 0x000fec0003800000 */
.L_x_7844:
        /* <DEDUP_REMOVED lines=9> */
.L_x_7852:
[----:B------:R-:W2:Y:S02]  /*8190*/  LDG.E.U16 R4, desc[UR36][R4.64] ;  /* 0x0000002404047981 */ /* 0x000ea4000c1e1500 */
[----:B--2---:R-:W-:-:S06]  /*81a0*/  HADD2.F32 R40, -RZ, R4.H0_H0 ;  /* 0x20000004ff287230 */ /* 0x004fcc0000004100 */
[----:B------:R-:W0:Y:S01]  /*81b0*/  F2I.S64.TRUNC R40, R40 ;  /* 0x0000002800287311 */ /* 0x000e22000020d900 */
[----:B------:R-:W-:Y:S05]  /*81c0*/  BRA `(.L_x_7848) ;  /* 0x0000000800dc7947 */ /* 0x000fea0003800000 */
.L_x_7851:
        /* <DEDUP_REMOVED lines=9> */
.L_x_7854:
[----:B------:R-:W2:Y:S02]  /*8260*/  LDG.E.U16 R4, desc[UR36][R4.64] ;  /* 0x0000002404047981 */ /* 0x000ea4000c1e1500 */
[----:B--2---:R-:W-:-:S06]  /*8270*/  HADD2.F32 R40, -RZ, R4.H0_H0 ;  /* 0x20000004ff287230 */ /* 0x004fcc0000004100 */
[----:B------:R-:W0:Y:S01]  /*8280*/  F2I.S64.TRUNC R40, R40 ;  /* 0x0000002800287311 */ /* 0x000e22000020d900 */
[----:B------:R-:W-:Y:S05]  /*8290*/  BRA `(.L_x_7848) ;  /* 0x0000000800a87947 */ /* 0x000fea0003800000 */
.L_x_7853:
[----:B------:R-:W2:Y:S02]  /*82a0*/  LDG.E.64 R4, desc[UR36][R4.64] ;  /* 0x0000002404047981 */ /* 0x000ea4000c1e1b00 */
[----:B--2---:R0:W2:Y:S01]  /*82b0*/  F2I.S64.F64.TRUNC R40, R4 ;  /* 0x0000000400287311 */ /* 0x0040a2000030d900 */
[----:B------:R-:W-:Y:S05]  /*82c0*/  BRA `(.L_x_7848) ;  /* 0x00000008009c7947 */ /* 0x000fea0003800000 */
.L_x_7843:
        /* <DEDUP_REMOVED lines=13> */
.L_x_7857:
[----:B------:R-:W2:Y:S02]  /*83a0*/  LDG.E.64 R4, desc[UR36][R4.64] ;  /* 0x0000002404047981 */ /* 0x000ea4000c1e1b00 */
[----:B--2---:R0:W2:Y:S01]  /*83b0*/  F2I.S64.F64.TRUNC R40, R4 ;  /* 0x0000000400287311 */ /* 0x0040a2000030d900 */
[----:B------:R-:W-:Y:S05]  /*83c0*/  BRA `(.L_x_7848) ;  /* 0x00000008005c7947 */ /* 0x000fea0003800000 */
.L_x_7856:
        /* <DEDUP_REMOVED lines=27> */
.L_x_7859:
        /* <DEDUP_REMOVED lines=14> */
.L_x_7858:
[----:B------:R-:W2:Y:S02]  /*8660*/  LDG.E.U16 R40, desc[UR36][R4.64] ;  /* 0x0000002404287981 */ /* 0x000ea4000c1e1500 */
[----:B--2---:R-:W-:-:S06]  /*8670*/  IMAD.U32 R40, R40, 0x10000, RZ ;  /* 0x0001000028287824 */ /* 0x004fcc00078e00ff */
[----:B------:R-:W0:Y:S01]  /*8680*/  F2I.S64.TRUNC R40, R40 ;  /* 0x0000002800287311 */ /* 0x000e22000020d900 */
[----:B------:R-:W-:Y:S05]  /*8690*/  BRA `(.L_x_7848) ;  /* 0x0000000400a87947 */ /* 0x000fea0003800000 */
.L_x_7855:
        /* <DEDUP_REMOVED lines=11> */
.L_x_7862:
        /* <DEDUP_REMOVED lines=21> */
.L_x_7866:
[----:B------:R-:W-:Y:S05]  /*88a0*/  BSYNC B1 ;  /* 0x0000000000017941 */ /* 0x000fea0003800000 */
.L_x_7865:
[----:B------:R-:W-:Y:S01]  /*88b0*/  IMAD.SHL.U32 R3, R3, 0x100000, RZ ;  /* 0x0010000003037824 */ /* 0x000fe200078e00ff */
[----:B------:R-:W-:-:S04]  /*88c0*/  LEA R5, R0, 0x3b800000, 0x17 ;  /* 0x3b80000000057811 */ /* 0x000fc800078eb8ff */
[----:B------:R-:W-:-:S07]  /*88d0*/  LOP3.LUT R40, R5, R3, R40, 0xfe, !PT ;  /* 0x0000000305287212 */ /* 0x000fce00078efe28 */
.L_x_7864:
[----:B------:R-:W-:Y:S05]  /*88e0*/  BSYNC B0 ;  /* 0x0000000000007941 */ /* 0x000fea0003800000 */
.L_x_7863:
[----:B------:R-:W0:Y:S01]  /*88f0*/  F2I.S64.TRUNC R40, R40 ;  /* 0x0000002800287311 */ /* 0x000e22000020d900 */
[----:B------:R-:W-:Y:S05]  /*8900*/  BRA `(.L_x_7848) ;  /* 0x00000004000c7947 */ /* 0x000fea0003800000 */
.L_x_7861:
        /* <DEDUP_REMOVED lines=21> */
.L_x_7870:
[----:B------:R-:W-:Y:S05]  /*8a60*/  BSYNC B1 ;  /* 0x0000000000017941 */ /* 0x000fea0003800000 */
.L_x_7869:
[----:B------:R-:W-:Y:S01]  /*8a70*/  IMAD.SHL.U32 R3, R3, 0x200000, RZ ;  /* 0x0020000003037824 */ /* 0x000fe200078e00ff */
[----:B------:R-:W-:-:S04]  /*8a80*/  LEA R5, R0, 0x37800000, 0x17 ;  /* 0x3780000000057811 */ /* 0x000fc800078eb8ff */
[----:B------:R-:W-:-:S07]  /*8a90*/  LOP3.LUT R40, R5, R3, R40, 0xfe, !PT ;  /* 0x0000000305287212 */ /* 0x000fce00078efe28 */
.L_x_7868:
[----:B------:R-:W-:Y:S05]  /*8aa0*/  BSYNC B0 ;  /* 0x0000000000007941 */ /* 0x000fea0003800000 */
.L_x_7867:
[----:B------:R-:W0:Y:S01]  /*8ab0*/  F2I.S64.TRUNC R40, R40 ;  /* 0x0000002800287311 */ /* 0x000e22000020d900 */
[----:B------:R-:W-:Y:S05]  /*8ac0*/  BRA `(.L_x_7848) ;  /* 0x00000000009c7947 */ /* 0x000fea0003800000 */
.L_x_7860:
        /* <DEDUP_REMOVED lines=14> */
.L_x_7874:
[----:B------:R-:W-:Y:S05]  /*8bb0*/  BSYNC B0 ;  /* 0x0000000000007941 */ /* 0x000fea0003800000 */
.L_x_7873:
[----:B------:R-:W0:Y:S01]  /*8bc0*/  F2I.S64.TRUNC R40, R40 ;  /* 0x0000002800287311 */ /* 0x000e22000020d900 */
[----:B------:R-:W-:Y:S05]  /*8bd0*/  BRA `(.L_x_7848) ;  /* 0x0000000000587947 */ /* 0x000fea0003800000 */
.L_x_7847:
        /* <DEDUP_REMOVED lines=16> */
.L_x_7875:
[----:B------:R-:W-:Y:S01]  /*8ce0*/  CS2R R40, SRZ ;  /* 0x0000000000287805 */ /* 0x000fe2000001ff00 */
[----:B------:R-:W-:Y:S06]  /*8cf0*/  BRA `(.L_x_7848) ;  /* 0x0000000000107947 */ /* 0x000fec0003800000 */
.L_x_7872:
[----:B------:R0:W5:Y:S01]  /*8d00*/  LDG.E.64 R40, desc[UR36][R4.64] ;  /* 0x0000002404287981 */ /* 0x000162000c1e1b00 */
[----:B------:R-:W-:Y:S05]  /*8d10*/  BRA `(.L_x_7848) ;  /* 0x0000000000087947 */ /* 0x000fea0003800000 */
.L_x_7871:
[----:B------:R0:W5:Y:S01]  /*8d20*/  LDG.E R40, desc[UR36][R4.64] ;  /* 0x0000002404287981 */ /* 0x000162000c1e1900 */
[----:B------:R-:W-:-:S07]  /*8d30*/  IMAD.MOV.U32 R41, RZ, RZ, RZ ;  /* 0x000000ffff297224 */ /* 0x000fce00078e00ff */
.L_x_7848:
[----:B------:R-:W-:Y:S01]  /*8d40*/  ISETP.NE.AND P0, PT, R30, RZ, PT ;  /* 0x000000ff1e00720c */ /* 0x000fe20003f05270 */
[----:B------:R-:W-:-:S03]  /*8d50*/  VIADD R26, R26, 0x80 ;  /* 0x000000801a1a7836 */ /* 0x000fc60000000000 */
[----:B------:R-:W-:-:S09]  /*8d60*/  SEL R27, RZ, 0x1, !P0 ;  /* 0x00000001ff1b7807 */ /* 0x000fd20004000000 */
.L_x_7776:
[----:B------:R-:W-:Y:S05]  /*8d70*/  BSYNC B6 ;  /* 0x0000000000067941 */ /* 0x000fea0003800000 */
.L_x_7775:
[----:B------:R-:W-:Y:S01]  /*8d80*/  ISETP.GE.AND P0, PT, R26, R23, PT ;  /* 0x000000171a00720c */ /* 0x000fe20003f06270 */
[----:B------:R-:W-:-:S12]  /*8d90*/  BSSY B6, `(.L_x_7876) ;  /* 0x00002d3000067945 */ /* 0x000fd80003800000 */
[----:B------:R-:W-:Y:S05]  /*8da0*/  @P0 BRA `(.L_x_7877) ;  /* 0x0000002c00440947 */ /* 0x000fea0003800000 */
[----:B------:R-:W3:Y:S01]  /*8db0*/  LDC.U8 R6, c[0x0][0x24c] ;  /* 0x00009300ff067b82 */ /* 0x000ee20000000000 */
[----:B------:R-:W-:Y:S01]  /*8dc0*/  IMAD R26, R2, 0x200, R26 ;  /* 0x00000200021a7824 */ /* 0x000fe200078e021a */
[----:B------:R-:W-:-:S03]  /*8dd0*/  ULDC UR4, c[0x0][0x250] ;  /* 0x0000940000047ab9 */ /* 0x000fc60000000800 */
[----:B------:R-:W-:-:S03]  /*8de0*/  IMAD R3, R26, UR4, RZ ;  /* 0x000000041a037c24 */ /* 0x000fc6000f8e02ff */
        /* <DEDUP_REMOVED lines=17> */
.L_x_7881:
[----:B------:R-:W2:Y:S02]  /*8f00*/  LDG.E.U8 R4, desc[UR36][R4.64] ;  /* 0x0000002404047981 */ /* 0x000ea4000c1e1100 */
[----:B--2---:R0:W1:Y:S01]  /*8f10*/  I2F.F64.U16 R24, R4 ;  /* 0x0000000400187312 */ /* 0x0040620000101800 */
[----:B------:R-:W-:Y:S05]  /*8f20*/  BRA `(.L_x_7883) ;  /* 0x0000000c00707947 */ /* 0x000fea0003800000 */
.L_x_7880:
        /* <DEDUP_REMOVED lines=9> */
.L_x_7885:
[----:B------:R-:W2:Y:S02]  /*8fc0*/  LDG.E R4, desc[UR36][R4.64] ;  /* 0x0000002404047981 */ /* 0x000ea4000c1e1900 */
[----:B--2---:R0:W1:Y:S01]  /*8fd0*/  I2F.F64 R24, R4 ;  /* 0x0000000400187312 */ /* 0x0040620000201c00 */
[----:B------:R-:W-:Y:S05]  /*8fe0*/  BRA `(.L_x_7883) ;  /* 0x0000000c00407947 */ /* 0x000fea0003800000 */
.L_x_7884:
[----:B------:R-:W2:Y:S02]  /*8ff0*/  LDG.E.U16 R4, desc[UR36][R4.64] ;  /* 0x0000002404047981 */ /* 0x000ea4000c1e1500 */
[----:B--2---:R0:W1:Y:S01]  /*9000*/  I2F.F64.S16 R24, R4 ;  /* 0x0000000400187312 */ /* 0x0040620000101c00 */
[----:B------:R-:W-:Y:S05]  /*9010*/  BRA `(.L_x_7883) ;  /* 0x0000000c00347947 */ /* 0x000fea0003800000 */
.L_x_7879:
        /* <DEDUP_REMOVED lines=10> */
.L_x_7887:
[----:B------:R-:W2:Y:S02]  /*90c0*/  LDG.E.U16 R0, desc[UR36][R4.64] ;  /* 0x0000002404007981 */ /* 0x000ea4000c1e1500 */
[----:B--2---:R-:W-:-:S05]  /*90d0*/  HADD2.F32 R0, -RZ, R0.H0_H0 ;  /* 0x20000000ff007230 */ /* 0x004fca0000004100 */
[----:B------:R-:W-:-:S04]  /*90e0*/  FMUL.FTZ R0, R0, 1 ;  /* 0x3f80000000007820 */ /* 0x000fc80000410000 */
[----:B------:R0:W1:Y:S01]  /*90f0*/  F2F.F64.F32 R24, R0 ;  /* 0x0000000000187310 */ /* 0x0000620000201800 */
[----:B------:R-:W-:Y:S05]  /*9100*/  BRA `(.L_x_7883) ;  /* 0x0000000800f87947 */ /* 0x000fea0003800000 */
.L_x_7886:
        /* <DEDUP_REMOVED lines=10> */
.L_x_7889:
[----:B------:R-:W2:Y:S02]  /*91b0*/  LDG.E.U16 R4, desc[UR36][R4.64] ;  /* 0x0000002404047981 */ /* 0x000ea4000c1e1500 */
[----:B--2---:R-:W-:-:S05]  /*91c0*/  HADD2.F32 R0, -RZ, R4.H0_H0 ;  /* 0x20000004ff007230 */ /* 0x004fca0000004100 */
[----:B------:R-:W-:-:S04]  /*91d0*/  FMUL.FTZ R0, R0, 1 ;  /* 0x3f80000000007820 */ /* 0x000fc80000410000 */
[----:B------:R0:W1:Y:S01]  /*91e0*/  F2F.F64.F32 R24, R0 ;  /* 0x0000000000187310 */ /* 0x0000620000201800 */
[----:B------:R-:W-:Y:S05]  /*91f0*/  BRA `(.L_x_7883) ;  /* 0x0000000800bc7947 */ /* 0x000fea0003800000 */
.L_x_7888:
[----:B------:R0:W5:Y:S01]  /*9200*/  LDG.E.64 R24, desc[UR36][R4.64] ;  /* 0x0000002404187981 */ /* 0x000162000c1e1b00 */
[----:B------:R-:W-:Y:S05]  /*9210*/  BRA `(.L_x_7883) ;  /* 0x0000000800b47947 */ /* 0x000fea0003800000 */
.L_x_7878:
        /* <DEDUP_REMOVED lines=13> */
.L_x_7892:
[----:B------:R0:W5:Y:S01]  /*92f0*/  LDG.E.64 R24, desc[UR36][R4.64] ;  /* 0x0000002404187981 */ /* 0x000162000c1e1b00 */
[----:B------:R-:W-:Y:S05]  /*9300*/  BRA `(.L_x_7883) ;  /* 0x0000000800787947 */ /* 0x000fea0003800000 */
.L_x_7891:
        /* <DEDUP_REMOVED lines=28> */
.L_x_7894:
        /* <DEDUP_REMOVED lines=15> */
.L_x_7893:
[----:B------:R-:W2:Y:S02]  /*95c0*/  LDG.E.U16 R0, desc[UR36][R4.64] ;  /* 0x0000002404007981 */ /* 0x000ea4000c1e1500 */
[----:B--2---:R-:W-:-:S04]  /*95d0*/  IMAD.U32 R0, R0, 0x10000, RZ ;  /* 0x0001000000007824 */ /* 0x004fc800078e00ff */
[----:B------:R-:W-:-:S04]  /*95e0*/  FMUL.FTZ R0, R0, 1 ;  /* 0x3f80000000007820 */ /* 0x000fc80000410000 */
[----:B------:R0:W1:Y:S01]  /*95f0*/  F2F.F64.F32 R24, R0 ;  /* 0x0000000000187310 */ /* 0x0000620000201800 */
[----:B------:R-:W-:Y:S05]  /*9600*/  BRA `(.L_x_7883) ;  /* 0x0000000400b87947 */ /* 0x000fea0003800000 */
.L_x_7890:
        /* <DEDUP_REMOVED lines=9> */
[----:B--2---:R2:W3:Y:S01]  /*96a0*/  I2F.F64.U16 R24, R4 ;  /* 0x0000000400187312 */ /* 0x0044e20000101800 */
[----:B------:R-:W-:Y:S05]  /*96b0*/  BRA `(.L_x_7883) ;  /* 0x00000004008c7947 */ /* 0x000fea0003800000 */
.L_x_7897:
        /* <DEDUP_REMOVED lines=21> */
.L_x_7901:
[----:B------:R-:W-:Y:S05]  /*9810*/  BSYNC B1 ;  /* 0x0000000000017941 */ /* 0x000fea0003800000 */
.L_x_7900:
[----:B------:R-:W-:Y:S01]  /*9820*/  LEA R5, R0, 0x3b800000, 0x17 ;  /* 0x3b80000000057811 */ /* 0x000fe200078eb8ff */
[----:B------:R-:W-:-:S05]  /*9830*/  IMAD.SHL.U32 R0, R3, 0x100000, RZ ;  /* 0x0010000003007824 */ /* 0x000fca00078e00ff */
[----:B------:R-:W-:-:S07]  /*9840*/  LOP3.LUT R0, R5, R0, R6, 0xfe, !PT ;  /* 0x0000000005007212 */ /* 0x000fce00078efe06 */
.L_x_7899:
[----:B------:R-:W-:Y:S05]  /*9850*/  BSYNC B0 ;  /* 0x0000000000007941 */ /* 0x000fea0003800000 */
.L_x_7898:
[----:B------:R-:W-:-:S04]  /*9860*/  FMUL.FTZ R0, R0, 1 ;  /* 0x3f80000000007820 */ /* 0x000fc80000410000 */
[----:B------:R0:W1:Y:S01]  /*9870*/  F2F.F64.F32 R24, R0 ;  /* 0x0000000000187310 */ /* 0x0000620000201800 */
[----:B------:R-:W-:Y:S05]  /*9880*/  BRA `(.L_x_7883) ;  /* 0x0000000400187947 */ /* 0x000fea0003800000 */
.L_x_7896:
        /* <DEDUP_REMOVED lines=21> */
.L_x_7905:
[----:B------:R-:W-:Y:S05]  /*99e0*/  BSYNC B1 ;  /* 0x0000000000017941 */ /* 0x000fea0003800000 */
.L_x_7904:
[----:B------:R-:W-:Y:S01]  /*99f0*/  LEA R5, R0, 0x37800000, 0x17 ;  /* 0x3780000000057811 */ /* 0x000fe200078eb8ff */
[----:B------:R-:W-:-:S05]  /*9a00*/  IMAD.SHL.U32 R0, R3, 0x200000, RZ ;  /* 0x0020000003007824 */ /* 0x000fca00078e00ff */
[----:B------:R-:W-:-:S07]  /*9a10*/  LOP3.LUT R0, R5, R0, R6, 0xfe, !PT ;  /* 0x0000000005007212 */ /* 0x000fce00078efe06 */
.L_x_7903:
[----:B------:R-:W-:Y:S05]  /*9a20*/  BSYNC B0 ;  /* 0x0000000000007941 */ /* 0x000fea0003800000 */
.L_x_7902:
[----:B------:R-:W-:-:S04]  /*9a30*/  FMUL.FTZ R0, R0, 1 ;  /* 0x3f80000000007820 */ /* 0x000fc80000410000 */
[----:B------:R0:W1:Y:S01]  /*9a40*/  F2F.F64.F32 R24, R0 ;  /* 0x0000000000187310 */ /* 0x0000620000201800 */
[----:B------:R-:W-:Y:S05]  /*9a50*/  BRA `(.L_x_7883) ;  /* 0x0000000000a47947 */ /* 0x000fea0003800000 */
.L_x_7895:
        /* <DEDUP_REMOVED lines=14> */
.L_x_7909:
[----:B------:R-:W-:Y:S05]  /*9b40*/  BSYNC B0 ;  /* 0x0000000000007941 */ /* 0x000fea0003800000 */
.L_x_7908:
[----:B------:R-:W-:-:S04]  /*9b50*/  FMUL.FTZ R0, R0, 1 ;  /* 0x3f80000000007820 */ /* 0x000fc80000410000 */
[----:B------:R0:W1:Y:S01]  /*9b60*/  F2F.F64.F32 R24, R0 ;  /* 0x0000000000187310 */ /* 0x0000620000201800 */
[----:B------:R-:W-:Y:S05]  /*9b70*/  BRA `(.L_x_7883) ;  /* 0x00000000005c7947 */ /* 0x000fea0003800000 */
.L_x_7882:
        /* <DEDUP_REMOVED lines=16> */
.L_x_7910:
[----:B------:R-:W-:Y:S01]  /*9c80*/  CS2R R24, SRZ ;  /* 0x0000000000187805 */ /* 0x000fe2000001ff00 */
[----:B------:R-:W-:Y:S06]  /*9c90*/  BRA `(.L_x_7883) ;  /* 0x0000000000147947 */ /* 0x000fec0003800000 */
.L_x_7907:
[----:B------:R-:W2:Y:S02]  /*9ca0*/  LDG.E.64 R24, desc[UR36][R4.64] ;  /* 0x0000002404187981 */ /* 0x000ea4000c1e1b00 */
[----:B--2---:R-:W0:Y:S01]  /*9cb0*/  I2F.F64.U64 R24, R24 ;  /* 0x0000001800187312 */ /* 0x004e220000301800 */
[----:B------:R-:W-:Y:S05]  /*9cc0*/  BRA `(.L_x_7883) ;  /* 0x0000000000087947 */ /* 0x000fea0003800000 */
.L_x_7906:
[----:B------:R-:W2:Y:S02]  /*9cd0*/  LDG.E R4, desc[UR36][R4.64] ;  /* 0x0000002404047981 */ /* 0x000ea4000c1e1900 */
[----:B--2---:R0:W1:Y:S02]  /*9ce0*/  I2F.F64.U32 R24, R4 ;  /* 0x0000000400187312 */ /* 0x0040640000201800 */
.L_x_7883:
[----:B------:R-:W4:Y:S01]  /*9cf0*/  LDC.U8 R6, c[0x0][0x24d] ;  /* 0x00009340ff067b82 */ /* 0x000f220000000000 */
[----:B------:R-:W-:Y:S02]  /*9d00*/  ULDC UR4, c[0x0][0x254] ;  /* 0x0000950000047ab9 */ /* 0x000fe40000000800 */
[----:B------:R-:W-:-:S05]  /*9d10*/  IMAD R3, R26, UR4, RZ ;  /* 0x000000041a037c24 */ /* 0x000fca000f8e02ff */
[----:B0-2---:R-:W0:Y:S01]  /*9d20*/  LDC.64 R4, c[0x0][0x238] ;  /* 0x00008e00ff047b82 */ /* 0x005e220000000a00 */
        /* <DEDUP_REMOVED lines=16> */
.L_x_7914:
[----:B------:R-:W2:Y:S02]  /*9e30*/  LDG.E.U8 R4, desc[UR36][R4.64] ;  /* 0x0000002404047981 */ /* 0x000ea4000c1e1100 */
[----:B--2---:R-:W-:Y:S01]  /*9e40*/  ISETP.NE.AND P0, PT, R4, RZ, PT ;  /* 0x000000ff0400720c */ /* 0x004fe20003f05270 */
[----:B------:R-:W-:-:S12]  /*9e50*/  BRA `(.L_x_7916) ;  /* 0x0000000c00747947 */ /* 0x000fd80003800000 */
.L_x_7913:
        /* <DEDUP_REMOVED lines=10> */
.L_x_7918:
[----:B------:R-:W2:Y:S02]  /*9f00*/  LDG.E R4, desc[UR36][R4.64] ;  /* 0x0000002404047981 */ /* 0x000ea4000c1e1900 */
[----:B--2---:R-:W-:Y:S01]  /*9f10*/  ISETP.NE.AND P0, PT, R4, RZ, PT ;  /* 0x000000ff0400720c */ /* 0x004fe20003f05270 */
[----:B------:R-:W-:-:S12]  /*9f20*/  BRA `(.L_x_7916) ;  /* 0x0000000c00407947 */ /* 0x000fd80003800000 */
.L_x_7917:
[----:B------:R-:W2:Y:S02]  /*9f30*/  LDG.E.U16 R4, desc[UR36][R4.64] ;  /* 0x0000002404047981 */ /* 0x000ea4000c1e1500 */
[----:B--2---:R-:W-:Y:S01]  /*9f40*/  ISETP.NE.AND P0, PT, R4, RZ, PT ;  /* 0x000000ff0400720c */ /* 0x004fe20003f05270 */
[----:B------:R-:W-:-:S12]  /*9f50*/  BRA `(.L_x_7916) ;  /* 0x0000000c00347947 */ /* 0x000fd80003800000 */
.L_x_7912:
        /* <DEDUP_REMOVED lines=9> */
.L_x_7920:
[----:B------:R-:W2:Y:S02]  /*9ff0*/  LDG.E.U16 R0, desc[UR36][R4.64] ;  /* 0x0000002404007981 */ /* 0x000ea4000c1e1500 */
[----:B--2---:R-:W-:-:S05]  /*a000*/  HADD2.F32 R0, -RZ, R0.H0_H0 ;  /* 0x20000000ff007230 */ /* 0x004fca0000004100 */
[----:B------:R-:W-:Y:S01]  /*a010*/  FSETP.NEU.FTZ.AND P0, PT, R0, RZ, PT ;  /* 0x000000ff0000720b */ /* 0x000fe20003f1d000 */
[----:B------:R-:W-:-:S12]  /*a020*/  BRA `(.L_x_7916) ;  /* 0x0000000c00007947 */ /* 0x000fd80003800000 */
.L_x_7919:
        /* <DEDUP_REMOVED lines=11> */
.L_x_7922:
        /* <DEDUP_REMOVED lines=10> */
.L_x_7921:
[----:B------:R-:W2:Y:S02]  /*a180*/  LDG.E.64 R4, desc[UR36][R4.64] ;  /* 0x0000002404047981 */ /* 0x000ea4000c1e1b00 */
[----:B--2---:R-:W-:Y:S01]  /*a190*/  DSETP.NEU.AND P0, PT, R4, RZ, PT ;  /* 0x000000ff0400722a */ /* 0x004fe20003f0d000 */
[----:B------:R-:W-:-:S13]  /*a1a0*/  BRA `(.L_x_7916) ;  /* 0x0000000800a07947 */ /* 0x000fda0003800000 */
.L_x_7911:
        /* <DEDUP_REMOVED lines=11> */
.L_x_7925:
[----:B------:R-:W2:Y:S02]  /*a260*/  LDG.E.128 R4, desc[UR36][R4.64] ;  /* 0x0000002404047981 */ /* 0x000ea4000c1e1d00 */
[----:B--2---:R-:W-:-:S06]  /*a270*/  DSETP.NEU.AND P0, PT, R6, RZ, PT ;  /* 0x000000ff0600722a */ /* 0x004fcc0003f0d000 */
[----:B------:R-:W-:Y:S01]  /*a280*/  DSETP.NEU.OR P0, PT, R4, RZ, P0 ;  /* 0x000000ff0400722a */ /* 0x000fe2000070d400 */
[----:B------:R-:W-:-:S13]  /*a290*/  BRA `(.L_x_7916) ;  /* 0x0000000800647947 */ /* 0x000fda0003800000 */
.L_x_7924:
        /* <DEDUP_REMOVED lines=27> */
.L_x_7927:
        /* <DEDUP_REMOVED lines=14> */
.L_x_7926:
[----:B------:R-:W2:Y:S02]  /*a530*/  LDG.E.U16 R0, desc[UR36][R4.64] ;  /* 0x0000002404007981 */ /* 0x000ea4000c1e1500 */
[----:B--2---:R-:W-:-:S05]  /*a540*/  IMAD.U32 R0, R0, 0x10000, RZ ;  /* 0x0001000000007824 */ /* 0x004fca00078e00ff */
[----:B------:R-:W-:Y:S01]  /*a550*/  FSETP.NEU.FTZ.AND P0, PT, R0, RZ, PT ;  /* 0x000000ff0000720b */ /* 0x000fe20003f1d000 */
[----:B------:R-:W-:-:S12]  /*a560*/  BRA `(.L_x_7916) ;  /* 0x0000000400b07947 */ /* 0x000fd80003800000 */
.L_x_7923:
        /* <DEDUP_REMOVED lines=11> */
.L_x_7930:
        /* <DEDUP_REMOVED lines=21> */
.L_x_7934:
[----:B------:R-:W-:Y:S05]  /*a770*/  BSYNC B1 ;  /* 0x0000000000017941 */ /* 0x000fea0003800000 */
.L_x_7933:
[----:B------:R-:W-:Y:S01]  /*a780*/  LEA R5, R0, 0x3b800000, 0x17 ;  /* 0x3b80000000057811 */ /* 0x000fe200078eb8ff */
[----:B------:R-:W-:-:S05]  /*a790*/  IMAD.SHL.U32 R0, R3, 0x100000, RZ ;  /* 0x0010000003007824 */ /* 0x000fca00078e00ff */
[----:B------:R-:W-:-:S07]  /*a7a0*/  LOP3.LUT R0, R5, R0, R6, 0xfe, !PT ;  /* 0x0000000005007212 */ /* 0x000fce00078efe06 */
.L_x_7932:
[----:B------:R-:W-:Y:S05]  /*a7b0*/  BSYNC B0 ;  /* 0x0000000000007941 */ /* 0x000fea0003800000 */
.L_x_7931:
[----:B------:R-:W-:Y:S01]  /*a7c0*/  FSETP.NEU.FTZ.AND P0, PT, R0, RZ, PT ;  /* 0x000000ff0000720b */ /* 0x000fe20003f1d000 */
[----:B------:R-:W-:-:S12]  /*a7d0*/  BRA `(.L_x_7916) ;  /* 0x0000000400147947 */ /* 0x000fd80003800000 */
.L_x_7929:
        /* <DEDUP_REMOVED lines=21> */
.L_x_7938:
[----:B------:R-:W-:Y:S05]  /*a930*/  BSYNC B1 ;  /* 0x0000000000017941 */ /* 0x000fea0003800000 */
.L_x_7937:
[----:B------:R-:W-:Y:S01]  /*a940*/  LEA R5, R0, 0x37800000, 0x17 ;  /* 0x3780000000057811 */ /* 0x000fe200078eb8ff */
[----:B------:R-:W-:-:S05]  /*a950*/  IMAD.SHL.U32 R0, R3, 0x200000, RZ ;  /* 0x0020000003007824 */ /* 0x000fca00078e00ff */
[----:B------:R-:W-:-:S07]  /*a960*/  LOP3.LUT R0, R5, R0, R6, 0xfe, !PT ;  /* 0x0000000005007212 */ /* 0x000fce00078efe06 */
.L_x_7936:
[----:B------:R-:W-:Y:S05]  /*a970*/  BSYNC B0 ;  /* 0x0000000000007941 */ /* 0x000fea0003800000 */
.L_x_7935:
[----:B------:R-:W-:Y:S01]  /*a980*/  FSETP.NEU.FTZ.AND P0, PT, R0, RZ, PT ;  /* 0x000000ff0000720b */ /* 0x000fe20003f1d000 */
[----:B------:R-:W-:-:S12]  /*a990*/  BRA `(.L_x_7916) ;  /* 0x0000000000a47947 */ /* 0x000fd80003800000 */
.L_x_7928:
        /* <DEDUP_REMOVED lines=14> */
.L_x_7942:
[----:B------:R-:W-:Y:S05]  /*aa80*/  BSYNC B0 ;  /* 0x0000000000007941 */ /* 0x000fea0003800000 */
.L_x_7941:
[----:B------:R-:W-:Y:S01]  /*aa90*/  FSETP.NEU.FTZ.AND P0, PT, R0, RZ, PT ;  /* 0x000000ff0000720b */ /* 0x000fe20003f1d000 */
[----:B------:R-:W-:-:S12]  /*aaa0*/  BRA `(.L_x_7916) ;  /* 0x0000000000607947 */ /* 0x000fd80003800000 */
.L_x_7915:
        /* <DEDUP_REMOVED lines=16> */
.L_x_7943:
[----:B------:R-:W-:Y:S01]  /*abb0*/  PLOP3.LUT P0, PT, PT, PT, PT, 0x8, 0x0 ;  /* 0x000000000000781c */ /* 0x000fe20003f0e170 */
[----:B------:R-:W-:-:S12]  /*abc0*/  BRA `(.L_x_7916) ;  /* 0x0000000000187947 */ /* 0x000fd80003800000 */
.L_x_7940:
[----:B------:R-:W2:Y:S02]  /*abd0*/  LDG.E.64 R4, desc[UR36][R4.64] ;  /* 0x0000002404047981 */ /* 0x000ea4000c1e1b00 */
[----:B--2---:R-:W-:-:S04]  /*abe0*/  ISETP.NE.U32.AND P0, PT, R4, RZ, PT ;  /* 0x000000ff0400720c */ /* 0x004fc80003f05070 */
[----:B------:R-:W-:Y:S01]  /*abf0*/  ISETP.NE.AND.EX P0, PT, R5, RZ, PT, P0 ;  /* 0x000000ff0500720c */ /* 0x000fe20003f05300 */
[----:B------:R-:W-:-:S12]  /*ac00*/  BRA `(.L_x_7916) ;  /* 0x0000000000087947 */ /* 0x000fd80003800000 */
.L_x_7939:
[----:B------:R-:W2:Y:S02]  /*ac10*/  LDG.E R4, desc[UR36][R4.64] ;  /* 0x0000002404047981 */ /* 0x000ea4000c1e1900 */
[----:B--2---:R-:W-:-:S13]  /*ac20*/  ISETP.NE.AND P0, PT, R4, RZ, PT ;  /* 0x000000ff0400720c */ /* 0x004fda0003f05270 */
.L_x_7916:
        /* <DEDUP_REMOVED lines=21> */
.L_x_7947:
[----:B------:R0:W5:Y:S01]  /*ad80*/  LDG.E.U8 R38, desc[UR36][R4.64] ;  /* 0x0000002404267981 */ /* 0x000162000c1e1100 */
[----:B------:R-:W-:Y:S01]  /*ad90*/  IMAD.MOV.U32 R39, RZ, RZ, RZ ;  /* 0x000000ffff277224 */ /* 0x000fe200078e00ff */
[----:B------:R-:W-:Y:S06]  /*ada0*/  BRA `(.L_x_7877) ;  /* 0x0000000c00447947 */ /* 0x000fec0003800000 */
.L_x_7946:
        /* <DEDUP_REMOVED lines=8> */
.L_x_7950:
[----:B------:R-:W2:Y:S02]  /*ae30*/  LDG.E R38, desc[UR36][R4.64] ;  /* 0x0000002404267981 */ /* 0x000ea4000c1e1900 */
[----:B--2---:R-:W-:Y:S01]  /*ae40*/  SHF.R.S32.HI R39, RZ, 0x1f, R38 ;  /* 0x0000001fff277819 */ /* 0x004fe20000011426 */
[----:B------:R-:W-:Y:S06]  /*ae50*/  BRA `(.L_x_7877) ;  /* 0x0000000c00187947 */ /* 0x000fec0003800000 */
.L_x_7949:
[----:B------:R-:W2:Y:S02]  /*ae60*/  LDG.E.S16 R38, desc[UR36][R4.64] ;  /* 0x0000002404267981 */ /* 0x000ea4000c1e1700 */
[----:B--2---:R-:W-:Y:S01]  /*ae70*/  SHF.R.S32.HI R39, RZ, 0x1f, R38 ;  /* 0x0000001fff277819 */ /* 0x004fe20000011426 */
[----:B------:R-:W-:Y:S06]  /*ae80*/  BRA `(.L_x_7877) ;  /* 0x0000000c000c7947 */ /* 0x000fec0003800000 */
.L_x_7945:
        /* <DEDUP_REMOVED lines=9> */
.L_x_7952:
[----:B------:R-:W2:Y:S02]  /*af20*/  LDG.E.U16 R4, desc[UR36][R4.64] ;  /* 0x0000002404047981 */ /* 0x000ea4000c1e1500 */
[----:B--2---:R-:W-:-:S06]  /*af30*/  HADD2.F32 R38, -RZ, R4.H0_H0 ;  /* 0x20000004ff267230 */ /* 0x004fcc0000004100 */
[----:B------:R-:W0:Y:S01]  /*af40*/  F2I.S64.TRUNC R38, R38 ;  /* 0x0000002600267311 */ /* 0x000e22000020d900 */
[----:B------:R-:W-:Y:S05]  /*af50*/  BRA `(.L_x_7877) ;  /* 0x0000000800d87947 */ /* 0x000fea0003800000 */
.L_x_7951:
        /* <DEDUP_REMOVED lines=9> */
.L_x_7954:
[----:B------:R-:W2:Y:S02]  /*aff0*/  LDG.E.U16 R4, desc[UR36][R4.64] ;  /* 0x0000002404047981 */ /* 0x000ea4000c1e1500 */
[----:B--2---:R-:W-:-:S06]  /*b000*/  HADD2.F32 R38, -RZ, R4.H0_H0 ;  /* 0x20000004ff267230 */ /* 0x004fcc0000004100 */
[----:B------:R-:W0:Y:S01]  /*b010*/  F2I.S64.TRUNC R38, R38 ;  /* 0x0000002600267311 */ /* 0x000e22000020d900 */
[----:B------:R-:W-:Y:S05]  /*b020*/  BRA `(.L_x_7877) ;  /* 0x0000000800a47947 */ /* 0x000fea0003800000 */
.L_x_7953:
[----:B------:R-:W2:Y:S02]  /*b030*/  LDG.E.64 R4, desc[UR36][R4.64] ;  /* 0x0000002404047981 */ /* 0x000ea4000c1e1b00 */
[----:B--2---:R0:W2:Y:S01]  /*b040*/  F2I.S64.F64.TRUNC R38, R4 ;  /* 0x0000000400267311 */ /* 0x0040a2000030d900 */
[----:B------:R-:W-:Y:S05]  /*b050*/  BRA `(.L_x_7877) ;  /* 0x0000000800987947 */ /* 0x000fea0003800000 */
.L_x_7944:
        /* <DEDUP_REMOVED lines=13> */
.L_x_7957:
[----:B------:R-:W2:Y:S02]  /*b130*/  LDG.E.64 R4, desc[UR36][R4.64] ;  /* 0x0000002404047981 */ /* 0x000ea4000c1e1b00 */
[----:B--2---:R0:W2:Y:S01]  /*b140*/  F2I.S64.F64.TRUNC R38, R4 ;  /* 0x0000000400267311 */ /* 0x0040a2000030d900 */
[----:B------:R-:W-:Y:S05]  /*b150*/  BRA `(.L_x_7877) ;  /* 0x0000000800587947 */ /* 0x000fea0003800000 */
.L_x_7956:
        /* <DEDUP_REMOVED lines=27> */
.L_x_7959:
        /* <DEDUP_REMOVED lines=14> */
.L_x_7958:
[----:B------:R-:W2:Y:S02]  /*b3f0*/  LDG.E.U16 R38, desc[UR36][R4.64] ;  /* 0x0000002404267981 */ /* 0x000ea4000c1e1500 */
[----:B--2---:R-:W-:-:S06]  /*b400*/  IMAD.U32 R38, R38, 0x10000, RZ ;  /* 0x0001000026267824 */ /* 0x004fcc00078e00ff */
[----:B------:R-:W0:Y:S01]  /*b410*/  F2I.S64.TRUNC R38, R38 ;  /* 0x0000002600267311 */ /* 0x000e22000020d900 */
[----:B------:R-:W-:Y:S05]  /*b420*/  BRA `(.L_x_7877) ;  /* 0x0000000400a47947 */ /* 0x000fea0003800000 */
.L_x_7955:
        /* <DEDUP_REMOVED lines=11> */
.L_x_7962:
        /* <DEDUP_REMOVED lines=21> */
.L_x_7966:
[----:B------:R-:W-:Y:S05]  /*b630*/  BSYNC B1 ;  /* 0x0000000000017941 */ /* 0x000fea0003800000 */
.L_x_7965:
[----:B------:R-:W-:Y:S01]  /*b640*/  IMAD.SHL.U32 R3, R3, 0x100000, RZ ;  /* 0x0010000003037824 */ /* 0x000fe200078e00ff */
[----:B------:R-:W-:-:S04]  /*b650*/  LEA R5, R0, 0x3b800000, 0x17 ;  /* 0x3b80000000057811 */ /* 0x000fc800078eb8ff */
[----:B------:R-:W-:-:S07]  /*b660*/  LOP3.LUT R38, R5, R3, R38, 0xfe, !PT ;  /* 0x0000000305267212 */ /* 0x000fce00078efe26 */
.L_x_7964:
[----:B------:R-:W-:Y:S05]  /*b670*/  BSYNC B0 ;  /* 0x0000000000007941 */ /* 0x000fea0003800000 */
.L_x_7963:
[----:B------:R-:W0:Y:S01]  /*b680*/  F2I.S64.TRUNC R38, R38 ;  /* 0x0000002600267311 */ /* 0x000e22000020d900 */
[----:B------:R-:W-:Y:S05]  /*b690*/  BRA `(.L_x_7877) ;  /* 0x0000000400087947 */ /* 0x000fea0003800000 */
.L_x_7961:
        /* <DEDUP_REMOVED lines=21> */
.L_x_7970:
[----:B------:R-:W-:Y:S05]  /*b7f0*/  BSYNC B1 ;  /* 0x0000000000017941 */ /* 0x000fea0003800000 */
.L_x_7969:
[----:B------:R-:W-:Y:S01]  /*b800*/  IMAD.SHL.U32 R3, R3, 0x200000, RZ ;  /* 0x0020000003037824 */ /* 0x000fe200078e00ff */
[----:B------:R-:W-:-:S04]  /*b810*/  LEA R5, R0, 0x37800000, 0x17 ;  /* 0x3780000000057811 */ /* 0x000fc800078eb8ff */
[----:B------:R-:W-:-:S07]  /*b820*/  LOP3.LUT R38, R5, R3, R38, 0xfe, !PT ;  /* 0x0000000305267212 */ /* 0x000fce00078efe26 */
.L_x_7968:
[----:B------:R-:W-:Y:S05]  /*b830*/  BSYNC B0 ;  /* 0x0000000000007941 */ /* 0x000fea0003800000 */
.L_x_7967:
[----:B------:R-:W0:Y:S01]  /*b840*/  F2I.S64.TRUNC R38, R38 ;  /* 0x0000002600267311 */ /* 0x000e22000020d900 */
[----:B------:R-:W-:Y:S05]  /*b850*/  BRA `(.L_x_7877) ;  /* 0x0000000000987947 */ /* 0x000fea0003800000 */
.L_x_7960:
        /* <DEDUP_REMOVED lines=14> */
.L_x_7974:
[----:B------:R-:W-:Y:S05]  /*b940*/  BSYNC B0 ;  /* 0x0000000000007941 */ /* 0x000fea0003800000 */
.L_x_7973:
[----:B------:R-:W0:Y:S01]  /*b950*/  F2I.S64.TRUNC R38, R38 ;  /* 0x0000002600267311 */ /* 0x000e22000020d900 */
[----:B------:R-:W-:Y:S05]  /*b960*/  BRA `(.L_x_7877) ;  /* 0x0000000000547947 */ /* 0x000fea0003800000 */
.L_x_7948:
        /* <DEDUP_REMOVED lines=16> */
.L_x_7975:
[----:B------:R-:W-:Y:S05]  /*ba70*/  BRA `(.L_x_7877) ;  /* 0x0000000000107947 */ /* 0x000fea0003800000 */
.L_x_7972:
[----:B------:R0:W5:Y:S01]  /*ba80*/  LDG.E.64 R38, desc[UR36][R4.64] ;  /* 0x0000002404267981 */ /* 0x000162000c1e1b00 */
[----:B------:R-:W-:Y:S05]  /*ba90*/  BRA `(.L_x_7877) ;  /* 0x0000000000087947 */ /* 0x000fea0003800000 */
.L_x_7971:
[----:B------:R0:W5:Y:S01]  /*baa0*/  LDG.E R38, desc[UR36][R4.64] ;  /* 0x0000002404267981 */ /* 0x000162000c1e1900 */
[----:B------:R-:W-:-:S07]  /*bab0*/  IMAD.MOV.U32 R39, RZ, RZ, RZ ;  /* 0x000000ffff277224 */ /* 0x000fce00078e00ff */
.L_x_7877:
[----:B------:R-:W-:Y:S05]  /*bac0*/  BSYNC B6 ;  /* 0x0000000000067941 */ /* 0x000fea0003800000 */
.L_x_7876:
[----:B------:R-:W3:Y:S01]  /*bad0*/  S2R R23, SR_TID.X ;  /* 0x0000000000177919 */ /* 0x000ee20000002100 */
[----:B------:R-:W4:Y:S01]  /*bae0*/  LDC R3, c[0x0][0x210] ;  /* 0x00008400ff037b82 */ /* 0x000f220000000800 */
[----:B0-----:R-:W-:Y:S02]  /*baf0*/  PRMT R5, R22, 0x9910, RZ ;  /* 0x0000991016057816 */ /* 0x001fe400000000ff */
[----:B------:R-:W-:Y:S02]  /*bb00*/  PRMT R0, R27, 0x9910, RZ ;  /* 0x000099101b007816 */ /* 0x000fe400000000ff */
[----:B-12---:R-:W-:Y:S02]  /*bb10*/  PRMT R4, R18, 0x9910, RZ ;  /* 0x0000991012047816 */ /* 0x006fe400000000ff */
[----:B------:R-:W-:Y:S01]  /*bb20*/  ISETP.NE.AND P0, PT, R0, RZ, PT ;  /* 0x000000ff0000720c */ /* 0x000fe20003f05270 */
[----:B------:R-:W0:Y:S01]  /*bb30*/  LDC.U8 R26, c[0x0][0x25c] ;  /* 0x00009700ff1a7b82 */ /* 0x000e220000000000 */
[----:B------:R-:W-:-:S02]  /*bb40*/  PRMT R0, R19, 0x9910, RZ ;  /* 0x0000991013007816 */ /* 0x000fc400000000ff */
[----:B------:R-:W-:Y:S02]  /*bb50*/  ISETP.NE.AND P2, PT, R4, RZ, PT ;  /* 0x000000ff0400720c */ /* 0x000fe40003f45270 */
[----:B------:R-:W-:Y:S01]  /*bb60*/  ISETP.NE.AND P1, PT, R5, RZ, PT ;  /* 0x000000ff0500720c */ /* 0x000fe20003f25270 */
[----:B----4-:R-:W-:Y:S02]  /*bb70*/  IMAD R22, R2, -0x200, R3 ;  /* 0xfffffe0002167824 */ /* 0x010fe400078e0203 */
[----:B---3--:R-:W-:-:S03]  /*bb80*/  VIADD R3, R23, 0x100 ;  /* 0x0000010017037836 */ /* 0x008fc60000000000 */
[CC--:B------:R-:W-:Y:S01]  /*bb90*/  ISETP.GE.AND P3, PT, R23.reuse, R22.reuse, PT ;  /* 0x000000161700720c */ /* 0x0c0fe20003f66270 */
[----:B------:R-:W-:Y:S01]  /*bba0*/  VIADD R19, R23, 0x80 ;  /* 0x0000008017137836 */ /* 0x000fe20000000000 */
[-C--:B------:R-:W-:Y:S01]  /*bbb0*/  ISETP.GE.OR P0, PT, R3, R22.reuse, !P0 ;  /* 0x000000160300720c */ /* 0x080fe20004706670 */
[----:B------:R-:W-:Y:S01]  /*bbc0*/  VIADD R3, R23, 0x180 ;  /* 0x0000018017037836 */ /* 0x000fe20000000000 */
[----:B------:R-:W-:Y:S02]  /*bbd0*/  ISETP.EQ.OR P4, PT, R0, RZ, P3 ;  /* 0x000000ff0000720c */ /* 0x000fe40001f82670 */
[-C--:B------:R-:W-:Y:S02]  /*bbe0*/  ISETP.GE.OR P2, PT, R19, R22.reuse, !P2 ;  /* 0x000000161300720c */ /* 0x080fe40005746670 */
[----:B------:R-:W-:-:S07]  /*bbf0*/  ISETP.GE.OR P1, PT, R3, R22, !P1 ;  /* 0x000000160300720c */ /* 0x000fce0004f26670 */
[----:B------:R-:W1:Y:S08]  /*bc00*/  @!P0 LDC.64 R6, c[0x0][0x218] ;  /* 0x00008600ff068b82 */ /* 0x000e700000000a00 */
[----:B------:R-:W2:Y:S08]  /*bc10*/  @!P4 LDC.64 R4, c[0x0][0x218] ;  /* 0x00008600ff04cb82 */ /* 0x000eb00000000a00 */
[----:B------:R-:W3:Y:S08]  /*bc20*/  @!P1 LDC.64 R8, c[0x0][0x218] ;  /* 0x00008600ff089b82 */ /* 0x000ef00000000a00 */
[----:B------:R-:W4:Y:S01]  /*bc30*/  @!P2 LDC.64 R10, c[0x0][0x218] ;  /* 0x00008600ff0aab82 */ /* 0x000f220000000a00 */
[----:B-1---5:R-:W-:-:S04]  /*bc40*/  @!P0 LEA R6, P6, R40, R6, 0x3 ;  /* 0x0000000628068211 */ /* 0x022fc800078c18ff */
[----:B------:R-:W-:Y:S02]  /*bc50*/  @!P0 LEA.HI.X R7, R40, R7, R41, 0x3, P6 ;  /* 0x0000000728078211 */ /* 0x000fe400030f1c29 */
[----:B--2---:R-:W-:-:S03]  /*bc60*/  @!P4 LEA R4, P5, R34, R4, 0x3 ;  /* 0x000000042204c211 */ /* 0x004fc600078a18ff */
[----:B------:R1:W5:Y:S01]  /*bc70*/  @!P0 LDG.E.64 R16, desc[UR36][R6.64] ;  /* 0x0000002406108981 */ /* 0x000362000c1e1b00 */
[----:B------:R-:W-:Y:S02]  /*bc80*/  @!P4 LEA.HI.X R5, R34, R5, R35, 0x3, P5 ;  /* 0x000000052205c211 */ /* 0x000fe400028f1c23 */
[----:B---3--:R-:W-:-:S03]  /*bc90*/  @!P1 LEA R8, P6, R38, R8, 0x3 ;  /* 0x0000000826089211 */ /* 0x008fc600078c18ff */
[----:B------:R1:W5:Y:S01]  /*bca0*/  @!P4 LDG.E.64 R28, desc[UR36][R4.64] ;  /* 0x00000024041cc981 */ /* 0x000362000c1e1b00 */
[----:B------:R-:W-:Y:S02]  /*bcb0*/  @!P1 LEA.HI.X R9, R38, R9, R39, 0x3, P6 ;  /* 0x0000000926099211 */ /* 0x000fe400030f1c27 */
[----:B----4-:R-:W-:-:S03]  /*bcc0*/  @!P2 LEA R10, P5, R36, R10, 0x3 ;  /* 0x0000000a240aa211 */ /* 0x010fc600078a18ff */
[----:B------:R1:W5:Y:S01]  /*bcd0*/  @!P1 LDG.E.64 R24, desc[UR36][R8.64] ;  /* 0x0000002408189981 */ /* 0x000362000c1e1b00 */
[----:B------:R-:W-:-:S05]  /*bce0*/  @!P2 LEA.HI.X R11, R36, R11, R37, 0x3, P5 ;  /* 0x0000000b240ba211 */ /* 0x000fca00028f1c25 */
[----:B------:R1:W5:Y:S01]  /*bcf0*/  @!P2 LDG.E.64 R32, desc[UR36][R10.64] ;  /* 0x000000240a20a981 */ /* 0x000362000c1e1b00 */
        /* <DEDUP_REMOVED lines=19> */
[----:B-----5:R-:W0:Y:S01]  /*be30*/  F2I.F64.TRUNC R29, R28 ;  /* 0x0000001c001d7311 */ /* 0x020e22000030d100 */
[----:B------:R-:W-:Y:S01]  /*be40*/  IMAD.MOV.U32 R23, RZ, RZ, R19 ;  /* 0x000000ffff177224 */ /* 0x000fe200078e0013 */
[----:B0-----:R0:W-:Y:S01]  /*be50*/  STG.E.U8 desc[UR36][R4.64], R29 ;  /* 0x0000001d04007986 */ /* 0x0011e2000c101124 */
[----:B------:R-:W-:Y:S05]  /*be60*/  BRA `(.L_x_7977) ;  /* 0x0000001000547947 */ /* 0x000fea0003800000 */
.L_x_7981:
[----:B-----5:R-:W0:Y:S01]  /*be70*/  F2I.S64.F64.TRUNC R28, R28 ;  /* 0x0000001c001c7311 */ /* 0x020e22000030d900 */
[----:B------:R-:W-:Y:S02]  /*be80*/  IMAD.MOV.U32 R23, RZ, RZ, R19 ;  /* 0x000000ffff177224 */ /* 0x000fe400078e0013 */
[----:B0-----:R-:W-:-:S05]  /*be90*/  IMAD.MOV.U32 R3, RZ, RZ, R28 ;  /* 0x000000ffff037224 */ /* 0x001fca00078e001c */
[----:B------:R2:W-:Y:S01]  /*bea0*/  STG.E.U8 desc[UR36][R4.64], R3 ;  /* 0x0000000304007986 */ /* 0x0005e2000c101124 */
[----:B------:R-:W-:Y:S05]  /*beb0*/  BRA `(.L_x_7977) ;  /* 0x0000001000407947 */ /* 0x000fea0003800000 */
.L_x_7980:
[----:B------:R-:W-:-:S13]  /*bec0*/  ISETP.NE.AND P0, PT, R0, 0x2, PT ;  /* 0x000000020000780c */ /* 0x000fda0003f05270 */
[----:B------:R-:W-:Y:S05]  /*bed0*/  @!P0 BRA `(.L_x_7983) ;  /* 0x0000000000308947 */ /* 0x000fea0003800000 */
[----:B------:R-:W-:-:S13]  /*bee0*/  ISETP.NE.AND P0, PT, R0, 0x3, PT ;  /* 0x000000030000780c */ /* 0x000fda0003f05270 */
[----:B------:R-:W-:Y:S05]  /*bef0*/  @!P0 BRA `(.L_x_7984) ;  /* 0x0000000000188947 */ /* 0x000fea0003800000 */
[----:B------:R-:W-:-:S13]  /*bf00*/  ISETP.NE.AND P0, PT, R0, 0x4, PT ;  /* 0x000000040000780c */ /* 0x000fda0003f05270 */
[----:B------:R-:W-:Y:S05]  /*bf10*/  @P0 BRA `(.L_x_7982) ;  /* 0x0000000c00c40947 */ /* 0x000fea0003800000 */
[----:B-----5:R-:W0:Y:S01]  /*bf20*/  F2I.S64.F64.TRUNC R28, R28 ;  /* 0x0000001c001c7311 */ /* 0x020e22000030d900 */
[----:B------:R-:W-:Y:S01]  /*bf30*/  IMAD.MOV.U32 R23, RZ, RZ, R19 ;  /* 0x000000ffff177224 */ /* 0x000fe200078e0013 */
[----:B0-----:R0:W-:Y:S01]  /*bf40*/  STG.E.64 desc[UR36][R4.64], R28 ;  /* 0x0000001c04007986 */ /* 0x0011e2000c101b24 */
[----:B------:R-:W-:Y:S05]  /*bf50*/  BRA `(.L_x_7977) ;  /* 0x0000001000187947 */ /* 0x000fea0003800000 */
.L_x_7984:
[----:B-----5:R-:W0:Y:S01]  /*bf60*/  F2I.F64.TRUNC R29, R28 ;  /* 0x0000001c001d7311 */ /* 0x020e22000030d100 */
[----:B------:R-:W-:Y:S01]  /*bf70*/  IMAD.MOV.U32 R23, RZ, RZ, R19 ;  /* 0x000000ffff177224 */ /* 0x000fe200078e0013 */
[----:B0-----:R4:W-:Y:S01]  /*bf80*/  STG.E desc[UR36][R4.64], R29 ;  /* 0x0000001d04007986 */ /* 0x0019e2000c101924 */
[----:B------:R-:W-:Y:S05]  /*bf90*/  BRA `(.L_x_7977) ;  /* 0x0000001000087947 */ /* 0x000fea0003800000 */
.L_x_7983:
[----:B-----5:R-:W0:Y:S01]  /*bfa0*/  F2I.F64.TRUNC R29, R28 ;  /* 0x0000001c001d7311 */ /* 0x020e22000030d100 */
[----:B------:R-:W-:Y:S01]  /*bfb0*/  IMAD.MOV.U32 R23, RZ, RZ, R19 ;  /* 0x000000ffff177224 */ /* 0x000fe200078e0013 */
[----:B0-----:R3:W-:Y:S01]  /*bfc0*/  STG.E.U16 desc[UR36][R4.64], R29 ;  /* 0x0000001d04007986 */ /* 0x0017e2000c101524 */
[----:B------:R-:W-:Y:S05]  /*bfd0*/  BRA `(.L_x_7977) ;  /* 0x0000000c00f87947 */ /* 0x000fea0003800000 */
.L_x_7979:
        /* <DEDUP_REMOVED lines=8> */
[----:B-----5:R-:W0:Y:S01]  /*c060*/  F2F.F32.F64 R3, R28 ;  /* 0x0000001c00037310 */ /* 0x020e220000301000 */
[----:B------:R-:W-:Y:S01]  /*c070*/  DSETP.GEU.AND P0, PT, |R28|, UR4, PT ;  /* 0x000000041c007e2a */ /* 0x000fe2000bf0e200 */
[----:B------:R-:W-:-:S13]  /*c080*/  IMAD.MOV.U32 R23, RZ, RZ, R19 ;  /* 0x000000ffff177224 */ /* 0x000fda00078e0013 */
[----:B0-----:R-:W-:-:S05]  /*c090*/  @!P0 FMUL R3, R3, 1.175494350822287508e-38 ;  /* 0x0080000003038820 */ /* 0x001fca0000400000 */
[----:B------:R0:W-:Y:S01]  /*c0a0*/  STG.E desc[UR36][R4.64], R3 ;  /* 0x0000000304007986 */ /* 0x0001e2000c101924 */
[----:B------:R-:W-:Y:S05]  /*c0b0*/  BRA `(.L_x_7977) ;  /* 0x0000000c00c07947 */ /* 0x000fea0003800000 */
.L_x_7986:
[----:B------:R-:W-:Y:S01]  /*c0c0*/  UMOV UR4, 0xf0000000 ;  /* 0xf000000000047882 */ /* 0x000fe20000000000 */
[----:B------:R-:W-:Y:S01]  /*c0d0*/  UMOV UR5, 0x380fffff ;  /* 0x380fffff00057882 */ /* 0x000fe20000000000 */
[----:B-----5:R-:W0:Y:S01]  /*c0e0*/  F2F.F32.F64 R0, R28 ;  /* 0x0000001c00007310 */ /* 0x020e220000301000 */
[----:B------:R-:W-:Y:S01]  /*c0f0*/  DSETP.GEU.AND P0, PT, |R28|, UR4, PT ;  /* 0x000000041c007e2a */ /* 0x000fe2000bf0e200 */
[----:B------:R-:W-:-:S13]  /*c100*/  IMAD.MOV.U32 R23, RZ, RZ, R19 ;  /* 0x000000ffff177224 */ /* 0x000fda00078e0013 */
[----:B0-----:R-:W-:-:S05]  /*c110*/  @!P0 FMUL R0, R0, 1.175494350822287508e-38 ;  /* 0x0080000000008820 */ /* 0x001fca0000400000 */
[----:B------:R-:W-:-:S05]  /*c120*/  F2FP.F16.F32.PACK_AB R0, RZ, R0 ;  /* 0x00000000ff00723e */ /* 0x000fca00000000ff */
[----:B------:R0:W-:Y:S01]  /*c130*/  STG.E.U16 desc[UR36][R4.64], R0 ;  /* 0x0000000004007986 */ /* 0x0001e2000c101524 */
[----:B------:R-:W-:Y:S05]  /*c140*/  BRA `(.L_x_7977) ;  /* 0x0000000c009c7947 */ /* 0x000fea0003800000 */
.L_x_7985:
        /* <DEDUP_REMOVED lines=10> */
[----:B------:R-:W-:Y:S02]  /*c1f0*/  IMAD.MOV.U32 R7, RZ, RZ, RZ ;  /* 0x000000ffff077224 */ /* 0x000fe400078e00ff */
[----:B------:R-:W-:-:S11]  /*c200*/  IMAD.MOV.U32 R23, RZ, RZ, R19 ;  /* 0x000000ffff177224 */ /* 0x000fd600078e0013 */
[----:B0-----:R-:W-:-:S05]  /*c210*/  @!P0 FMUL R6, R6, 1.175494350822287508e-38 ;  /* 0x0080000006068820 */ /* 0x001fca0000400000 */
[----:B------:R0:W-:Y:S01]  /*c220*/  STG.E.64 desc[UR36][R4.64], R6 ;  /* 0x0000000604007986 */ /* 0x0001e2000c101b24 */
[----:B------:R-:W-:Y:S05]  /*c230*/  BRA `(.L_x_7977) ;  /* 0x0000000c00607947 */ /* 0x000fea0003800000 */
.L_x_7988:
[----:B------:R-:W-:Y:S01]  /*c240*/  UMOV UR4, 0xf0000000 ;  /* 0xf000000000047882 */ /* 0x000fe20000000000 */
[----:B------:R-:W-:Y:S01]  /*c250*/  UMOV UR5, 0x380fffff ;  /* 0x380fffff00057882 */ /* 0x000fe20000000000 */
[----:B-----5:R-:W0:Y:S01]  /*c260*/  F2F.F32.F64 R0, R28 ;  /* 0x0000001c00007310 */ /* 0x020e220000301000 */
[----:B------:R-:W-:Y:S01]  /*c270*/  DSETP.GEU.AND P0, PT, |R28|, UR4, PT ;  /* 0x000000041c007e2a */ /* 0x000fe2000bf0e200 */
[----:B------:R-:W-:-:S13]  /*c280*/  IMAD.MOV.U32 R23, RZ, RZ, R19 ;  /* 0x000000ffff177224 */ /* 0x000fda00078e0013 */
[----:B0-----:R-:W-:-:S05]  /*c290*/  @!P0 FMUL R0, R0, 1.175494350822287508e-38 ;  /* 0x0080000000008820 */ /* 0x001fca0000400000 */
[----:B------:R-:W-:-:S04]  /*c2a0*/  F2FP.F16.F32.PACK_AB R3, RZ, R0 ;  /* 0x00000000ff03723e */ /* 0x000fc800000000ff */
[----:B------:R-:W-:-:S05]  /*c2b0*/  PRMT R3, R3, 0x5410, RZ ;  /* 0x0000541003037816 */ /* 0x000fca00000000ff */
[----:B------:R0:W-:Y:S01]  /*c2c0*/  STG.E desc[UR36][R4.64], R3 ;  /* 0x0000000304007986 */ /* 0x0001e2000c101924 */
[----:B------:R-:W-:Y:S05]  /*c2d0*/  BRA `(.L_x_7977) ;  /* 0x0000000c00387947 */ /* 0x000fea0003800000 */
.L_x_7987:
[----:B-----5:R0:W-:Y:S01]  /*c2e0*/  STG.E.64 desc[UR36][R4.64], R28 ;  /* 0x0000001c04007986 */ /* 0x0201e2000c101b24 */
[----:B------:R-:W-:Y:S01]  /*c2f0*/  IMAD.MOV.U32 R23, RZ, RZ, R19 ;  /* 0x000000ffff177224 */ /* 0x000fe200078e0013 */
[----:B------:R-:W-:Y:S06]  /*c300*/  BRA `(.L_x_7977) ;  /* 0x0000000c002c7947 */ /* 0x000fec0003800000 */
.L_x_7978:
        /* <DEDUP_REMOVED lines=8> */
[----:B-----5:R-:W-:Y:S01]  /*c390*/  DSETP.NEU.AND P0, PT, R28, RZ, PT ;  /* 0x000000ff1c00722a */ /* 0x020fe20003f0d000 */
[----:B------:R-:W-:-:S05]  /*c3a0*/  IMAD.MOV.U32 R23, RZ, RZ, R19 ;  /* 0x000000ffff177224 */ /* 0x000fca00078e0013 */
[----:B------:R-:W-:-:S05]  /*c3b0*/  SEL R3, RZ, 0x1, !P0 ;  /* 0x00000001ff037807 */ /* 0x000fca0004000000 */
[----:B------:R0:W-:Y:S01]  /*c3c0*/  STG.E.U8 desc[UR36][R4.64], R3 ;  /* 0x0000000304007986 */ /* 0x0001e2000c101124 */
[----:B------:R-:W-:Y:S05]  /*c3d0*/  BRA `(.L_x_7977) ;  /* 0x0000000800f87947 */ /* 0x000fea0003800000 */
.L_x_7991:
[----:B------:R-:W-:Y:S01]  /*c3e0*/  CS2R R30, SRZ ;  /* 0x00000000001e7805 */ /* 0x000fe2000001ff00 */
[----:B------:R-:W-:-:S04]  /*c3f0*/  IMAD.MOV.U32 R23, RZ, RZ, R19 ;  /* 0x000000ffff177224 */ /* 0x000fc800078e0013 */
[----:B-----5:R0:W-:Y:S01]  /*c400*/  STG.E.128 desc[UR36][R4.64], R28 ;  /* 0x0000001c04007986 */ /* 0x0201e2000c101d24 */
[----:B------:R-:W-:Y:S05]  /*c410*/  BRA `(.L_x_7977) ;  /* 0x0000000800e87947 */ /* 0x000fea0003800000 */
.L_x_7990:
        /* <DEDUP_REMOVED lines=25> */
.L_x_7995:
[----:B------:R-:W-:Y:S05]  /*c5b0*/  BSYNC B0 ;  /* 0x0000000000007941 */ /* 0x000fea0003800000 */
.L_x_7994:
[----:B------:R-:W-:Y:S01]  /*c5c0*/  LOP3.LUT R7, R0, R7, RZ, 0xfc, !PT ;  /* 0x0000000700077212 */ /* 0x000fe200078efcff */
[----:B------:R-:W-:-:S04]  /*c5d0*/  IMAD.MOV.U32 R23, RZ, RZ, R19 ;  /* 0x000000ffff177224 */ /* 0x000fc800078e0013 */
[----:B------:R0:W-:Y:S01]  /*c5e0*/  STG.E.U8 desc[UR36][R4.64], R7 ;  /* 0x0000000704007986 */ /* 0x0001e2000c101124 */
[----:B------:R-:W-:Y:S05]  /*c5f0*/  BRA `(.L_x_7977) ;  /* 0x0000000800707947 */ /* 0x000fea0003800000 */
.L_x_7993:
[----:B------:R-:W-:Y:S01]  /*c600*/  UMOV UR4, 0xf0000000 ;  /* 0xf000000000047882 */ /* 0x000fe20000000000 */
[----:B------:R-:W-:Y:S01]  /*c610*/  UMOV UR5, 0x380fffff ;  /* 0x380fffff00057882 */ /* 0x000fe20000000000 */
[----:B-----5:R-:W0:Y:S01]  /*c620*/  F2F.F32.F64 R7, R28 ;  /* 0x0000001c00077310 */ /* 0x020e220000301000 */
        /* <DEDUP_REMOVED lines=14> */
.L_x_7997:
[----:B------:R-:W-:Y:S01]  /*c710*/  IMAD.MOV.U32 R0, RZ, RZ, 0x7f ;  /* 0x0000007fff007424 */ /* 0x000fe200078e00ff */
[----:B------:R-:W-:-:S04]  /*c720*/  ISETP.GT.U32.AND P0, PT, R3, 0x7f800000, PT ;  /* 0x7f8000000300780c */ /* 0x000fc80003f04070 */
[----:B------:R-:W-:-:S09]  /*c730*/  SEL R0, R0, 0x7c, P0 ;  /* 0x0000007c00007807 */ /* 0x000fd20000000000 */
.L_x_7998:
[----:B------:R-:W-:Y:S05]  /*c740*/  BSYNC B0 ;  /* 0x0000000000007941 */ /* 0x000fea0003800000 */
.L_x_7996:
[----:B------:R-:W-:Y:S01]  /*c750*/  LOP3.LUT R3, R7, 0x80000000, RZ, 0xc0, !PT ;  /* 0x8000000007037812 */ /* 0x000fe200078ec0ff */
[----:B------:R-:W-:-:S03]  /*c760*/  IMAD.MOV.U32 R23, RZ, RZ, R19 ;  /* 0x000000ffff177224 */ /* 0x000fc600078e0013 */
[----:B------:R-:W-:-:S04]  /*c770*/  SHF.R.U32.HI R3, RZ, 0x18, R3 ;  /* 0x00000018ff037819 */ /* 0x000fc80000011603 */
[----:B------:R-:W-:-:S05]  /*c780*/  LOP3.LUT R3, R0, R3, RZ, 0xfc, !PT ;  /* 0x0000000300037212 */ /* 0x000fca00078efcff */
[----:B------:R0:W-:Y:S01]  /*c790*/  STG.E.U8 desc[UR36][R4.64], R3 ;  /* 0x0000000304007986 */ /* 0x0001e2000c101124 */
[----:B------:R-:W-:Y:S05]  /*c7a0*/  BRA `(.L_x_7977) ;  /* 0x0000000800047947 */ /* 0x000fea0003800000 */
.L_x_7992:
[----:B------:R-:W-:Y:S01]  /*c7b0*/  UMOV UR4, 0xf0000000 ;  /* 0xf000000000047882 */ /* 0x000fe20000000000 */
[----:B------:R-:W-:Y:S01]  /*c7c0*/  UMOV UR5, 0x380fffff ;  /* 0x380fffff00057882 */ /* 0x000fe20000000000 */
[----:B-----5:R-:W0:Y:S01]  /*c7d0*/  F2F.F32.F64 R0, R28 ;  /* 0x0000001c00007310 */ /* 0x020e220000301000 */
[----:B------:R-:W-:Y:S01]  /*c7e0*/  DSETP.GEU.AND P0, PT, |R28|, UR4, PT ;  /* 0x000000041c007e2a */ /* 0x000fe2000bf0e200 */
[----:B------:R-:W-:-:S13]  /*c7f0*/  IMAD.MOV.U32 R23, RZ, RZ, R19 ;  /* 0x000000ffff177224 */ /* 0x000fda00078e0013 */
[----:B0-----:R-:W-:-:S05]  /*c800*/  @!P0 FMUL R0, R0, 1.175494350822287508e-38 ;  /* 0x0080000000008820 */ /* 0x001fca0000400000 */
[----:B------:R-:W-:-:S05]  /*c810*/  F2FP.BF16.F32.PACK_AB R0, RZ, R0 ;  /* 0x00000000ff00723e */ /* 0x000fca00000010ff */
[----:B------:R0:W-:Y:S01]  /*c820*/  STG.E.U16 desc[UR36][R4.64], R0 ;  /* 0x0000000004007986 */ /* 0x0001e2000c101524 */
[----:B------:R-:W-:Y:S05]  /*c830*/  BRA `(.L_x_7977) ;  /* 0x0000000400e07947 */ /* 0x000fea0003800000 */
.L_x_7989:
        /* <DEDUP_REMOVED lines=8> */
[----:B-----5:R-:W0:Y:S01]  /*c8c0*/  F2I.U32.F64.TRUNC R29, R28 ;  /* 0x0000001c001d7311 */ /* 0x020e22000030d000 */
[----:B------:R-:W-:Y:S01]  /*c8d0*/  IMAD.MOV.U32 R23, RZ, RZ, R19 ;  /* 0x000000ffff177224 */ /* 0x000fe200078e0013 */
[----:B0-----:R0:W-:Y:S01]  /*c8e0*/  STG.E.U16 desc[UR36][R4.64], R29 ;  /* 0x0000001d04007986 */ /* 0x0011e2000c101524 */
[----:B------:R-:W-:Y:S05]  /*c8f0*/  BRA `(.L_x_7977) ;  /* 0x0000000400b07947 */ /* 0x000fea0003800000 */
.L_x_8001:
[----:B------:R-:W-:Y:S01]  /*c900*/  UMOV UR4, 0xf0000000 ;  /* 0xf000000000047882 */ /* 0x000fe20000000000 */
[----:B------:R-:W-:Y:S01]  /*c910*/  UMOV UR5, 0x380fffff ;  /* 0x380fffff00057882 */ /* 0x000fe20000000000 */
[----:B-----5:R-:W0:Y:S01]  /*c920*/  F2F.F32.F64 R7, R28 ;  /* 0x0000001c00077310 */ /* 0x020e220000301000 */
        /* <DEDUP_REMOVED lines=18> */
.L_x_8004:
[----:B------:R-:W-:-:S04]  /*ca50*/  LOP3.LUT R0, R7, 0x80000000, RZ, 0xc0, !PT ;  /* 0x8000000007007812 */ /* 0x000fc800078ec0ff */
[----:B------:R-:W-:-:S04]  /*ca60*/  SHF.R.U32.HI R0, RZ, 0x18, R0 ;  /* 0x00000018ff007819 */ /* 0x000fc80000011600 */
[----:B------:R-:W-:-:S07]  /*ca70*/  LOP3.LUT R0, R3, R0, RZ, 0xfc, !PT ;  /* 0x0000000003007212 */ /* 0x000fce00078efcff */
.L_x_8003:
[----:B------:R-:W-:Y:S05]  /*ca80*/  BSYNC B0 ;  /* 0x0000000000007941 */ /* 0x000fea0003800000 */
.L_x_8002:
[----:B------:R0:W-:Y:S01]  /*ca90*/  STG.E.U8 desc[UR36][R4.64], R0 ;  /* 0x0000000004007986 */ /* 0x0001e2000c101124 */
[----:B------:R-:W-:Y:S01]  /*caa0*/  IMAD.MOV.U32 R23, RZ, RZ, R19 ;  /* 0x000000ffff177224 */ /* 0x000fe200078e0013 */
[----:B------:R-:W-:Y:S06]  /*cab0*/  BRA `(.L_x_7977) ;  /* 0x0000000400407947 */ /* 0x000fec0003800000 */
.L_x_8000:
        /* <DEDUP_REMOVED lines=21> */
.L_x_8007:
[----:B------:R-:W-:-:S04]  /*cc10*/  LOP3.LUT R0, R7, 0x80000000, RZ, 0xc0, !PT ;  /* 0x8000000007007812 */ /* 0x000fc800078ec0ff */
[----:B------:R-:W-:-:S04]  /*cc20*/  SHF.R.U32.HI R0, RZ, 0x18, R0 ;  /* 0x00000018ff007819 */ /* 0x000fc80000011600 */
[----:B------:R-:W-:-:S07]  /*cc30*/  LOP3.LUT R0, R3, R0, RZ, 0xfc, !PT ;  /* 0x0000000003007212 */ /* 0x000fce00078efcff */
.L_x_8006:
[----:B------:R-:W-:Y:S05]  /*cc40*/  BSYNC B0 ;  /* 0x0000000000007941 */ /* 0x000fea0003800000 */
.L_x_8005:
[----:B------:R0:W-:Y:S01]  /*cc50*/  STG.E.U8 desc[UR36][R4.64], R0 ;  /* 0x0000000004007986 */ /* 0x0001e2000c101124 */
[----:B------:R-:W-:Y:S01]  /*cc60*/  IMAD.MOV.U32 R23, RZ, RZ, R19 ;  /* 0x000000ffff177224 */ /* 0x000fe200078e0013 */
[----:B------:R-:W-:Y:S06]  /*cc70*/  BRA `(.L_x_7977) ;  /* 0x0000000000d07947 */ /* 0x000fec0003800000 */
.L_x_7999:
        /* <DEDUP_REMOVED lines=27> */
.L_x_7982:
        /* <DEDUP_REMOVED lines=16> */
.L_x_8010:
[----:B------:R-:W-:Y:S01]  /*cf30*/  IMAD.MOV.U32 R23, RZ, RZ, R19 ;  /* 0x000000ffff177224 */ /* 0x000fe200078e0013 */
[----:B------:R-:W-:Y:S06]  /*cf40*/  BRA `(.L_x_7977) ;  /* 0x00000000001c7947 */ /* 0x000fec0003800000 */
.L_x_8009:
[----:B-----5:R-:W0:Y:S01]  /*cf50*/  F2I.U64.F64.TRUNC R28, R28 ;  /* 0x0000001c001c7311 */ /* 0x020e22000030d800 */
[----:B------:R-:W-:Y:S01]  /*cf60*/  IMAD.MOV.U32 R23, RZ, RZ, R19 ;  /* 0x000000ffff177224 */ /* 0x000fe200078e0013 */
[----:B0-----:R0:W-:Y:S01]  /*cf70*/  STG.E.64 desc[UR36][R4.64], R28 ;  /* 0x0000001c04007986 */ /* 0x0011e2000c101b24 */
[----:B------:R-:W-:Y:S05]  /*cf80*/  BRA `(.L_x_7977) ;  /* 0x00000000000c7947 */ /* 0x000fea0003800000 */
.L_x_8008:
[----:B-----5:R-:W0:Y:S01]  /*cf90*/  F2I.U32.F64.TRUNC R29, R28 ;  /* 0x0000001c001d7311 */ /* 0x020e22000030d000 */
[----:B------:R-:W-:Y:S01]  /*cfa0*/  IMAD.MOV.U32 R23, RZ, RZ, R19 ;  /* 0x000000ffff177224 */ /* 0x000fe200078e0013 */
[----:B0-----:R0:W-:Y:S06]  /*cfb0*/  STG.E desc[UR36][R4.64], R29 ;  /* 0x0000001d04007986 */ /* 0x0011ec000c101924 */
.L_x_7977:
[----:B------:R-:W-:Y:S05]  /*cfc0*/  BSYNC B6 ;  /* 0x0000000000067941 */ /* 0x000fea0003800000 */
.L_x_7976:
[----:B------:R-:W-:Y:S01]  /*cfd0*/  ISETP.GE.AND P0, PT, R23, R22, PT ;  /* 0x000000161700720c */ /* 0x000fe20003f06270 */
[----:B------:R-:W-:-:S12]  /*cfe0*/  BSSY B6, `(.L_x_8011) ;  /* 0x0000230000067945 */ /* 0x000fd80003800000 */
        /* <DEDUP_REMOVED lines=19> */
[----:B-----5:R-:W0:Y:S02]  /*d120*/  F2I.F64.TRUNC R33, R32 ;  /* 0x0000002000217311 */ /* 0x020e24000030d100 */
[----:B0-----:R0:W-:Y:S01]  /*d130*/  STG.E.U8 desc[UR36][R4.64], R33 ;  /* 0x0000002104007986 */ /* 0x0011e2000c101124 */
[----:B------:R-:W-:Y:S05]  /*d140*/  BRA `(.L_x_8018) ;  /* 0x0000001000007947 */ /* 0x000fea0003800000 */
.L_x_8016:
[----:B-----5:R-:W0:Y:S02]  /*d150*/  F2I.S64.F64.TRUNC R32, R32 ;  /* 0x0000002000207311 */ /* 0x020e24000030d900 */
[----:B0-----:R-:W-:-:S05]  /*d160*/  IMAD.MOV.U32 R3, RZ, RZ, R32 ;  /* 0x000000ffff037224 */ /* 0x001fca00078e0020 */
[----:B------:R1:W-:Y:S01]  /*d170*/  STG.E.U8 desc[UR36][R4.64], R3 ;  /* 0x0000000304007986 */ /* 0x0003e2000c101124 */
[----:B------:R-:W-:Y:S05]  /*d180*/  BRA `(.L_x_8018) ;  /* 0x0000000c00f07947 */ /* 0x000fea0003800000 */
.L_x_8015:
[----:B------:R-:W-:-:S13]  /*d190*/  ISETP.NE.AND P0, PT, R0, 0x2, PT ;  /* 0x000000020000780c */ /* 0x000fda0003f05270 */
[----:B------:R-:W-:Y:S05]  /*d1a0*/  @!P0 BRA `(.L_x_8019) ;  /* 0x0000000000288947 */ /* 0x000fea0003800000 */
[----:B------:R-:W-:-:S13]  /*d1b0*/  ISETP.NE.AND P0, PT, R0, 0x3, PT ;  /* 0x000000030000780c */ /* 0x000fda0003f05270 */
[----:B------:R-:W-:Y:S05]  /*d1c0*/  @!P0 BRA `(.L_x_8020) ;  /* 0x0000000000148947 */ /* 0x000fea0003800000 */
[----:B------:R-:W-:-:S13]  /*d1d0*/  ISETP.NE.AND P0, PT, R0, 0x4, PT ;  /* 0x000000040000780c */ /* 0x000fda0003f05270 */
[----:B------:R-:W-:Y:S05]  /*d1e0*/  @P0 BRA `(.L_x_8017) ;  /* 0x0000000c00800947 */ /* 0x000fea0003800000 */
[----:B-----5:R-:W0:Y:S02]  /*d1f0*/  F2I.S64.F64.TRUNC R32, R32 ;  /* 0x0000002000207311 */ /* 0x020e24000030d900 */
[----:B0-----:R4:W-:Y:S01]  /*d200*/  STG.E.64 desc[UR36][R4.64], R32 ;  /* 0x0000002004007986 */ /* 0x0019e2000c101b24 */
[----:B------:R-:W-:Y:S05]  /*d210*/  BRA `(.L_x_8018) ;  /* 0x0000000c00cc7947 */ /* 0x000fea0003800000 */
.L_x_8020:
[----:B-----5:R-:W0:Y:S02]  /*d220*/  F2I.F64.TRUNC R33, R32 ;  /* 0x0000002000217311 */ /* 0x020e24000030d100 */
[----:B0-----:R3:W-:Y:S01]  /*d230*/  STG.E desc[UR36][R4.64], R33 ;  /* 0x0000002104007986 */ /* 0x0017e2000c101924 */
[----:B------:R-:W-:Y:S05]  /*d240*/  BRA `(.L_x_8018) ;  /* 0x0000000c00c07947 */ /* 0x000fea0003800000 */
.L_x_8019:
[----:B-----5:R-:W0:Y:S02]  /*d250*/  F2I.F64.TRUNC R33, R32 ;  /* 0x0000002000217311 */ /* 0x020e24000030d100 */
[----:B0-----:R2:W-:Y:S01]  /*d260*/  STG.E.U16 desc[UR36][R4.64], R33 ;  /* 0x0000002104007986 */ /* 0x0015e2000c101524 */
[----:B------:R-:W-:Y:S05]  /*d270*/  BRA `(.L_x_8018) ;  /* 0x0000000c00b47947 */ /* 0x000fea0003800000 */
.L_x_8014:
        /* <DEDUP_REMOVED lines=9> */
[----:B------:R-:W-:-:S14]  /*d310*/  DSETP.GEU.AND P0, PT, |R32|, UR4, PT ;  /* 0x0000000420007e2a */ /* 0x000fdc000bf0e200 */
[----:B0-----:R-:W-:-:S05]  /*d320*/  @!P0 FMUL R3, R3, 1.175494350822287508e-38 ;  /* 0x0080000003038820 */ /* 0x001fca0000400000 */
[----:B------:R0:W-:Y:S01]  /*d330*/  STG.E desc[UR36][R4.64], R3 ;  /* 0x0000000304007986 */ /* 0x0001e2000c101924 */
[----:B------:R-:W-:Y:S05]  /*d340*/  BRA `(.L_x_8018) ;  /* 0x0000000c00807947 */ /* 0x000fea0003800000 */
.L_x_8022:
[----:B------:R-:W-:Y:S01]  /*d350*/  UMOV UR4, 0xf0000000 ;  /* 0xf000000000047882 */ /* 0x000fe20000000000 */
[----:B------:R-:W-:Y:S01]  /*d360*/  UMOV UR5, 0x380fffff ;  /* 0x380fffff00057882 */ /* 0x000fe20000000000 */
[----:B-----5:R-:W0:Y:S01]  /*d370*/  F2F.F32.F64 R0, R32 ;  /* 0x0000002000007310 */ /* 0x020e220000301000 */
[----:B------:R-:W-:-:S14]  /*d380*/  DSETP.GEU.AND P0, PT, |R32|, UR4, PT ;  /* 0x0000000420007e2a */ /* 0x000fdc000bf0e200 */
[----:B0-----:R-:W-:-:S05]  /*d390*/  @!P0 FMUL R0, R0, 1.175494350822287508e-38 ;  /* 0x0080000000008820 */ /* 0x001fca0000400000 */
[----:B------:R-:W-:-:S05]  /*d3a0*/  F2FP.F16.F32.PACK_AB R0, RZ, R0 ;  /* 0x00000000ff00723e */ /* 0x000fca00000000ff */
[----:B------:R0:W-:Y:S01]  /*d3b0*/  STG.E.U16 desc[UR36][R4.64], R0 ;  /* 0x0000000004007986 */ /* 0x0001e2000c101524 */
[----:B------:R-:W-:Y:S05]  /*d3c0*/  BRA `(.L_x_8018) ;  /* 0x0000000c00607947 */ /* 0x000fea0003800000 */
.L_x_8021:
        /* <DEDUP_REMOVED lines=10> */
[----:B------:R-:W-:-:S13]  /*d470*/  IMAD.MOV.U32 R7, RZ, RZ, RZ ;  /* 0x000000ffff077224 */ /* 0x000fda00078e00ff */
[----:B0-----:R-:W-:-:S05]  /*d480*/  @!P0 FMUL R6, R6, 1.175494350822287508e-38 ;  /* 0x0080000006068820 */ /* 0x001fca0000400000 */
[----:B------:R0:W-:Y:S01]  /*d490*/  STG.E.64 desc[UR36][R4.64], R6 ;  /* 0x0000000604007986 */ /* 0x0001e2000c101b24 */
[----:B------:R-:W-:Y:S05]  /*d4a0*/  BRA `(.L_x_8018) ;  /* 0x0000000c00287947 */ /* 0x000fea0003800000 */
.L_x_8024:
[----:B------:R-:W-:Y:S01]  /*d4b0*/  UMOV UR4, 0xf0000000 ;  /* 0xf000000000047882 */ /* 0x000fe20000000000 */
[----:B------:R-:W-:Y:S01]  /*d4c0*/  UMOV UR5, 0x380fffff ;  /* 0x380fffff00057882 */ /* 0x000fe20000000000 */
[----:B-----5:R-:W0:Y:S01]  /*d4d0*/  F2F.F32.F64 R0, R32 ;  /* 0x0000002000007310 */ /* 0x020e220000301000 */
[----:B------:R-:W-:-:S14]  /*d4e0*/  DSETP.GEU.AND P0, PT, |R32|, UR4, PT ;  /* 0x0000000420007e2a */ /* 0x000fdc000bf0e200 */
[----:B0-----:R-:W-:-:S05]  /*d4f0*/  @!P0 FMUL R0, R0, 1.175494350822287508e-38 ;  /* 0x0080000000008820 */ /* 0x001fca0000400000 */
[----:B------:R-:W-:-:S04]  /*d500*/  F2FP.F16.F32.PACK_AB R3, RZ, R0 ;  /* 0x00000000ff03723e */ /* 0x000fc800000000ff */
[----:B------:R-:W-:-:S05]  /*d510*/  PRMT R3, R3, 0x5410, RZ ;  /* 0x0000541003037816 */ /* 0x000fca00000000ff */
[----:B------:R0:W-:Y:S01]  /*d520*/  STG.E desc[UR36][R4.64], R3 ;  /* 0x0000000304007986 */ /* 0x0001e2000c101924 */
[----:B------:R-:W-:Y:S05]  /*d530*/  BRA `(.L_x_8018) ;  /* 0x0000000c00047947 */ /* 0x000fea0003800000 */
.L_x_8023:
[----:B-----5:R0:W-:Y:S01]  /*d540*/  STG.E.64 desc[UR36][R4.64], R32 ;  /* 0x0000002004007986 */ /* 0x0201e2000c101b24 */
[----:B------:R-:W-:Y:S05]  /*d550*/  BRA `(.L_x_8018) ;  /* 0x0000000800fc7947 */ /* 0x000fea0003800000 */
.L_x_8013:
        /* <DEDUP_REMOVED lines=8> */
[----:B-----5:R-:W-:-:S06]  /*d5e0*/  DSETP.NEU.AND P0, PT, R32, RZ, PT ;  /* 0x000000ff2000722a */ /* 0x020fcc0003f0d000 */
[----:B------:R-:W-:-:S05]  /*d5f0*/  SEL R3, RZ, 0x1, !P0 ;  /* 0x00000001ff037807 */ /* 0x000fca0004000000 */
[----:B------:R0:W-:Y:S01]  /*d600*/  STG.E.U8 desc[UR36][R4.64], R3 ;  /* 0x0000000304007986 */ /* 0x0001e2000c101124 */
[----:B------:R-:W-:Y:S05]  /*d610*/  BRA `(.L_x_8018) ;  /* 0x0000000800cc7947 */ /* 0x000fea0003800000 */
.L_x_8027:
[----:B------:R-:W-:-:S05]  /*d620*/  CS2R R34, SRZ ;  /* 0x0000000000227805 */ /* 0x000fca000001ff00 */
[----:B-----5:R0:W-:Y:S01]  /*d630*/  STG.E.128 desc[UR36][R4.64], R32 ;  /* 0x0000002004007986 */ /* 0x0201e2000c101d24 */
[----:B------:R-:W-:Y:S05]  /*d640*/  BRA `(.L_x_8018) ;  /* 0x0000000800c07947 */ /* 0x000fea0003800000 */
.L_x_8026:
        /* <DEDUP_REMOVED lines=25> */
.L_x_8031:
[----:B------:R-:W-:Y:S05]  /*d7e0*/  BSYNC B0 ;  /* 0x0000000000007941 */ /* 0x000fea0003800000 */
.L_x_8030:
[----:B------:R-:W-:-:S05]  /*d7f0*/  LOP3.LUT R7, R0, R7, RZ, 0xfc, !PT ;  /* 0x0000000700077212 */ /* 0x000fca00078efcff */
[----:B------:R0:W-:Y:S01]  /*d800*/  STG.E.U8 desc[UR36][R4.64], R7 ;  /* 0x0000000704007986 */ /* 0x0001e2000c101124 */
[----:B------:R-:W-:Y:S05]  /*d810*/  BRA `(.L_x_8018) ;  /* 0x00000008004c7947 */ /* 0x000fea0003800000 */
.L_x_8029:
        /* <DEDUP_REMOVED lines=17> */
.L_x_8033:
[----:B------:R-:W-:Y:S01]  /*d930*/  IMAD.MOV.U32 R0, RZ, RZ, 0x7f ;  /* 0x0000007fff007424 */ /* 0x000fe200078e00ff */
[----:B------:R-:W-:-:S04]  /*d940*/  ISETP.GT.U32.AND P0, PT, R3, 0x7f800000, PT ;  /* 0x7f8000000300780c */ /* 0x000fc80003f04070 */
[----:B------:R-:W-:-:S09]  /*d950*/  SEL R0, R0, 0x7c, P0 ;  /* 0x0000007c00007807 */ /* 0x000fd20000000000 */
.L_x_8034:
[----:B------:R-:W-:Y:S05]  /*d960*/  BSYNC B0 ;  /* 0x0000000000007941 */ /* 0x000fea0003800000 */
.L_x_8032:
[----:B------:R-:W-:-:S04]  /*d970*/  LOP3.LUT R3, R7, 0x80000000, RZ, 0xc0, !PT ;  /* 0x8000000007037812 */ /* 0x000fc800078ec0ff */
[----:B------:R-:W-:-:S04]  /*d980*/  SHF.R.U32.HI R3, RZ, 0x18, R3 ;  /* 0x00000018ff037819 */ /* 0x000fc80000011603 */
[----:B------:R-:W-:-:S05]  /*d990*/  LOP3.LUT R3, R0, R3, RZ, 0xfc, !PT ;  /* 0x0000000300037212 */ /* 0x000fca00078efcff */
[----:B------:R0:W-:Y:S01]  /*d9a0*/  STG.E.U8 desc[UR36][R4.64], R3 ;  /* 0x0000000304007986 */ /* 0x0001e2000c101124 */
[----:B------:R-:W-:Y:S05]  /*d9b0*/  BRA `(.L_x_8018) ;  /* 0x0000000400e47947 */ /* 0x000fea0003800000 */
.L_x_8028:
[----:B------:R-:W-:Y:S01]  /*d9c0*/  UMOV UR4, 0xf0000000 ;  /* 0xf000000000047882 */ /* 0x000fe20000000000 */
[----:B------:R-:W-:Y:S01]  /*d9d0*/  UMOV UR5, 0x380fffff ;  /* 0x380fffff00057882 */ /* 0x000fe20000000000 */
[----:B-----5:R-:W0:Y:S01]  /*d9e0*/  F2F.F32.F64 R0, R32 ;  /* 0x0000002000007310 */ /* 0x020e220000301000 */
[----:B------:R-:W-:-:S14]  /*d9f0*/  DSETP.GEU.AND P0, PT, |R32|, UR4, PT ;  /* 0x0000000420007e2a */ /* 0x000fdc000bf0e200 */
[----:B0-----:R-:W-:-:S05]  /*da00*/  @!P0 FMUL R0, R0, 1.175494350822287508e-38 ;  /* 0x0080000000008820 */ /* 0x001fca0000400000 */
[----:B------:R-:W-:-:S05]  /*da10*/  F2FP.BF16.F32.PACK_AB R0, RZ, R0 ;  /* 0x00000000ff00723e */ /* 0x000fca00000010ff */
[----:B------:R0:W-:Y:S01]  /*da20*/  STG.E.U16 desc[UR36][R4.64], R0 ;  /* 0x0000000004007986 */ /* 0x0001e2000c101524 */
[----:B------:R-:W-:Y:S05]  /*da30*/  BRA `(.L_x_8018) ;  /* 0x0000000400c47947 */ /* 0x000fea0003800000 */
.L_x_8025:
        /* <DEDUP_REMOVED lines=8> */
[----:B-----5:R-:W0:Y:S02]  /*dac0*/  F2I.U32.F64.TRUNC R33, R32 ;  /* 0x0000002000217311 */ /* 0x020e24000030d000 */
[----:B0-----:R0:W-:Y:S01]  /*dad0*/  STG.E.U16 desc[UR36][R4.64], R33 ;  /* 0x0000002104007986 */ /* 0x0011e2000c101524 */
[----:B------:R-:W-:Y:S05]  /*dae0*/  BRA `(.L_x_8018) ;  /* 0x0000000400987947 */ /* 0x000fea0003800000 */
.L_x_8037:
        /* <DEDUP_REMOVED lines=21> */
.L_x_8040:
[----:B------:R-:W-:-:S04]  /*dc40*/  LOP3.LUT R0, R7, 0x80000000, RZ, 0xc0, !PT ;  /* 0x8000000007007812 */ /* 0x000fc800078ec0ff */
[----:B------:R-:W-:-:S04]  /*dc50*/  SHF.R.U32.HI R0, RZ, 0x18, R0 ;  /* 0x00000018ff007819 */ /* 0x000fc80000011600 */
[----:B------:R-:W-:-:S07]  /*dc60*/  LOP3.LUT R0, R3, R0, RZ, 0xfc, !PT ;  /* 0x0000000003007212 */ /* 0x000fce00078efcff */
.L_x_8039:
[----:B------:R-:W-:Y:S05]  /*dc70*/  BSYNC B0 ;  /* 0x0000000000007941 */ /* 0x000fea0003800000 */
.L_x_8038:
[----:B------:R0:W-:Y:S01]  /*dc80*/  STG.E.U8 desc[UR36][R4.64], R0 ;  /* 0x0000000004007986 */ /* 0x0001e2000c101124 */
[----:B------:R-:W-:Y:S05]  /*dc90*/  BRA `(.L_x_8018) ;  /* 0x00000004002c7947 */ /* 0x000fea0003800000 */
.L_x_8036:
        /* <DEDUP_REMOVED lines=21> */
.L_x_8043:
[----:B------:R-:W-:-:S04]  /*ddf0*/  LOP3.LUT R0, R7, 0x80000000, RZ, 0xc0, !PT ;  /* 0x8000000007007812 */ /* 0x000fc800078ec0ff */
[----:B------:R-:W-:-:S04]  /*de00*/  SHF.R.U32.HI R0, RZ, 0x18, R0 ;  /* 0x00000018ff007819 */ /* 0x000fc80000011600 */
[----:B------:R-:W-:-:S07]  /*de10*/  LOP3.LUT R0, R3, R0, RZ, 0xfc, !PT ;  /* 0x0000000003007212 */ /* 0x000fce00078efcff */
.L_x_8042:
[----:B------:R-:W-:Y:S05]  /*de20*/  BSYNC B0 ;  /* 0x0000000000007941 */ /* 0x000fea0003800000 */
.L_x_8041:
[----:B------:R0:W-:Y:S01]  /*de30*/  STG.E.U8 desc[UR36][R4.64], R0 ;  /* 0x0000000004007986 */ /* 0x0001e2000c101124 */
[----:B------:R-:W-:Y:S05]  /*de40*/  BRA `(.L_x_8018) ;  /* 0x0000000000c07947 */ /* 0x000fea0003800000 */
.L_x_8035:
        /* <DEDUP_REMOVED lines=26> */
.L_x_8017:
        /* <DEDUP_REMOVED lines=16> */
.L_x_8046:
[----:B------:R-:W-:Y:S05]  /*e0f0*/  BRA `(.L_x_8018) ;  /* 0x0000000000147947 */ /* 0x000fea0003800000 */
.L_x_8045:
[----:B-----5:R-:W0:Y:S02]  /*e100*/  F2I.U64.F64.TRUNC R32, R32 ;  /* 0x0000002000207311 */ /* 0x020e24000030d800 */
[----:B0-----:R0:W-:Y:S01]  /*e110*/  STG.E.64 desc[UR36][R4.64], R32 ;  /* 0x0000002004007986 */ /* 0x0011e2000c101b24 */
[----:B------:R-:W-:Y:S05]  /*e120*/  BRA `(.L_x_8018) ;  /* 0x0000000000087947 */ /* 0x000fea0003800000 */
.L_x_8044:
[----:B-----5:R-:W0:Y:S02]  /*e130*/  F2I.U32.F64.TRUNC R33, R32 ;  /* 0x0000002000217311 */ /* 0x020e24000030d000 */
[----:B0-----:R0:W-:Y:S02]  /*e140*/  STG.E desc[UR36][R4.64], R33 ;  /* 0x0000002104007986 */ /* 0x0011e4000c101924 */
.L_x_8018:
        /* <DEDUP_REMOVED lines=24> */
.L_x_8050:
[----:B------:R-:W0:Y:S02]  /*e2d0*/  F2I.S64.F64.TRUNC R16, R16 ;  /* 0x0000001000107311 */ /* 0x000e24000030d900 */
[----:B0-----:R-:W-:-:S05]  /*e2e0*/  IMAD.MOV.U32 R3, RZ, RZ, R16 ;  /* 0x000000ffff037224 */ /* 0x001fca00078e0010 */
[----:B------:R0:W-:Y:S01]  /*e2f0*/  STG.E.U8 desc[UR36][R4.64], R3 ;  /* 0x0000000304007986 */ /* 0x0001e2000c101124 */
[----:B------:R-:W-:Y:S05]  /*e300*/  BRA `(.L_x_8052) ;  /* 0x0000000c00f07947 */ /* 0x000fea0003800000 */
.L_x_8049:
        /* <DEDUP_REMOVED lines=9> */
.L_x_8054:
[----:B------:R-:W0:Y:S02]  /*e3a0*/  F2I.F64.TRUNC R17, R16 ;  /* 0x0000001000117311 */ /* 0x000e24000030d100 */
[----:B0-----:R0:W-:Y:S01]  /*e3b0*/  STG.E desc[UR36][R4.64], R17 ;  /* 0x0000001104007986 */ /* 0x0011e2000c101924 */
[----:B------:R-:W-:Y:S05]  /*e3c0*/  BRA `(.L_x_8052) ;  /* 0x0000000c00c07947 */ /* 0x000fea0003800000 */
.L_x_8053:
[----:B------:R-:W0:Y:S02]  /*e3d0*/  F2I.F64.TRUNC R17, R16 ;  /* 0x0000001000117311 */ /* 0x000e24000030d100 */
[----:B0-----:R0:W-:Y:S01]  /*e3e0*/  STG.E.U16 desc[UR36][R4.64], R17 ;  /* 0x0000001104007986 */ /* 0x0011e2000c101524 */
[----:B------:R-:W-:Y:S05]  /*e3f0*/  BRA `(.L_x_8052) ;  /* 0x0000000c00b47947 */ /* 0x000fea0003800000 */
.L_x_8048:
        /* <DEDUP_REMOVED lines=13> */
.L_x_8056:
        /* <DEDUP_REMOVED lines=8> */
.L_x_8055:
        /* <DEDUP_REMOVED lines=10> */
[----:B------:R-:W-:-:S13]  /*e5f0*/  IMAD.MOV.U32 R7, RZ, RZ, RZ ;  /* 0x000000ffff077224 */ /* 0x000fda00078e00ff */
[----:B0-----:R-:W-:-:S05]  /*e600*/  @!P0 FMUL R6, R6, 1.175494350822287508e-38 ;  /* 0x0080000006068820 */ /* 0x001fca0000400000 */
[----:B------:R0:W-:Y:S01]  /*e610*/  STG.E.64 desc[UR36][R4.64], R6 ;  /* 0x0000000604007986 */ /* 0x0001e2000c101b24 */
[----:B------:R-:W-:Y:S05]  /*e620*/  BRA `(.L_x_8052) ;  /* 0x0000000c00287947 */ /* 0x000fea0003800000 */
.L_x_8058:
[----:B------:R-:W-:Y:S01]  /*e630*/  UMOV UR4, 0xf0000000 ;  /* 0xf000000000047882 */ /* 0x000fe20000000000 */
[----:B------:R-:W-:Y:S01]  /*e640*/  UMOV UR5, 0x380fffff ;  /* 0x380fffff00057882 */ /* 0x000fe20000000000 */
[----:B------:R-:W0:Y:S01]  /*e650*/  F2F.F32.F64 R0, R16 ;  /* 0x0000001000007310 */ /* 0x000e220000301000 */
[----:B------:R-:W-:-:S14]  /*e660*/  DSETP.GEU.AND P0, PT, |R16|, UR4, PT ;  /* 0x0000000410007e2a */ /* 0x000fdc000bf0e200 */
[----:B0-----:R-:W-:-:S05]  /*e670*/  @!P0 FMUL R0, R0, 1.175494350822287508e-38 ;  /* 0x0080000000008820 */ /* 0x001fca0000400000 */
[----:B------:R-:W-:-:S04]  /*e680*/  F2FP.F16.F32.PACK_AB R3, RZ, R0 ;  /* 0x00000000ff03723e */ /* 0x000fc800000000ff */
[----:B------:R-:W-:-:S05]  /*e690*/  PRMT R3, R3, 0x5410, RZ ;  /* 0x0000541003037816 */ /* 0x000fca00000000ff */
[----:B------:R0:W-:Y:S01]  /*e6a0*/  STG.E desc[UR36][R4.64], R3 ;  /* 0x0000000304007986 */ /* 0x0001e2000c101924 */
[----:B------:R-:W-:Y:S05]  /*e6b0*/  BRA `(.L_x_8052) ;  /* 0x0000000c00047947 */ /* 0x000fea0003800000 */
.L_x_8057:
[----:B------:R0:W-:Y:S01]  /*e6c0*/  STG.E.64 desc[UR36][R4.64], R16 ;  /* 0x0000001004007986 */ /* 0x0001e2000c101b24 */
[----:B------:R-:W-:Y:S05]  /*e6d0*/  BRA `(.L_x_8052) ;  /* 0x0000000800fc7947 */ /* 0x000fea0003800000 */
.L_x_8047:
        /* <DEDUP_REMOVED lines=9> */
[----:B------:R-:W-:-:S05]  /*e770*/  SEL R3, RZ, 0x1, !P0 ;  /* 0x00000001ff037807 */ /* 0x000fca0004000000 */
[----:B------:R0:W-:Y:S01]  /*e780*/  STG.E.U8 desc[UR36][R4.64], R3 ;  /* 0x0000000304007986 */ /* 0x0001e2000c101124 */
[----:B------:R-:W-:Y:S05]  /*e790*/  BRA `(.L_x_8052) ;  /* 0x0000000800cc7947 */ /* 0x000fea0003800000 */
.L_x_8061:
[----:B------:R-:W-:-:S05]  /*e7a0*/  CS2R R18, SRZ ;  /* 0x0000000000127805 */ /* 0x000fca000001ff00 */
[----:B------:R0:W-:Y:S01]  /*e7b0*/  STG.E.128 desc[UR36][R4.64], R16 ;  /* 0x0000001004007986 */ /* 0x0001e2000c101d24 */
[----:B------:R-:W-:Y:S05]  /*e7c0*/  BRA `(.L_x_8052) ;  /* 0x0000000800c07947 */ /* 0x000fea0003800000 */
.L_x_8060:
        /* <DEDUP_REMOVED lines=25> */
.L_x_8065:
[----:B------:R-:W-:Y:S05]  /*e960*/  BSYNC B0 ;  /* 0x0000000000007941 */ /* 0x000fea0003800000 */
.L_x_8064:
[----:B------:R-:W-:-:S05]  /*e970*/  LOP3.LUT R7, R0, R7, RZ, 0xfc, !PT ;  /* 0x0000000700077212 */ /* 0x000fca00078efcff */
[----:B------:R0:W-:Y:S01]  /*e980*/  STG.E.U8 desc[UR36][R4.64], R7 ;  /* 0x0000000704007986 */ /* 0x0001e2000c101124 */
[----:B------:R-:W-:Y:S05]  /*e990*/  BRA `(.L_x_8052) ;  /* 0x00000008004c7947 */ /* 0x000fea0003800000 */
.L_x_8063:
        /* <DEDUP_REMOVED lines=17> */
.L_x_8067:
[----:B------:R-:W-:Y:S01]  /*eab0*/  IMAD.MOV.U32 R0, RZ, RZ, 0x7f ;  /* 0x0000007fff007424 */ /* 0x000fe200078e00ff */
[----:B------:R-:W-:-:S04]  /*eac0*/  ISETP.GT.U32.AND P0, PT, R3, 0x7f800000, PT ;  /* 0x7f8000000300780c */ /* 0x000fc80003f04070 */
[----:B------:R-:W-:-:S09]  /*ead0*/  SEL R0, R0, 0x7c, P0 ;  /* 0x0000007c00007807 */ /* 0x000fd20000000000 */
.L_x_8068:
[----:B------:R-:W-:Y:S05]  /*eae0*/  BSYNC B0 ;  /* 0x0000000000007941 */ /* 0x000fea0003800000 */
.L_x_8066:
[----:B------:R-:W-:-:S04]  /*eaf0*/  LOP3.LUT R3, R7, 0x80000000, RZ, 0xc0, !PT ;  /* 0x8000000007037812 */ /* 0x000fc800078ec0ff */
[----:B------:R-:W-:-:S04]  /*eb00*/  SHF.R.U32.HI R3, RZ, 0x18, R3 ;  /* 0x00000018ff037819 */ /* 0x000fc80000011603 */
[----:B------:R-:W-:-:S05]  /*eb10*/  LOP3.LUT R3, R0, R3, RZ, 0xfc, !PT ;  /* 0x0000000300037212 */ /* 0x000fca00078efcff */
[----:B------:R0:W-:Y:S01]  /*eb20*/  STG.E.U8 desc[UR36][R4.64], R3 ;  /* 0x0000000304007986 */ /* 0x0001e2000c101124 */
[----:B------:R-:W-:Y:S05]  /*eb30*/  BRA `(.L_x_8052) ;  /* 0x0000000400e47947 */ /* 0x000fea0003800000 */
.L_x_8062:
        /* <DEDUP_REMOVED lines=8> */
.L_x_8059:
        /* <DEDUP_REMOVED lines=11> */
.L_x_8071:
        /* <DEDUP_REMOVED lines=21> */
.L_x_8074:
[----:B------:R-:W-:-:S04]  /*edc0*/  LOP3.LUT R0, R7, 0x80000000, RZ, 0xc0, !PT ;  /* 0x8000000007007812 */ /* 0x000fc800078ec0ff */
[----:B------:R-:W-:-:S04]  /*edd0*/  SHF.R.U32.HI R0, RZ, 0x18, R0 ;  /* 0x00000018ff007819 */ /* 0x000fc80000011600 */
[----:B------:R-:W-:-:S07]  /*ede0*/  LOP3.LUT R0, R3, R0, RZ, 0xfc, !PT ;  /* 0x0000000003007212 */ /* 0x000fce00078efcff */
.L_x_8073:
[----:B------:R-:W-:Y:S05]  /*edf0*/  BSYNC B0 ;  /* 0x0000000000007941 */ /* 0x000fea0003800000 */
.L_x_8072:
[----:B------:R3:W-:Y:S01]  /*ee00*/  STG.E.U8 desc[UR36][R4.64], R0 ;  /* 0x0000000004007986 */ /* 0x0007e2000c101124 */
[----:B------:R-:W-:Y:S05]  /*ee10*/  BRA `(.L_x_8052) ;  /* 0x00000004002c7947 */ /* 0x000fea0003800000 */
.L_x_8070:
        /* <DEDUP_REMOVED lines=21> */
.L_x_8077:
[----:B------:R-:W-:-:S04]  /*ef70*/  LOP3.LUT R0, R7, 0x80000000, RZ, 0xc0, !PT ;  /* 0x8000000007007812 */ /* 0x000fc800078ec0ff */
[----:B------:R-:W-:-:S04]  /*ef80*/  SHF.R.U32.HI R0, RZ, 0x18, R0 ;  /* 0x00000018ff007819 */ /* 0x000fc80000011600 */
[----:B------:R-:W-:-:S07]  /*ef90*/  LOP3.LUT R0, R3, R0, RZ, 0xfc, !PT ;  /* 0x0000000003007212 */ /* 0x000fce00078efcff */
.L_x_8076:
[----:B------:R-:W-:Y:S05]  /*efa0*/  BSYNC B0 ;  /* 0x0000000000007941 */ /* 0x000fea0003800000 */
.L_x_8075:
[----:B------:R0:W-:Y:S01]  /*efb0*/  STG.E.U8 desc[UR36][R4.64], R0 ;  /* 0x0000000004007986 */ /* 0x0001e2000c101124 */
[----:B------:R-:W-:Y:S05]  /*efc0*/  BRA `(.L_x_8052) ;  /* 0x0000000000c07947 */ /* 0x000fea0003800000 */
.L_x_8069:
        /* <DEDUP_REMOVED lines=26> */
.L_x_8051:
        /* <DEDUP_REMOVED lines=16> */
.L_x_8080:
[----:B------:R-:W-:Y:S05]  /*f270*/  BRA `(.L_x_8052) ;  /* 0x0000000000147947 */ /* 0x000fea0003800000 */
.L_x_8079:
[----:B------:R-:W0:Y:S02]  /*f280*/  F2I.U64.F64.TRUNC R16, R16 ;  /* 0x0000001000107311 */ /* 0x000e24000030d800 */
[----:B0-----:R1:W-:Y:S01]  /*f290*/  STG.E.64 desc[UR36][R4.64], R16 ;  /* 0x0000001004007986 */ /* 0x0013e2000c101b24 */
[----:B------:R-:W-:Y:S05]  /*f2a0*/  BRA `(.L_x_8052) ;  /* 0x0000000000087947 */ /* 0x000fea0003800000 */
.L_x_8078:
[----:B------:R-:W0:Y:S02]  /*f2b0*/  F2I.U32.F64.TRUNC R17, R16 ;  /* 0x0000001000117311 */ /* 0x000e24000030d000 */
[----:B0-----:R0:W-:Y:S02]  /*f2c0*/  STG.E desc[UR36][R4.64], R17 ;  /* 0x0000001104007986 */ /* 0x0011e4000c101924 */
.L_x_8052:
[----:B------:R-:W-:-:S07]  /*f2d0*/  VIADD R23, R23, 0x80 ;  /* 0x0000008017177836 */ /* 0x000fce0000000000 */
.L_x_8012:
[----:B------:R-:W-:Y:S05]  /*f2e0*/  BSYNC B6 ;  /* 0x0000000000067941 */ /* 0x000fea0003800000 */
.L_x_8011:
        /* <DEDUP_REMOVED lines=20> */
[----:B0-----:R-:W-:Y:S01]  /*f430*/  STG.E.U8 desc[UR36][R2.64], R25 ;  /* 0x0000001902007986 */ /* 0x001fe2000c101124 */
[----:B------:R-:W-:Y:S05]  /*f440*/  EXIT ;  /* 0x000000000000794d */ /* 0x000fea0003800000 */
.L_x_8084:
[----:B-----5:R-:W0:Y:S02]  /*f450*/  F2I.S64.F64.TRUNC R24, R24 ;  /* 0x0000001800187311 */ /* 0x020e24000030d900 */
[----:B0-----:R-:W-:-:S05]  /*f460*/  IMAD.MOV.U32 R5, RZ, RZ, R24 ;  /* 0x000000ffff057224 */ /* 0x001fca00078e0018 */
[----:B------:R-:W-:Y:S01]  /*f470*/  STG.E.U8 desc[UR36][R2.64], R5 ;  /* 0x0000000502007986 */ /* 0x000fe2000c101124 */
[----:B------:R-:W-:Y:S05]  /*f480*/  EXIT ;  /* 0x000000000000794d */ /* 0x000fea0003800000 */
.L_x_8083:
[----:B------:R-:W-:-:S13]  /*f490*/  ISETP.NE.AND P0, PT, R0, 0x2, PT ;  /* 0x000000020000780c */ /* 0x000fda0003f05270 */
[----:B------:R-:W-:Y:S05]  /*f4a0*/  @!P0 BRA `(.L_x_8086) ;  /* 0x0000000000288947 */ /* 0x000fea0003800000 */
[----:B------:R-:W-:-:S13]  /*f4b0*/  ISETP.NE.AND P0, PT, R0, 0x3, PT ;  /* 0x000000030000780c */ /* 0x000fda0003f05270 */
[----:B------:R-:W-:Y:S05]  /*f4c0*/  @!P0 BRA `(.L_x_8087) ;  /* 0x0000000000148947 */ /* 0x000fea0003800000 */
[----:B------:R-:W-:-:S13]  /*f4d0*/  ISETP.NE.AND P0, PT, R0, 0x4, PT ;  /* 0x000000040000780c */ /* 0x000fda0003f05270 */
[----:B------:R-:W-:Y:S05]  /*f4e0*/  @P0 BRA `(.L_x_8085) ;  /* 0x0000000c00880947 */ /* 0x000fea0003800000 */
[----:B-----5:R-:W0:Y:S02]  /*f4f0*/  F2I.S64.F64.TRUNC R24, R24 ;  /* 0x0000001800187311 */ /* 0x020e24000030d900 */
[----:B0-----:R-:W-:Y:S01]  /*f500*/  STG.E.64 desc[UR36][R2.64], R24 ;  /* 0x0000001802007986 */ /* 0x001fe2000c101b24 */
[----:B------:R-:W-:Y:S05]  /*f510*/  EXIT ;  /* 0x000000000000794d */ /* 0x000fea0003800000 */
.L_x_8087:
[----:B-----5:R-:W0:Y:S02]  /*f520*/  F2I.F64.TRUNC R25, R24 ;  /* 0x0000001800197311 */ /* 0x020e24000030d100 */
[----:B0-----:R-:W-:Y:S01]  /*f530*/  STG.E desc[UR36][R2.64], R25 ;  /* 0x0000001902007986 */ /* 0x001fe2000c101924 */
[----:B------:R-:W-:Y:S05]  /*f540*/  EXIT ;  /* 0x000000000000794d */ /* 0x000fea0003800000 */
.L_x_8086:
[----:B-----5:R-:W0:Y:S02]  /*f550*/  F2I.F64.TRUNC R25, R24 ;  /* 0x0000001800197311 */ /* 0x020e24000030d100 */
[----:B0-----:R-:W-:Y:S01]  /*f560*/  STG.E.U16 desc[UR36][R2.64], R25 ;  /* 0x0000001902007986 */ /* 0x001fe2000c101524 */
[----:B------:R-:W-:Y:S05]  /*f570*/  EXIT ;  /* 0x000000000000794d */ /* 0x000fea0003800000 */
.L_x_8082:
        /* <DEDUP_REMOVED lines=11> */
[----:B------:R-:W-:Y:S01]  /*f630*/  STG.E desc[UR36][R2.64], R5 ;  /* 0x0000000502007986 */ /* 0x000fe2000c101924 */
[----:B------:R-:W-:Y:S05]  /*f640*/  EXIT ;  /* 0x000000000000794d */ /* 0x000fea0003800000 */
.L_x_8089:
[----:B------:R-:W-:Y:S01]  /*f650*/  UMOV UR4, 0xf0000000 ;  /* 0xf000000000047882 */ /* 0x000fe20000000000 */
[----:B------:R-:W-:Y:S01]  /*f660*/  UMOV UR5, 0x380fffff ;  /* 0x380fffff00057882 */ /* 0x000fe20000000000 */
[----:B-----5:R-:W0:Y:S01]  /*f670*/  F2F.F32.F64 R0, R24 ;  /* 0x0000001800007310 */ /* 0x020e220000301000 */
[----:B------:R-:W-:-:S14]  /*f680*/  DSETP.GEU.AND P0, PT, |R24|, UR4, PT ;  /* 0x0000000418007e2a */ /* 0x000fdc000bf0e200 */
[----:B0-----:R-:W-:-:S05]  /*f690*/  @!P0 FMUL R0, R0, 1.175494350822287508e-38 ;  /* 0x0080000000008820 */ /* 0x001fca0000400000 */
[----:B------:R-:W-:-:S05]  /*f6a0*/  F2FP.F16.F32.PACK_AB R0, RZ, R0 ;  /* 0x00000000ff00723e */ /* 0x000fca00000000ff */
[----:B------:R-:W-:Y:S01]  /*f6b0*/  STG.E.U16 desc[UR36][R2.64], R0 ;  /* 0x0000000002007986 */ /* 0x000fe2000c101524 */
[----:B------:R-:W-:Y:S05]  /*f6c0*/  EXIT ;  /* 0x000000000000794d */ /* 0x000fea0003800000 */
.L_x_8088:
        /* <DEDUP_REMOVED lines=12> */
[----:B------:R-:W-:Y:S01]  /*f790*/  STG.E.64 desc[UR36][R2.64], R4 ;  /* 0x0000000402007986 */ /* 0x000fe2000c101b24 */
[----:B------:R-:W-:Y:S05]  /*f7a0*/  EXIT ;  /* 0x000000000000794d */ /* 0x000fea0003800000 */
.L_x_8091:
[----:B------:R-:W-:Y:S01]  /*f7b0*/  UMOV UR4, 0xf0000000 ;  /* 0xf000000000047882 */ /* 0x000fe20000000000 */
[----:B------:R-:W-:Y:S01]  /*f7c0*/  UMOV UR5, 0x380fffff ;  /* 0x380fffff00057882 */ /* 0x000fe20000000000 */
[----:B-----5:R-:W0:Y:S01]  /*f7d0*/  F2F.F32.F64 R0, R24 ;  /* 0x0000001800007310 */ /* 0x020e220000301000 */
[----:B------:R-:W-:-:S14]  /*f7e0*/  DSETP.GEU.AND P0, PT, |R24|, UR4, PT ;  /* 0x0000000418007e2a */ /* 0x000fdc000bf0e200 */
[----:B0-----:R-:W-:-:S05]  /*f7f0*/  @!P0 FMUL R0, R0, 1.175494350822287508e-38 ;  /* 0x0080000000008820 */ /* 0x001fca0000400000 */
[----:B------:R-:W-:-:S04]  /*f800*/  F2FP.F16.F32.PACK_AB R5, RZ, R0 ;  /* 0x00000000ff05723e */ /* 0x000fc800000000ff */
[----:B------:R-:W-:-:S05]  /*f810*/  PRMT R5, R5, 0x5410, RZ ;  /* 0x0000541005057816 */ /* 0x000fca00000000ff */
[----:B------:R-:W-:Y:S01]  /*f820*/  STG.E desc[UR36][R2.64], R5 ;  /* 0x0000000502007986 */ /* 0x000fe2000c101924 */
[----:B------:R-:W-:Y:S05]  /*f830*/  EXIT ;  /* 0x000000000000794d */ /* 0x000fea0003800000 */
.L_x_8090:
[----:B-----5:R-:W-:Y:S01]  /*f840*/  STG.E.64 desc[UR36][R2.64], R24 ;  /* 0x0000001802007986 */ /* 0x020fe2000c101b24 */
[----:B------:R-:W-:Y:S05]  /*f850*/  EXIT ;  /* 0x000000000000794d */ /* 0x000fea0003800000 */
.L_x_8081:
        /* <DEDUP_REMOVED lines=10> */
[----:B------:R-:W-:Y:S01]  /*f900*/  STG.E.U8 desc[UR36][R2.64], R5 ;  /* 0x0000000502007986 */ /* 0x000fe2000c101124 */
[----:B------:R-:W-:Y:S05]  /*f910*/  EXIT ;  /* 0x000000000000794d */ /* 0x000fea0003800000 */
.L_x_8094:
[----:B------:R-:W-:-:S05]  /*f920*/  CS2R R26, SRZ ;  /* 0x00000000001a7805 */ /* 0x000fca000001ff00 */
[----:B-----5:R-:W-:Y:S01]  /*f930*/  STG.E.128 desc[UR36][R2.64], R24 ;  /* 0x0000001802007986 */ /* 0x020fe2000c101d24 */
[----:B------:R-:W-:Y:S05]  /*f940*/  EXIT ;  /* 0x000000000000794d */ /* 0x000fea0003800000 */
.L_x_8093:
        /* <DEDUP_REMOVED lines=25> */
.L_x_8098:
[----:B------:R-:W-:Y:S05]  /*fae0*/  BSYNC B0 ;  /* 0x0000000000007941 */ /* 0x000fea0003800000 */
.L_x_8097:
[----:B------:R-:W-:-:S05]  /*faf0*/  LOP3.LUT R5, R0, R5, RZ, 0xfc, !PT ;  /* 0x0000000500057212 */ /* 0x000fca00078efcff */
[----:B------:R-:W-:Y:S01]  /*fb00*/  STG.E.U8 desc[UR36][R2.64], R5 ;  /* 0x0000000502007986 */ /* 0x000fe2000c101124 */
[----:B------:R-:W-:Y:S05]  /*fb10*/  EXIT ;  /* 0x000000000000794d */ /* 0x000fea0003800000 */
.L_x_8096:
        /* <DEDUP_REMOVED lines=17> */
.L_x_8100:
[----:B------:R-:W-:Y:S01]  /*fc30*/  IMAD.MOV.U32 R0, RZ, RZ, 0x7f ;  /* 0x0000007fff007424 */ /* 0x000fe200078e00ff */
[----:B------:R-:W-:-:S04]  /*fc40*/  ISETP.GT.U32.AND P0, PT, R4, 0x7f800000, PT ;  /* 0x7f8000000400780c */ /* 0x000fc80003f04070 */
[----:B------:R-:W-:-:S09]  /*fc50*/  SEL R0, R0, 0x7c, P0 ;  /* 0x0000007c00007807 */ /* 0x000fd20000000000 */
.L_x_8101:
[----:B------:R-:W-:Y:S05]  /*fc60*/  BSYNC B0 ;  /* 0x0000000000007941 */ /* 0x000fea0003800000 */
.L_x_8099:
[----:B------:R-:W-:-:S04]  /*fc70*/  LOP3.LUT R4, R5, 0x80000000, RZ, 0xc0, !PT ;  /* 0x8000000005047812 */ /* 0x000fc800078ec0ff */
[----:B------:R-:W-:-:S04]  /*fc80*/  SHF.R.U32.HI R5, RZ, 0x18, R4 ;  /* 0x00000018ff057819 */ /* 0x000fc80000011604 */
[----:B------:R-:W-:-:S05]  /*fc90*/  LOP3.LUT R5, R0, R5, RZ, 0xfc, !PT ;  /* 0x0000000500057212 */ /* 0x000fca00078efcff */
[----:B------:R-:W-:Y:S01]  /*fca0*/  STG.E.U8 desc[UR36][R2.64], R5 ;  /* 0x0000000502007986 */ /* 0x000fe2000c101124 */
[----:B------:R-:W-:Y:S05]  /*fcb0*/  EXIT ;  /* 0x000000000000794d */ /* 0x000fea0003800000 */
.L_x_8095:
[----:B------:R-:W-:Y:S01]  /*fcc0*/  UMOV UR4, 0xf0000000 ;  /* 0xf000000000047882 */ /* 0x000fe20000000000 */
[----:B------:R-:W-:Y:S01]  /*fcd0*/  UMOV UR5, 0x380fffff ;  /* 0x380fffff00057882 */ /* 0x000fe20000000000 */
[----:B-----5:R-:W0:Y:S01]  /*fce0*/  F2F.F32.F64 R0, R24 ;  /* 0x0000001800007310 */ /* 0x020e220000301000 */
[----:B------:R-:W-:-:S14]  /*fcf0*/  DSETP.GEU.AND P0, PT, |R24|, UR4, PT ;  /* 0x0000000418007e2a */ /* 0x000fdc000bf0e200 */
[----:B0-----:R-:W-:-:S05]  /*fd00*/  @!P0 FMUL R0, R0, 1.175494350822287508e-38 ;  /* 0x0080000000008820 */ /* 0x001fca0000400000 */
[----:B------:R-:W-:-:S05]  /*fd10*/  F2FP.BF16.F32.PACK_AB R0, RZ, R0 ;  /* 0x00000000ff00723e */ /* 0x000fca00000010ff */
[----:B------:R-:W-:Y:S01]  /*fd20*/  STG.E.U16 desc[UR36][R2.64], R0 ;  /* 0x0000000002007986 */ /* 0x000fe2000c101524 */
[----:B------:R-:W-:Y:S05]  /*fd30*/  EXIT ;  /* 0x000000000000794d */ /* 0x000fea0003800000 */
.L_x_8092:
        /* <DEDUP_REMOVED lines=9> */
[----:B0-----:R-:W-:Y:S01]  /*fdd0*/  STG.E.U16 desc[UR36][R2.64], R25 ;  /* 0x0000001902007986 */ /* 0x001fe2000c101524 */
[----:B------:R-:W-:Y:S05]  /*fde0*/  EXIT ;  /* 0x000000000000794d */ /* 0x000fea0003800000 */
.L_x_8104:
        /* <DEDUP_REMOVED lines=21> */
.L_x_8107:
[----:B------:R-:W-:-:S04]  /*ff40*/  LOP3.LUT R0, R7, 0x80000000, RZ, 0xc0, !PT ;  /* 0x8000000007007812 */ /* 0x000fc800078ec0ff */
[----:B------:R-:W-:-:S04]  /*ff50*/  SHF.R.U32.HI R5, RZ, 0x18, R0 ;  /* 0x00000018ff057819 */ /* 0x000fc80000011600 */
[----:B------:R-:W-:-:S04]  /*ff60*/  LOP3.LUT R4, R4, R5, RZ, 0xfc, !PT ;  /* 0x0000000504047212 */ /* 0x000fc800078efcff */
[----:B------:R-:W-:-:S07]  /*ff70*/  PRMT R0, R4, 0x7610, R0 ;  /* 0x0000761004007816 */ /* 0x000fce0000000000 */
.L_x_8106:
[----:B------:R-:W-:Y:S05]  /*ff80*/  BSYNC B0 ;  /* 0x0000000000007941 */ /* 0x000fea0003800000 */
.L_x_8105:
[----:B------:R-:W-:Y:S01]  /*ff90*/  STG.E.U8 desc[UR36][R2.64], R0 ;  /* 0x0000000002007986 */ /* 0x000fe2000c101124 */
[----:B------:R-:W-:Y:S05]  /*ffa0*/  EXIT ;  /* 0x000000000000794d */ /* 0x000fea0003800000 */
.L_x_8103:
        /* <DEDUP_REMOVED lines=21> */
.L_x_8110:
[----:B------:R-:W-:-:S04]  /*10100*/  LOP3.LUT R0, R7, 0x80000000, RZ, 0xc0, !PT ;  /* 0x8000000007007812 */ /* 0x000fc800078ec0ff */
[----:B------:R-:W-:-:S04]  /*10110*/  SHF.R.U32.HI R5, RZ, 0x18, R0 ;  /* 0x00000018ff057819 */ /* 0x000fc80000011600 */
[----:B------:R-:W-:-:S04]  /*10120*/  LOP3.LUT R4, R4, R5, RZ, 0xfc, !PT ;  /* 0x0000000504047212 */ /* 0x000fc800078efcff */
[----:B------:R-:W-:-:S07]  /*10130*/  PRMT R0, R4, 0x7610, R0 ;  /* 0x0000761004007816 */ /* 0x000fce0000000000 */
.L_x_8109:
[----:B------:R-:W-:Y:S05]  /*10140*/  BSYNC B0 ;  /* 0x0000000000007941 */ /* 0x000fea0003800000 */
.L_x_8108:
[----:B------:R-:W-:Y:S01]  /*10150*/  STG.E.U8 desc[UR36][R2.64], R0 ;  /* 0x0000000002007986 */ /* 0x000fe2000c101124 */
[----:B------:R-:W-:Y:S05]  /*10160*/  EXIT ;  /* 0x000000000000794d */ /* 0x000fea0003800000 */
.L_x_8102:
        /* <DEDUP_REMOVED lines=26> */
.L_x_8085:
        /* <DEDUP_REMOVED lines=16> */
.L_x_8113:
[----:B------:R-:W-:Y:S05]  /*10410*/  EXIT ;  /* 0x000000000000794d */ /* 0x000fea0003800000 */
.L_x_8112:
[----:B-----5:R-:W0:Y:S02]  /*10420*/  F2I.U64.F64.TRUNC R24, R24 ;  /* 0x0000001800187311 */ /* 0x020e24000030d800 */
[----:B0-----:R-:W-:Y:S01]  /*10430*/  STG.E.64 desc[UR36][R2.64], R24 ;  /* 0x0000001802007986 */ /* 0x001fe2000c101b24 */
[----:B------:R-:W-:Y:S05]  /*10440*/  EXIT ;  /* 0x000000000000794d */ /* 0x000fea0003800000 */
.L_x_8111:
[----:B-----5:R-:W0:Y:S02]  /*10450*/  F2I.U32.F64.TRUNC R25, R24 ;  /* 0x0000001800197311 */ /* 0x020e24000030d000 */
[----:B0-----:R-:W-:Y:S01]  /*10460*/  STG.E desc[UR36][R2.64], R25 ;  /* 0x0000001902007986 */ /* 0x001fe2000c101924 */
[----:B------:R-:W-:Y:S05]  /*10470*/  EXIT ;  /* 0x000000000000794d */ /* 0x000fea0003800000 */
.L_x_8114:
        /* <DEDUP_REMOVED lines=16> */
.L_x_28037:


//--------------------- .text._ZN2at6native18elementwise_kernelILi128ELi2EZNS0_22gpu_kernel_impl_nocastIZZZNS0_28launch_masked_scatter_kernelERKNS_10TensorBaseES5_S5_S5_ENKUlvE_clEvENKUlvE4_clEvEUldblE_EEvRNS_18TensorIteratorBaseERKT_EUliE_EEviT1_ --------------------------
	.section	.text._ZN2at6native18elementwise_kernelILi128ELi2EZNS0_22gpu_kernel_impl_nocastIZZZNS0_28launch_masked_scatter_kernelERKNS_10TensorBaseES5_S5_S5_ENKUlvE_clEvENKUlvE4_clEvEUldblE_EEvRNS_18TensorIteratorBaseERKT_EUliE_EEviT1_,"ax",@progbits
	.align	128
        .global         _ZN2at6native18elementwise_kernelILi128ELi2EZNS0_22gpu_kernel_impl_nocastIZZZNS0_28launch_masked_scatter_kernelERKNS_10TensorBaseES5_S5_S5_ENKUlvE_clEvENKUlvE4_clEvEUldblE_EEvRNS_18TensorIteratorBaseERKT_EUliE_EEviT1_
        .type           _ZN2at6native18elementwise_kernelILi128ELi2EZNS0_22gpu_kernel_impl_nocastIZZZNS0_28launch_masked_scatter_kernelERKNS_10TensorBaseES5_S5_S5_ENKUlvE_clEvENKUlvE4_clEvEUldblE_EEvRNS_18TensorIteratorBaseERKT_EUliE_EEviT1_,@function
        .size           _ZN2at6native18elementwise_kernelILi128ELi2EZNS0_22gpu_kernel_impl_nocastIZZZNS0_28launch_masked_scatter_kernelERKNS_10TensorBaseES5_S5_S5_ENKUlvE_clEvENKUlvE4_clEvEUldblE_EEvRNS_18TensorIteratorBaseERKT_EUliE_EEviT1_,(.L_x_28038 - _ZN2at6native18elementwise_kernelILi128ELi2EZNS0_22gpu_kernel_impl_nocastIZZZNS0_28launch_masked_scatter_kernelERKNS_10TensorBaseES5_S5_S5_ENKUlvE_clEvENKUlvE4_clEvEUldblE_EEvRNS_18TensorIteratorBaseERKT_EUliE_EEviT1_)
        .other          _ZN2at6native18elementwise_kernelILi128ELi2EZNS0_22gpu_kernel_impl_nocastIZZZNS0_28launch_masked_scatter_kernelERKNS_10TensorBaseES5_S5_S5_ENKUlvE_clEvENKUlvE4_clEvEUldblE_EEvRNS_18TensorIteratorBaseERKT_EUliE_EEviT1_,@"STO_CUDA_ENTRY STV_DEFAULT"
_ZN2at6native18elementwise_kernelILi128ELi2EZNS0_22gpu_kernel_impl_nocastIZZZNS0_28launch_masked_scatter_kernelERKNS_10TensorBaseES5_S5_S5_ENKUlvE_clEvENKUlvE4_clEvEUldblE_EEvRNS_18TensorIteratorBaseERKT_EUliE_EEviT1_:
.text._ZN2at6native18elementwise_kernelILi128ELi2EZNS0_22gpu_kernel_impl_nocastIZZZNS0_28launch_masked_scatter_kernelERKNS_10TensorBaseES5_S5_S5_ENKUlvE_clEvENKUlvE4_clEvEUldblE_EEvRNS_18TensorIteratorBaseERKT_EUliE_EEviT1_:
        /* <DEDUP_REMOVED lines=388> */
.L_x_8117:
        /* <DEDUP_REMOVED lines=17> */
[----:B------:R-:W-:-:S06]  /*1950*/  MOV R5, R11 ;  /* 0x0000000b00057202 */ /* 0x000fcc0000000f00 */
[----:B------:R-:W2:Y:S01]  /*1960*/  LDG.E.64 R4, desc[UR4][R4.64] ;  /* 0x0000000404047981 */ /* 0x000ea2000c1e1b00 */
[----:B------:R-:W-:Y:S02]  /*1970*/  IADD3 R2, P0, R3, UR8, RZ ;  /* 0x0000000803027c10 */ /* 0x000fe4000ff1e0ff */
[----:B------:R-:W-:Y:S02]  /*1980*/  IADD3 R9, R0, 0x80, RZ ;  /* 0x0000008000097810 */ /* 0x000fe40007ffe0ff */
[----:B------:R-:W-:-:S05]  /*1990*/  IADD3.X R3, RZ, UR9, RZ, P0, !PT ;  /* 0x00000009ff037c10 */ /* 0x000fca00087fe4ff */
[----:B--2---:R0:W-:Y:S04]  /*19a0*/  STG.E.64 desc[UR4][R2.64], R4 ;  /* 0x0000000402007986 */ /* 0x0041e8000c101b04 */
.L_x_8116:
[----:B------:R-:W-:Y:S05]  /*19b0*/  BSYNC B0 ;  /* 0x0000000000007941 */ /* 0x000fea0003800000 */
.L_x_8115:
[----:B------:R-:W-:-:S13]  /*19c0*/  ISETP.GE.AND P0, PT, R9, UR6, PT ;  /* 0x0000000609007c0c */ /* 0x000fda000bf06270 */
[----:B------:R-:W-:Y:S05]  /*19d0*/  @P0 EXIT ;  /* 0x000000000000094d */ /* 0x000fea0003800000 */
[----:B0-----:R-:W0:Y:S01]  /*19e0*/  LDC R4, c[0x0][0x218] ;  /* 0x00008600ff047b82 */ /* 0x001e220000000800 */
[----:B------:R-:W-:Y:S01]  /*19f0*/  HFMA2.MMA R5, -RZ, RZ, 0, 0 ;  /* 0x00000000ff057435 */ /* 0x000fe200000001ff */
[----:B------:R-:W-:Y:S02]  /*1a00*/  CS2R R2, SRZ ;  /* 0x0000000000027805 */ /* 0x000fe4000001ff00 */
[----:B------:R-:W-:Y:S02]  /*1a10*/  MOV R0, RZ ;  /* 0x000000ff00007202 */ /* 0x000fe40000000f00 */
[----:B0-----:R-:W-:-:S13]  /*1a20*/  ISETP.NE.AND P0, PT, R4, RZ, PT ;  /* 0x000000ff0400720c */ /* 0x001fda0003f05270 */
        /* <DEDUP_REMOVED lines=374> */
.L_x_8118:
        /* <DEDUP_REMOVED lines=19> */
[----:B------:R-:W-:-:S04]  /*32c0*/  IADD3 R2, P0, R3, UR6, RZ ;  /* 0x0000000603027c10 */ /* 0x000fc8000ff1e0ff */
[----:B------:R-:W-:-:S05]  /*32d0*/  IADD3.X R3, RZ, UR7, RZ, P0, !PT ;  /* 0x00000007ff037c10 */ /* 0x000fca00087fe4ff */
[----:B--2---:R-:W-:Y:S01]  /*32e0*/  STG.E.64 desc[UR4][R2.64], R4 ;  /* 0x0000000402007986 */ /* 0x004fe2000c101b04 */
[----:B------:R-:W-:Y:S05]  /*32f0*/  EXIT ;  /* 0x000000000000794d */ /* 0x000fea0003800000 */
.L_x_8119:
        /* <DEDUP_REMOVED lines=16> */
.L_x_28038:


//--------------------- .text._ZN2at6native27unrolled_elementwise_kernelIZZZNS0_28launch_masked_scatter_kernelERKNS_10TensorBaseES4_S4_S4_ENKUlvE_clEvENKUlvE4_clEvEUldblE_St5arrayIPcLm4EELi4E23TrivialOffsetCalculatorILi3EjESB_ILi1EjENS0_6memory15LoadWithoutCastENSE_16StoreWithoutCastEEEviT_T0_T2_T3_T4_T5_ --------------------------
	.section	.text._ZN2at6native27unrolled_elementwise_kernelIZZZNS0_28launch_masked_scatter_kernelERKNS_10TensorBaseES4_S4_S4_ENKUlvE_clEvENKUlvE4_clEvEUldblE_St5arrayIPcLm4EELi4E23TrivialOffsetCalculatorILi3EjESB_ILi1EjENS0_6memory15LoadWithoutCastENSE_16StoreWithoutCastEEEviT_T0_T2_T3_T4_T5_,"ax",@progbits
	.align	128
        .global         _ZN2at6native27unrolled_elementwise_kernelIZZZNS0_28launch_masked_scatter_kernelERKNS_10TensorBaseES4_S4_S4_ENKUlvE_clEvENKUlvE4_clEvEUldblE_St5arrayIPcLm4EELi4E23TrivialOffsetCalculatorILi3EjESB_ILi1EjENS0_6memory15LoadWithoutCastENSE_16StoreWithoutCastEEEviT_T0_T2_T3_T4_T5_
        .type           _ZN2at6native27unrolled_elementwise_kernelIZZZNS0_28launch_masked_scatter_kernelERKNS_10TensorBaseES4_S4_S4_ENKUlvE_clEvENKUlvE4_clEvEUldblE_St5arrayIPcLm4EELi4E23TrivialOffsetCalculatorILi3EjESB_ILi1EjENS0_6memory15LoadWithoutCastENSE_16StoreWithoutCastEEEviT_T0_T2_T3_T4_T5_,@function
        .size           _ZN2at6native27unrolled_elementwise_kernelIZZZNS0_28launch_masked_scatter_kernelERKNS_10TensorBaseES4_S4_S4_ENKUlvE_clEvENKUlvE4_clEvEUldblE_St5arrayIPcLm4EELi4E23TrivialOffsetCalculatorILi3EjESB_ILi1EjENS0_6memory15LoadWithoutCastENSE_16StoreWithoutCastEEEviT_T0_T2_T3_T4_T5_,(.L_x_28039 - _ZN2at6native27unrolled_elementwise_kernelIZZZNS0_28launch_masked_scatter_kernelERKNS_10TensorBaseES4_S4_S4_ENKUlvE_clEvENKUlvE4_clEvEUldblE_St5arrayIPcLm4EELi4E23TrivialOffsetCalculatorILi3EjESB_ILi1EjENS0_6memory15LoadWithoutCastENSE_16StoreWithoutCastEEEviT_T0_T2_T3_T4_T5_)
        .other          _ZN2at6native27unrolled_elementwise_kernelIZZZNS0_28launch_masked_scatter_kernelERKNS_10TensorBaseES4_S4_S4_ENKUlvE_clEvENKUlvE4_clEvEUldblE_St5arrayIPcLm4EELi4E23TrivialOffsetCalculatorILi3EjESB_ILi1EjENS0_6memory15LoadWithoutCastENSE_16StoreWithoutCastEEEviT_T0_T2_T3_T4_T5_,@"STO_CUDA_ENTRY STV_DEFAULT"
_ZN2at6native27unrolled_elementwise_kernelIZZZNS0_28launch_masked_scatter_kernelERKNS_10TensorBaseES4_S4_S4_ENKUlvE_clEvENKUlvE4_clEvEUldblE_St5arrayIPcLm4EELi4E23TrivialOffsetCalculatorILi3EjESB_ILi1EjENS0_6memory15LoadWithoutCastENSE_16StoreWithoutCastEEEviT_T0_T2_T3_T4_T5_:
.text._ZN2at6native27unrolled_elementwise_kernelIZZZNS0_28launch_masked_scatter_kernelERKNS_10TensorBaseES4_S4_S4_ENKUlvE_clEvENKUlvE4_clEvEUldblE_St5arrayIPcLm4EELi4E23TrivialOffsetCalculatorILi3EjESB_ILi1EjENS0_6memory15LoadWithoutCastENSE_16StoreWithoutCastEEEviT_T0_T2_T3_T4_T5_:
        /* <DEDUP_REMOVED lines=16> */
[----:B------:R-:W-:Y:S02]  /*0100*/  CS2R R10, SRZ ;  /* 0x00000000000a7805 */ /* 0x000fe4000001ff00 */
        /* <DEDUP_REMOVED lines=9> */
[----:B------:R-:W-:-:S02]  /*01a0*/  ISETP.GE.AND P0, PT, R25, R2, PT ;  /* 0x000000021900720c */ /* 0x000fc40003f06270 */
[----:B------:R-:W4:Y:S01]  /*01b0*/  @!P3 LDG.E.64 R10, desc[UR4][R6.64] ;  /* 0x00000004060ab981 */ /* 0x000f22000c1e1b00 */
[----:B--2---:R-:W-:Y:S01]  /*01c0*/  @!P3 IMAD.WIDE.U32 R22, R17, 0x8, R22 ;  /* 0x000000081116b825 */ /* 0x004fe200078e0016 */
[----:B---3--:R-:W-:Y:S02]  /*01d0*/  CS2R R8, SRZ ;  /* 0x0000000000087805 */ /* 0x008fe4000001ff00 */
[----:B------:R-:W2:Y:S04]  /*01e0*/  @!P2 LDC.64 R16, c[0x0][0x240] ;  /* 0x00009000ff10ab82 */ /* 0x000ea80000000a00 */
[----:B------:R-:W3:Y:S04]  /*01f0*/  @!P3 LDG.E.64 R8, desc[UR4][R22.64] ;  /* 0x000000041608b981 */ /* 0x000ee8000c1e1b00 */
[----:B------:R-:W0:Y:S01]  /*0200*/  @!P0 LDC.64 R14, c[0x0][0x238] ;  /* 0x00008e00ff0e8b82 */ /* 0x000e220000000a00 */
[----:B------:R-:W-:-:S07]  /*0210*/  @!P0 IMAD R25, R0, 0x200, R25 ;  /* 0x0000020000198824 */ /* 0x000fce00078e0219 */
[----:B------:R-:W2:Y:S01]  /*0220*/  @!P1 LDC.64 R20, c[0x0][0x240] ;  /* 0x00009000ff149b82 */ /* 0x000ea20000000a00 */
[----:B0-----:R-:W-:-:S05]  /*0230*/  @!P0 IADD3 R14, P4, R25, R14, RZ ;  /* 0x0000000e190e8210 */ /* 0x001fca0007f9e0ff */
[----:B------:R-:W-:-:S05]  /*0240*/  @!P0 IMAD.X R15, RZ, RZ, R15, P4 ;  /* 0x000000ffff0f8224 */ /* 0x000fca00020e060f */
[----:B------:R0:W3:Y:S01]  /*0250*/  @!P0 LDG.E.U8 R4, desc[UR4][R14.64] ;  /* 0x000000040e048981 */ /* 0x0000e2000c1e1100 */
[----:B------:R-:W-:Y:S02]  /*0260*/  @!P2 IADD3 R12, P4, R19, R12, RZ ;  /* 0x0000000c130ca210 */ /* 0x000fe40007f9e0ff */
[----:B-1----:R-:W-:-:S03]  /*0270*/  @!P1 IADD3 R26, P5, R5, R26, RZ ;  /* 0x0000001a051a9210 */ /* 0x002fc60007fbe0ff */
[----:B------:R-:W-:Y:S02]  /*0280*/  @!P2 IMAD.X R13, RZ, RZ, R13, P4 ;  /* 0x000000ffff0da224 */ /* 0x000fe400020e060d */
[----:B------:R-:W-:Y:S02]  /*0290*/  @!P1 IMAD.X R27, RZ, RZ, R27, P5 ;  /* 0x000000ffff1b9224 */ /* 0x000fe400028e061b */
[C---:B------:R-:W-:Y:S01]  /*02a0*/  @!P2 IMAD.WIDE.U32 R28, R19.reuse, 0x8, R28 ;  /* 0x00000008131ca825 */ /* 0x040fe200078e001c */
[----:B------:R1:W3:Y:S01]  /*02b0*/  @!P2 LDG.E.U8 R24, desc[UR4][R12.64] ;  /* 0x000000040c18a981 */ /* 0x0002e2000c1e1100 */
[----:B0-----:R-:W0:Y:S03]  /*02c0*/  @!P0 LDC.64 R14, c[0x0][0x230] ;  /* 0x00008c00ff0e8b82 */ /* 0x001e260000000a00 */
[----:B------:R-:W3:Y:S05]  /*02d0*/  @!P1 LDG.E.U8 R26, desc[UR4][R26.64] ;  /* 0x000000041a1a9981 */ /* 0x000eea000c1e1100 */
[----:B-1----:R-:W1:Y:S01]  /*02e0*/  @!P0 LDC.64 R12, c[0x0][0x240] ;  /* 0x00009000ff0c8b82 */ /* 0x002e620000000a00 */
[----:B--2---:R-:W-:Y:S01]  /*02f0*/  @!P2 IMAD.WIDE.U32 R16, R19, 0x8, R16 ;  /* 0x000000081310a825 */ /* 0x004fe200078e0010 */
[----:B------:R-:W-:-:S02]  /*0300*/  CS2R R18, SRZ ;  /* 0x0000000000127805 */ /* 0x000fc4000001ff00 */
[----:B------:R-:W-:Y:S01]  /*0310*/  CS2R R22, SRZ ;  /* 0x0000000000167805 */ /* 0x000fe2000001ff00 */
[----:B------:R-:W-:-:S03]  /*0320*/  @!P1 IMAD.WIDE.U32 R20, R5, 0x8, R20 ;  /* 0x0000000805149825 */ /* 0x000fc600078e0014 */
[----:B------:R2:W3:Y:S04]  /*0330*/  @!P2 LDG.E.64 R18, desc[UR4][R16.64] ;  /* 0x000000041012a981 */ /* 0x0004e8000c1e1b00 */
[----:B------:R-:W3:Y:S01]  /*0340*/  @!P1 LDG.E.64 R22, desc[UR4][R20.64] ;  /* 0x0000000414169981 */ /* 0x000ee2000c1e1b00 */
[----:B--2---:R-:W-:Y:S01]  /*0350*/  CS2R R16, SRZ ;  /* 0x0000000000107805 */ /* 0x004fe2000001ff00 */
[----:B-1----:R-:W-:-:S05]  /*0360*/  @!P0 IMAD.WIDE.U32 R12, R25, 0x8, R12 ;  /* 0x00000008190c8825 */ /* 0x002fca00078e000c */
[----:B------:R1:W2:Y:S01]  /*0370*/  @!P0 LDG.E.64 R16, desc[UR4][R12.64] ;  /* 0x000000040c108981 */ /* 0x0002a2000c1e1b00 */
[----:B------:R-:W-:Y:S01]  /*0380*/  CS2R R6, SRZ ;  /* 0x0000000000067805 */ /* 0x000fe2000001ff00 */
[----:B0-----:R-:W-:-:S05]  /*0390*/  @!P0 IMAD.WIDE.U32 R14, R25, 0x8, R14 ;  /* 0x00000008190e8825 */ /* 0x001fca00078e000e */
[----:B------:R0:W2:Y:S01]  /*03a0*/  @!P2 LDG.E.64 R6, desc[UR4][R28.64] ;  /* 0x000000041c06a981 */ /* 0x0000a2000c1e1b00 */
[----:B-1----:R-:W1:Y:S01]  /*03b0*/  @!P1 LDC.64 R12, c[0x0][0x230] ;  /* 0x00008c00ff0c9b82 */ /* 0x002e620000000a00 */
[----:B0-----:R-:W-:-:S06]  /*03c0*/  CS2R R28, SRZ ;  /* 0x00000000001c7805 */ /* 0x001fcc000001ff00 */
[----:B------:R0:W2:Y:S02]  /*03d0*/  @!P0 LDG.E.64 R28, desc[UR4][R14.64] ;  /* 0x000000040e1c8981 */ /* 0x0000a4000c1e1b00 */
[----:B0-----:R-:W-:Y:S01]  /*03e0*/  CS2R R14, SRZ ;  /* 0x00000000000e7805 */ /* 0x001fe2000001ff00 */
[----:B-1----:R-:W-:-:S05]  /*03f0*/  @!P1 IMAD.WIDE.U32 R12, R5, 0x8, R12 ;  /* 0x00000008050c9825 */ /* 0x002fca00078e000c */
[----:B------:R0:W2:Y:S01]  /*0400*/  @!P1 LDG.E.64 R14, desc[UR4][R12.64] ;  /* 0x000000040c0e9981 */ /* 0x0000a2000c1e1b00 */
[----:B----4-:R-:W-:Y:S02]  /*0410*/  @!P3 ISETP.NE.AND P4, PT, R3, RZ, PT ;  /* 0x000000ff0300b20c */ /* 0x010fe40003f85270 */
[----:B------:R-:W-:Y:S02]  /*0420*/  PRMT R3, RZ, 0x7610, R3 ;  /* 0x00007610ff037816 */ /* 0x000fe40000000003 */
[----:B------:R-:W-:-:S04]  /*0430*/  @!P3 SEL R3, RZ, 0x1, !P4 ;  /* 0x00000001ff03b807 */ /* 0x000fc80006000000 */
[----:B------:R-:W-:-:S04]  /*0440*/  PRMT R3, R3, 0x9910, RZ ;  /* 0x0000991003037816 */ /* 0x000fc800000000ff */
[----:B------:R-:W-:-:S13]  /*0450*/  ISETP.EQ.OR P4, PT, R3, RZ, P3 ;  /* 0x000000ff0300720c */ /* 0x000fda0001f82670 */
[----:B------:R-:W1:Y:S01]  /*0460*/  @!P4 LDC.64 R20, c[0x0][0x218] ;  /* 0x00008600ff14cb82 */ /* 0x000e620000000a00 */
[----:B---3--:R-:W-:Y:S02]  /*0470*/  @!P0 ISETP.NE.AND P5, PT, R4, RZ, PT ;  /* 0x000000ff0400820c */ /* 0x008fe40003fa5270 */
[----:B------:R-:W-:Y:S02]  /*0480*/  PRMT R4, RZ, 0x7610, R4 ;  /* 0x00007610ff047816 */ /* 0x000fe40000000004 */
[----:B------:R-:W-:Y:S02]  /*0490*/  @!P0 SEL R4, RZ, 0x1, !P5 ;  /* 0x00000001ff048807 */ /* 0x000fe40006800000 */
[----:B-1----:R-:W-:-:S04]  /*04a0*/  @!P4 LEA R20, P0, R10, R20, 0x3 ;  /* 0x000000140a14c211 */ /* 0x002fc800078018ff */
[----:B------:R-:W-:-:S05]  /*04b0*/  @!P4 LEA.HI.X R21, R10, R21, R11, 0x3, P0 ;  /* 0x000000150a15c211 */ /* 0x000fca00000f1c0b */
[----:B------:R1:W3:Y:S01]  /*04c0*/  @!P4 LDG.E.64 R8, desc[UR4][R20.64] ;  /* 0x000000041408c981 */ /* 0x0002e2000c1e1b00 */
[----:B------:R-:W4:Y:S01]  /*04d0*/  S2R R3, SR_TID.X ;  /* 0x0000000000037919 */ /* 0x000f220000002100 */
[----:B------:R-:W-:-:S04]  /*04e0*/  PRMT R4, R4, 0x9910, RZ ;  /* 0x0000991004047816 */ /* 0x000fc800000000ff */
[----:B------:R-:W-:Y:S02]  /*04f0*/  ISETP.NE.AND P0, PT, R4, RZ, PT ;  /* 0x000000ff0400720c */ /* 0x000fe40003f05270 */
[----:B------:R-:W-:Y:S02]  /*0500*/  @!P2 ISETP.NE.AND P4, PT, R24, RZ, PT ;  /* 0x000000ff1800a20c */ /* 0x000fe40003f85270 */
[----:B------:R-:W-:Y:S02]  /*0510*/  @!P1 ISETP.NE.AND P5, PT, R26, RZ, PT ;  /* 0x000000ff1a00920c */ /* 0x000fe40003fa5270 */
[----:B------:R-:W-:Y:S01]  /*0520*/  PRMT R4, RZ, 0x7610, R4 ;  /* 0x00007610ff047816 */ /* 0x000fe20000000004 */
[----:B----4-:R-:W-:-:S04]  /*0530*/  IMAD.MOV.U32 R5, RZ, RZ, R3 ;  /* 0x000000ffff057224 */ /* 0x010fc800078e0003 */
[----:B------:R-:W-:-:S05]  /*0540*/  VIADD R11, R5, 0x180 ;  /* 0x00000180050b7836 */ /* 0x000fca0000000000 */
[----:B------:R-:W-:Y:S02]  /*0550*/  ISETP.GE.OR P0, PT, R11, R2, !P0 ;  /* 0x000000020b00720c */ /* 0x000fe40004706670 */
[----:B------:R-:W-:Y:S02]  /*0560*/  PRMT R10, RZ, 0x7610, R10 ;  /* 0x00007610ff0a7816 */ /* 0x000fe4000000000a */
[----:B------:R-:W-:Y:S02]  /*0570*/  @!P2 SEL R4, RZ, 0x1, !P4 ;  /* 0x00000001ff04a807 */ /* 0x000fe40006000000 */
[----:B------:R-:W-:Y:S02]  /*0580*/  @!P1 SEL R10, RZ, 0x1, !P5 ;  /* 0x00000001ff0a9807 */ /* 0x000fe40006800000 */
[----:B------:R-:W-:Y:S02]  /*0590*/  PRMT R4, R4, 0x9910, RZ ;  /* 0x0000991004047816 */ /* 0x000fe400000000ff */
[----:B------:R-:W-:-:S03]  /*05a0*/  PRMT R10, R10, 0x9910, RZ ;  /* 0x000099100a0a7816 */ /* 0x000fc600000000ff */
[----:B0-----:R-:W2:Y:S01]  /*05b0*/  @!P0 LDC.64 R12, c[0x0][0x218] ;  /* 0x00008600ff0c8b82 */ /* 0x001ea20000000a00 */
[C---:B------:R-:W-:Y:S01]  /*05c0*/  VIADD R25, R5.reuse, 0x80 ;  /* 0x0000008005197836 */ /* 0x040fe20000000000 */
[----:B------:R-:W-:Y:S01]  /*05d0*/  ISETP.NE.AND P1, PT, R4, RZ, PT ;  /* 0x000000ff0400720c */ /* 0x000fe20003f25270 */
[----:B------:R-:W-:Y:S01]  /*05e0*/  VIADD R11, R5, 0x100 ;  /* 0x00000100050b7836 */ /* 0x000fe20000000000 */
[----:B------:R-:W-:Y:S02]  /*05f0*/  ISETP.NE.AND P2, PT, R10, RZ, PT ;  /* 0x000000ff0a00720c */ /* 0x000fe40003f45270 */
[-C--:B------:R-:W-:Y:S02]  /*0600*/  ISETP.GE.OR P1, PT, R25, R2.reuse, !P1 ;  /* 0x000000021900720c */ /* 0x080fe40004f26670 */
[----:B------:R-:W-:-:S11]  /*0610*/  ISETP.GE.OR P2, PT, R11, R2, !P2 ;  /* 0x000000020b00720c */ /* 0x000fd60005746670 */
[----:B------:R-:W0:Y:S01]  /*0620*/  @!P1 LDC.64 R10, c[0x0][0x218] ;  /* 0x00008600ff0a9b82 */ /* 0x000e220000000a00 */
[----:B--2---:R-:W-:-:S07]  /*0630*/  @!P0 LEA R12, P4, R16, R12, 0x3 ;  /* 0x0000000c100c8211 */ /* 0x004fce00078818ff */
[----:B-1----:R-:W1:Y:S01]  /*0640*/  @!P2 LDC.64 R20, c[0x0][0x218] ;  /* 0x00008600ff14ab82 */ /* 0x002e620000000a00 */
[----:B------:R-:W-:Y:S01]  /*0650*/  @!P0 LEA.HI.X R13, R16, R13, R17, 0x3, P4 ;  /* 0x0000000d100d8211 */ /* 0x000fe200020f1c11 */
[----:B------:R-:W-:-:S04]  /*0660*/  @!P3 IMAD R3, R0, 0x200, R3 ;  /* 0x000002000003b824 */ /* 0x000fc800078e0203 */
[----:B------:R2:W5:Y:S02]  /*0670*/  @!P0 LDG.E.64 R28, desc[UR4][R12.64] ;  /* 0x000000040c1c8981 */ /* 0x000564000c1e1b00 */
[----:B------:R-:W2:Y:S01]  /*0680*/  @!P3 LDC.64 R16, c[0x0][0x228] ;  /* 0x00008a00ff10bb82 */ /* 0x000ea20000000a00 */
[----:B0-----:R-:W-:-:S04]  /*0690*/  @!P1 LEA R10, P0, R18, R10, 0x3 ;  /* 0x0000000a120a9211 */ /* 0x001fc800078018ff */
[----:B------:R-:W-:Y:S02]  /*06a0*/  @!P1 LEA.HI.X R11, R18, R11, R19, 0x3, P0 ;  /* 0x0000000b120b9211 */ /* 0x000fe400000f1c13 */
[----:B-1----:R-:W-:-:S03]  /*06b0*/  @!P2 LEA R20, P4, R22, R20, 0x3 ;  /* 0x000000141614a211 */ /* 0x002fc600078818ff */
[----:B------:R0:W5:Y:S01]  /*06c0*/  @!P1 LDG.E.64 R6, desc[UR4][R10.64] ;  /* 0x000000040a069981 */ /* 0x000162000c1e1b00 */
[----:B------:R-:W-:Y:S01]  /*06d0*/  @!P2 LEA.HI.X R21, R22, R21, R23, 0x3, P4 ;  /* 0x000000151615a211 */ /* 0x000fe200020f1c17 */
[----:B--2---:R-:W-:-:S04]  /*06e0*/  @!P3 IMAD.WIDE.U32 R12, R3, 0x8, R16 ;  /* 0x00000008030cb825 */ /* 0x004fc800078e0010 */
[----:B------:R0:W5:Y:S01]  /*06f0*/  @!P2 LDG.E.64 R14, desc[UR4][R20.64] ;  /* 0x00000004140ea981 */ /* 0x000162000c1e1b00 */
[----:B------:R-:W-:-:S05]  /*0700*/  @!P3 IMAD.MOV.U32 R5, RZ, RZ, R25 ;  /* 0x000000ffff05b224 */ /* 0x000fca00078e0019 */
[----:B------:R-:W-:Y:S01]  /*0710*/  ISETP.GE.AND P0, PT, R5, R2, PT ;  /* 0x000000020500720c */ /* 0x000fe20003f06270 */
[----:B------:R-:W-:Y:S01]  /*0720*/  BSSY B0, `(.L_x_8120) ;  /* 0x000000d000007945 */ /* 0x000fe20003800000 */
[----:B---3--:R0:W-:Y:S11]  /*0730*/  @!P3 STG.E.64 desc[UR4][R12.64], R8 ;  /* 0x000000080c00b986 */ /* 0x0081f6000c101b04 */
        /* <DEDUP_REMOVED lines=9> */
[----:B-----5:R1:W-:Y:S04]  /*07d0*/  STG.E.64 desc[UR4][R8.64], R6 ;  /* 0x0000000608007986 */ /* 0x0203e8000c101b04 */
[----:B------:R1:W-:Y:S02]  /*07e0*/  @!P0 STG.E.64 desc[UR4][R10.64], R14 ;  /* 0x0000000e0a008986 */ /* 0x0003e4000c101b04 */
.L_x_8121:
[----:B------:R-:W-:Y:S05]  /*07f0*/  BSYNC B0 ;  /* 0x0000000000007941 */ /* 0x000fea0003800000 */
.L_x_8120:
[----:B------:R-:W-:-:S13]  /*0800*/  ISETP.GE.AND P0, PT, R5, R2, PT ;  /* 0x000000020500720c */ /* 0x000fda0003f06270 */
[----:B------:R-:W-:Y:S05]  /*0810*/  @P0 EXIT ;  /* 0x000000000000094d */ /* 0x000fea0003800000 */
[----:B------:R-:W2:Y:S01]  /*0820*/  LDC.64 R2, c[0x0][0x228] ;  /* 0x00008a00ff027b82 */ /* 0x000ea20000000a00 */
[----:B------:R-:W-:-:S04]  /*0830*/  IMAD R5, R0, 0x200, R5 ;  /* 0x0000020000057824 */ /* 0x000fc800078e0205 */
[----:B--2---:R-:W-:-:S05]  /*0840*/  IMAD.WIDE.U32 R2, R5, 0x8, R2 ;  /* 0x0000000805027825 */ /* 0x004fca00078e0002 */
[----:B-----5:R-:W-:Y:S01]  /*0850*/  STG.E.64 desc[UR4][R2.64], R28 ;  /* 0x0000001c02007986 */ /* 0x020fe2000c101b04 */
[----:B------:R-:W-:Y:S05]  /*0860*/  EXIT ;  /* 0x000000000000794d */ /* 0x000fea0003800000 */
.L_x_8122:
        /* <DEDUP_REMOVED lines=9> */
.L_x_28039:


//--------------------- .text._ZN2at6native29vectorized_elementwise_kernelILi2EZZZNS0_28launch_masked_scatter_kernelERKNS_10TensorBaseES4_S4_S4_ENKUlvE_clEvENKUlvE4_clEvEUldblE_St5arrayIPcLm4EEEEviT0_T1_ --------------------------
	.section	.text._ZN2at6native29vectorized_elementwise_kernelILi2EZZZNS0_28launch_masked_scatter_kernelERKNS_10TensorBaseES4_S4_S4_ENKUlvE_clEvENKUlvE4_clEvEUldblE_St5arrayIPcLm4EEEEviT0_T1_,"ax",@progbits
	.align	128
        .global         _ZN2at6native29vectorized_elementwise_kernelILi2EZZZNS0_28launch_masked_scatter_kernelERKNS_10TensorBaseES4_S4_S4_ENKUlvE_clEvENKUlvE4_clEvEUldblE_St5arrayIPcLm4EEEEviT0_T1_
        .type           _ZN2at6native29vectorized_elementwise_kernelILi2EZZZNS0_28launch_masked_scatter_kernelERKNS_10TensorBaseES4_S4_S4_ENKUlvE_clEvENKUlvE4_clEvEUldblE_St5arrayIPcLm4EEEEviT0_T1_,@function
        .size           _ZN2at6native29vectorized_elementwise_kernelILi2EZZZNS0_28launch_masked_scatter_kernelERKNS_10TensorBaseES4_S4_S4_ENKUlvE_clEvENKUlvE4_clEvEUldblE_St5arrayIPcLm4EEEEviT0_T1_,(.L_x_28040 - _ZN2at6native29vectorized_elementwise_kernelILi2EZZZNS0_28launch_masked_scatter_kernelERKNS_10TensorBaseES4_S4_S4_ENKUlvE_clEvENKUlvE4_clEvEUldblE_St5arrayIPcLm4EEEEviT0_T1_)
        .other          _ZN2at6native29vectorized_elementwise_kernelILi2EZZZNS0_28launch_masked_scatter_kernelERKNS_10TensorBaseES4_S4_S4_ENKUlvE_clEvENKUlvE4_clEvEUldblE_St5arrayIPcLm4EEEEviT0_T1_,@"STO_CUDA_ENTRY STV_DEFAULT"
_ZN2at6native29vectorized_elementwise_kernelILi2EZZZNS0_28launch_masked_scatter_kernelERKNS_10TensorBaseES4_S4_S4_ENKUlvE_clEvENKUlvE4_clEvEUldblE_St5arrayIPcLm4EEEEviT0_T1_:
.text._ZN2at6native29vectorized_elementwise_kernelILi2EZZZNS0_28launch_masked_scatter_kernelERKNS_10TensorBaseES4_S4_S4_ENKUlvE_clEvENKUlvE4_clEvEUldblE_St5arrayIPcLm4EEEEviT0_T1_:
        /* <DEDUP_REMOVED lines=87> */
.L_x_8123:
[----:B------:R-:W0:Y:S02]  /*0570*/  S2R R7, SR_TID.X ;  /* 0x0000000000077919 */ /* 0x000e240000002100 */
[----:B0-----:R-:W-:-:S13]  /*0580*/  ISETP.GE.AND P0, PT, R7, R2, PT ;  /* 0x000000020700720c */ /* 0x001fda0003f06270 */
[----:B------:R-:W0:Y:S01]  /*0590*/  @!P0 LDC.64 R14, c[0x0][0x238] ;  /* 0x00008e00ff0e8b82 */ /* 0x000e220000000a00 */
[----:B------:R-:W-:-:S07]  /*05a0*/  @!P0 IMAD.IADD R5, R0, 0x1, R7 ;  /* 0x0000000100058824 */ /* 0x000fce00078e0207 */
[----:B------:R-:W1:Y:S01]  /*05b0*/  @!P0 LDC.64 R12, c[0x0][0x240] ;  /* 0x00009000ff0c8b82 */ /* 0x000e620000000a00 */
[----:B0-----:R-:W-:-:S05]  /*05c0*/  @!P0 IADD3 R14, P1, R5, R14, RZ ;  /* 0x0000000e050e8210 */ /* 0x001fca0007f3e0ff */
[----:B------:R-:W-:-:S05]  /*05d0*/  @!P0 IMAD.X R15, RZ, RZ, R15, P1 ;  /* 0x000000ffff0f8224 */ /* 0x000fca00008e060f */
[----:B------:R-:W2:Y:S01]  /*05e0*/  @!P0 LDG.E.U8 R14, desc[UR4][R14.64] ;  /* 0x000000040e0e8981 */ /* 0x000ea2000c1e1100 */
[----:B------:R-:W-:Y:S01]  /*05f0*/  CS2R R10, SRZ ;  /* 0x00000000000a7805 */ /* 0x000fe2000001ff00 */
[----:B-1----:R-:W-:-:S05]  /*0600*/  @!P0 IMAD.WIDE.U32 R12, R5, 0x8, R12 ;  /* 0x00000008050c8825 */ /* 0x002fca00078e000c */
[----:B------:R-:W3:Y:S01]  /*0610*/  @!P0 LDG.E.64 R10, desc[UR4][R12.64] ;  /* 0x000000040c0a8981 */ /* 0x000ee2000c1e1b00 */
[----:B------:R-:W-:Y:S01]  /*0620*/  @!P0 VIADD R7, R7, 0x80 ;  /* 0x0000008007078836 */ /* 0x000fe20000000000 */
[----:B------:R-:W-:Y:S02]  /*0630*/  PRMT R3, RZ, 0x7610, R3 ;  /* 0x00007610ff037816 */ /* 0x000fe40000000003 */
[----:B------:R-:W-:Y:S02]  /*0640*/  CS2R R22, SRZ ;  /* 0x0000000000167805 */ /* 0x000fe4000001ff00 */
[----:B------:R-:W-:Y:S02]  /*0650*/  P2R R4, PR, RZ, 0x1 ;  /* 0x00000001ff047803 */ /* 0x000fe40000000000 */
[----:B------:R-:W-:-:S13]  /*0660*/  ISETP.GE.AND P5, PT, R7, R2, PT ;  /* 0x000000020700720c */ /* 0x000fda0003fa6270 */
[----:B------:R-:W-:Y:S01]  /*0670*/  @!P5 IMAD.IADD R9, R0, 0x1, R7 ;  /* 0x000000010009d824 */ /* 0x000fe200078e0207 */
[----:B------:R-:W0:Y:S01]  /*0680*/  @!P5 LDC.64 R20, c[0x0][0x238] ;  /* 0x00008e00ff14db82 */ /* 0x000e220000000a00 */
[----:B------:R-:W-:-:S05]  /*0690*/  @!P5 VIADD R7, R7, 0x80 ;  /* 0x000000800707d836 */ /* 0x000fca0000000000 */
[----:B------:R-:W-:Y:S02]  /*06a0*/  ISETP.GE.AND P2, PT, R7, R2, PT ;  /* 0x000000020700720c */ /* 0x000fe40003f46270 */
[----:B------:R-:W1:Y:S01]  /*06b0*/  @!P5 LDC.64 R24, c[0x0][0x240] ;  /* 0x00009000ff18db82 */ /* 0x000e620000000a00 */
[----:B------:R-:W-:-:S07]  /*06c0*/  CS2R R34, SRZ ;  /* 0x0000000000227805 */ /* 0x000fce000001ff00 */
[----:B------:R-:W4:Y:S03]  /*06d0*/  @!P5 LDC.64 R26, c[0x0][0x230] ;  /* 0x00008c00ff1adb82 */ /* 0x000f260000000a00 */
[----:B------:R-:W-:Y:S02]  /*06e0*/  @!P2 IMAD.IADD R31, R0, 0x1, R7 ;  /* 0x00000001001fa824 */ /* 0x000fe400078e0207 */
[----:B------:R-:W-:-:S03]  /*06f0*/  @!P2 VIADD R7, R7, 0x80 ;  /* 0x000000800707a836 */ /* 0x000fc60000000000 */
[----:B------:R-:W1:Y:S02]  /*0700*/  @!P2 LDC.64 R16, c[0x0][0x238] ;  /* 0x00008e00ff10ab82 */ /* 0x000e640000000a00 */
[----:B------:R-:W-:-:S13]  /*0710*/  ISETP.GE.AND P4, PT, R7, R2, PT ;  /* 0x000000020700720c */ /* 0x000fda0003f86270 */
[----:B------:R-:W-:Y:S01]  /*0720*/  @!P4 IMAD.IADD R29, R0, 0x1, R7 ;  /* 0x00000001001dc824 */ /* 0x000fe200078e0207 */
[----:B------:R-:W4:Y:S01]  /*0730*/  @!P4 LDC.64 R40, c[0x0][0x238] ;  /* 0x00008e00ff28cb82 */ /* 0x000f220000000a00 */
[----:B------:R-:W-:-:S05]  /*0740*/  @!P4 VIADD R7, R7, 0x80 ;  /* 0x000000800707c836 */ /* 0x000fca0000000000 */
[----:B------:R-:W-:-:S13]  /*0750*/  ISETP.GE.AND P3, PT, R7, R2, PT ;  /* 0x000000020700720c */ /* 0x000fda0003f66270 */
[----:B------:R-:W4:Y:S01]  /*0760*/  @!P3 LDC.64 R18, c[0x0][0x238] ;  /* 0x00008e00ff12bb82 */ /* 0x000f220000000a00 */
[----:B------:R-:W-:Y:S02]  /*0770*/  @!P3 IMAD.IADD R39, R0, 0x1, R7 ;  /* 0x000000010027b824 */ /* 0x000fe400078e0207 */
[----:B------:R-:W-:Y:S01]  /*0780*/  @!P3 VIADD R7, R7, 0x80 ;  /* 0x000000800707b836 */ /* 0x000fe20000000000 */
[----:B--2---:R-:W-:-:S04]  /*0790*/  @!P0 ISETP.NE.AND P1, PT, R14, RZ, PT ;  /* 0x000000ff0e00820c */ /* 0x004fc80003f25270 */
[----:B------:R-:W-:-:S04]  /*07a0*/  @!P0 SEL R3, RZ, 0x1, !P1 ;  /* 0x00000001ff038807 */ /* 0x000fc80004800000 */
[----:B------:R-:W-:-:S04]  /*07b0*/  PRMT R3, R3, 0x9910, RZ ;  /* 0x0000991003037816 */ /* 0x000fc800000000ff */
[----:B------:R-:W-:-:S13]  /*07c0*/  ISETP.EQ.OR P6, PT, R3, RZ, P0 ;  /* 0x000000ff0300720c */ /* 0x000fda00007c2670 */
[----:B------:R-:W3:Y:S02]  /*07d0*/  @!P6 LDC.64 R14, c[0x0][0x218] ;  /* 0x00008600ff0eeb82 */ /* 0x000ee40000000a00 */
[----:B---3--:R-:W-:-:S04]  /*07e0*/  @!P6 LEA R14, P1, R10, R14, 0x3 ;  /* 0x0000000e0a0ee211 */ /* 0x008fc800078218ff */
[----:B------:R-:W-:Y:S02]  /*07f0*/  @!P6 LEA.HI.X R15, R10, R15, R11, 0x3, P1 ;  /* 0x0000000f0a0fe211 */ /* 0x000fe400008f1c0b */
[----:B0-----:R-:W-:-:S05]  /*0800*/  @!P5 IADD3 R20, P1, R9, R20, RZ ;  /* 0x000000140914d210 */ /* 0x001fca0007f3e0ff */
[----:B------:R-:W-:Y:S01]  /*0810*/  @!P5 IMAD.X R21, RZ, RZ, R21, P1 ;  /* 0x000000ffff15d224 */ /* 0x000fe200008e0615 */
[----:B-1----:R-:W-:-:S04]  /*0820*/  @!P2 IADD3 R16, P1, R31, R16, RZ ;  /* 0x000000101f10a210 */ /* 0x002fc80007f3e0ff */
[----:B------:R0:W2:Y:S01]  /*0830*/  @!P5 LDG.E.U8 R28, desc[UR4][R20.64] ;  /* 0x00000004141cd981 */ /* 0x0000a2000c1e1100 */
[----:B------:R-:W-:Y:S01]  /*0840*/  @!P2 IMAD.X R17, RZ, RZ, R17, P1 ;  /* 0x000000ffff11a224 */ /* 0x000fe200008e0611 */
[----:B----4-:R-:W-:-:S05]  /*0850*/  @!P4 IADD3 R40, P1, R29, R40, RZ ;  /* 0x000000281d28c210 */ /* 0x010fca0007f3e0ff */
[----:B------:R-:W-:Y:S01]  /*0860*/  @!P4 IMAD.X R41, RZ, RZ, R41, P1 ;  /* 0x000000ffff29c224 */ /* 0x000fe200008e0629 */
[----:B------:R-:W-:Y:S01]  /*0870*/  @!P3 IADD3 R18, P1, R39, R18, RZ ;  /* 0x000000122712b210 */ /* 0x000fe20007f3e0ff */
[----:B------:R-:W-:Y:S01]  /*0880*/  @!P5 IMAD.WIDE.U32 R36, R9, 0x8, R24 ;  /* 0x000000080924d825 */ /* 0x000fe200078e0018 */
[----:B------:R-:W-:Y:S01]  /*0890*/  PRMT R38, RZ, 0x7610, R38 ;  /* 0x00007610ff267816 */ /* 0x000fe20000000026 */
[----:B0-----:R-:W0:Y:S01]  /*08a0*/  @!P2 LDC.64 R20, c[0x0][0x240] ;  /* 0x00009000ff14ab82 */ /* 0x001e220000000a00 */
[----:B------:R-:W3:Y:S01]  /*08b0*/  @!P4 LDG.E.U8 R40, desc[UR4][R40.64] ;  /* 0x000000042828c981 */ /* 0x000ee2000c1e1100 */
[----:B------:R-:W-:Y:S01]  /*08c0*/  @!P3 IMAD.X R19, RZ, RZ, R19, P1 ;  /* 0x000000ffff13b224 */ /* 0x000fe200008e0613 */
[----:B------:R-:W-:Y:S02]  /*08d0*/  ISETP.GE.AND P1, PT, R7, R2, PT ;  /* 0x000000020700720c */ /* 0x000fe40003f26270 */
[----:B------:R1:W4:Y:S01]  /*08e0*/  @!P5 LDG.E.64 R34, desc[UR4][R36.64] ;  /* 0x000000042422d981 */ /* 0x000322000c1e1b00 */
[----:B------:R-:W-:-:S02]  /*08f0*/  @!P5 IMAD.WIDE.U32 R32, R9, 0x8, R26 ;  /* 0x000000080920d825 */ /* 0x000fc400078e001a */
[----:B------:R-:W0:Y:S08]  /*0900*/  @!P3 LDC.64 R26, c[0x0][0x230] ;  /* 0x00008c00ff1abb82 */ /* 0x000e300000000a00 */
[----:B------:R-:W0:Y:S01]  /*0910*/  @!P1 LDC.64 R10, c[0x0][0x238] ;  /* 0x00008e00ff0a9b82 */ /* 0x000e220000000a00 */
[----:B------:R-:W-:-:S07]  /*0920*/  @!P1 IMAD.IADD R3, R0, 0x1, R7 ;  /* 0x0000000100039824 */ /* 0x000fce00078e0207 */
[----:B-1----:R-:W1:Y:S08]  /*0930*/  @!P1 LDC.64 R36, c[0x0][0x240] ;  /* 0x00009000ff249b82 */ /* 0x002e700000000a00 */
[----:B------:R-:W1:Y:S01]  /*0940*/  @!P1 LDC.64 R44, c[0x0][0x230] ;  /* 0x00008c00ff2c9b82 */ /* 0x000e620000000a00 */
[----:B0-----:R-:W-:-:S07]  /*0950*/  @!P1 IADD3 R10, P0, R3, R10, RZ ;  /* 0x0000000a030a9210 */ /* 0x001fce0007f1e0ff */
[----:B------:R-:W0:Y:S01]  /*0960*/  @!P4 LDC.64 R24, c[0x0][0x240] ;  /* 0x00009000ff18cb82 */ /* 0x000e220000000a00 */
[----:B------:R-:W-:Y:S01]  /*0970*/  @!P1 IMAD.X R11, RZ, RZ, R11, P0 ;  /* 0x000000ffff0b9224 */ /* 0x000fe200000e060b */
[----:B------:R-:W-:Y:S02]  /*0980*/  ISETP.NE.AND P0, PT, R4, RZ, PT ;  /* 0x000000ff0400720c */ /* 0x000fe40003f05270 */
[----:B------:R1:W4:Y:S01]  /*0990*/  @!P3 LDG.E.U8 R4, desc[UR4][R18.64] ;  /* 0x000000041204b981 */ /* 0x000322000c1e1100 */
[----:B------:R-:W-:Y:S01]  /*09a0*/  CS2R R8, SRZ ;  /* 0x0000000000087805 */ /* 0x000fe2000001ff00 */
[----:B------:R-:W-:Y:S02]  /*09b0*/  @!P1 VIADD R7, R7, 0x80 ;  /* 0x0000008007079836 */ /* 0x000fe40000000000 */
[----:B------:R-:W-:Y:S01]  /*09c0*/  @!P3 IMAD.WIDE.U32 R26, R39, 0x8, R26 ;  /* 0x00000008271ab825 */ /* 0x000fe200078e001a */
[----:B------:R0:W4:Y:S04]  /*09d0*/  @!P1 LDG.E.U8 R6, desc[UR4][R10.64] ;  /* 0x000000040a069981 */ /* 0x000128000c1e1100 */
[----:B------:R0:W4:Y:S01]  /*09e0*/  @!P5 LDG.E.64 R8, desc[UR4][R32.64] ;  /* 0x000000042008d981 */ /* 0x000122000c1e1b00 */
[----:B-1----:R-:W-:Y:S01]  /*09f0*/  @!P1 IMAD.WIDE.U32 R36, R3, 0x8, R36 ;  /* 0x0000000803249825 */ /* 0x002fe200078e0024 */
[----:B------:R-:W1:Y:S08]  /*0a00*/  @!P0 LDC.64 R12, c[0x0][0x230] ;  /* 0x00008c00ff0c8b82 */ /* 0x000e700000000a00 */
[----:B------:R-:W0:Y:S01]  /*0a10*/  @!P3 LDC.64 R18, c[0x0][0x240] ;  /* 0x00009000ff12bb82 */ /* 0x000e220000000a00 */
[----:B-1----:R-:W-:-:S02]  /*0a20*/  @!P0 IMAD.WIDE.U32 R12, R5, 0x8, R12 ;  /* 0x00000008050c8825 */ /* 0x002fc400078e000c */
[----:B------:R1:W3:Y:S04]  /*0a30*/  @!P2 LDG.E.U8 R5, desc[UR4][R16.64] ;  /* 0x000000041005a981 */ /* 0x0002e8000c1e1100 */
[----:B------:R1:W2:Y:S01]  /*0a40*/  @!P0 LDG.E.64 R22, desc[UR4][R12.64] ;  /* 0x000000040c168981 */ /* 0x0002a2000c1e1b00 */
[----:B0-----:R-:W-:Y:S02]  /*0a50*/  CS2R R10, SRZ ;  /* 0x00000000000a7805 */ /* 0x001fe4000001ff00 */
[----:B------:R-:W-:Y:S01]  /*0a60*/  CS2R R32, SRZ ;  /* 0x0000000000207805 */ /* 0x000fe2000001ff00 */
[----:B------:R-:W-:Y:S01]  /*0a70*/  @!P2 IMAD.WIDE.U32 R20, R31, 0x8, R20 ;  /* 0x000000081f14a825 */ /* 0x000fe200078e0014 */
[----:B-1----:R-:W0:Y:S04]  /*0a80*/  @!P4 LDC.64 R16, c[0x0][0x230] ;  /* 0x00008c00ff10cb82 */ /* 0x002e280000000a00 */
[----:B------:R-:W4:Y:S04]  /*0a90*/  @!P2 LDG.E.64 R32, desc[UR4][R20.64] ;  /* 0x000000041420a981 */ /* 0x000f28000c1e1b00 */
[----:B------:R-:W1:Y:S01]  /*0aa0*/  @!P2 LDC.64 R12, c[0x0][0x230] ;  /* 0x00008c00ff0cab82 */ /* 0x000e620000000a00 */
[----:B------:R-:W-:-:S04]  /*0ab0*/  @!P1 IMAD.WIDE.U32 R44, R3, 0x8, R44 ;  /* 0x00000008032c9825 */ /* 0x000fc800078e002c */
[----:B-1----:R-:W-:-:S05]  /*0ac0*/  @!P2 IMAD.WIDE.U32 R42, R31, 0x8, R12 ;  /* 0x000000081f2aa825 */ /* 0x002fca00078e000c */
[----:B------:R-:W4:Y:S01]  /*0ad0*/  @!P2 LDG.E.64 R10, desc[UR4][R42.64] ;  /* 0x000000042a0aa981 */ /* 0x000f22000c1e1b00 */
[----:B------:R-:W-:Y:S01]  /*0ae0*/  @!P3 IMAD.WIDE.U32 R18, R39, 0x8, R18 ;  /* 0x000000082712b825 */ /* 0x000fe200078e0012 */
[----:B------:R-:W1:Y:S03]  /*0af0*/  S2R R3, SR_TID.X ;  /* 0x0000000000037919 */ /* 0x000e660000002100 */
[----:B0-----:R-:W-:Y:S01]  /*0b00*/  @!P4 IMAD.WIDE.U32 R16, R29, 0x8, R16 ;  /* 0x000000081d10c825 */ /* 0x001fe200078e0010 */
[----:B------:R-:W-:-:S03]  /*0b10*/  CS2R R12, SRZ ;  /* 0x00000000000c7805 */ /* 0x000fc6000001ff00 */
[----:B------:R-:W-:-:S03]  /*0b20*/  @!P4 IMAD.WIDE.U32 R24, R29, 0x8, R24 ;  /* 0x000000081d18c825 */ /* 0x000fc600078e0018 */
[----:B------:R0:W4:Y:S01]  /*0b30*/  @!P4 LDG.E.64 R12, desc[UR4][R16.64] ;  /* 0x00000004100cc981 */ /* 0x000122000c1e1b00 */
[----:B-1----:R-:W-:Y:S01]  /*0b40*/  VIADD R41, R3, 0x80 ;  /* 0x0000008003297836 */ /* 0x002fe20000000000 */
[----:B0-----:R-:W-:-:S06]  /*0b50*/  CS2R R16, SRZ ;  /* 0x0000000000107805 */ /* 0x001fcc000001ff00 */
[----:B------:R-:W4:Y:S04]  /*0b60*/  @!P1 LDG.E.64 R16, desc[UR4][R44.64] ;  /* 0x000000042c109981 */ /* 0x000f28000c1e1b00 */
[----:B--2---:R0:W2:Y:S01]  /*0b70*/  @!P6 LDG.E.64 R22, desc[UR4][R14.64] ;  /* 0x000000040e16e981 */ /* 0x0040a2000c1e1b00 */
[----:B------:R-:W-:-:S04]  /*0b80*/  @!P5 ISETP.NE.AND P6, PT, R28, RZ, PT ;  /* 0x000000ff1c00d20c */ /* 0x000fc80003fc5270 */
[----:B------:R-:W-:Y:S02]  /*0b90*/  @!P5 SEL R38, RZ, 0x1, !P6 ;  /* 0x00000001ff26d807 */ /* 0x000fe40007000000 */
[----:B------:R-:W-:Y:S02]  /*0ba0*/  ISETP.GE.AND P5, PT, R7, R2, PT ;  /* 0x000000020700720c */ /* 0x000fe40003fa6270 */
[----:B0-----:R-:W-:-:S06]  /*0bb0*/  CS2R R14, SRZ ;  /* 0x00000000000e7805 */ /* 0x001fcc000001ff00 */
[----:B------:R0:W2:Y:S01]  /*0bc0*/  @!P3 LDG.E.64 R14, desc[UR4][R26.64] ;  /* 0x000000041a0eb981 */ /* 0x0000a2000c1e1b00 */
[----:B---3--:R-:W-:-:S04]  /*0bd0*/  @!P2 ISETP.NE.AND P6, PT, R5, RZ, PT ;  /* 0x000000ff0500a20c */ /* 0x008fc80003fc5270 */
[----:B------:R-:W-:Y:S01]  /*0be0*/  @!P5 IMAD.IADD R43, R0, 0x1, R7 ;  /* 0x00000001002bd824 */ /* 0x000fe200078e0207 */
[----:B------:R-:W1:Y:S01]  /*0bf0*/  @!P5 LDC.64 R30, c[0x0][0x230] ;  /* 0x00008c00ff1edb82 */ /* 0x000e620000000a00 */
[----:B0-----:R-:W-:-:S07]  /*0c00*/  CS2R R26, SRZ ;  /* 0x00000000001a7805 */ /* 0x001fce000001ff00 */
[----:B------:R-:W0:Y:S01]  /*0c10*/  @!P5 LDC.64 R20, c[0x0][0x240] ;  /* 0x00009000ff14db82 */ /* 0x000e220000000a00 */
[----:B------:R3:W2:Y:S01]  /*0c20*/  @!P1 LDG.E.64 R26, desc[UR4][R36.64] ;  /* 0x00000004241a9981 */ /* 0x0006a2000c1e1b00 */
[----:B------:R-:W-:-:S06]  /*0c30*/  @!P5 VIADD R7, R7, 0x80 ;  /* 0x000000800707d836 */ /* 0x000fcc0000000000 */
[----:B---3--:R-:W3:Y:S01]  /*0c40*/  @!P5 LDC.64 R36, c[0x0][0x238] ;  /* 0x00008e00ff24db82 */ /* 0x008ee20000000a00 */
[----:B------:R-:W-:Y:S02]  /*0c50*/  PRMT R5, RZ, 0x7610, R5 ;  /* 0x00007610ff057816 */ /* 0x000fe40000000005 */
[----:B------:R-:W-:Y:S02]  /*0c60*/  @!P2 SEL R5, RZ, 0x1, !P6 ;  /* 0x00000001ff05a807 */ /* 0x000fe40007000000 */
[----:B------:R-:W-:Y:S02]  /*0c70*/  ISETP.GE.AND P6, PT, R7, R2, PT ;  /* 0x000000020700720c */ /* 0x000fe40003fc6270 */
[C---:B---3--:R-:W-:Y:S02]  /*0c80*/  @!P5 IADD3 R42, P2, R43.reuse, R36, RZ ;  /* 0x000000242b2ad210 */ /* 0x048fe40007f5e0ff */
[----:B------:R-:W-:Y:S02]  /*0c90*/  CS2R R28, SRZ ;  /* 0x00000000001c7805 */ /* 0x000fe4000001ff00 */
[----:B------:R-:W-:Y:S01]  /*0ca0*/  PRMT R36, R38, 0x9910, RZ ;  /* 0x0000991026247816 */ /* 0x000fe200000000ff */
[----:B-1----:R-:W-:-:S06]  /*0cb0*/  @!P5 IMAD.WIDE.U32 R30, R43, 0x8, R30 ;  /* 0x000000082b1ed825 */ /* 0x002fcc00078e001e */
[----:B------:R-:W1:Y:S01]  /*0cc0*/  @!P6 LDC.64 R38, c[0x0][0x238] ;  /* 0x00008e00ff26eb82 */ /* 0x000e620000000a00 */
[----:B0-----:R-:W-:Y:S01]  /*0cd0*/  @!P5 IMAD.WIDE.U32 R20, R43, 0x8, R20 ;  /* 0x000000082b14d825 */ /* 0x001fe200078e0014 */
[----:B------:R0:W3:Y:S03]  /*0ce0*/  @!P4 LDG.E.64 R28, desc[UR4][R24.64] ;  /* 0x00000004181cc981 */ /* 0x0000e6000c1e1b00 */
[----:B------:R-:W-:Y:S01]  /*0cf0*/  @!P5 IMAD.X R43, RZ, RZ, R37, P2 ;  /* 0x000000ffff2bd224 */ /* 0x000fe200010e0625 */
[----:B------:R-:W-:Y:S01]  /*0d00*/  @!P4 ISETP.NE.AND P2, PT, R40, RZ, PT ;  /* 0x000000ff2800c20c */ /* 0x000fe20003f45270 */
[----:B------:R-:W-:Y:S01]  /*0d10*/  @!P6 IMAD.IADD R7, R0, 0x1, R7 ;  /* 0x000000010007e824 */ /* 0x000fe200078e0207 */
[----:B------:R-:W-:Y:S01]  /*0d20*/  PRMT R40, RZ, 0x7610, R40 ;  /* 0x00007610ff287816 */ /* 0x000fe20000000028 */
[----:B------:R-:W4:Y:S01]  /*0d30*/  @!P6 LDC.64 R44, c[0x0][0x230] ;  /* 0x00008c00ff2ceb82 */ /* 0x000f220000000a00 */
[----:B------:R-:W-:Y:S01]  /*0d40*/  @!P4 SEL R40, RZ, 0x1, !P2 ;  /* 0x00000001ff28c807 */ /* 0x000fe20005000000 */
[----:B------:R-:W2:Y:S01]  /*0d50*/  @!P5 LDG.E.U8 R42, desc[UR4][R42.64] ;  /* 0x000000042a2ad981 */ /* 0x000ea2000c1e1100 */
[----:B------:R-:W-:-:S02]  /*0d60*/  ISETP.NE.AND P2, PT, R36, RZ, PT ;  /* 0x000000ff2400720c */ /* 0x000fc40003f45270 */
[----:B-1----:R-:W-:-:S05]  /*0d70*/  @!P6 IADD3 R38, P4, R7, R38, RZ ;  /* 0x000000260726e210 */ /* 0x002fca0007f9e0ff */
[----:B------:R-:W-:Y:S01]  /*0d80*/  @!P6 IMAD.X R39, RZ, RZ, R39, P4 ;  /* 0x000000ffff27e224 */ /* 0x000fe200020e0627 */
[----:B------:R-:W-:-:S04]  /*0d90*/  ISETP.GE.OR P2, PT, R41, R2, !P2 ;  /* 0x000000022900720c */ /* 0x000fc80005746670 */
[----:B------:R-:W3:Y:S09]  /*0da0*/  @!P6 LDG.E.U8 R38, desc[UR4][R38.64] ;  /* 0x000000042626e981 */ /* 0x000ef2000c1e1100 */
[----:B------:R-:W4:Y:S01]  /*0db0*/  @!P2 LDC.64 R36, c[0x0][0x218] ;  /* 0x00008600ff24ab82 */ /* 0x000f220000000a00 */
[----:B------:R-:W-:-:S02]  /*0dc0*/  PRMT R5, R5, 0x9910, RZ ;  /* 0x0000991005057816 */ /* 0x000fc400000000ff */
[----:B0-----:R-:W-:-:S06]  /*0dd0*/  CS2R R24, SRZ ;  /* 0x0000000000187805 */ /* 0x001fcc000001ff00 */
[----:B------:R0:W3:Y:S01]  /*0de0*/  @!P3 LDG.E.64 R24, desc[UR4][R18.64] ;  /* 0x000000041218b981 */ /* 0x0000e2000c1e1b00 */
[----:B----4-:R-:W-:-:S04]  /*0df0*/  @!P2 LEA R36, P4, R34, R36, 0x3 ;  /* 0x000000242224a211 */ /* 0x010fc800078818ff */
[----:B------:R-:W-:Y:S02]  /*0e00*/  @!P2 LEA.HI.X R37, R34, R37, R35, 0x3, P4 ;  /* 0x000000252225a211 */ /* 0x000fe400020f1c23 */
[----:B------:R-:W-:Y:S01]  /*0e10*/  @!P3 ISETP.NE.AND P4, PT, R4, RZ, PT ;  /* 0x000000ff0400b20c */ /* 0x000fe20003f85270 */
[----:B------:R-:W-:Y:S01]  /*0e20*/  IMAD.MOV.U32 R4, RZ, RZ, R5 ;  /* 0x000000ffff047224 */ /* 0x000fe200078e0005 */
[----:B------:R-:W-:Y:S02]  /*0e30*/  PRMT R34, RZ, 0x7610, R34 ;  /* 0x00007610ff227816 */ /* 0x000fe40000000022 */
[----:B0-----:R-:W-:Y:S02]  /*0e40*/  CS2R R18, SRZ ;  /* 0x0000000000127805 */ /* 0x001fe4000001ff00 */
[----:B------:R-:W-:Y:S01]  /*0e50*/  @!P3 SEL R34, RZ, 0x1, !P4 ;  /* 0x00000001ff22b807 */ /* 0x000fe20006000000 */
[----:B------:R-:W-:Y:S01]  /*0e60*/  @!P6 IMAD.WIDE.U32 R44, R7, 0x8, R44 ;  /* 0x00000008072ce825 */ /* 0x000fe200078e002c */
[----:B------:R-:W-:Y:S01]  /*0e70*/  ISETP.NE.AND P3, PT, R4, RZ, PT ;  /* 0x000000ff0400720c */ /* 0x000fe20003f65270 */
[----:B------:R-:W5:Y:S01]  /*0e80*/  @!P2 LDG.E.64 R8, desc[UR4][R36.64] ;  /* 0x000000042408a981 */ /* 0x000f62000c1e1b00 */
[----:B------:R-:W0:Y:S03]  /*0e90*/  @!P6 LDC.64 R4, c[0x0][0x240] ;  /* 0x00009000ff04eb82 */ /* 0x000e260000000a00 */
[----:B------:R1:W4:Y:S02]  /*0ea0*/  @!P5 LDG.E.64 R18, desc[UR4][R30.64] ;  /* 0x000000041e12d981 */ /* 0x000324000c1e1b00 */
[----:B-1----:R-:W-:-:S06]  /*0eb0*/  CS2R R30, SRZ ;  /* 0x00000000001e7805 */ /* 0x002fcc000001ff00 */
[----:B------:R1:W4:Y:S02]  /*0ec0*/  @!P5 LDG.E.64 R30, desc[UR4][R20.64] ;  /* 0x00000004141ed981 */ /* 0x000324000c1e1b00 */
[----:B-1----:R-:W-:Y:S01]  /*0ed0*/  CS2R R20, SRZ ;  /* 0x0000000000147805 */ /* 0x002fe2000001ff00 */
[----:B0-----:R-:W-:-:S05]  /*0ee0*/  @!P6 IMAD.WIDE.U32 R4, R7, 0x8, R4 ;  /* 0x000000080704e825 */ /* 0x001fca00078e0004 */
[----:B------:R0:W4:Y:S02]  /*0ef0*/  @!P6 LDG.E.64 R20, desc[UR4][R44.64] ;  /* 0x000000042c14e981 */ /* 0x000124000c1e1b00 */
[----:B0-----:R-:W-:-:S06]  /*0f00*/  CS2R R44, SRZ ;  /* 0x00000000002c7805 */ /* 0x001fcc000001ff00 */
[----:B------:R0:W4:Y:S01]  /*0f10*/  @!P6 LDG.E.64 R44, desc[UR4][R4.64] ;  /* 0x00000004042ce981 */ /* 0x000122000c1e1b00 */
[----:B------:R-:W-:-:S05]  /*0f20*/  VIADD R7, R3, 0x100 ;  /* 0x0000010003077836 */ /* 0x000fca0000000000 */
[----:B------:R-:W-:Y:S02]  /*0f30*/  ISETP.GE.OR P3, PT, R7, R2, !P3 ;  /* 0x000000020700720c */ /* 0x000fe40005f66670 */
[----:B------:R-:W-:Y:S02]  /*0f40*/  @!P1 ISETP.NE.AND P4, PT, R6, RZ, PT ;  /* 0x000000ff0600920c */ /* 0x000fe40003f85270 */
[----:B------:R-:W-:Y:S02]  /*0f50*/  PRMT R40, R40, 0x9910, RZ ;  /* 0x0000991028287816 */ /* 0x000fe400000000ff */
[----:B------:R-:W-:Y:S02]  /*0f60*/  PRMT R6, RZ, 0x7610, R6 ;  /* 0x00007610ff067816 */ /* 0x000fe40000000006 */
[----:B------:R-:W-:Y:S02]  /*0f70*/  @!P1 SEL R6, RZ, 0x1, !P4 ;  /* 0x00000001ff069807 */ /* 0x000fe40006000000 */
[----:B------:R-:W-:Y:S01]  /*0f80*/  PRMT R35, R34, 0x9910, RZ ;  /* 0x0000991022237816 */ /* 0x000fe200000000ff */
[----:B------:R-:W-:-:S02]  /*0f90*/  IMAD.MOV.U32 R34, RZ, RZ, R40 ;  /* 0x000000ffff227224 */ /* 0x000fc400078e0028 */
[----:B0-----:R-:W0:Y:S01]  /*0fa0*/  @!P3 LDC.64 R4, c[0x0][0x218] ;  /* 0x00008600ff04bb82 */ /* 0x001e220000000a00 */
[----:B------:R-:W-:Y:S02]  /*0fb0*/  PRMT R7, RZ, 0x7610, R7 ;  /* 0x00007610ff077816 */ /* 0x000fe40000000007 */
[----:B------:R-:W-:Y:S02]  /*0fc0*/  ISETP.NE.AND P1, PT, R34, RZ, PT ;  /* 0x000000ff2200720c */ /* 0x000fe40003f25270 */
[----:B------:R-:W-:Y:S02]  /*0fd0*/  PRMT R34, R6, 0x9910, RZ ;  /* 0x0000991006227816 */ /* 0x000fe400000000ff */
[----:B------:R-:W-:Y:S01]  /*0fe0*/  PRMT R6, RZ, 0x7610, R6 ;  /* 0x00007610ff067816 */ /* 0x000fe20000000006 */
[----:B------:R-:W-:Y:S04]  /*0ff0*/  BSSY B0, `(.L_x_8124) ;  /* 0x000005f000007945 */ /* 0x000fe80003800000 */
[----:B------:R-:W-:Y:S01]  /*1000*/  BSSY B1, `(.L_x_8125) ;  /* 0x0000057000017945 */ /* 0x000fe20003800000 */
[----:B--2---:R-:W-:-:S04]  /*1010*/  @!P5 ISETP.NE.AND P4, PT, R42, RZ, PT ;  /* 0x000000ff2a00d20c */ /* 0x004fc80003f85270 */
[----:B------:R-:W-:-:S04]  /*1020*/  @!P5 SEL R7, RZ, 0x1, !P4 ;  /* 0x00000001ff07d807 */ /* 0x000fc80006000000 */
[----:B------:R-:W-:Y:S02]  /*1030*/  PRMT R7, R7, 0x9910, RZ ;  /* 0x0000991007077816 */ /* 0x000fe400000000ff */
[----:B---3--:R-:W-:-:S04]  /*1040*/  @!P6 ISETP.NE.AND P5, PT, R38, RZ, PT ;  /* 0x000000ff2600e20c */ /* 0x008fc80003fa5270 */
[----:B------:R-:W-:Y:S02]  /*1050*/  @!P6 SEL R6, RZ, 0x1, !P5 ;  /* 0x00000001ff06e807 */ /* 0x000fe40006800000 */
[----:B------:R-:W-:Y:S01]  /*1060*/  ISETP.NE.AND P5, PT, R34, RZ, PT ;  /* 0x000000ff2200720c */ /* 0x000fe20003fa5270 */
[----:B------:R-:W-:Y:S02]  /*1070*/  IMAD.MOV.U32 R34, RZ, RZ, R7 ;  /* 0x000000ffff227224 */ /* 0x000fe400078e0007 */
[----:B------:R-:W-:Y:S01]  /*1080*/  VIADD R7, R3, 0x180 ;  /* 0x0000018003077836 */ /* 0x000fe20000000000 */
[----:B------:R-:W-:-:S04]  /*1090*/  PRMT R6, R6, 0x9910, RZ ;  /* 0x0000991006067816 */ /* 0x000fc800000000ff */
[----:B------:R-:W-:Y:S02]  /*10a0*/  ISETP.GE.OR P1, PT, R7, R2, !P1 ;  /* 0x000000020700720c */ /* 0x000fe40004f26670 */
[----:B0-----:R-:W-:Y:S01]  /*10b0*/  @!P3 LEA R38, P2, R32, R4, 0x3 ;  /* 0x000000042026b211 */ /* 0x001fe200078418ff */
[----:B------:R-:W-:-:S03]  /*10c0*/  IMAD.MOV.U32 R4, RZ, RZ, R6 ;  /* 0x000000ffff047224 */ /* 0x000fc600078e0006 */
[----:B------:R-:W-:Y:S02]  /*10d0*/  @!P3 LEA.HI.X R39, R32, R5, R33, 0x3, P2 ;  /* 0x000000052027b211 */ /* 0x000fe400010f1c21 */
[----:B------:R-:W-:Y:S01]  /*10e0*/  ISETP.NE.AND P2, PT, R4, RZ, PT ;  /* 0x000000ff0400720c */ /* 0x000fe20003f45270 */
[----:B------:R-:W-:Y:S01]  /*10f0*/  VIADD R7, R3, 0x280 ;  /* 0x0000028003077836 */ /* 0x000fe20000000000 */
[----:B------:R-:W-:Y:S01]  /*1100*/  ISETP.NE.AND P4, PT, R35, RZ, PT ;  /* 0x000000ff2300720c */ /* 0x000fe20003f85270 */
[----:B------:R-:W5:Y:S02]  /*1110*/  @!P3 LDG.E.64 R10, desc[UR4][R38.64] ;  /* 0x00000004260ab981 */ /* 0x000f64000c1e1b00 */
[----:B------:R-:W0:Y:S01]  /*1120*/  @!P1 LDC.64 R4, c[0x0][0x218] ;  /* 0x00008600ff049b82 */ /* 0x000e220000000a00 */
[----:B------:R-:W-:Y:S01]  /*1130*/  VIADD R35, R3, 0x200 ;  /* 0x0000020003237836 */ /* 0x000fe20000000000 */
[----:B------:R-:W-:Y:S01]  /*1140*/  ISETP.GE.OR P5, PT, R7, R2, !P5 ;  /* 0x000000020700720c */ /* 0x000fe20006fa6670 */
[----:B------:R-:W-:-:S03]  /*1150*/  VIADD R7, R3, 0x380 ;  /* 0x0000038003077836 */ /* 0x000fc60000000000 */
[-C--:B------:R-:W-:Y:S01]  /*1160*/  ISETP.GE.OR P6, PT, R35, R2.reuse, !P4 ;  /* 0x000000022300720c */ /* 0x080fe200067c6670 */
[----:B------:R-:W-:Y:S01]  /*1170*/  VIADD R35, R3, 0x300 ;  /* 0x0000030003237836 */ /* 0x000fe20000000000 */
[----:B------:R-:W-:Y:S02]  /*1180*/  ISETP.NE.AND P4, PT, R34, RZ, PT ;  /* 0x000000ff2200720c */ /* 0x000fe40003f85270 */
[-C--:B------:R-:W-:Y:S02]  /*1190*/  ISETP.GE.OR P2, PT, R7, R2.reuse, !P2 ;  /* 0x000000020700720c */ /* 0x080fe40005746670 */
[----:B------:R-:W-:-:S03]  /*11a0*/  ISETP.GE.OR P4, PT, R35, R2, !P4 ;  /* 0x000000022300720c */ /* 0x000fc60006786670 */
[----:B------:R-:W1:Y:S08]  /*11b0*/  @!P5 LDC.64 R32, c[0x0][0x218] ;  /* 0x00008600ff20db82 */ /* 0x000e700000000a00 */
[----:B------:R-:W2:Y:S01]  /*11c0*/  @!P6 LDC.64 R6, c[0x0][0x218] ;  /* 0x00008600ff06eb82 */ /* 0x000ea20000000a00 */
[----:B0-----:R-:W-:-:S04]  /*11d0*/  @!P1 LEA R4, P3, R28, R4, 0x3 ;  /* 0x000000041c049211 */ /* 0x001fc800078618ff */
[----:B------:R-:W-:-:S03]  /*11e0*/  @!P1 LEA.HI.X R5, R28, R5, R29, 0x3, P3 ;  /* 0x000000051c059211 */ /* 0x000fc600018f1c1d */
[----:B------:R-:W4:Y:S02]  /*11f0*/  @!P4 LDC.64 R34, c[0x0][0x218] ;  /* 0x00008600ff22cb82 */ /* 0x000f240000000a00 */
[----:B------:R0:W5:Y:S06]  /*1200*/  @!P1 LDG.E.64 R12, desc[UR4][R4.64] ;  /* 0x00000004040c9981 */ /* 0x00016c000c1e1b00 */
[----:B------:R-:W3:Y:S08]  /*1210*/  @!P2 LDC.64 R36, c[0x0][0x218] ;  /* 0x00008600ff24ab82 */ /* 0x000ef00000000a00 */
[----:B0-----:R-:W0:Y:S01]  /*1220*/  @!P0 LDC.64 R4, c[0x0][0x228] ;  /* 0x00008a00ff048b82 */ /* 0x001e220000000a00 */
[----:B--2---:R-:W-:-:S02]  /*1230*/  @!P6 LEA R6, P3, R24, R6, 0x3 ;  /* 0x000000061806e211 */ /* 0x004fc400078618ff */
[----:B-1----:R-:W-:Y:S02]  /*1240*/  @!P5 LEA R32, P1, R26, R32, 0x3 ;  /* 0x000000201a20d211 */ /* 0x002fe400078218ff */
[----:B------:R-:W-:Y:S02]  /*1250*/  @!P6 LEA.HI.X R7, R24, R7, R25, 0x3, P3 ;  /* 0x000000071807e211 */ /* 0x000fe400018f1c19 */
[----:B------:R-:W-:Y:S01]  /*1260*/  @!P5 LEA.HI.X R33, R26, R33, R27, 0x3, P1 ;  /* 0x000000211a21d211 */ /* 0x000fe200008f1c1b */
[----:B------:R-:W-:Y:S01]  /*1270*/  @!P0 IMAD.IADD R25, R0, 0x1, R3 ;  /* 0x0000000100198824 */ /* 0x000fe200078e0203 */
[C---:B----4-:R-:W-:Y:S01]  /*1280*/  @!P4 LEA R34, P3, R30.reuse, R34, 0x3 ;  /* 0x000000221e22c211 */ /* 0x050fe200078618ff */
[----:B------:R-:W-:Y:S01]  /*1290*/  @!P0 IMAD.MOV.U32 R3, RZ, RZ, R41 ;  /* 0x000000ffff038224 */ /* 0x000fe200078e0029 */
[----:B------:R1:W5:Y:S02]  /*12a0*/  @!P6 LDG.E.64 R14, desc[UR4][R6.64] ;  /* 0x00000004060ee981 */ /* 0x000364000c1e1b00 */
[----:B------:R-:W-:-:S02]  /*12b0*/  @!P4 LEA.HI.X R35, R30, R35, R31, 0x3, P3 ;  /* 0x000000231e23c211 */ /* 0x000fc400018f1c1f */
[----:B------:R1:W5:Y:S04]  /*12c0*/  @!P5 LDG.E.64 R16, desc[UR4][R32.64] ;  /* 0x000000042010d981 */ /* 0x000368000c1e1b00 */
[----:B------:R1:W5:Y:S01]  /*12d0*/  @!P4 LDG.E.64 R18, desc[UR4][R34.64] ;  /* 0x000000042212c981 */ /* 0x000362000c1e1b00 */
[----:B---3--:R-:W-:Y:S01]  /*12e0*/  @!P2 LEA R36, P1, R44, R36, 0x3 ;  /* 0x000000242c24a211 */ /* 0x008fe200078218ff */
[----:B0-----:R-:W-:-:S03]  /*12f0*/  @!P0 IMAD.WIDE.U32 R4, R25, 0x8, R4 ;  /* 0x0000000819048825 */ /* 0x001fc600078e0004 */
[----:B------:R-:W-:-:S05]  /*1300*/  @!P2 LEA.HI.X R37, R44, R37, R45, 0x3, P1 ;  /* 0x000000252c25a211 */ /* 0x000fca00008f1c2d */
[----:B------:R1:W5:Y:S04]  /*1310*/  @!P2 LDG.E.64 R20, desc[UR4][R36.64] ;  /* 0x000000042414a981 */ /* 0x000368000c1e1b00 */
[----:B------:R1:W-:Y:S01]  /*1320*/  @!P0 STG.E.64 desc[UR4][R4.64], R22 ;  /* 0x0000001604008986 */ /* 0x0003e2000c101b04 */
[----:B------:R-:W-:-:S13]  /*1330*/  ISETP.GE.AND P0, PT, R3, R2, PT ;  /* 0x000000020300720c */ /* 0x000fda0003f06270 */
[----:B-1----:R-:W-:Y:S05]  /*1340*/  @P0 BRA `(.L_x_8126) ;  /* 0x0000000000300947 */ /* 0x002fea0003800000 */
[----:B------:R-:W0:Y:S01]  /*1350*/  LDC.64 R4, c[0x0][0x228] ;  /* 0x00008a00ff047b82 */ /* 0x000e220000000a00 */
[----:B------:R-:W-:Y:S02]  /*1360*/  IMAD.IADD R7, R0, 0x1, R3 ;  /* 0x0000000100077824 */ /* 0x000fe400078e0203 */
[----:B------:R-:W-:-:S05]  /*1370*/  VIADD R3, R3, 0x80 ;  /* 0x0000008003037836 */ /* 0x000fca0000000000 */
[----:B------:R-:W-:Y:S01]  /*1380*/  ISETP.GE.AND P0, PT, R3, R2, PT ;  /* 0x000000020300720c */ /* 0x000fe20003f06270 */
[----:B0-----:R-:W-:-:S05]  /*1390*/  IMAD.WIDE.U32 R4, R7, 0x8, R4 ;  /* 0x0000000807047825 */ /* 0x001fca00078e0004 */
[----:B-----5:R0:W-:Y:S07]  /*13a0*/  STG.E.64 desc[UR4][R4.64], R8 ;  /* 0x0000000804007986 */ /* 0x0201ee000c101b04 */
[----:B------:R-:W-:Y:S05]  /*13b0*/  @P0 BRA `(.L_x_8127) ;  /* 0x0000000000300947 */ /* 0x000fea0003800000 */
[----:B0-----:R-:W0:Y:S01]  /*13c0*/  LDC.64 R4, c[0x0][0x228] ;  /* 0x00008a00ff047b82 */ /* 0x001e220000000a00 */
[----:B------:R-:W-:Y:S02]  /*13d0*/  IMAD.IADD R7, R0, 0x1, R3 ;  /* 0x0000000100077824 */ /* 0x000fe400078e0203 */
[----:B------:R-:W-:Y:S02]  /*13e0*/  VIADD R3, R3, 0x80 ;  /* 0x0000008003037836 */ /* 0x000fe40000000000 */
[----:B0-----:R-:W-:-:S05]  /*13f0*/  IMAD.WIDE.U32 R4, R7, 0x8, R4 ;  /* 0x0000000807047825 */ /* 0x001fca00078e0004 */
[----:B------:R0:W-:Y:S02]  /*1400*/  STG.E.64 desc[UR4][R4.64], R10 ;  /* 0x0000000a04007986 */ /* 0x0001e4000c101b04 */
.L_x_8126:
[----:B------:R-:W-:-:S13]  /*1410*/  ISETP.GE.AND P0, PT, R3, R2, PT ;  /* 0x000000020300720c */ /* 0x000fda0003f06270 */
[----:B------:R-:W-:Y:S05]  /*1420*/  @P0 BRA `(.L_x_8128) ;  /* 0x0000000000300947 */ /* 0x000fea0003800000 */
[----:B0-----:R-:W0:Y:S01]  /*1430*/  LDC.64 R4, c[0x0][0x228] ;  /* 0x00008a00ff047b82 */ /* 0x001e220000000a00 */
[----:B------:R-:W-:Y:S02]  /*1440*/  IMAD.IADD R7, R0, 0x1, R3 ;  /* 0x0000000100077824 */ /* 0x000fe400078e0203 */
[----:B------:R-:W-:Y:S02]  /*1450*/  VIADD R3, R3, 0x80 ;  /* 0x0000008003037836 */ /* 0x000fe40000000000 */
[----:B0-----:R-:W-:-:S05]  /*1460*/  IMAD.WIDE.U32 R4, R7, 0x8, R4 ;  /* 0x0000000807047825 */ /* 0x001fca00078e0004 */
[----:B-----5:R1:W-:Y:S02]  /*1470*/  STG.E.64 desc[UR4][R4.64], R12 ;  /* 0x0000000c04007986 */ /* 0x0203e4000c101b04 */
.L_x_8127:
[----:B------:R-:W-:-:S13]  /*1480*/  ISETP.GE.AND P0, PT, R3, R2, PT ;  /* 0x000000020300720c */ /* 0x000fda0003f06270 */
[----:B------:R-:W-:Y:S05]  /*1490*/  @P0 BRA `(.L_x_8129) ;  /* 0x0000000000340947 */ /* 0x000fea0003800000 */
[----:B01----:R-:W0:Y:S01]  /*14a0*/  LDC.64 R4, c[0x0][0x228] ;  /* 0x00008a00ff047b82 */ /* 0x003e220000000a00 */
[----:B------:R-:W-:Y:S02]  /*14b0*/  IMAD.IADD R7, R0, 0x1, R3 ;  /* 0x0000000100077824 */ /* 0x000fe400078e0203 */
[----:B------:R-:W-:Y:S02]  /*14c0*/  VIADD R3, R3, 0x80 ;  /* 0x0000008003037836 */ /* 0x000fe40000000000 */
[----:B0-----:R-:W-:-:S05]  /*14d0*/  IMAD.WIDE.U32 R4, R7, 0x8, R4 ;  /* 0x0000000807047825 */ /* 0x001fca00078e0004 */
[----:B------:R1:W-:Y:S02]  /*14e0*/  STG.E.64 desc[UR4][R4.64], R14 ;  /* 0x0000000e04007986 */ /* 0x0003e4000c101b04 */
.L_x_8128:
[----:B------:R-:W-:-:S13]  /*14f0*/  ISETP.GE.AND P0, PT, R3, R2, PT ;  /* 0x000000020300720c */ /* 0x000fda0003f06270 */
[----:B------:R-:W-:Y:S05]  /*1500*/  @P0 BREAK B1 ;  /* 0x0000000000010942 */ /* 0x000fea0003800000 */
[----:B------:R-:W-:Y:S05]  /*1510*/  @P0 BRA `(.L_x_8130) ;  /* 0x0000000000300947 */ /* 0x000fea0003800000 */
[----:B01----:R-:W0:Y:S01]  /*1520*/  LDC.64 R4, c[0x0][0x228] ;  /* 0x00008a00ff047b82 */ /* 0x003e220000000a00 */
[----:B------:R-:W-:Y:S02]  /*1530*/  IMAD.IADD R7, R0, 0x1, R3 ;  /* 0x0000000100077824 */ /* 0x000fe400078e0203 */
[----:B------:R-:W-:Y:S02]  /*1540*/  VIADD R3, R3, 0x80 ;  /* 0x0000008003037836 */ /* 0x000fe40000000000 */
[----:B0-----:R-:W-:-:S05]  /*1550*/  IMAD.WIDE.U32 R4, R7, 0x8, R4 ;  /* 0x0000000807047825 */ /* 0x001fca00078e0004 */
[----:B-----5:R2:W-:Y:S02]  /*1560*/  STG.E.64 desc[UR4][R4.64], R16 ;  /* 0x0000001004007986 */ /* 0x0205e4000c101b04 */
.L_x_8129:
[----:B------:R-:W-:Y:S05]  /*1570*/  BSYNC B1 ;  /* 0x0000000000017941 */ /* 0x000fea0003800000 */
.L_x_8125:
[----:B------:R-:W-:-:S13]  /*1580*/  ISETP.GE.AND P0, PT, R3, R2, PT ;  /* 0x000000020300720c */ /* 0x000fda0003f06270 */
[----:B012---:R-:W0:Y:S01]  /*1590*/  @!P0 LDC.64 R4, c[0x0][0x228] ;  /* 0x00008a00ff048b82 */ /* 0x007e220000000a00 */
[----:B------:R-:W-:Y:S02]  /*15a0*/  @!P0 IMAD.IADD R7, R0, 0x1, R3 ;  /* 0x0000000100078824 */ /* 0x000fe400078e0203 */
[----:B------:R-:W-:Y:S02]  /*15b0*/  @!P0 VIADD R3, R3, 0x80 ;  /* 0x0000008003038836 */ /* 0x000fe40000000000 */
[----:B0-----:R-:W-:-:S05]  /*15c0*/  @!P0 IMAD.WIDE.U32 R4, R7, 0x8, R4 ;  /* 0x0000000807048825 */ /* 0x001fca00078e0004 */
[----:B------:R2:W-:Y:S02]  /*15d0*/  @!P0 STG.E.64 desc[UR4][R4.64], R18 ;  /* 0x0000001204008986 */ /* 0x0005e4000c101b04 */
.L_x_8130:
[----:B------:R-:W-:Y:S05]  /*15e0*/  BSYNC B0 ;  /* 0x0000000000007941 */ /* 0x000fea0003800000 */
.L_x_8124:
[----:B------:R-:W-:Y:S05]  /*15f0*/  WARPSYNC.ALL ;  /* 0x0000000000007948 */ /* 0x000fea0003800000 */
[----:B------:R-:W-:-:S13]  /*1600*/  ISETP.GE.AND P0, PT, R3, R2, PT ;  /* 0x000000020300720c */ /* 0x000fda0003f06270 */
[----:B------:R-:W-:Y:S05]  /*1610*/  @P0 EXIT ;  /* 0x000000000000094d */ /* 0x000fea0003800000 */
[----:B012---:R-:W0:Y:S01]  /*1620*/  LDC.64 R4, c[0x0][0x228] ;  /* 0x00008a00ff047b82 */ /* 0x007e220000000a00 */
[----:B------:R-:W-:-:S04]  /*1630*/  IMAD.IADD R3, R0, 0x1, R3 ;  /* 0x0000000100037824 */ /* 0x000fc800078e0203 */
[----:B0-----:R-:W-:-:S05]  /*1640*/  IMAD.WIDE.U32 R2, R3, 0x8, R4 ;  /* 0x0000000803027825 */ /* 0x001fca00078e0004 */
[----:B-----5:R-:W-:Y:S01]  /*1650*/  STG.E.64 desc[UR4][R2.64], R20 ;  /* 0x0000001402007986 */ /* 0x020fe2000c101b04 */
[----:B------:R-:W-:Y:S05]  /*1660*/  EXIT ;  /* 0x000000000000794d */ /* 0x000fea0003800000 */
.L_x_8131:
        /* <DEDUP_REMOVED lines=9> */
.L_x_28040:


//--------------------- .text._ZN2at6native29vectorized_elementwise_kernelILi4EZZZNS0_28launch_masked_scatter_kernelERKNS_10TensorBaseES4_S4_S4_ENKUlvE_clEvENKUlvE4_clEvEUldblE_St5arrayIPcLm4EEEEviT0_T1_ --------------------------
	.section	.text._ZN2at6native29vectorized_elementwise_kernelILi4EZZZNS0_28launch_masked_scatter_kernelERKNS_10TensorBaseES4_S4_S4_ENKUlvE_clEvENKUlvE4_clEvEUldblE_St5arrayIPcLm4EEEEviT0_T1_,"ax",@progbits
	.align	128
        .global         _ZN2at6native29vectorized_elementwise_kernelILi4EZZZNS0_28launch_masked_scatter_kernelERKNS_10TensorBaseES4_S4_S4_ENKUlvE_clEvENKUlvE4_clEvEUldblE_St5arrayIPcLm4EEEEviT0_T1_
        .type           _ZN2at6native29vectorized_elementwise_kernelILi4EZZZNS0_28launch_masked_scatter_kernelERKNS_10TensorBaseES4_S4_S4_ENKUlvE_clEvENKUlvE4_clEvEUldblE_St5arrayIPcLm4EEEEviT0_T1_,@function
        .size           _ZN2at6native29vectorized_elementwise_kernelILi4EZZZNS0_28launch_masked_scatter_kernelERKNS_10TensorBaseES4_S4_S4_ENKUlvE_clEvENKUlvE4_clEvEUldblE_St5arrayIPcLm4EEEEviT0_T1_,(.L_x_28041 - _ZN2at6native29vectorized_elementwise_kernelILi4EZZZNS0_28launch_masked_scatter_kernelERKNS_10TensorBaseES4_S4_S4_ENKUlvE_clEvENKUlvE4_clEvEUldblE_St5arrayIPcLm4EEEEviT0_T1_)
        .other          _ZN2at6native29vectorized_elementwise_kernelILi4EZZZNS0_28launch_masked_scatter_kernelERKNS_10TensorBaseES4_S4_S4_ENKUlvE_clEvENKUlvE4_clEvEUldblE_St5arrayIPcLm4EEEEviT0_T1_,@"STO_CUDA_ENTRY STV_DEFAULT"
_ZN2at6native29vectorized_elementwise_kernelILi4EZZZNS0_28launch_masked_scatter_kernelERKNS_10TensorBaseES4_S4_S4_ENKUlvE_clEvENKUlvE4_clEvEUldblE_St5arrayIPcLm4EEEEviT0_T1_:
.text._ZN2at6native29vectorized_elementwise_kernelILi4EZZZNS0_28launch_masked_scatter_kernelERKNS_10TensorBaseES4_S4_S4_ENKUlvE_clEvENKUlvE4_clEvEUldblE_St5arrayIPcLm4EEEEviT0_T1_:
        /* <DEDUP_REMOVED lines=85> */
.L_x_8132:
        /* <DEDUP_REMOVED lines=234> */
.L_x_8135:
[----:B------:R-:W-:-:S13]  /*13f0*/  ISETP.GE.AND P0, PT, R3, R2, PT ;  /* 0x000000020300720c */ /* 0x000fda0003f06270 */
[----:B------:R-:W-:Y:S05]  /*1400*/  @P0 BRA `(.L_x_8137) ;  /* 0x0000000000300947 */ /* 0x000fea0003800000 */
[----:B0-----:R-:W0:Y:S01]  /*1410*/  LDC.64 R4, c[0x0][0x228] ;  /* 0x00008a00ff047b82 */ /* 0x001e220000000a00 */
[----:B------:R-:W-:Y:S02]  /*1420*/  IMAD.IADD R7, R0, 0x1, R3 ;  /* 0x0000000100077824 */ /* 0x000fe400078e0203 */
[----:B------:R-:W-:Y:S02]  /*1430*/  VIADD R3, R3, 0x80 ;  /* 0x0000008003037836 */ /* 0x000fe40000000000 */
[----:B0-----:R-:W-:-:S05]  /*1440*/  IMAD.WIDE.U32 R4, R7, 0x8, R4 ;  /* 0x0000000807047825 */ /* 0x001fca00078e0004 */
[----:B-----5:R1:W-:Y:S02]  /*1450*/  STG.E.64 desc[UR4][R4.64], R12 ;  /* 0x0000000c04007986 */ /* 0x0203e4000c101b04 */
.L_x_8136:
[----:B------:R-:W-:-:S13]  /*1460*/  ISETP.GE.AND P0, PT, R3, R2, PT ;  /* 0x000000020300720c */ /* 0x000fda0003f06270 */
[----:B------:R-:W-:Y:S05]  /*1470*/  @P0 BRA `(.L_x_8138) ;  /* 0x0000000000340947 */ /* 0x000fea0003800000 */
[----:B01----:R-:W0:Y:S01]  /*1480*/  LDC.64 R4, c[0x0][0x228] ;  /* 0x00008a00ff047b82 */ /* 0x003e220000000a00 */
[----:B------:R-:W-:Y:S02]  /*1490*/  IMAD.IADD R7, R0, 0x1, R3 ;  /* 0x0000000100077824 */ /* 0x000fe400078e0203 */
[----:B------:R-:W-:Y:S02]  /*14a0*/  VIADD R3, R3, 0x80 ;  /* 0x0000008003037836 */ /* 0x000fe40000000000 */
[----:B0-----:R-:W-:-:S05]  /*14b0*/  IMAD.WIDE.U32 R4, R7, 0x8, R4 ;  /* 0x0000000807047825 */ /* 0x001fca00078e0004 */
[----:B------:R1:W-:Y:S02]  /*14c0*/  STG.E.64 desc[UR4][R4.64], R14 ;  /* 0x0000000e04007986 */ /* 0x0003e4000c101b04 */
.L_x_8137:
        /* <DEDUP_REMOVED lines=8> */
.L_x_8138:
[----:B------:R-:W-:Y:S05]  /*1550*/  BSYNC B1 ;  /* 0x0000000000017941 */ /* 0x000fea0003800000 */
.L_x_8134:
[----:B------:R-:W-:-:S13]  /*1560*/  ISETP.GE.AND P0, PT, R3, R2, PT ;  /* 0x000000020300720c */ /* 0x000fda0003f06270 */
[----:B012---:R-:W0:Y:S01]  /*1570*/  @!P0 LDC.64 R4, c[0x0][0x228] ;  /* 0x00008a00ff048b82 */ /* 0x007e220000000a00 */
[----:B------:R-:W-:Y:S02]  /*1580*/  @!P0 IMAD.IADD R7, R0, 0x1, R3 ;  /* 0x0000000100078824 */ /* 0x000fe400078e0203 */
[----:B------:R-:W-:Y:S02]  /*1590*/  @!P0 VIADD R3, R3, 0x80 ;  /* 0x0000008003038836 */ /* 0x000fe40000000000 */
[----:B0-----:R-:W-:-:S05]  /*15a0*/  @!P0 IMAD.WIDE.U32 R4, R7, 0x8, R4 ;  /* 0x0000000807048825 */ /* 0x001fca00078e0004 */
[----:B------:R2:W-:Y:S02]  /*15b0*/  @!P0 STG.E.64 desc[UR4][R4.64], R18 ;  /* 0x0000001204008986 */ /* 0x0005e4000c101b04 */
.L_x_8139:
[----:B------:R-:W-:Y:S05]  /*15c0*/  BSYNC B0 ;  /* 0x0000000000007941 */ /* 0x000fea0003800000 */
.L_x_8133:
        /* <DEDUP_REMOVED lines=8> */
.L_x_8140:
        /* <DEDUP_REMOVED lines=11> */
.L_x_28041:


//--------------------- .text._ZN2at6native29vectorized_elementwise_kernelILi8EZZZNS0_28launch_masked_scatter_kernelERKNS_10TensorBaseES4_S4_S4_ENKUlvE_clEvENKUlvE4_clEvEUldblE_St5arrayIPcLm4EEEEviT0_T1_ --------------------------
	.section	.text._ZN2at6native29vectorized_elementwise_kernelILi8EZZZNS0_28launch_masked_scatter_kernelERKNS_10TensorBaseES4_S4_S4_ENKUlvE_clEvENKUlvE4_clEvEUldblE_St5arrayIPcLm4EEEEviT0_T1_,"ax",@progbits
	.align	128
        .global         _ZN2at6native29vectorized_elementwise_kernelILi8EZZZNS0_28launch_masked_scatter_kernelERKNS_10TensorBaseES4_S4_S4_ENKUlvE_clEvENKUlvE4_clEvEUldblE_St5arrayIPcLm4EEEEviT0_T1_
        .type           _ZN2at6native29vectorized_elementwise_kernelILi8EZZZNS0_28launch_masked_scatter_kernelERKNS_10TensorBaseES4_S4_S4_ENKUlvE_clEvENKUlvE4_clEvEUldblE_St5arrayIPcLm4EEEEviT0_T1_,@function
        .size           _ZN2at6native29vectorized_elementwise_kernelILi8EZZZNS0_28launch_masked_scatter_kernelERKNS_10TensorBaseES4_S4_S4_ENKUlvE_clEvENKUlvE4_clEvEUldblE_St5arrayIPcLm4EEEEviT0_T1_,(.L_x_28042 - _ZN2at6native29vectorized_elementwise_kernelILi8EZZZNS0_28launch_masked_scatter_kernelERKNS_10TensorBaseES4_S4_S4_ENKUlvE_clEvENKUlvE4_clEvEUldblE_St5arrayIPcLm4EEEEviT0_T1_)
        .other          _ZN2at6native29vectorized_elementwise_kernelILi8EZZZNS0_28launch_masked_scatter_kernelERKNS_10TensorBaseES4_S4_S4_ENKUlvE_clEvENKUlvE4_clEvEUldblE_St5arrayIPcLm4EEEEviT0_T1_,@"STO_CUDA_ENTRY STV_DEFAULT"
_ZN2at6native29vectorized_elementwise_kernelILi8EZZZNS0_28launch_masked_scatter_kernelERKNS_10TensorBaseES4_S4_S4_ENKUlvE_clEvENKUlvE4_clEvEUldblE_St5arrayIPcLm4EEEEviT0_T1_:
.text._ZN2at6native29vectorized_elementwise_kernelILi8EZZZNS0_28launch_masked_scatter_kernelERKNS_10TensorBaseES4_S4_S4_ENKUlvE_clEvENKUlvE4_clEvEUldblE_St5arrayIPcLm4EEEEviT0_T1_:
        /* <DEDUP_REMOVED lines=91> */
.L_x_8141:
        /* <DEDUP_REMOVED lines=234> */
.L_x_8144:
[----:B------:R-:W-:-:S13]  /*1450*/  ISETP.GE.AND P0, PT, R3, R2, PT ;  /* 0x000000020300720c */ /* 0x000fda0003f06270 */
[----:B------:R-:W-:Y:S05]  /*1460*/  @P0 BRA `(.L_x_8146) ;  /* 0x0000000000300947 */ /* 0x000fea0003800000 */
[----:B0-----:R-:W0:Y:S01]  /*1470*/  LDC.64 R4, c[0x0][0x228] ;  /* 0x00008a00ff047b82 */ /* 0x001e220000000a00 */
[----:B------:R-:W-:Y:S02]  /*1480*/  IMAD.IADD R7, R0, 0x1, R3 ;  /* 0x0000000100077824 */ /* 0x000fe400078e0203 */
[----:B------:R-:W-:Y:S02]  /*1490*/  VIADD R3, R3, 0x80 ;  /* 0x0000008003037836 */ /* 0x000fe40000000000 */
[----:B0-----:R-:W-:-:S05]  /*14a0*/  IMAD.WIDE.U32 R4, R7, 0x8, R4 ;  /* 0x0000000807047825 */ /* 0x001fca00078e0004 */
[----:B-----5:R1:W-:Y:S02]  /*14b0*/  STG.E.64 desc[UR4][R4.64], R12 ;  /* 0x0000000c04007986 */ /* 0x0203e4000c101b04 */
.L_x_8145:
[----:B------:R-:W-:-:S13]  /*14c0*/  ISETP.GE.AND P0, PT, R3, R2, PT ;  /* 0x000000020300720c */ /* 0x000fda0003f06270 */
[----:B------:R-:W-:Y:S05]  /*14d0*/  @P0 BRA `(.L_x_8147) ;  /* 0x0000000000340947 */ /* 0x000fea0003800000 */
[----:B01----:R-:W0:Y:S01]  /*14e0*/  LDC.64 R4, c[0x0][0x228] ;  /* 0x00008a00ff047b82 */ /* 0x003e220000000a00 */
[----:B------:R-:W-:Y:S02]  /*14f0*/  IMAD.IADD R7, R0, 0x1, R3 ;  /* 0x0000000100077824 */ /* 0x000fe400078e0203 */
[----:B------:R-:W-:Y:S02]  /*1500*/  VIADD R3, R3, 0x80 ;  /* 0x0000008003037836 */ /* 0x000fe40000000000 */
[----:B0-----:R-:W-:-:S05]  /*1510*/  IMAD.WIDE.U32 R4, R7, 0x8, R4 ;  /* 0x0000000807047825 */ /* 0x001fca00078e0004 */
[----:B------:R1:W-:Y:S02]  /*1520*/  STG.E.64 desc[UR4][R4.64], R14 ;  /* 0x0000000e04007986 */ /* 0x0003e4000c101b04 */
.L_x_8146:
        /* <DEDUP_REMOVED lines=8> */
.L_x_8147:
[----:B------:R-:W-:Y:S05]  /*15b0*/  BSYNC B1 ;  /* 0x0000000000017941 */ /* 0x000fea0003800000 */
.L_x_8143:
[----:B------:R-:W-:-:S13]  /*15c0*/  ISETP.GE.AND P0, PT, R3, R2, PT ;  /* 0x000000020300720c */ /* 0x000fda0003f06270 */
[----:B012---:R-:W0:Y:S01]  /*15d0*/  @!P0 LDC.64 R4, c[0x0][0x228] ;  /* 0x00008a00ff048b82 */ /* 0x007e220000000a00 */
[----:B------:R-:W-:Y:S02]  /*15e0*/  @!P0 IMAD.IADD R7, R0, 0x1, R3 ;  /* 0x0000000100078824 */ /* 0x000fe400078e0203 */
[----:B------:R-:W-:Y:S02]  /*15f0*/  @!P0 VIADD R3, R3, 0x80 ;  /* 0x0000008003038836 */ /* 0x000fe40000000000 */
[----:B0-----:R-:W-:-:S05]  /*1600*/  @!P0 IMAD.WIDE.U32 R4, R7, 0x8, R4 ;  /* 0x0000000807048825 */ /* 0x001fca00078e0004 */
[----:B------:R2:W-:Y:S02]  /*1610*/  @!P0 STG.E.64 desc[UR4][R4.64], R18 ;  /* 0x0000001204008986 */ /* 0x0005e4000c101b04 */
.L_x_8148:
[----:B------:R-:W-:Y:S05]  /*1620*/  BSYNC B0 ;  /* 0x0000000000007941 */ /* 0x000fea0003800000 */
.L_x_8142:
        /* <DEDUP_REMOVED lines=8> */
.L_x_8149:
        /* <DEDUP_REMOVED lines=13> */
.L_x_28042:


//--------------------- .text._ZN2at6native18elementwise_kernelILi128ELi4EZNS0_15gpu_kernel_implIZZZNS0_28launch_masked_scatter_kernelERKNS_10TensorBaseES5_S5_S5_ENKUlvE_clEvENKUlvE3_clEvEUlsblE_EEvRNS_18TensorIteratorBaseERKT_EUliE_EEviT1_ --------------------------
	.section	.text._ZN2at6native18elementwise_kernelILi128ELi4EZNS0_15gpu_kernel_implIZZZNS0_28launch_masked_scatter_kernelERKNS_10TensorBaseES5_S5_S5_ENKUlvE_clEvENKUlvE3_clEvEUlsblE_EEvRNS_18TensorIteratorBaseERKT_EUliE_EEviT1_,"ax",@progbits
	.align	128
        .global         _ZN2at6native18elementwise_kernelILi128ELi4EZNS0_15gpu_kernel_implIZZZNS0_28launch_masked_scatter_kernelERKNS_10TensorBaseES5_S5_S5_ENKUlvE_clEvENKUlvE3_clEvEUlsblE_EEvRNS_18TensorIteratorBaseERKT_EUliE_EEviT1_
        .type           _ZN2at6native18elementwise_kernelILi128ELi4EZNS0_15gpu_kernel_implIZZZNS0_28launch_masked_scatter_kernelERKNS_10TensorBaseES5_S5_S5_ENKUlvE_clEvENKUlvE3_clEvEUlsblE_EEvRNS_18TensorIteratorBaseERKT_EUliE_EEviT1_,@function
        .size           _ZN2at6native18elementwise_kernelILi128ELi4EZNS0_15gpu_kernel_implIZZZNS0_28launch_masked_scatter_kernelERKNS_10TensorBaseES5_S5_S5_ENKUlvE_clEvENKUlvE3_clEvEUlsblE_EEvRNS_18TensorIteratorBaseERKT_EUliE_EEviT1_,(.L_x_28043 - _ZN2at6native18elementwise_kernelILi128ELi4EZNS0_15gpu_kernel_implIZZZNS0_28launch_masked_scatter_kernelERKNS_10TensorBaseES5_S5_S5_ENKUlvE_clEvENKUlvE3_clEvEUlsblE_EEvRNS_18TensorIteratorBaseERKT_EUliE_EEviT1_)
        .other          _ZN2at6native18elementwise_kernelILi128ELi4EZNS0_15gpu_kernel_implIZZZNS0_28launch_masked_scatter_kernelERKNS_10TensorBaseES5_S5_S5_ENKUlvE_clEvENKUlvE3_clEvEUlsblE_EEvRNS_18TensorIteratorBaseERKT_EUliE_EEviT1_,@"STO_CUDA_ENTRY STV_DEFAULT"
_ZN2at6native18elementwise_kernelILi128ELi4EZNS0_15gpu_kernel_implIZZZNS0_28launch_masked_scatter_kernelERKNS_10TensorBaseES5_S5_S5_ENKUlvE_clEvENKUlvE3_clEvEUlsblE_EEvRNS_18TensorIteratorBaseERKT_EUliE_EEviT1_:
.text._ZN2at6native18elementwise_kernelILi128ELi4EZNS0_15gpu_kernel_implIZZZNS0_28launch_masked_scatter_kernelERKNS_10TensorBaseES5_S5_S5_ENKUlvE_clEvENKUlvE3_clEvEUlsblE_EEvRNS_18TensorIteratorBaseERKT_EUliE_EEviT1_:
        /* <DEDUP_REMOVED lines=391> */
.L_x_8152:
        /* <DEDUP_REMOVED lines=18> */
[----:B------:R0:W5:Y:S01]  /*1990*/  LDG.E.S8 R19, desc[UR36][R2.64] ;  /* 0x0000002402137981 */ /* 0x000162000c1e1300 */
[----:B------:R-:W-:Y:S05]  /*19a0*/  BRA `(.L_x_8158) ;  /* 0x0000000c005c7947 */ /* 0x000fea0003800000 */
.L_x_8156:
[----:B------:R0:W5:Y:S01]  /*19b0*/  LDG.E.U8 R19, desc[UR36][R2.64] ;  /* 0x0000002402137981 */ /* 0x000162000c1e1100 */
[----:B------:R-:W-:Y:S05]  /*19c0*/  BRA `(.L_x_8158) ;  /* 0x0000000c00547947 */ /* 0x000fea0003800000 */
.L_x_8155:
[----:B------:R-:W-:-:S13]  /*19d0*/  ISETP.NE.AND P0, PT, R4, 0x2, PT ;  /* 0x000000020400780c */ /* 0x000fda0003f05270 */
[----:B------:R-:W-:Y:S05]  /*19e0*/  @!P0 BRA `(.L_x_8159) ;  /* 0x0000000000208947 */ /* 0x000fea0003800000 */
[----:B------:R-:W-:-:S13]  /*19f0*/  ISETP.NE.AND P0, PT, R4, 0x3, PT ;  /* 0x000000030400780c */ /* 0x000fda0003f05270 */
[----:B------:R-:W-:Y:S05]  /*1a00*/  @!P0 BRA `(.L_x_8160) ;  /* 0x0000000000108947 */ /* 0x000fea0003800000 */
[----:B------:R-:W-:-:S13]  /*1a10*/  ISETP.NE.AND P0, PT, R4, 0x4, PT ;  /* 0x000000040400780c */ /* 0x000fda0003f05270 */
[----:B------:R-:W-:Y:S05]  /*1a20*/  @P0 BRA `(.L_x_8157) ;  /* 0x0000000800e80947 */ /* 0x000fea0003800000 */
[----:B------:R0:W5:Y:S01]  /*1a30*/  LDG.E.U16 R19, desc[UR36][R2.64] ;  /* 0x0000002402137981 */ /* 0x000162000c1e1500 */
[----:B------:R-:W-:Y:S05]  /*1a40*/  BRA `(.L_x_8158) ;  /* 0x0000000c00347947 */ /* 0x000fea0003800000 */
.L_x_8160:
[----:B------:R0:W5:Y:S01]  /*1a50*/  LDG.E.U16 R19, desc[UR36][R2.64] ;  /* 0x0000002402137981 */ /* 0x000162000c1e1500 */
[----:B------:R-:W-:Y:S05]  /*1a60*/  BRA `(.L_x_8158) ;  /* 0x0000000c002c7947 */ /* 0x000fea0003800000 */
.L_x_8159:
[----:B------:R0:W5:Y:S01]  /*1a70*/  LDG.E.U16 R19, desc[UR36][R2.64] ;  /* 0x0000002402137981 */ /* 0x000162000c1e1500 */
[----:B------:R-:W-:Y:S05]  /*1a80*/  BRA `(.L_x_8158) ;  /* 0x0000000c00247947 */ /* 0x000fea0003800000 */
.L_x_8154:
[----:B------:R-:W-:-:S13]  /*1a90*/  ISETP.GT.AND P0, PT, R4, 0x6, PT ;  /* 0x000000060400780c */ /* 0x000fda0003f04270 */
[----:B------:R-:W-:Y:S05]  /*1aa0*/  @P0 BRA `(.L_x_8161) ;  /* 0x0000000000300947 */ /* 0x000fea0003800000 */
[----:B------:R-:W-:-:S13]  /*1ab0*/  ISETP.NE.AND P0, PT, R4, 0x5, PT ;  /* 0x000000050400780c */ /* 0x000fda0003f05270 */
[----:B------:R-:W-:Y:S05]  /*1ac0*/  @!P0 BRA `(.L_x_8162) ;  /* 0x0000000000148947 */ /* 0x000fea0003800000 */
[----:B------:R-:W-:-:S13]  /*1ad0*/  ISETP.NE.AND P0, PT, R4, 0x6, PT ;  /* 0x000000060400780c */ /* 0x000fda0003f05270 */
[----:B------:R-:W-:Y:S05]  /*1ae0*/  @P0 BRA `(.L_x_8157) ;  /* 0x0000000800b80947 */ /* 0x000fea0003800000 */
[----:B------:R-:W2:Y:S02]  /*1af0*/  LDG.E R2, desc[UR36][R2.64] ;  /* 0x0000002402027981 */ /* 0x000ea4000c1e1900 */
[----:B--2---:R0:W1:Y:S01]  /*1b00*/  F2I.FTZ.TRUNC.NTZ R19, R2 ;  /* 0x0000000200137305 */ /* 0x004062000021f100 */
[----:B------:R-:W-:Y:S05]  /*1b10*/  BRA `(.L_x_8158) ;  /* 0x0000000c00007947 */ /* 0x000fea0003800000 */
.L_x_8162:
[----:B------:R-:W2:Y:S02]  /*1b20*/  LDG.E.U16 R0, desc[UR36][R2.64] ;  /* 0x0000002402007981 */ /* 0x000ea4000c1e1500 */
[----:B--2---:R-:W-:-:S06]  /*1b30*/  HADD2.F32 R0, -RZ, R0.H0_H0 ;  /* 0x20000000ff007230 */ /* 0x004fcc0000004100 */
[----:B------:R-:W0:Y:S02]  /*1b40*/  F2I.FTZ.TRUNC.NTZ R0, R0 ;  /* 0x0000000000007305 */ /* 0x000e24000021f100 */
[----:B0-----:R-:W-:Y:S01]  /*1b50*/  PRMT R19, R0, 0x7610, R19 ;  /* 0x0000761000137816 */ /* 0x001fe20000000013 */
[----:B------:R-:W-:Y:S06]  /*1b60*/  BRA `(.L_x_8158) ;  /* 0x0000000800ec7947 */ /* 0x000fec0003800000 */
.L_x_8161:
[----:B------:R-:W-:-:S13]  /*1b70*/  ISETP.NE.AND P0, PT, R4, 0x7, PT ;  /* 0x000000070400780c */ /* 0x000fda0003f05270 */
[----:B------:R-:W-:Y:S05]  /*1b80*/  @!P0 BRA `(.L_x_8163) ;  /* 0x0000000000308947 */ /* 0x000fea0003800000 */
[----:B------:R-:W-:-:S13]  /*1b90*/  ISETP.NE.AND P0, PT, R4, 0x8, PT ;  /* 0x000000080400780c */ /* 0x000fda0003f05270 */
[----:B------:R-:W-:Y:S05]  /*1ba0*/  @!P0 BRA `(.L_x_8164) ;  /* 0x0000000000148947 */ /* 0x000fea0003800000 */
[----:B------:R-:W-:-:S13]  /*1bb0*/  ISETP.NE.AND P0, PT, R4, 0x9, PT ;  /* 0x000000090400780c */ /* 0x000fda0003f05270 */
[----:B------:R-:W-:Y:S05]  /*1bc0*/  @P0 BRA `(.L_x_8157) ;  /* 0x0000000800800947 */ /* 0x000fea0003800000 */
[----:B------:R-:W2:Y:S02]  /*1bd0*/  LDG.E R2, desc[UR36][R2.64] ;  /* 0x0000002402027981 */ /* 0x000ea4000c1e1900 */
[----:B--2---:R0:W1:Y:S01]  /*1be0*/  F2I.FTZ.TRUNC.NTZ R19, R2 ;  /* 0x0000000200137305 */ /* 0x004062000021f100 */
[----:B------:R-:W-:Y:S05]  /*1bf0*/  BRA `(.L_x_8158) ;  /* 0x0000000800c87947 */ /* 0x000fea0003800000 */
.L_x_8164:
[----:B------:R-:W2:Y:S02]  /*1c00*/  LDG.E.U16 R2, desc[UR36][R2.64] ;  /* 0x0000002402027981 */ /* 0x000ea4000c1e1500 */
[----:B--2---:R-:W-:-:S06]  /*1c10*/  HADD2.F32 R0, -RZ, R2.H0_H0 ;  /* 0x20000002ff007230 */ /* 0x004fcc0000004100 */
[----:B------:R-:W0:Y:S02]  /*1c20*/  F2I.FTZ.TRUNC.NTZ R0, R0 ;  /* 0x0000000000007305 */ /* 0x000e24000021f100 */
[----:B0-----:R-:W-:Y:S01]  /*1c30*/  PRMT R19, R0, 0x7610, R19 ;  /* 0x0000761000137816 */ /* 0x001fe20000000013 */
[----:B------:R-:W-:Y:S06]  /*1c40*/  BRA `(.L_x_8158) ;  /* 0x0000000800b47947 */ /* 0x000fec0003800000 */
.L_x_8163:
[----:B------:R-:W2:Y:S02]  /*1c50*/  LDG.E.64 R2, desc[UR36][R2.64] ;  /* 0x0000002402027981 */ /* 0x000ea4000c1e1b00 */
[----:B--2---:R0:W1:Y:S01]  /*1c60*/  F2I.F64.TRUNC R19, R2 ;  /* 0x0000000200137311 */ /* 0x004062000030d100 */
[----:B------:R-:W-:Y:S05]  /*1c70*/  BRA `(.L_x_8158) ;  /* 0x0000000800a87947 */ /* 0x000fea0003800000 */
.L_x_8153:
        /* <DEDUP_REMOVED lines=10> */
[----:B------:R-:W-:Y:S01]  /*1d20*/  SEL R19, RZ, 0x1, !P0 ;  /* 0x00000001ff137807 */ /* 0x000fe20004000000 */
[----:B------:R-:W-:Y:S08]  /*1d30*/  BRA `(.L_x_8158) ;  /* 0x0000000800787947 */ /* 0x000ff00003800000 */
.L_x_8167:
[----:B------:R-:W2:Y:S02]  /*1d40*/  LDG.E.64 R2, desc[UR36][R2.64] ;  /* 0x0000002402027981 */ /* 0x000ea4000c1e1b00 */
[----:B--2---:R3:W4:Y:S01]  /*1d50*/  F2I.F64.TRUNC R19, R2 ;  /* 0x0000000200137311 */ /* 0x004722000030d100 */
[----:B------:R-:W-:Y:S05]  /*1d60*/  BRA `(.L_x_8158) ;  /* 0x00000008006c7947 */ /* 0x000fea0003800000 */
.L_x_8166:
        /* <DEDUP_REMOVED lines=24> */
[----:B------:R-:W-:-:S06]  /*1ef0*/  LOP3.LUT R5, R5, 0x80000000, R0, 0xf8, !PT ;  /* 0x8000000005057812 */ /* 0x000fcc00078ef800 */
[----:B------:R-:W0:Y:S02]  /*1f00*/  F2I.FTZ.TRUNC.NTZ R5, R5 ;  /* 0x0000000500057305 */ /* 0x000e24000021f100 */
[----:B0-----:R-:W-:Y:S01]  /*1f10*/  PRMT R19, R5, 0x7610, R19 ;  /* 0x0000761005137816 */ /* 0x001fe20000000013 */
[----:B------:R-:W-:Y:S06]  /*1f20*/  BRA `(.L_x_8158) ;  /* 0x0000000400fc7947 */ /* 0x000fec0003800000 */
.L_x_8169:
        /* <DEDUP_REMOVED lines=11> */
[----:B------:R-:W-:-:S06]  /*1fe0*/  LOP3.LUT R4, R4, 0x80000000, R5, 0xf8, !PT ;  /* 0x8000000004047812 */ /* 0x000fcc00078ef805 */
[----:B------:R-:W0:Y:S02]  /*1ff0*/  F2I.FTZ.TRUNC.NTZ R4, R4 ;  /* 0x0000000400047305 */ /* 0x000e24000021f100 */
[----:B0-----:R-:W-:Y:S01]  /*2000*/  PRMT R19, R4, 0x7610, R19 ;  /* 0x0000761004137816 */ /* 0x001fe20000000013 */
[----:B------:R-:W-:Y:S06]  /*2010*/  BRA `(.L_x_8158) ;  /* 0x0000000400c07947 */ /* 0x000fec0003800000 */
.L_x_8168:
[----:B------:R-:W2:Y:S02]  /*2020*/  LDG.E.U16 R0, desc[UR36][R2.64] ;  /* 0x0000002402007981 */ /* 0x000ea4000c1e1500 */
[----:B--2---:R-:W-:-:S06]  /*2030*/  IMAD.U32 R0, R0, 0x10000, RZ ;  /* 0x0001000000007824 */ /* 0x004fcc00078e00ff */
[----:B------:R-:W0:Y:S02]  /*2040*/  F2I.FTZ.TRUNC.NTZ R0, R0 ;  /* 0x0000000000007305 */ /* 0x000e24000021f100 */
[----:B0-----:R-:W-:Y:S01]  /*2050*/  PRMT R19, R0, 0x7610, R19 ;  /* 0x0000761000137816 */ /* 0x001fe20000000013 */
[----:B------:R-:W-:Y:S06]  /*2060*/  BRA `(.L_x_8158) ;  /* 0x0000000400ac7947 */ /* 0x000fec0003800000 */
.L_x_8165:
        /* <DEDUP_REMOVED lines=10> */
.L_x_8172:
        /* <DEDUP_REMOVED lines=21> */
.L_x_8176:
[----:B------:R-:W-:Y:S05]  /*2260*/  BSYNC B1 ;  /* 0x0000000000017941 */ /* 0x000fea0003800000 */
.L_x_8175:
[----:B------:R-:W-:Y:S01]  /*2270*/  LEA R3, R0, 0x3b800000, 0x17 ;  /* 0x3b80000000037811 */ /* 0x000fe200078eb8ff */
[----:B------:R-:W-:-:S05]  /*2280*/  IMAD.SHL.U32 R0, R2, 0x100000, RZ ;  /* 0x0010000002007824 */ /* 0x000fca00078e00ff */
[----:B------:R-:W-:-:S07]  /*2290*/  LOP3.LUT R0, R3, R0, R4, 0xfe, !PT ;  /* 0x0000000003007212 */ /* 0x000fce00078efe04 */
.L_x_8174:
[----:B------:R-:W-:Y:S05]  /*22a0*/  BSYNC B0 ;  /* 0x0000000000007941 */ /* 0x000fea0003800000 */
.L_x_8173:
[----:B------:R-:W0:Y:S02]  /*22b0*/  F2I.FTZ.TRUNC.NTZ R0, R0 ;  /* 0x0000000000007305 */ /* 0x000e24000021f100 */
[----:B0-----:R-:W-:Y:S01]  /*22c0*/  PRMT R19, R0, 0x7610, R19 ;  /* 0x0000761000137816 */ /* 0x001fe20000000013 */
[----:B------:R-:W-:Y:S06]  /*22d0*/  BRA `(.L_x_8158) ;  /* 0x0000000400107947 */ /* 0x000fec0003800000 */
.L_x_8171:
        /* <DEDUP_REMOVED lines=21> */
.L_x_8180:
[----:B------:R-:W-:Y:S05]  /*2430*/  BSYNC B1 ;  /* 0x0000000000017941 */ /* 0x000fea0003800000 */
.L_x_8179:
[----:B------:R-:W-:Y:S01]  /*2440*/  LEA R3, R0, 0x37800000, 0x17 ;  /* 0x3780000000037811 */ /* 0x000fe200078eb8ff */
[----:B------:R-:W-:-:S05]  /*2450*/  IMAD.SHL.U32 R0, R2, 0x200000, RZ ;  /* 0x0020000002007824 */ /* 0x000fca00078e00ff */
[----:B------:R-:W-:-:S07]  /*2460*/  LOP3.LUT R0, R3, R0, R4, 0xfe, !PT ;  /* 0x0000000003007212 */ /* 0x000fce00078efe04 */
.L_x_8178:
[----:B------:R-:W-:Y:S05]  /*2470*/  BSYNC B0 ;  /* 0x0000000000007941 */ /* 0x000fea0003800000 */
.L_x_8177:
[----:B------:R-:W0:Y:S02]  /*2480*/  F2I.FTZ.TRUNC.NTZ R0, R0 ;  /* 0x0000000000007305 */ /* 0x000e24000021f100 */
[----:B0-----:R-:W-:Y:S01]  /*2490*/  PRMT R19, R0, 0x7610, R19 ;  /* 0x0000761000137816 */ /* 0x001fe20000000013 */
[----:B------:R-:W-:Y:S06]  /*24a0*/  BRA `(.L_x_8158) ;  /* 0x00000000009c7947 */ /* 0x000fec0003800000 */
.L_x_8170:
        /* <DEDUP_REMOVED lines=14> */
.L_x_8184:
[----:B------:R-:W-:Y:S05]  /*2590*/  BSYNC B0 ;  /* 0x0000000000007941 */ /* 0x000fea0003800000 */
.L_x_8183:
[----:B------:R-:W0:Y:S02]  /*25a0*/  F2I.FTZ.TRUNC.NTZ R0, R0 ;  /* 0x0000000000007305 */ /* 0x000e24000021f100 */
[----:B0-----:R-:W-:Y:S01]  /*25b0*/  PRMT R19, R0, 0x7610, R19 ;  /* 0x0000761000137816 */ /* 0x001fe20000000013 */
[----:B------:R-:W-:Y:S06]  /*25c0*/  BRA `(.L_x_8158) ;  /* 0x0000000000547947 */ /* 0x000fec0003800000 */
.L_x_8157:
        /* <DEDUP_REMOVED lines=16> */
.L_x_8185:
[----:B------:R-:W-:Y:S01]  /*26d0*/  PRMT R19, RZ, 0x7610, R19 ;  /* 0x00007610ff137816 */ /* 0x000fe20000000013 */
[----:B------:R-:W-:Y:S06]  /*26e0*/  BRA `(.L_x_8158) ;  /* 0x00000000000c7947 */ /* 0x000fec0003800000 */
.L_x_8182:
[----:B------:R2:W5:Y:S01]  /*26f0*/  LDG.E.U16 R19, desc[UR36][R2.64] ;  /* 0x0000002402137981 */ /* 0x000562000c1e1500 */
[----:B------:R-:W-:Y:S05]  /*2700*/  BRA `(.L_x_8158) ;  /* 0x0000000000047947 */ /* 0x000fea0003800000 */
.L_x_8181:
[----:B------:R1:W5:Y:S02]  /*2710*/  LDG.E.U16 R19, desc[UR36][R2.64] ;  /* 0x0000002402137981 */ /* 0x000364000c1e1500 */
.L_x_8158:
[----:B------:R-:W4:Y:S01]  /*2720*/  LDC.U8 R4, c[0x0][0x50a] ;  /* 0x00014280ff047b82 */ /* 0x000f220000000000 */
[----:B------:R-:W-:Y:S02]  /*2730*/  ULDC.64 UR4, c[0x0][0x4e8] ;  /* 0x00013a0000047ab9 */ /* 0x000fe40000000a00 */
[----:B0123--:R-:W-:-:S05]  /*2740*/  IADD3 R2, P1, R24, UR4, RZ ;  /* 0x0000000418027c10 */ /* 0x00ffca000ff3e0ff */
        /* <DEDUP_REMOVED lines=16> */
.L_x_8189:
[----:B------:R-:W2:Y:S02]  /*2850*/  LDG.E.U8 R2, desc[UR36][R2.64] ;  /* 0x0000002402027981 */ /* 0x000ea4000c1e1100 */
[----:B--2---:R-:W-:-:S04]  /*2860*/  ISETP.NE.AND P0, PT, R2, RZ, PT ;  /* 0x000000ff0200720c */ /* 0x004fc80003f05270 */
[----:B------:R-:W-:Y:S01]  /*2870*/  P2R R24, PR, RZ, 0x1 ;  /* 0x00000001ff187803 */ /* 0x000fe20000000000 */
[----:B------:R-:W-:Y:S08]  /*2880*/  BRA `(.L_x_8191) ;  /* 0x0000000c00c47947 */ /* 0x000ff00003800000 */
.L_x_8188:
        /* <DEDUP_REMOVED lines=11> */
.L_x_8193:
[----:B------:R-:W2:Y:S02]  /*2940*/  LDG.E R2, desc[UR36][R2.64] ;  /* 0x0000002402027981 */ /* 0x000ea4000c1e1900 */
[----:B--2---:R-:W-:-:S04]  /*2950*/  ISETP.NE.AND P0, PT, R2, RZ, PT ;  /* 0x000000ff0200720c */ /* 0x004fc80003f05270 */
[----:B------:R-:W-:Y:S01]  /*2960*/  P2R R24, PR, RZ, 0x1 ;  /* 0x00000001ff187803 */ /* 0x000fe20000000000 */
[----:B------:R-:W-:Y:S08]  /*2970*/  BRA `(.L_x_8191) ;  /* 0x0000000c00887947 */ /* 0x000ff00003800000 */
.L_x_8192:
[----:B------:R-:W2:Y:S02]  /*2980*/  LDG.E.U16 R2, desc[UR36][R2.64] ;  /* 0x0000002402027981 */ /* 0x000ea4000c1e1500 */
[----:B--2---:R-:W-:-:S04]  /*2990*/  ISETP.NE.AND P0, PT, R2, RZ, PT ;  /* 0x000000ff0200720c */ /* 0x004fc80003f05270 */
[----:B------:R-:W-:Y:S01]  /*29a0*/  P2R R24, PR, RZ, 0x1 ;  /* 0x00000001ff187803 */ /* 0x000fe20000000000 */
[----:B------:R-:W-:Y:S08]  /*29b0*/  BRA `(.L_x_8191) ;  /* 0x0000000c00787947 */ /* 0x000ff00003800000 */
.L_x_8187:
        /* <DEDUP_REMOVED lines=10> */
.L_x_8195:
[----:B------:R-:W2:Y:S02]  /*2a60*/  LDG.E.U16 R0, desc[UR36][R2.64] ;  /* 0x0000002402007981 */ /* 0x000ea4000c1e1500 */
[----:B--2---:R-:W-:-:S05]  /*2a70*/  HADD2.F32 R0, -RZ, R0.H0_H0 ;  /* 0x20000000ff007230 */ /* 0x004fca0000004100 */
[----:B------:R-:W-:-:S04]  /*2a80*/  FSETP.NEU.FTZ.AND P0, PT, R0, RZ, PT ;  /* 0x000000ff0000720b */ /* 0x000fc80003f1d000 */
[----:B------:R-:W-:Y:S01]  /*2a90*/  P2R R24, PR, RZ, 0x1 ;  /* 0x00000001ff187803 */ /* 0x000fe20000000000 */
[----:B------:R-:W-:Y:S08]  /*2aa0*/  BRA `(.L_x_8191) ;  /* 0x0000000c003c7947 */ /* 0x000ff00003800000 */
.L_x_8194:
        /* <DEDUP_REMOVED lines=12> */
.L_x_8197:
        /* <DEDUP_REMOVED lines=11> */
.L_x_8196:
[----:B------:R-:W2:Y:S02]  /*2c20*/  LDG.E.64 R2, desc[UR36][R2.64] ;  /* 0x0000002402027981 */ /* 0x000ea4000c1e1b00 */
[----:B--2---:R-:W-:-:S06]  /*2c30*/  DSETP.NEU.AND P0, PT, R2, RZ, PT ;  /* 0x000000ff0200722a */ /* 0x004fcc0003f0d000 */
[----:B------:R-:W-:Y:S01]  /*2c40*/  P2R R24, PR, RZ, 0x1 ;  /* 0x00000001ff187803 */ /* 0x000fe20000000000 */
[----:B------:R-:W-:Y:S07]  /*2c50*/  BRA `(.L_x_8191) ;  /* 0x0000000800d07947 */ /* 0x000fee0003800000 */
.L_x_8186:
        /* <DEDUP_REMOVED lines=12> */
.L_x_8200:
[----:B------:R-:W2:Y:S02]  /*2d20*/  LDG.E.128 R4, desc[UR36][R2.64] ;  /* 0x0000002402047981 */ /* 0x000ea4000c1e1d00 */
[----:B--2---:R-:W-:-:S06]  /*2d30*/  DSETP.NEU.AND P0, PT, R6, RZ, PT ;  /* 0x000000ff0600722a */ /* 0x004fcc0003f0d000 */
[----:B------:R-:W-:-:S06]  /*2d40*/  DSETP.NEU.OR P0, PT, R4, RZ, P0 ;  /* 0x000000ff0400722a */ /* 0x000fcc000070d400 */
[----:B------:R-:W-:Y:S01]  /*2d50*/  P2R R24, PR, RZ, 0x1 ;  /* 0x00000001ff187803 */ /* 0x000fe20000000000 */
[----:B------:R-:W-:Y:S07]  /*2d60*/  BRA `(.L_x_8191) ;  /* 0x00000008008c7947 */ /* 0x000fee0003800000 */
.L_x_8199:
        /* <DEDUP_REMOVED lines=28> */
.L_x_8202:
        /* <DEDUP_REMOVED lines=15> */
.L_x_8201:
[----:B------:R-:W2:Y:S02]  /*3020*/  LDG.E.U16 R0, desc[UR36][R2.64] ;  /* 0x0000002402007981 */ /* 0x000ea4000c1e1500 */
[----:B--2---:R-:W-:-:S05]  /*3030*/  IMAD.U32 R0, R0, 0x10000, RZ ;  /* 0x0001000000007824 */ /* 0x004fca00078e00ff */
[----:B------:R-:W-:-:S04]  /*3040*/  FSETP.NEU.FTZ.AND P0, PT, R0, RZ, PT ;  /* 0x000000ff0000720b */ /* 0x000fc80003f1d000 */
[----:B------:R-:W-:Y:S01]  /*3050*/  P2R R24, PR, RZ, 0x1 ;  /* 0x00000001ff187803 */ /* 0x000fe20000000000 */
[----:B------:R-:W-:Y:S08]  /*3060*/  BRA `(.L_x_8191) ;  /* 0x0000000400cc7947 */ /* 0x000ff00003800000 */
.L_x_8198:
        /* <DEDUP_REMOVED lines=12> */
.L_x_8205:
        /* <DEDUP_REMOVED lines=21> */
.L_x_8209:
[----:B------:R-:W-:Y:S05]  /*3280*/  BSYNC B1 ;  /* 0x0000000000017941 */ /* 0x000fea0003800000 */
.L_x_8208:
[----:B------:R-:W-:Y:S01]  /*3290*/  LEA R3, R0, 0x3b800000, 0x17 ;  /* 0x3b80000000037811 */ /* 0x000fe200078eb8ff */
[----:B------:R-:W-:-:S05]  /*32a0*/  IMAD.SHL.U32 R0, R2, 0x100000, RZ ;  /* 0x0010000002007824 */ /* 0x000fca00078e00ff */
[----:B------:R-:W-:-:S07]  /*32b0*/  LOP3.LUT R0, R3, R0, R4, 0xfe, !PT ;  /* 0x0000000003007212 */ /* 0x000fce00078efe04 */
.L_x_8207:
[----:B------:R-:W-:Y:S05]  /*32c0*/  BSYNC B0 ;  /* 0x0000000000007941 */ /* 0x000fea0003800000 */
.L_x_8206:
[----:B------:R-:W-:-:S04]  /*32d0*/  FSETP.NEU.FTZ.AND P0, PT, R0, RZ, PT ;  /* 0x000000ff0000720b */ /* 0x000fc80003f1d000 */
[----:B------:R-:W-:Y:S01]  /*32e0*/  P2R R24, PR, RZ, 0x1 ;  /* 0x00000001ff187803 */ /* 0x000fe20000000000 */
[----:B------:R-:W-:Y:S08]  /*32f0*/  BRA `(.L_x_8191) ;  /* 0x0000000400287947 */ /* 0x000ff00003800000 */
.L_x_8204:
        /* <DEDUP_REMOVED lines=21> */
.L_x_8213:
[----:B------:R-:W-:Y:S05]  /*3450*/  BSYNC B1 ;  /* 0x0000000000017941 */ /* 0x000fea0003800000 */
.L_x_8212:
[----:B------:R-:W-:Y:S01]  /*3460*/  LEA R3, R0, 0x37800000, 0x17 ;  /* 0x3780000000037811 */ /* 0x000fe200078eb8ff */
[----:B------:R-:W-:-:S05]  /*3470*/  IMAD.SHL.U32 R0, R2, 0x200000, RZ ;  /* 0x0020000002007824 */ /* 0x000fca00078e00ff */
[----:B------:R-:W-:-:S07]  /*3480*/  LOP3.LUT R0, R3, R0, R4, 0xfe, !PT ;  /* 0x0000000003007212 */ /* 0x000fce00078efe04 */
.L_x_8211:
[----:B------:R-:W-:Y:S05]  /*3490*/  BSYNC B0 ;  /* 0x0000000000007941 */ /* 0x000fea0003800000 */
.L_x_8210:
[----:B------:R-:W-:-:S04]  /*34a0*/  FSETP.NEU.FTZ.AND P0, PT, R0, RZ, PT ;  /* 0x000000ff0000720b */ /* 0x000fc80003f1d000 */
[----:B------:R-:W-:Y:S01]  /*34b0*/  P2R R24, PR, RZ, 0x1 ;  /* 0x00000001ff187803 */ /* 0x000fe20000000000 */
[----:B------:R-:W-:Y:S08]  /*34c0*/  BRA `(.L_x_8191) ;  /* 0x0000000000b47947 */ /* 0x000ff00003800000 */
.L_x_8203:
        /* <DEDUP_REMOVED lines=14> */
.L_x_8217:
[----:B------:R-:W-:Y:S05]  /*35b0*/  BSYNC B0 ;  /* 0x0000000000007941 */ /* 0x000fea0003800000 */
.L_x_8216:
[----:B------:R-:W-:-:S04]  /*35c0*/  FSETP.NEU.FTZ.AND P0, PT, R0, RZ, PT ;  /* 0x000000ff0000720b */ /* 0x000fc80003f1d000 */
[----:B------:R-:W-:Y:S01]  /*35d0*/  P2R R24, PR, RZ, 0x1 ;  /* 0x00000001ff187803 */ /* 0x000fe20000000000 */
[----:B------:R-:W-:Y:S08]  /*35e0*/  BRA `(.L_x_8191) ;  /* 0x00000000006c7947 */ /* 0x000ff00003800000 */
.L_x_8190:
        /* <DEDUP_REMOVED lines=16> */
.L_x_8218:
[----:B------:R-:W-:-:S04]  /*36f0*/  PLOP3.LUT P0, PT, PT, PT, PT, 0x8, 0x0 ;  /* 0x000000000000781c */ /* 0x000fc80003f0e170 */
[----:B------:R-:W-:Y:S01]  /*3700*/  P2R R24, PR, RZ, 0x1 ;  /* 0x00000001ff187803 */ /* 0x000fe20000000000 */
[----:B------:R-:W-:Y:S08]  /*3710*/  BRA `(.L_x_8191) ;  /* 0x0000000000207947 */ /* 0x000ff00003800000 */
.L_x_8215:
[----:B------:R-:W2:Y:S02]  /*3720*/  LDG.E.64 R2, desc[UR36][R2.64] ;  /* 0x0000002402027981 */ /* 0x000ea4000c1e1b00 */
[----:B--2---:R-:W-:-:S04]  /*3730*/  ISETP.NE.U32.AND P0, PT, R2, RZ, PT ;  /* 0x000000ff0200720c */ /* 0x004fc80003f05070 */
[----:B------:R-:W-:-:S04]  /*3740*/  ISETP.NE.AND.EX P0, PT, R3, RZ, PT, P0 ;  /* 0x000000ff0300720c */ /* 0x000fc80003f05300 */
[----:B------:R-:W-:Y:S01]  /*3750*/  P2R R24, PR, RZ, 0x1 ;  /* 0x00000001ff187803 */ /* 0x000fe20000000000 */
[----:B------:R-:W-:Y:S08]  /*3760*/  BRA `(.L_x_8191) ;  /* 0x00000000000c7947 */ /* 0x000ff00003800000 */
.L_x_8214:
[----:B------:R-:W2:Y:S02]  /*3770*/  LDG.E R2, desc[UR36][R2.64] ;  /* 0x0000002402027981 */ /* 0x000ea4000c1e1900 */
[----:B--2---:R-:W-:-:S04]  /*3780*/  ISETP.NE.AND P0, PT, R2, RZ, PT ;  /* 0x000000ff0200720c */ /* 0x004fc80003f05270 */
[----:B------:R-:W-:-:S09]  /*3790*/  P2R R24, PR, RZ, 0x1 ;  /* 0x00000001ff187803 */ /* 0x000fd20000000000 */
.L_x_8191:
        /* <DEDUP_REMOVED lines=18> */
.L_x_8222:
[----:B------:R0:W5:Y:S01]  /*38c0*/  LDG.E.U8 R2, desc[UR36][R4.64] ;  /* 0x0000002404027981 */ /* 0x000162000c1e1100 */
[----:B------:R-:W-:Y:S01]  /*38d0*/  IMAD.MOV.U32 R3, RZ, RZ, RZ ;  /* 0x000000ffff037224 */ /* 0x000fe200078e00ff */
[----:B------:R-:W-:Y:S06]  /*38e0*/  BRA `(.L_x_8224) ;  /* 0x0000000c00487947 */ /* 0x000fec0003800000 */
.L_x_8221:
        /* <DEDUP_REMOVED lines=8> */
.L_x_8226:
[----:B------:R-:W2:Y:S02]  /*3970*/  LDG.E R2, desc[UR36][R4.64] ;  /* 0x0000002404027981 */ /* 0x000ea4000c1e1900 */
[----:B--2---:R-:W-:Y:S01]  /*3980*/  SHF.R.S32.HI R3, RZ, 0x1f, R2 ;  /* 0x0000001fff037819 */ /* 0x004fe20000011402 */
[----:B------:R-:W-:Y:S06]  /*3990*/  BRA `(.L_x_8224) ;  /* 0x0000000c001c7947 */ /* 0x000fec0003800000 */
.L_x_8225:
[----:B------:R-:W2:Y:S02]  /*39a0*/  LDG.E.S16 R2, desc[UR36][R4.64] ;  /* 0x0000002404027981 */ /* 0x000ea4000c1e1700 */
[----:B--2---:R-:W-:Y:S01]  /*39b0*/  SHF.R.S32.HI R3, RZ, 0x1f, R2 ;  /* 0x0000001fff037819 */ /* 0x004fe20000011402 */
[----:B------:R-:W-:Y:S06]  /*39c0*/  BRA `(.L_x_8224) ;  /* 0x0000000c00107947 */ /* 0x000fec0003800000 */
.L_x_8220:
        /* <DEDUP_REMOVED lines=9> */
.L_x_8228:
[----:B------:R-:W2:Y:S02]  /*3a60*/  LDG.E.U16 R4, desc[UR36][R4.64] ;  /* 0x0000002404047981 */ /* 0x000ea4000c1e1500 */
[----:B--2---:R-:W-:-:S06]  /*3a70*/  HADD2.F32 R2, -RZ, R4.H0_H0 ;  /* 0x20000004ff027230 */ /* 0x004fcc0000004100 */
[----:B------:R-:W0:Y:S01]  /*3a80*/  F2I.S64.TRUNC R2, R2 ;  /* 0x0000000200027311 */ /* 0x000e22000020d900 */
[----:B------:R-:W-:Y:S05]  /*3a90*/  BRA `(.L_x_8224) ;  /* 0x0000000800dc7947 */ /* 0x000fea0003800000 */
.L_x_8227:
        /* <DEDUP_REMOVED lines=9> */
.L_x_8230:
[----:B------:R-:W2:Y:S02]  /*3b30*/  LDG.E.U16 R4, desc[UR36][R4.64] ;  /* 0x0000002404047981 */ /* 0x000ea4000c1e1500 */
[----:B--2---:R-:W-:-:S06]  /*3b40*/  HADD2.F32 R2, -RZ, R4.H0_H0 ;  /* 0x20000004ff027230 */ /* 0x004fcc0000004100 */
[----:B------:R-:W3:Y:S01]  /*3b50*/  F2I.S64.TRUNC R2, R2 ;  /* 0x0000000200027311 */ /* 0x000ee2000020d900 */
[----:B------:R-:W-:Y:S05]  /*3b60*/  BRA `(.L_x_8224) ;  /* 0x0000000800a87947 */ /* 0x000fea0003800000 */
.L_x_8229:
[----:B------:R-:W2:Y:S02]  /*3b70*/  LDG.E.64 R2, desc[UR36][R4.64] ;  /* 0x0000002404027981 */ /* 0x000ea4000c1e1b00 */
[----:B--2---:R-:W4:Y:S01]  /*3b80*/  F2I.S64.F64.TRUNC R2, R2 ;  /* 0x0000000200027311 */ /* 0x004f22000030d900 */
[----:B------:R-:W-:Y:S05]  /*3b90*/  BRA `(.L_x_8224) ;  /* 0x00000008009c7947 */ /* 0x000fea0003800000 */
.L_x_8219:
        /* <DEDUP_REMOVED lines=13> */
.L_x_8233:
[----:B------:R-:W2:Y:S02]  /*3c70*/  LDG.E.64 R2, desc[UR36][R4.64] ;  /* 0x0000002404027981 */ /* 0x000ea4000c1e1b00 */
[----:B--2---:R-:W0:Y:S01]  /*3c80*/  F2I.S64.F64.TRUNC R2, R2 ;  /* 0x0000000200027311 */ /* 0x004e22000030d900 */
[----:B------:R-:W-:Y:S05]  /*3c90*/  BRA `(.L_x_8224) ;  /* 0x00000008005c7947 */ /* 0x000fea0003800000 */
.L_x_8232:
        /* <DEDUP_REMOVED lines=27> */
.L_x_8235:
        /* <DEDUP_REMOVED lines=14> */
.L_x_8234:
[----:B------:R-:W2:Y:S02]  /*3f30*/  LDG.E.U16 R2, desc[UR36][R4.64] ;  /* 0x0000002404027981 */ /* 0x000ea4000c1e1500 */
[----:B--2---:R-:W-:-:S06]  /*3f40*/  IMAD.U32 R2, R2, 0x10000, RZ ;  /* 0x0001000002027824 */ /* 0x004fcc00078e00ff */
[----:B------:R-:W0:Y:S01]  /*3f50*/  F2I.S64.TRUNC R2, R2 ;  /* 0x0000000200027311 */ /* 0x000e22000020d900 */
[----:B------:R-:W-:Y:S05]  /*3f60*/  BRA `(.L_x_8224) ;  /* 0x0000000400a87947 */ /* 0x000fea0003800000 */
.L_x_8231:
        /* <DEDUP_REMOVED lines=11> */
.L_x_8238:
        /* <DEDUP_REMOVED lines=21> */
.L_x_8242:
[----:B------:R-:W-:Y:S05]  /*4170*/  BSYNC B1 ;  /* 0x0000000000017941 */ /* 0x000fea0003800000 */
.L_x_8241:
[----:B------:R-:W-:Y:S01]  /*4180*/  IMAD.SHL.U32 R2, R2, 0x100000, RZ ;  /* 0x0010000002027824 */ /* 0x000fe200078e00ff */
[----:B------:R-:W-:-:S04]  /*4190*/  LEA R3, R0, 0x3b800000, 0x17 ;  /* 0x3b80000000037811 */ /* 0x000fc800078eb8ff */
[----:B------:R-:W-:-:S07]  /*41a0*/  LOP3.LUT R2, R3, R2, R4, 0xfe, !PT ;  /* 0x0000000203027212 */ /* 0x000fce00078efe04 */
.L_x_8240:
[----:B------:R-:W-:Y:S05]  /*41b0*/  BSYNC B0 ;  /* 0x0000000000007941 */ /* 0x000fea0003800000 */
.L_x_8239:
[----:B------:R-:W0:Y:S01]  /*41c0*/  F2I.S64.TRUNC R2, R2 ;  /* 0x0000000200027311 */ /* 0x000e22000020d900 */
[----:B------:R-:W-:Y:S05]  /*41d0*/  BRA `(.L_x_8224) ;  /* 0x00000004000c7947 */ /* 0x000fea0003800000 */
.L_x_8237:
        /* <DEDUP_REMOVED lines=21> */
.L_x_8246:
[----:B------:R-:W-:Y:S05]  /*4330*/  BSYNC B1 ;  /* 0x0000000000017941 */ /* 0x000fea0003800000 */
.L_x_8245:
[----:B------:R-:W-:Y:S01]  /*4340*/  IMAD.SHL.U32 R2, R2, 0x200000, RZ ;  /* 0x0020000002027824 */ /* 0x000fe200078e00ff */
[----:B------:R-:W-:-:S04]  /*4350*/  LEA R3, R0, 0x37800000, 0x17 ;  /* 0x3780000000037811 */ /* 0x000fc800078eb8ff */
[----:B------:R-:W-:-:S07]  /*4360*/  LOP3.LUT R2, R3, R2, R4, 0xfe, !PT ;  /* 0x0000000203027212 */ /* 0x000fce00078efe04 */
.L_x_8244:
[----:B------:R-:W-:Y:S05]  /*4370*/  BSYNC B0 ;  /* 0x0000000000007941 */ /* 0x000fea0003800000 */
.L_x_8243:
[----:B------:R-:W0:Y:S01]  /*4380*/  F2I.S64.TRUNC R2, R2 ;  /* 0x0000000200027311 */ /* 0x000e22000020d900 */
[----:B------:R-:W-:Y:S05]  /*4390*/  BRA `(.L_x_8224) ;  /* 0x00000000009c7947 */ /* 0x000fea0003800000 */
.L_x_8236:
        /* <DEDUP_REMOVED lines=14> */
.L_x_8250:
[----:B------:R-:W-:Y:S05]  /*4480*/  BSYNC B0 ;  /* 0x0000000000007941 */ /* 0x000fea0003800000 */
.L_x_8249:
[----:B------:R-:W0:Y:S01]  /*4490*/  F2I.S64.TRUNC R2, R2 ;  /* 0x0000000200027311 */ /* 0x000e22000020d900 */
[----:B------:R-:W-:Y:S05]  /*44a0*/  BRA `(.L_x_8224) ;  /* 0x0000000000587947 */ /* 0x000fea0003800000 */
.L_x_8223:
        /* <DEDUP_REMOVED lines=16> */
.L_x_8251:
[----:B------:R-:W-:Y:S01]  /*45b0*/  CS2R R2, SRZ ;  /* 0x0000000000027805 */ /* 0x000fe2000001ff00 */
[----:B------:R-:W-:Y:S06]  /*45c0*/  BRA `(.L_x_8224) ;  /* 0x0000000000107947 */ /* 0x000fec0003800000 */
.L_x_8248:
[----:B------:R0:W5:Y:S01]  /*45d0*/  LDG.E.64 R2, desc[UR36][R4.64] ;  /* 0x0000002404027981 */ /* 0x000162000c1e1b00 */
[----:B------:R-:W-:Y:S05]  /*45e0*/  BRA `(.L_x_8224) ;  /* 0x0000000000087947 */ /* 0x000fea0003800000 */
.L_x_8247:
[----:B------:R0:W5:Y:S01]  /*45f0*/  LDG.E R2, desc[UR36][R4.64] ;  /* 0x0000002404027981 */ /* 0x000162000c1e1900 */
[----:B------:R-:W-:-:S07]  /*4600*/  IMAD.MOV.U32 R3, RZ, RZ, RZ ;  /* 0x000000ffff037224 */ /* 0x000fce00078e00ff */
.L_x_8224:
        /* <DEDUP_REMOVED lines=10> */
.L_x_8253:
[----:B------:R-:W-:Y:S05]  /*46b0*/  BSYNC B0 ;  /* 0x0000000000007941 */ /* 0x000fea0003800000 */
.L_x_8252:
        /* <DEDUP_REMOVED lines=11> */
.L_x_8257:
[----:B-----5:R0:W-:Y:S01]  /*4770*/  STG.E.U8 desc[UR36][R16.64], R19 ;  /* 0x0000001310007986 */ /* 0x0201e2000c101124 */
[----:B------:R-:W-:Y:S05]  /*4780*/  BRA `(.L_x_8259) ;  /* 0x0000000c00647947 */ /* 0x000fea0003800000 */
.L_x_8256:
[----:B------:R-:W-:-:S13]  /*4790*/  ISETP.NE.AND P0, PT, R0, 0x2, PT ;  /* 0x000000020000780c */ /* 0x000fda0003f05270 */
[----:B------:R-:W-:Y:S05]  /*47a0*/  @!P0 BRA `(.L_x_8260) ;  /* 0x00000000002c8947 */ /* 0x000fea0003800000 */
[----:B------:R-:W-:-:S13]  /*47b0*/  ISETP.NE.AND P0, PT, R0, 0x3, PT ;  /* 0x000000030000780c */ /* 0x000fda0003f05270 */
[----:B------:R-:W-:Y:S05]  /*47c0*/  @!P0 BRA `(.L_x_8261) ;  /* 0x0000000000188947 */ /* 0x000fea0003800000 */
[----:B------:R-:W-:-:S13]  /*47d0*/  ISETP.NE.AND P0, PT, R0, 0x4, PT ;  /* 0x000000040000780c */ /* 0x000fda0003f05270 */
[----:B------:R-:W-:Y:S05]  /*47e0*/  @P0 BRA `(.L_x_8258) ;  /* 0x0000000800f00947 */ /* 0x000fea0003800000 */
[----:B0-2345:R-:W-:-:S04]  /*47f0*/  PRMT R2, R19, 0x9910, RZ ;  /* 0x0000991013027816 */ /* 0x03dfc800000000ff */
[----:B------:R-:W-:-:S05]  /*4800*/  SHF.R.S32.HI R3, RZ, 0x1f, R2 ;  /* 0x0000001fff037819 */ /* 0x000fca0000011402 */
[----:B------:R0:W-:Y:S01]  /*4810*/  STG.E.64 desc[UR36][R16.64], R2 ;  /* 0x0000000210007986 */ /* 0x0001e2000c101b24 */
[----:B------:R-:W-:Y:S05]  /*4820*/  BRA `(.L_x_8259) ;  /* 0x0000000c003c7947 */ /* 0x000fea0003800000 */
.L_x_8261:
[----:B0-2345:R-:W-:-:S05]  /*4830*/  PRMT R3, R19, 0x9910, RZ ;  /* 0x0000991013037816 */ /* 0x03dfca00000000ff */
[----:B------:R0:W-:Y:S01]  /*4840*/  STG.E desc[UR36][R16.64], R3 ;  /* 0x0000000310007986 */ /* 0x0001e2000c101924 */
[----:B------:R-:W-:Y:S05]  /*4850*/  BRA `(.L_x_8259) ;  /* 0x0000000c00307947 */ /* 0x000fea0003800000 */
.L_x_8260:
[----:B-----5:R0:W-:Y:S01]  /*4860*/  STG.E.U16 desc[UR36][R16.64], R19 ;  /* 0x0000001310007986 */ /* 0x0201e2000c101524 */
[----:B------:R-:W-:Y:S05]  /*4870*/  BRA `(.L_x_8259) ;  /* 0x0000000c00287947 */ /* 0x000fea0003800000 */
.L_x_8255:
[----:B------:R-:W-:-:S13]  /*4880*/  ISETP.GT.AND P0, PT, R0, 0x6, PT ;  /* 0x000000060000780c */ /* 0x000fda0003f04270 */
[----:B------:R-:W-:Y:S05]  /*4890*/  @P0 BRA `(.L_x_8262) ;  /* 0x00000000002c0947 */ /* 0x000fea0003800000 */
[----:B------:R-:W-:-:S13]  /*48a0*/  ISETP.NE.AND P0, PT, R0, 0x5, PT ;  /* 0x000000050000780c */ /* 0x000fda0003f05270 */
[----:B------:R-:W-:Y:S05]  /*48b0*/  @!P0 BRA `(.L_x_8263) ;  /* 0x0000000000148947 */ /* 0x000fea0003800000 */
[----:B------:R-:W-:-:S13]  /*48c0*/  ISETP.NE.AND P0, PT, R0, 0x6, PT ;  /* 0x000000060000780c */ /* 0x000fda0003f05270 */
[----:B------:R-:W-:Y:S05]  /*48d0*/  @P0 BRA `(.L_x_8258) ;  /* 0x0000000800b40947 */ /* 0x000fea0003800000 */
[----:B-----5:R-:W0:Y:S02]  /*48e0*/  I2F.S16 R19, R19 ;  /* 0x0000001300137306 */ /* 0x020e240000101400 */
[----:B0-----:R0:W-:Y:S01]  /*48f0*/  STG.E desc[UR36][R16.64], R19 ;  /* 0x0000001310007986 */ /* 0x0011e2000c101924 */
[----:B------:R-:W-:Y:S05]  /*4900*/  BRA `(.L_x_8259) ;  /* 0x0000000c00047947 */ /* 0x000fea0003800000 */
.L_x_8263:
[----:B-----5:R-:W0:Y:S02]  /*4910*/  I2F.S16 R0, R19 ;  /* 0x0000001300007306 */ /* 0x020e240000101400 */
[----:B0-----:R-:W-:-:S05]  /*4920*/  F2FP.F16.F32.PACK_AB R0, RZ, R0 ;  /* 0x00000000ff00723e */ /* 0x001fca00000000ff */
[----:B------:R0:W-:Y:S01]  /*4930*/  STG.E.U16 desc[UR36][R16.64], R0 ;  /* 0x0000000010007986 */ /* 0x0001e2000c101524 */
[----:B------:R-:W-:Y:S05]  /*4940*/  BRA `(.L_x_8259) ;  /* 0x0000000800f47947 */ /* 0x000fea0003800000 */
.L_x_8262:
[----:B------:R-:W-:-:S13]  /*4950*/  ISETP.NE.AND P0, PT, R0, 0x7, PT ;  /* 0x000000070000780c */ /* 0x000fda0003f05270 */
[----:B------:R-:W-:Y:S05]  /*4960*/  @!P0 BRA `(.L_x_8264) ;  /* 0x0000000000348947 */ /* 0x000fea0003800000 */
[----:B------:R-:W-:-:S13]  /*4970*/  ISETP.NE.AND P0, PT, R0, 0x8, PT ;  /* 0x000000080000780c */ /* 0x000fda0003f05270 */
[----:B------:R-:W-:Y:S05]  /*4980*/  @!P0 BRA `(.L_x_8265) ;  /* 0x0000000000188947 */ /* 0x000fea0003800000 */
[----:B------:R-:W-:-:S13]  /*4990*/  ISETP.NE.AND P0, PT, R0, 0x9, PT ;  /* 0x000000090000780c */ /* 0x000fda0003f05270 */
[----:B------:R-:W-:Y:S05]  /*49a0*/  @P0 BRA `(.L_x_8258) ;  /* 0x0000000800800947 */ /* 0x000fea0003800000 */
[----:B0-2345:R-:W0:Y:S01]  /*49b0*/  I2F.S16 R2, R19 ;  /* 0x0000001300027306 */ /* 0x03de220000101400 */
[----:B------:R-:W-:-:S05]  /*49c0*/  IMAD.MOV.U32 R3, RZ, RZ, RZ ;  /* 0x000000ffff037224 */ /* 0x000fca00078e00ff */
[----:B0-----:R0:W-:Y:S01]  /*49d0*/  STG.E.64 desc[UR36][R16.64], R2 ;  /* 0x0000000210007986 */ /* 0x0011e2000c101b24 */
[----:B------:R-:W-:Y:S05]  /*49e0*/  BRA `(.L_x_8259) ;  /* 0x0000000800cc7947 */ /* 0x000fea0003800000 */
.L_x_8265:
[----:B-----5:R-:W0:Y:S02]  /*49f0*/  I2F.S16 R19, R19 ;  /* 0x0000001300137306 */ /* 0x020e240000101400 */
[----:B0-234-:R-:W-:-:S04]  /*4a00*/  F2FP.F16.F32.PACK_AB R3, RZ, R19 ;  /* 0x00000013ff03723e */ /* 0x01dfc800000000ff */
[----:B------:R-:W-:-:S05]  /*4a10*/  PRMT R3, R3, 0x5410, RZ ;  /* 0x0000541003037816 */ /* 0x000fca00000000ff */
[----:B------:R0:W-:Y:S01]  /*4a20*/  STG.E desc[UR36][R16.64], R3 ;  /* 0x0000000310007986 */ /* 0x0001e2000c101924 */
[----:B------:R-:W-:Y:S05]  /*4a30*/  BRA `(.L_x_8259) ;  /* 0x0000000800b87947 */ /* 0x000fea0003800000 */
.L_x_8264:
[----:B0-2345:R-:W0:Y:S02]  /*4a40*/  I2F.F64.S16 R2, R19 ;  /* 0x0000001300027312 */ /* 0x03de240000101c00 */
[----:B0-----:R0:W-:Y:S01]  /*4a50*/  STG.E.64 desc[UR36][R16.64], R2 ;  /* 0x0000000210007986 */ /* 0x0011e2000c101b24 */
[----:B------:R-:W-:Y:S05]  /*4a60*/  BRA `(.L_x_8259) ;  /* 0x0000000800ac7947 */ /* 0x000fea0003800000 */
.L_x_8254:
        /* <DEDUP_REMOVED lines=8> */
[----:B-----5:R-:W-:-:S04]  /*4af0*/  PRMT R0, R19, 0x9910, RZ ;  /* 0x0000991013007816 */ /* 0x020fc800000000ff */
[----:B------:R-:W-:-:S04]  /*4b00*/  ISETP.NE.AND P0, PT, R0, RZ, PT ;  /* 0x000000ff0000720c */ /* 0x000fc80003f05270 */
[----:B0-234-:R-:W-:-:S05]  /*4b10*/  SEL R3, RZ, 0x1, !P0 ;  /* 0x00000001ff037807 */ /* 0x01dfca0004000000 */
[----:B------:R0:W-:Y:S01]  /*4b20*/  STG.E.U8 desc[UR36][R16.64], R3 ;  /* 0x0000000310007986 */ /* 0x0001e2000c101124 */
[----:B------:R-:W-:Y:S05]  /*4b30*/  BRA `(.L_x_8259) ;  /* 0x0000000800787947 */ /* 0x000fea0003800000 */
.L_x_8268:
[----:B01---5:R-:W0:Y:S01]  /*4b40*/  I2F.F64.S16 R4, R19 ;  /* 0x0000001300047312 */ /* 0x023e220000101c00 */
[----:B------:R-:W-:-:S05]  /*4b50*/  CS2R R6, SRZ ;  /* 0x0000000000067805 */ /* 0x000fca000001ff00 */
[----:B0-----:R0:W-:Y:S01]  /*4b60*/  STG.E.128 desc[UR36][R16.64], R4 ;  /* 0x0000000410007986 */ /* 0x0011e2000c101d24 */
[----:B------:R-:W-:Y:S05]  /*4b70*/  BRA `(.L_x_8259) ;  /* 0x0000000800687947 */ /* 0x000fea0003800000 */
.L_x_8267:
[----:B------:R-:W-:-:S13]  /*4b80*/  ISETP.NE.AND P0, PT, R0, 0xf, PT ;  /* 0x0000000f0000780c */ /* 0x000fda0003f05270 */
[----:B------:R-:W-:Y:S05]  /*4b90*/  @!P0 BRA `(.L_x_8269) ;  /* 0x0000000000b48947 */ /* 0x000fea0003800000 */
[----:B------:R-:W-:-:S13]  /*4ba0*/  ISETP.NE.AND P0, PT, R0, 0x17, PT ;  /* 0x000000170000780c */ /* 0x000fda0003f05270 */
[----:B------:R-:W-:Y:S05]  /*4bb0*/  @!P0 BRA `(.L_x_8270) ;  /* 0x0000000000548947 */ /* 0x000fea0003800000 */
[----:B------:R-:W-:-:S13]  /*4bc0*/  ISETP.NE.AND P0, PT, R0, 0x18, PT ;  /* 0x000000180000780c */ /* 0x000fda0003f05270 */
[----:B------:R-:W-:Y:S05]  /*4bd0*/  @P0 BRA `(.L_x_8258) ;  /* 0x0000000400f40947 */ /* 0x000fea0003800000 */
[----:B-----5:R-:W0:Y:S01]  /*4be0*/  I2F.S16 R19, R19 ;  /* 0x0000001300137306 */ /* 0x020e220000101400 */
[----:B------:R-:W-:Y:S01]  /*4bf0*/  BSSY B0, `(.L_x_8271) ;  /* 0x000000e000007945 */ /* 0x000fe20003800000 */
        /* <DEDUP_REMOVED lines=13> */
.L_x_8272:
[----:B------:R-:W-:Y:S05]  /*4cd0*/  BSYNC B0 ;  /* 0x0000000000007941 */ /* 0x000fea0003800000 */
.L_x_8271:
[----:B------:R-:W-:-:S05]  /*4ce0*/  LOP3.LUT R3, R0, R3, RZ, 0xfc, !PT ;  /* 0x0000000300037212 */ /* 0x000fca00078efcff */
[----:B------:R0:W-:Y:S01]  /*4cf0*/  STG.E.U8 desc[UR36][R16.64], R3 ;  /* 0x0000000310007986 */ /* 0x0001e2000c101124 */
[----:B------:R-:W-:Y:S05]  /*4d00*/  BRA `(.L_x_8259) ;  /* 0x0000000800047947 */ /* 0x000fea0003800000 */
.L_x_8270:
[----:B-----5:R-:W0:Y:S01]  /*4d10*/  I2F.S16 R19, R19 ;  /* 0x0000001300137306 */ /* 0x020e220000101400 */
[----:B------:R-:W-:Y:S01]  /*4d20*/  BSSY B0, `(.L_x_8273) ;  /* 0x000000f000007945 */ /* 0x000fe20003800000 */
        /* <DEDUP_REMOVED lines=11> */
.L_x_8274:
[----:B------:R-:W-:Y:S01]  /*4de0*/  IMAD.MOV.U32 R0, RZ, RZ, 0x7f ;  /* 0x0000007fff007424 */ /* 0x000fe200078e00ff */
[----:B------:R-:W-:-:S04]  /*4df0*/  ISETP.GT.U32.AND P0, PT, R2, 0x7f800000, PT ;  /* 0x7f8000000200780c */ /* 0x000fc80003f04070 */
[----:B------:R-:W-:-:S09]  /*4e00*/  SEL R0, R0, 0x7c, P0 ;  /* 0x0000007c00007807 */ /* 0x000fd20000000000 */
.L_x_8275:
[----:B------:R-:W-:Y:S05]  /*4e10*/  BSYNC B0 ;  /* 0x0000000000007941 */ /* 0x000fea0003800000 */
.L_x_8273:
[----:B------:R-:W-:-:S04]  /*4e20*/  LOP3.LUT R2, R19, 0x80000000, RZ, 0xc0, !PT ;  /* 0x8000000013027812 */ /* 0x000fc800078ec0ff */
[----:B------:R-:W-:-:S04]  /*4e30*/  SHF.R.U32.HI R3, RZ, 0x18, R2 ;  /* 0x00000018ff037819 */ /* 0x000fc80000011602 */
[----:B------:R-:W-:-:S05]  /*4e40*/  LOP3.LUT R3, R0, R3, RZ, 0xfc, !PT ;  /* 0x0000000300037212 */ /* 0x000fca00078efcff */
[----:B------:R0:W-:Y:S01]  /*4e50*/  STG.E.U8 desc[UR36][R16.64], R3 ;  /* 0x0000000310007986 */ /* 0x0001e2000c101124 */
[----:B------:R-:W-:Y:S05]  /*4e60*/  BRA `(.L_x_8259) ;  /* 0x0000000400ac7947 */ /* 0x000fea0003800000 */
.L_x_8269:
[----:B-----5:R-:W0:Y:S02]  /*4e70*/  I2F.S16 R0, R19 ;  /* 0x0000001300007306 */ /* 0x020e240000101400 */
[----:B0-----:R-:W-:-:S05]  /*4e80*/  F2FP.BF16.F32.PACK_AB R0, RZ, R0 ;  /* 0x00000000ff00723e */ /* 0x001fca00000010ff */
[----:B------:R0:W-:Y:S01]  /*4e90*/  STG.E.U16 desc[UR36][R16.64], R0 ;  /* 0x0000000010007986 */ /* 0x0001e2000c101524 */
[----:B------:R-:W-:Y:S05]  /*4ea0*/  BRA `(.L_x_8259) ;  /* 0x00000004009c7947 */ /* 0x000fea0003800000 */
.L_x_8266:
        /* <DEDUP_REMOVED lines=8> */
[----:B-----5:R0:W-:Y:S01]  /*4f30*/  STG.E.U16 desc[UR36][R16.64], R19 ;  /* 0x0000001310007986 */ /* 0x0201e2000c101524 */
[----:B------:R-:W-:Y:S05]  /*4f40*/  BRA `(.L_x_8259) ;  /* 0x0000000400747947 */ /* 0x000fea0003800000 */
.L_x_8278:
[----:B-----5:R-:W0:Y:S01]  /*4f50*/  I2F.S16 R19, R19 ;  /* 0x0000001300137306 */ /* 0x020e220000101400 */
[----:B------:R-:W-:Y:S01]  /*4f60*/  BSSY B0, `(.L_x_8279) ;  /* 0x0000014000007945 */ /* 0x000fe20003800000 */
[----:B------:R-:W-:Y:S01]  /*4f70*/  IMAD.MOV.U32 R8, RZ, RZ, 0x80 ;  /* 0x00000080ff087424 */ /* 0x000fe200078e00ff */
        /* <DEDUP_REMOVED lines=14> */
.L_x_8281:
[----:B------:R-:W-:-:S04]  /*5060*/  LOP3.LUT R2, R19, 0x80000000, RZ, 0xc0, !PT ;  /* 0x8000000013027812 */ /* 0x000fc800078ec0ff */
[----:B------:R-:W-:-:S04]  /*5070*/  SHF.R.U32.HI R3, RZ, 0x18, R2 ;  /* 0x00000018ff037819 */ /* 0x000fc80000011602 */
[----:B------:R-:W-:-:S04]  /*5080*/  LOP3.LUT R0, R0, R3, RZ, 0xfc, !PT ;  /* 0x0000000300007212 */ /* 0x000fc800078efcff */
[----:B------:R-:W-:-:S07]  /*5090*/  PRMT R8, R0, 0x7610, R8 ;  /* 0x0000761000087816 */ /* 0x000fce0000000008 */
.L_x_8280:
[----:B------:R-:W-:Y:S05]  /*50a0*/  BSYNC B0 ;  /* 0x0000000000007941 */ /* 0x000fea0003800000 */
.L_x_8279:
[----:B------:R0:W-:Y:S01]  /*50b0*/  STG.E.U8 desc[UR36][R16.64], R8 ;  /* 0x0000000810007986 */ /* 0x0001e2000c101124 */
[----:B------:R-:W-:Y:S05]  /*50c0*/  BRA `(.L_x_8259) ;  /* 0x0000000400147947 */ /* 0x000fea0003800000 */
.L_x_8277:
        /* <DEDUP_REMOVED lines=17> */
.L_x_8284:
[----:B------:R-:W-:-:S04]  /*51e0*/  LOP3.LUT R2, R19, 0x80000000, RZ, 0xc0, !PT ;  /* 0x8000000013027812 */ /* 0x000fc800078ec0ff */
[----:B------:R-:W-:-:S04]  /*51f0*/  SHF.R.U32.HI R3, RZ, 0x18, R2 ;  /* 0x00000018ff037819 */ /* 0x000fc80000011602 */
[----:B------:R-:W-:-:S04]  /*5200*/  LOP3.LUT R0, R0, R3, RZ, 0xfc, !PT ;  /* 0x0000000300007212 */ /* 0x000fc800078efcff */
[----:B------:R-:W-:-:S07]  /*5210*/  PRMT R8, R0, 0x7610, R8 ;  /* 0x0000761000087816 */ /* 0x000fce0000000008 */
.L_x_8283:
[----:B------:R-:W-:Y:S05]  /*5220*/  BSYNC B0 ;  /* 0x0000000000007941 */ /* 0x000fea0003800000 */
.L_x_8282:
[----:B------:R0:W-:Y:S01]  /*5230*/  STG.E.U8 desc[UR36][R16.64], R8 ;  /* 0x0000000810007986 */ /* 0x0001e2000c101124 */
[----:B------:R-:W-:Y:S05]  /*5240*/  BRA `(.L_x_8259) ;  /* 0x0000000000b47947 */ /* 0x000fea0003800000 */
.L_x_8276:
[----:B------:R-:W-:-:S13]  /*5250*/  ISETP.NE.AND P0, PT, R0, 0x1c, PT ;  /* 0x0000001c0000780c */ /* 0x000fda0003f05270 */
[----:B------:R-:W-:Y:S05]  /*5260*/  @!P0 BRA `(.L_x_8285) ;  /* 0x0000000000a48947 */ /* 0x000fea0003800000 */
[----:B------:R-:W-:-:S13]  /*5270*/  ISETP.NE.AND P0, PT, R0, 0x1d, PT ;  /* 0x0000001d0000780c */ /* 0x000fda0003f05270 */
[----:B------:R-:W-:Y:S05]  /*5280*/  @!P0 BRA `(.L_x_8286) ;  /* 0x00000000008c8947 */ /* 0x000fea0003800000 */
[----:B------:R-:W-:-:S13]  /*5290*/  ISETP.NE.AND P0, PT, R0, 0x2c, PT ;  /* 0x0000002c0000780c */ /* 0x000fda0003f05270 */
[----:B------:R-:W-:Y:S05]  /*52a0*/  @P0 BRA `(.L_x_8258) ;  /* 0x0000000000400947 */ /* 0x000fea0003800000 */
[----:B01---5:R-:W2:Y:S02]  /*52b0*/  I2F.S16 R4, R19 ;  /* 0x0000001300047306 */ /* 0x023ea40000101400 */
[----:B--234-:R-:W-:-:S04]  /*52c0*/  SHF.R.U32.HI R2, RZ, 0x17, R4 ;  /* 0x00000017ff027819 */ /* 0x01cfc80000011604 */
        /* <DEDUP_REMOVED lines=14> */
.L_x_8258:
        /* <DEDUP_REMOVED lines=16> */
.L_x_8287:
[----:B------:R-:W-:Y:S05]  /*54b0*/  BRA `(.L_x_8259) ;  /* 0x0000000000187947 */ /* 0x000fea0003800000 */
.L_x_8286:
[----:B0-2345:R-:W-:-:S04]  /*54c0*/  PRMT R2, R19, 0x9910, RZ ;  /* 0x0000991013027816 */ /* 0x03dfc800000000ff */
[----:B------:R-:W-:-:S05]  /*54d0*/  SHF.R.S32.HI R3, RZ, 0x1f, R2 ;  /* 0x0000001fff037819 */ /* 0x000fca0000011402 */
[----:B------:R0:W-:Y:S01]  /*54e0*/  STG.E.64 desc[UR36][R16.64], R2 ;  /* 0x0000000210007986 */ /* 0x0001e2000c101b24 */
[----:B------:R-:W-:Y:S05]  /*54f0*/  BRA `(.L_x_8259) ;  /* 0x0000000000087947 */ /* 0x000fea0003800000 */
.L_x_8285:
[----:B0-2345:R-:W-:-:S05]  /*5500*/  PRMT R3, R19, 0x9910, RZ ;  /* 0x0000991013037816 */ /* 0x03dfca00000000ff */
[----:B------:R0:W-:Y:S02]  /*5510*/  STG.E desc[UR36][R16.64], R3 ;  /* 0x0000000310007986 */ /* 0x0001e4000c101924 */
.L_x_8259:
[----:B------:R-:W-:-:S04]  /*5520*/  IMAD R18, R23, 0x200, R18 ;  /* 0x0000020017127824 */ /* 0x000fc800078e0212 */
[----:B0-----:R-:W-:-:S07]  /*5530*/  VIADD R19, R18, 0x80 ;  /* 0x0000008012137836 */ /* 0x001fce0000000000 */
.L_x_8151:
[----:B------:R-:W-:Y:S05]  /*5540*/  BSYNC B6 ;  /* 0x0000000000067941 */ /* 0x000fea0003800000 */
.L_x_8150:
        /* <DEDUP_REMOVED lines=384> */
.L_x_8290:
        /* <DEDUP_REMOVED lines=20> */
.L_x_8294:
[----:B------:R3:W5:Y:S01]  /*6e90*/  LDG.E.U8 R23, desc[UR36][R2.64] ;  /* 0x0000002402177981 */ /* 0x000762000c1e1100 */
[----:B------:R-:W-:Y:S05]  /*6ea0*/  BRA `(.L_x_8296) ;  /* 0x0000000c00547947 */ /* 0x000fea0003800000 */
.L_x_8293:
        /* <DEDUP_REMOVED lines=8> */
.L_x_8298:
[----:B------:R2:W5:Y:S01]  /*6f30*/  LDG.E.U16 R23, desc[UR36][R2.64] ;  /* 0x0000002402177981 */ /* 0x000562000c1e1500 */
[----:B------:R-:W-:Y:S05]  /*6f40*/  BRA `(.L_x_8296) ;  /* 0x0000000c002c7947 */ /* 0x000fea0003800000 */
.L_x_8297:
[----:B------:R0:W5:Y:S01]  /*6f50*/  LDG.E.U16 R23, desc[UR36][R2.64] ;  /* 0x0000002402177981 */ /* 0x000162000c1e1500 */
[----:B------:R-:W-:Y:S05]  /*6f60*/  BRA `(.L_x_8296) ;  /* 0x0000000c00247947 */ /* 0x000fea0003800000 */
.L_x_8292:
        /* <DEDUP_REMOVED lines=9> */
.L_x_8300:
[----:B------:R-:W2:Y:S02]  /*7000*/  LDG.E.U16 R0, desc[UR36][R2.64] ;  /* 0x0000002402007981 */ /* 0x000ea4000c1e1500 */
[----:B--2---:R-:W-:-:S06]  /*7010*/  HADD2.F32 R0, -RZ, R0.H0_H0 ;  /* 0x20000000ff007230 */ /* 0x004fcc0000004100 */
[----:B------:R-:W0:Y:S02]  /*7020*/  F2I.FTZ.TRUNC.NTZ R0, R0 ;  /* 0x0000000000007305 */ /* 0x000e24000021f100 */
[----:B0-----:R-:W-:Y:S01]  /*7030*/  PRMT R23, R0, 0x7610, R23 ;  /* 0x0000761000177816 */ /* 0x001fe20000000017 */
[----:B------:R-:W-:Y:S06]  /*7040*/  BRA `(.L_x_8296) ;  /* 0x0000000800ec7947 */ /* 0x000fec0003800000 */
.L_x_8299:
        /* <DEDUP_REMOVED lines=9> */
.L_x_8302:
[----:B------:R-:W2:Y:S02]  /*70e0*/  LDG.E.U16 R2, desc[UR36][R2.64] ;  /* 0x0000002402027981 */ /* 0x000ea4000c1e1500 */
[----:B--2---:R-:W-:-:S06]  /*70f0*/  HADD2.F32 R0, -RZ, R2.H0_H0 ;  /* 0x20000002ff007230 */ /* 0x004fcc0000004100 */
[----:B------:R-:W0:Y:S02]  /*7100*/  F2I.FTZ.TRUNC.NTZ R0, R0 ;  /* 0x0000000000007305 */ /* 0x000e24000021f100 */
[----:B0-----:R-:W-:Y:S01]  /*7110*/  PRMT R23, R0, 0x7610, R23 ;  /* 0x0000761000177816 */ /* 0x001fe20000000017 */
[----:B------:R-:W-:Y:S06]  /*7120*/  BRA `(.L_x_8296) ;  /* 0x0000000800b47947 */ /* 0x000fec0003800000 */
.L_x_8301:
[----:B------:R-:W2:Y:S02]  /*7130*/  LDG.E.64 R2, desc[UR36][R2.64] ;  /* 0x0000002402027981 */ /* 0x000ea4000c1e1b00 */
[----:B--2---:R0:W1:Y:S01]  /*7140*/  F2I.F64.TRUNC R23, R2 ;  /* 0x0000000200177311 */ /* 0x004062000030d100 */
[----:B------:R-:W-:Y:S05]  /*7150*/  BRA `(.L_x_8296) ;  /* 0x0000000800a87947 */ /* 0x000fea0003800000 */
.L_x_8291:
        /* <DEDUP_REMOVED lines=12> */
.L_x_8305:
[----:B------:R-:W2:Y:S02]  /*7220*/  LDG.E.64 R2, desc[UR36][R2.64] ;  /* 0x0000002402027981 */ /* 0x000ea4000c1e1b00 */
[----:B--2---:R0:W1:Y:S01]  /*7230*/  F2I.F64.TRUNC R23, R2 ;  /* 0x0000000200177311 */ /* 0x004062000030d100 */
[----:B------:R-:W-:Y:S05]  /*7240*/  BRA `(.L_x_8296) ;  /* 0x00000008006c7947 */ /* 0x000fea0003800000 */
.L_x_8304:
        /* <DEDUP_REMOVED lines=28> */
.L_x_8307:
        /* <DEDUP_REMOVED lines=15> */
.L_x_8306:
[----:B------:R-:W2:Y:S02]  /*7500*/  LDG.E.U16 R0, desc[UR36][R2.64] ;  /* 0x0000002402007981 */ /* 0x000ea4000c1e1500 */
[----:B--2---:R-:W-:-:S06]  /*7510*/  IMAD.U32 R0, R0, 0x10000, RZ ;  /* 0x0001000000007824 */ /* 0x004fcc00078e00ff */
[----:B------:R-:W0:Y:S02]  /*7520*/  F2I.FTZ.TRUNC.NTZ R0, R0 ;  /* 0x0000000000007305 */ /* 0x000e24000021f100 */
[----:B0-----:R-:W-:Y:S01]  /*7530*/  PRMT R23, R0, 0x7610, R23 ;  /* 0x0000761000177816 */ /* 0x001fe20000000017 */
[----:B------:R-:W-:Y:S06]  /*7540*/  BRA `(.L_x_8296) ;  /* 0x0000000400ac7947 */ /* 0x000fec0003800000 */
.L_x_8303:
        /* <DEDUP_REMOVED lines=10> */
.L_x_8310:
        /* <DEDUP_REMOVED lines=21> */
.L_x_8314:
[----:B------:R-:W-:Y:S05]  /*7740*/  BSYNC B1 ;  /* 0x0000000000017941 */ /* 0x000fea0003800000 */
.L_x_8313:
[----:B------:R-:W-:Y:S01]  /*7750*/  LEA R3, R0, 0x3b800000, 0x17 ;  /* 0x3b80000000037811 */ /* 0x000fe200078eb8ff */
[----:B------:R-:W-:-:S05]  /*7760*/  IMAD.SHL.U32 R0, R2, 0x100000, RZ ;  /* 0x0010000002007824 */ /* 0x000fca00078e00ff */
[----:B------:R-:W-:-:S07]  /*7770*/  LOP3.LUT R0, R3, R0, R4, 0xfe, !PT ;  /* 0x0000000003007212 */ /* 0x000fce00078efe04 */
.L_x_8312:
[----:B------:R-:W-:Y:S05]  /*7780*/  BSYNC B0 ;  /* 0x0000000000007941 */ /* 0x000fea0003800000 */
.L_x_8311:
[----:B------:R-:W0:Y:S02]  /*7790*/  F2I.FTZ.TRUNC.NTZ R0, R0 ;  /* 0x0000000000007305 */ /* 0x000e24000021f100 */
[----:B0-----:R-:W-:Y:S01]  /*77a0*/  PRMT R23, R0, 0x7610, R23 ;  /* 0x0000761000177816 */ /* 0x001fe20000000017 */
[----:B------:R-:W-:Y:S06]  /*77b0*/  BRA `(.L_x_8296) ;  /* 0x0000000400107947 */ /* 0x000fec0003800000 */
.L_x_8309:
        /* <DEDUP_REMOVED lines=21> */
.L_x_8318:
[----:B------:R-:W-:Y:S05]  /*7910*/  BSYNC B1 ;  /* 0x0000000000017941 */ /* 0x000fea0003800000 */
.L_x_8317:
[----:B------:R-:W-:Y:S01]  /*7920*/  LEA R3, R0, 0x37800000, 0x17 ;  /* 0x3780000000037811 */ /* 0x000fe200078eb8ff */
[----:B------:R-:W-:-:S05]  /*7930*/  IMAD.SHL.U32 R0, R2, 0x200000, RZ ;  /* 0x0020000002007824 */ /* 0x000fca00078e00ff */
[----:B------:R-:W-:-:S07]  /*7940*/  LOP3.LUT R0, R3, R0, R4, 0xfe, !PT ;  /* 0x0000000003007212 */ /* 0x000fce00078efe04 */
.L_x_8316:
[----:B------:R-:W-:Y:S05]  /*7950*/  BSYNC B0 ;  /* 0x0000000000007941 */ /* 0x000fea0003800000 */
.L_x_8315:
[----:B------:R-:W0:Y:S02]  /*7960*/  F2I.FTZ.TRUNC.NTZ R0, R0 ;  /* 0x0000000000007305 */ /* 0x000e24000021f100 */
[----:B0-----:R-:W-:Y:S01]  /*7970*/  PRMT R23, R0, 0x7610, R23 ;  /* 0x0000761000177816 */ /* 0x001fe20000000017 */
[----:B------:R-:W-:Y:S06]  /*7980*/  BRA `(.L_x_8296) ;  /* 0x00000000009c7947 */ /* 0x000fec0003800000 */
.L_x_8308:
        /* <DEDUP_REMOVED lines=14> */
.L_x_8322:
[----:B------:R-:W-:Y:S05]  /*7a70*/  BSYNC B0 ;  /* 0x0000000000007941 */ /* 0x000fea0003800000 */
.L_x_8321:
[----:B------:R-:W0:Y:S02]  /*7a80*/  F2I.FTZ.TRUNC.NTZ R0, R0 ;  /* 0x0000000000007305 */ /* 0x000e24000021f100 */
[----:B0-----:R-:W-:Y:S01]  /*7a90*/  PRMT R23, R0, 0x7610, R23 ;  /* 0x0000761000177816 */ /* 0x001fe20000000017 */
[----:B------:R-:W-:Y:S06]  /*7aa0*/  BRA `(.L_x_8296) ;  /* 0x0000000000547947 */ /* 0x000fec0003800000 */
.L_x_8295:
        /* <DEDUP_REMOVED lines=16> */
.L_x_8323:
[----:B------:R-:W-:Y:S01]  /*7bb0*/  PRMT R23, RZ, 0x7610, R23 ;  /* 0x00007610ff177816 */ /* 0x000fe20000000017 */
[----:B------:R-:W-:Y:S06]  /*7bc0*/  BRA `(.L_x_8296) ;  /* 0x00000000000c7947 */ /* 0x000fec0003800000 */
.L_x_8320:
[----:B------:R0:W5:Y:S01]  /*7bd0*/  LDG.E.U16 R23, desc[UR36][R2.64] ;  /* 0x0000002402177981 */ /* 0x000162000c1e1500 */
[----:B------:R-:W-:Y:S05]  /*7be0*/  BRA `(.L_x_8296) ;  /* 0x0000000000047947 */ /* 0x000fea0003800000 */
.L_x_8319:
[----:B------:R0:W5:Y:S02]  /*7bf0*/  LDG.E.U16 R23, desc[UR36][R2.64] ;  /* 0x0000002402177981 */ /* 0x000164000c1e1500 */
.L_x_8296:
[----:B------:R-:W0:Y:S01]  /*7c00*/  LDC.U8 R4, c[0x0][0x50a] ;  /* 0x00014280ff047b82 */ /* 0x000e220000000000 */
[----:B------:R-:W-:Y:S02]  /*7c10*/  ULDC.64 UR4, c[0x0][0x4e8] ;  /* 0x00013a0000047ab9 */ /* 0x000fe40000000a00 */
[----:B01234-:R-:W-:-:S05]  /*7c20*/  IADD3 R2, P0, R22, UR4, RZ ;  /* 0x0000000416027c10 */ /* 0x01ffca000ff1e0ff */
[----:B------:R-:W-:Y:S01]  /*7c30*/  IMAD.X R3, RZ, RZ, UR5, P0 ;  /* 0x00000005ff037e24 */ /* 0x000fe200080e06ff */
[----:B------:R-:W-:-:S04]  /*7c40*/  PRMT R0, R4, 0x9910, RZ ;  /* 0x0000991004007816 */ /* 0x000fc800000000ff */
        /* <DEDUP_REMOVED lines=14> */
.L_x_8327:
[----:B------:R-:W2:Y:S02]  /*7d30*/  LDG.E.U8 R2, desc[UR36][R2.64] ;  /* 0x0000002402027981 */ /* 0x000ea4000c1e1100 */
[----:B--2---:R-:W-:-:S04]  /*7d40*/  ISETP.NE.AND P0, PT, R2, RZ, PT ;  /* 0x000000ff0200720c */ /* 0x004fc80003f05270 */
[----:B------:R-:W-:Y:S01]  /*7d50*/  P2R R22, PR, RZ, 0x1 ;  /* 0x00000001ff167803 */ /* 0x000fe20000000000 */
[----:B------:R-:W-:Y:S08]  /*7d60*/  BRA `(.L_x_8329) ;  /* 0x0000000c00c47947 */ /* 0x000ff00003800000 */
.L_x_8326:
        /* <DEDUP_REMOVED lines=11> */
.L_x_8331:
[----:B------:R-:W2:Y:S02]  /*7e20*/  LDG.E R2, desc[UR36][R2.64] ;  /* 0x0000002402027981 */ /* 0x000ea4000c1e1900 */
[----:B--2---:R-:W-:-:S04]  /*7e30*/  ISETP.NE.AND P0, PT, R2, RZ, PT ;  /* 0x000000ff0200720c */ /* 0x004fc80003f05270 */
[----:B------:R-:W-:Y:S01]  /*7e40*/  P2R R22, PR, RZ, 0x1 ;  /* 0x00000001ff167803 */ /* 0x000fe20000000000 */
[----:B------:R-:W-:Y:S08]  /*7e50*/  BRA `(.L_x_8329) ;  /* 0x0000000c00887947 */ /* 0x000ff00003800000 */
.L_x_8330:
[----:B------:R-:W2:Y:S02]  /*7e60*/  LDG.E.U16 R2, desc[UR36][R2.64] ;  /* 0x0000002402027981 */ /* 0x000ea4000c1e1500 */
[----:B--2---:R-:W-:-:S04]  /*7e70*/  ISETP.NE.AND P0, PT, R2, RZ, PT ;  /* 0x000000ff0200720c */ /* 0x004fc80003f05270 */
[----:B------:R-:W-:Y:S01]  /*7e80*/  P2R R22, PR, RZ, 0x1 ;  /* 0x00000001ff167803 */ /* 0x000fe20000000000 */
[----:B------:R-:W-:Y:S08]  /*7e90*/  BRA `(.L_x_8329) ;  /* 0x0000000c00787947 */ /* 0x000ff00003800000 */
.L_x_8325:
        /* <DEDUP_REMOVED lines=10> */
.L_x_8333:
[----:B------:R-:W2:Y:S02]  /*7f40*/  LDG.E.U16 R0, desc[UR36][R2.64] ;  /* 0x0000002402007981 */ /* 0x000ea4000c1e1500 */
[----:B--2---:R-:W-:-:S05]  /*7f50*/  HADD2.F32 R0, -RZ, R0.H0_H0 ;  /* 0x20000000ff007230 */ /* 0x004fca0000004100 */
[----:B------:R-:W-:-:S04]  /*7f60*/  FSETP.NEU.FTZ.AND P0, PT, R0, RZ, PT ;  /* 0x000000ff0000720b */ /* 0x000fc80003f1d000 */
[----:B------:R-:W-:Y:S01]  /*7f70*/  P2R R22, PR, RZ, 0x1 ;  /* 0x00000001ff167803 */ /* 0x000fe20000000000 */
[----:B------:R-:W-:Y:S08]  /*7f80*/  BRA `(.L_x_8329) ;  /* 0x0000000c003c7947 */ /* 0x000ff00003800000 */
.L_x_8332:
        /* <DEDUP_REMOVED lines=12> */
.L_x_8335:
        /* <DEDUP_REMOVED lines=11> */
.L_x_8334:
[----:B------:R-:W2:Y:S02]  /*8100*/  LDG.E.64 R2, desc[UR36][R2.64] ;  /* 0x0000002402027981 */ /* 0x000ea4000c1e1b00 */
[----:B--2---:R-:W-:-:S06]  /*8110*/  DSETP.NEU.AND P0, PT, R2, RZ, PT ;  /* 0x000000ff0200722a */ /* 0x004fcc0003f0d000 */
[----:B------:R-:W-:Y:S01]  /*8120*/  P2R R22, PR, RZ, 0x1 ;  /* 0x00000001ff167803 */ /* 0x000fe20000000000 */
[----:B------:R-:W-:Y:S07]  /*8130*/  BRA `(.L_x_8329) ;  /* 0x0000000800d07947 */ /* 0x000fee0003800000 */
.L_x_8324:
        /* <DEDUP_REMOVED lines=12> */
.L_x_8338:
[----:B------:R-:W2:Y:S02]  /*8200*/  LDG.E.128 R4, desc[UR36][R2.64] ;  /* 0x0000002402047981 */ /* 0x000ea4000c1e1d00 */
[----:B--2---:R-:W-:-:S06]  /*8210*/  DSETP.NEU.AND P0, PT, R6, RZ, PT ;  /* 0x000000ff0600722a */ /* 0x004fcc0003f0d000 */
[----:B------:R-:W-:-:S06]  /*8220*/  DSETP.NEU.OR P0, PT, R4, RZ, P0 ;  /* 0x000000ff0400722a */ /* 0x000fcc000070d400 */
[----:B------:R-:W-:Y:S01]  /*8230*/  P2R R22, PR, RZ, 0x1 ;  /* 0x00000001ff167803 */ /* 0x000fe20000000000 */
[----:B------:R-:W-:Y:S07]  /*8240*/  BRA `(.L_x_8329) ;  /* 0x00000008008c7947 */ /* 0x000fee0003800000 */
.L_x_8337:
        /* <DEDUP_REMOVED lines=28> */
.L_x_8340:
        /* <DEDUP_REMOVED lines=15> */
.L_x_8339:
[----:B------:R-:W2:Y:S02]  /*8500*/  LDG.E.U16 R0, desc[UR36][R2.64] ;  /* 0x0000002402007981 */ /* 0x000ea4000c1e1500 */
[----:B--2---:R-:W-:-:S05]  /*8510*/  IMAD.U32 R0, R0, 0x10000, RZ ;  /* 0x0001000000007824 */ /* 0x004fca00078e00ff */
[----:B------:R-:W-:-:S04]  /*8520*/  FSETP.NEU.FTZ.AND P0, PT, R0, RZ, PT ;  /* 0x000000ff0000720b */ /* 0x000fc80003f1d000 */
[----:B------:R-:W-:Y:S01]  /*8530*/  P2R R22, PR, RZ, 0x1 ;  /* 0x00000001ff167803 */ /* 0x000fe20000000000 */
[----:B------:R-:W-:Y:S08]  /*8540*/  BRA `(.L_x_8329) ;  /* 0x0000000400cc7947 */ /* 0x000ff00003800000 */
.L_x_8336:
        /* <DEDUP_REMOVED lines=12> */
.L_x_8343:
        /* <DEDUP_REMOVED lines=21> */
.L_x_8347:
[----:B------:R-:W-:Y:S05]  /*8760*/  BSYNC B1 ;  /* 0x0000000000017941 */ /* 0x000fea0003800000 */
.L_x_8346:
[----:B------:R-:W-:Y:S01]  /*8770*/  LEA R3, R0, 0x3b800000, 0x17 ;  /* 0x3b80000000037811 */ /* 0x000fe200078eb8ff */
[----:B------:R-:W-:-:S05]  /*8780*/  IMAD.SHL.U32 R0, R2, 0x100000, RZ ;  /* 0x0010000002007824 */ /* 0x000fca00078e00ff */
[----:B------:R-:W-:-:S07]  /*8790*/  LOP3.LUT R0, R3, R0, R4, 0xfe, !PT ;  /* 0x0000000003007212 */ /* 0x000fce00078efe04 */
.L_x_8345:
[----:B------:R-:W-:Y:S05]  /*87a0*/  BSYNC B0 ;  /* 0x0000000000007941 */ /* 0x000fea0003800000 */
.L_x_8344:
[----:B------:R-:W-:-:S04]  /*87b0*/  FSETP.NEU.FTZ.AND P0, PT, R0, RZ, PT ;  /* 0x000000ff0000720b */ /* 0x000fc80003f1d000 */
[----:B------:R-:W-:Y:S01]  /*87c0*/  P2R R22, PR, RZ, 0x1 ;  /* 0x00000001ff167803 */ /* 0x000fe20000000000 */
[----:B------:R-:W-:Y:S08]  /*87d0*/  BRA `(.L_x_8329) ;  /* 0x0000000400287947 */ /* 0x000ff00003800000 */
.L_x_8342:
        /* <DEDUP_REMOVED lines=21> */
.L_x_8351:
[----:B------:R-:W-:Y:S05]  /*8930*/  BSYNC B1 ;  /* 0x0000000000017941 */ /* 0x000fea0003800000 */
.L_x_8350:
[----:B------:R-:W-:Y:S01]  /*8940*/  LEA R3, R0, 0x37800000, 0x17 ;  /* 0x3780000000037811 */ /* 0x000fe200078eb8ff */
[----:B------:R-:W-:-:S05]  /*8950*/  IMAD.SHL.U32 R0, R2, 0x200000, RZ ;  /* 0x0020000002007824 */ /* 0x000fca00078e00ff */
[----:B------:R-:W-:-:S07]  /*8960*/  LOP3.LUT R0, R3, R0, R4, 0xfe, !PT ;  /* 0x0000000003007212 */ /* 0x000fce00078efe04 */
.L_x_8349:
[----:B------:R-:W-:Y:S05]  /*8970*/  BSYNC B0 ;  /* 0x0000000000007941 */ /* 0x000fea0003800000 */
.L_x_8348:
[----:B------:R-:W-:-:S04]  /*8980*/  FSETP.NEU.FTZ.AND P0, PT, R0, RZ, PT ;  /* 0x000000ff0000720b */ /* 0x000fc80003f1d000 */
[----:B------:R-:W-:Y:S01]  /*8990*/  P2R R22, PR, RZ, 0x1 ;  /* 0x00000001ff167803 */ /* 0x000fe20000000000 */
[----:B------:R-:W-:Y:S08]  /*89a0*/  BRA `(.L_x_8329) ;  /* 0x0000000000b47947 */ /* 0x000ff00003800000 */
.L_x_8341:
        /* <DEDUP_REMOVED lines=14> */
.L_x_8355:
[----:B------:R-:W-:Y:S05]  /*8a90*/  BSYNC B0 ;  /* 0x0000000000007941 */ /* 0x000fea0003800000 */
.L_x_8354:
[----:B------:R-:W-:-:S04]  /*8aa0*/  FSETP.NEU.FTZ.AND P0, PT, R0, RZ, PT ;  /* 0x000000ff0000720b */ /* 0x000fc80003f1d000 */
[----:B------:R-:W-:Y:S01]  /*8ab0*/  P2R R22, PR, RZ, 0x1 ;  /* 0x00000001ff167803 */ /* 0x000fe20000000000 */
[----:B------:R-:W-:Y:S08]  /*8ac0*/  BRA `(.L_x_8329) ;  /* 0x00000000006c7947 */ /* 0x000ff00003800000 */
.L_x_8328:
        /* <DEDUP_REMOVED lines=16> */
.L_x_8356:
[----:B------:R-:W-:-:S04]  /*8bd0*/  PLOP3.LUT P0, PT, PT, PT, PT, 0x8, 0x0 ;  /* 0x000000000000781c */ /* 0x000fc80003f0e170 */
[----:B------:R-:W-:Y:S01]  /*8be0*/  P2R R22, PR, RZ, 0x1 ;  /* 0x00000001ff167803 */ /* 0x000fe20000000000 */
[----:B------:R-:W-:Y:S08]  /*8bf0*/  BRA `(.L_x_8329) ;  /* 0x0000000000207947 */ /* 0x000ff00003800000 */
.L_x_8353:
[----:B------:R-:W2:Y:S02]  /*8c00*/  LDG.E.64 R2, desc[UR36][R2.64] ;  /* 0x0000002402027981 */ /* 0x000ea4000c1e1b00 */
[----:B--2---:R-:W-:-:S04]  /*8c10*/  ISETP.NE.U32.AND P0, PT, R2, RZ, PT ;  /* 0x000000ff0200720c */ /* 0x004fc80003f05070 */
[----:B------:R-:W-:-:S04]  /*8c20*/  ISETP.NE.AND.EX P0, PT, R3, RZ, PT, P0 ;  /* 0x000000ff0300720c */ /* 0x000fc80003f05300 */
[----:B------:R-:W-:Y:S01]  /*8c30*/  P2R R22, PR, RZ, 0x1 ;  /* 0x00000001ff167803 */ /* 0x000fe20000000000 */
[----:B------:R-:W-:Y:S08]  /*8c40*/  BRA `(.L_x_8329) ;  /* 0x00000000000c7947 */ /* 0x000ff00003800000 */
.L_x_8352:
[----:B------:R-:W2:Y:S02]  /*8c50*/  LDG.E R2, desc[UR36][R2.64] ;  /* 0x0000002402027981 */ /* 0x000ea4000c1e1900 */
[----:B--2---:R-:W-:-:S04]  /*8c60*/  ISETP.NE.AND P0, PT, R2, RZ, PT ;  /* 0x000000ff0200720c */ /* 0x004fc80003f05270 */
[----:B------:R-:W-:-:S09]  /*8c70*/  P2R R22, PR, RZ, 0x1 ;  /* 0x00000001ff167803 */ /* 0x000fd20000000000 */
.L_x_8329:
        /* <DEDUP_REMOVED lines=18> */
.L_x_8360:
[----:B------:R0:W5:Y:S01]  /*8da0*/  LDG.E.U8 R2, desc[UR36][R4.64] ;  /* 0x0000002404027981 */ /* 0x000162000c1e1100 */
[----:B------:R-:W-:Y:S01]  /*8db0*/  IMAD.MOV.U32 R3, RZ, RZ, RZ ;  /* 0x000000ffff037224 */ /* 0x000fe200078e00ff */
[----:B------:R-:W-:Y:S06]  /*8dc0*/  BRA `(.L_x_8362) ;  /* 0x0000000c00487947 */ /* 0x000fec0003800000 */
.L_x_8359:
        /* <DEDUP_REMOVED lines=8> */
.L_x_8364:
[----:B------:R-:W2:Y:S02]  /*8e50*/  LDG.E R2, desc[UR36][R4.64] ;  /* 0x0000002404027981 */ /* 0x000ea4000c1e1900 */
[----:B--2---:R-:W-:Y:S01]  /*8e60*/  SHF.R.S32.HI R3, RZ, 0x1f, R2 ;  /* 0x0000001fff037819 */ /* 0x004fe20000011402 */
[----:B------:R-:W-:Y:S06]  /*8e70*/  BRA `(.L_x_8362) ;  /* 0x0000000c001c7947 */ /* 0x000fec0003800000 */
.L_x_8363:
[----:B------:R-:W2:Y:S02]  /*8e80*/  LDG.E.S16 R2, desc[UR36][R4.64] ;  /* 0x0000002404027981 */ /* 0x000ea4000c1e1700 */
[----:B--2---:R-:W-:Y:S01]  /*8e90*/  SHF.R.S32.HI R3, RZ, 0x1f, R2 ;  /* 0x0000001fff037819 */ /* 0x004fe20000011402 */
[----:B------:R-:W-:Y:S06]  /*8ea0*/  BRA `(.L_x_8362) ;  /* 0x0000000c00107947 */ /* 0x000fec0003800000 */
.L_x_8358:
        /* <DEDUP_REMOVED lines=9> */
.L_x_8366:
[----:B------:R-:W2:Y:S02]  /*8f40*/  LDG.E.U16 R4, desc[UR36][R4.64] ;  /* 0x0000002404047981 */ /* 0x000ea4000c1e1500 */
[----:B--2---:R-:W-:-:S06]  /*8f50*/  HADD2.F32 R2, -RZ, R4.H0_H0 ;  /* 0x20000004ff027230 */ /* 0x004fcc0000004100 */
[----:B------:R-:W0:Y:S01]  /*8f60*/  F2I.S64.TRUNC R2, R2 ;  /* 0x0000000200027311 */ /* 0x000e22000020d900 */
[----:B------:R-:W-:Y:S05]  /*8f70*/  BRA `(.L_x_8362) ;  /* 0x0000000800dc7947 */ /* 0x000fea0003800000 */
.L_x_8365:
        /* <DEDUP_REMOVED lines=9> */
.L_x_8368:
[----:B------:R-:W2:Y:S02]  /*9010*/  LDG.E.U16 R4, desc[UR36][R4.64] ;  /* 0x0000002404047981 */ /* 0x000ea4000c1e1500 */
[----:B--2---:R-:W-:-:S06]  /*9020*/  HADD2.F32 R2, -RZ, R4.H0_H0 ;  /* 0x20000004ff027230 */ /* 0x004fcc0000004100 */
[----:B------:R-:W0:Y:S01]  /*9030*/  F2I.S64.TRUNC R2, R2 ;  /* 0x0000000200027311 */ /* 0x000e22000020d900 */
[----:B------:R-:W-:Y:S05]  /*9040*/  BRA `(.L_x_8362) ;  /* 0x0000000800a87947 */ /* 0x000fea0003800000 */
.L_x_8367:
[----:B------:R-:W2:Y:S02]  /*9050*/  LDG.E.64 R2, desc[UR36][R4.64] ;  /* 0x0000002404027981 */ /* 0x000ea4000c1e1b00 */
[----:B--2---:R-:W0:Y:S01]  /*9060*/  F2I.S64.F64.TRUNC R2, R2 ;  /* 0x0000000200027311 */ /* 0x004e22000030d900 */
[----:B------:R-:W-:Y:S05]  /*9070*/  BRA `(.L_x_8362) ;  /* 0x00000008009c7947 */ /* 0x000fea0003800000 */
.L_x_8357:
        /* <DEDUP_REMOVED lines=13> */
.L_x_8371:
[----:B------:R-:W2:Y:S02]  /*9150*/  LDG.E.64 R2, desc[UR36][R4.64] ;  /* 0x0000002404027981 */ /* 0x000ea4000c1e1b00 */
[----:B--2---:R-:W0:Y:S01]  /*9160*/  F2I.S64.F64.TRUNC R2, R2 ;  /* 0x0000000200027311 */ /* 0x004e22000030d900 */
[----:B------:R-:W-:Y:S05]  /*9170*/  BRA `(.L_x_8362) ;  /* 0x00000008005c7947 */ /* 0x000fea0003800000 */
.L_x_8370:
        /* <DEDUP_REMOVED lines=27> */
.L_x_8373:
        /* <DEDUP_REMOVED lines=14> */
.L_x_8372:
[----:B------:R-:W2:Y:S02]  /*9410*/  LDG.E.U16 R2, desc[UR36][R4.64] ;  /* 0x0000002404027981 */ /* 0x000ea4000c1e1500 */
[----:B--2---:R-:W-:-:S06]  /*9420*/  IMAD.U32 R2, R2, 0x10000, RZ ;  /* 0x0001000002027824 */ /* 0x004fcc00078e00ff */
[----:B------:R-:W1:Y:S01]  /*9430*/  F2I.S64.TRUNC R2, R2 ;  /* 0x0000000200027311 */ /* 0x000e62000020d900 */
[----:B------:R-:W-:Y:S05]  /*9440*/  BRA `(.L_x_8362) ;  /* 0x0000000400a87947 */ /* 0x000fea0003800000 */
.L_x_8369:
        /* <DEDUP_REMOVED lines=11> */
.L_x_8376:
        /* <DEDUP_REMOVED lines=21> */
.L_x_8380:
[----:B------:R-:W-:Y:S05]  /*9650*/  BSYNC B1 ;  /* 0x0000000000017941 */ /* 0x000fea0003800000 */
.L_x_8379:
[----:B------:R-:W-:Y:S01]  /*9660*/  IMAD.SHL.U32 R2, R2, 0x100000, RZ ;  /* 0x0010000002027824 */ /* 0x000fe200078e00ff */
[----:B------:R-:W-:-:S04]  /*9670*/  LEA R3, R0, 0x3b800000, 0x17 ;  /* 0x3b80000000037811 */ /* 0x000fc800078eb8ff */
[----:B------:R-:W-:-:S07]  /*9680*/  LOP3.LUT R2, R3, R2, R4, 0xfe, !PT ;  /* 0x0000000203027212 */ /* 0x000fce00078efe04 */
.L_x_8378:
[----:B------:R-:W-:Y:S05]  /*9690*/  BSYNC B0 ;  /* 0x0000000000007941 */ /* 0x000fea0003800000 */
.L_x_8377:
[----:B------:R-:W0:Y:S01]  /*96a0*/  F2I.S64.TRUNC R2, R2 ;  /* 0x0000000200027311 */ /* 0x000e22000020d900 */
[----:B------:R-:W-:Y:S05]  /*96b0*/  BRA `(.L_x_8362) ;  /* 0x00000004000c7947 */ /* 0x000fea0003800000 */
.L_x_8375:
        /* <DEDUP_REMOVED lines=21> */
.L_x_8384:
[----:B------:R-:W-:Y:S05]  /*9810*/  BSYNC B1 ;  /* 0x0000000000017941 */ /* 0x000fea0003800000 */
.L_x_8383:
[----:B------:R-:W-:Y:S01]  /*9820*/  IMAD.SHL.U32 R2, R2, 0x200000, RZ ;  /* 0x0020000002027824 */ /* 0x000fe200078e00ff */
[----:B------:R-:W-:-:S04]  /*9830*/  LEA R3, R0, 0x37800000, 0x17 ;  /* 0x3780000000037811 */ /* 0x000fc800078eb8ff */
[----:B------:R-:W-:-:S07]  /*9840*/  LOP3.LUT R2, R3, R2, R4, 0xfe, !PT ;  /* 0x0000000203027212 */ /* 0x000fce00078efe04 */
.L_x_8382:
[----:B------:R-:W-:Y:S05]  /*9850*/  BSYNC B0 ;  /* 0x0000000000007941 */ /* 0x000fea0003800000 */
.L_x_8381:
[----:B------:R-:W0:Y:S01]  /*9860*/  F2I.S64.TRUNC R2, R2 ;  /* 0x0000000200027311 */ /* 0x000e22000020d900 */
[----:B------:R-:W-:Y:S05]  /*9870*/  BRA `(.L_x_8362) ;  /* 0x00000000009c7947 */ /* 0x000fea0003800000 */
.L_x_8374:
        /* <DEDUP_REMOVED lines=14> */
.L_x_8388:
[----:B------:R-:W-:Y:S05]  /*9960*/  BSYNC B0 ;  /* 0x0000000000007941 */ /* 0x000fea0003800000 */
.L_x_8387:
[----:B------:R-:W0:Y:S01]  /*9970*/  F2I.S64.TRUNC R2, R2 ;  /* 0x0000000200027311 */ /* 0x000e22000020d900 */
[----:B------:R-:W-:Y:S05]  /*9980*/  BRA `(.L_x_8362) ;  /* 0x0000000000587947 */ /* 0x000fea0003800000 */
.L_x_8361:
        /* <DEDUP_REMOVED lines=16> */
.L_x_8389:
[----:B------:R-:W-:Y:S01]  /*9a90*/  CS2R R2, SRZ ;  /* 0x0000000000027805 */ /* 0x000fe2000001ff00 */
[----:B------:R-:W-:Y:S06]  /*9aa0*/  BRA `(.L_x_8362) ;  /* 0x0000000000107947 */ /* 0x000fec0003800000 */
.L_x_8386:
[----:B------:R0:W5:Y:S01]  /*9ab0*/  LDG.E.64 R2, desc[UR36][R4.64] ;  /* 0x0000002404027981 */ /* 0x000162000c1e1b00 */
[----:B------:R-:W-:Y:S05]  /*9ac0*/  BRA `(.L_x_8362) ;  /* 0x0000000000087947 */ /* 0x000fea0003800000 */
.L_x_8385:
[----:B------:R4:W5:Y:S01]  /*9ad0*/  LDG.E R2, desc[UR36][R4.64] ;  /* 0x0000002404027981 */ /* 0x000962000c1e1900 */
[----:B------:R-:W-:-:S07]  /*9ae0*/  IMAD.MOV.U32 R3, RZ, RZ, RZ ;  /* 0x000000ffff037224 */ /* 0x000fce00078e00ff */
.L_x_8362:
        /* <DEDUP_REMOVED lines=10> */
.L_x_8391:
[----:B------:R-:W-:Y:S05]  /*9b90*/  BSYNC B0 ;  /* 0x0000000000007941 */ /* 0x000fea0003800000 */
.L_x_8390:
        /* <DEDUP_REMOVED lines=11> */
.L_x_8395:
[----:B-----5:R0:W-:Y:S01]  /*9c50*/  STG.E.U8 desc[UR36][R16.64], R23 ;  /* 0x0000001710007986 */ /* 0x0201e2000c101124 */
[----:B------:R-:W-:Y:S05]  /*9c60*/  BRA `(.L_x_8397) ;  /* 0x0000000c00647947 */ /* 0x000fea0003800000 */
.L_x_8394:
        /* <DEDUP_REMOVED lines=10> */
.L_x_8399:
[----:B0123-5:R-:W-:-:S05]  /*9d10*/  PRMT R3, R23, 0x9910, RZ ;  /* 0x0000991017037816 */ /* 0x02ffca00000000ff */
[----:B------:R0:W-:Y:S01]  /*9d20*/  STG.E desc[UR36][R16.64], R3 ;  /* 0x0000000310007986 */ /* 0x0001e2000c101924 */
[----:B------:R-:W-:Y:S05]  /*9d30*/  BRA `(.L_x_8397) ;  /* 0x0000000c00307947 */ /* 0x000fea0003800000 */
.L_x_8398:
[----:B-----5:R0:W-:Y:S01]  /*9d40*/  STG.E.U16 desc[UR36][R16.64], R23 ;  /* 0x0000001710007986 */ /* 0x0201e2000c101524 */
[----:B------:R-:W-:Y:S05]  /*9d50*/  BRA `(.L_x_8397) ;  /* 0x0000000c00287947 */ /* 0x000fea0003800000 */
.L_x_8393:
        /* <DEDUP_REMOVED lines=9> */
.L_x_8401:
[----:B-----5:R-:W0:Y:S02]  /*9df0*/  I2F.S16 R0, R23 ;  /* 0x0000001700007306 */ /* 0x020e240000101400 */
[----:B0-----:R-:W-:-:S05]  /*9e00*/  F2FP.F16.F32.PACK_AB R0, RZ, R0 ;  /* 0x00000000ff00723e */ /* 0x001fca00000000ff */
[----:B------:R0:W-:Y:S01]  /*9e10*/  STG.E.U16 desc[UR36][R16.64], R0 ;  /* 0x0000000010007986 */ /* 0x0001e2000c101524 */
[----:B------:R-:W-:Y:S05]  /*9e20*/  BRA `(.L_x_8397) ;  /* 0x0000000800f47947 */ /* 0x000fea0003800000 */
.L_x_8400:
        /* <DEDUP_REMOVED lines=10> */
.L_x_8403:
[----:B-----5:R-:W0:Y:S02]  /*9ed0*/  I2F.S16 R23, R23 ;  /* 0x0000001700177306 */ /* 0x020e240000101400 */
[----:B0123--:R-:W-:-:S04]  /*9ee0*/  F2FP.F16.F32.PACK_AB R3, RZ, R23 ;  /* 0x00000017ff03723e */ /* 0x00ffc800000000ff */
[----:B------:R-:W-:-:S05]  /*9ef0*/  PRMT R3, R3, 0x5410, RZ ;  /* 0x0000541003037816 */ /* 0x000fca00000000ff */
[----:B------:R0:W-:Y:S01]  /*9f00*/  STG.E desc[UR36][R16.64], R3 ;  /* 0x0000000310007986 */ /* 0x0001e2000c101924 */
[----:B------:R-:W-:Y:S05]  /*9f10*/  BRA `(.L_x_8397) ;  /* 0x0000000800b87947 */ /* 0x000fea0003800000 */
.L_x_8402:
[----:B0123-5:R-:W0:Y:S02]  /*9f20*/  I2F.F64.S16 R2, R23 ;  /* 0x0000001700027312 */ /* 0x02fe240000101c00 */
[----:B0-----:R0:W-:Y:S01]  /*9f30*/  STG.E.64 desc[UR36][R16.64], R2 ;  /* 0x0000000210007986 */ /* 0x0011e2000c101b24 */
[----:B------:R-:W-:Y:S05]  /*9f40*/  BRA `(.L_x_8397) ;  /* 0x0000000800ac7947 */ /* 0x000fea0003800000 */
.L_x_8392:
        /* <DEDUP_REMOVED lines=10> */
[----:B0123--:R-:W-:-:S05]  /*9ff0*/  SEL R3, RZ, 0x1, !P0 ;  /* 0x00000001ff037807 */ /* 0x00ffca0004000000 */
[----:B------:R0:W-:Y:S01]  /*a000*/  STG.E.U8 desc[UR36][R16.64], R3 ;  /* 0x0000000310007986 */ /* 0x0001e2000c101124 */
[----:B------:R-:W-:Y:S05]  /*a010*/  BRA `(.L_x_8397) ;  /* 0x0000000800787947 */ /* 0x000fea0003800000 */
.L_x_8406:
[----:B0---45:R-:W0:Y:S01]  /*a020*/  I2F.F64.S16 R4, R23 ;  /* 0x0000001700047312 */ /* 0x031e220000101c00 */
[----:B------:R-:W-:-:S05]  /*a030*/  CS2R R6, SRZ ;  /* 0x0000000000067805 */ /* 0x000fca000001ff00 */
[----:B0-----:R0:W-:Y:S01]  /*a040*/  STG.E.128 desc[UR36][R16.64], R4 ;  /* 0x0000000410007986 */ /* 0x0011e2000c101d24 */
[----:B------:R-:W-:Y:S05]  /*a050*/  BRA `(.L_x_8397) ;  /* 0x0000000800687947 */ /* 0x000fea0003800000 */
.L_x_8405:
        /* <DEDUP_REMOVED lines=21> */
.L_x_8410:
[----:B------:R-:W-:Y:S05]  /*a1b0*/  BSYNC B0 ;  /* 0x0000000000007941 */ /* 0x000fea0003800000 */
.L_x_8409:
[----:B------:R-:W-:-:S05]  /*a1c0*/  LOP3.LUT R3, R0, R3, RZ, 0xfc, !PT ;  /* 0x0000000300037212 */ /* 0x000fca00078efcff */
[----:B------:R0:W-:Y:S01]  /*a1d0*/  STG.E.U8 desc[UR36][R16.64], R3 ;  /* 0x0000000310007986 */ /* 0x0001e2000c101124 */
[----:B------:R-:W-:Y:S05]  /*a1e0*/  BRA `(.L_x_8397) ;  /* 0x0000000800047947 */ /* 0x000fea0003800000 */
.L_x_8408:
[----:B-----5:R-:W0:Y:S01]  /*a1f0*/  I2F.S16 R23, R23 ;  /* 0x0000001700177306 */ /* 0x020e220000101400 */
[----:B------:R-:W-:Y:S01]  /*a200*/  BSSY B0, `(.L_x_8411) ;  /* 0x000000f000007945 */ /* 0x000fe20003800000 */
        /* <DEDUP_REMOVED lines=11> */
.L_x_8412:
[----:B------:R-:W-:Y:S01]  /*a2c0*/  IMAD.MOV.U32 R0, RZ, RZ, 0x7f ;  /* 0x0000007fff007424 */ /* 0x000fe200078e00ff */
[----:B------:R-:W-:-:S04]  /*a2d0*/  ISETP.GT.U32.AND P0, PT, R2, 0x7f800000, PT ;  /* 0x7f8000000200780c */ /* 0x000fc80003f04070 */
[----:B------:R-:W-:-:S09]  /*a2e0*/  SEL R0, R0, 0x7c, P0 ;  /* 0x0000007c00007807 */ /* 0x000fd20000000000 */
.L_x_8413:
[----:B------:R-:W-:Y:S05]  /*a2f0*/  BSYNC B0 ;  /* 0x0000000000007941 */ /* 0x000fea0003800000 */
.L_x_8411:
[----:B------:R-:W-:-:S04]  /*a300*/  LOP3.LUT R2, R23, 0x80000000, RZ, 0xc0, !PT ;  /* 0x8000000017027812 */ /* 0x000fc800078ec0ff */
[----:B------:R-:W-:-:S04]  /*a310*/  SHF.R.U32.HI R3, RZ, 0x18, R2 ;  /* 0x00000018ff037819 */ /* 0x000fc80000011602 */
[----:B------:R-:W-:-:S05]  /*a320*/  LOP3.LUT R3, R0, R3, RZ, 0xfc, !PT ;  /* 0x0000000300037212 */ /* 0x000fca00078efcff */
[----:B------:R0:W-:Y:S01]  /*a330*/  STG.E.U8 desc[UR36][R16.64], R3 ;  /* 0x0000000310007986 */ /* 0x0001e2000c101124 */
[----:B------:R-:W-:Y:S05]  /*a340*/  BRA `(.L_x_8397) ;  /* 0x0000000400ac7947 */ /* 0x000fea0003800000 */
.L_x_8407:
[----:B-----5:R-:W0:Y:S02]  /*a350*/  I2F.S16 R0, R23 ;  /* 0x0000001700007306 */ /* 0x020e240000101400 */
[----:B0-----:R-:W-:-:S05]  /*a360*/  F2FP.BF16.F32.PACK_AB R0, RZ, R0 ;  /* 0x00000000ff00723e */ /* 0x001fca00000010ff */
[----:B------:R0:W-:Y:S01]  /*a370*/  STG.E.U16 desc[UR36][R16.64], R0 ;  /* 0x0000000010007986 */ /* 0x0001e2000c101524 */
[----:B------:R-:W-:Y:S05]  /*a380*/  BRA `(.L_x_8397) ;  /* 0x00000004009c7947 */ /* 0x000fea0003800000 */
.L_x_8404:
        /* <DEDUP_REMOVED lines=10> */
.L_x_8416:
[----:B-----5:R-:W0:Y:S01]  /*a430*/  I2F.S16 R23, R23 ;  /* 0x0000001700177306 */ /* 0x020e220000101400 */
[----:B------:R-:W-:Y:S01]  /*a440*/  BSSY B0, `(.L_x_8417) ;  /* 0x0000014000007945 */ /* 0x000fe20003800000 */
[----:B------:R-:W-:Y:S01]  /*a450*/  IMAD.MOV.U32 R8, RZ, RZ, 0x80 ;  /* 0x00000080ff087424 */ /* 0x000fe200078e00ff */
        /* <DEDUP_REMOVED lines=14> */
.L_x_8419:
[----:B------:R-:W-:-:S04]  /*a540*/  LOP3.LUT R2, R23, 0x80000000, RZ, 0xc0, !PT ;  /* 0x8000000017027812 */ /* 0x000fc800078ec0ff */
[----:B------:R-:W-:-:S04]  /*a550*/  SHF.R.U32.HI R3, RZ, 0x18, R2 ;  /* 0x00000018ff037819 */ /* 0x000fc80000011602 */
[----:B------:R-:W-:-:S04]  /*a560*/  LOP3.LUT R0, R0, R3, RZ, 0xfc, !PT ;  /* 0x0000000300007212 */ /* 0x000fc800078efcff */
[----:B------:R-:W-:-:S07]  /*a570*/  PRMT R8, R0, 0x7610, R8 ;  /* 0x0000761000087816 */ /* 0x000fce0000000008 */
.L_x_8418:
[----:B------:R-:W-:Y:S05]  /*a580*/  BSYNC B0 ;  /* 0x0000000000007941 */ /* 0x000fea0003800000 */
.L_x_8417:
[----:B------:R0:W-:Y:S01]  /*a590*/  STG.E.U8 desc[UR36][R16.64], R8 ;  /* 0x0000000810007986 */ /* 0x0001e2000c101124 */
[----:B------:R-:W-:Y:S05]  /*a5a0*/  BRA `(.L_x_8397) ;  /* 0x0000000400147947 */ /* 0x000fea0003800000 */
.L_x_8415:
        /* <DEDUP_REMOVED lines=17> */
.L_x_8422:
[----:B------:R-:W-:-:S04]  /*a6c0*/  LOP3.LUT R2, R23, 0x80000000, RZ, 0xc0, !PT ;  /* 0x8000000017027812 */ /* 0x000fc800078ec0ff */
[----:B------:R-:W-:-:S04]  /*a6d0*/  SHF.R.U32.HI R3, RZ, 0x18, R2 ;  /* 0x00000018ff037819 */ /* 0x000fc80000011602 */
[----:B------:R-:W-:-:S04]  /*a6e0*/  LOP3.LUT R0, R0, R3, RZ, 0xfc, !PT ;  /* 0x0000000300007212 */ /* 0x000fc800078efcff */
[----:B------:R-:W-:-:S07]  /*a6f0*/  PRMT R8, R0, 0x7610, R8 ;  /* 0x0000761000087816 */ /* 0x000fce0000000008 */
.L_x_8421:
[----:B------:R-:W-:Y:S05]  /*a700*/  BSYNC B0 ;  /* 0x0000000000007941 */ /* 0x000fea0003800000 */
.L_x_8420:
[----:B------:R0:W-:Y:S01]  /*a710*/  STG.E.U8 desc[UR36][R16.64], R8 ;  /* 0x0000000810007986 */ /* 0x0001e2000c101124 */
[----:B------:R-:W-:Y:S05]  /*a720*/  BRA `(.L_x_8397) ;  /* 0x0000000000b47947 */ /* 0x000fea0003800000 */
.L_x_8414:
[----:B------:R-:W-:-:S13]  /*a730*/  ISETP.NE.AND P0, PT, R0, 0x1c, PT ;  /* 0x0000001c0000780c */ /* 0x000fda0003f05270 */
[----:B------:R-:W-:Y:S05]  /*a740*/  @!P0 BRA `(.L_x_8423) ;  /* 0x0000000000a48947 */ /* 0x000fea0003800000 */
[----:B------:R-:W-:-:S13]  /*a750*/  ISETP.NE.AND P0, PT, R0, 0x1d, PT ;  /* 0x0000001d0000780c */ /* 0x000fda0003f05270 */
[----:B------:R-:W-:Y:S05]  /*a760*/  @!P0 BRA `(.L_x_8424) ;  /* 0x00000000008c8947 */ /* 0x000fea0003800000 */
[----:B------:R-:W-:-:S13]  /*a770*/  ISETP.NE.AND P0, PT, R0, 0x2c, PT ;  /* 0x0000002c0000780c */ /* 0x000fda0003f05270 */
[----:B------:R-:W-:Y:S05]  /*a780*/  @P0 BRA `(.L_x_8396) ;  /* 0x0000000000400947 */ /* 0x000fea0003800000 */
[----:B0---45:R-:W1:Y:S02]  /*a790*/  I2F.S16 R4, R23 ;  /* 0x0000001700047306 */ /* 0x031e640000101400 */
[----:B-123--:R-:W-:-:S04]  /*a7a0*/  SHF.R.U32.HI R2, RZ, 0x17, R4 ;  /* 0x00000017ff027819 */ /* 0x00efc80000011604 */
        /* <DEDUP_REMOVED lines=14> */
.L_x_8396:
        /* <DEDUP_REMOVED lines=16> */
.L_x_8425:
[----:B------:R-:W-:Y:S05]  /*a990*/  BRA `(.L_x_8397) ;  /* 0x0000000000187947 */ /* 0x000fea0003800000 */
.L_x_8424:
[----:B0123-5:R-:W-:-:S04]  /*a9a0*/  PRMT R2, R23, 0x9910, RZ ;  /* 0x0000991017027816 */ /* 0x02ffc800000000ff */
[----:B------:R-:W-:-:S05]  /*a9b0*/  SHF.R.S32.HI R3, RZ, 0x1f, R2 ;  /* 0x0000001fff037819 */ /* 0x000fca0000011402 */
[----:B------:R0:W-:Y:S01]  /*a9c0*/  STG.E.64 desc[UR36][R16.64], R2 ;  /* 0x0000000210007986 */ /* 0x0001e2000c101b24 */
[----:B------:R-:W-:Y:S05]  /*a9d0*/  BRA `(.L_x_8397) ;  /* 0x0000000000087947 */ /* 0x000fea0003800000 */
.L_x_8423:
[----:B0123-5:R-:W-:-:S05]  /*a9e0*/  PRMT R3, R23, 0x9910, RZ ;  /* 0x0000991017037816 */ /* 0x02ffca00000000ff */
[----:B------:R0:W-:Y:S02]  /*a9f0*/  STG.E desc[UR36][R16.64], R3 ;  /* 0x0000000310007986 */ /* 0x0001e4000c101924 */
.L_x_8397:
[----:B------:R-:W-:-:S07]  /*aa00*/  VIADD R19, R19, 0x80 ;  /* 0x0000008013137836 */ /* 0x000fce0000000000 */
.L_x_8289:
[----:B------:R-:W-:Y:S05]  /*aa10*/  BSYNC B6 ;  /* 0x0000000000067941 */ /* 0x000fea0003800000 */
.L_x_8288:
        /* <DEDUP_REMOVED lines=384> */
.L_x_8428:
        /* <DEDUP_REMOVED lines=20> */
.L_x_8432:
[----:B------:R0:W5:Y:S01]  /*c360*/  LDG.E.U8 R23, desc[UR36][R2.64] ;  /* 0x0000002402177981 */ /* 0x000162000c1e1100 */
[----:B------:R-:W-:Y:S05]  /*c370*/  BRA `(.L_x_8434) ;  /* 0x0000000c00547947 */ /* 0x000fea0003800000 */
.L_x_8431:
        /* <DEDUP_REMOVED lines=8> */
.L_x_8436:
[----:B------:R0:W5:Y:S01]  /*c400*/  LDG.E.U16 R23, desc[UR36][R2.64] ;  /* 0x0000002402177981 */ /* 0x000162000c1e1500 */
[----:B------:R-:W-:Y:S05]  /*c410*/  BRA `(.L_x_8434) ;  /* 0x0000000c002c7947 */ /* 0x000fea0003800000 */
.L_x_8435:
[----:B------:R0:W5:Y:S01]  /*c420*/  LDG.E.U16 R23, desc[UR36][R2.64] ;  /* 0x0000002402177981 */ /* 0x000162000c1e1500 */
[----:B------:R-:W-:Y:S05]  /*c430*/  BRA `(.L_x_8434) ;  /* 0x0000000c00247947 */ /* 0x000fea0003800000 */
.L_x_8430:
[----:B------:R-:W-:-:S13]  /*c440*/  ISETP.GT.AND P0, PT, R4, 0x6, PT ;  /* 0x000000060400780c */ /* 0x000fda0003f04270 */
[----:B------:R-:W-:Y:S05]  /*c450*/  @P0 BRA `(.L_x_8437) ;  /* 0x0000000000300947 */ /* 0x000fea0003800000 */
[----:B------:R-:W-:-:S13]  /*c460*/  ISETP.NE.AND P0, PT, R4, 0x5, PT ;  /* 0x000000050400780c */ /* 0x000fda0003f05270 */
[----:B------:R-:W-:Y:S05]  /*c470*/  @!P0 BRA `(.L_x_8438) ;  /* 0x0000000000148947 */ /* 0x000fea0003800000 */
[----:B------:R-:W-:-:S13]  /*c480*/  ISETP.NE.AND P0, PT, R4, 0x6, PT ;  /* 0x000000060400780c */ /* 0x000fda0003f05270 */
[----:B------:R-:W-:Y:S05]  /*c490*/  @P0 BRA `(.L_x_8433) ;  /* 0x0000000800b80947 */ /* 0x000fea0003800000 */
[----:B------:R-:W2:Y:S02]  /*c4a0*/  LDG.E R2, desc[UR36][R2.64] ;  /* 0x0000002402027981 */ /* 0x000ea4000c1e1900 */
[----:B--2---:R4:W0:Y:S01]  /*c4b0*/  F2I.FTZ.TRUNC.NTZ R23, R2 ;  /* 0x0000000200177305 */ /* 0x004822000021f100 */
[----:B------:R-:W-:Y:S05]  /*c4c0*/  BRA `(.L_x_8434) ;  /* 0x0000000c00007947 */ /* 0x000fea0003800000 */
.L_x_8438:
[----:B------:R-:W2:Y:S02]  /*c4d0*/  LDG.E.U16 R0, desc[UR36][R2.64] ;  /* 0x0000002402007981 */ /* 0x000ea4000c1e1500 */
[----:B--2---:R-:W-:-:S06]  /*c4e0*/  HADD2.F32 R0, -RZ, R0.H0_H0 ;  /* 0x20000000ff007230 */ /* 0x004fcc0000004100 */
[----:B------:R-:W0:Y:S02]  /*c4f0*/  F2I.FTZ.TRUNC.NTZ R0, R0 ;  /* 0x0000000000007305 */ /* 0x000e24000021f100 */
[----:B0-----:R-:W-:Y:S01]  /*c500*/  PRMT R23, R0, 0x7610, R23 ;  /* 0x0000761000177816 */ /* 0x001fe20000000017 */
[----:B------:R-:W-:Y:S06]  /*c510*/  BRA `(.L_x_8434) ;  /* 0x0000000800ec7947 */ /* 0x000fec0003800000 */
.L_x_8437:
[----:B------:R-:W-:-:S13]  /*c520*/  ISETP.NE.AND P0, PT, R4, 0x7, PT ;  /* 0x000000070400780c */ /* 0x000fda0003f05270 */
[----:B------:R-:W-:Y:S05]  /*c530*/  @!P0 BRA `(.L_x_8439) ;  /* 0x0000000000308947 */ /* 0x000fea0003800000 */
[----:B------:R-:W-:-:S13]  /*c540*/  ISETP.NE.AND P0, PT, R4, 0x8, PT ;  /* 0x000000080400780c */ /* 0x000fda0003f05270 */
[----:B------:R-:W-:Y:S05]  /*c550*/  @!P0 BRA `(.L_x_8440) ;  /* 0x0000000000148947 */ /* 0x000fea0003800000 */
[----:B------:R-:W-:-:S13]  /*c560*/  ISETP.NE.AND P0, PT, R4, 0x9, PT ;  /* 0x000000090400780c */ /* 0x000fda0003f05270 */
[----:B------:R-:W-:Y:S05]  /*c570*/  @P0 BRA `(.L_x_8433) ;  /* 0x0000000800800947 */ /* 0x000fea0003800000 */
[----:B------:R-:W2:Y:S02]  /*c580*/  LDG.E R2, desc[UR36][R2.64] ;  /* 0x0000002402027981 */ /* 0x000ea4000c1e1900 */
[----:B--2---:R2:W3:Y:S01]  /*c590*/  F2I.FTZ.TRUNC.NTZ R23, R2 ;  /* 0x0000000200177305 */ /* 0x0044e2000021f100 */
[----:B------:R-:W-:Y:S05]  /*c5a0*/  BRA `(.L_x_8434) ;  /* 0x0000000800c87947 */ /* 0x000fea0003800000 */
.L_x_8440:
[----:B------:R-:W2:Y:S02]  /*c5b0*/  LDG.E.U16 R2, desc[UR36][R2.64] ;  /* 0x0000002402027981 */ /* 0x000ea4000c1e1500 */
[----:B--2---:R-:W-:-:S06]  /*c5c0*/  HADD2.F32 R0, -RZ, R2.H0_H0 ;  /* 0x20000002ff007230 */ /* 0x004fcc0000004100 */
[----:B------:R-:W0:Y:S02]  /*c5d0*/  F2I.FTZ.TRUNC.NTZ R0, R0 ;  /* 0x0000000000007305 */ /* 0x000e24000021f100 */
[----:B0-----:R-:W-:Y:S01]  /*c5e0*/  PRMT R23, R0, 0x7610, R23 ;  /* 0x0000761000177816 */ /* 0x001fe20000000017 */
[----:B------:R-:W-:Y:S06]  /*c5f0*/  BRA `(.L_x_8434) ;  /* 0x0000000800b47947 */ /* 0x000fec0003800000 */
.L_x_8439:
[----:B------:R-:W2:Y:S02]  /*c600*/  LDG.E.64 R2, desc[UR36][R2.64] ;  /* 0x0000002402027981 */ /* 0x000ea4000c1e1b00 */
[----:B--2---:R0:W1:Y:S01]  /*c610*/  F2I.F64.TRUNC R23, R2 ;  /* 0x0000000200177311 */ /* 0x004062000030d100 */
[----:B------:R-:W-:Y:S05]  /*c620*/  BRA `(.L_x_8434) ;  /* 0x0000000800a87947 */ /* 0x000fea0003800000 */
.L_x_8429:
        /* <DEDUP_REMOVED lines=12> */
.L_x_8443:
[----:B------:R-:W2:Y:S02]  /*c6f0*/  LDG.E.64 R2, desc[UR36][R2.64] ;  /* 0x0000002402027981 */ /* 0x000ea4000c1e1b00 */
[----:B--2---:R0:W1:Y:S01]  /*c700*/  F2I.F64.TRUNC R23, R2 ;  /* 0x0000000200177311 */ /* 0x004062000030d100 */
[----:B------:R-:W-:Y:S05]  /*c710*/  BRA `(.L_x_8434) ;  /* 0x00000008006c7947 */ /* 0x000fea0003800000 */
.L_x_8442:
        /* <DEDUP_REMOVED lines=28> */
.L_x_8445:
        /* <DEDUP_REMOVED lines=15> */
.L_x_8444:
[----:B------:R-:W2:Y:S02]  /*c9d0*/  LDG.E.U16 R0, desc[UR36][R2.64] ;  /* 0x0000002402007981 */ /* 0x000ea4000c1e1500 */
[----:B--2---:R-:W-:-:S06]  /*c9e0*/  IMAD.U32 R0, R0, 0x10000, RZ ;  /* 0x0001000000007824 */ /* 0x004fcc00078e00ff */
[----:B------:R-:W0:Y:S02]  /*c9f0*/  F2I.FTZ.TRUNC.NTZ R0, R0 ;  /* 0x0000000000007305 */ /* 0x000e24000021f100 */
[----:B0-----:R-:W-:Y:S01]  /*ca00*/  PRMT R23, R0, 0x7610, R23 ;  /* 0x0000761000177816 */ /* 0x001fe20000000017 */
[----:B------:R-:W-:Y:S06]  /*ca10*/  BRA `(.L_x_8434) ;  /* 0x0000000400ac7947 */ /* 0x000fec0003800000 */
.L_x_8441:
        /* <DEDUP_REMOVED lines=10> */
.L_x_8448:
        /* <DEDUP_REMOVED lines=21> */
.L_x_8452:
[----:B------:R-:W-:Y:S05]  /*cc10*/  BSYNC B1 ;  /* 0x0000000000017941 */ /* 0x000fea0003800000 */
.L_x_8451:
[----:B------:R-:W-:Y:S01]  /*cc20*/  LEA R3, R0, 0x3b800000, 0x17 ;  /* 0x3b80000000037811 */ /* 0x000fe200078eb8ff */
[----:B------:R-:W-:-:S05]  /*cc30*/  IMAD.SHL.U32 R0, R2, 0x100000, RZ ;  /* 0x0010000002007824 */ /* 0x000fca00078e00ff */
[----:B------:R-:W-:-:S07]  /*cc40*/  LOP3.LUT R0, R3, R0, R4, 0xfe, !PT ;  /* 0x0000000003007212 */ /* 0x000fce00078efe04 */
.L_x_8450:
[----:B------:R-:W-:Y:S05]  /*cc50*/  BSYNC B0 ;  /* 0x0000000000007941 */ /* 0x000fea0003800000 */
.L_x_8449:
[----:B------:R-:W0:Y:S02]  /*cc60*/  F2I.FTZ.TRUNC.NTZ R0, R0 ;  /* 0x0000000000007305 */ /* 0x000e24000021f100 */
[----:B0-----:R-:W-:Y:S01]  /*cc70*/  PRMT R23, R0, 0x7610, R23 ;  /* 0x0000761000177816 */ /* 0x001fe20000000017 */
[----:B------:R-:W-:Y:S06]  /*cc80*/  BRA `(.L_x_8434) ;  /* 0x0000000400107947 */ /* 0x000fec0003800000 */
.L_x_8447:
        /* <DEDUP_REMOVED lines=21> */
.L_x_8456:
[----:B------:R-:W-:Y:S05]  /*cde0*/  BSYNC B1 ;  /* 0x0000000000017941 */ /* 0x000fea0003800000 */
.L_x_8455:
[----:B------:R-:W-:Y:S01]  /*cdf0*/  LEA R3, R0, 0x37800000, 0x17 ;  /* 0x3780000000037811 */ /* 0x000fe200078eb8ff */
[----:B------:R-:W-:-:S05]  /*ce00*/  IMAD.SHL.U32 R0, R2, 0x200000, RZ ;  /* 0x0020000002007824 */ /* 0x000fca00078e00ff */
[----:B------:R-:W-:-:S07]  /*ce10*/  LOP3.LUT R0, R3, R0, R4, 0xfe, !PT ;  /* 0x0000000003007212 */ /* 0x000fce00078efe04 */
.L_x_8454:
[----:B------:R-:W-:Y:S05]  /*ce20*/  BSYNC B0 ;  /* 0x0000000000007941 */ /* 0x000fea0003800000 */
.L_x_8453:
[----:B------:R-:W0:Y:S02]  /*ce30*/  F2I.FTZ.TRUNC.NTZ R0, R0 ;  /* 0x0000000000007305 */ /* 0x000e24000021f100 */
[----:B0-----:R-:W-:Y:S01]  /*ce40*/  PRMT R23, R0, 0x7610, R23 ;  /* 0x0000761000177816 */ /* 0x001fe20000000017 */
[----:B------:R-:W-:Y:S06]  /*ce50*/  BRA `(.L_x_8434) ;  /* 0x00000000009c7947 */ /* 0x000fec0003800000 */
.L_x_8446:
        /* <DEDUP_REMOVED lines=14> */
.L_x_8460:
[----:B------:R-:W-:Y:S05]  /*cf40*/  BSYNC B0 ;  /* 0x0000000000007941 */ /* 0x000fea0003800000 */
.L_x_8459:
[----:B------:R-:W0:Y:S02]  /*cf50*/  F2I.FTZ.TRUNC.NTZ R0, R0 ;  /* 0x0000000000007305 */ /* 0x000e24000021f100 */
[----:B0-----:R-:W-:Y:S01]  /*cf60*/  PRMT R23, R0, 0x7610, R23 ;  /* 0x0000761000177816 */ /* 0x001fe20000000017 */
[----:B------:R-:W-:Y:S06]  /*cf70*/  BRA `(.L_x_8434) ;  /* 0x0000000000547947 */ /* 0x000fec0003800000 */
.L_x_8433:
        /* <DEDUP_REMOVED lines=16> */
.L_x_8461:
[----:B------:R-:W-:Y:S01]  /*d080*/  PRMT R23, RZ, 0x7610, R23 ;  /* 0x00007610ff177816 */ /* 0x000fe20000000017 */
[----:B------:R-:W-:Y:S06]  /*d090*/  BRA `(.L_x_8434) ;  /* 0x00000000000c7947 */ /* 0x000fec0003800000 */
.L_x_8458:
[----:B------:R0:W5:Y:S01]  /*d0a0*/  LDG.E.U16 R23, desc[UR36][R2.64] ;  /* 0x0000002402177981 */ /* 0x000162000c1e1500 */
[----:B------:R-:W-:Y:S05]  /*d0b0*/  BRA `(.L_x_8434) ;  /* 0x0000000000047947 */ /* 0x000fea0003800000 */
.L_x_8457:
[----:B------:R0:W5:Y:S02]  /*d0c0*/  LDG.E.U16 R23, desc[UR36][R2.64] ;  /* 0x0000002402177981 */ /* 0x000164000c1e1500 */
.L_x_8434:
        /* <DEDUP_REMOVED lines=19> */
.L_x_8465:
[----:B------:R-:W2:Y:S02]  /*d200*/  LDG.E.U8 R2, desc[UR36][R2.64] ;  /* 0x0000002402027981 */ /* 0x000ea4000c1e1100 */
[----:B--2---:R-:W-:-:S04]  /*d210*/  ISETP.NE.AND P0, PT, R2, RZ, PT ;  /* 0x000000ff0200720c */ /* 0x004fc80003f05270 */
[----:B------:R-:W-:Y:S01]  /*d220*/  P2R R22, PR, RZ, 0x1 ;  /* 0x00000001ff167803 */ /* 0x000fe20000000000 */
[----:B------:R-:W-:Y:S08]  /*d230*/  BRA `(.L_x_8467) ;  /* 0x0000000c00c47947 */ /* 0x000ff00003800000 */
.L_x_8464:
        /* <DEDUP_REMOVED lines=11> */
.L_x_8469:
[----:B------:R-:W2:Y:S02]  /*d2f0*/  LDG.E R2, desc[UR36][R2.64] ;  /* 0x0000002402027981 */ /* 0x000ea4000c1e1900 */
[----:B--2---:R-:W-:-:S04]  /*d300*/  ISETP.NE.AND P0, PT, R2, RZ, PT ;  /* 0x000000ff0200720c */ /* 0x004fc80003f05270 */
[----:B------:R-:W-:Y:S01]  /*d310*/  P2R R22, PR, RZ, 0x1 ;  /* 0x00000001ff167803 */ /* 0x000fe20000000000 */
[----:B------:R-:W-:Y:S08]  /*d320*/  BRA `(.L_x_8467) ;  /* 0x0000000c00887947 */ /* 0x000ff00003800000 */
.L_x_8468:
[----:B------:R-:W2:Y:S02]  /*d330*/  LDG.E.U16 R2, desc[UR36][R2.64] ;  /* 0x0000002402027981 */ /* 0x000ea4000c1e1500 */
[----:B--2---:R-:W-:-:S04]  /*d340*/  ISETP.NE.AND P0, PT, R2, RZ, PT ;  /* 0x000000ff0200720c */ /* 0x004fc80003f05270 */
[----:B------:R-:W-:Y:S01]  /*d350*/  P2R R22, PR, RZ, 0x1 ;  /* 0x00000001ff167803 */ /* 0x000fe20000000000 */
[----:B------:R-:W-:Y:S08]  /*d360*/  BRA `(.L_x_8467) ;  /* 0x0000000c00787947 */ /* 0x000ff00003800000 */
.L_x_8463:
        /* <DEDUP_REMOVED lines=10> */
.L_x_8471:
[----:B------:R-:W2:Y:S02]  /*d410*/  LDG.E.U16 R0, desc[UR36][R2.64] ;  /* 0x0000002402007981 */ /* 0x000ea4000c1e1500 */
[----:B--2---:R-:W-:-:S05]  /*d420*/  HADD2.F32 R0, -RZ, R0.H0_H0 ;  /* 0x20000000ff007230 */ /* 0x004fca0000004100 */
[----:B------:R-:W-:-:S04]  /*d430*/  FSETP.NEU.FTZ.AND P0, PT, R0, RZ, PT ;  /* 0x000000ff0000720b */ /* 0x000fc80003f1d000 */
[----:B------:R-:W-:Y:S01]  /*d440*/  P2R R22, PR, RZ, 0x1 ;  /* 0x00000001ff167803 */ /* 0x000fe20000000000 */
[----:B------:R-:W-:Y:S08]  /*d450*/  BRA `(.L_x_8467) ;  /* 0x0000000c003c7947 */ /* 0x000ff00003800000 */
.L_x_8470:
        /* <DEDUP_REMOVED lines=12> */
.L_x_8473:
        /* <DEDUP_REMOVED lines=11> */
.L_x_8472:
[----:B------:R-:W2:Y:S02]  /*d5d0*/  LDG.E.64 R2, desc[UR36][R2.64] ;  /* 0x0000002402027981 */ /* 0x000ea4000c1e1b00 */
[----:B--2---:R-:W-:-:S06]  /*d5e0*/  DSETP.NEU.AND P0, PT, R2, RZ, PT ;  /* 0x000000ff0200722a */ /* 0x004fcc0003f0d000 */
[----:B------:R-:W-:Y:S01]  /*d5f0*/  P2R R22, PR, RZ, 0x1 ;  /* 0x00000001ff167803 */ /* 0x000fe20000000000 */
[----:B------:R-:W-:Y:S07]  /*d600*/  BRA `(.L_x_8467) ;  /* 0x0000000800d07947 */ /* 0x000fee0003800000 */
.L_x_8462:
        /* <DEDUP_REMOVED lines=12> */
.L_x_8476:
[----:B------:R-:W2:Y:S02]  /*d6d0*/  LDG.E.128 R4, desc[UR36][R2.64] ;  /* 0x0000002402047981 */ /* 0x000ea4000c1e1d00 */
[----:B--2---:R-:W-:-:S06]  /*d6e0*/  DSETP.NEU.AND P0, PT, R6, RZ, PT ;  /* 0x000000ff0600722a */ /* 0x004fcc0003f0d000 */
[----:B------:R-:W-:-:S06]  /*d6f0*/  DSETP.NEU.OR P0, PT, R4, RZ, P0 ;  /* 0x000000ff0400722a */ /* 0x000fcc000070d400 */
[----:B------:R-:W-:Y:S01]  /*d700*/  P2R R22, PR, RZ, 0x1 ;  /* 0x00000001ff167803 */ /* 0x000fe20000000000 */
[----:B------:R-:W-:Y:S07]  /*d710*/  BRA `(.L_x_8467) ;  /* 0x00000008008c7947 */ /* 0x000fee0003800000 */
.L_x_8475:
        /* <DEDUP_REMOVED lines=28> */
.L_x_8478:
        /* <DEDUP_REMOVED lines=15> */
.L_x_8477:
[----:B------:R-:W2:Y:S02]  /*d9d0*/  LDG.E.U16 R0, desc[UR36][R2.64] ;  /* 0x0000002402007981 */ /* 0x000ea4000c1e1500 */
[----:B--2---:R-:W-:-:S05]  /*d9e0*/  IMAD.U32 R0, R0, 0x10000, RZ ;  /* 0x0001000000007824 */ /* 0x004fca00078e00ff */
[----:B------:R-:W-:-:S04]  /*d9f0*/  FSETP.NEU.FTZ.AND P0, PT, R0, RZ, PT ;  /* 0x000000ff0000720b */ /* 0x000fc80003f1d000 */
[----:B------:R-:W-:Y:S01]  /*da00*/  P2R R22, PR, RZ, 0x1 ;  /* 0x00000001ff167803 */ /* 0x000fe20000000000 */
[----:B------:R-:W-:Y:S08]  /*da10*/  BRA `(.L_x_8467) ;  /* 0x0000000400cc7947 */ /* 0x000ff00003800000 */
.L_x_8474:
        /* <DEDUP_REMOVED lines=12> */
.L_x_8481:
        /* <DEDUP_REMOVED lines=21> */
.L_x_8485:
[----:B------:R-:W-:Y:S05]  /*dc30*/  BSYNC B1 ;  /* 0x0000000000017941 */ /* 0x000fea0003800000 */
.L_x_8484:
[----:B------:R-:W-:Y:S01]  /*dc40*/  LEA R3, R0, 0x3b800000, 0x17 ;  /* 0x3b80000000037811 */ /* 0x000fe200078eb8ff */
[----:B------:R-:W-:-:S05]  /*dc50*/  IMAD.SHL.U32 R0, R2, 0x100000, RZ ;  /* 0x0010000002007824 */ /* 0x000fca00078e00ff */
[----:B------:R-:W-:-:S07]  /*dc60*/  LOP3.LUT R0, R3, R0, R4, 0xfe, !PT ;  /* 0x0000000003007212 */ /* 0x000fce00078efe04 */
.L_x_8483:
[----:B------:R-:W-:Y:S05]  /*dc70*/  BSYNC B0 ;  /* 0x0000000000007941 */ /* 0x000fea0003800000 */
.L_x_8482:
[----:B------:R-:W-:-:S04]  /*dc80*/  FSETP.NEU.FTZ.AND P0, PT, R0, RZ, PT ;  /* 0x000000ff0000720b */ /* 0x000fc80003f1d000 */
[----:B------:R-:W-:Y:S01]  /*dc90*/  P2R R22, PR, RZ, 0x1 ;  /* 0x00000001ff167803 */ /* 0x000fe20000000000 */
[----:B------:R-:W-:Y:S08]  /*dca0*/  BRA `(.L_x_8467) ;  /* 0x0000000400287947 */ /* 0x000ff00003800000 */
.L_x_8480:
        /* <DEDUP_REMOVED lines=21> */
.L_x_8489:
[----:B------:R-:W-:Y:S05]  /*de00*/  BSYNC B1 ;  /* 0x0000000000017941 */ /* 0x000fea0003800000 */
.L_x_8488:
[----:B------:R-:W-:Y:S01]  /*de10*/  LEA R3, R0, 0x37800000, 0x17 ;  /* 0x3780000000037811 */ /* 0x000fe200078eb8ff */
[----:B------:R-:W-:-:S05]  /*de20*/  IMAD.SHL.U32 R0, R2, 0x200000, RZ ;  /* 0x0020000002007824 */ /* 0x000fca00078e00ff */
[----:B------:R-:W-:-:S07]  /*de30*/  LOP3.LUT R0, R3, R0, R4, 0xfe, !PT ;  /* 0x0000000003007212 */ /* 0x000fce00078efe04 */
.L_x_8487:
[----:B------:R-:W-:Y:S05]  /*de40*/  BSYNC B0 ;  /* 0x0000000000007941 */ /* 0x000fea0003800000 */
.L_x_8486:
[----:B------:R-:W-:-:S04]  /*de50*/  FSETP.NEU.FTZ.AND P0, PT, R0, RZ, PT ;  /* 0x000000ff0000720b */ /* 0x000fc80003f1d000 */
[----:B------:R-:W-:Y:S01]  /*de60*/  P2R R22, PR, RZ, 0x1 ;  /* 0x00000001ff167803 */ /* 0x000fe20000000000 */
[----:B------:R-:W-:Y:S08]  /*de70*/  BRA `(.L_x_8467) ;  /* 0x0000000000b47947 */ /* 0x000ff00003800000 */
.L_x_8479:
        /* <DEDUP_REMOVED lines=14> */
.L_x_8493:
[----:B------:R-:W-:Y:S05]  /*df60*/  BSYNC B0 ;  /* 0x0000000000007941 */ /* 0x000fea0003800000 */
.L_x_8492:
[----:B------:R-:W-:-:S04]  /*df70*/  FSETP.NEU.FTZ.AND P0, PT, R0, RZ, PT ;  /* 0x000000ff0000720b */ /* 0x000fc80003f1d000 */
[----:B------:R-:W-:Y:S01]  /*df80*/  P2R R22, PR, RZ, 0x1 ;  /* 0x00000001ff167803 */ /* 0x000fe20000000000 */
[----:B------:R-:W-:Y:S08]  /*df90*/  BRA `(.L_x_8467) ;  /* 0x00000000006c7947 */ /* 0x000ff00003800000 */
.L_x_8466:
        /* <DEDUP_REMOVED lines=16> */
.L_x_8494:
[----:B------:R-:W-:-:S04]  /*e0a0*/  PLOP3.LUT P0, PT, PT, PT, PT, 0x8, 0x0 ;  /* 0x000000000000781c */ /* 0x000fc80003f0e170 */
[----:B------:R-:W-:Y:S01]  /*e0b0*/  P2R R22, PR, RZ, 0x1 ;  /* 0x00000001ff167803 */ /* 0x000fe20000000000 */
[----:B------:R-:W-:Y:S08]  /*e0c0*/  BRA `(.L_x_8467) ;  /* 0x0000000000207947 */ /* 0x000ff00003800000 */
.L_x_8491:
[----:B------:R-:W2:Y:S02]  /*e0d0*/  LDG.E.64 R2, desc[UR36][R2.64] ;  /* 0x0000002402027981 */ /* 0x000ea4000c1e1b00 */
[----:B--2---:R-:W-:-:S04]  /*e0e0*/  ISETP.NE.U32.AND P0, PT, R2, RZ, PT ;  /* 0x000000ff0200720c */ /* 0x004fc80003f05070 */
[----:B------:R-:W-:-:S04]  /*e0f0*/  ISETP.NE.AND.EX P0, PT, R3, RZ, PT, P0 ;  /* 0x000000ff0300720c */ /* 0x000fc80003f05300 */
[----:B------:R-:W-:Y:S01]  /*e100*/  P2R R22, PR, RZ, 0x1 ;  /* 0x00000001ff167803 */ /* 0x000fe20000000000 */
[----:B------:R-:W-:Y:S08]  /*e110*/  BRA `(.L_x_8467) ;  /* 0x00000000000c7947 */ /* 0x000ff00003800000 */
.L_x_8490:
[----:B------:R-:W2:Y:S02]  /*e120*/  LDG.E R2, desc[UR36][R2.64] ;  /* 0x0000002402027981 */ /* 0x000ea4000c1e1900 */
[----:B--2---:R-:W-:-:S04]  /*e130*/  ISETP.NE.AND P0, PT, R2, RZ, PT ;  /* 0x000000ff0200720c */ /* 0x004fc80003f05270 */
[----:B------:R-:W-:-:S09]  /*e140*/  P2R R22, PR, RZ, 0x1 ;  /* 0x00000001ff167803 */ /* 0x000fd20000000000 */
.L_x_8467:
        /* <DEDUP_REMOVED lines=18> */
.L_x_8498:
[----:B------:R0:W5:Y:S01]  /*e270*/  LDG.E.U8 R2, desc[UR36][R4.64] ;  /* 0x0000002404027981 */ /* 0x000162000c1e1100 */
[----:B------:R-:W-:Y:S01]  /*e280*/  IMAD.MOV.U32 R3, RZ, RZ, RZ ;  /* 0x000000ffff037224 */ /* 0x000fe200078e00ff */
[----:B------:R-:W-:Y:S06]  /*e290*/  BRA `(.L_x_8500) ;  /* 0x0000000c00487947 */ /* 0x000fec0003800000 */
.L_x_8497:
        /* <DEDUP_REMOVED lines=8> */
.L_x_8502:
[----:B------:R-:W2:Y:S02]  /*e320*/  LDG.E R2, desc[UR36][R4.64] ;  /* 0x0000002404027981 */ /* 0x000ea4000c1e1900 */
[----:B--2---:R-:W-:Y:S01]  /*e330*/  SHF.R.S32.HI R3, RZ, 0x1f, R2 ;  /* 0x0000001fff037819 */ /* 0x004fe20000011402 */
[----:B------:R-:W-:Y:S06]  /*e340*/  BRA `(.L_x_8500) ;  /* 0x0000000c001c7947 */ /* 0x000fec0003800000 */
.L_x_8501:
[----:B------:R-:W2:Y:S02]  /*e350*/  LDG.E.S16 R2, desc[UR36][R4.64] ;  /* 0x0000002404027981 */ /* 0x000ea4000c1e1700 */
[----:B--2---:R-:W-:Y:S01]  /*e360*/  SHF.R.S32.HI R3, RZ, 0x1f, R2 ;  /* 0x0000001fff037819 */ /* 0x004fe20000011402 */
[----:B------:R-:W-:Y:S06]  /*e370*/  BRA `(.L_x_8500) ;  /* 0x0000000c00107947 */ /* 0x000fec0003800000 */
.L_x_8496:
        /* <DEDUP_REMOVED lines=9> */
.L_x_8504:
[----:B------:R-:W2:Y:S02]  /*e410*/  LDG.E.U16 R4, desc[UR36][R4.64] ;  /* 0x0000002404047981 */ /* 0x000ea4000c1e1500 */
[----:B--2---:R-:W-:-:S06]  /*e420*/  HADD2.F32 R2, -RZ, R4.H0_H0 ;  /* 0x20000004ff027230 */ /* 0x004fcc0000004100 */
[----:B------:R-:W0:Y:S01]  /*e430*/  F2I.S64.TRUNC R2, R2 ;  /* 0x0000000200027311 */ /* 0x000e22000020d900 */
[----:B------:R-:W-:Y:S05]  /*e440*/  BRA `(.L_x_8500) ;  /* 0x0000000800dc7947 */ /* 0x000fea0003800000 */
.L_x_8503:
        /* <DEDUP_REMOVED lines=9> */
.L_x_8506:
[----:B------:R-:W2:Y:S02]  /*e4e0*/  LDG.E.U16 R4, desc[UR36][R4.64] ;  /* 0x0000002404047981 */ /* 0x000ea4000c1e1500 */
[----:B--2---:R-:W-:-:S06]  /*e4f0*/  HADD2.F32 R2, -RZ, R4.H0_H0 ;  /* 0x20000004ff027230 */ /* 0x004fcc0000004100 */
[----:B------:R-:W0:Y:S01]  /*e500*/  F2I.S64.TRUNC R2, R2 ;  /* 0x0000000200027311 */ /* 0x000e22000020d900 */
[----:B------:R-:W-:Y:S05]  /*e510*/  BRA `(.L_x_8500) ;  /* 0x0000000800a87947 */ /* 0x000fea0003800000 */
.L_x_8505:
[----:B------:R-:W2:Y:S02]  /*e520*/  LDG.E.64 R2, desc[UR36][R4.64] ;  /* 0x0000002404027981 */ /* 0x000ea4000c1e1b00 */
[----:B--2---:R-:W0:Y:S01]  /*e530*/  F2I.S64.F64.TRUNC R2, R2 ;  /* 0x0000000200027311 */ /* 0x004e22000030d900 */
[----:B------:R-:W-:Y:S05]  /*e540*/  BRA `(.L_x_8500) ;  /* 0x00000008009c7947 */ /* 0x000fea0003800000 */
.L_x_8495:
        /* <DEDUP_REMOVED lines=13> */
.L_x_8509:
[----:B------:R-:W2:Y:S02]  /*e620*/  LDG.E.64 R2, desc[UR36][R4.64] ;  /* 0x0000002404027981 */ /* 0x000ea4000c1e1b00 */
[----:B--2---:R-:W0:Y:S01]  /*e630*/  F2I.S64.F64.TRUNC R2, R2 ;  /* 0x0000000200027311 */ /* 0x004e22000030d900 */
[----:B------:R-:W-:Y:S05]  /*e640*/  BRA `(.L_x_8500) ;  /* 0x00000008005c7947 */ /* 0x000fea0003800000 */
.L_x_8508:
        /* <DEDUP_REMOVED lines=27> */
.L_x_8511:
        /* <DEDUP_REMOVED lines=14> */
.L_x_8510:
[----:B------:R-:W2:Y:S02]  /*e8e0*/  LDG.E.U16 R2, desc[UR36][R4.64] ;  /* 0x0000002404027981 */ /* 0x000ea4000c1e1500 */
[----:B--2---:R-:W-:-:S06]  /*e8f0*/  IMAD.U32 R2, R2, 0x10000, RZ ;  /* 0x0001000002027824 */ /* 0x004fcc00078e00ff */
[----:B------:R-:W4:Y:S01]  /*e900*/  F2I.S64.TRUNC R2, R2 ;  /* 0x0000000200027311 */ /* 0x000f22000020d900 */
[----:B------:R-:W-:Y:S05]  /*e910*/  BRA `(.L_x_8500) ;  /* 0x0000000400a87947 */ /* 0x000fea0003800000 */
.L_x_8507:
        /* <DEDUP_REMOVED lines=11> */
.L_x_8514:
        /* <DEDUP_REMOVED lines=21> */
.L_x_8518:
[----:B------:R-:W-:Y:S05]  /*eb20*/  BSYNC B1 ;  /* 0x0000000000017941 */ /* 0x000fea0003800000 */
.L_x_8517:
[----:B------:R-:W-:Y:S01]  /*eb30*/  IMAD.SHL.U32 R2, R2, 0x100000, RZ ;  /* 0x0010000002027824 */ /* 0x000fe200078e00ff */
[----:B------:R-:W-:-:S04]  /*eb40*/  LEA R3, R0, 0x3b800000, 0x17 ;  /* 0x3b80000000037811 */ /* 0x000fc800078eb8ff */
[----:B------:R-:W-:-:S07]  /*eb50*/  LOP3.LUT R2, R3, R2, R4, 0xfe, !PT ;  /* 0x0000000203027212 */ /* 0x000fce00078efe04 */
.L_x_8516:
[----:B------:R-:W-:Y:S05]  /*eb60*/  BSYNC B0 ;  /* 0x0000000000007941 */ /* 0x000fea0003800000 */
.L_x_8515:
[----:B------:R-:W0:Y:S01]  /*eb70*/  F2I.S64.TRUNC R2, R2 ;  /* 0x0000000200027311 */ /* 0x000e22000020d900 */
[----:B------:R-:W-:Y:S05]  /*eb80*/  BRA `(.L_x_8500) ;  /* 0x00000004000c7947 */ /* 0x000fea0003800000 */
.L_x_8513:
        /* <DEDUP_REMOVED lines=21> */
.L_x_8522:
[----:B------:R-:W-:Y:S05]  /*ece0*/  BSYNC B1 ;  /* 0x0000000000017941 */ /* 0x000fea0003800000 */
.L_x_8521:
[----:B------:R-:W-:Y:S01]  /*ecf0*/  IMAD.SHL.U32 R2, R2, 0x200000, RZ ;  /* 0x0020000002027824 */ /* 0x000fe200078e00ff */
[----:B------:R-:W-:-:S04]  /*ed00*/  LEA R3, R0, 0x37800000, 0x17 ;  /* 0x3780000000037811 */ /* 0x000fc800078eb8ff */
[----:B------:R-:W-:-:S07]  /*ed10*/  LOP3.LUT R2, R3, R2, R4, 0xfe, !PT ;  /* 0x0000000203027212 */ /* 0x000fce00078efe04 */
.L_x_8520:
[----:B------:R-:W-:Y:S05]  /*ed20*/  BSYNC B0 ;  /* 0x0000000000007941 */ /* 0x000fea0003800000 */
.L_x_8519:
[----:B------:R-:W0:Y:S01]  /*ed30*/  F2I.S64.TRUNC R2, R2 ;  /* 0x0000000200027311 */ /* 0x000e22000020d900 */
[----:B------:R-:W-:Y:S05]  /*ed40*/  BRA `(.L_x_8500) ;  /* 0x00000000009c7947 */ /* 0x000fea0003800000 */
.L_x_8512:
        /* <DEDUP_REMOVED lines=14> */
.L_x_8526:
[----:B------:R-:W-:Y:S05]  /*ee30*/  BSYNC B0 ;  /* 0x0000000000007941 */ /* 0x000fea0003800000 */
.L_x_8525:
[----:B------:R-:W0:Y:S01]  /*ee40*/  F2I.S64.TRUNC R2, R2 ;  /* 0x0000000200027311 */ /* 0x000e22000020d900 */
[----:B------:R-:W-:Y:S05]  /*ee50*/  BRA `(.L_x_8500) ;  /* 0x0000000000587947 */ /* 0x000fea0003800000 */
.L_x_8499:
        /* <DEDUP_REMOVED lines=16> */
.L_x_8527:
[----:B------:R-:W-:Y:S01]  /*ef60*/  CS2R R2, SRZ ;  /* 0x0000000000027805 */ /* 0x000fe2000001ff00 */
[----:B------:R-:W-:Y:S06]  /*ef70*/  BRA `(.L_x_8500) ;  /* 0x0000000000107947 */ /* 0x000fec0003800000 */
.L_x_8524:
[----:B------:R0:W5:Y:S01]  /*ef80*/  LDG.E.64 R2, desc[UR36][R4.64] ;  /* 0x0000002404027981 */ /* 0x000162000c1e1b00 */
[----:B------:R-:W-:Y:S05]  /*ef90*/  BRA `(.L_x_8500) ;  /* 0x0000000000087947 */ /* 0x000fea0003800000 */
.L_x_8523:
[----:B------:R0:W5:Y:S01]  /*efa0*/  LDG.E R2, desc[UR36][R4.64] ;  /* 0x0000002404027981 */ /* 0x000162000c1e1900 */
[----:B------:R-:W-:-:S07]  /*efb0*/  IMAD.MOV.U32 R3, RZ, RZ, RZ ;  /* 0x000000ffff037224 */ /* 0x000fce00078e00ff */
.L_x_8500:
        /* <DEDUP_REMOVED lines=10> */
.L_x_8529:
[----:B------:R-:W-:Y:S05]  /*f060*/  BSYNC B0 ;  /* 0x0000000000007941 */ /* 0x000fea0003800000 */
.L_x_8528:
        /* <DEDUP_REMOVED lines=11> */
.L_x_8533:
[----:B-----5:R0:W-:Y:S01]  /*f120*/  STG.E.U8 desc[UR36][R16.64], R23 ;  /* 0x0000001710007986 */ /* 0x0201e2000c101124 */
[----:B------:R-:W-:Y:S05]  /*f130*/  BRA `(.L_x_8535) ;  /* 0x0000000c00647947 */ /* 0x000fea0003800000 */
.L_x_8532:
        /* <DEDUP_REMOVED lines=10> */
.L_x_8537:
[----:B012-45:R-:W-:-:S05]  /*f1e0*/  PRMT R3, R23, 0x9910, RZ ;  /* 0x0000991017037816 */ /* 0x037fca00000000ff */
[----:B------:R1:W-:Y:S01]  /*f1f0*/  STG.E desc[UR36][R16.64], R3 ;  /* 0x0000000310007986 */ /* 0x0003e2000c101924 */
[----:B------:R-:W-:Y:S05]  /*f200*/  BRA `(.L_x_8535) ;  /* 0x0000000c00307947 */ /* 0x000fea0003800000 */
.L_x_8536:
[----:B-----5:R0:W-:Y:S01]  /*f210*/  STG.E.U16 desc[UR36][R16.64], R23 ;  /* 0x0000001710007986 */ /* 0x0201e2000c101524 */
[----:B------:R-:W-:Y:S05]  /*f220*/  BRA `(.L_x_8535) ;  /* 0x0000000c00287947 */ /* 0x000fea0003800000 */
.L_x_8531:
        /* <DEDUP_REMOVED lines=9> */
.L_x_8539:
[----:B-----5:R-:W0:Y:S02]  /*f2c0*/  I2F.S16 R0, R23 ;  /* 0x0000001700007306 */ /* 0x020e240000101400 */
[----:B0-----:R-:W-:-:S05]  /*f2d0*/  F2FP.F16.F32.PACK_AB R0, RZ, R0 ;  /* 0x00000000ff00723e */ /* 0x001fca00000000ff */
[----:B------:R0:W-:Y:S01]  /*f2e0*/  STG.E.U16 desc[UR36][R16.64], R0 ;  /* 0x0000000010007986 */ /* 0x0001e2000c101524 */
[----:B------:R-:W-:Y:S05]  /*f2f0*/  BRA `(.L_x_8535) ;  /* 0x0000000800f47947 */ /* 0x000fea0003800000 */
.L_x_8538:
        /* <DEDUP_REMOVED lines=10> */
.L_x_8541:
[----:B-----5:R-:W0:Y:S02]  /*f3a0*/  I2F.S16 R23, R23 ;  /* 0x0000001700177306 */ /* 0x020e240000101400 */
[----:B012-4-:R-:W-:-:S04]  /*f3b0*/  F2FP.F16.F32.PACK_AB R3, RZ, R23 ;  /* 0x00000017ff03723e */ /* 0x017fc800000000ff */
[----:B------:R-:W-:-:S05]  /*f3c0*/  PRMT R3, R3, 0x5410, RZ ;  /* 0x0000541003037816 */ /* 0x000fca00000000ff */
[----:B------:R0:W-:Y:S01]  /*f3d0*/  STG.E desc[UR36][R16.64], R3 ;  /* 0x0000000310007986 */ /* 0x0001e2000c101924 */
[----:B------:R-:W-:Y:S05]  /*f3e0*/  BRA `(.L_x_8535) ;  /* 0x0000000800b87947 */ /* 0x000fea0003800000 */
.L_x_8540:
[----:B012-45:R-:W0:Y:S02]  /*f3f0*/  I2F.F64.S16 R2, R23 ;  /* 0x0000001700027312 */ /* 0x037e240000101c00 */
[----:B0-----:R0:W-:Y:S01]  /*f400*/  STG.E.64 desc[UR36][R16.64], R2 ;  /* 0x0000000210007986 */ /* 0x0011e2000c101b24 */
[----:B------:R-:W-:Y:S05]  /*f410*/  BRA `(.L_x_8535) ;  /* 0x0000000800ac7947 */ /* 0x000fea0003800000 */
.L_x_8530:
        /* <DEDUP_REMOVED lines=13> */
.L_x_8544:
[----:B0--3-5:R-:W0:Y:S01]  /*f4f0*/  I2F.F64.S16 R4, R23 ;  /* 0x0000001700047312 */ /* 0x029e220000101c00 */
[----:B------:R-:W-:-:S05]  /*f500*/  CS2R R6, SRZ ;  /* 0x0000000000067805 */ /* 0x000fca000001ff00 */
[----:B0-----:R0:W-:Y:S01]  /*f510*/  STG.E.128 desc[UR36][R16.64], R4 ;  /* 0x0000000410007986 */ /* 0x0011e2000c101d24 */
[----:B------:R-:W-:Y:S05]  /*f520*/  BRA `(.L_x_8535) ;  /* 0x0000000800687947 */ /* 0x000fea0003800000 */
.L_x_8543:
        /* <DEDUP_REMOVED lines=21> */
.L_x_8548:
[----:B------:R-:W-:Y:S05]  /*f680*/  BSYNC B0 ;  /* 0x0000000000007941 */ /* 0x000fea0003800000 */
.L_x_8547:
[----:B------:R-:W-:-:S05]  /*f690*/  LOP3.LUT R3, R0, R3, RZ, 0xfc, !PT ;  /* 0x0000000300037212 */ /* 0x000fca00078efcff */
[----:B------:R0:W-:Y:S01]  /*f6a0*/  STG.E.U8 desc[UR36][R16.64], R3 ;  /* 0x0000000310007986 */ /* 0x0001e2000c101124 */
[----:B------:R-:W-:Y:S05]  /*f6b0*/  BRA `(.L_x_8535) ;  /* 0x0000000800047947 */ /* 0x000fea0003800000 */
.L_x_8546:
        /* <DEDUP_REMOVED lines=13> */
.L_x_8550:
[----:B------:R-:W-:Y:S01]  /*f790*/  IMAD.MOV.U32 R0, RZ, RZ, 0x7f ;  /* 0x0000007fff007424 */ /* 0x000fe200078e00ff */
[----:B------:R-:W-:-:S04]  /*f7a0*/  ISETP.GT.U32.AND P0, PT, R2, 0x7f800000, PT ;  /* 0x7f8000000200780c */ /* 0x000fc80003f04070 */
[----:B------:R-:W-:-:S09]  /*f7b0*/  SEL R0, R0, 0x7c, P0 ;  /* 0x0000007c00007807 */ /* 0x000fd20000000000 */
.L_x_8551:
[----:B------:R-:W-:Y:S05]  /*f7c0*/  BSYNC B0 ;  /* 0x0000000000007941 */ /* 0x000fea0003800000 */
.L_x_8549:
[----:B------:R-:W-:-:S04]  /*f7d0*/  LOP3.LUT R2, R23, 0x80000000, RZ, 0xc0, !PT ;  /* 0x8000000017027812 */ /* 0x000fc800078ec0ff */
[----:B------:R-:W-:-:S04]  /*f7e0*/  SHF.R.U32.HI R3, RZ, 0x18, R2 ;  /* 0x00000018ff037819 */ /* 0x000fc80000011602 */
[----:B------:R-:W-:-:S05]  /*f7f0*/  LOP3.LUT R3, R0, R3, RZ, 0xfc, !PT ;  /* 0x0000000300037212 */ /* 0x000fca00078efcff */
[----:B------:R0:W-:Y:S01]  /*f800*/  STG.E.U8 desc[UR36][R16.64], R3 ;  /* 0x0000000310007986 */ /* 0x0001e2000c101124 */
[----:B------:R-:W-:Y:S05]  /*f810*/  BRA `(.L_x_8535) ;  /* 0x0000000400ac7947 */ /* 0x000fea0003800000 */
.L_x_8545:
[----:B-----5:R-:W0:Y:S02]  /*f820*/  I2F.S16 R0, R23 ;  /* 0x0000001700007306 */ /* 0x020e240000101400 */
[----:B0-----:R-:W-:-:S05]  /*f830*/  F2FP.BF16.F32.PACK_AB R0, RZ, R0 ;  /* 0x00000000ff00723e */ /* 0x001fca00000010ff */
[----:B------:R0:W-:Y:S01]  /*f840*/  STG.E.U16 desc[UR36][R16.64], R0 ;  /* 0x0000000010007986 */ /* 0x0001e2000c101524 */
[----:B------:R-:W-:Y:S05]  /*f850*/  BRA `(.L_x_8535) ;  /* 0x00000004009c7947 */ /* 0x000fea0003800000 */
.L_x_8542:
        /* <DEDUP_REMOVED lines=10> */
.L_x_8554:
        /* <DEDUP_REMOVED lines=17> */
.L_x_8557:
[----:B------:R-:W-:-:S04]  /*fa10*/  LOP3.LUT R2, R23, 0x80000000, RZ, 0xc0, !PT ;  /* 0x8000000017027812 */ /* 0x000fc800078ec0ff */
[----:B------:R-:W-:-:S04]  /*fa20*/  SHF.R.U32.HI R3, RZ, 0x18, R2 ;  /* 0x00000018ff037819 */ /* 0x000fc80000011602 */
[----:B------:R-:W-:-:S04]  /*fa30*/  LOP3.LUT R0, R0, R3, RZ, 0xfc, !PT ;  /* 0x0000000300007212 */ /* 0x000fc800078efcff */
[----:B------:R-:W-:-:S07]  /*fa40*/  PRMT R8, R0, 0x7610, R8 ;  /* 0x0000761000087816 */ /* 0x000fce0000000008 */
.L_x_8556:
[----:B------:R-:W-:Y:S05]  /*fa50*/  BSYNC B0 ;  /* 0x0000000000007941 */ /* 0x000fea0003800000 */
.L_x_8555:
[----:B------:R0:W-:Y:S01]  /*fa60*/  STG.E.U8 desc[UR36][R16.64], R8 ;  /* 0x0000000810007986 */ /* 0x0001e2000c101124 */
[----:B------:R-:W-:Y:S05]  /*fa70*/  BRA `(.L_x_8535) ;  /* 0x0000000400147947 */ /* 0x000fea0003800000 */
.L_x_8553:
        /* <DEDUP_REMOVED lines=17> */
.L_x_8560:
[----:B------:R-:W-:-:S04]  /*fb90*/  LOP3.LUT R2, R23, 0x80000000, RZ, 0xc0, !PT ;  /* 0x8000000017027812 */ /* 0x000fc800078ec0ff */
[----:B------:R-:W-:-:S04]  /*fba0*/  SHF.R.U32.HI R3, RZ, 0x18, R2 ;  /* 0x00000018ff037819 */ /* 0x000fc80000011602 */
[----:B------:R-:W-:-:S04]  /*fbb0*/  LOP3.LUT R0, R0, R3, RZ, 0xfc, !PT ;  /* 0x0000000300007212 */ /* 0x000fc800078efcff */
[----:B------:R-:W-:-:S07]  /*fbc0*/  PRMT R8, R0, 0x7610, R8 ;  /* 0x0000761000087816 */ /* 0x000fce0000000008 */
.L_x_8559:
[----:B------:R-:W-:Y:S05]  /*fbd0*/  BSYNC B0 ;  /* 0x0000000000007941 */ /* 0x000fea0003800000 */
.L_x_8558:
[----:B------:R0:W-:Y:S01]  /*fbe0*/  STG.E.U8 desc[UR36][R16.64], R8 ;  /* 0x0000000810007986 */ /* 0x0001e2000c101124 */
[----:B------:R-:W-:Y:S05]  /*fbf0*/  BRA `(.L_x_8535) ;  /* 0x0000000000b47947 */ /* 0x000fea0003800000 */
.L_x_8552:
[----:B------:R-:W-:-:S13]  /*fc00*/  ISETP.NE.AND P0, PT, R0, 0x1c, PT ;  /* 0x0000001c0000780c */ /* 0x000fda0003f05270 */
[----:B------:R-:W-:Y:S05]  /*fc10*/  @!P0 BRA `(.L_x_8561) ;  /* 0x0000000000a48947 */ /* 0x000fea0003800000 */
[----:B------:R-:W-:-:S13]  /*fc20*/  ISETP.NE.AND P0, PT, R0, 0x1d, PT ;  /* 0x0000001d0000780c */ /* 0x000fda0003f05270 */
[----:B------:R-:W-:Y:S05]  /*fc30*/  @!P0 BRA `(.L_x_8562) ;  /* 0x00000000008c8947 */ /* 0x000fea0003800000 */
[----:B------:R-:W-:-:S13]  /*fc40*/  ISETP.NE.AND P0, PT, R0, 0x2c, PT ;  /* 0x0000002c0000780c */ /* 0x000fda0003f05270 */
[----:B------:R-:W-:Y:S05]  /*fc50*/  @P0 BRA `(.L_x_8534) ;  /* 0x0000000000400947 */ /* 0x000fea0003800000 */
[----:B0--3-5:R-:W1:Y:S02]  /*fc60*/  I2F.S16 R4, R23 ;  /* 0x0000001700047306 */ /* 0x029e640000101400 */
[----:B-12-4-:R-:W-:-:S04]  /*fc70*/  SHF.R.U32.HI R2, RZ, 0x17, R4 ;  /* 0x00000017ff027819 */ /* 0x016fc80000011604 */
        /* <DEDUP_REMOVED lines=14> */
.L_x_8534:
        /* <DEDUP_REMOVED lines=16> */
.L_x_8563:
[----:B------:R-:W-:Y:S05]  /*fe60*/  BRA `(.L_x_8535) ;  /* 0x0000000000187947 */ /* 0x000fea0003800000 */
.L_x_8562:
[----:B012-45:R-:W-:-:S04]  /*fe70*/  PRMT R2, R23, 0x9910, RZ ;  /* 0x0000991017027816 */ /* 0x037fc800000000ff */
[----:B------:R-:W-:-:S05]  /*fe80*/  SHF.R.S32.HI R3, RZ, 0x1f, R2 ;  /* 0x0000001fff037819 */ /* 0x000fca0000011402 */
[----:B------:R0:W-:Y:S01]  /*fe90*/  STG.E.64 desc[UR36][R16.64], R2 ;  /* 0x0000000210007986 */ /* 0x0001e2000c101b24 */
[----:B------:R-:W-:Y:S05]  /*fea0*/  BRA `(.L_x_8535) ;  /* 0x0000000000087947 */ /* 0x000fea0003800000 */
.L_x_8561:
[----:B012-45:R-:W-:-:S05]  /*feb0*/  PRMT R3, R23, 0x9910, RZ ;  /* 0x0000991017037816 */ /* 0x037fca00000000ff */
[----:B------:R0:W-:Y:S02]  /*fec0*/  STG.E desc[UR36][R16.64], R3 ;  /* 0x0000000310007986 */ /* 0x0001e4000c101924 */
.L_x_8535:
[----:B------:R-:W-:-:S07]  /*fed0*/  VIADD R19, R19, 0x80 ;  /* 0x0000008013137836 */ /* 0x000fce0000000000 */
.L_x_8427:
[----:B------:R-:W-:Y:S05]  /*fee0*/  BSYNC B6 ;  /* 0x0000000000067941 */ /* 0x000fea0003800000 */
.L_x_8426:
[----:B------:R-:W-:Y:S02]  /*fef0*/  ULDC UR4, c[0x0][0x210] ;  /* 0x0000840000047ab9 */ /* 0x000fe40000000800 */
[----:B------:R-:W-:-:S13]  /*ff00*/  ISETP.GE.AND P0, PT, R19, UR4, PT ;  /* 0x0000000413007c0c */ /* 0x000fda000bf06270 */
[----:B------:R-:W-:Y:S05]  /*ff10*/  @P0 EXIT ;  /* 0x000000000000094d */ /* 0x000fea0003800000 */
[----:B0-----:R-:W0:Y:S01]  /*ff20*/  LDC R6, c[0x0][0x218] ;  /* 0x00008600ff067b82 */ /* 0x001e220000000800 */
[----:B------:R-:W-:Y:S02]  /*ff30*/  IMAD.MOV.U32 R18, RZ, RZ, RZ ;  /* 0x000000ffff127224 */ /* 0x000fe400078e00ff */
[----:B------:R-:W-:Y:S02]  /*ff40*/  IMAD.MOV.U32 R22, RZ, RZ, RZ ;  /* 0x000000ffff167224 */ /* 0x000fe400078e00ff */
[----:B------:R-:W-:Y:S02]  /*ff50*/  IMAD.MOV.U32 R0, RZ, RZ, RZ ;  /* 0x000000ffff007224 */ /* 0x000fe400078e00ff */
[----:B-1----:R-:W-:Y:S01]  /*ff60*/  IMAD.MOV.U32 R16, RZ, RZ, RZ ;  /* 0x000000ffff107224 */ /* 0x002fe200078e00ff */
        /* <DEDUP_REMOVED lines=375> */
.L_x_8564:
[----:B---34-:R-:W0:Y:S01]  /*116e0*/  LDC.U8 R5, c[0x0][0x509] ;  /* 0x00014240ff057b82 */ /* 0x018e220000000000 */
[----:B------:R-:W-:Y:S01]  /*116f0*/  ULDC.64 UR4, c[0x0][0x4d8] ;  /* 0x0001360000047ab9 */ /* 0x000fe20000000a00 */
[----:B------:R-:W-:Y:S01]  /*11700*/  ULDC.64 UR6, c[0x0][0x4e0] ;  /* 0x0001380000067ab9 */ /* 0x000fe20000000a00 */
[----:B------:R-:W-:Y:S02]  /*11710*/  IADD3 R16, P0, R16, UR4, RZ ;  /* 0x0000000410107c10 */ /* 0x000fe4000ff1e0ff */
        /* <DEDUP_REMOVED lines=16> */
.L_x_8568:
[----:B------:R0:W5:Y:S01]  /*11820*/  LDG.E.U8 R19, desc[UR36][R2.64] ;  /* 0x0000002402137981 */ /* 0x000162000c1e1100 */
[----:B------:R-:W-:Y:S05]  /*11830*/  BRA `(.L_x_8570) ;  /* 0x0000000c00547947 */ /* 0x000fea0003800000 */
.L_x_8567:
        /* <DEDUP_REMOVED lines=8> */
.L_x_8572:
[----:B------:R0:W5:Y:S01]  /*118c0*/  LDG.E.U16 R19, desc[UR36][R2.64] ;  /* 0x0000002402137981 */ /* 0x000162000c1e1500 */
[----:B------:R-:W-:Y:S05]  /*118d0*/  BRA `(.L_x_8570) ;  /* 0x0000000c002c7947 */ /* 0x000fea0003800000 */
.L_x_8571:
[----:B------:R0:W5:Y:S01]  /*118e0*/  LDG.E.U16 R19, desc[UR36][R2.64] ;  /* 0x0000002402137981 */ /* 0x000162000c1e1500 */
[----:B------:R-:W-:Y:S05]  /*118f0*/  BRA `(.L_x_8570) ;  /* 0x0000000c00247947 */ /* 0x000fea0003800000 */
.L_x_8566:
        /* <DEDUP_REMOVED lines=9> */
.L_x_8574:
[----:B------:R-:W2:Y:S02]  /*11990*/  LDG.E.U16 R0, desc[UR36][R2.64] ;  /* 0x0000002402007981 */ /* 0x000ea4000c1e1500 */
[----:B--2---:R-:W-:-:S06]  /*119a0*/  HADD2.F32 R0, -RZ, R0.H0_H0 ;  /* 0x20000000ff007230 */ /* 0x004fcc0000004100 */
[----:B------:R-:W0:Y:S02]  /*119b0*/  F2I.FTZ.TRUNC.NTZ R0, R0 ;  /* 0x0000000000007305 */ /* 0x000e24000021f100 */
[----:B0-----:R-:W-:Y:S01]  /*119c0*/  PRMT R19, R0, 0x7610, R19 ;  /* 0x0000761000137816 */ /* 0x001fe20000000013 */
[----:B------:R-:W-:Y:S06]  /*119d0*/  BRA `(.L_x_8570) ;  /* 0x0000000800ec7947 */ /* 0x000fec0003800000 */
.L_x_8573:
        /* <DEDUP_REMOVED lines=9> */
.L_x_8576:
[----:B------:R-:W2:Y:S02]  /*11a70*/  LDG.E.U16 R2, desc[UR36][R2.64] ;  /* 0x0000002402027981 */ /* 0x000ea4000c1e1500 */
[----:B--2---:R-:W-:-:S06]  /*11a80*/  HADD2.F32 R0, -RZ, R2.H0_H0 ;  /* 0x20000002ff007230 */ /* 0x004fcc0000004100 */
[----:B------:R-:W0:Y:S02]  /*11a90*/  F2I.FTZ.TRUNC.NTZ R0, R0 ;  /* 0x0000000000007305 */ /* 0x000e24000021f100 */
[----:B0-----:R-:W-:Y:S01]  /*11aa0*/  PRMT R19, R0, 0x7610, R19 ;  /* 0x0000761000137816 */ /* 0x001fe20000000013 */
[----:B------:R-:W-:Y:S06]  /*11ab0*/  BRA `(.L_x_8570) ;  /* 0x0000000800b47947 */ /* 0x000fec0003800000 */
.L_x_8575:
[----:B------:R-:W2:Y:S02]  /*11ac0*/  LDG.E.64 R2, desc[UR36][R2.64] ;  /* 0x0000002402027981 */ /* 0x000ea4000c1e1b00 */
[----:B--2---:R0:W1:Y:S01]  /*11ad0*/  F2I.F64.TRUNC R19, R2 ;  /* 0x0000000200137311 */ /* 0x004062000030d100 */
[----:B------:R-:W-:Y:S05]  /*11ae0*/  BRA `(.L_x_8570) ;  /* 0x0000000800a87947 */ /* 0x000fea0003800000 */
.L_x_8565:
        /* <DEDUP_REMOVED lines=12> */
.L_x_8579:
[----:B------:R-:W2:Y:S02]  /*11bb0*/  LDG.E.64 R2, desc[UR36][R2.64] ;  /* 0x0000002402027981 */ /* 0x000ea4000c1e1b00 */
[----:B--2---:R3:W4:Y:S01]  /*11bc0*/  F2I.F64.TRUNC R19, R2 ;  /* 0x0000000200137311 */ /* 0x004722000030d100 */
[----:B------:R-:W-:Y:S05]  /*11bd0*/  BRA `(.L_x_8570) ;  /* 0x00000008006c7947 */ /* 0x000fea0003800000 */
.L_x_8578:
        /* <DEDUP_REMOVED lines=28> */
.L_x_8581:
        /* <DEDUP_REMOVED lines=15> */
.L_x_8580:
[----:B------:R-:W2:Y:S02]  /*11e90*/  LDG.E.U16 R0, desc[UR36][R2.64] ;  /* 0x0000002402007981 */ /* 0x000ea4000c1e1500 */
[----:B--2---:R-:W-:-:S06]  /*11ea0*/  IMAD.U32 R0, R0, 0x10000, RZ ;  /* 0x0001000000007824 */ /* 0x004fcc00078e00ff */
[----:B------:R-:W0:Y:S02]  /*11eb0*/  F2I.FTZ.TRUNC.NTZ R0, R0 ;  /* 0x0000000000007305 */ /* 0x000e24000021f100 */
[----:B0-----:R-:W-:Y:S01]  /*11ec0*/  PRMT R19, R0, 0x7610, R19 ;  /* 0x0000761000137816 */ /* 0x001fe20000000013 */
[----:B------:R-:W-:Y:S06]  /*11ed0*/  BRA `(.L_x_8570) ;  /* 0x0000000400ac7947 */ /* 0x000fec0003800000 */
.L_x_8577:
        /* <DEDUP_REMOVED lines=10> */
.L_x_8584:
        /* <DEDUP_REMOVED lines=21> */
.L_x_8588:
[----:B------:R-:W-:Y:S05]  /*120d0*/  BSYNC B1 ;  /* 0x0000000000017941 */ /* 0x000fea0003800000 */
.L_x_8587:
[----:B------:R-:W-:Y:S01]  /*120e0*/  LEA R3, R0, 0x3b800000, 0x17 ;  /* 0x3b80000000037811 */ /* 0x000fe200078eb8ff */
[----:B------:R-:W-:-:S05]  /*120f0*/  IMAD.SHL.U32 R0, R2, 0x100000, RZ ;  /* 0x0010000002007824 */ /* 0x000fca00078e00ff */
[----:B------:R-:W-:-:S07]  /*12100*/  LOP3.LUT R0, R3, R0, R4, 0xfe, !PT ;  /* 0x0000000003007212 */ /* 0x000fce00078efe04 */
.L_x_8586:
[----:B------:R-:W-:Y:S05]  /*12110*/  BSYNC B0 ;  /* 0x0000000000007941 */ /* 0x000fea0003800000 */
.L_x_8585:
[----:B------:R-:W0:Y:S02]  /*12120*/  F2I.FTZ.TRUNC.NTZ R0, R0 ;  /* 0x0000000000007305 */ /* 0x000e24000021f100 */
[----:B0-----:R-:W-:Y:S01]  /*12130*/  PRMT R19, R0, 0x7610, R19 ;  /* 0x0000761000137816 */ /* 0x001fe20000000013 */
[----:B------:R-:W-:Y:S06]  /*12140*/  BRA `(.L_x_8570) ;  /* 0x0000000400107947 */ /* 0x000fec0003800000 */
.L_x_8583:
        /* <DEDUP_REMOVED lines=21> */
.L_x_8592:
[----:B------:R-:W-:Y:S05]  /*122a0*/  BSYNC B1 ;  /* 0x0000000000017941 */ /* 0x000fea0003800000 */
.L_x_8591:
[----:B------:R-:W-:Y:S01]  /*122b0*/  LEA R3, R0, 0x37800000, 0x17 ;  /* 0x3780000000037811 */ /* 0x000fe200078eb8ff */
[----:B------:R-:W-:-:S05]  /*122c0*/  IMAD.SHL.U32 R0, R2, 0x200000, RZ ;  /* 0x0020000002007824 */ /* 0x000fca00078e00ff */
[----:B------:R-:W-:-:S07]  /*122d0*/  LOP3.LUT R0, R3, R0, R4, 0xfe, !PT ;  /* 0x0000000003007212 */ /* 0x000fce00078efe04 */
.L_x_8590:
[----:B------:R-:W-:Y:S05]  /*122e0*/  BSYNC B0 ;  /* 0x0000000000007941 */ /* 0x000fea0003800000 */
.L_x_8589:
[----:B------:R-:W0:Y:S02]  /*122f0*/  F2I.FTZ.TRUNC.NTZ R0, R0 ;  /* 0x0000000000007305 */ /* 0x000e24000021f100 */
[----:B0-----:R-:W-:Y:S01]  /*12300*/  PRMT R19, R0, 0x7610, R19 ;  /* 0x0000761000137816 */ /* 0x001fe20000000013 */
[----:B------:R-:W-:Y:S06]  /*12310*/  BRA `(.L_x_8570) ;  /* 0x00000000009c7947 */ /* 0x000fec0003800000 */
.L_x_8582:
        /* <DEDUP_REMOVED lines=14> */
.L_x_8596:
[----:B------:R-:W-:Y:S05]  /*12400*/  BSYNC B0 ;  /* 0x0000000000007941 */ /* 0x000fea0003800000 */
.L_x_8595:
[----:B------:R-:W0:Y:S02]  /*12410*/  F2I.FTZ.TRUNC.NTZ R0, R0 ;  /* 0x0000000000007305 */ /* 0x000e24000021f100 */
[----:B0-----:R-:W-:Y:S01]  /*12420*/  PRMT R19, R0, 0x7610, R19 ;  /* 0x0000761000137816 */ /* 0x001fe20000000013 */
[----:B------:R-:W-:Y:S06]  /*12430*/  BRA `(.L_x_8570) ;  /* 0x0000000000547947 */ /* 0x000fec0003800000 */
.L_x_8569:
        /* <DEDUP_REMOVED lines=16> */
.L_x_8597:
[----:B------:R-:W-:Y:S01]  /*12540*/  PRMT R19, RZ, 0x7610, R19 ;  /* 0x00007610ff137816 */ /* 0x000fe20000000013 */
[----:B------:R-:W-:Y:S06]  /*12550*/  BRA `(.L_x_8570) ;  /* 0x00000000000c7947 */ /* 0x000fec0003800000 */
.L_x_8594:
[----:B------:R2:W5:Y:S01]  /*12560*/  LDG.E.U16 R19, desc[UR36][R2.64] ;  /* 0x0000002402137981 */ /* 0x000562000c1e1500 */
[----:B------:R-:W-:Y:S05]  /*12570*/  BRA `(.L_x_8570) ;  /* 0x0000000000047947 */ /* 0x000fea0003800000 */
.L_x_8593:
[----:B------:R1:W5:Y:S02]  /*12580*/  LDG.E.U16 R19, desc[UR36][R2.64] ;  /* 0x0000002402137981 */ /* 0x000364000c1e1500 */
.L_x_8570:
        /* <DEDUP_REMOVED lines=19> */
.L_x_8601:
[----:B------:R-:W2:Y:S02]  /*126c0*/  LDG.E.U8 R2, desc[UR36][R2.64] ;  /* 0x0000002402027981 */ /* 0x000ea4000c1e1100 */
[----:B--2---:R-:W-:-:S04]  /*126d0*/  ISETP.NE.AND P0, PT, R2, RZ, PT ;  /* 0x000000ff0200720c */ /* 0x004fc80003f05270 */
[----:B------:R-:W-:Y:S01]  /*126e0*/  P2R R22, PR, RZ, 0x1 ;  /* 0x00000001ff167803 */ /* 0x000fe20000000000 */
[----:B------:R-:W-:Y:S08]  /*126f0*/  BRA `(.L_x_8603) ;  /* 0x0000000c00c47947 */ /* 0x000ff00003800000 */
.L_x_8600:
        /* <DEDUP_REMOVED lines=11> */
.L_x_8605:
[----:B------:R-:W2:Y:S02]  /*127b0*/  LDG.E R2, desc[UR36][R2.64] ;  /* 0x0000002402027981 */ /* 0x000ea4000c1e1900 */
[----:B--2---:R-:W-:-:S04]  /*127c0*/  ISETP.NE.AND P0, PT, R2, RZ, PT ;  /* 0x000000ff0200720c */ /* 0x004fc80003f05270 */
[----:B------:R-:W-:Y:S01]  /*127d0*/  P2R R22, PR, RZ, 0x1 ;  /* 0x00000001ff167803 */ /* 0x000fe20000000000 */
[----:B------:R-:W-:Y:S08]  /*127e0*/  BRA `(.L_x_8603) ;  /* 0x0000000c00887947 */ /* 0x000ff00003800000 */
.L_x_8604:
[----:B------:R-:W2:Y:S02]  /*127f0*/  LDG.E.U16 R2, desc[UR36][R2.64] ;  /* 0x0000002402027981 */ /* 0x000ea4000c1e1500 */
[----:B--2---:R-:W-:-:S04]  /*12800*/  ISETP.NE.AND P0, PT, R2, RZ, PT ;  /* 0x000000ff0200720c */ /* 0x004fc80003f05270 */
[----:B------:R-:W-:Y:S01]  /*12810*/  P2R R22, PR, RZ, 0x1 ;  /* 0x00000001ff167803 */ /* 0x000fe20000000000 */
[----:B------:R-:W-:Y:S08]  /*12820*/  BRA `(.L_x_8603) ;  /* 0x0000000c00787947 */ /* 0x000ff00003800000 */
.L_x_8599:
        /* <DEDUP_REMOVED lines=10> */
.L_x_8607:
[----:B------:R-:W2:Y:S02]  /*128d0*/  LDG.E.U16 R0, desc[UR36][R2.64] ;  /* 0x0000002402007981 */ /* 0x000ea4000c1e1500 */
[----:B--2---:R-:W-:-:S05]  /*128e0*/  HADD2.F32 R0, -RZ, R0.H0_H0 ;  /* 0x20000000ff007230 */ /* 0x004fca0000004100 */
[----:B------:R-:W-:-:S04]  /*128f0*/  FSETP.NEU.FTZ.AND P0, PT, R0, RZ, PT ;  /* 0x000000ff0000720b */ /* 0x000fc80003f1d000 */
[----:B------:R-:W-:Y:S01]  /*12900*/  P2R R22, PR, RZ, 0x1 ;  /* 0x00000001ff167803 */ /* 0x000fe20000000000 */
[----:B------:R-:W-:Y:S08]  /*12910*/  BRA `(.L_x_8603) ;  /* 0x0000000c003c7947 */ /* 0x000ff00003800000 */
.L_x_8606:
        /* <DEDUP_REMOVED lines=12> */
.L_x_8609:
        /* <DEDUP_REMOVED lines=11> */
.L_x_8608:
[----:B------:R-:W2:Y:S02]  /*12a90*/  LDG.E.64 R2, desc[UR36][R2.64] ;  /* 0x0000002402027981 */ /* 0x000ea4000c1e1b00 */
[----:B--2---:R-:W-:-:S06]  /*12aa0*/  DSETP.NEU.AND P0, PT, R2, RZ, PT ;  /* 0x000000ff0200722a */ /* 0x004fcc0003f0d000 */
[----:B------:R-:W-:Y:S01]  /*12ab0*/  P2R R22, PR, RZ, 0x1 ;  /* 0x00000001ff167803 */ /* 0x000fe20000000000 */
[----:B------:R-:W-:Y:S07]  /*12ac0*/  BRA `(.L_x_8603) ;  /* 0x0000000800d07947 */ /* 0x000fee0003800000 */
.L_x_8598:
        /* <DEDUP_REMOVED lines=12> */
.L_x_8612:
[----:B------:R-:W2:Y:S02]  /*12b90*/  LDG.E.128 R4, desc[UR36][R2.64] ;  /* 0x0000002402047981 */ /* 0x000ea4000c1e1d00 */
[----:B--2---:R-:W-:-:S06]  /*12ba0*/  DSETP.NEU.AND P0, PT, R6, RZ, PT ;  /* 0x000000ff0600722a */ /* 0x004fcc0003f0d000 */
[----:B------:R-:W-:-:S06]  /*12bb0*/  DSETP.NEU.OR P0, PT, R4, RZ, P0 ;  /* 0x000000ff0400722a */ /* 0x000fcc000070d400 */
[----:B------:R-:W-:Y:S01]  /*12bc0*/  P2R R22, PR, RZ, 0x1 ;  /* 0x00000001ff167803 */ /* 0x000fe20000000000 */
[----:B------:R-:W-:Y:S07]  /*12bd0*/  BRA `(.L_x_8603) ;  /* 0x00000008008c7947 */ /* 0x000fee0003800000 */
.L_x_8611:
        /* <DEDUP_REMOVED lines=28> */
.L_x_8614:
        /* <DEDUP_REMOVED lines=15> */
.L_x_8613:
[----:B------:R-:W2:Y:S02]  /*12e90*/  LDG.E.U16 R0, desc[UR36][R2.64] ;  /* 0x0000002402007981 */ /* 0x000ea4000c1e1500 */
[----:B--2---:R-:W-:-:S05]  /*12ea0*/  IMAD.U32 R0, R0, 0x10000, RZ ;  /* 0x0001000000007824 */ /* 0x004fca00078e00ff */
[----:B------:R-:W-:-:S04]  /*12eb0*/  FSETP.NEU.FTZ.AND P0, PT, R0, RZ, PT ;  /* 0x000000ff0000720b */ /* 0x000fc80003f1d000 */
[----:B------:R-:W-:Y:S01]  /*12ec0*/  P2R R22, PR, RZ, 0x1 ;  /* 0x00000001ff167803 */ /* 0x000fe20000000000 */
[----:B------:R-:W-:Y:S08]  /*12ed0*/  BRA `(.L_x_8603) ;  /* 0x0000000400cc7947 */ /* 0x000ff00003800000 */
.L_x_8610:
        /* <DEDUP_REMOVED lines=12> */
.L_x_8617:
        /* <DEDUP_REMOVED lines=21> */
.L_x_8621:
[----:B------:R-:W-:Y:S05]  /*130f0*/  BSYNC B1 ;  /* 0x0000000000017941 */ /* 0x000fea0003800000 */
.L_x_8620:
[----:B------:R-:W-:Y:S01]  /*13100*/  LEA R3, R0, 0x3b800000, 0x17 ;  /* 0x3b80000000037811 */ /* 0x000fe200078eb8ff */
[----:B------:R-:W-:-:S05]  /*13110*/  IMAD.SHL.U32 R0, R2, 0x100000, RZ ;  /* 0x0010000002007824 */ /* 0x000fca00078e00ff */
[----:B------:R-:W-:-:S07]  /*13120*/  LOP3.LUT R0, R3, R0, R4, 0xfe, !PT ;  /* 0x0000000003007212 */ /* 0x000fce00078efe04 */
.L_x_8619:
[----:B------:R-:W-:Y:S05]  /*13130*/  BSYNC B0 ;  /* 0x0000000000007941 */ /* 0x000fea0003800000 */
.L_x_8618:
[----:B------:R-:W-:-:S04]  /*13140*/  FSETP.NEU.FTZ.AND P0, PT, R0, RZ, PT ;  /* 0x000000ff0000720b */ /* 0x000fc80003f1d000 */
[----:B------:R-:W-:Y:S01]  /*13150*/  P2R R22, PR, RZ, 0x1 ;  /* 0x00000001ff167803 */ /* 0x000fe20000000000 */
[----:B------:R-:W-:Y:S08]  /*13160*/  BRA `(.L_x_8603) ;  /* 0x0000000400287947 */ /* 0x000ff00003800000 */
.L_x_8616:
        /* <DEDUP_REMOVED lines=21> */
.L_x_8625:
[----:B------:R-:W-:Y:S05]  /*132c0*/  BSYNC B1 ;  /* 0x0000000000017941 */ /* 0x000fea0003800000 */
.L_x_8624:
[----:B------:R-:W-:Y:S01]  /*132d0*/  LEA R3, R0, 0x37800000, 0x17 ;  /* 0x3780000000037811 */ /* 0x000fe200078eb8ff */
[----:B------:R-:W-:-:S05]  /*132e0*/  IMAD.SHL.U32 R0, R2, 0x200000, RZ ;  /* 0x0020000002007824 */ /* 0x000fca00078e00ff */
[----:B------:R-:W-:-:S07]  /*132f0*/  LOP3.LUT R0, R3, R0, R4, 0xfe, !PT ;  /* 0x0000000003007212 */ /* 0x000fce00078efe04 */
.L_x_8623:
[----:B------:R-:W-:Y:S05]  /*13300*/  BSYNC B0 ;  /* 0x0000000000007941 */ /* 0x000fea0003800000 */
.L_x_8622:
[----:B------:R-:W-:-:S04]  /*13310*/  FSETP.NEU.FTZ.AND P0, PT, R0, RZ, PT ;  /* 0x000000ff0000720b */ /* 0x000fc80003f1d000 */
[----:B------:R-:W-:Y:S01]  /*13320*/  P2R R22, PR, RZ, 0x1 ;  /* 0x00000001ff167803 */ /* 0x000fe20000000000 */
[----:B------:R-:W-:Y:S08]  /*13330*/  BRA `(.L_x_8603) ;  /* 0x0000000000b47947 */ /* 0x000ff00003800000 */
.L_x_8615:
        /* <DEDUP_REMOVED lines=14> */
.L_x_8629:
[----:B------:R-:W-:Y:S05]  /*13420*/  BSYNC B0 ;  /* 0x0000000000007941 */ /* 0x000fea0003800000 */
.L_x_8628:
[----:B------:R-:W-:-:S04]  /*13430*/  FSETP.NEU.FTZ.AND P0, PT, R0, RZ, PT ;  /* 0x000000ff0000720b */ /* 0x000fc80003f1d000 */
[----:B------:R-:W-:Y:S01]  /*13440*/  P2R R22, PR, RZ, 0x1 ;  /* 0x00000001ff167803 */ /* 0x000fe20000000000 */
[----:B------:R-:W-:Y:S08]  /*13450*/  BRA `(.L_x_8603) ;  /* 0x00000000006c7947 */ /* 0x000ff00003800000 */
.L_x_8602:
        /* <DEDUP_REMOVED lines=16> */
.L_x_8630:
[----:B------:R-:W-:-:S04]  /*13560*/  PLOP3.LUT P0, PT, PT, PT, PT, 0x8, 0x0 ;  /* 0x000000000000781c */ /* 0x000fc80003f0e170 */
[----:B------:R-:W-:Y:S01]  /*13570*/  P2R R22, PR, RZ, 0x1 ;  /* 0x00000001ff167803 */ /* 0x000fe20000000000 */
[----:B------:R-:W-:Y:S08]  /*13580*/  BRA `(.L_x_8603) ;  /* 0x0000000000207947 */ /* 0x000ff00003800000 */
.L_x_8627:
[----:B------:R-:W2:Y:S02]  /*13590*/  LDG.E.64 R2, desc[UR36][R2.64] ;  /* 0x0000002402027981 */ /* 0x000ea4000c1e1b00 */
[----:B--2---:R-:W-:-:S04]  /*135a0*/  ISETP.NE.U32.AND P0, PT, R2, RZ, PT ;  /* 0x000000ff0200720c */ /* 0x004fc80003f05070 */
[----:B------:R-:W-:-:S04]  /*135b0*/  ISETP.NE.AND.EX P0, PT, R3, RZ, PT, P0 ;  /* 0x000000ff0300720c */ /* 0x000fc80003f05300 */
[----:B------:R-:W-:Y:S01]  /*135c0*/  P2R R22, PR, RZ, 0x1 ;  /* 0x00000001ff167803 */ /* 0x000fe20000000000 */
[----:B------:R-:W-:Y:S08]  /*135d0*/  BRA `(.L_x_8603) ;  /* 0x00000000000c7947 */ /* 0x000ff00003800000 */
.L_x_8626:
[----:B------:R-:W2:Y:S02]  /*135e0*/  LDG.E R2, desc[UR36][R2.64] ;  /* 0x0000002402027981 */ /* 0x000ea4000c1e1900 */
[----:B--2---:R-:W-:-:S04]  /*135f0*/  ISETP.NE.AND P0, PT, R2, RZ, PT ;  /* 0x000000ff0200720c */ /* 0x004fc80003f05270 */
[----:B------:R-:W-:-:S09]  /*13600*/  P2R R22, PR, RZ, 0x1 ;  /* 0x00000001ff167803 */ /* 0x000fd20000000000 */
.L_x_8603:
        /* <DEDUP_REMOVED lines=18> */
.L_x_8634:
[----:B------:R0:W5:Y:S01]  /*13730*/  LDG.E.U8 R2, desc[UR36][R4.64] ;  /* 0x0000002404027981 */ /* 0x000162000c1e1100 */
[----:B------:R-:W-:Y:S01]  /*13740*/  IMAD.MOV.U32 R3, RZ, RZ, RZ ;  /* 0x000000ffff037224 */ /* 0x000fe200078e00ff */
[----:B------:R-:W-:Y:S06]  /*13750*/  BRA `(.L_x_8636) ;  /* 0x0000000c00487947 */ /* 0x000fec0003800000 */
.L_x_8633:
        /* <DEDUP_REMOVED lines=8> */
.L_x_8638:
[----:B------:R-:W2:Y:S02]  /*137e0*/  LDG.E R2, desc[UR36][R4.64] ;  /* 0x0000002404027981 */ /* 0x000ea4000c1e1900 */
[----:B--2---:R-:W-:Y:S01]  /*137f0*/  SHF.R.S32.HI R3, RZ, 0x1f, R2 ;  /* 0x0000001fff037819 */ /* 0x004fe20000011402 */
[----:B------:R-:W-:Y:S06]  /*13800*/  BRA `(.L_x_8636) ;  /* 0x0000000c001c7947 */ /* 0x000fec0003800000 */
.L_x_8637:
[----:B------:R-:W2:Y:S02]  /*13810*/  LDG.E.S16 R2, desc[UR36][R4.64] ;  /* 0x0000002404027981 */ /* 0x000ea4000c1e1700 */
[----:B--2---:R-:W-:Y:S01]  /*13820*/  SHF.R.S32.HI R3, RZ, 0x1f, R2 ;  /* 0x0000001fff037819 */ /* 0x004fe20000011402 */
[----:B------:R-:W-:Y:S06]  /*13830*/  BRA `(.L_x_8636) ;  /* 0x0000000c00107947 */ /* 0x000fec0003800000 */
.L_x_8632:
        /* <DEDUP_REMOVED lines=9> */
.L_x_8640:
[----:B------:R-:W2:Y:S02]  /*138d0*/  LDG.E.U16 R4, desc[UR36][R4.64] ;  /* 0x0000002404047981 */ /* 0x000ea4000c1e1500 */
[----:B--2---:R-:W-:-:S06]  /*138e0*/  HADD2.F32 R2, -RZ, R4.H0_H0 ;  /* 0x20000004ff027230 */ /* 0x004fcc0000004100 */
[----:B------:R-:W0:Y:S01]  /*138f0*/  F2I.S64.TRUNC R2, R2 ;  /* 0x0000000200027311 */ /* 0x000e22000020d900 */
[----:B------:R-:W-:Y:S05]  /*13900*/  BRA `(.L_x_8636) ;  /* 0x0000000800dc7947 */ /* 0x000fea0003800000 */
.L_x_8639:
        /* <DEDUP_REMOVED lines=9> */
.L_x_8642:
[----:B------:R-:W2:Y:S02]  /*139a0*/  LDG.E.U16 R4, desc[UR36][R4.64] ;  /* 0x0000002404047981 */ /* 0x000ea4000c1e1500 */
[----:B--2---:R-:W-:-:S06]  /*139b0*/  HADD2.F32 R2, -RZ, R4.H0_H0 ;  /* 0x20000004ff027230 */ /* 0x004fcc0000004100 */
[----:B------:R-:W0:Y:S01]  /*139c0*/  F2I.S64.TRUNC R2, R2 ;  /* 0x0000000200027311 */ /* 0x000e22000020d900 */
[----:B------:R-:W-:Y:S05]  /*139d0*/  BRA `(.L_x_8636) ;  /* 0x0000000800a87947 */ /* 0x000fea0003800000 */
.L_x_8641:
[----:B------:R-:W2:Y:S02]  /*139e0*/  LDG.E.64 R2, desc[UR36][R4.64] ;  /* 0x0000002404027981 */ /* 0x000ea4000c1e1b00 */
[----:B--2---:R-:W0:Y:S01]  /*139f0*/  F2I.S64.F64.TRUNC R2, R2 ;  /* 0x0000000200027311 */ /* 0x004e22000030d900 */
[----:B------:R-:W-:Y:S05]  /*13a00*/  BRA `(.L_x_8636) ;  /* 0x00000008009c7947 */ /* 0x000fea0003800000 */
.L_x_8631:
        /* <DEDUP_REMOVED lines=13> */
.L_x_8645:
[----:B------:R-:W2:Y:S02]  /*13ae0*/  LDG.E.64 R2, desc[UR36][R4.64] ;  /* 0x0000002404027981 */ /* 0x000ea4000c1e1b00 */
[----:B--2---:R-:W0:Y:S01]  /*13af0*/  F2I.S64.F64.TRUNC R2, R2 ;  /* 0x0000000200027311 */ /* 0x004e22000030d900 */
[----:B------:R-:W-:Y:S05]  /*13b00*/  BRA `(.L_x_8636) ;  /* 0x00000008005c7947 */ /* 0x000fea0003800000 */
.L_x_8644:
        /* <DEDUP_REMOVED lines=27> */
.L_x_8647:
        /* <DEDUP_REMOVED lines=14> */
.L_x_8646:
[----:B------:R-:W2:Y:S02]  /*13da0*/  LDG.E.U16 R2, desc[UR36][R4.64] ;  /* 0x0000002404027981 */ /* 0x000ea4000c1e1500 */
[----:B--2---:R-:W-:-:S06]  /*13db0*/  IMAD.U32 R2, R2, 0x10000, RZ ;  /* 0x0001000002027824 */ /* 0x004fcc00078e00ff */
[----:B------:R-:W0:Y:S01]  /*13dc0*/  F2I.S64.TRUNC R2, R2 ;  /* 0x0000000200027311 */ /* 0x000e22000020d900 */
[----:B------:R-:W-:Y:S05]  /*13dd0*/  BRA `(.L_x_8636) ;  /* 0x0000000400a87947 */ /* 0x000fea0003800000 */
.L_x_8643:
        /* <DEDUP_REMOVED lines=11> */
.L_x_8650:
        /* <DEDUP_REMOVED lines=21> */
.L_x_8654:
[----:B------:R-:W-:Y:S05]  /*13fe0*/  BSYNC B1 ;  /* 0x0000000000017941 */ /* 0x000fea0003800000 */
.L_x_8653:
[----:B------:R-:W-:Y:S01]  /*13ff0*/  IMAD.SHL.U32 R2, R2, 0x100000, RZ ;  /* 0x0010000002027824 */ /* 0x000fe200078e00ff */
[----:B------:R-:W-:-:S04]  /*14000*/  LEA R3, R0, 0x3b800000, 0x17 ;  /* 0x3b80000000037811 */ /* 0x000fc800078eb8ff */
[----:B------:R-:W-:-:S07]  /*14010*/  LOP3.LUT R2, R3, R2, R4, 0xfe, !PT ;  /* 0x0000000203027212 */ /* 0x000fce00078efe04 */
.L_x_8652:
[----:B------:R-:W-:Y:S05]  /*14020*/  BSYNC B0 ;  /* 0x0000000000007941 */ /* 0x000fea0003800000 */
.L_x_8651:
[----:B------:R-:W1:Y:S01]  /*14030*/  F2I.S64.TRUNC R2, R2 ;  /* 0x0000000200027311 */ /* 0x000e62000020d900 */
[----:B------:R-:W-:Y:S05]  /*14040*/  BRA `(.L_x_8636) ;  /* 0x00000004000c7947 */ /* 0x000fea0003800000 */
.L_x_8649:
        /* <DEDUP_REMOVED lines=21> */
.L_x_8658:
[----:B------:R-:W-:Y:S05]  /*141a0*/  BSYNC B1 ;  /* 0x0000000000017941 */ /* 0x000fea0003800000 */
.L_x_8657:
[----:B------:R-:W-:Y:S01]  /*141b0*/  IMAD.SHL.U32 R2, R2, 0x200000, RZ ;  /* 0x0020000002027824 */ /* 0x000fe200078e00ff */
[----:B------:R-:W-:-:S04]  /*141c0*/  LEA R3, R0, 0x37800000, 0x17 ;  /* 0x3780000000037811 */ /* 0x000fc800078eb8ff */
[----:B------:R-:W-:-:S07]  /*141d0*/  LOP3.LUT R2, R3, R2, R4, 0xfe, !PT ;  /* 0x0000000203027212 */ /* 0x000fce00078efe04 */
.L_x_8656:
[----:B------:R-:W-:Y:S05]  /*141e0*/  BSYNC B0 ;  /* 0x0000000000007941 */ /* 0x000fea0003800000 */
.L_x_8655:
[----:B------:R-:W2:Y:S01]  /*141f0*/  F2I.S64.TRUNC R2, R2 ;  /* 0x0000000200027311 */ /* 0x000ea2000020d900 */
[----:B------:R-:W-:Y:S05]  /*14200*/  BRA `(.L_x_8636) ;  /* 0x00000000009c7947 */ /* 0x000fea0003800000 */
.L_x_8648:
        /* <DEDUP_REMOVED lines=14> */
.L_x_8662:
[----:B------:R-:W-:Y:S05]  /*142f0*/  BSYNC B0 ;  /* 0x0000000000007941 */ /* 0x000fea0003800000 */
.L_x_8661:
[----:B------:R-:W4:Y:S01]  /*14300*/  F2I.S64.TRUNC R2, R2 ;  /* 0x0000000200027311 */ /* 0x000f22000020d900 */
[----:B------:R-:W-:Y:S05]  /*14310*/  BRA `(.L_x_8636) ;  /* 0x0000000000587947 */ /* 0x000fea0003800000 */
.L_x_8635:
        /* <DEDUP_REMOVED lines=16> */
.L_x_8663:
[----:B------:R-:W-:Y:S01]  /*14420*/  CS2R R2, SRZ ;  /* 0x0000000000027805 */ /* 0x000fe2000001ff00 */
[----:B------:R-:W-:Y:S06]  /*14430*/  BRA `(.L_x_8636) ;  /* 0x0000000000107947 */ /* 0x000fec0003800000 */
.L_x_8660:
[----:B------:R0:W5:Y:S01]  /*14440*/  LDG.E.64 R2, desc[UR36][R4.64] ;  /* 0x0000002404027981 */ /* 0x000162000c1e1b00 */
[----:B------:R-:W-:Y:S05]  /*14450*/  BRA `(.L_x_8636) ;  /* 0x0000000000087947 */ /* 0x000fea0003800000 */
.L_x_8659:
[----:B------:R3:W5:Y:S01]  /*14460*/  LDG.E R2, desc[UR36][R4.64] ;  /* 0x0000002404027981 */ /* 0x000762000c1e1900 */
[----:B------:R-:W-:-:S07]  /*14470*/  IMAD.MOV.U32 R3, RZ, RZ, RZ ;  /* 0x000000ffff037224 */ /* 0x000fce00078e00ff */
.L_x_8636:
        /* <DEDUP_REMOVED lines=10> */
.L_x_8665:
[----:B------:R-:W-:Y:S05]  /*14520*/  BSYNC B0 ;  /* 0x0000000000007941 */ /* 0x000fea0003800000 */
.L_x_8664:
        /* <DEDUP_REMOVED lines=11> */
.L_x_8669:
[----:B-----5:R-:W-:Y:S01]  /*145e0*/  STG.E.U8 desc[UR36][R16.64], R19 ;  /* 0x0000001310007986 */ /* 0x020fe2000c101124 */
[----:B------:R-:W-:Y:S05]  /*145f0*/  EXIT ;  /* 0x000000000000794d */ /* 0x000fea0003800000 */
.L_x_8668:
        /* <DEDUP_REMOVED lines=8> */
[----:B------:R-:W-:Y:S01]  /*14680*/  STG.E.64 desc[UR36][R16.64], R2 ;  /* 0x0000000210007986 */ /* 0x000fe2000c101b24 */
[----:B------:R-:W-:Y:S05]  /*14690*/  EXIT ;  /* 0x000000000000794d */ /* 0x000fea0003800000 */
.L_x_8672:
[----:B012-45:R-:W-:-:S05]  /*146a0*/  PRMT R3, R19, 0x9910, RZ ;  /* 0x0000991013037816 */ /* 0x037fca00000000ff */
[----:B------:R-:W-:Y:S01]  /*146b0*/  STG.E desc[UR36][R16.64], R3 ;  /* 0x0000000310007986 */ /* 0x000fe2000c101924 */
[----:B------:R-:W-:Y:S05]  /*146c0*/  EXIT ;  /* 0x000000000000794d */ /* 0x000fea0003800000 */
.L_x_8671:
[----:B-----5:R-:W-:Y:S01]  /*146d0*/  STG.E.U16 desc[UR36][R16.64], R19 ;  /* 0x0000001310007986 */ /* 0x020fe2000c101524 */
[----:B------:R-:W-:Y:S05]  /*146e0*/  EXIT ;  /* 0x000000000000794d */ /* 0x000fea0003800000 */
.L_x_8667:
[----:B------:R-:W-:-:S13]  /*146f0*/  ISETP.GT.AND P0, PT, R0, 0x6, PT ;  /* 0x000000060000780c */ /* 0x000fda0003f04270 */
[----:B------:R-:W-:Y:S05]  /*14700*/  @P0 BRA `(.L_x_8673) ;  /* 0x00000000002c0947 */ /* 0x000fea0003800000 */
[----:B------:R-:W-:-:S13]  /*14710*/  ISETP.NE.AND P0, PT, R0, 0x5, PT ;  /* 0x000000050000780c */ /* 0x000fda0003f05270 */
[----:B------:R-:W-:Y:S05]  /*14720*/  @!P0 BRA `(.L_x_8674) ;  /* 0x0000000000148947 */ /* 0x000fea0003800000 */
[----:B------:R-:W-:-:S13]  /*14730*/  ISETP.NE.AND P0, PT, R0, 0x6, PT ;  /* 0x000000060000780c */ /* 0x000fda0003f05270 */
[----:B------:R-:W-:Y:S05]  /*14740*/  @P0 BRA `(.L_x_8670) ;  /* 0x0000000800b40947 */ /* 0x000fea0003800000 */
[----:B-----5:R-:W0:Y:S02]  /*14750*/  I2F.S16 R19, R19 ;  /* 0x0000001300137306 */ /* 0x020e240000101400 */
[----:B0-----:R-:W-:Y:S01]  /*14760*/  STG.E desc[UR36][R16.64], R19 ;  /* 0x0000001310007986 */ /* 0x001fe2000c101924 */
[----:B------:R-:W-:Y:S05]  /*14770*/  EXIT ;  /* 0x000000000000794d */ /* 0x000fea0003800000 */
.L_x_8674:
[----:B-----5:R-:W0:Y:S02]  /*14780*/  I2F.S16 R0, R19 ;  /* 0x0000001300007306 */ /* 0x020e240000101400 */
[----:B0-----:R-:W-:-:S05]  /*14790*/  F2FP.F16.F32.PACK_AB R0, RZ, R0 ;  /* 0x00000000ff00723e */ /* 0x001fca00000000ff */
[----:B------:R-:W-:Y:S01]  /*147a0*/  STG.E.U16 desc[UR36][R16.64], R0 ;  /* 0x0000000010007986 */ /* 0x000fe2000c101524 */
[----:B------:R-:W-:Y:S05]  /*147b0*/  EXIT ;  /* 0x000000000000794d */ /* 0x000fea0003800000 */
.L_x_8673:
        /* <DEDUP_REMOVED lines=8> */
[----:B0-----:R-:W-:Y:S01]  /*14840*/  STG.E.64 desc[UR36][R16.64], R2 ;  /* 0x0000000210007986 */ /* 0x001fe2000c101b24 */
[----:B------:R-:W-:Y:S05]  /*14850*/  EXIT ;  /* 0x000000000000794d */ /* 0x000fea0003800000 */
.L_x_8676:
[----:B-----5:R-:W0:Y:S02]  /*14860*/  I2F.S16 R19, R19 ;  /* 0x0000001300137306 */ /* 0x020e240000101400 */
[----:B012-4-:R-:W-:-:S04]  /*14870*/  F2FP.F16.F32.PACK_AB R3, RZ, R19 ;  /* 0x00000013ff03723e */ /* 0x017fc800000000ff */
[----:B------:R-:W-:-:S05]  /*14880*/  PRMT R3, R3, 0x5410, RZ ;  /* 0x0000541003037816 */ /* 0x000fca00000000ff */
[----:B------:R-:W-:Y:S01]  /*14890*/  STG.E desc[UR36][R16.64], R3 ;  /* 0x0000000310007986 */ /* 0x000fe2000c101924 */
[----:B------:R-:W-:Y:S05]  /*148a0*/  EXIT ;  /* 0x000000000000794d */ /* 0x000fea0003800000 */
.L_x_8675:
[----:B012-45:R-:W0:Y:S02]  /*148b0*/  I2F.F64.S16 R2, R19 ;  /* 0x0000001300027312 */ /* 0x037e240000101c00 */
[----:B0-----:R-:W-:Y:S01]  /*148c0*/  STG.E.64 desc[UR36][R16.64], R2 ;  /* 0x0000000210007986 */ /* 0x001fe2000c101b24 */
[----:B------:R-:W-:Y:S05]  /*148d0*/  EXIT ;  /* 0x000000000000794d */ /* 0x000fea0003800000 */
.L_x_8666:
        /* <DEDUP_REMOVED lines=11> */
[----:B------:R-:W-:Y:S01]  /*14990*/  STG.E.U8 desc[UR36][R16.64], R3 ;  /* 0x0000000310007986 */ /* 0x000fe2000c101124 */
[----:B------:R-:W-:Y:S05]  /*149a0*/  EXIT ;  /* 0x000000000000794d */ /* 0x000fea0003800000 */
.L_x_8679:
[----:B0--3-5:R-:W0:Y:S01]  /*149b0*/  I2F.F64.S16 R4, R19 ;  /* 0x0000001300047312 */ /* 0x029e220000101c00 */
[----:B------:R-:W-:-:S05]  /*149c0*/  CS2R R6, SRZ ;  /* 0x0000000000067805 */ /* 0x000fca000001ff00 */
[----:B0-----:R-:W-:Y:S01]  /*149d0*/  STG.E.128 desc[UR36][R16.64], R4 ;  /* 0x0000000410007986 */ /* 0x001fe2000c101d24 */
[----:B------:R-:W-:Y:S05]  /*149e0*/  EXIT ;  /* 0x000000000000794d */ /* 0x000fea0003800000 */
.L_x_8678:
        /* <DEDUP_REMOVED lines=21> */
.L_x_8683:
[----:B------:R-:W-:Y:S05]  /*14b40*/  BSYNC B0 ;  /* 0x0000000000007941 */ /* 0x000fea0003800000 */
.L_x_8682:
[----:B------:R-:W-:-:S05]  /*14b50*/  LOP3.LUT R3, R0, R3, RZ, 0xfc, !PT ;  /* 0x0000000300037212 */ /* 0x000fca00078efcff */
[----:B------:R-:W-:Y:S01]  /*14b60*/  STG.E.U8 desc[UR36][R16.64], R3 ;  /* 0x0000000310007986 */ /* 0x000fe2000c101124 */
[----:B------:R-:W-:Y:S05]  /*14b70*/  EXIT ;  /* 0x000000000000794d */ /* 0x000fea0003800000 */
.L_x_8681:
        /* <DEDUP_REMOVED lines=13> */
.L_x_8685:
[----:B------:R-:W-:Y:S01]  /*14c50*/  IMAD.MOV.U32 R0, RZ, RZ, 0x7f ;  /* 0x0000007fff007424 */ /* 0x000fe200078e00ff */
[----:B------:R-:W-:-:S04]  /*14c60*/  ISETP.GT.U32.AND P0, PT, R2, 0x7f800000, PT ;  /* 0x7f8000000200780c */ /* 0x000fc80003f04070 */
[----:B------:R-:W-:-:S09]  /*14c70*/  SEL R0, R0, 0x7c, P0 ;  /* 0x0000007c00007807 */ /* 0x000fd20000000000 */
.L_x_8686:
[----:B------:R-:W-:Y:S05]  /*14c80*/  BSYNC B0 ;  /* 0x0000000000007941 */ /* 0x000fea0003800000 */
.L_x_8684:
[----:B------:R-:W-:-:S04]  /*14c90*/  LOP3.LUT R2, R19, 0x80000000, RZ, 0xc0, !PT ;  /* 0x8000000013027812 */ /* 0x000fc800078ec0ff */
[----:B------:R-:W-:-:S04]  /*14ca0*/  SHF.R.U32.HI R3, RZ, 0x18, R2 ;  /* 0x00000018ff037819 */ /* 0x000fc80000011602 */
[----:B------:R-:W-:-:S05]  /*14cb0*/  LOP3.LUT R3, R0, R3, RZ, 0xfc, !PT ;  /* 0x0000000300037212 */ /* 0x000fca00078efcff */
[----:B------:R-:W-:Y:S01]  /*14cc0*/  STG.E.U8 desc[UR36][R16.64], R3 ;  /* 0x0000000310007986 */ /* 0x000fe2000c101124 */
[----:B------:R-:W-:Y:S05]  /*14cd0*/  EXIT ;  /* 0x000000000000794d */ /* 0x000fea0003800000 */
.L_x_8680:
[----:B-----5:R-:W0:Y:S02]  /*14ce0*/  I2F.S16 R0, R19 ;  /* 0x0000001300007306 */ /* 0x020e240000101400 */
[----:B0-----:R-:W-:-:S05]  /*14cf0*/  F2FP.BF16.F32.PACK_AB R0, RZ, R0 ;  /* 0x00000000ff00723e */ /* 0x001fca00000010ff */
[----:B------:R-:W-:Y:S01]  /*14d00*/  STG.E.U16 desc[UR36][R16.64], R0 ;  /* 0x0000000010007986 */ /* 0x000fe2000c101524 */
[----:B------:R-:W-:Y:S05]  /*14d10*/  EXIT ;  /* 0x000000000000794d */ /* 0x000fea0003800000 */
.L_x_8677:
        /* <DEDUP_REMOVED lines=8> */
[----:B-----5:R-:W-:Y:S01]  /*14da0*/  STG.E.U16 desc[UR36][R16.64], R19 ;  /* 0x0000001310007986 */ /* 0x020fe2000c101524 */
[----:B------:R-:W-:Y:S05]  /*14db0*/  EXIT ;  /* 0x000000000000794d */ /* 0x000fea0003800000 */
.L_x_8689:
        /* <DEDUP_REMOVED lines=17> */
.L_x_8692:
[----:B------:R-:W-:-:S04]  /*14ed0*/  LOP3.LUT R2, R19, 0x80000000, RZ, 0xc0, !PT ;  /* 0x8000000013027812 */ /* 0x000fc800078ec0ff */
[----:B------:R-:W-:-:S04]  /*14ee0*/  SHF.R.U32.HI R3, RZ, 0x18, R2 ;  /* 0x00000018ff037819 */ /* 0x000fc80000011602 */
[----:B------:R-:W-:-:S04]  /*14ef0*/  LOP3.LUT R0, R0, R3, RZ, 0xfc, !PT ;  /* 0x0000000300007212 */ /* 0x000fc800078efcff */
[----:B------:R-:W-:-:S07]  /*14f00*/  PRMT R8, R0, 0x7610, R8 ;  /* 0x0000761000087816 */ /* 0x000fce0000000008 */
.L_x_8691:
[----:B------:R-:W-:Y:S05]  /*14f10*/  BSYNC B0 ;  /* 0x0000000000007941 */ /* 0x000fea0003800000 */
.L_x_8690:
[----:B------:R-:W-:Y:S01]  /*14f20*/  STG.E.U8 desc[UR36][R16.64], R8 ;  /* 0x0000000810007986 */ /* 0x000fe2000c101124 */
[----:B------:R-:W-:Y:S05]  /*14f30*/  EXIT ;  /* 0x000000000000794d */ /* 0x000fea0003800000 */
.L_x_8688:
        /* <DEDUP_REMOVED lines=17> */
.L_x_8695:
[----:B------:R-:W-:-:S04]  /*15050*/  LOP3.LUT R2, R19, 0x80000000, RZ, 0xc0, !PT ;  /* 0x8000000013027812 */ /* 0x000fc800078ec0ff */
[----:B------:R-:W-:-:S04]  /*15060*/  SHF.R.U32.HI R3, RZ, 0x18, R2 ;  /* 0x00000018ff037819 */ /* 0x000fc80000011602 */
[----:B------:R-:W-:-:S04]  /*15070*/  LOP3.LUT R0, R0, R3, RZ, 0xfc, !PT ;  /* 0x0000000300007212 */ /* 0x000fc800078efcff */
[----:B------:R-:W-:-:S07]  /*15080*/  PRMT R8, R0, 0x7610, R8 ;  /* 0x0000761000087816 */ /* 0x000fce0000000008 */
.L_x_8694:
[----:B------:R-:W-:Y:S05]  /*15090*/  BSYNC B0 ;  /* 0x0000000000007941 */ /* 0x000fea0003800000 */
.L_x_8693:
[----:B------:R-:W-:Y:S01]  /*150a0*/  STG.E.U8 desc[UR36][R16.64], R8 ;  /* 0x0000000810007986 */ /* 0x000fe2000c101124 */
[----:B------:R-:W-:Y:S05]  /*150b0*/  EXIT ;  /* 0x000000000000794d */ /* 0x000fea0003800000 */
.L_x_8687:
        /* <DEDUP_REMOVED lines=22> */
.L_x_8670:
        /* <DEDUP_REMOVED lines=16> */
.L_x_8698:
[----:B------:R-:W-:Y:S05]  /*15320*/  EXIT ;  /* 0x000000000000794d */ /* 0x000fea0003800000 */
.L_x_8697:
[----:B012-45:R-:W-:-:S04]  /*15330*/  PRMT R2, R19, 0x9910, RZ ;  /* 0x0000991013027816 */ /* 0x037fc800000000ff */
[----:B------:R-:W-:-:S05]  /*15340*/  SHF.R.S32.HI R3, RZ, 0x1f, R2 ;  /* 0x0000001fff037819 */ /* 0x000fca0000011402 */
[----:B------:R-:W-:Y:S01]  /*15350*/  STG.E.64 desc[UR36][R16.64], R2 ;  /* 0x0000000210007986 */ /* 0x000fe2000c101b24 */
[----:B------:R-:W-:Y:S05]  /*15360*/  EXIT ;  /* 0x000000000000794d */ /* 0x000fea0003800000 */
.L_x_8696:
[----:B012-45:R-:W-:-:S05]  /*15370*/  PRMT R3, R19, 0x9910, RZ ;  /* 0x0000991013037816 */ /* 0x037fca00000000ff */
[----:B------:R-:W-:Y:S01]  /*15380*/  STG.E desc[UR36][R16.64], R3 ;  /* 0x0000000310007986 */ /* 0x000fe2000c101924 */
[----:B------:R-:W-:Y:S05]  /*15390*/  EXIT ;  /* 0x000000000000794d */ /* 0x000fea0003800000 */
.L_x_8699:
        /* <DEDUP_REMOVED lines=14> */
.L_x_28043:


//--------------------- .text._ZN2at6native27unrolled_elementwise_kernelIZZZNS0_28launch_masked_scatter_kernelERKNS_10TensorBaseES4_S4_S4_ENKUlvE_clEvENKUlvE3_clEvEUlsblE_St5arrayIPcLm4EELi4E23TrivialOffsetCalculatorILi3EjESB_ILi1EjENS0_6memory12LoadWithCastILi3EEENSE_13StoreWithCastILi1EEEEEviT_T0_T2_T3_T4_T5_ --------------------------
	.section	.text._ZN2at6native27unrolled_elementwise_kernelIZZZNS0_28launch_masked_scatter_kernelERKNS_10TensorBaseES4_S4_S4_ENKUlvE_clEvENKUlvE3_clEvEUlsblE_St5arrayIPcLm4EELi4E23TrivialOffsetCalculatorILi3EjESB_ILi1EjENS0_6memory12LoadWithCastILi3EEENSE_13StoreWithCastILi1EEEEEviT_T0_T2_T3_T4_T5_,"ax",@progbits
	.align	128
        .global         _ZN2at6native27unrolled_elementwise_kernelIZZZNS0_28launch_masked_scatter_kernelERKNS_10TensorBaseES4_S4_S4_ENKUlvE_clEvENKUlvE3_clEvEUlsblE_St5arrayIPcLm4EELi4E23TrivialOffsetCalculatorILi3EjESB_ILi1EjENS0_6memory12LoadWithCastILi3EEENSE_13StoreWithCastILi1EEEEEviT_T0_T2_T3_T4_T5_
        .type           _ZN2at6native27unrolled_elementwise_kernelIZZZNS0_28launch_masked_scatter_kernelERKNS_10TensorBaseES4_S4_S4_ENKUlvE_clEvENKUlvE3_clEvEUlsblE_St5arrayIPcLm4EELi4E23TrivialOffsetCalculatorILi3EjESB_ILi1EjENS0_6memory12LoadWithCastILi3EEENSE_13StoreWithCastILi1EEEEEviT_T0_T2_T3_T4_T5_,@function
        .size           _ZN2at6native27unrolled_elementwise_kernelIZZZNS0_28launch_masked_scatter_kernelERKNS_10TensorBaseES4_S4_S4_ENKUlvE_clEvENKUlvE3_clEvEUlsblE_St5arrayIPcLm4EELi4E23TrivialOffsetCalculatorILi3EjESB_ILi1EjENS0_6memory12LoadWithCastILi3EEENSE_13StoreWithCastILi1EEEEEviT_T0_T2_T3_T4_T5_,(.L_x_28044 - _ZN2at6native27unrolled_elementwise_kernelIZZZNS0_28launch_masked_scatter_kernelERKNS_10TensorBaseES4_S4_S4_ENKUlvE_clEvENKUlvE3_clEvEUlsblE_St5arrayIPcLm4EELi4E23TrivialOffsetCalculatorILi3EjESB_ILi1EjENS0_6memory12LoadWithCastILi3EEENSE_13StoreWithCastILi1EEEEEviT_T0_T2_T3_T4_T5_)
        .other          _ZN2at6native27unrolled_elementwise_kernelIZZZNS0_28launch_masked_scatter_kernelERKNS_10TensorBaseES4_S4_S4_ENKUlvE_clEvENKUlvE3_clEvEUlsblE_St5arrayIPcLm4EELi4E23TrivialOffsetCalculatorILi3EjESB_ILi1EjENS0_6memory12LoadWithCastILi3EEENSE_13StoreWithCastILi1EEEEEviT_T0_T2_T3_T4_T5_,@"STO_CUDA_ENTRY STV_DEFAULT"
_ZN2at6native27unrolled_elementwise_kernelIZZZNS0_28launch_masked_scatter_kernelERKNS_10TensorBaseES4_S4_S4_ENKUlvE_clEvENKUlvE3_clEvEUlsblE_St5arrayIPcLm4EELi4E23TrivialOffsetCalculatorILi3EjESB_ILi1EjENS0_6memory12LoadWithCastILi3EEENSE_13StoreWithCastILi1EEEEEviT_T0_T2_T3_T4_T5_:
.text._ZN2at6native27unrolled_elementwise_kernelIZZZNS0_28launch_masked_scatter_kernelERKNS_10TensorBaseES4_S4_S4_ENKUlvE_clEvENKUlvE3_clEvEUlsblE_St5arrayIPcLm4EELi4E23TrivialOffsetCalculatorILi3EjESB_ILi1EjENS0_6memory12LoadWithCastILi3EEENSE_13StoreWithCastILi1EEEEEviT_T0_T2_T3_T4_T5_:
        /* <DEDUP_REMOVED lines=36> */
.L_x_8705:
[----:B------:R1:W5:Y:S01]  /*0240*/  LDG.E.U8 R23, desc[UR36][R4.64] ;  /* 0x0000002404177981 */ /* 0x000362000c1e1100 */
[----:B------:R-:W-:Y:S05]  /*0250*/  BRA `(.L_x_8707) ;  /* 0x0000000c00547947 */ /* 0x000fea0003800000 */
.L_x_8704:
        /* <DEDUP_REMOVED lines=8> */
.L_x_8709:
[----:B------:R2:W5:Y:S01]  /*02e0*/  LDG.E.U16 R23, desc[UR36][R4.64] ;  /* 0x0000002404177981 */ /* 0x000562000c1e1500 */
[----:B------:R-:W-:Y:S05]  /*02f0*/  BRA `(.L_x_8707) ;  /* 0x0000000c002c7947 */ /* 0x000fea0003800000 */
.L_x_8708:
[----:B------:R3:W5:Y:S01]  /*0300*/  LDG.E.U16 R23, desc[UR36][R4.64] ;  /* 0x0000002404177981 */ /* 0x000762000c1e1500 */
[----:B------:R-:W-:Y:S05]  /*0310*/  BRA `(.L_x_8707) ;  /* 0x0000000c00247947 */ /* 0x000fea0003800000 */
.L_x_8703:
[----:B------:R-:W-:-:S13]  /*0320*/  ISETP.GT.AND P0, PT, R0, 0x6, PT ;  /* 0x000000060000780c */ /* 0x000fda0003f04270 */
[----:B------:R-:W-:Y:S05]  /*0330*/  @P0 BRA `(.L_x_8710) ;  /* 0x0000000000300947 */ /* 0x000fea0003800000 */
[----:B------:R-:W-:-:S13]  /*0340*/  ISETP.NE.AND P0, PT, R0, 0x5, PT ;  /* 0x000000050000780c */ /* 0x000fda0003f05270 */
[----:B------:R-:W-:Y:S05]  /*0350*/  @!P0 BRA `(.L_x_8711) ;  /* 0x0000000000148947 */ /* 0x000fea0003800000 */
[----:B------:R-:W-:-:S13]  /*0360*/  ISETP.NE.AND P0, PT, R0, 0x6, PT ;  /* 0x000000060000780c */ /* 0x000fda0003f05270 */
[----:B------:R-:W-:Y:S05]  /*0370*/  @P0 BRA `(.L_x_8706) ;  /* 0x0000000800b80947 */ /* 0x000fea0003800000 */
[----:B------:R-:W2:Y:S02]  /*0380*/  LDG.E R4, desc[UR36][R4.64] ;  /* 0x0000002404047981 */ /* 0x000ea4000c1e1900 */
[----:B--2---:R1:W2:Y:S01]  /*0390*/  F2I.FTZ.TRUNC.NTZ R23, R4 ;  /* 0x0000000400177305 */ /* 0x0042a2000021f100 */
[----:B------:R-:W-:Y:S05]  /*03a0*/  BRA `(.L_x_8707) ;  /* 0x0000000c00007947 */ /* 0x000fea0003800000 */
.L_x_8711:
[----:B------:R-:W2:Y:S02]  /*03b0*/  LDG.E.U16 R0, desc[UR36][R4.64] ;  /* 0x0000002404007981 */ /* 0x000ea4000c1e1500 */
[----:B--2---:R-:W-:-:S06]  /*03c0*/  HADD2.F32 R0, -RZ, R0.H0_H0 ;  /* 0x20000000ff007230 */ /* 0x004fcc0000004100 */
[----:B------:R-:W1:Y:S02]  /*03d0*/  F2I.FTZ.TRUNC.NTZ R0, R0 ;  /* 0x0000000000007305 */ /* 0x000e64000021f100 */
[----:B-1----:R-:W-:Y:S01]  /*03e0*/  PRMT R23, R0, 0x7610, R23 ;  /* 0x0000761000177816 */ /* 0x002fe20000000017 */
[----:B------:R-:W-:Y:S06]  /*03f0*/  BRA `(.L_x_8707) ;  /* 0x0000000800ec7947 */ /* 0x000fec0003800000 */
.L_x_8710:
[----:B------:R-:W-:-:S13]  /*0400*/  ISETP.NE.AND P0, PT, R0, 0x7, PT ;  /* 0x000000070000780c */ /* 0x000fda0003f05270 */
[----:B------:R-:W-:Y:S05]  /*0410*/  @!P0 BRA `(.L_x_8712) ;  /* 0x0000000000308947 */ /* 0x000fea0003800000 */
[----:B------:R-:W-:-:S13]  /*0420*/  ISETP.NE.AND P0, PT, R0, 0x8, PT ;  /* 0x000000080000780c */ /* 0x000fda0003f05270 */
[----:B------:R-:W-:Y:S05]  /*0430*/  @!P0 BRA `(.L_x_8713) ;  /* 0x0000000000148947 */ /* 0x000fea0003800000 */
[----:B------:R-:W-:-:S13]  /*0440*/  ISETP.NE.AND P0, PT, R0, 0x9, PT ;  /* 0x000000090000780c */ /* 0x000fda0003f05270 */
[----:B------:R-:W-:Y:S05]  /*0450*/  @P0 BRA `(.L_x_8706) ;  /* 0x0000000800800947 */ /* 0x000fea0003800000 */
[----:B------:R-:W2:Y:S02]  /*0460*/  LDG.E R4, desc[UR36][R4.64] ;  /* 0x0000002404047981 */ /* 0x000ea4000c1e1900 */
[----:B--2---:R1:W2:Y:S01]  /*0470*/  F2I.FTZ.TRUNC.NTZ R23, R4 ;  /* 0x0000000400177305 */ /* 0x0042a2000021f100 */
[----:B------:R-:W-:Y:S05]  /*0480*/  BRA `(.L_x_8707) ;  /* 0x0000000800c87947 */ /* 0x000fea0003800000 */
.L_x_8713:
[----:B------:R-:W2:Y:S02]  /*0490*/  LDG.E.U16 R4, desc[UR36][R4.64] ;  /* 0x0000002404047981 */ /* 0x000ea4000c1e1500 */
[----:B--2---:R-:W-:-:S06]  /*04a0*/  HADD2.F32 R0, -RZ, R4.H0_H0 ;  /* 0x20000004ff007230 */ /* 0x004fcc0000004100 */
[----:B------:R-:W1:Y:S02]  /*04b0*/  F2I.FTZ.TRUNC.NTZ R0, R0 ;  /* 0x0000000000007305 */ /* 0x000e64000021f100 */
[----:B-1----:R-:W-:Y:S01]  /*04c0*/  PRMT R23, R0, 0x7610, R23 ;  /* 0x0000761000177816 */ /* 0x002fe20000000017 */
[----:B------:R-:W-:Y:S06]  /*04d0*/  BRA `(.L_x_8707) ;  /* 0x0000000800b47947 */ /* 0x000fec0003800000 */
.L_x_8712:
[----:B------:R-:W2:Y:S02]  /*04e0*/  LDG.E.64 R4, desc[UR36][R4.64] ;  /* 0x0000002404047981 */ /* 0x000ea4000c1e1b00 */
[----:B--2---:R1:W2:Y:S01]  /*04f0*/  F2I.F64.TRUNC R23, R4 ;  /* 0x0000000400177311 */ /* 0x0042a2000030d100 */
[----:B------:R-:W-:Y:S05]  /*0500*/  BRA `(.L_x_8707) ;  /* 0x0000000800a87947 */ /* 0x000fea0003800000 */
.L_x_8702:
        /* <DEDUP_REMOVED lines=12> */
.L_x_8716:
[----:B------:R-:W2:Y:S02]  /*05d0*/  LDG.E.64 R4, desc[UR36][R4.64] ;  /* 0x0000002404047981 */ /* 0x000ea4000c1e1b00 */
[----:B--2---:R1:W2:Y:S01]  /*05e0*/  F2I.F64.TRUNC R23, R4 ;  /* 0x0000000400177311 */ /* 0x0042a2000030d100 */
[----:B------:R-:W-:Y:S05]  /*05f0*/  BRA `(.L_x_8707) ;  /* 0x00000008006c7947 */ /* 0x000fea0003800000 */
.L_x_8715:
        /* <DEDUP_REMOVED lines=25> */
[----:B------:R-:W1:Y:S02]  /*0790*/  F2I.FTZ.TRUNC.NTZ R7, R7 ;  /* 0x0000000700077305 */ /* 0x000e64000021f100 */
[----:B-1----:R-:W-:Y:S01]  /*07a0*/  PRMT R23, R7, 0x7610, R23 ;  /* 0x0000761007177816 */ /* 0x002fe20000000017 */
[----:B------:R-:W-:Y:S06]  /*07b0*/  BRA `(.L_x_8707) ;  /* 0x0000000400fc7947 */ /* 0x000fec0003800000 */
.L_x_8718:
        /* <DEDUP_REMOVED lines=11> */
[----:B------:R-:W-:-:S06]  /*0870*/  LOP3.LUT R0, R3, 0x80000000, R0, 0xf8, !PT ;  /* 0x8000000003007812 */ /* 0x000fcc00078ef800 */
[----:B------:R-:W1:Y:S02]  /*0880*/  F2I.FTZ.TRUNC.NTZ R0, R0 ;  /* 0x0000000000007305 */ /* 0x000e64000021f100 */
[----:B-1----:R-:W-:Y:S01]  /*0890*/  PRMT R23, R0, 0x7610, R23 ;  /* 0x0000761000177816 */ /* 0x002fe20000000017 */
[----:B------:R-:W-:Y:S06]  /*08a0*/  BRA `(.L_x_8707) ;  /* 0x0000000400c07947 */ /* 0x000fec0003800000 */
.L_x_8717:
[----:B------:R-:W2:Y:S02]  /*08b0*/  LDG.E.U16 R0, desc[UR36][R4.64] ;  /* 0x0000002404007981 */ /* 0x000ea4000c1e1500 */
[----:B--2---:R-:W-:-:S06]  /*08c0*/  IMAD.U32 R0, R0, 0x10000, RZ ;  /* 0x0001000000007824 */ /* 0x004fcc00078e00ff */
[----:B------:R-:W1:Y:S02]  /*08d0*/  F2I.FTZ.TRUNC.NTZ R0, R0 ;  /* 0x0000000000007305 */ /* 0x000e64000021f100 */
[----:B-1----:R-:W-:Y:S01]  /*08e0*/  PRMT R23, R0, 0x7610, R23 ;  /* 0x0000761000177816 */ /* 0x002fe20000000017 */
[----:B------:R-:W-:Y:S06]  /*08f0*/  BRA `(.L_x_8707) ;  /* 0x0000000400ac7947 */ /* 0x000fec0003800000 */
.L_x_8714:
        /* <DEDUP_REMOVED lines=10> */
.L_x_8721:
        /* <DEDUP_REMOVED lines=21> */
.L_x_8725:
[----:B------:R-:W-:Y:S05]  /*0af0*/  BSYNC B1 ;  /* 0x0000000000017941 */ /* 0x000fea0003800000 */
.L_x_8724:
[----:B------:R-:W-:Y:S01]  /*0b00*/  LEA R5, R0, 0x3b800000, 0x17 ;  /* 0x3b80000000057811 */ /* 0x000fe200078eb8ff */
[----:B------:R-:W-:-:S05]  /*0b10*/  IMAD.SHL.U32 R0, R3, 0x100000, RZ ;  /* 0x0010000003007824 */ /* 0x000fca00078e00ff */
[----:B------:R-:W-:-:S07]  /*0b20*/  LOP3.LUT R0, R5, R0, R6, 0xfe, !PT ;  /* 0x0000000005007212 */ /* 0x000fce00078efe06 */
.L_x_8723:
[----:B------:R-:W-:Y:S05]  /*0b30*/  BSYNC B0 ;  /* 0x0000000000007941 */ /* 0x000fea0003800000 */
.L_x_8722:
[----:B------:R-:W1:Y:S02]  /*0b40*/  F2I.FTZ.TRUNC.NTZ R0, R0 ;  /* 0x0000000000007305 */ /* 0x000e64000021f100 */
[----:B-1----:R-:W-:Y:S01]  /*0b50*/  PRMT R23, R0, 0x7610, R23 ;  /* 0x0000761000177816 */ /* 0x002fe20000000017 */
[----:B------:R-:W-:Y:S06]  /*0b60*/  BRA `(.L_x_8707) ;  /* 0x0000000400107947 */ /* 0x000fec0003800000 */
.L_x_8720:
        /* <DEDUP_REMOVED lines=21> */
.L_x_8729:
[----:B------:R-:W-:Y:S05]  /*0cc0*/  BSYNC B1 ;  /* 0x0000000000017941 */ /* 0x000fea0003800000 */
.L_x_8728:
[----:B------:R-:W-:Y:S01]  /*0cd0*/  LEA R5, R0, 0x37800000, 0x17 ;  /* 0x3780000000057811 */ /* 0x000fe200078eb8ff */
[----:B------:R-:W-:-:S05]  /*0ce0*/  IMAD.SHL.U32 R0, R3, 0x200000, RZ ;  /* 0x0020000003007824 */ /* 0x000fca00078e00ff */
[----:B------:R-:W-:-:S07]  /*0cf0*/  LOP3.LUT R0, R5, R0, R6, 0xfe, !PT ;  /* 0x0000000005007212 */ /* 0x000fce00078efe06 */
.L_x_8727:
[----:B------:R-:W-:Y:S05]  /*0d00*/  BSYNC B0 ;  /* 0x0000000000007941 */ /* 0x000fea0003800000 */
.L_x_8726:
[----:B------:R-:W1:Y:S02]  /*0d10*/  F2I.FTZ.TRUNC.NTZ R0, R0 ;  /* 0x0000000000007305 */ /* 0x000e64000021f100 */
[----:B-1----:R-:W-:Y:S01]  /*0d20*/  PRMT R23, R0, 0x7610, R23 ;  /* 0x0000761000177816 */ /* 0x002fe20000000017 */
[----:B------:R-:W-:Y:S06]  /*0d30*/  BRA `(.L_x_8707) ;  /* 0x00000000009c7947 */ /* 0x000fec0003800000 */
.L_x_8719:
        /* <DEDUP_REMOVED lines=14> */
.L_x_8733:
[----:B------:R-:W-:Y:S05]  /*0e20*/  BSYNC B0 ;  /* 0x0000000000007941 */ /* 0x000fea0003800000 */
.L_x_8732:
[----:B------:R-:W1:Y:S02]  /*0e30*/  F2I.FTZ.TRUNC.NTZ R0, R0 ;  /* 0x0000000000007305 */ /* 0x000e64000021f100 */
[----:B-1----:R-:W-:Y:S01]  /*0e40*/  PRMT R23, R0, 0x7610, R23 ;  /* 0x0000761000177816 */ /* 0x002fe20000000017 */
[----:B------:R-:W-:Y:S06]  /*0e50*/  BRA `(.L_x_8707) ;  /* 0x0000000000547947 */ /* 0x000fec0003800000 */
.L_x_8706:
        /* <DEDUP_REMOVED lines=16> */
.L_x_8734:
[----:B------:R-:W-:Y:S01]  /*0f60*/  PRMT R23, RZ, 0x7610, R23 ;  /* 0x00007610ff177816 */ /* 0x000fe20000000017 */
[----:B------:R-:W-:Y:S06]  /*0f70*/  BRA `(.L_x_8707) ;  /* 0x00000000000c7947 */ /* 0x000fec0003800000 */
.L_x_8731:
[----:B------:R1:W5:Y:S01]  /*0f80*/  LDG.E.U16 R23, desc[UR36][R4.64] ;  /* 0x0000002404177981 */ /* 0x000362000c1e1500 */
[----:B------:R-:W-:Y:S05]  /*0f90*/  BRA `(.L_x_8707) ;  /* 0x0000000000047947 */ /* 0x000fea0003800000 */
.L_x_8730:
[----:B------:R1:W5:Y:S02]  /*0fa0*/  LDG.E.U16 R23, desc[UR36][R4.64] ;  /* 0x0000002404177981 */ /* 0x000364000c1e1500 */
.L_x_8707:
[----:B-123--:R-:W1:Y:S01]  /*0fb0*/  LDC.64 R4, c[0x0][0x238] ;  /* 0x00008e00ff047b82 */ /* 0x00ee620000000a00 */
        /* <DEDUP_REMOVED lines=19> */
.L_x_8738:
[----:B------:R-:W2:Y:S02]  /*10f0*/  LDG.E.U8 R4, desc[UR36][R4.64] ;  /* 0x0000002404047981 */ /* 0x000ea4000c1e1100 */
[----:B--2---:R-:W-:-:S04]  /*1100*/  ISETP.NE.AND P0, PT, R4, RZ, PT ;  /* 0x000000ff0400720c */ /* 0x004fc80003f05270 */
[----:B------:R-:W-:Y:S01]  /*1110*/  P2R R26, PR, RZ, 0x1 ;  /* 0x00000001ff1a7803 */ /* 0x000fe20000000000 */
[----:B------:R-:W-:Y:S08]  /*1120*/  BRA `(.L_x_8740) ;  /* 0x0000000c00c47947 */ /* 0x000ff00003800000 */
.L_x_8737:
        /* <DEDUP_REMOVED lines=11> */
.L_x_8742:
[----:B------:R-:W2:Y:S02]  /*11e0*/  LDG.E R4, desc[UR36][R4.64] ;  /* 0x0000002404047981 */ /* 0x000ea4000c1e1900 */
[----:B--2---:R-:W-:-:S04]  /*11f0*/  ISETP.NE.AND P0, PT, R4, RZ, PT ;  /* 0x000000ff0400720c */ /* 0x004fc80003f05270 */
[----:B------:R-:W-:Y:S01]  /*1200*/  P2R R26, PR, RZ, 0x1 ;  /* 0x00000001ff1a7803 */ /* 0x000fe20000000000 */
[----:B------:R-:W-:Y:S08]  /*1210*/  BRA `(.L_x_8740) ;  /* 0x0000000c00887947 */ /* 0x000ff00003800000 */
.L_x_8741:
[----:B------:R-:W2:Y:S02]  /*1220*/  LDG.E.U16 R4, desc[UR36][R4.64] ;  /* 0x0000002404047981 */ /* 0x000ea4000c1e1500 */
[----:B--2---:R-:W-:-:S04]  /*1230*/  ISETP.NE.AND P0, PT, R4, RZ, PT ;  /* 0x000000ff0400720c */ /* 0x004fc80003f05270 */
[----:B------:R-:W-:Y:S01]  /*1240*/  P2R R26, PR, RZ, 0x1 ;  /* 0x00000001ff1a7803 */ /* 0x000fe20000000000 */
[----:B------:R-:W-:Y:S08]  /*1250*/  BRA `(.L_x_8740) ;  /* 0x0000000c00787947 */ /* 0x000ff00003800000 */
.L_x_8736:
        /* <DEDUP_REMOVED lines=10> */
.L_x_8744:
[----:B------:R-:W2:Y:S02]  /*1300*/  LDG.E.U16 R0, desc[UR36][R4.64] ;  /* 0x0000002404007981 */ /* 0x000ea4000c1e1500 */
[----:B--2---:R-:W-:-:S05]  /*1310*/  HADD2.F32 R0, -RZ, R0.H0_H0 ;  /* 0x20000000ff007230 */ /* 0x004fca0000004100 */
[----:B------:R-:W-:-:S04]  /*1320*/  FSETP.NEU.FTZ.AND P0, PT, R0, RZ, PT ;  /* 0x000000ff0000720b */ /* 0x000fc80003f1d000 */
[----:B------:R-:W-:Y:S01]  /*1330*/  P2R R26, PR, RZ, 0x1 ;  /* 0x00000001ff1a7803 */ /* 0x000fe20000000000 */
[----:B------:R-:W-:Y:S08]  /*1340*/  BRA `(.L_x_8740) ;  /* 0x0000000c003c7947 */ /* 0x000ff00003800000 */
.L_x_8743:
        /* <DEDUP_REMOVED lines=12> */
.L_x_8746:
        /* <DEDUP_REMOVED lines=11> */
.L_x_8745:
[----:B------:R-:W2:Y:S02]  /*14c0*/  LDG.E.64 R4, desc[UR36][R4.64] ;  /* 0x0000002404047981 */ /* 0x000ea4000c1e1b00 */
[----:B--2---:R-:W-:-:S06]  /*14d0*/  DSETP.NEU.AND P0, PT, R4, RZ, PT ;  /* 0x000000ff0400722a */ /* 0x004fcc0003f0d000 */
[----:B------:R-:W-:Y:S01]  /*14e0*/  P2R R26, PR, RZ, 0x1 ;  /* 0x00000001ff1a7803 */ /* 0x000fe20000000000 */
[----:B------:R-:W-:Y:S07]  /*14f0*/  BRA `(.L_x_8740) ;  /* 0x0000000800d07947 */ /* 0x000fee0003800000 */
.L_x_8735:
        /* <DEDUP_REMOVED lines=12> */
.L_x_8749:
[----:B------:R-:W2:Y:S02]  /*15c0*/  LDG.E.128 R4, desc[UR36][R4.64] ;  /* 0x0000002404047981 */ /* 0x000ea4000c1e1d00 */
[----:B--2---:R-:W-:-:S06]  /*15d0*/  DSETP.NEU.AND P0, PT, R6, RZ, PT ;  /* 0x000000ff0600722a */ /* 0x004fcc0003f0d000 */
[----:B------:R-:W-:-:S06]  /*15e0*/  DSETP.NEU.OR P0, PT, R4, RZ, P0 ;  /* 0x000000ff0400722a */ /* 0x000fcc000070d400 */
[----:B------:R-:W-:Y:S01]  /*15f0*/  P2R R26, PR, RZ, 0x1 ;  /* 0x00000001ff1a7803 */ /* 0x000fe20000000000 */
[----:B------:R-:W-:Y:S07]  /*1600*/  BRA `(.L_x_8740) ;  /* 0x00000008008c7947 */ /* 0x000fee0003800000 */
.L_x_8748:
        /* <DEDUP_REMOVED lines=28> */
.L_x_8751:
        /* <DEDUP_REMOVED lines=15> */
.L_x_8750:
[----:B------:R-:W2:Y:S02]  /*18c0*/  LDG.E.U16 R0, desc[UR36][R4.64] ;  /* 0x0000002404007981 */ /* 0x000ea4000c1e1500 */
[----:B--2---:R-:W-:-:S05]  /*18d0*/  IMAD.U32 R0, R0, 0x10000, RZ ;  /* 0x0001000000007824 */ /* 0x004fca00078e00ff */
[----:B------:R-:W-:-:S04]  /*18e0*/  FSETP.NEU.FTZ.AND P0, PT, R0, RZ, PT ;  /* 0x000000ff0000720b */ /* 0x000fc80003f1d000 */
[----:B------:R-:W-:Y:S01]  /*18f0*/  P2R R26, PR, RZ, 0x1 ;  /* 0x00000001ff1a7803 */ /* 0x000fe20000000000 */
[----:B------:R-:W-:Y:S08]  /*1900*/  BRA `(.L_x_8740) ;  /* 0x0000000400cc7947 */ /* 0x000ff00003800000 */
.L_x_8747:
        /* <DEDUP_REMOVED lines=12> */
.L_x_8754:
        /* <DEDUP_REMOVED lines=21> */
.L_x_8758:
[----:B------:R-:W-:Y:S05]  /*1b20*/  BSYNC B1 ;  /* 0x0000000000017941 */ /* 0x000fea0003800000 */
.L_x_8757:
[----:B------:R-:W-:Y:S01]  /*1b30*/  LEA R5, R0, 0x3b800000, 0x17 ;  /* 0x3b80000000057811 */ /* 0x000fe200078eb8ff */
[----:B------:R-:W-:-:S05]  /*1b40*/  IMAD.SHL.U32 R0, R3, 0x100000, RZ ;  /* 0x0010000003007824 */ /* 0x000fca00078e00ff */
[----:B------:R-:W-:-:S07]  /*1b50*/  LOP3.LUT R0, R5, R0, R6, 0xfe, !PT ;  /* 0x0000000005007212 */ /* 0x000fce00078efe06 */
.L_x_8756:
[----:B------:R-:W-:Y:S05]  /*1b60*/  BSYNC B0 ;  /* 0x0000000000007941 */ /* 0x000fea0003800000 */
.L_x_8755:
[----:B------:R-:W-:-:S04]  /*1b70*/  FSETP.NEU.FTZ.AND P0, PT, R0, RZ, PT ;  /* 0x000000ff0000720b */ /* 0x000fc80003f1d000 */
[----:B------:R-:W-:Y:S01]  /*1b80*/  P2R R26, PR, RZ, 0x1 ;  /* 0x00000001ff1a7803 */ /* 0x000fe20000000000 */
[----:B------:R-:W-:Y:S08]  /*1b90*/  BRA `(.L_x_8740) ;  /* 0x0000000400287947 */ /* 0x000ff00003800000 */
.L_x_8753:
        /* <DEDUP_REMOVED lines=21> */
.L_x_8762:
[----:B------:R-:W-:Y:S05]  /*1cf0*/  BSYNC B1 ;  /* 0x0000000000017941 */ /* 0x000fea0003800000 */
.L_x_8761:
[----:B------:R-:W-:Y:S01]  /*1d00*/  LEA R5, R0, 0x37800000, 0x17 ;  /* 0x3780000000057811 */ /* 0x000fe200078eb8ff */
[----:B------:R-:W-:-:S05]  /*1d10*/  IMAD.SHL.U32 R0, R3, 0x200000, RZ ;  /* 0x0020000003007824 */ /* 0x000fca00078e00ff */
[----:B------:R-:W-:-:S07]  /*1d20*/  LOP3.LUT R0, R5, R0, R6, 0xfe, !PT ;  /* 0x0000000005007212 */ /* 0x000fce00078efe06 */
.L_x_8760:
[----:B------:R-:W-:Y:S05]  /*1d30*/  BSYNC B0 ;  /* 0x0000000000007941 */ /* 0x000fea0003800000 */
.L_x_8759:
[----:B------:R-:W-:-:S04]  /*1d40*/  FSETP.NEU.FTZ.AND P0, PT, R0, RZ, PT ;  /* 0x000000ff0000720b */ /* 0x000fc80003f1d000 */
[----:B------:R-:W-:Y:S01]  /*1d50*/  P2R R26, PR, RZ, 0x1 ;  /* 0x00000001ff1a7803 */ /* 0x000fe20000000000 */
[----:B------:R-:W-:Y:S08]  /*1d60*/  BRA `(.L_x_8740) ;  /* 0x0000000000b47947 */ /* 0x000ff00003800000 */
.L_x_8752:
        /* <DEDUP_REMOVED lines=14> */
.L_x_8766:
[----:B------:R-:W-:Y:S05]  /*1e50*/  BSYNC B0 ;  /* 0x0000000000007941 */ /* 0x000fea0003800000 */
.L_x_8765:
[----:B------:R-:W-:-:S04]  /*1e60*/  FSETP.NEU.FTZ.AND P0, PT, R0, RZ, PT ;  /* 0x000000ff0000720b */ /* 0x000fc80003f1d000 */
[----:B------:R-:W-:Y:S01]  /*1e70*/  P2R R26, PR, RZ, 0x1 ;  /* 0x00000001ff1a7803 */ /* 0x000fe20000000000 */
[----:B------:R-:W-:Y:S08]  /*1e80*/  BRA `(.L_x_8740) ;  /* 0x00000000006c7947 */ /* 0x000ff00003800000 */
.L_x_8739:
        /* <DEDUP_REMOVED lines=16> */
.L_x_8767:
[----:B------:R-:W-:-:S04]  /*1f90*/  PLOP3.LUT P0, PT, PT, PT, PT, 0x8, 0x0 ;  /* 0x000000000000781c */ /* 0x000fc80003f0e170 */
[----:B------:R-:W-:Y:S01]  /*1fa0*/  P2R R26, PR, RZ, 0x1 ;  /* 0x00000001ff1a7803 */ /* 0x000fe20000000000 */
[----:B------:R-:W-:Y:S08]  /*1fb0*/  BRA `(.L_x_8740) ;  /* 0x0000000000207947 */ /* 0x000ff00003800000 */
.L_x_8764:
[----:B------:R-:W2:Y:S02]  /*1fc0*/  LDG.E.64 R4, desc[UR36][R4.64] ;  /* 0x0000002404047981 */ /* 0x000ea4000c1e1b00 */
[----:B--2---:R-:W-:-:S04]  /*1fd0*/  ISETP.NE.U32.AND P0, PT, R4, RZ, PT ;  /* 0x000000ff0400720c */ /* 0x004fc80003f05070 */
[----:B------:R-:W-:-:S04]  /*1fe0*/  ISETP.NE.AND.EX P0, PT, R5, RZ, PT, P0 ;  /* 0x000000ff0500720c */ /* 0x000fc80003f05300 */
[----:B------:R-:W-:Y:S01]  /*1ff0*/  P2R R26, PR, RZ, 0x1 ;  /* 0x00000001ff1a7803 */ /* 0x000fe20000000000 */
[----:B------:R-:W-:Y:S08]  /*2000*/  BRA `(.L_x_8740) ;  /* 0x00000000000c7947 */ /* 0x000ff00003800000 */
.L_x_8763:
[----:B------:R-:W2:Y:S02]  /*2010*/  LDG.E R4, desc[UR36][R4.64] ;  /* 0x0000002404047981 */ /* 0x000ea4000c1e1900 */
[----:B--2---:R-:W-:-:S04]  /*2020*/  ISETP.NE.AND P0, PT, R4, RZ, PT ;  /* 0x000000ff0400720c */ /* 0x004fc80003f05270 */
[----:B------:R-:W-:-:S09]  /*2030*/  P2R R26, PR, RZ, 0x1 ;  /* 0x00000001ff1a7803 */ /* 0x000fd20000000000 */
.L_x_8740:
        /* <DEDUP_REMOVED lines=19> */
.L_x_8771:
[----:B------:R0:W5:Y:S01]  /*2170*/  LDG.E.U8 R28, desc[UR36][R4.64] ;  /* 0x00000024041c7981 */ /* 0x000162000c1e1100 */
[----:B------:R-:W-:Y:S01]  /*2180*/  IMAD.MOV.U32 R29, RZ, RZ, RZ ;  /* 0x000000ffff1d7224 */ /* 0x000fe200078e00ff */
[----:B------:R-:W-:Y:S06]  /*2190*/  BRA `(.L_x_8773) ;  /* 0x0000000c00487947 */ /* 0x000fec0003800000 */
.L_x_8770:
        /* <DEDUP_REMOVED lines=8> */
.L_x_8775:
[----:B------:R-:W2:Y:S02]  /*2220*/  LDG.E R28, desc[UR36][R4.64] ;  /* 0x00000024041c7981 */ /* 0x000ea4000c1e1900 */
[----:B--2---:R-:W-:Y:S01]  /*2230*/  SHF.R.S32.HI R29, RZ, 0x1f, R28 ;  /* 0x0000001fff1d7819 */ /* 0x004fe2000001141c */
[----:B------:R-:W-:Y:S06]  /*2240*/  BRA `(.L_x_8773) ;  /* 0x0000000c001c7947 */ /* 0x000fec0003800000 */
.L_x_8774:
[----:B------:R-:W2:Y:S02]  /*2250*/  LDG.E.S16 R28, desc[UR36][R4.64] ;  /* 0x00000024041c7981 */ /* 0x000ea4000c1e1700 */
[----:B--2---:R-:W-:Y:S01]  /*2260*/  SHF.R.S32.HI R29, RZ, 0x1f, R28 ;  /* 0x0000001fff1d7819 */ /* 0x004fe2000001141c */
[----:B------:R-:W-:Y:S06]  /*2270*/  BRA `(.L_x_8773) ;  /* 0x0000000c00107947 */ /* 0x000fec0003800000 */
.L_x_8769:
        /* <DEDUP_REMOVED lines=9> */
.L_x_8777:
[----:B------:R-:W2:Y:S02]  /*2310*/  LDG.E.U16 R4, desc[UR36][R4.64] ;  /* 0x0000002404047981 */ /* 0x000ea4000c1e1500 */
[----:B--2---:R-:W-:-:S06]  /*2320*/  HADD2.F32 R28, -RZ, R4.H0_H0 ;  /* 0x20000004ff1c7230 */ /* 0x004fcc0000004100 */
[----:B------:R-:W0:Y:S01]  /*2330*/  F2I.S64.TRUNC R28, R28 ;  /* 0x0000001c001c7311 */ /* 0x000e22000020d900 */
[----:B------:R-:W-:Y:S05]  /*2340*/  BRA `(.L_x_8773) ;  /* 0x0000000800dc7947 */ /* 0x000fea0003800000 */
.L_x_8776:
        /* <DEDUP_REMOVED lines=9> */
.L_x_8779:
[----:B------:R-:W2:Y:S02]  /*23e0*/  LDG.E.U16 R4, desc[UR36][R4.64] ;  /* 0x0000002404047981 */ /* 0x000ea4000c1e1500 */
[----:B--2---:R-:W-:-:S06]  /*23f0*/  HADD2.F32 R28, -RZ, R4.H0_H0 ;  /* 0x20000004ff1c7230 */ /* 0x004fcc0000004100 */
[----:B------:R-:W3:Y:S01]  /*2400*/  F2I.S64.TRUNC R28, R28 ;  /* 0x0000001c001c7311 */ /* 0x000ee2000020d900 */
[----:B------:R-:W-:Y:S05]  /*2410*/  BRA `(.L_x_8773) ;  /* 0x0000000800a87947 */ /* 0x000fea0003800000 */
.L_x_8778:
[----:B------:R-:W2:Y:S02]  /*2420*/  LDG.E.64 R4, desc[UR36][R4.64] ;  /* 0x0000002404047981 */ /* 0x000ea4000c1e1b00 */
[----:B--2---:R0:W1:Y:S01]  /*2430*/  F2I.S64.F64.TRUNC R28, R4 ;  /* 0x00000004001c7311 */ /* 0x004062000030d900 */
[----:B------:R-:W-:Y:S05]  /*2440*/  BRA `(.L_x_8773) ;  /* 0x00000008009c7947 */ /* 0x000fea0003800000 */
.L_x_8768:
        /* <DEDUP_REMOVED lines=13> */
.L_x_8782:
[----:B------:R-:W2:Y:S02]  /*2520*/  LDG.E.64 R4, desc[UR36][R4.64] ;  /* 0x0000002404047981 */ /* 0x000ea4000c1e1b00 */
[----:B--2---:R0:W1:Y:S01]  /*2530*/  F2I.S64.F64.TRUNC R28, R4 ;  /* 0x00000004001c7311 */ /* 0x004062000030d900 */
[----:B------:R-:W-:Y:S05]  /*2540*/  BRA `(.L_x_8773) ;  /* 0x00000008005c7947 */ /* 0x000fea0003800000 */
.L_x_8781:
        /* <DEDUP_REMOVED lines=27> */
.L_x_8784:
        /* <DEDUP_REMOVED lines=14> */
.L_x_8783:
[----:B------:R-:W2:Y:S02]  /*27e0*/  LDG.E.U16 R28, desc[UR36][R4.64] ;  /* 0x00000024041c7981 */ /* 0x000ea4000c1e1500 */
[----:B--2---:R-:W-:-:S06]  /*27f0*/  IMAD.U32 R28, R28, 0x10000, RZ ;  /* 0x000100001c1c7824 */ /* 0x004fcc00078e00ff */
[----:B------:R-:W0:Y:S01]  /*2800*/  F2I.S64.TRUNC R28, R28 ;  /* 0x0000001c001c7311 */ /* 0x000e22000020d900 */
[----:B------:R-:W-:Y:S05]  /*2810*/  BRA `(.L_x_8773) ;  /* 0x0000000400a87947 */ /* 0x000fea0003800000 */
.L_x_8780:
        /* <DEDUP_REMOVED lines=11> */
.L_x_8787:
        /* <DEDUP_REMOVED lines=21> */
.L_x_8791:
[----:B------:R-:W-:Y:S05]  /*2a20*/  BSYNC B1 ;  /* 0x0000000000017941 */ /* 0x000fea0003800000 */
.L_x_8790:
[----:B------:R-:W-:Y:S01]  /*2a30*/  IMAD.SHL.U32 R3, R3, 0x100000, RZ ;  /* 0x0010000003037824 */ /* 0x000fe200078e00ff */
[----:B------:R-:W-:-:S04]  /*2a40*/  LEA R5, R0, 0x3b800000, 0x17 ;  /* 0x3b80000000057811 */ /* 0x000fc800078eb8ff */
[----:B------:R-:W-:-:S07]  /*2a50*/  LOP3.LUT R28, R5, R3, R28, 0xfe, !PT ;  /* 0x00000003051c7212 */ /* 0x000fce00078efe1c */
.L_x_8789:
[----:B------:R-:W-:Y:S05]  /*2a60*/  BSYNC B0 ;  /* 0x0000000000007941 */ /* 0x000fea0003800000 */
.L_x_8788:
[----:B------:R-:W0:Y:S01]  /*2a70*/  F2I.S64.TRUNC R28, R28 ;  /* 0x0000001c001c7311 */ /* 0x000e22000020d900 */
[----:B------:R-:W-:Y:S05]  /*2a80*/  BRA `(.L_x_8773) ;  /* 0x00000004000c7947 */ /* 0x000fea0003800000 */
.L_x_8786:
        /* <DEDUP_REMOVED lines=21> */
.L_x_8795:
[----:B------:R-:W-:Y:S05]  /*2be0*/  BSYNC B1 ;  /* 0x0000000000017941 */ /* 0x000fea0003800000 */
.L_x_8794:
[----:B------:R-:W-:Y:S01]  /*2bf0*/  IMAD.SHL.U32 R3, R3, 0x200000, RZ ;  /* 0x0020000003037824 */ /* 0x000fe200078e00ff */
[----:B------:R-:W-:-:S04]  /*2c00*/  LEA R5, R0, 0x37800000, 0x17 ;  /* 0x3780000000057811 */ /* 0x000fc800078eb8ff */
[----:B------:R-:W-:-:S07]  /*2c10*/  LOP3.LUT R28, R5, R3, R28, 0xfe, !PT ;  /* 0x00000003051c7212 */ /* 0x000fce00078efe1c */
.L_x_8793:
[----:B------:R-:W-:Y:S05]  /*2c20*/  BSYNC B0 ;  /* 0x0000000000007941 */ /* 0x000fea0003800000 */
.L_x_8792:
[----:B------:R-:W0:Y:S01]  /*2c30*/  F2I.S64.TRUNC R28, R28 ;  /* 0x0000001c001c7311 */ /* 0x000e22000020d900 */
[----:B------:R-:W-:Y:S05]  /*2c40*/  BRA `(.L_x_8773) ;  /* 0x00000000009c7947 */ /* 0x000fea0003800000 */
.L_x_8785:
        /* <DEDUP_REMOVED lines=14> */
.L_x_8799:
[----:B------:R-:W-:Y:S05]  /*2d30*/  BSYNC B0 ;  /* 0x0000000000007941 */ /* 0x000fea0003800000 */
.L_x_8798:
[----:B------:R-:W0:Y:S01]  /*2d40*/  F2I.S64.TRUNC R28, R28 ;  /* 0x0000001c001c7311 */ /* 0x000e22000020d900 */
[----:B------:R-:W-:Y:S05]  /*2d50*/  BRA `(.L_x_8773) ;  /* 0x0000000000587947 */ /* 0x000fea0003800000 */
.L_x_8772:
        /* <DEDUP_REMOVED lines=16> */
.L_x_8800:
[----:B------:R-:W-:Y:S01]  /*2e60*/  CS2R R28, SRZ ;  /* 0x00000000001c7805 */ /* 0x000fe2000001ff00 */
[----:B------:R-:W-:Y:S06]  /*2e70*/  BRA `(.L_x_8773) ;  /* 0x0000000000107947 */ /* 0x000fec0003800000 */
.L_x_8797:
[----:B------:R0:W5:Y:S01]  /*2e80*/  LDG.E.64 R28, desc[UR36][R4.64] ;  /* 0x00000024041c7981 */ /* 0x000162000c1e1b00 */
[----:B------:R-:W-:Y:S05]  /*2e90*/  BRA `(.L_x_8773) ;  /* 0x0000000000087947 */ /* 0x000fea0003800000 */
.L_x_8796:
[----:B------:R0:W5:Y:S01]  /*2ea0*/  LDG.E R28, desc[UR36][R4.64] ;  /* 0x00000024041c7981 */ /* 0x000162000c1e1900 */
[----:B------:R-:W-:-:S07]  /*2eb0*/  IMAD.MOV.U32 R29, RZ, RZ, RZ ;  /* 0x000000ffff1d7224 */ /* 0x000fce00078e00ff */
.L_x_8773:
[----:B------:R-:W-:Y:S01]  /*2ec0*/  ISETP.NE.AND P0, PT, R26, RZ, PT ;  /* 0x000000ff1a00720c */ /* 0x000fe20003f05270 */
[----:B------:R-:W-:-:S03]  /*2ed0*/  VIADD R17, R17, 0x80 ;  /* 0x0000008011117836 */ /* 0x000fc60000000000 */
[----:B------:R-:W-:-:S09]  /*2ee0*/  SEL R24, RZ, 0x1, !P0 ;  /* 0x00000001ff187807 */ /* 0x000fd20004000000 */
.L_x_8701:
[----:B------:R-:W-:Y:S05]  /*2ef0*/  BSYNC B6 ;  /* 0x0000000000067941 */ /* 0x000fea0003800000 */
.L_x_8700:
        /* <DEDUP_REMOVED lines=23> */
.L_x_8806:
[----:B------:R0:W5:Y:S01]  /*3070*/  LDG.E.U8 R19, desc[UR36][R4.64] ;  /* 0x0000002404137981 */ /* 0x000162000c1e1100 */
[----:B------:R-:W-:Y:S05]  /*3080*/  BRA `(.L_x_8808) ;  /* 0x0000000c00547947 */ /* 0x000fea0003800000 */
.L_x_8805:
        /* <DEDUP_REMOVED lines=8> */
.L_x_8810:
[----:B------:R0:W5:Y:S01]  /*3110*/  LDG.E.U16 R19, desc[UR36][R4.64] ;  /* 0x0000002404137981 */ /* 0x000162000c1e1500 */
[----:B------:R-:W-:Y:S05]  /*3120*/  BRA `(.L_x_8808) ;  /* 0x0000000c002c7947 */ /* 0x000fea0003800000 */
.L_x_8809:
[----:B------:R0:W5:Y:S01]  /*3130*/  LDG.E.U16 R19, desc[UR36][R4.64] ;  /* 0x0000002404137981 */ /* 0x000162000c1e1500 */
[----:B------:R-:W-:Y:S05]  /*3140*/  BRA `(.L_x_8808) ;  /* 0x0000000c00247947 */ /* 0x000fea0003800000 */
.L_x_8804:
[----:B------:R-:W-:-:S13]  /*3150*/  ISETP.GT.AND P0, PT, R0, 0x6, PT ;  /* 0x000000060000780c */ /* 0x000fda0003f04270 */
[----:B------:R-:W-:Y:S05]  /*3160*/  @P0 BRA `(.L_x_8811) ;  /* 0x0000000000300947 */ /* 0x000fea0003800000 */
[----:B------:R-:W-:-:S13]  /*3170*/  ISETP.NE.AND P0, PT, R0, 0x5, PT ;  /* 0x000000050000780c */ /* 0x000fda0003f05270 */
[----:B------:R-:W-:Y:S05]  /*3180*/  @!P0 BRA `(.L_x_8812) ;  /* 0x0000000000148947 */ /* 0x000fea0003800000 */
[----:B------:R-:W-:-:S13]  /*3190*/  ISETP.NE.AND P0, PT, R0, 0x6, PT ;  /* 0x000000060000780c */ /* 0x000fda0003f05270 */
[----:B------:R-:W-:Y:S05]  /*31a0*/  @P0 BRA `(.L_x_8807) ;  /* 0x0000000800b80947 */ /* 0x000fea0003800000 */
[----:B------:R-:W4:Y:S02]  /*31b0*/  LDG.E R4, desc[UR36][R4.64] ;  /* 0x0000002404047981 */ /* 0x000f24000c1e1900 */
[----:B----4-:R0:W1:Y:S01]  /*31c0*/  F2I.FTZ.TRUNC.NTZ R19, R4 ;  /* 0x0000000400137305 */ /* 0x010062000021f100 */
[----:B------:R-:W-:Y:S05]  /*31d0*/  BRA `(.L_x_8808) ;  /* 0x0000000c00007947 */ /* 0x000fea0003800000 */
.L_x_8812:
[----:B------:R-:W4:Y:S02]  /*31e0*/  LDG.E.U16 R0, desc[UR36][R4.64] ;  /* 0x0000002404007981 */ /* 0x000f24000c1e1500 */
[----:B----4-:R-:W-:-:S06]  /*31f0*/  HADD2.F32 R0, -RZ, R0.H0_H0 ;  /* 0x20000000ff007230 */ /* 0x010fcc0000004100 */
[----:B------:R-:W0:Y:S02]  /*3200*/  F2I.FTZ.TRUNC.NTZ R0, R0 ;  /* 0x0000000000007305 */ /* 0x000e24000021f100 */
[----:B0-----:R-:W-:Y:S01]  /*3210*/  PRMT R19, R0, 0x7610, R19 ;  /* 0x0000761000137816 */ /* 0x001fe20000000013 */
[----:B------:R-:W-:Y:S06]  /*3220*/  BRA `(.L_x_8808) ;  /* 0x0000000800ec7947 */ /* 0x000fec0003800000 */
.L_x_8811:
[----:B------:R-:W-:-:S13]  /*3230*/  ISETP.NE.AND P0, PT, R0, 0x7, PT ;  /* 0x000000070000780c */ /* 0x000fda0003f05270 */
[----:B------:R-:W-:Y:S05]  /*3240*/  @!P0 BRA `(.L_x_8813) ;  /* 0x0000000000308947 */ /* 0x000fea0003800000 */
[----:B------:R-:W-:-:S13]  /*3250*/  ISETP.NE.AND P0, PT, R0, 0x8, PT ;  /* 0x000000080000780c */ /* 0x000fda0003f05270 */
[----:B------:R-:W-:Y:S05]  /*3260*/  @!P0 BRA `(.L_x_8814) ;  /* 0x0000000000148947 */ /* 0x000fea0003800000 */
[----:B------:R-:W-:-:S13]  /*3270*/  ISETP.NE.AND P0, PT, R0, 0x9, PT ;  /* 0x000000090000780c */ /* 0x000fda0003f05270 */
[----:B------:R-:W-:Y:S05]  /*3280*/  @P0 BRA `(.L_x_8807) ;  /* 0x0000000800800947 */ /* 0x000fea0003800000 */
[----:B------:R-:W4:Y:S02]  /*3290*/  LDG.E R4, desc[UR36][R4.64] ;  /* 0x0000002404047981 */ /* 0x000f24000c1e1900 */
[----:B----4-:R0:W1:Y:S01]  /*32a0*/  F2I.FTZ.TRUNC.NTZ R19, R4 ;  /* 0x0000000400137305 */ /* 0x010062000021f100 */
[----:B------:R-:W-:Y:S05]  /*32b0*/  BRA `(.L_x_8808) ;  /* 0x0000000800c87947 */ /* 0x000fea0003800000 */
.L_x_8814:
[----:B------:R-:W4:Y:S02]  /*32c0*/  LDG.E.U16 R4, desc[UR36][R4.64] ;  /* 0x0000002404047981 */ /* 0x000f24000c1e1500 */
[----:B----4-:R-:W-:-:S06]  /*32d0*/  HADD2.F32 R0, -RZ, R4.H0_H0 ;  /* 0x20000004ff007230 */ /* 0x010fcc0000004100 */
[----:B------:R-:W0:Y:S02]  /*32e0*/  F2I.FTZ.TRUNC.NTZ R0, R0 ;  /* 0x0000000000007305 */ /* 0x000e24000021f100 */
[----:B0-----:R-:W-:Y:S01]  /*32f0*/  PRMT R19, R0, 0x7610, R19 ;  /* 0x0000761000137816 */ /* 0x001fe20000000013 */
[----:B------:R-:W-:Y:S06]  /*3300*/  BRA `(.L_x_8808) ;  /* 0x0000000800b47947 */ /* 0x000fec0003800000 */
.L_x_8813:
[----:B------:R-:W4:Y:S02]  /*3310*/  LDG.E.64 R4, desc[UR36][R4.64] ;  /* 0x0000002404047981 */ /* 0x000f24000c1e1b00 */
[----:B----4-:R0:W1:Y:S01]  /*3320*/  F2I.F64.TRUNC R19, R4 ;  /* 0x0000000400137311 */ /* 0x010062000030d100 */
[----:B------:R-:W-:Y:S05]  /*3330*/  BRA `(.L_x_8808) ;  /* 0x0000000800a87947 */ /* 0x000fea0003800000 */
.L_x_8803:
        /* <DEDUP_REMOVED lines=10> */
[----:B------:R-:W-:Y:S01]  /*33e0*/  SEL R19, RZ, 0x1, !P0 ;  /* 0x00000001ff137807 */ /* 0x000fe20004000000 */
[----:B------:R-:W-:Y:S08]  /*33f0*/  BRA `(.L_x_8808) ;  /* 0x0000000800787947 */ /* 0x000ff00003800000 */
.L_x_8817:
[----:B------:R-:W4:Y:S02]  /*3400*/  LDG.E.64 R4, desc[UR36][R4.64] ;  /* 0x0000002404047981 */ /* 0x000f24000c1e1b00 */
[----:B----4-:R0:W1:Y:S01]  /*3410*/  F2I.F64.TRUNC R19, R4 ;  /* 0x0000000400137311 */ /* 0x010062000030d100 */
[----:B------:R-:W-:Y:S05]  /*3420*/  BRA `(.L_x_8808) ;  /* 0x00000008006c7947 */ /* 0x000fea0003800000 */
.L_x_8816:
        /* <DEDUP_REMOVED lines=28> */
.L_x_8819:
        /* <DEDUP_REMOVED lines=12> */
[----:B------:R-:W0:Y:S02]  /*36b0*/  F2I.FTZ.TRUNC.NTZ R0, R0 ;  /* 0x0000000000007305 */ /* 0x000e24000021f100 */
[----:B0-----:R-:W-:Y:S01]  /*36c0*/  PRMT R19, R0, 0x7610, R19 ;  /* 0x0000761000137816 */ /* 0x001fe20000000013 */
[----:B------:R-:W-:Y:S06]  /*36d0*/  BRA `(.L_x_8808) ;  /* 0x0000000400c07947 */ /* 0x000fec0003800000 */
.L_x_8818:
[----:B------:R-:W4:Y:S02]  /*36e0*/  LDG.E.U16 R0, desc[UR36][R4.64] ;  /* 0x0000002404007981 */ /* 0x000f24000c1e1500 */
[----:B----4-:R-:W-:-:S06]  /*36f0*/  IMAD.U32 R0, R0, 0x10000, RZ ;  /* 0x0001000000007824 */ /* 0x010fcc00078e00ff */
[----:B------:R-:W0:Y:S02]  /*3700*/  F2I.FTZ.TRUNC.NTZ R0, R0 ;  /* 0x0000000000007305 */ /* 0x000e24000021f100 */
[----:B0-----:R-:W-:Y:S01]  /*3710*/  PRMT R19, R0, 0x7610, R19 ;  /* 0x0000761000137816 */ /* 0x001fe20000000013 */
[----:B------:R-:W-:Y:S06]  /*3720*/  BRA `(.L_x_8808) ;  /* 0x0000000400ac7947 */ /* 0x000fec0003800000 */
.L_x_8815:
        /* <DEDUP_REMOVED lines=10> */
.L_x_8822:
        /* <DEDUP_REMOVED lines=21> */
.L_x_8826:
[----:B------:R-:W-:Y:S05]  /*3920*/  BSYNC B1 ;  /* 0x0000000000017941 */ /* 0x000fea0003800000 */
.L_x_8825:
[----:B------:R-:W-:Y:S01]  /*3930*/  LEA R5, R0, 0x3b800000, 0x17 ;  /* 0x3b80000000057811 */ /* 0x000fe200078eb8ff */
[----:B------:R-:W-:-:S05]  /*3940*/  IMAD.SHL.U32 R0, R3, 0x100000, RZ ;  /* 0x0010000003007824 */ /* 0x000fca00078e00ff */
[----:B------:R-:W-:-:S07]  /*3950*/  LOP3.LUT R0, R5, R0, R6, 0xfe, !PT ;  /* 0x0000000005007212 */ /* 0x000fce00078efe06 */
.L_x_8824:
[----:B------:R-:W-:Y:S05]  /*3960*/  BSYNC B0 ;  /* 0x0000000000007941 */ /* 0x000fea0003800000 */
.L_x_8823:
[----:B------:R-:W0:Y:S02]  /*3970*/  F2I.FTZ.TRUNC.NTZ R0, R0 ;  /* 0x0000000000007305 */ /* 0x000e24000021f100 */
[----:B0-----:R-:W-:Y:S01]  /*3980*/  PRMT R19, R0, 0x7610, R19 ;  /* 0x0000761000137816 */ /* 0x001fe20000000013 */
[----:B------:R-:W-:Y:S06]  /*3990*/  BRA `(.L_x_8808) ;  /* 0x0000000400107947 */ /* 0x000fec0003800000 */
.L_x_8821:
        /* <DEDUP_REMOVED lines=21> */
.L_x_8830:
[----:B------:R-:W-:Y:S05]  /*3af0*/  BSYNC B1 ;  /* 0x0000000000017941 */ /* 0x000fea0003800000 */
.L_x_8829:
[----:B------:R-:W-:Y:S01]  /*3b00*/  LEA R5, R0, 0x37800000, 0x17 ;  /* 0x3780000000057811 */ /* 0x000fe200078eb8ff */
[----:B------:R-:W-:-:S05]  /*3b10*/  IMAD.SHL.U32 R0, R3, 0x200000, RZ ;  /* 0x0020000003007824 */ /* 0x000fca00078e00ff */
[----:B------:R-:W-:-:S07]  /*3b20*/  LOP3.LUT R0, R5, R0, R6, 0xfe, !PT ;  /* 0x0000000005007212 */ /* 0x000fce00078efe06 */
.L_x_8828:
[----:B------:R-:W-:Y:S05]  /*3b30*/  BSYNC B0 ;  /* 0x0000000000007941 */ /* 0x000fea0003800000 */
.L_x_8827:
[----:B------:R-:W0:Y:S02]  /*3b40*/  F2I.FTZ.TRUNC.NTZ R0, R0 ;  /* 0x0000000000007305 */ /* 0x000e24000021f100 */
[----:B0-----:R-:W-:Y:S01]  /*3b50*/  PRMT R19, R0, 0x7610, R19 ;  /* 0x0000761000137816 */ /* 0x001fe20000000013 */
[----:B------:R-:W-:Y:S06]  /*3b60*/  BRA `(.L_x_8808) ;  /* 0x00000000009c7947 */ /* 0x000fec0003800000 */
.L_x_8820:
        /* <DEDUP_REMOVED lines=14> */
.L_x_8834:
[----:B------:R-:W-:Y:S05]  /*3c50*/  BSYNC B0 ;  /* 0x0000000000007941 */ /* 0x000fea0003800000 */
.L_x_8833:
[----:B------:R-:W0:Y:S02]  /*3c60*/  F2I.FTZ.TRUNC.NTZ R0, R0 ;  /* 0x0000000000007305 */ /* 0x000e24000021f100 */
[----:B0-----:R-:W-:Y:S01]  /*3c70*/  PRMT R19, R0, 0x7610, R19 ;  /* 0x0000761000137816 */ /* 0x001fe20000000013 */
[----:B------:R-:W-:Y:S06]  /*3c80*/  BRA `(.L_x_8808) ;  /* 0x0000000000547947 */ /* 0x000fec0003800000 */
.L_x_8807:
        /* <DEDUP_REMOVED lines=16> */
.L_x_8835:
[----:B------:R-:W-:Y:S01]  /*3d90*/  PRMT R19, RZ, 0x7610, R19 ;  /* 0x00007610ff137816 */ /* 0x000fe20000000013 */
[----:B------:R-:W-:Y:S06]  /*3da0*/  BRA `(.L_x_8808) ;  /* 0x00000000000c7947 */ /* 0x000fec0003800000 */
.L_x_8832:
[----:B------:R1:W5:Y:S01]  /*3db0*/  LDG.E.U16 R19, desc[UR36][R4.64] ;  /* 0x0000002404137981 */ /* 0x000362000c1e1500 */
[----:B------:R-:W-:Y:S05]  /*3dc0*/  BRA `(.L_x_8808) ;  /* 0x0000000000047947 */ /* 0x000fea0003800000 */
.L_x_8831:
[----:B------:R4:W5:Y:S02]  /*3dd0*/  LDG.E.U16 R19, desc[UR36][R4.64] ;  /* 0x0000002404137981 */ /* 0x000964000c1e1500 */
.L_x_8808:
[----:B01--4-:R-:W0:Y:S01]  /*3de0*/  LDC.64 R4, c[0x0][0x238] ;  /* 0x00008e00ff047b82 */ /* 0x013e220000000a00 */
        /* <DEDUP_REMOVED lines=19> */
.L_x_8839:
[----:B------:R-:W4:Y:S02]  /*3f20*/  LDG.E.U8 R4, desc[UR36][R4.64] ;  /* 0x0000002404047981 */ /* 0x000f24000c1e1100 */
[----:B----4-:R-:W-:-:S04]  /*3f30*/  ISETP.NE.AND P0, PT, R4, RZ, PT ;  /* 0x000000ff0400720c */ /* 0x010fc80003f05270 */
[----:B------:R-:W-:Y:S01]  /*3f40*/  P2R R27, PR, RZ, 0x1 ;  /* 0x00000001ff1b7803 */ /* 0x000fe20000000000 */
[----:B------:R-:W-:Y:S08]  /*3f50*/  BRA `(.L_x_8841) ;  /* 0x0000000c00c47947 */ /* 0x000ff00003800000 */
.L_x_8838:
        /* <DEDUP_REMOVED lines=11> */
.L_x_8843:
[----:B------:R-:W4:Y:S02]  /*4010*/  LDG.E R4, desc[UR36][R4.64] ;  /* 0x0000002404047981 */ /* 0x000f24000c1e1900 */
[----:B----4-:R-:W-:-:S04]  /*4020*/  ISETP.NE.AND P0, PT, R4, RZ, PT ;  /* 0x000000ff0400720c */ /* 0x010fc80003f05270 */
[----:B------:R-:W-:Y:S01]  /*4030*/  P2R R27, PR, RZ, 0x1 ;  /* 0x00000001ff1b7803 */ /* 0x000fe20000000000 */
[----:B------:R-:W-:Y:S08]  /*4040*/  BRA `(.L_x_8841) ;  /* 0x0000000c00887947 */ /* 0x000ff00003800000 */
.L_x_8842:
[----:B------:R-:W4:Y:S02]  /*4050*/  LDG.E.U16 R4, desc[UR36][R4.64] ;  /* 0x0000002404047981 */ /* 0x000f24000c1e1500 */
[----:B----4-:R-:W-:-:S04]  /*4060*/  ISETP.NE.AND P0, PT, R4, RZ, PT ;  /* 0x000000ff0400720c */ /* 0x010fc80003f05270 */
[----:B------:R-:W-:Y:S01]  /*4070*/  P2R R27, PR, RZ, 0x1 ;  /* 0x00000001ff1b7803 */ /* 0x000fe20000000000 */
[----:B------:R-:W-:Y:S08]  /*4080*/  BRA `(.L_x_8841) ;  /* 0x0000000c00787947 */ /* 0x000ff00003800000 */
.L_x_8837:
        /* <DEDUP_REMOVED lines=10> */
.L_x_8845:
[----:B------:R-:W4:Y:S02]  /*4130*/  LDG.E.U16 R0, desc[UR36][R4.64] ;  /* 0x0000002404007981 */ /* 0x000f24000c1e1500 */
[----:B----4-:R-:W-:-:S05]  /*4140*/  HADD2.F32 R0, -RZ, R0.H0_H0 ;  /* 0x20000000ff007230 */ /* 0x010fca0000004100 */
[----:B------:R-:W-:-:S04]  /*4150*/  FSETP.NEU.FTZ.AND P0, PT, R0, RZ, PT ;  /* 0x000000ff0000720b */ /* 0x000fc80003f1d000 */
[----:B------:R-:W-:Y:S01]  /*4160*/  P2R R27, PR, RZ, 0x1 ;  /* 0x00000001ff1b7803 */ /* 0x000fe20000000000 */
[----:B------:R-:W-:Y:S08]  /*4170*/  BRA `(.L_x_8841) ;  /* 0x0000000c003c7947 */ /* 0x000ff00003800000 */
.L_x_8844:
        /* <DEDUP_REMOVED lines=12> */
.L_x_8847:
        /* <DEDUP_REMOVED lines=11> */
.L_x_8846:
[----:B------:R-:W4:Y:S02]  /*42f0*/  LDG.E.64 R4, desc[UR36][R4.64] ;  /* 0x0000002404047981 */ /* 0x000f24000c1e1b00 */
[----:B----4-:R-:W-:-:S06]  /*4300*/  DSETP.NEU.AND P0, PT, R4, RZ, PT ;  /* 0x000000ff0400722a */ /* 0x010fcc0003f0d000 */
[----:B------:R-:W-:Y:S01]  /*4310*/  P2R R27, PR, RZ, 0x1 ;  /* 0x00000001ff1b7803 */ /* 0x000fe20000000000 */
[----:B------:R-:W-:Y:S07]  /*4320*/  BRA `(.L_x_8841) ;  /* 0x0000000800d07947 */ /* 0x000fee0003800000 */
.L_x_8836:
        /* <DEDUP_REMOVED lines=12> */
.L_x_8850:
[----:B------:R-:W4:Y:S02]  /*43f0*/  LDG.E.128 R4, desc[UR36][R4.64] ;  /* 0x0000002404047981 */ /* 0x000f24000c1e1d00 */
[----:B----4-:R-:W-:-:S06]  /*4400*/  DSETP.NEU.AND P0, PT, R6, RZ, PT ;  /* 0x000000ff0600722a */ /* 0x010fcc0003f0d000 */
[----:B------:R-:W-:-:S06]  /*4410*/  DSETP.NEU.OR P0, PT, R4, RZ, P0 ;  /* 0x000000ff0400722a */ /* 0x000fcc000070d400 */
[----:B------:R-:W-:Y:S01]  /*4420*/  P2R R27, PR, RZ, 0x1 ;  /* 0x00000001ff1b7803 */ /* 0x000fe20000000000 */
[----:B------:R-:W-:Y:S07]  /*4430*/  BRA `(.L_x_8841) ;  /* 0x00000008008c7947 */ /* 0x000fee0003800000 */
.L_x_8849:
        /* <DEDUP_REMOVED lines=28> */
.L_x_8852:
        /* <DEDUP_REMOVED lines=15> */
.L_x_8851:
[----:B------:R-:W4:Y:S02]  /*46f0*/  LDG.E.U16 R0, desc[UR36][R4.64] ;  /* 0x0000002404007981 */ /* 0x000f24000c1e1500 */
[----:B----4-:R-:W-:-:S05]  /*4700*/  IMAD.U32 R0, R0, 0x10000, RZ ;  /* 0x0001000000007824 */ /* 0x010fca00078e00ff */
[----:B------:R-:W-:-:S04]  /*4710*/  FSETP.NEU.FTZ.AND P0, PT, R0, RZ, PT ;  /* 0x000000ff0000720b */ /* 0x000fc80003f1d000 */
[----:B------:R-:W-:Y:S01]  /*4720*/  P2R R27, PR, RZ, 0x1 ;  /* 0x00000001ff1b7803 */ /* 0x000fe20000000000 */
[----:B------:R-:W-:Y:S08]  /*4730*/  BRA `(.L_x_8841) ;  /* 0x0000000400cc7947 */ /* 0x000ff00003800000 */
.L_x_8848:
        /* <DEDUP_REMOVED lines=12> */
.L_x_8855:
        /* <DEDUP_REMOVED lines=21> */
.L_x_8859:
[----:B------:R-:W-:Y:S05]  /*4950*/  BSYNC B1 ;  /* 0x0000000000017941 */ /* 0x000fea0003800000 */
.L_x_8858:
[----:B------:R-:W-:Y:S01]  /*4960*/  LEA R5, R0, 0x3b800000, 0x17 ;  /* 0x3b80000000057811 */ /* 0x000fe200078eb8ff */
[----:B------:R-:W-:-:S05]  /*4970*/  IMAD.SHL.U32 R0, R3, 0x100000, RZ ;  /* 0x0010000003007824 */ /* 0x000fca00078e00ff */
[----:B------:R-:W-:-:S07]  /*4980*/  LOP3.LUT R0, R5, R0, R6, 0xfe, !PT ;  /* 0x0000000005007212 */ /* 0x000fce00078efe06 */
.L_x_8857:
[----:B------:R-:W-:Y:S05]  /*4990*/  BSYNC B0 ;  /* 0x0000000000007941 */ /* 0x000fea0003800000 */
.L_x_8856:
[----:B------:R-:W-:-:S04]  /*49a0*/  FSETP.NEU.FTZ.AND P0, PT, R0, RZ, PT ;  /* 0x000000ff0000720b */ /* 0x000fc80003f1d000 */
[----:B------:R-:W-:Y:S01]  /*49b0*/  P2R R27, PR, RZ, 0x1 ;  /* 0x00000001ff1b7803 */ /* 0x000fe20000000000 */
[----:B------:R-:W-:Y:S08]  /*49c0*/  BRA `(.L_x_8841) ;  /* 0x0000000400287947 */ /* 0x000ff00003800000 */
.L_x_8854:
        /* <DEDUP_REMOVED lines=21> */
.L_x_8863:
[----:B------:R-:W-:Y:S05]  /*4b20*/  BSYNC B1 ;  /* 0x0000000000017941 */ /* 0x000fea0003800000 */
.L_x_8862:
[----:B------:R-:W-:Y:S01]  /*4b30*/  LEA R5, R0, 0x37800000, 0x17 ;  /* 0x3780000000057811 */ /* 0x000fe200078eb8ff */
[----:B------:R-:W-:-:S05]  /*4b40*/  IMAD.SHL.U32 R0, R3, 0x200000, RZ ;  /* 0x0020000003007824 */ /* 0x000fca00078e00ff */
[----:B------:R-:W-:-:S07]  /*4b50*/  LOP3.LUT R0, R5, R0, R6, 0xfe, !PT ;  /* 0x0000000005007212 */ /* 0x000fce00078efe06 */
.L_x_8861:
[----:B------:R-:W-:Y:S05]  /*4b60*/  BSYNC B0 ;  /* 0x0000000000007941 */ /* 0x000fea0003800000 */
.L_x_8860:
[----:B------:R-:W-:-:S04]  /*4b70*/  FSETP.NEU.FTZ.AND P0, PT, R0, RZ, PT ;  /* 0x000000ff0000720b */ /* 0x000fc80003f1d000 */
[----:B------:R-:W-:Y:S01]  /*4b80*/  P2R R27, PR, RZ, 0x1 ;  /* 0x00000001ff1b7803 */ /* 0x000fe20000000000 */
[----:B------:R-:W-:Y:S08]  /*4b90*/  BRA `(.L_x_8841) ;  /* 0x0000000000b47947 */ /* 0x000ff00003800000 */
.L_x_8853:
        /* <DEDUP_REMOVED lines=14> */
.L_x_8867:
[----:B------:R-:W-:Y:S05]  /*4c80*/  BSYNC B0 ;  /* 0x0000000000007941 */ /* 0x000fea0003800000 */
.L_x_8866:
[----:B------:R-:W-:-:S04]  /*4c90*/  FSETP.NEU.FTZ.AND P0, PT, R0, RZ, PT ;  /* 0x000000ff0000720b */ /* 0x000fc80003f1d000 */
[----:B------:R-:W-:Y:S01]  /*4ca0*/  P2R R27, PR, RZ, 0x1 ;  /* 0x00000001ff1b7803 */ /* 0x000fe20000000000 */
[----:B------:R-:W-:Y:S08]  /*4cb0*/  BRA `(.L_x_8841) ;  /* 0x00000000006c7947 */ /* 0x000ff00003800000 */
.L_x_8840:
        /* <DEDUP_REMOVED lines=16> */
.L_x_8868:
[----:B------:R-:W-:-:S04]  /*4dc0*/  PLOP3.LUT P0, PT, PT, PT, PT, 0x8, 0x0 ;  /* 0x000000000000781c */ /* 0x000fc80003f0e170 */
[----:B------:R-:W-:Y:S01]  /*4dd0*/  P2R R27, PR, RZ, 0x1 ;  /* 0x00000001ff1b7803 */ /* 0x000fe20000000000 */
[----:B------:R-:W-:Y:S08]  /*4de0*/  BRA `(.L_x_8841) ;  /* 0x0000000000207947 */ /* 0x000ff00003800000 */
.L_x_8865:
[----:B------:R-:W4:Y:S02]  /*4df0*/  LDG.E.64 R4, desc[UR36][R4.64] ;  /* 0x0000002404047981 */ /* 0x000f24000c1e1b00 */
[----:B----4-:R-:W-:-:S04]  /*4e00*/  ISETP.NE.U32.AND P0, PT, R4, RZ, PT ;  /* 0x000000ff0400720c */ /* 0x010fc80003f05070 */
[----:B------:R-:W-:-:S04]  /*4e10*/  ISETP.NE.AND.EX P0, PT, R5, RZ, PT, P0 ;  /* 0x000000ff0500720c */ /* 0x000fc80003f05300 */
[----:B------:R-:W-:Y:S01]  /*4e20*/  P2R R27, PR, RZ, 0x1 ;  /* 0x00000001ff1b7803 */ /* 0x000fe20000000000 */
[----:B------:R-:W-:Y:S08]  /*4e30*/  BRA `(.L_x_8841) ;  /* 0x00000000000c7947 */ /* 0x000ff00003800000 */
.L_x_8864:
[----:B------:R-:W4:Y:S02]  /*4e40*/  LDG.E R4, desc[UR36][R4.64] ;  /* 0x0000002404047981 */ /* 0x000f24000c1e1900 */
[----:B----4-:R-:W-:-:S04]  /*4e50*/  ISETP.NE.AND P0, PT, R4, RZ, PT ;  /* 0x000000ff0400720c */ /* 0x010fc80003f05270 */
[----:B------:R-:W-:-:S09]  /*4e60*/  P2R R27, PR, RZ, 0x1 ;  /* 0x00000001ff1b7803 */ /* 0x000fd20000000000 */
.L_x_8841:
        /* <DEDUP_REMOVED lines=19> */
.L_x_8872:
[----:B------:R0:W5:Y:S01]  /*4fa0*/  LDG.E.U8 R32, desc[UR36][R4.64] ;  /* 0x0000002404207981 */ /* 0x000162000c1e1100 */
[----:B------:R-:W-:Y:S01]  /*4fb0*/  IMAD.MOV.U32 R33, RZ, RZ, RZ ;  /* 0x000000ffff217224 */ /* 0x000fe200078e00ff */
[----:B------:R-:W-:Y:S06]  /*4fc0*/  BRA `(.L_x_8874) ;  /* 0x0000000c00487947 */ /* 0x000fec0003800000 */
.L_x_8871:
        /* <DEDUP_REMOVED lines=8> */
.L_x_8876:
[----:B------:R-:W4:Y:S02]  /*5050*/  LDG.E R32, desc[UR36][R4.64] ;  /* 0x0000002404207981 */ /* 0x000f24000c1e1900 */
[----:B----4-:R-:W-:Y:S01]  /*5060*/  SHF.R.S32.HI R33, RZ, 0x1f, R32 ;  /* 0x0000001fff217819 */ /* 0x010fe20000011420 */
[----:B------:R-:W-:Y:S06]  /*5070*/  BRA `(.L_x_8874) ;  /* 0x0000000c001c7947 */ /* 0x000fec0003800000 */
.L_x_8875:
[----:B------:R-:W4:Y:S02]  /*5080*/  LDG.E.S16 R32, desc[UR36][R4.64] ;  /* 0x0000002404207981 */ /* 0x000f24000c1e1700 */
[----:B----4-:R-:W-:Y:S01]  /*5090*/  SHF.R.S32.HI R33, RZ, 0x1f, R32 ;  /* 0x0000001fff217819 */ /* 0x010fe20000011420 */
[----:B------:R-:W-:Y:S06]  /*50a0*/  BRA `(.L_x_8874) ;  /* 0x0000000c00107947 */ /* 0x000fec0003800000 */
.L_x_8870:
        /* <DEDUP_REMOVED lines=9> */
.L_x_8878:
[----:B------:R-:W4:Y:S02]  /*5140*/  LDG.E.U16 R4, desc[UR36][R4.64] ;  /* 0x0000002404047981 */ /* 0x000f24000c1e1500 */
[----:B----4-:R-:W-:-:S06]  /*5150*/  HADD2.F32 R32, -RZ, R4.H0_H0 ;  /* 0x20000004ff207230 */ /* 0x010fcc0000004100 */
[----:B------:R-:W0:Y:S01]  /*5160*/  F2I.S64.TRUNC R32, R32 ;  /* 0x0000002000207311 */ /* 0x000e22000020d900 */
[----:B------:R-:W-:Y:S05]  /*5170*/  BRA `(.L_x_8874) ;  /* 0x0000000800dc7947 */ /* 0x000fea0003800000 */
.L_x_8877:
        /* <DEDUP_REMOVED lines=9> */
.L_x_8880:
[----:B------:R-:W4:Y:S02]  /*5210*/  LDG.E.U16 R4, desc[UR36][R4.64] ;  /* 0x0000002404047981 */ /* 0x000f24000c1e1500 */
[----:B----4-:R-:W-:-:S06]  /*5220*/  HADD2.F32 R32, -RZ, R4.H0_H0 ;  /* 0x20000004ff207230 */ /* 0x010fcc0000004100 */
[----:B------:R-:W0:Y:S01]  /*5230*/  F2I.S64.TRUNC R32, R32 ;  /* 0x0000002000207311 */ /* 0x000e22000020d900 */
[----:B------:R-:W-:Y:S05]  /*5240*/  BRA `(.L_x_8874) ;  /* 0x0000000800a87947 */ /* 0x000fea0003800000 */
.L_x_8879:
[----:B------:R-:W4:Y:S02]  /*5250*/  LDG.E.64 R4, desc[UR36][R4.64] ;  /* 0x0000002404047981 */ /* 0x000f24000c1e1b00 */
[----:B----4-:R0:W1:Y:S01]  /*5260*/  F2I.S64.F64.TRUNC R32, R4 ;  /* 0x0000000400207311 */ /* 0x010062000030d900 */
[----:B------:R-:W-:Y:S05]  /*5270*/  BRA `(.L_x_8874) ;  /* 0x00000008009c7947 */ /* 0x000fea0003800000 */
.L_x_8869:
        /* <DEDUP_REMOVED lines=13> */
.L_x_8883:
[----:B------:R-:W4:Y:S02]  /*5350*/  LDG.E.64 R4, desc[UR36][R4.64] ;  /* 0x0000002404047981 */ /* 0x000f24000c1e1b00 */
[----:B----4-:R0:W1:Y:S01]  /*5360*/  F2I.S64.F64.TRUNC R32, R4 ;  /* 0x0000000400207311 */ /* 0x010062000030d900 */
[----:B------:R-:W-:Y:S05]  /*5370*/  BRA `(.L_x_8874) ;  /* 0x00000008005c7947 */ /* 0x000fea0003800000 */
.L_x_8882:
        /* <DEDUP_REMOVED lines=27> */
.L_x_8885:
        /* <DEDUP_REMOVED lines=14> */
.L_x_8884:
[----:B------:R-:W4:Y:S02]  /*5610*/  LDG.E.U16 R32, desc[UR36][R4.64] ;  /* 0x0000002404207981 */ /* 0x000f24000c1e1500 */
[----:B----4-:R-:W-:-:S06]  /*5620*/  IMAD.U32 R32, R32, 0x10000, RZ ;  /* 0x0001000020207824 */ /* 0x010fcc00078e00ff */
[----:B------:R-:W0:Y:S01]  /*5630*/  F2I.S64.TRUNC R32, R32 ;  /* 0x0000002000207311 */ /* 0x000e22000020d900 */
[----:B------:R-:W-:Y:S05]  /*5640*/  BRA `(.L_x_8874) ;  /* 0x0000000400a87947 */ /* 0x000fea0003800000 */
.L_x_8881:
        /* <DEDUP_REMOVED lines=11> */
.L_x_8888:
        /* <DEDUP_REMOVED lines=21> */
.L_x_8892:
[----:B------:R-:W-:Y:S05]  /*5850*/  BSYNC B1 ;  /* 0x0000000000017941 */ /* 0x000fea0003800000 */
.L_x_8891:
[----:B------:R-:W-:Y:S01]  /*5860*/  IMAD.SHL.U32 R3, R3, 0x100000, RZ ;  /* 0x0010000003037824 */ /* 0x000fe200078e00ff */
[----:B------:R-:W-:-:S04]  /*5870*/  LEA R5, R0, 0x3b800000, 0x17 ;  /* 0x3b80000000057811 */ /* 0x000fc800078eb8ff */
[----:B------:R-:W-:-:S07]  /*5880*/  LOP3.LUT R32, R5, R3, R32, 0xfe, !PT ;  /* 0x0000000305207212 */ /* 0x000fce00078efe20 */
.L_x_8890:
[----:B------:R-:W-:Y:S05]  /*5890*/  BSYNC B0 ;  /* 0x0000000000007941 */ /* 0x000fea0003800000 */
.L_x_8889:
[----:B------:R-:W0:Y:S01]  /*58a0*/  F2I.S64.TRUNC R32, R32 ;  /* 0x0000002000207311 */ /* 0x000e22000020d900 */
[----:B------:R-:W-:Y:S05]  /*58b0*/  BRA `(.L_x_8874) ;  /* 0x00000004000c7947 */ /* 0x000fea0003800000 */
.L_x_8887:
        /* <DEDUP_REMOVED lines=21> */
.L_x_8896:
[----:B------:R-:W-:Y:S05]  /*5a10*/  BSYNC B1 ;  /* 0x0000000000017941 */ /* 0x000fea0003800000 */
.L_x_8895:
[----:B------:R-:W-:Y:S01]  /*5a20*/  IMAD.SHL.U32 R3, R3, 0x200000, RZ ;  /* 0x0020000003037824 */ /* 0x000fe200078e00ff */
[----:B------:R-:W-:-:S04]  /*5a30*/  LEA R5, R0, 0x37800000, 0x17 ;  /* 0x3780000000057811 */ /* 0x000fc800078eb8ff */
[----:B------:R-:W-:-:S07]  /*5a40*/  LOP3.LUT R32, R5, R3, R32, 0xfe, !PT ;  /* 0x0000000305207212 */ /* 0x000fce00078efe20 */
.L_x_8894:
[----:B------:R-:W-:Y:S05]  /*5a50*/  BSYNC B0 ;  /* 0x0000000000007941 */ /* 0x000fea0003800000 */
.L_x_8893:
[----:B------:R-:W0:Y:S01]  /*5a60*/  F2I.S64.TRUNC R32, R32 ;  /* 0x0000002000207311 */ /* 0x000e22000020d900 */
[----:B------:R-:W-:Y:S05]  /*5a70*/  BRA `(.L_x_8874) ;  /* 0x00000000009c7947 */ /* 0x000fea0003800000 */
.L_x_8886:
        /* <DEDUP_REMOVED lines=14> */
.L_x_8900:
[----:B------:R-:W-:Y:S05]  /*5b60*/  BSYNC B0 ;  /* 0x0000000000007941 */ /* 0x000fea0003800000 */
.L_x_8899:
[----:B------:R-:W0:Y:S01]  /*5b70*/  F2I.S64.TRUNC R32, R32 ;  /* 0x0000002000207311 */ /* 0x000e22000020d900 */
[----:B------:R-:W-:Y:S05]  /*5b80*/  BRA `(.L_x_8874) ;  /* 0x0000000000587947 */ /* 0x000fea0003800000 */
.L_x_8873:
        /* <DEDUP_REMOVED lines=16> */
.L_x_8901:
[----:B------:R-:W-:Y:S01]  /*5c90*/  CS2R R32, SRZ ;  /* 0x0000000000207805 */ /* 0x000fe2000001ff00 */
[----:B------:R-:W-:Y:S06]  /*5ca0*/  BRA `(.L_x_8874) ;  /* 0x0000000000107947 */ /* 0x000fec0003800000 */
.L_x_8898:
[----:B------:R0:W5:Y:S01]  /*5cb0*/  LDG.E.64 R32, desc[UR36][R4.64] ;  /* 0x0000002404207981 */ /* 0x000162000c1e1b00 */
[----:B------:R-:W-:Y:S05]  /*5cc0*/  BRA `(.L_x_8874) ;  /* 0x0000000000087947 */ /* 0x000fea0003800000 */
.L_x_8897:
[----:B------:R0:W5:Y:S01]  /*5cd0*/  LDG.E R32, desc[UR36][R4.64] ;  /* 0x0000002404207981 */ /* 0x000162000c1e1900 */
[----:B------:R-:W-:-:S07]  /*5ce0*/  IMAD.MOV.U32 R33, RZ, RZ, RZ ;  /* 0x000000ffff217224 */ /* 0x000fce00078e00ff */
.L_x_8874:
[----:B------:R-:W-:Y:S01]  /*5cf0*/  ISETP.NE.AND P0, PT, R27, RZ, PT ;  /* 0x000000ff1b00720c */ /* 0x000fe20003f05270 */
[----:B------:R-:W-:-:S03]  /*5d00*/  VIADD R17, R17, 0x80 ;  /* 0x0000008011117836 */ /* 0x000fc60000000000 */
[----:B------:R-:W-:-:S09]  /*5d10*/  SEL R26, RZ, 0x1, !P0 ;  /* 0x00000001ff1a7807 */ /* 0x000fd20004000000 */
.L_x_8802:
[----:B------:R-:W-:Y:S05]  /*5d20*/  BSYNC B6 ;  /* 0x0000000000067941 */ /* 0x000fea0003800000 */
.L_x_8801:
        /* <DEDUP_REMOVED lines=27> */
.L_x_8907:
[----:B------:R0:W5:Y:S01]  /*5ee0*/  LDG.E.U8 R27, desc[UR36][R4.64] ;  /* 0x00000024041b7981 */ /* 0x000162000c1e1100 */
[----:B------:R-:W-:Y:S05]  /*5ef0*/  BRA `(.L_x_8909) ;  /* 0x0000000c00547947 */ /* 0x000fea0003800000 */
.L_x_8906:
        /* <DEDUP_REMOVED lines=8> */
.L_x_8911:
[----:B------:R4:W5:Y:S01]  /*5f80*/  LDG.E.U16 R27, desc[UR36][R4.64] ;  /* 0x00000024041b7981 */ /* 0x000962000c1e1500 */
[----:B------:R-:W-:Y:S05]  /*5f90*/  BRA `(.L_x_8909) ;  /* 0x0000000c002c7947 */ /* 0x000fea0003800000 */
.L_x_8910:
[----:B------:R0:W5:Y:S01]  /*5fa0*/  LDG.E.U16 R27, desc[UR36][R4.64] ;  /* 0x00000024041b7981 */ /* 0x000162000c1e1500 */
[----:B------:R-:W-:Y:S05]  /*5fb0*/  BRA `(.L_x_8909) ;  /* 0x0000000c00247947 */ /* 0x000fea0003800000 */
.L_x_8905:
        /* <DEDUP_REMOVED lines=9> */
.L_x_8913:
[----:B------:R-:W4:Y:S02]  /*6050*/  LDG.E.U16 R0, desc[UR36][R4.64] ;  /* 0x0000002404007981 */ /* 0x000f24000c1e1500 */
[----:B----4-:R-:W-:-:S06]  /*6060*/  HADD2.F32 R0, -RZ, R0.H0_H0 ;  /* 0x20000000ff007230 */ /* 0x010fcc0000004100 */
[----:B------:R-:W0:Y:S02]  /*6070*/  F2I.FTZ.TRUNC.NTZ R0, R0 ;  /* 0x0000000000007305 */ /* 0x000e24000021f100 */
[----:B0-----:R-:W-:Y:S01]  /*6080*/  PRMT R27, R0, 0x7610, R27 ;  /* 0x00007610001b7816 */ /* 0x001fe2000000001b */
[----:B------:R-:W-:Y:S06]  /*6090*/  BRA `(.L_x_8909) ;  /* 0x0000000800ec7947 */ /* 0x000fec0003800000 */
.L_x_8912:
        /* <DEDUP_REMOVED lines=9> */
.L_x_8915:
[----:B------:R-:W4:Y:S02]  /*6130*/  LDG.E.U16 R4, desc[UR36][R4.64] ;  /* 0x0000002404047981 */ /* 0x000f24000c1e1500 */
[----:B----4-:R-:W-:-:S06]  /*6140*/  HADD2.F32 R0, -RZ, R4.H0_H0 ;  /* 0x20000004ff007230 */ /* 0x010fcc0000004100 */
[----:B------:R-:W0:Y:S02]  /*6150*/  F2I.FTZ.TRUNC.NTZ R0, R0 ;  /* 0x0000000000007305 */ /* 0x000e24000021f100 */
[----:B0-----:R-:W-:Y:S01]  /*6160*/  PRMT R27, R0, 0x7610, R27 ;  /* 0x00007610001b7816 */ /* 0x001fe2000000001b */
[----:B------:R-:W-:Y:S06]  /*6170*/  BRA `(.L_x_8909) ;  /* 0x0000000800b47947 */ /* 0x000fec0003800000 */
.L_x_8914:
[----:B------:R-:W4:Y:S02]  /*6180*/  LDG.E.64 R4, desc[UR36][R4.64] ;  /* 0x0000002404047981 */ /* 0x000f24000c1e1b00 */
[----:B----4-:R0:W1:Y:S01]  /*6190*/  F2I.F64.TRUNC R27, R4 ;  /* 0x00000004001b7311 */ /* 0x010062000030d100 */
[----:B------:R-:W-:Y:S05]  /*61a0*/  BRA `(.L_x_8909) ;  /* 0x0000000800a87947 */ /* 0x000fea0003800000 */
.L_x_8904:
        /* <DEDUP_REMOVED lines=12> */
.L_x_8918:
[----:B------:R-:W4:Y:S02]  /*6270*/  LDG.E.64 R4, desc[UR36][R4.64] ;  /* 0x0000002404047981 */ /* 0x000f24000c1e1b00 */
[----:B----4-:R0:W1:Y:S01]  /*6280*/  F2I.F64.TRUNC R27, R4 ;  /* 0x00000004001b7311 */ /* 0x010062000030d100 */
[----:B------:R-:W-:Y:S05]  /*6290*/  BRA `(.L_x_8909) ;  /* 0x00000008006c7947 */ /* 0x000fea0003800000 */
.L_x_8917:
        /* <DEDUP_REMOVED lines=28> */
.L_x_8920:
        /* <DEDUP_REMOVED lines=15> */
.L_x_8919:
[----:B------:R-:W4:Y:S02]  /*6550*/  LDG.E.U16 R0, desc[UR36][R4.64] ;  /* 0x0000002404007981 */ /* 0x000f24000c1e1500 */
[----:B----4-:R-:W-:-:S06]  /*6560*/  IMAD.U32 R0, R0, 0x10000, RZ ;  /* 0x0001000000007824 */ /* 0x010fcc00078e00ff */
[----:B------:R-:W0:Y:S02]  /*6570*/  F2I.FTZ.TRUNC.NTZ R0, R0 ;  /* 0x0000000000007305 */ /* 0x000e24000021f100 */
[----:B0-----:R-:W-:Y:S01]  /*6580*/  PRMT R27, R0, 0x7610, R27 ;  /* 0x00007610001b7816 */ /* 0x001fe2000000001b */
[----:B------:R-:W-:Y:S06]  /*6590*/  BRA `(.L_x_8909) ;  /* 0x0000000400ac7947 */ /* 0x000fec0003800000 */
.L_x_8916:
        /* <DEDUP_REMOVED lines=10> */
.L_x_8923:
        /* <DEDUP_REMOVED lines=21> */
.L_x_8927:
[----:B------:R-:W-:Y:S05]  /*6790*/  BSYNC B1 ;  /* 0x0000000000017941 */ /* 0x000fea0003800000 */
.L_x_8926:
[----:B------:R-:W-:Y:S01]  /*67a0*/  LEA R5, R0, 0x3b800000, 0x17 ;  /* 0x3b80000000057811 */ /* 0x000fe200078eb8ff */
[----:B------:R-:W-:-:S05]  /*67b0*/  IMAD.SHL.U32 R0, R3, 0x100000, RZ ;  /* 0x0010000003007824 */ /* 0x000fca00078e00ff */
[----:B------:R-:W-:-:S07]  /*67c0*/  LOP3.LUT R0, R5, R0, R6, 0xfe, !PT ;  /* 0x0000000005007212 */ /* 0x000fce00078efe06 */
.L_x_8925:
[----:B------:R-:W-:Y:S05]  /*67d0*/  BSYNC B0 ;  /* 0x0000000000007941 */ /* 0x000fea0003800000 */
.L_x_8924:
[----:B------:R-:W0:Y:S02]  /*67e0*/  F2I.FTZ.TRUNC.NTZ R0, R0 ;  /* 0x0000000000007305 */ /* 0x000e24000021f100 */
[----:B0-----:R-:W-:Y:S01]  /*67f0*/  PRMT R27, R0, 0x7610, R27 ;  /* 0x00007610001b7816 */ /* 0x001fe2000000001b */
[----:B------:R-:W-:Y:S06]  /*6800*/  BRA `(.L_x_8909) ;  /* 0x0000000400107947 */ /* 0x000fec0003800000 */
.L_x_8922:
        /* <DEDUP_REMOVED lines=21> */
.L_x_8931:
[----:B------:R-:W-:Y:S05]  /*6960*/  BSYNC B1 ;  /* 0x0000000000017941 */ /* 0x000fea0003800000 */
.L_x_8930:
[----:B------:R-:W-:Y:S01]  /*6970*/  LEA R5, R0, 0x37800000, 0x17 ;  /* 0x3780000000057811 */ /* 0x000fe200078eb8ff */
[----:B------:R-:W-:-:S05]  /*6980*/  IMAD.SHL.U32 R0, R3, 0x200000, RZ ;  /* 0x0020000003007824 */ /* 0x000fca00078e00ff */
[----:B------:R-:W-:-:S07]  /*6990*/  LOP3.LUT R0, R5, R0, R6, 0xfe, !PT ;  /* 0x0000000005007212 */ /* 0x000fce00078efe06 */
.L_x_8929:
[----:B------:R-:W-:Y:S05]  /*69a0*/  BSYNC B0 ;  /* 0x0000000000007941 */ /* 0x000fea0003800000 */
.L_x_8928:
[----:B------:R-:W0:Y:S02]  /*69b0*/  F2I.FTZ.TRUNC.NTZ R0, R0 ;  /* 0x0000000000007305 */ /* 0x000e24000021f100 */
[----:B0-----:R-:W-:Y:S01]  /*69c0*/  PRMT R27, R0, 0x7610, R27 ;  /* 0x00007610001b7816 */ /* 0x001fe2000000001b */
[----:B------:R-:W-:Y:S06]  /*69d0*/  BRA `(.L_x_8909) ;  /* 0x00000000009c7947 */ /* 0x000fec0003800000 */
.L_x_8921:
        /* <DEDUP_REMOVED lines=14> */
.L_x_8935:
[----:B------:R-:W-:Y:S05]  /*6ac0*/  BSYNC B0 ;  /* 0x0000000000007941 */ /* 0x000fea0003800000 */
.L_x_8934:
[----:B------:R-:W0:Y:S02]  /*6ad0*/  F2I.FTZ.TRUNC.NTZ R0, R0 ;  /* 0x0000000000007305 */ /* 0x000e24000021f100 */
[----:B0-----:R-:W-:Y:S01]  /*6ae0*/  PRMT R27, R0, 0x7610, R27 ;  /* 0x00007610001b7816 */ /* 0x001fe2000000001b */
[----:B------:R-:W-:Y:S06]  /*6af0*/  BRA `(.L_x_8909) ;  /* 0x0000000000547947 */ /* 0x000fec0003800000 */
.L_x_8908:
        /* <DEDUP_REMOVED lines=16> */
.L_x_8936:
[----:B------:R-:W-:Y:S01]  /*6c00*/  PRMT R27, RZ, 0x7610, R27 ;  /* 0x00007610ff1b7816 */ /* 0x000fe2000000001b */
[----:B------:R-:W-:Y:S06]  /*6c10*/  BRA `(.L_x_8909) ;  /* 0x00000000000c7947 */ /* 0x000fec0003800000 */
.L_x_8933:
[----:B------:R0:W5:Y:S01]  /*6c20*/  LDG.E.U16 R27, desc[UR36][R4.64] ;  /* 0x00000024041b7981 */ /* 0x000162000c1e1500 */
[----:B------:R-:W-:Y:S05]  /*6c30*/  BRA `(.L_x_8909) ;  /* 0x0000000000047947 */ /* 0x000fea0003800000 */
.L_x_8932:
[----:B------:R0:W5:Y:S02]  /*6c40*/  LDG.E.U16 R27, desc[UR36][R4.64] ;  /* 0x00000024041b7981 */ /* 0x000164000c1e1500 */
.L_x_8909:
        /* <DEDUP_REMOVED lines=20> */
.L_x_8940:
[----:B------:R-:W4:Y:S02]  /*6d90*/  LDG.E.U8 R4, desc[UR36][R4.64] ;  /* 0x0000002404047981 */ /* 0x000f24000c1e1100 */
[----:B----4-:R-:W-:-:S04]  /*6da0*/  ISETP.NE.AND P0, PT, R4, RZ, PT ;  /* 0x000000ff0400720c */ /* 0x010fc80003f05270 */
[----:B------:R-:W-:Y:S01]  /*6db0*/  P2R R25, PR, RZ, 0x1 ;  /* 0x00000001ff197803 */ /* 0x000fe20000000000 */
[----:B------:R-:W-:Y:S08]  /*6dc0*/  BRA `(.L_x_8942) ;  /* 0x0000000c00c47947 */ /* 0x000ff00003800000 */
.L_x_8939:
        /* <DEDUP_REMOVED lines=11> */
.L_x_8944:
[----:B------:R-:W4:Y:S02]  /*6e80*/  LDG.E R4, desc[UR36][R4.64] ;  /* 0x0000002404047981 */ /* 0x000f24000c1e1900 */
[----:B----4-:R-:W-:-:S04]  /*6e90*/  ISETP.NE.AND P0, PT, R4, RZ, PT ;  /* 0x000000ff0400720c */ /* 0x010fc80003f05270 */
[----:B------:R-:W-:Y:S01]  /*6ea0*/  P2R R25, PR, RZ, 0x1 ;  /* 0x00000001ff197803 */ /* 0x000fe20000000000 */
[----:B------:R-:W-:Y:S08]  /*6eb0*/  BRA `(.L_x_8942) ;  /* 0x0000000c00887947 */ /* 0x000ff00003800000 */
.L_x_8943:
[----:B------:R-:W4:Y:S02]  /*6ec0*/  LDG.E.U16 R4, desc[UR36][R4.64] ;  /* 0x0000002404047981 */ /* 0x000f24000c1e1500 */
[----:B----4-:R-:W-:-:S04]  /*6ed0*/  ISETP.NE.AND P0, PT, R4, RZ, PT ;  /* 0x000000ff0400720c */ /* 0x010fc80003f05270 */
[----:B------:R-:W-:Y:S01]  /*6ee0*/  P2R R25, PR, RZ, 0x1 ;  /* 0x00000001ff197803 */ /* 0x000fe20000000000 */
[----:B------:R-:W-:Y:S08]  /*6ef0*/  BRA `(.L_x_8942) ;  /* 0x0000000c00787947 */ /* 0x000ff00003800000 */
.L_x_8938:
        /* <DEDUP_REMOVED lines=10> */
.L_x_8946:
[----:B------:R-:W4:Y:S02]  /*6fa0*/  LDG.E.U16 R0, desc[UR36][R4.64] ;  /* 0x0000002404007981 */ /* 0x000f24000c1e1500 */
[----:B----4-:R-:W-:-:S05]  /*6fb0*/  HADD2.F32 R0, -RZ, R0.H0_H0 ;  /* 0x20000000ff007230 */ /* 0x010fca0000004100 */
[----:B------:R-:W-:-:S04]  /*6fc0*/  FSETP.NEU.FTZ.AND P0, PT, R0, RZ, PT ;  /* 0x000000ff0000720b */ /* 0x000fc80003f1d000 */
[----:B------:R-:W-:Y:S01]  /*6fd0*/  P2R R25, PR, RZ, 0x1 ;  /* 0x00000001ff197803 */ /* 0x000fe20000000000 */
[----:B------:R-:W-:Y:S08]  /*6fe0*/  BRA `(.L_x_8942) ;  /* 0x0000000c003c7947 */ /* 0x000ff00003800000 */
.L_x_8945:
        /* <DEDUP_REMOVED lines=12> */
.L_x_8948:
        /* <DEDUP_REMOVED lines=11> */
.L_x_8947:
[----:B------:R-:W4:Y:S02]  /*7160*/  LDG.E.64 R4, desc[UR36][R4.64] ;  /* 0x0000002404047981 */ /* 0x000f24000c1e1b00 */
[----:B----4-:R-:W-:-:S06]  /*7170*/  DSETP.NEU.AND P0, PT, R4, RZ, PT ;  /* 0x000000ff0400722a */ /* 0x010fcc0003f0d000 */
[----:B------:R-:W-:Y:S01]  /*7180*/  P2R R25, PR, RZ, 0x1 ;  /* 0x00000001ff197803 */ /* 0x000fe20000000000 */
[----:B------:R-:W-:Y:S07]  /*7190*/  BRA `(.L_x_8942) ;  /* 0x0000000800d07947 */ /* 0x000fee0003800000 */
.L_x_8937:
        /* <DEDUP_REMOVED lines=12> */
.L_x_8951:
[----:B------:R-:W4:Y:S02]  /*7260*/  LDG.E.128 R4, desc[UR36][R4.64] ;  /* 0x0000002404047981 */ /* 0x000f24000c1e1d00 */
[----:B----4-:R-:W-:-:S06]  /*7270*/  DSETP.NEU.AND P0, PT, R6, RZ, PT ;  /* 0x000000ff0600722a */ /* 0x010fcc0003f0d000 */
[----:B------:R-:W-:-:S06]  /*7280*/  DSETP.NEU.OR P0, PT, R4, RZ, P0 ;  /* 0x000000ff0400722a */ /* 0x000fcc000070d400 */
[----:B------:R-:W-:Y:S01]  /*7290*/  P2R R25, PR, RZ, 0x1 ;  /* 0x00000001ff197803 */ /* 0x000fe20000000000 */
[----:B------:R-:W-:Y:S07]  /*72a0*/  BRA `(.L_x_8942) ;  /* 0x00000008008c7947 */ /* 0x000fee0003800000 */
.L_x_8950:
        /* <DEDUP_REMOVED lines=28> */
.L_x_8953:
        /* <DEDUP_REMOVED lines=15> */
.L_x_8952:
[----:B------:R-:W4:Y:S02]  /*7560*/  LDG.E.U16 R0, desc[UR36][R4.64] ;  /* 0x0000002404007981 */ /* 0x000f24000c1e1500 */
[----:B----4-:R-:W-:-:S05]  /*7570*/  IMAD.U32 R0, R0, 0x10000, RZ ;  /* 0x0001000000007824 */ /* 0x010fca00078e00ff */
[----:B------:R-:W-:-:S04]  /*7580*/  FSETP.NEU.FTZ.AND P0, PT, R0, RZ, PT ;  /* 0x000000ff0000720b */ /* 0x000fc80003f1d000 */
[----:B------:R-:W-:Y:S01]  /*7590*/  P2R R25, PR, RZ, 0x1 ;  /* 0x00000001ff197803 */ /* 0x000fe20000000000 */
[----:B------:R-:W-:Y:S08]  /*75a0*/  BRA `(.L_x_8942) ;  /* 0x0000000400cc7947 */ /* 0x000ff00003800000 */
.L_x_8949:
        /* <DEDUP_REMOVED lines=12> */
.L_x_8956:
        /* <DEDUP_REMOVED lines=21> */
.L_x_8960:
[----:B------:R-:W-:Y:S05]  /*77c0*/  BSYNC B1 ;  /* 0x0000000000017941 */ /* 0x000fea0003800000 */
.L_x_8959:
[----:B------:R-:W-:Y:S01]  /*77d0*/  LEA R5, R0, 0x3b800000, 0x17 ;  /* 0x3b80000000057811 */ /* 0x000fe200078eb8ff */
[----:B------:R-:W-:-:S05]  /*77e0*/  IMAD.SHL.U32 R0, R3, 0x100000, RZ ;  /* 0x0010000003007824 */ /* 0x000fca00078e00ff */
[----:B------:R-:W-:-:S07]  /*77f0*/  LOP3.LUT R0, R5, R0, R6, 0xfe, !PT ;  /* 0x0000000005007212 */ /* 0x000fce00078efe06 */
.L_x_8958:
[----:B------:R-:W-:Y:S05]  /*7800*/  BSYNC B0 ;  /* 0x0000000000007941 */ /* 0x000fea0003800000 */
.L_x_8957:
[----:B------:R-:W-:-:S04]  /*7810*/  FSETP.NEU.FTZ.AND P0, PT, R0, RZ, PT ;  /* 0x000000ff0000720b */ /* 0x000fc80003f1d000 */
[----:B------:R-:W-:Y:S01]  /*7820*/  P2R R25, PR, RZ, 0x1 ;  /* 0x00000001ff197803 */ /* 0x000fe20000000000 */
[----:B------:R-:W-:Y:S08]  /*7830*/  BRA `(.L_x_8942) ;  /* 0x0000000400287947 */ /* 0x000ff00003800000 */
.L_x_8955:
        /* <DEDUP_REMOVED lines=21> */
.L_x_8964:
[----:B------:R-:W-:Y:S05]  /*7990*/  BSYNC B1 ;  /* 0x0000000000017941 */ /* 0x000fea0003800000 */
.L_x_8963:
[----:B------:R-:W-:Y:S01]  /*79a0*/  LEA R5, R0, 0x37800000, 0x17 ;  /* 0x3780000000057811 */ /* 0x000fe200078eb8ff */
[----:B------:R-:W-:-:S05]  /*79b0*/  IMAD.SHL.U32 R0, R3, 0x200000, RZ ;  /* 0x0020000003007824 */ /* 0x000fca00078e00ff */
[----:B------:R-:W-:-:S07]  /*79c0*/  LOP3.LUT R0, R5, R0, R6, 0xfe, !PT ;  /* 0x0000000005007212 */ /* 0x000fce00078efe06 */
.L_x_8962:
[----:B------:R-:W-:Y:S05]  /*79d0*/  BSYNC B0 ;  /* 0x0000000000007941 */ /* 0x000fea0003800000 */
.L_x_8961:
[----:B------:R-:W-:-:S04]  /*79e0*/  FSETP.NEU.FTZ.AND P0, PT, R0, RZ, PT ;  /* 0x000000ff0000720b */ /* 0x000fc80003f1d000 */
[----:B------:R-:W-:Y:S01]  /*79f0*/  P2R R25, PR, RZ, 0x1 ;  /* 0x00000001ff197803 */ /* 0x000fe20000000000 */
[----:B------:R-:W-:Y:S08]  /*7a00*/  BRA `(.L_x_8942) ;  /* 0x0000000000b47947 */ /* 0x000ff00003800000 */
.L_x_8954:
        /* <DEDUP_REMOVED lines=14> */
.L_x_8968:
[----:B------:R-:W-:Y:S05]  /*7af0*/  BSYNC B0 ;  /* 0x0000000000007941 */ /* 0x000fea0003800000 */
.L_x_8967:
[----:B------:R-:W-:-:S04]  /*7b00*/  FSETP.NEU.FTZ.AND P0, PT, R0, RZ, PT ;  /* 0x000000ff0000720b */ /* 0x000fc80003f1d000 */
[----:B------:R-:W-:Y:S01]  /*7b10*/  P2R R25, PR, RZ, 0x1 ;  /* 0x00000001ff197803 */ /* 0x000fe20000000000 */
[----:B------:R-:W-:Y:S08]  /*7b20*/  BRA `(.L_x_8942) ;  /* 0x00000000006c7947 */ /* 0x000ff00003800000 */
.L_x_8941:
        /* <DEDUP_REMOVED lines=16> */
.L_x_8969:
[----:B------:R-:W-:-:S04]  /*7c30*/  PLOP3.LUT P0, PT, PT, PT, PT, 0x8, 0x0 ;  /* 0x000000000000781c */ /* 0x000fc80003f0e170 */
[----:B------:R-:W-:Y:S01]  /*7c40*/  P2R R25, PR, RZ, 0x1 ;  /* 0x00000001ff197803 */ /* 0x000fe20000000000 */
[----:B------:R-:W-:Y:S08]  /*7c50*/  BRA `(.L_x_8942) ;  /* 0x0000000000207947 */ /* 0x000ff00003800000 */
.L_x_8966:
[----:B------:R-:W4:Y:S02]  /*7c60*/  LDG.E.64 R4, desc[UR36][R4.64] ;  /* 0x0000002404047981 */ /* 0x000f24000c1e1b00 */
[----:B----4-:R-:W-:-:S04]  /*7c70*/  ISETP.NE.U32.AND P0, PT, R4, RZ, PT ;  /* 0x000000ff0400720c */ /* 0x010fc80003f05070 */
[----:B------:R-:W-:-:S04]  /*7c80*/  ISETP.NE.AND.EX P0, PT, R5, RZ, PT, P0 ;  /* 0x000000ff0500720c */ /* 0x000fc80003f05300 */
[----:B------:R-:W-:Y:S01]  /*7c90*/  P2R R25, PR, RZ, 0x1 ;  /* 0x00000001ff197803 */ /* 0x000fe20000000000 */
[----:B------:R-:W-:Y:S08]  /*7ca0*/  BRA `(.L_x_8942) ;  /* 0x00000000000c7947 */ /* 0x000ff00003800000 */
.L_x_8965:
[----:B------:R-:W4:Y:S02]  /*7cb0*/  LDG.E R4, desc[UR36][R4.64] ;  /* 0x0000002404047981 */ /* 0x000f24000c1e1900 */
[----:B----4-:R-:W-:-:S04]  /*7cc0*/  ISETP.NE.AND P0, PT, R4, RZ, PT ;  /* 0x000000ff0400720c */ /* 0x010fc80003f05270 */
[----:B------:R-:W-:-:S09]  /*7cd0*/  P2R R25, PR, RZ, 0x1 ;  /* 0x00000001ff197803 */ /* 0x000fd20000000000 */
.L_x_8942:
        /* <DEDUP_REMOVED lines=19> */
.L_x_8973:
[----:B------:R0:W5:Y:S01]  /*7e10*/  LDG.E.U8 R36, desc[UR36][R4.64] ;  /* 0x0000002404247981 */ /* 0x000162000c1e1100 */
[----:B------:R-:W-:Y:S01]  /*7e20*/  IMAD.MOV.U32 R37, RZ, RZ, RZ ;  /* 0x000000ffff257224 */ /* 0x000fe200078e00ff */
[----:B------:R-:W-:Y:S06]  /*7e30*/  BRA `(.L_x_8975) ;  /* 0x0000000c00487947 */ /* 0x000fec0003800000 */
.L_x_8972:
        /* <DEDUP_REMOVED lines=8> */
.L_x_8977:
[----:B------:R-:W4:Y:S02]  /*7ec0*/  LDG.E R36, desc[UR36][R4.64] ;  /* 0x0000002404247981 */ /* 0x000f24000c1e1900 */
[----:B----4-:R-:W-:Y:S01]  /*7ed0*/  SHF.R.S32.HI R37, RZ, 0x1f, R36 ;  /* 0x0000001fff257819 */ /* 0x010fe20000011424 */
[----:B------:R-:W-:Y:S06]  /*7ee0*/  BRA `(.L_x_8975) ;  /* 0x0000000c001c7947 */ /* 0x000fec0003800000 */
.L_x_8976:
[----:B------:R-:W4:Y:S02]  /*7ef0*/  LDG.E.S16 R36, desc[UR36][R4.64] ;  /* 0x0000002404247981 */ /* 0x000f24000c1e1700 */
[----:B----4-:R-:W-:Y:S01]  /*7f00*/  SHF.R.S32.HI R37, RZ, 0x1f, R36 ;  /* 0x0000001fff257819 */ /* 0x010fe20000011424 */
[----:B------:R-:W-:Y:S06]  /*7f10*/  BRA `(.L_x_8975) ;  /* 0x0000000c00107947 */ /* 0x000fec0003800000 */
.L_x_8971:
        /* <DEDUP_REMOVED lines=9> */
.L_x_8979:
[----:B------:R-:W4:Y:S02]  /*7fb0*/  LDG.E.U16 R4, desc[UR36][R4.64] ;  /* 0x0000002404047981 */ /* 0x000f24000c1e1500 */
[----:B----4-:R-:W-:-:S06]  /*7fc0*/  HADD2.F32 R36, -RZ, R4.H0_H0 ;  /* 0x20000004ff247230 */ /* 0x010fcc0000004100 */
[----:B------:R-:W0:Y:S01]  /*7fd0*/  F2I.S64.TRUNC R36, R36 ;  /* 0x0000002400247311 */ /* 0x000e22000020d900 */
[----:B------:R-:W-:Y:S05]  /*7fe0*/  BRA `(.L_x_8975) ;  /* 0x0000000800dc7947 */ /* 0x000fea0003800000 */
.L_x_8978:
        /* <DEDUP_REMOVED lines=9> */
.L_x_8981:
[----:B------:R-:W4:Y:S02]  /*8080*/  LDG.E.U16 R4, desc[UR36][R4.64] ;  /* 0x0000002404047981 */ /* 0x000f24000c1e1500 */
[----:B----4-:R-:W-:-:S06]  /*8090*/  HADD2.F32 R36, -RZ, R4.H0_H0 ;  /* 0x20000004ff247230 */ /* 0x010fcc0000004100 */
[----:B------:R-:W0:Y:S01]  /*80a0*/  F2I.S64.TRUNC R36, R36 ;  /* 0x0000002400247311 */ /* 0x000e22000020d900 */
[----:B------:R-:W-:Y:S05]  /*80b0*/  BRA `(.L_x_8975) ;  /* 0x0000000800a87947 */ /* 0x000fea0003800000 */
.L_x_8980:
[----:B------:R-:W4:Y:S02]  /*80c0*/  LDG.E.64 R4, desc[UR36][R4.64] ;  /* 0x0000002404047981 */ /* 0x000f24000c1e1b00 */
[----:B----4-:R0:W1:Y:S01]  /*80d0*/  F2I.S64.F64.TRUNC R36, R4 ;  /* 0x0000000400247311 */ /* 0x010062000030d900 */
[----:B------:R-:W-:Y:S05]  /*80e0*/  BRA `(.L_x_8975) ;  /* 0x00000008009c7947 */ /* 0x000fea0003800000 */
.L_x_8970:
        /* <DEDUP_REMOVED lines=13> */
.L_x_8984:
[----:B------:R-:W4:Y:S02]  /*81c0*/  LDG.E.64 R4, desc[UR36][R4.64] ;  /* 0x0000002404047981 */ /* 0x000f24000c1e1b00 */
[----:B----4-:R0:W1:Y:S01]  /*81d0*/  F2I.S64.F64.TRUNC R36, R4 ;  /* 0x0000000400247311 */ /* 0x010062000030d900 */
[----:B------:R-:W-:Y:S05]  /*81e0*/  BRA `(.L_x_8975) ;  /* 0x00000008005c7947 */ /* 0x000fea0003800000 */
.L_x_8983:
        /* <DEDUP_REMOVED lines=27> */
.L_x_8986:
        /* <DEDUP_REMOVED lines=14> */
.L_x_8985:
[----:B------:R-:W4:Y:S02]  /*8480*/  LDG.E.U16 R36, desc[UR36][R4.64] ;  /* 0x0000002404247981 */ /* 0x000f24000c1e1500 */
[----:B----4-:R-:W-:-:S06]  /*8490*/  IMAD.U32 R36, R36, 0x10000, RZ ;  /* 0x0001000024247824 */ /* 0x010fcc00078e00ff */
[----:B------:R-:W0:Y:S01]  /*84a0*/  F2I.S64.TRUNC R36, R36 ;  /* 0x0000002400247311 */ /* 0x000e22000020d900 */
[----:B------:R-:W-:Y:S05]  /*84b0*/  BRA `(.L_x_8975) ;  /* 0x0000000400a87947 */ /* 0x000fea0003800000 */
.L_x_8982:
        /* <DEDUP_REMOVED lines=11> */
.L_x_8989:
        /* <DEDUP_REMOVED lines=21> */
.L_x_8993:
[----:B------:R-:W-:Y:S05]  /*86c0*/  BSYNC B1 ;  /* 0x0000000000017941 */ /* 0x000fea0003800000 */
.L_x_8992:
[----:B------:R-:W-:Y:S01]  /*86d0*/  IMAD.SHL.U32 R3, R3, 0x100000, RZ ;  /* 0x0010000003037824 */ /* 0x000fe200078e00ff */
[----:B------:R-:W-:-:S04]  /*86e0*/  LEA R5, R0, 0x3b800000, 0x17 ;  /* 0x3b80000000057811 */ /* 0x000fc800078eb8ff */
[----:B------:R-:W-:-:S07]  /*86f0*/  LOP3.LUT R36, R5, R3, R36, 0xfe, !PT ;  /* 0x0000000305247212 */ /* 0x000fce00078efe24 */
.L_x_8991:
[----:B------:R-:W-:Y:S05]  /*8700*/  BSYNC B0 ;  /* 0x0000000000007941 */ /* 0x000fea0003800000 */
.L_x_8990:
[----:B------:R-:W0:Y:S01]  /*8710*/  F2I.S64.TRUNC R36, R36 ;  /* 0x0000002400247311 */ /* 0x000e22000020d900 */
[----:B------:R-:W-:Y:S05]  /*8720*/  BRA `(.L_x_8975) ;  /* 0x00000004000c7947 */ /* 0x000fea0003800000 */
.L_x_8988:
        /* <DEDUP_REMOVED lines=21> */
.L_x_8997:
[----:B------:R-:W-:Y:S05]  /*8880*/  BSYNC B1 ;  /* 0x0000000000017941 */ /* 0x000fea0003800000 */
.L_x_8996:
[----:B------:R-:W-:Y:S01]  /*8890*/  IMAD.SHL.U32 R3, R3, 0x200000, RZ ;  /* 0x0020000003037824 */ /* 0x000fe200078e00ff */
[----:B------:R-:W-:-:S04]  /*88a0*/  LEA R5, R0, 0x37800000, 0x17 ;  /* 0x3780000000057811 */ /* 0x000fc800078eb8ff */
[----:B------:R-:W-:-:S07]  /*88b0*/  LOP3.LUT R36, R5, R3, R36, 0xfe, !PT ;  /* 0x0000000305247212 */ /* 0x000fce00078efe24 */
.L_x_8995:
[----:B------:R-:W-:Y:S05]  /*88c0*/  BSYNC B0 ;  /* 0x0000000000007941 */ /* 0x000fea0003800000 */
.L_x_8994:
[----:B------:R-:W0:Y:S01]  /*88d0*/  F2I.S64.TRUNC R36, R36 ;  /* 0x0000002400247311 */ /* 0x000e22000020d900 */
[----:B------:R-:W-:Y:S05]  /*88e0*/  BRA `(.L_x_8975) ;  /* 0x00000000009c7947 */ /* 0x000fea0003800000 */
.L_x_8987:
        /* <DEDUP_REMOVED lines=14> */
.L_x_9001:
[----:B------:R-:W-:Y:S05]  /*89d0*/  BSYNC B0 ;  /* 0x0000000000007941 */ /* 0x000fea0003800000 */
.L_x_9000:
[----:B------:R-:W0:Y:S01]  /*89e0*/  F2I.S64.TRUNC R36, R36 ;  /* 0x0000002400247311 */ /* 0x000e22000020d900 */
[----:B------:R-:W-:Y:S05]  /*89f0*/  BRA `(.L_x_8975) ;  /* 0x0000000000587947 */ /* 0x000fea0003800000 */
.L_x_8974:
        /* <DEDUP_REMOVED lines=16> */
.L_x_9002:
[----:B------:R-:W-:Y:S01]  /*8b00*/  CS2R R36, SRZ ;  /* 0x0000000000247805 */ /* 0x000fe2000001ff00 */
[----:B------:R-:W-:Y:S06]  /*8b10*/  BRA `(.L_x_8975) ;  /* 0x0000000000107947 */ /* 0x000fec0003800000 */
.L_x_8999:
[----:B------:R0:W5:Y:S01]  /*8b20*/  LDG.E.64 R36, desc[UR36][R4.64] ;  /* 0x0000002404247981 */ /* 0x000162000c1e1b00 */
[----:B------:R-:W-:Y:S05]  /*8b30*/  BRA `(.L_x_8975) ;  /* 0x0000000000087947 */ /* 0x000fea0003800000 */
.L_x_8998:
[----:B------:R0:W5:Y:S01]  /*8b40*/  LDG.E R36, desc[UR36][R4.64] ;  /* 0x0000002404247981 */ /* 0x000162000c1e1900 */
[----:B------:R-:W-:-:S07]  /*8b50*/  IMAD.MOV.U32 R37, RZ, RZ, RZ ;  /* 0x000000ffff257224 */ /* 0x000fce00078e00ff */
.L_x_8975:
[----:B------:R-:W-:Y:S01]  /*8b60*/  ISETP.NE.AND P0, PT, R25, RZ, PT ;  /* 0x000000ff1900720c */ /* 0x000fe20003f05270 */
[----:B------:R-:W-:-:S03]  /*8b70*/  VIADD R17, R17, 0x80 ;  /* 0x0000008011117836 */ /* 0x000fc60000000000 */
[----:B------:R-:W-:-:S09]  /*8b80*/  SEL R31, RZ, 0x1, !P0 ;  /* 0x00000001ff1f7807 */ /* 0x000fd20004000000 */
.L_x_8903:
[----:B------:R-:W-:Y:S05]  /*8b90*/  BSYNC B6 ;  /* 0x0000000000067941 */ /* 0x000fea0003800000 */
.L_x_8902:
        /* <DEDUP_REMOVED lines=23> */
.L_x_9008:
[----:B------:R0:W5:Y:S01]  /*8d10*/  LDG.E.U8 R18, desc[UR36][R4.64] ;  /* 0x0000002404127981 */ /* 0x000162000c1e1100 */
[----:B------:R-:W-:Y:S05]  /*8d20*/  BRA `(.L_x_9010) ;  /* 0x0000000c00547947 */ /* 0x000fea0003800000 */
.L_x_9007:
        /* <DEDUP_REMOVED lines=8> */
.L_x_9012:
[----:B------:R0:W5:Y:S01]  /*8db0*/  LDG.E.U16 R18, desc[UR36][R4.64] ;  /* 0x0000002404127981 */ /* 0x000162000c1e1500 */
[----:B------:R-:W-:Y:S05]  /*8dc0*/  BRA `(.L_x_9010) ;  /* 0x0000000c002c7947 */ /* 0x000fea0003800000 */
.L_x_9011:
[----:B------:R0:W5:Y:S01]  /*8dd0*/  LDG.E.U16 R18, desc[UR36][R4.64] ;  /* 0x0000002404127981 */ /* 0x000162000c1e1500 */
[----:B------:R-:W-:Y:S05]  /*8de0*/  BRA `(.L_x_9010) ;  /* 0x0000000c00247947 */ /* 0x000fea0003800000 */
.L_x_9006:
        /* <DEDUP_REMOVED lines=9> */
.L_x_9014:
[----:B------:R-:W4:Y:S02]  /*8e80*/  LDG.E.U16 R0, desc[UR36][R4.64] ;  /* 0x0000002404007981 */ /* 0x000f24000c1e1500 */
[----:B----4-:R-:W-:-:S06]  /*8e90*/  HADD2.F32 R0, -RZ, R0.H0_H0 ;  /* 0x20000000ff007230 */ /* 0x010fcc0000004100 */
[----:B------:R-:W0:Y:S02]  /*8ea0*/  F2I.FTZ.TRUNC.NTZ R0, R0 ;  /* 0x0000000000007305 */ /* 0x000e24000021f100 */
[----:B0-----:R-:W-:Y:S01]  /*8eb0*/  PRMT R18, R0, 0x7610, R18 ;  /* 0x0000761000127816 */ /* 0x001fe20000000012 */
[----:B------:R-:W-:Y:S06]  /*8ec0*/  BRA `(.L_x_9010) ;  /* 0x0000000800ec7947 */ /* 0x000fec0003800000 */
.L_x_9013:
        /* <DEDUP_REMOVED lines=9> */
.L_x_9016:
[----:B------:R-:W4:Y:S02]  /*8f60*/  LDG.E.U16 R4, desc[UR36][R4.64] ;  /* 0x0000002404047981 */ /* 0x000f24000c1e1500 */
[----:B----4-:R-:W-:-:S06]  /*8f70*/  HADD2.F32 R0, -RZ, R4.H0_H0 ;  /* 0x20000004ff007230 */ /* 0x010fcc0000004100 */
[----:B------:R-:W0:Y:S02]  /*8f80*/  F2I.FTZ.TRUNC.NTZ R0, R0 ;  /* 0x0000000000007305 */ /* 0x000e24000021f100 */
[----:B0-----:R-:W-:Y:S01]  /*8f90*/  PRMT R18, R0, 0x7610, R18 ;  /* 0x0000761000127816 */ /* 0x001fe20000000012 */
[----:B------:R-:W-:Y:S06]  /*8fa0*/  BRA `(.L_x_9010) ;  /* 0x0000000800b47947 */ /* 0x000fec0003800000 */
.L_x_9015:
[----:B------:R-:W4:Y:S02]  /*8fb0*/  LDG.E.64 R4, desc[UR36][R4.64] ;  /* 0x0000002404047981 */ /* 0x000f24000c1e1b00 */
[----:B----4-:R0:W1:Y:S01]  /*8fc0*/  F2I.F64.TRUNC R18, R4 ;  /* 0x0000000400127311 */ /* 0x010062000030d100 */
[----:B------:R-:W-:Y:S05]  /*8fd0*/  BRA `(.L_x_9010) ;  /* 0x0000000800a87947 */ /* 0x000fea0003800000 */
.L_x_9005:
        /* <DEDUP_REMOVED lines=12> */
.L_x_9019:
[----:B------:R-:W4:Y:S02]  /*90a0*/  LDG.E.64 R4, desc[UR36][R4.64] ;  /* 0x0000002404047981 */ /* 0x000f24000c1e1b00 */
[----:B----4-:R0:W1:Y:S01]  /*90b0*/  F2I.F64.TRUNC R18, R4 ;  /* 0x0000000400127311 */ /* 0x010062000030d100 */
[----:B------:R-:W-:Y:S05]  /*90c0*/  BRA `(.L_x_9010) ;  /* 0x00000008006c7947 */ /* 0x000fea0003800000 */
.L_x_9018:
        /* <DEDUP_REMOVED lines=28> */
.L_x_9021:
        /* <DEDUP_REMOVED lines=15> */
.L_x_9020:
[----:B------:R-:W4:Y:S02]  /*9380*/  LDG.E.U16 R0, desc[UR36][R4.64] ;  /* 0x0000002404007981 */ /* 0x000f24000c1e1500 */
[----:B----4-:R-:W-:-:S06]  /*9390*/  IMAD.U32 R0, R0, 0x10000, RZ ;  /* 0x0001000000007824 */ /* 0x010fcc00078e00ff */
[----:B------:R-:W0:Y:S02]  /*93a0*/  F2I.FTZ.TRUNC.NTZ R0, R0 ;  /* 0x0000000000007305 */ /* 0x000e24000021f100 */
[----:B0-----:R-:W-:Y:S01]  /*93b0*/  PRMT R18, R0, 0x7610, R18 ;  /* 0x0000761000127816 */ /* 0x001fe20000000012 */
[----:B------:R-:W-:Y:S06]  /*93c0*/  BRA `(.L_x_9010) ;  /* 0x0000000400ac7947 */ /* 0x000fec0003800000 */
.L_x_9017:
        /* <DEDUP_REMOVED lines=10> */
.L_x_9024:
        /* <DEDUP_REMOVED lines=21> */
.L_x_9028:
[----:B------:R-:W-:Y:S05]  /*95c0*/  BSYNC B1 ;  /* 0x0000000000017941 */ /* 0x000fea0003800000 */
.L_x_9027:
[----:B------:R-:W-:Y:S01]  /*95d0*/  LEA R5, R0, 0x3b800000, 0x17 ;  /* 0x3b80000000057811 */ /* 0x000fe200078eb8ff */
[----:B------:R-:W-:-:S05]  /*95e0*/  IMAD.SHL.U32 R0, R3, 0x100000, RZ ;  /* 0x0010000003007824 */ /* 0x000fca00078e00ff */
[----:B------:R-:W-:-:S07]  /*95f0*/  LOP3.LUT R0, R5, R0, R6, 0xfe, !PT ;  /* 0x0000000005007212 */ /* 0x000fce00078efe06 */
.L_x_9026:
[----:B------:R-:W-:Y:S05]  /*9600*/  BSYNC B0 ;  /* 0x0000000000007941 */ /* 0x000fea0003800000 */
.L_x_9025:
[----:B------:R-:W0:Y:S02]  /*9610*/  F2I.FTZ.TRUNC.NTZ R0, R0 ;  /* 0x0000000000007305 */ /* 0x000e24000021f100 */
[----:B0-----:R-:W-:Y:S01]  /*9620*/  PRMT R18, R0, 0x7610, R18 ;  /* 0x0000761000127816 */ /* 0x001fe20000000012 */
[----:B------:R-:W-:Y:S06]  /*9630*/  BRA `(.L_x_9010) ;  /* 0x0000000400107947 */ /* 0x000fec0003800000 */
.L_x_9023:
        /* <DEDUP_REMOVED lines=21> */
.L_x_9032:
[----:B------:R-:W-:Y:S05]  /*9790*/  BSYNC B1 ;  /* 0x0000000000017941 */ /* 0x000fea0003800000 */
.L_x_9031:
[----:B------:R-:W-:Y:S01]  /*97a0*/  LEA R5, R0, 0x37800000, 0x17 ;  /* 0x3780000000057811 */ /* 0x000fe200078eb8ff */
[----:B------:R-:W-:-:S05]  /*97b0*/  IMAD.SHL.U32 R0, R3, 0x200000, RZ ;  /* 0x0020000003007824 */ /* 0x000fca00078e00ff */
[----:B------:R-:W-:-:S07]  /*97c0*/  LOP3.LUT R0, R5, R0, R6, 0xfe, !PT ;  /* 0x0000000005007212 */ /* 0x000fce00078efe06 */
.L_x_9030:
[----:B------:R-:W-:Y:S05]  /*97d0*/  BSYNC B0 ;  /* 0x0000000000007941 */ /* 0x000fea0003800000 */
.L_x_9029:
[----:B------:R-:W0:Y:S02]  /*97e0*/  F2I.FTZ.TRUNC.NTZ R0, R0 ;  /* 0x0000000000007305 */ /* 0x000e24000021f100 */
[----:B0-----:R-:W-:Y:S01]  /*97f0*/  PRMT R18, R0, 0x7610, R18 ;  /* 0x0000761000127816 */ /* 0x001fe20000000012 */
[----:B------:R-:W-:Y:S06]  /*9800*/  BRA `(.L_x_9010) ;  /* 0x00000000009c7947 */ /* 0x000fec0003800000 */
.L_x_9022:
        /* <DEDUP_REMOVED lines=14> */
.L_x_9036:
[----:B------:R-:W-:Y:S05]  /*98f0*/  BSYNC B0 ;  /* 0x0000000000007941 */ /* 0x000fea0003800000 */
.L_x_9035:
[----:B------:R-:W0:Y:S02]  /*9900*/  F2I.FTZ.TRUNC.NTZ R0, R0 ;  /* 0x0000000000007305 */ /* 0x000e24000021f100 */
[----:B0-----:R-:W-:Y:S01]  /*9910*/  PRMT R18, R0, 0x7610, R18 ;  /* 0x0000761000127816 */ /* 0x001fe20000000012 */
[----:B------:R-:W-:Y:S06]  /*9920*/  BRA `(.L_x_9010) ;  /* 0x0000000000547947 */ /* 0x000fec0003800000 */
.L_x_9009:
        /* <DEDUP_REMOVED lines=16> */
.L_x_9037:
[----:B------:R-:W-:Y:S01]  /*9a30*/  PRMT R18, RZ, 0x7610, R18 ;  /* 0x00007610ff127816 */ /* 0x000fe20000000012 */
[----:B------:R-:W-:Y:S06]  /*9a40*/  BRA `(.L_x_9010) ;  /* 0x00000000000c7947 */ /* 0x000fec0003800000 */
.L_x_9034:
[----:B------:R4:W5:Y:S01]  /*9a50*/  LDG.E.U16 R18, desc[UR36][R4.64] ;  /* 0x0000002404127981 */ /* 0x000962000c1e1500 */
[----:B------:R-:W-:Y:S05]  /*9a60*/  BRA `(.L_x_9010) ;  /* 0x0000000000047947 */ /* 0x000fea0003800000 */
.L_x_9033:
[----:B------:R1:W5:Y:S02]  /*9a70*/  LDG.E.U16 R18, desc[UR36][R4.64] ;  /* 0x0000002404127981 */ /* 0x000364000c1e1500 */
.L_x_9010:
[----:B------:R-:W2:Y:S01]  /*9a80*/  LDC.U8 R6, c[0x0][0x24d] ;  /* 0x00009340ff067b82 */ /* 0x000ea20000000000 */
[----:B------:R-:W-:Y:S02]  /*9a90*/  ULDC UR4, c[0x0][0x254] ;  /* 0x0000950000047ab9 */ /* 0x000fe40000000800 */
[----:B------:R-:W-:-:S05]  /*9aa0*/  IMAD R3, R17, UR4, RZ ;  /* 0x0000000411037c24 */ /* 0x000fca000f8e02ff */
[----:B01--4-:R-:W0:Y:S01]  /*9ab0*/  LDC.64 R4, c[0x0][0x238] ;  /* 0x00008e00ff047b82 */ /* 0x013e220000000a00 */
        /* <DEDUP_REMOVED lines=16> */
.L_x_9041:
[----:B------:R-:W2:Y:S02]  /*9bc0*/  LDG.E.U8 R4, desc[UR36][R4.64] ;  /* 0x0000002404047981 */ /* 0x000ea4000c1e1100 */
[----:B--2---:R-:W-:Y:S01]  /*9bd0*/  ISETP.NE.AND P0, PT, R4, RZ, PT ;  /* 0x000000ff0400720c */ /* 0x004fe20003f05270 */
[----:B------:R-:W-:-:S12]  /*9be0*/  BRA `(.L_x_9043) ;  /* 0x0000000c00747947 */ /* 0x000fd80003800000 */
.L_x_9040:
        /* <DEDUP_REMOVED lines=10> */
.L_x_9045:
[----:B------:R-:W2:Y:S02]  /*9c90*/  LDG.E R4, desc[UR36][R4.64] ;  /* 0x0000002404047981 */ /* 0x000ea4000c1e1900 */
[----:B--2---:R-:W-:Y:S01]  /*9ca0*/  ISETP.NE.AND P0, PT, R4, RZ, PT ;  /* 0x000000ff0400720c */ /* 0x004fe20003f05270 */
[----:B------:R-:W-:-:S12]  /*9cb0*/  BRA `(.L_x_9043) ;  /* 0x0000000c00407947 */ /* 0x000fd80003800000 */
.L_x_9044:
[----:B------:R-:W2:Y:S02]  /*9cc0*/  LDG.E.U16 R4, desc[UR36][R4.64] ;  /* 0x0000002404047981 */ /* 0x000ea4000c1e1500 */
[----:B--2---:R-:W-:Y:S01]  /*9cd0*/  ISETP.NE.AND P0, PT, R4, RZ, PT ;  /* 0x000000ff0400720c */ /* 0x004fe20003f05270 */
[----:B------:R-:W-:-:S12]  /*9ce0*/  BRA `(.L_x_9043) ;  /* 0x0000000c00347947 */ /* 0x000fd80003800000 */
.L_x_9039:
        /* <DEDUP_REMOVED lines=9> */
.L_x_9047:
[----:B------:R-:W2:Y:S02]  /*9d80*/  LDG.E.U16 R0, desc[UR36][R4.64] ;  /* 0x0000002404007981 */ /* 0x000ea4000c1e1500 */
[----:B--2---:R-:W-:-:S05]  /*9d90*/  HADD2.F32 R0, -RZ, R0.H0_H0 ;  /* 0x20000000ff007230 */ /* 0x004fca0000004100 */
[----:B------:R-:W-:Y:S01]  /*9da0*/  FSETP.NEU.FTZ.AND P0, PT, R0, RZ, PT ;  /* 0x000000ff0000720b */ /* 0x000fe20003f1d000 */
[----:B------:R-:W-:-:S12]  /*9db0*/  BRA `(.L_x_9043) ;  /* 0x0000000c00007947 */ /* 0x000fd80003800000 */
.L_x_9046:
        /* <DEDUP_REMOVED lines=11> */
.L_x_9049:
        /* <DEDUP_REMOVED lines=10> */
.L_x_9048:
[----:B------:R-:W2:Y:S02]  /*9f10*/  LDG.E.64 R4, desc[UR36][R4.64] ;  /* 0x0000002404047981 */ /* 0x000ea4000c1e1b00 */
[----:B--2---:R-:W-:Y:S01]  /*9f20*/  DSETP.NEU.AND P0, PT, R4, RZ, PT ;  /* 0x000000ff0400722a */ /* 0x004fe20003f0d000 */
[----:B------:R-:W-:-:S13]  /*9f30*/  BRA `(.L_x_9043) ;  /* 0x0000000800a07947 */ /* 0x000fda0003800000 */
.L_x_9038:
        /* <DEDUP_REMOVED lines=11> */
.L_x_9052:
[----:B------:R-:W2:Y:S02]  /*9ff0*/  LDG.E.128 R4, desc[UR36][R4.64] ;  /* 0x0000002404047981 */ /* 0x000ea4000c1e1d00 */
[----:B--2---:R-:W-:-:S06]  /*a000*/  DSETP.NEU.AND P0, PT, R6, RZ, PT ;  /* 0x000000ff0600722a */ /* 0x004fcc0003f0d000 */
[----:B------:R-:W-:Y:S01]  /*a010*/  DSETP.NEU.OR P0, PT, R4, RZ, P0 ;  /* 0x000000ff0400722a */ /* 0x000fe2000070d400 */
[----:B------:R-:W-:-:S13]  /*a020*/  BRA `(.L_x_9043) ;  /* 0x0000000800647947 */ /* 0x000fda0003800000 */
.L_x_9051:
        /* <DEDUP_REMOVED lines=27> */
.L_x_9054:
        /* <DEDUP_REMOVED lines=14> */
.L_x_9053:
[----:B------:R-:W2:Y:S02]  /*a2c0*/  LDG.E.U16 R0, desc[UR36][R4.64] ;  /* 0x0000002404007981 */ /* 0x000ea4000c1e1500 */
[----:B--2---:R-:W-:-:S05]  /*a2d0*/  IMAD.U32 R0, R0, 0x10000, RZ ;  /* 0x0001000000007824 */ /* 0x004fca00078e00ff */
[----:B------:R-:W-:Y:S01]  /*a2e0*/  FSETP.NEU.FTZ.AND P0, PT, R0, RZ, PT ;  /* 0x000000ff0000720b */ /* 0x000fe20003f1d000 */
[----:B------:R-:W-:-:S12]  /*a2f0*/  BRA `(.L_x_9043) ;  /* 0x0000000400b07947 */ /* 0x000fd80003800000 */
.L_x_9050:
        /* <DEDUP_REMOVED lines=11> */
.L_x_9057:
        /* <DEDUP_REMOVED lines=21> */
.L_x_9061:
[----:B------:R-:W-:Y:S05]  /*a500*/  BSYNC B1 ;  /* 0x0000000000017941 */ /* 0x000fea0003800000 */
.L_x_9060:
[----:B------:R-:W-:Y:S01]  /*a510*/  LEA R5, R0, 0x3b800000, 0x17 ;  /* 0x3b80000000057811 */ /* 0x000fe200078eb8ff */
[----:B------:R-:W-:-:S05]  /*a520*/  IMAD.SHL.U32 R0, R3, 0x100000, RZ ;  /* 0x0010000003007824 */ /* 0x000fca00078e00ff */
[----:B------:R-:W-:-:S07]  /*a530*/  LOP3.LUT R0, R5, R0, R6, 0xfe, !PT ;  /* 0x0000000005007212 */ /* 0x000fce00078efe06 */
.L_x_9059:
[----:B------:R-:W-:Y:S05]  /*a540*/  BSYNC B0 ;  /* 0x0000000000007941 */ /* 0x000fea0003800000 */
.L_x_9058:
[----:B------:R-:W-:Y:S01]  /*a550*/  FSETP.NEU.FTZ.AND P0, PT, R0, RZ, PT ;  /* 0x000000ff0000720b */ /* 0x000fe20003f1d000 */
[----:B------:R-:W-:-:S12]  /*a560*/  BRA `(.L_x_9043) ;  /* 0x0000000400147947 */ /* 0x000fd80003800000 */
.L_x_9056:
        /* <DEDUP_REMOVED lines=21> */
.L_x_9065:
[----:B------:R-:W-:Y:S05]  /*a6c0*/  BSYNC B1 ;  /* 0x0000000000017941 */ /* 0x000fea0003800000 */
.L_x_9064:
[----:B------:R-:W-:Y:S01]  /*a6d0*/  LEA R5, R0, 0x37800000, 0x17 ;  /* 0x3780000000057811 */ /* 0x000fe200078eb8ff */
[----:B------:R-:W-:-:S05]  /*a6e0*/  IMAD.SHL.U32 R0, R3, 0x200000, RZ ;  /* 0x0020000003007824 */ /* 0x000fca00078e00ff */
[----:B------:R-:W-:-:S07]  /*a6f0*/  LOP3.LUT R0, R5, R0, R6, 0xfe, !PT ;  /* 0x0000000005007212 */ /* 0x000fce00078efe06 */
.L_x_9063:
[----:B------:R-:W-:Y:S05]  /*a700*/  BSYNC B0 ;  /* 0x0000000000007941 */ /* 0x000fea0003800000 */
.L_x_9062:
[----:B------:R-:W-:Y:S01]  /*a710*/  FSETP.NEU.FTZ.AND P0, PT, R0, RZ, PT ;  /* 0x000000ff0000720b */ /* 0x000fe20003f1d000 */
[----:B------:R-:W-:-:S12]  /*a720*/  BRA `(.L_x_9043) ;  /* 0x0000000000a47947 */ /* 0x000fd80003800000 */
.L_x_9055:
        /* <DEDUP_REMOVED lines=14> */
.L_x_9069:
[----:B------:R-:W-:Y:S05]  /*a810*/  BSYNC B0 ;  /* 0x0000000000007941 */ /* 0x000fea0003800000 */
.L_x_9068:
[----:B------:R-:W-:Y:S01]  /*a820*/  FSETP.NEU.FTZ.AND P0, PT, R0, RZ, PT ;  /* 0x000000ff0000720b */ /* 0x000fe20003f1d000 */
[----:B------:R-:W-:-:S12]  /*a830*/  BRA `(.L_x_9043) ;  /* 0x0000000000607947 */ /* 0x000fd80003800000 */
.L_x_9042:
        /* <DEDUP_REMOVED lines=16> */
.L_x_9070:
[----:B------:R-:W-:Y:S01]  /*a940*/  PLOP3.LUT P0, PT, PT, PT, PT, 0x8, 0x0 ;  /* 0x000000000000781c */ /* 0x000fe20003f0e170 */
[----:B------:R-:W-:-:S12]  /*a950*/  BRA `(.L_x_9043) ;  /* 0x0000000000187947 */ /* 0x000fd80003800000 */
.L_x_9067:
[----:B------:R-:W2:Y:S02]  /*a960*/  LDG.E.64 R4, desc[UR36][R4.64] ;  /* 0x0000002404047981 */ /* 0x000ea4000c1e1b00 */
[----:B--2---:R-:W-:-:S04]  /*a970*/  ISETP.NE.U32.AND P0, PT, R4, RZ, PT ;  /* 0x000000ff0400720c */ /* 0x004fc80003f05070 */
[----:B------:R-:W-:Y:S01]  /*a980*/  ISETP.NE.AND.EX P0, PT, R5, RZ, PT, P0 ;  /* 0x000000ff0500720c */ /* 0x000fe20003f05300 */
[----:B------:R-:W-:-:S12]  /*a990*/  BRA `(.L_x_9043) ;  /* 0x0000000000087947 */ /* 0x000fd80003800000 */
.L_x_9066:
[----:B------:R-:W2:Y:S02]  /*a9a0*/  LDG.E R4, desc[UR36][R4.64] ;  /* 0x0000002404047981 */ /* 0x000ea4000c1e1900 */
[----:B--2---:R-:W-:-:S13]  /*a9b0*/  ISETP.NE.AND P0, PT, R4, RZ, PT ;  /* 0x000000ff0400720c */ /* 0x004fda0003f05270 */
.L_x_9043:
        /* <DEDUP_REMOVED lines=21> */
.L_x_9074:
[----:B------:R0:W5:Y:S01]  /*ab10*/  LDG.E.U8 R34, desc[UR36][R4.64] ;  /* 0x0000002404227981 */ /* 0x000162000c1e1100 */
[----:B------:R-:W-:Y:S01]  /*ab20*/  IMAD.MOV.U32 R35, RZ, RZ, RZ ;  /* 0x000000ffff237224 */ /* 0x000fe200078e00ff */
[----:B------:R-:W-:Y:S06]  /*ab30*/  BRA `(.L_x_9004) ;  /* 0x0000000c00447947 */ /* 0x000fec0003800000 */
.L_x_9073:
        /* <DEDUP_REMOVED lines=8> */
.L_x_9077:
[----:B------:R-:W2:Y:S02]  /*abc0*/  LDG.E R34, desc[UR36][R4.64] ;  /* 0x0000002404227981 */ /* 0x000ea4000c1e1900 */
[----:B--2---:R-:W-:Y:S01]  /*abd0*/  SHF.R.S32.HI R35, RZ, 0x1f, R34 ;  /* 0x0000001fff237819 */ /* 0x004fe20000011422 */
[----:B------:R-:W-:Y:S06]  /*abe0*/  BRA `(.L_x_9004) ;  /* 0x0000000c00187947 */ /* 0x000fec0003800000 */
.L_x_9076:
[----:B------:R-:W2:Y:S02]  /*abf0*/  LDG.E.S16 R34, desc[UR36][R4.64] ;  /* 0x0000002404227981 */ /* 0x000ea4000c1e1700 */
[----:B--2---:R-:W-:Y:S01]  /*ac00*/  SHF.R.S32.HI R35, RZ, 0x1f, R34 ;  /* 0x0000001fff237819 */ /* 0x004fe20000011422 */
[----:B------:R-:W-:Y:S06]  /*ac10*/  BRA `(.L_x_9004) ;  /* 0x0000000c000c7947 */ /* 0x000fec0003800000 */
.L_x_9072:
        /* <DEDUP_REMOVED lines=9> */
.L_x_9079:
[----:B------:R-:W2:Y:S02]  /*acb0*/  LDG.E.U16 R4, desc[UR36][R4.64] ;  /* 0x0000002404047981 */ /* 0x000ea4000c1e1500 */
[----:B--2---:R-:W-:-:S06]  /*acc0*/  HADD2.F32 R34, -RZ, R4.H0_H0 ;  /* 0x20000004ff227230 */ /* 0x004fcc0000004100 */
[----:B------:R-:W0:Y:S01]  /*acd0*/  F2I.S64.TRUNC R34, R34 ;  /* 0x0000002200227311 */ /* 0x000e22000020d900 */
[----:B------:R-:W-:Y:S05]  /*ace0*/  BRA `(.L_x_9004) ;  /* 0x0000000800d87947 */ /* 0x000fea0003800000 */
.L_x_9078:
        /* <DEDUP_REMOVED lines=9> */
.L_x_9081:
[----:B------:R-:W2:Y:S02]  /*ad80*/  LDG.E.U16 R4, desc[UR36][R4.64] ;  /* 0x0000002404047981 */ /* 0x000ea4000c1e1500 */
[----:B--2---:R-:W-:-:S06]  /*ad90*/  HADD2.F32 R34, -RZ, R4.H0_H0 ;  /* 0x20000004ff227230 */ /* 0x004fcc0000004100 */
[----:B------:R-:W0:Y:S01]  /*ada0*/  F2I.S64.TRUNC R34, R34 ;  /* 0x0000002200227311 */ /* 0x000e22000020d900 */
[----:B------:R-:W-:Y:S05]  /*adb0*/  BRA `(.L_x_9004) ;  /* 0x0000000800a47947 */ /* 0x000fea0003800000 */
.L_x_9080:
[----:B------:R-:W2:Y:S02]  /*adc0*/  LDG.E.64 R4, desc[UR36][R4.64] ;  /* 0x0000002404047981 */ /* 0x000ea4000c1e1b00 */
[----:B--2---:R0:W1:Y:S01]  /*add0*/  F2I.S64.F64.TRUNC R34, R4 ;  /* 0x0000000400227311 */ /* 0x004062000030d900 */
[----:B------:R-:W-:Y:S05]  /*ade0*/  BRA `(.L_x_9004) ;  /* 0x0000000800987947 */ /* 0x000fea0003800000 */
.L_x_9071:
        /* <DEDUP_REMOVED lines=13> */
.L_x_9084:
[----:B------:R-:W2:Y:S02]  /*aec0*/  LDG.E.64 R4, desc[UR36][R4.64] ;  /* 0x0000002404047981 */ /* 0x000ea4000c1e1b00 */
[----:B--2---:R0:W1:Y:S01]  /*aed0*/  F2I.S64.F64.TRUNC R34, R4 ;  /* 0x0000000400227311 */ /* 0x004062000030d900 */
[----:B------:R-:W-:Y:S05]  /*aee0*/  BRA `(.L_x_9004) ;  /* 0x0000000800587947 */ /* 0x000fea0003800000 */
.L_x_9083:
        /* <DEDUP_REMOVED lines=27> */
.L_x_9086:
        /* <DEDUP_REMOVED lines=14> */
.L_x_9085:
[----:B------:R-:W2:Y:S02]  /*b180*/  LDG.E.U16 R34, desc[UR36][R4.64] ;  /* 0x0000002404227981 */ /* 0x000ea4000c1e1500 */
[----:B--2---:R-:W-:-:S06]  /*b190*/  IMAD.U32 R34, R34, 0x10000, RZ ;  /* 0x0001000022227824 */ /* 0x004fcc00078e00ff */
[----:B------:R-:W0:Y:S01]  /*b1a0*/  F2I.S64.TRUNC R34, R34 ;  /* 0x0000002200227311 */ /* 0x000e22000020d900 */
[----:B------:R-:W-:Y:S05]  /*b1b0*/  BRA `(.L_x_9004) ;  /* 0x0000000400a47947 */ /* 0x000fea0003800000 */
.L_x_9082:
        /* <DEDUP_REMOVED lines=11> */
.L_x_9089:
        /* <DEDUP_REMOVED lines=21> */
.L_x_9093:
[----:B------:R-:W-:Y:S05]  /*b3c0*/  BSYNC B1 ;  /* 0x0000000000017941 */ /* 0x000fea0003800000 */
.L_x_9092:
[----:B------:R-:W-:Y:S01]  /*b3d0*/  IMAD.SHL.U32 R3, R3, 0x100000, RZ ;  /* 0x0010000003037824 */ /* 0x000fe200078e00ff */
[----:B------:R-:W-:-:S04]  /*b3e0*/  LEA R5, R0, 0x3b800000, 0x17 ;  /* 0x3b80000000057811 */ /* 0x000fc800078eb8ff */
[----:B------:R-:W-:-:S07]  /*b3f0*/  LOP3.LUT R34, R5, R3, R34, 0xfe, !PT ;  /* 0x0000000305227212 */ /* 0x000fce00078efe22 */
.L_x_9091:
[----:B------:R-:W-:Y:S05]  /*b400*/  BSYNC B0 ;  /* 0x0000000000007941 */ /* 0x000fea0003800000 */
.L_x_9090:
[----:B------:R-:W0:Y:S01]  /*b410*/  F2I.S64.TRUNC R34, R34 ;  /* 0x0000002200227311 */ /* 0x000e22000020d900 */
[----:B------:R-:W-:Y:S05]  /*b420*/  BRA `(.L_x_9004) ;  /* 0x0000000400087947 */ /* 0x000fea0003800000 */
.L_x_9088:
        /* <DEDUP_REMOVED lines=21> */
.L_x_9097:
[----:B------:R-:W-:Y:S05]  /*b580*/  BSYNC B1 ;  /* 0x0000000000017941 */ /* 0x000fea0003800000 */
.L_x_9096:
[----:B------:R-:W-:Y:S01]  /*b590*/  IMAD.SHL.U32 R3, R3, 0x200000, RZ ;  /* 0x0020000003037824 */ /* 0x000fe200078e00ff */
[----:B------:R-:W-:-:S04]  /*b5a0*/  LEA R5, R0, 0x37800000, 0x17 ;  /* 0x3780000000057811 */ /* 0x000fc800078eb8ff */
[----:B------:R-:W-:-:S07]  /*b5b0*/  LOP3.LUT R34, R5, R3, R34, 0xfe, !PT ;  /* 0x0000000305227212 */ /* 0x000fce00078efe22 */
.L_x_9095:
[----:B------:R-:W-:Y:S05]  /*b5c0*/  BSYNC B0 ;  /* 0x0000000000007941 */ /* 0x000fea0003800000 */
.L_x_9094:
[----:B------:R-:W0:Y:S01]  /*b5d0*/  F2I.S64.TRUNC R34, R34 ;  /* 0x0000002200227311 */ /* 0x000e22000020d900 */
[----:B------:R-:W-:Y:S05]  /*b5e0*/  BRA `(.L_x_9004) ;  /* 0x0000000000987947 */ /* 0x000fea0003800000 */
.L_x_9087:
        /* <DEDUP_REMOVED lines=14> */
.L_x_9101:
[----:B------:R-:W-:Y:S05]  /*b6d0*/  BSYNC B0 ;  /* 0x0000000000007941 */ /* 0x000fea0003800000 */
.L_x_9100:
[----:B------:R-:W0:Y:S01]  /*b6e0*/  F2I.S64.TRUNC R34, R34 ;  /* 0x0000002200227311 */ /* 0x000e22000020d900 */
[----:B------:R-:W-:Y:S05]  /*b6f0*/  BRA `(.L_x_9004) ;  /* 0x0000000000547947 */ /* 0x000fea0003800000 */
.L_x_9075:
        /* <DEDUP_REMOVED lines=16> */
.L_x_9102:
[----:B------:R-:W-:Y:S05]  /*b800*/  BRA `(.L_x_9004) ;  /* 0x0000000000107947 */ /* 0x000fea0003800000 */
.L_x_9099:
[----:B------:R0:W5:Y:S01]  /*b810*/  LDG.E.64 R34, desc[UR36][R4.64] ;  /* 0x0000002404227981 */ /* 0x000162000c1e1b00 */
[----:B------:R-:W-:Y:S05]  /*b820*/  BRA `(.L_x_9004) ;  /* 0x0000000000087947 */ /* 0x000fea0003800000 */
.L_x_9098:
[----:B------:R0:W5:Y:S01]  /*b830*/  LDG.E R34, desc[UR36][R4.64] ;  /* 0x0000002404227981 */ /* 0x000162000c1e1900 */
[----:B------:R-:W-:-:S07]  /*b840*/  IMAD.MOV.U32 R35, RZ, RZ, RZ ;  /* 0x000000ffff237224 */ /* 0x000fce00078e00ff */
.L_x_9004:
[----:B------:R-:W-:Y:S05]  /*b850*/  BSYNC B6 ;  /* 0x0000000000067941 */ /* 0x000fea0003800000 */
.L_x_9003:
        /* <DEDUP_REMOVED lines=55> */
.L_x_9108:
[----:B-----5:R2:W-:Y:S01]  /*bbd0*/  STG.E.U8 desc[UR36][R8.64], R23 ;  /* 0x0000001708007986 */ /* 0x0205e2000c101124 */
[----:B------:R-:W-:Y:S01]  /*bbe0*/  IMAD.MOV.U32 R17, RZ, RZ, R25 ;  /* 0x000000ffff117224 */ /* 0x000fe200078e0019 */
[----:B------:R-:W-:Y:S06]  /*bbf0*/  BRA `(.L_x_9104) ;  /* 0x0000000c00b47947 */ /* 0x000fec0003800000 */
.L_x_9107:
        /* <DEDUP_REMOVED lines=8> */
[----:B------:R-:W-:-:S05]  /*bc80*/  SHF.R.S32.HI R5, RZ, 0x1f, R4 ;  /* 0x0000001fff057819 */ /* 0x000fca0000011404 */
[----:B------:R0:W-:Y:S01]  /*bc90*/  STG.E.64 desc[UR36][R8.64], R4 ;  /* 0x0000000408007986 */ /* 0x0001e2000c101b24 */
[----:B------:R-:W-:Y:S05]  /*bca0*/  BRA `(.L_x_9104) ;  /* 0x0000000c00887947 */ /* 0x000fea0003800000 */
.L_x_9111:
[----:B-----5:R-:W-:Y:S01]  /*bcb0*/  PRMT R3, R23, 0x9910, RZ ;  /* 0x0000991017037816 */ /* 0x020fe200000000ff */
[----:B------:R-:W-:-:S04]  /*bcc0*/  IMAD.MOV.U32 R17, RZ, RZ, R25 ;  /* 0x000000ffff117224 */ /* 0x000fc800078e0019 */
[----:B------:R4:W-:Y:S01]  /*bcd0*/  STG.E desc[UR36][R8.64], R3 ;  /* 0x0000000308007986 */ /* 0x0009e2000c101924 */
[----:B------:R-:W-:Y:S05]  /*bce0*/  BRA `(.L_x_9104) ;  /* 0x0000000c00787947 */ /* 0x000fea0003800000 */
.L_x_9110:
[----:B-----5:R3:W-:Y:S01]  /*bcf0*/  STG.E.U16 desc[UR36][R8.64], R23 ;  /* 0x0000001708007986 */ /* 0x0207e2000c101524 */
[----:B------:R-:W-:Y:S01]  /*bd00*/  IMAD.MOV.U32 R17, RZ, RZ, R25 ;  /* 0x000000ffff117224 */ /* 0x000fe200078e0019 */
[----:B------:R-:W-:Y:S06]  /*bd10*/  BRA `(.L_x_9104) ;  /* 0x0000000c006c7947 */ /* 0x000fec0003800000 */
.L_x_9106:
[----:B------:R-:W-:-:S13]  /*bd20*/  ISETP.GT.AND P0, PT, R0, 0x6, PT ;  /* 0x000000060000780c */ /* 0x000fda0003f04270 */
[----:B------:R-:W-:Y:S05]  /*bd30*/  @P0 BRA `(.L_x_9112) ;  /* 0x0000000000340947 */ /* 0x000fea0003800000 */
[----:B------:R-:W-:-:S13]  /*bd40*/  ISETP.NE.AND P0, PT, R0, 0x5, PT ;  /* 0x000000050000780c */ /* 0x000fda0003f05270 */
[----:B------:R-:W-:Y:S05]  /*bd50*/  @!P0 BRA `(.L_x_9113) ;  /* 0x0000000000188947 */ /* 0x000fea0003800000 */
[----:B------:R-:W-:-:S13]  /*bd60*/  ISETP.NE.AND P0, PT, R0, 0x6, PT ;  /* 0x000000060000780c */ /* 0x000fda0003f05270 */
[----:B------:R-:W-:Y:S05]  /*bd70*/  @P0 BRA `(.L_x_9109) ;  /* 0x0000000800ec0947 */ /* 0x000fea0003800000 */
[----:B-----5:R-:W0:Y:S01]  /*bd80*/  I2F.S16 R23, R23 ;  /* 0x0000001700177306 */ /* 0x020e220000101400 */
[----:B------:R-:W-:Y:S01]  /*bd90*/  IMAD.MOV.U32 R17, RZ, RZ, R25 ;  /* 0x000000ffff117224 */ /* 0x000fe200078e0019 */
[----:B0-----:R0:W-:Y:S01]  /*bda0*/  STG.E desc[UR36][R8.64], R23 ;  /* 0x0000001708007986 */ /* 0x0011e2000c101924 */
[----:B------:R-:W-:Y:S05]  /*bdb0*/  BRA `(.L_x_9104) ;  /* 0x0000000c00447947 */ /* 0x000fea0003800000 */
.L_x_9113:
[----:B-----5:R-:W0:Y:S01]  /*bdc0*/  I2F.S16 R0, R23 ;  /* 0x0000001700007306 */ /* 0x020e220000101400 */
[----:B------:R-:W-:Y:S01]  /*bdd0*/  IMAD.MOV.U32 R17, RZ, RZ, R25 ;  /* 0x000000ffff117224 */ /* 0x000fe200078e0019 */
[----:B0-----:R-:W-:-:S05]  /*bde0*/  F2FP.F16.F32.PACK_AB R0, RZ, R0 ;  /* 0x00000000ff00723e */ /* 0x001fca00000000ff */
[----:B------:R0:W-:Y:S01]  /*bdf0*/  STG.E.U16 desc[UR36][R8.64], R0 ;  /* 0x0000000008007986 */ /* 0x0001e2000c101524 */
[----:B------:R-:W-:Y:S05]  /*be00*/  BRA `(.L_x_9104) ;  /* 0x0000000c00307947 */ /* 0x000fea0003800000 */
.L_x_9112:
[----:B------:R-:W-:-:S13]  /*be10*/  ISETP.NE.AND P0, PT, R0, 0x7, PT ;  /* 0x000000070000780c */ /* 0x000fda0003f05270 */
[----:B------:R-:W-:Y:S05]  /*be20*/  @!P0 BRA `(.L_x_9114) ;  /* 0x00000000003c8947 */ /* 0x000fea0003800000 */
[----:B------:R-:W-:-:S13]  /*be30*/  ISETP.NE.AND P0, PT, R0, 0x8, PT ;  /* 0x000000080000780c */ /* 0x000fda0003f05270 */
[----:B------:R-:W-:Y:S05]  /*be40*/  @!P0 BRA `(.L_x_9115) ;  /* 0x00000000001c8947 */ /* 0x000fea0003800000 */
[----:B------:R-:W-:-:S13]  /*be50*/  ISETP.NE.AND P0, PT, R0, 0x9, PT ;  /* 0x000000090000780c */ /* 0x000fda0003f05270 */
[----:B------:R-:W-:Y:S05]  /*be60*/  @P0 BRA `(.L_x_9109) ;  /* 0x0000000800b00947 */ /* 0x000fea0003800000 */
[----:B-----5:R-:W0:Y:S01]  /*be70*/  I2F.S16 R4, R23 ;  /* 0x0000001700047306 */ /* 0x020e220000101400 */
[----:B------:R-:W-:Y:S02]  /*be80*/  IMAD.MOV.U32 R5, RZ, RZ, RZ ;  /* 0x000000ffff057224 */ /* 0x000fe400078e00ff */
[----:B------:R-:W-:-:S03]  /*be90*/  IMAD.MOV.U32 R17, RZ, RZ, R25 ;  /* 0x000000ffff117224 */ /* 0x000fc600078e0019 */
[----:B0-----:R0:W-:Y:S01]  /*bea0*/  STG.E.64 desc[UR36][R8.64], R4 ;  /* 0x0000000408007986 */ /* 0x0011e2000c101b24 */
[----:B------:R-:W-:Y:S05]  /*beb0*/  BRA `(.L_x_9104) ;  /* 0x0000000c00047947 */ /* 0x000fea0003800000 */
.L_x_9115:
[----:B-----5:R-:W0:Y:S01]  /*bec0*/  I2F.S16 R23, R23 ;  /* 0x0000001700177306 */ /* 0x020e220000101400 */
[----:B------:R-:W-:Y:S01]  /*bed0*/  IMAD.MOV.U32 R17, RZ, RZ, R25 ;  /* 0x000000ffff117224 */ /* 0x000fe200078e0019 */
[----:B0-----:R-:W-:-:S04]  /*bee0*/  F2FP.F16.F32.PACK_AB R3, RZ, R23 ;  /* 0x00000017ff03723e */ /* 0x001fc800000000ff */
[----:B------:R-:W-:-:S05]  /*bef0*/  PRMT R3, R3, 0x5410, RZ ;  /* 0x0000541003037816 */ /* 0x000fca00000000ff */
[----:B------:R0:W-:Y:S01]  /*bf00*/  STG.E desc[UR36][R8.64], R3 ;  /* 0x0000000308007986 */ /* 0x0001e2000c101924 */
[----:B------:R-:W-:Y:S05]  /*bf10*/  BRA `(.L_x_9104) ;  /* 0x0000000800ec7947 */ /* 0x000fea0003800000 */
.L_x_9114:
[----:B-----5:R-:W0:Y:S01]  /*bf20*/  I2F.F64.S16 R4, R23 ;  /* 0x0000001700047312 */ /* 0x020e220000101c00 */
[----:B------:R-:W-:Y:S01]  /*bf30*/  IMAD.MOV.U32 R17, RZ, RZ, R25 ;  /* 0x000000ffff117224 */ /* 0x000fe200078e0019 */
[----:B0-----:R0:W-:Y:S01]  /*bf40*/  STG.E.64 desc[UR36][R8.64], R4 ;  /* 0x0000000408007986 */ /* 0x0011e2000c101b24 */
[----:B------:R-:W-:Y:S05]  /*bf50*/  BRA `(.L_x_9104) ;  /* 0x0000000800dc7947 */ /* 0x000fea0003800000 */
.L_x_9105:
        /* <DEDUP_REMOVED lines=8> */
[----:B-----5:R-:W-:Y:S01]  /*bfe0*/  PRMT R0, R23, 0x9910, RZ ;  /* 0x0000991017007816 */ /* 0x020fe200000000ff */
[----:B------:R-:W-:-:S03]  /*bff0*/  IMAD.MOV.U32 R17, RZ, RZ, R25 ;  /* 0x000000ffff117224 */ /* 0x000fc600078e0019 */
[----:B------:R-:W-:-:S04]  /*c000*/  ISETP.NE.AND P0, PT, R0, RZ, PT ;  /* 0x000000ff0000720c */ /* 0x000fc80003f05270 */
[----:B------:R-:W-:-:S05]  /*c010*/  SEL R3, RZ, 0x1, !P0 ;  /* 0x00000001ff037807 */ /* 0x000fca0004000000 */
[----:B------:R0:W-:Y:S01]  /*c020*/  STG.E.U8 desc[UR36][R8.64], R3 ;  /* 0x0000000308007986 */ /* 0x0001e2000c101124 */
[----:B------:R-:W-:Y:S05]  /*c030*/  BRA `(.L_x_9104) ;  /* 0x0000000800a47947 */ /* 0x000fea0003800000 */
.L_x_9118:
[----:B-----5:R-:W0:Y:S01]  /*c040*/  I2F.F64.S16 R4, R23 ;  /* 0x0000001700047312 */ /* 0x020e220000101c00 */
[----:B------:R-:W-:Y:S01]  /*c050*/  CS2R R6, SRZ ;  /* 0x0000000000067805 */ /* 0x000fe2000001ff00 */
[----:B------:R-:W-:-:S04]  /*c060*/  IMAD.MOV.U32 R17, RZ, RZ, R25 ;  /* 0x000000ffff117224 */ /* 0x000fc800078e0019 */
[----:B0-----:R0:W-:Y:S01]  /*c070*/  STG.E.128 desc[UR36][R8.64], R4 ;  /* 0x0000000408007986 */ /* 0x0011e2000c101d24 */
[----:B------:R-:W-:Y:S05]  /*c080*/  BRA `(.L_x_9104) ;  /* 0x0000000800907947 */ /* 0x000fea0003800000 */
.L_x_9117:
        /* <DEDUP_REMOVED lines=21> */
.L_x_9122:
[----:B------:R-:W-:Y:S05]  /*c1e0*/  BSYNC B0 ;  /* 0x0000000000007941 */ /* 0x000fea0003800000 */
.L_x_9121:
[----:B------:R-:W-:Y:S01]  /*c1f0*/  LOP3.LUT R5, R0, R5, RZ, 0xfc, !PT ;  /* 0x0000000500057212 */ /* 0x000fe200078efcff */
[----:B------:R-:W-:-:S04]  /*c200*/  IMAD.MOV.U32 R17, RZ, RZ, R25 ;  /* 0x000000ffff117224 */ /* 0x000fc800078e0019 */
[----:B------:R0:W-:Y:S01]  /*c210*/  STG.E.U8 desc[UR36][R8.64], R5 ;  /* 0x0000000508007986 */ /* 0x0001e2000c101124 */
[----:B------:R-:W-:Y:S05]  /*c220*/  BRA `(.L_x_9104) ;  /* 0x0000000800287947 */ /* 0x000fea0003800000 */
.L_x_9120:
[----:B-----5:R-:W0:Y:S01]  /*c230*/  I2F.S16 R23, R23 ;  /* 0x0000001700177306 */ /* 0x020e220000101400 */
        /* <DEDUP_REMOVED lines=12> */
.L_x_9124:
[----:B------:R-:W-:Y:S01]  /*c300*/  IMAD.MOV.U32 R0, RZ, RZ, 0x7f ;  /* 0x0000007fff007424 */ /* 0x000fe200078e00ff */
[----:B------:R-:W-:-:S04]  /*c310*/  ISETP.GT.U32.AND P0, PT, R3, 0x7f800000, PT ;  /* 0x7f8000000300780c */ /* 0x000fc80003f04070 */
[----:B------:R-:W-:-:S09]  /*c320*/  SEL R0, R0, 0x7c, P0 ;  /* 0x0000007c00007807 */ /* 0x000fd20000000000 */
.L_x_9125:
[----:B------:R-:W-:Y:S05]  /*c330*/  BSYNC B0 ;  /* 0x0000000000007941 */ /* 0x000fea0003800000 */
.L_x_9123:
[----:B------:R-:W-:Y:S01]  /*c340*/  LOP3.LUT R3, R23, 0x80000000, RZ, 0xc0, !PT ;  /* 0x8000000017037812 */ /* 0x000fe200078ec0ff */
[----:B------:R-:W-:-:S03]  /*c350*/  IMAD.MOV.U32 R17, RZ, RZ, R25 ;  /* 0x000000ffff117224 */ /* 0x000fc600078e0019 */
[----:B------:R-:W-:-:S04]  /*c360*/  SHF.R.U32.HI R3, RZ, 0x18, R3 ;  /* 0x00000018ff037819 */ /* 0x000fc80000011603 */
[----:B------:R-:W-:-:S05]  /*c370*/  LOP3.LUT R3, R0, R3, RZ, 0xfc, !PT ;  /* 0x0000000300037212 */ /* 0x000fca00078efcff */
[----:B------:R0:W-:Y:S01]  /*c380*/  STG.E.U8 desc[UR36][R8.64], R3 ;  /* 0x0000000308007986 */ /* 0x0001e2000c101124 */
[----:B------:R-:W-:Y:S05]  /*c390*/  BRA `(.L_x_9104) ;  /* 0x0000000400cc7947 */ /* 0x000fea0003800000 */
.L_x_9119:
[----:B-----5:R-:W0:Y:S01]  /*c3a0*/  I2F.S16 R0, R23 ;  /* 0x0000001700007306 */ /* 0x020e220000101400 */
[----:B------:R-:W-:Y:S01]  /*c3b0*/  IMAD.MOV.U32 R17, RZ, RZ, R25 ;  /* 0x000000ffff117224 */ /* 0x000fe200078e0019 */
[----:B0-----:R-:W-:-:S05]  /*c3c0*/  F2FP.BF16.F32.PACK_AB R0, RZ, R0 ;  /* 0x00000000ff00723e */ /* 0x001fca00000010ff */
[----:B------:R0:W-:Y:S01]  /*c3d0*/  STG.E.U16 desc[UR36][R8.64], R0 ;  /* 0x0000000008007986 */ /* 0x0001e2000c101524 */
[----:B------:R-:W-:Y:S05]  /*c3e0*/  BRA `(.L_x_9104) ;  /* 0x0000000400b87947 */ /* 0x000fea0003800000 */
.L_x_9116:
        /* <DEDUP_REMOVED lines=9> */
[----:B------:R-:W-:Y:S01]  /*c480*/  IMAD.MOV.U32 R17, RZ, RZ, R25 ;  /* 0x000000ffff117224 */ /* 0x000fe200078e0019 */
[----:B------:R-:W-:Y:S06]  /*c490*/  BRA `(.L_x_9104) ;  /* 0x00000004008c7947 */ /* 0x000fec0003800000 */
.L_x_9128:
[----:B-----5:R-:W0:Y:S01]  /*c4a0*/  I2F.S16 R23, R23 ;  /* 0x0000001700177306 */ /* 0x020e220000101400 */
        /* <DEDUP_REMOVED lines=16> */
.L_x_9131:
[----:B------:R-:W-:-:S04]  /*c5b0*/  LOP3.LUT R3, R23, 0x80000000, RZ, 0xc0, !PT ;  /* 0x8000000017037812 */ /* 0x000fc800078ec0ff */
[----:B------:R-:W-:-:S04]  /*c5c0*/  SHF.R.U32.HI R3, RZ, 0x18, R3 ;  /* 0x00000018ff037819 */ /* 0x000fc80000011603 */
[----:B------:R-:W-:-:S04]  /*c5d0*/  LOP3.LUT R0, R0, R3, RZ, 0xfc, !PT ;  /* 0x0000000300007212 */ /* 0x000fc800078efcff */
[----:B------:R-:W-:-:S07]  /*c5e0*/  PRMT R4, R0, 0x7610, R4 ;  /* 0x0000761000047816 */ /* 0x000fce0000000004 */
.L_x_9130:
[----:B------:R-:W-:Y:S05]  /*c5f0*/  BSYNC B0 ;  /* 0x0000000000007941 */ /* 0x000fea0003800000 */
.L_x_9129:
[----:B------:R0:W-:Y:S01]  /*c600*/  STG.E.U8 desc[UR36][R8.64], R4 ;  /* 0x0000000408007986 */ /* 0x0001e2000c101124 */
[----:B------:R-:W-:Y:S01]  /*c610*/  IMAD.MOV.U32 R17, RZ, RZ, R25 ;  /* 0x000000ffff117224 */ /* 0x000fe200078e0019 */
[----:B------:R-:W-:Y:S06]  /*c620*/  BRA `(.L_x_9104) ;  /* 0x0000000400287947 */ /* 0x000fec0003800000 */
.L_x_9127:
        /* <DEDUP_REMOVED lines=17> */
.L_x_9134:
[----:B------:R-:W-:-:S04]  /*c740*/  LOP3.LUT R3, R23, 0x80000000, RZ, 0xc0, !PT ;  /* 0x8000000017037812 */ /* 0x000fc800078ec0ff */
[----:B------:R-:W-:-:S04]  /*c750*/  SHF.R.U32.HI R3, RZ, 0x18, R3 ;  /* 0x00000018ff037819 */ /* 0x000fc80000011603 */
[----:B------:R-:W-:-:S04]  /*c760*/  LOP3.LUT R0, R0, R3, RZ, 0xfc, !PT ;  /* 0x0000000300007212 */ /* 0x000fc800078efcff */
[----:B------:R-:W-:-:S07]  /*c770*/  PRMT R4, R0, 0x7610, R4 ;  /* 0x0000761000047816 */ /* 0x000fce0000000004 */
.L_x_9133:
[----:B------:R-:W-:Y:S05]  /*c780*/  BSYNC B0 ;  /* 0x0000000000007941 */ /* 0x000fea0003800000 */
.L_x_9132:
[----:B------:R0:W-:Y:S01]  /*c790*/  STG.E.U8 desc[UR36][R8.64], R4 ;  /* 0x0000000408007986 */ /* 0x0001e2000c101124 */
[----:B------:R-:W-:Y:S01]  /*c7a0*/  IMAD.MOV.U32 R17, RZ, RZ, R25 ;  /* 0x000000ffff117224 */ /* 0x000fe200078e0019 */
[----:B------:R-:W-:Y:S06]  /*c7b0*/  BRA `(.L_x_9104) ;  /* 0x0000000000c47947 */ /* 0x000fec0003800000 */
.L_x_9126:
[----:B------:R-:W-:-:S13]  /*c7c0*/  ISETP.NE.AND P0, PT, R0, 0x1c, PT ;  /* 0x0000001c0000780c */ /* 0x000fda0003f05270 */
[----:B------:R-:W-:Y:S05]  /*c7d0*/  @!P0 BRA `(.L_x_9135) ;  /* 0x0000000000b08947 */ /* 0x000fea0003800000 */
[----:B------:R-:W-:-:S13]  /*c7e0*/  ISETP.NE.AND P0, PT, R0, 0x1d, PT ;  /* 0x0000001d0000780c */ /* 0x000fda0003f05270 */
[----:B------:R-:W-:Y:S05]  /*c7f0*/  @!P0 BRA `(.L_x_9136) ;  /* 0x0000000000948947 */ /* 0x000fea0003800000 */
[----:B------:R-:W-:-:S13]  /*c800*/  ISETP.NE.AND P0, PT, R0, 0x2c, PT ;  /* 0x0000002c0000780c */ /* 0x000fda0003f05270 */
[----:B------:R-:W-:Y:S05]  /*c810*/  @P0 BRA `(.L_x_9109) ;  /* 0x0000000000440947 */ /* 0x000fea0003800000 */
[----:B-----5:R-:W0:Y:S01]  /*c820*/  I2F.S16 R6, R23 ;  /* 0x0000001700067306 */ /* 0x020e220000101400 */
        /* <DEDUP_REMOVED lines=16> */
.L_x_9109:
        /* <DEDUP_REMOVED lines=16> */
.L_x_9137:
[----:B------:R-:W-:Y:S01]  /*ca30*/  IMAD.MOV.U32 R17, RZ, RZ, R25 ;  /* 0x000000ffff117224 */ /* 0x000fe200078e0019 */
[----:B------:R-:W-:Y:S06]  /*ca40*/  BRA `(.L_x_9104) ;  /* 0x0000000000207947 */ /* 0x000fec0003800000 */
.L_x_9136:
[----:B-----5:R-:W-:Y:S01]  /*ca50*/  PRMT R4, R23, 0x9910, RZ ;  /* 0x0000991017047816 */ /* 0x020fe200000000ff */
[----:B------:R-:W-:-:S03]  /*ca60*/  IMAD.MOV.U32 R17, RZ, RZ, R25 ;  /* 0x000000ffff117224 */ /* 0x000fc600078e0019 */
[----:B------:R-:W-:-:S05]  /*ca70*/  SHF.R.S32.HI R5, RZ, 0x1f, R4 ;  /* 0x0000001fff057819 */ /* 0x000fca0000011404 */
[----:B------:R0:W-:Y:S01]  /*ca80*/  STG.E.64 desc[UR36][R8.64], R4 ;  /* 0x0000000408007986 */ /* 0x0001e2000c101b24 */
[----:B------:R-:W-:Y:S05]  /*ca90*/  BRA `(.L_x_9104) ;  /* 0x00000000000c7947 */ /* 0x000fea0003800000 */
.L_x_9135:
[----:B-----5:R-:W-:Y:S01]  /*caa0*/  PRMT R3, R23, 0x9910, RZ ;  /* 0x0000991017037816 */ /* 0x020fe200000000ff */
[----:B------:R-:W-:-:S04]  /*cab0*/  IMAD.MOV.U32 R17, RZ, RZ, R25 ;  /* 0x000000ffff117224 */ /* 0x000fc800078e0019 */
[----:B------:R0:W-:Y:S03]  /*cac0*/  STG.E desc[UR36][R8.64], R3 ;  /* 0x0000000308007986 */ /* 0x0001e6000c101924 */
.L_x_9104:
[----:B------:R-:W-:Y:S05]  /*cad0*/  BSYNC B6 ;  /* 0x0000000000067941 */ /* 0x000fea0003800000 */
.L_x_9103:
[----:B------:R-:W-:Y:S01]  /*cae0*/  ISETP.GE.AND P0, PT, R17, R22, PT ;  /* 0x000000161100720c */ /* 0x000fe20003f06270 */
[----:B------:R-:W-:-:S12]  /*caf0*/  BSSY B6, `(.L_x_9138) ;  /* 0x00001e0000067945 */ /* 0x000fd80003800000 */
[----:B------:R-:W-:Y:S05]  /*cb00*/  @P0 BRA `(.L_x_9139) ;  /* 0x0000001c00780947 */ /* 0x000fea0003800000 */
[----:B0-----:R-:W0:Y:S01]  /*cb10*/  LDC.64 R4, c[0x0][0x228] ;  /* 0x00008a00ff047b82 */ /* 0x001e220000000a00 */
[----:B------:R-:W-:Y:S01]  /*cb20*/  IMAD R0, R2, 0x200, R17 ;  /* 0x0000020002007824 */ /* 0x000fe200078e0211 */
[----:B------:R-:W-:Y:S01]  /*cb30*/  PRMT R6, R16, 0x9910, RZ ;  /* 0x0000991010067816 */ /* 0x000fe200000000ff */
[----:B------:R-:W-:Y:S02]  /*cb40*/  ULDC UR4, c[0x0][0x260] ;  /* 0x0000980000047ab9 */ /* 0x000fe40000000800 */
[----:B----4-:R-:W-:Y:S02]  /*cb50*/  IMAD R3, R0, UR4, RZ ;  /* 0x0000000400037c24 */ /* 0x010fe4000f8e02ff */
        /* <DEDUP_REMOVED lines=15> */
.L_x_9143:
[----:B-----5:R4:W-:Y:S01]  /*cc50*/  STG.E.U8 desc[UR36][R4.64], R19 ;  /* 0x0000001304007986 */ /* 0x0209e2000c101124 */
[----:B------:R-:W-:Y:S05]  /*cc60*/  BRA `(.L_x_9145) ;  /* 0x0000000c005c7947 */ /* 0x000fea0003800000 */
.L_x_9142:
[----:B------:R-:W-:-:S13]  /*cc70*/  ISETP.NE.AND P0, PT, R0, 0x2, PT ;  /* 0x000000020000780c */ /* 0x000fda0003f05270 */
[----:B------:R-:W-:Y:S05]  /*cc80*/  @!P0 BRA `(.L_x_9146) ;  /* 0x00000000002c8947 */ /* 0x000fea0003800000 */
[----:B------:R-:W-:-:S13]  /*cc90*/  ISETP.NE.AND P0, PT, R0, 0x3, PT ;  /* 0x000000030000780c */ /* 0x000fda0003f05270 */
[----:B------:R-:W-:Y:S05]  /*cca0*/  @!P0 BRA `(.L_x_9147) ;  /* 0x0000000000188947 */ /* 0x000fea0003800000 */
[----:B------:R-:W-:-:S13]  /*ccb0*/  ISETP.NE.AND P0, PT, R0, 0x4, PT ;  /* 0x000000040000780c */ /* 0x000fda0003f05270 */
[----:B------:R-:W-:Y:S05]  /*ccc0*/  @P0 BRA `(.L_x_9144) ;  /* 0x0000000800e80947 */ /* 0x000fea0003800000 */
[----:B-----5:R-:W-:-:S04]  /*ccd0*/  PRMT R6, R19, 0x9910, RZ ;  /* 0x0000991013067816 */ /* 0x020fc800000000ff */
[----:B------:R-:W-:-:S05]  /*cce0*/  SHF.R.S32.HI R7, RZ, 0x1f, R6 ;  /* 0x0000001fff077819 */ /* 0x000fca0000011406 */
[----:B------:R0:W-:Y:S01]  /*ccf0*/  STG.E.64 desc[UR36][R4.64], R6 ;  /* 0x0000000604007986 */ /* 0x0001e2000c101b24 */
[----:B------:R-:W-:Y:S05]  /*cd00*/  BRA `(.L_x_9145) ;  /* 0x0000000c00347947 */ /* 0x000fea0003800000 */
.L_x_9147:
[----:B-----5:R-:W-:-:S05]  /*cd10*/  PRMT R3, R19, 0x9910, RZ ;  /* 0x0000991013037816 */ /* 0x020fca00000000ff */
[----:B------:R0:W-:Y:S01]  /*cd20*/  STG.E desc[UR36][R4.64], R3 ;  /* 0x0000000304007986 */ /* 0x0001e2000c101924 */
[----:B------:R-:W-:Y:S05]  /*cd30*/  BRA `(.L_x_9145) ;  /* 0x0000000c00287947 */ /* 0x000fea0003800000 */
.L_x_9146:
[----:B-----5:R0:W-:Y:S01]  /*cd40*/  STG.E.U16 desc[UR36][R4.64], R19 ;  /* 0x0000001304007986 */ /* 0x0201e2000c101524 */
[----:B------:R-:W-:Y:S05]  /*cd50*/  BRA `(.L_x_9145) ;  /* 0x0000000c00207947 */ /* 0x000fea0003800000 */
.L_x_9141:
        /* <DEDUP_REMOVED lines=9> */
.L_x_9149:
[----:B-----5:R-:W0:Y:S02]  /*cdf0*/  I2F.S16 R0, R19 ;  /* 0x0000001300007306 */ /* 0x020e240000101400 */
[----:B0-----:R-:W-:-:S05]  /*ce00*/  F2FP.F16.F32.PACK_AB R0, RZ, R0 ;  /* 0x00000000ff00723e */ /* 0x001fca00000000ff */
[----:B------:R0:W-:Y:S01]  /*ce10*/  STG.E.U16 desc[UR36][R4.64], R0 ;  /* 0x0000000004007986 */ /* 0x0001e2000c101524 */
[----:B------:R-:W-:Y:S05]  /*ce20*/  BRA `(.L_x_9145) ;  /* 0x0000000800ec7947 */ /* 0x000fea0003800000 */
.L_x_9148:
[----:B------:R-:W-:-:S13]  /*ce30*/  ISETP.NE.AND P0, PT, R0, 0x7, PT ;  /* 0x000000070000780c */ /* 0x000fda0003f05270 */
[----:B------:R-:W-:Y:S05]  /*ce40*/  @!P0 BRA `(.L_x_9150) ;  /* 0x0000000000348947 */ /* 0x000fea0003800000 */
[----:B------:R-:W-:-:S13]  /*ce50*/  ISETP.NE.AND P0, PT, R0, 0x8, PT ;  /* 0x000000080000780c */ /* 0x000fda0003f05270 */
[----:B------:R-:W-:Y:S05]  /*ce60*/  @!P0 BRA `(.L_x_9151) ;  /* 0x0000000000188947 */ /* 0x000fea0003800000 */
[----:B------:R-:W-:-:S13]  /*ce70*/  ISETP.NE.AND P0, PT, R0, 0x9, PT ;  /* 0x000000090000780c */ /* 0x000fda0003f05270 */
[----:B------:R-:W-:Y:S05]  /*ce80*/  @P0 BRA `(.L_x_9144) ;  /* 0x0000000800780947 */ /* 0x000fea0003800000 */
[----:B-----5:R-:W0:Y:S01]  /*ce90*/  I2F.S16 R6, R19 ;  /* 0x0000001300067306 */ /* 0x020e220000101400 */
[----:B------:R-:W-:-:S05]  /*cea0*/  IMAD.MOV.U32 R7, RZ, RZ, RZ ;  /* 0x000000ffff077224 */ /* 0x000fca00078e00ff */
[----:B0-----:R0:W-:Y:S01]  /*ceb0*/  STG.E.64 desc[UR36][R4.64], R6 ;  /* 0x0000000604007986 */ /* 0x0011e2000c101b24 */
[----:B------:R-:W-:Y:S05]  /*cec0*/  BRA `(.L_x_9145) ;  /* 0x0000000800c47947 */ /* 0x000fea0003800000 */
.L_x_9151:
[----:B-----5:R-:W0:Y:S02]  /*ced0*/  I2F.S16 R19, R19 ;  /* 0x0000001300137306 */ /* 0x020e240000101400 */
[----:B0-----:R-:W-:-:S04]  /*cee0*/  F2FP.F16.F32.PACK_AB R3, RZ, R19 ;  /* 0x00000013ff03723e */ /* 0x001fc800000000ff */
[----:B------:R-:W-:-:S05]  /*cef0*/  PRMT R3, R3, 0x5410, RZ ;  /* 0x0000541003037816 */ /* 0x000fca00000000ff */
[----:B------:R0:W-:Y:S01]  /*cf00*/  STG.E desc[UR36][R4.64], R3 ;  /* 0x0000000304007986 */ /* 0x0001e2000c101924 */
[----:B------:R-:W-:Y:S05]  /*cf10*/  BRA `(.L_x_9145) ;  /* 0x0000000800b07947 */ /* 0x000fea0003800000 */
.L_x_9150:
[----:B-----5:R-:W0:Y:S02]  /*cf20*/  I2F.F64.S16 R6, R19 ;  /* 0x0000001300067312 */ /* 0x020e240000101c00 */
[----:B0-----:R0:W-:Y:S01]  /*cf30*/  STG.E.64 desc[UR36][R4.64], R6 ;  /* 0x0000000604007986 */ /* 0x0011e2000c101b24 */
[----:B------:R-:W-:Y:S05]  /*cf40*/  BRA `(.L_x_9145) ;  /* 0x0000000800a47947 */ /* 0x000fea0003800000 */
.L_x_9140:
        /* <DEDUP_REMOVED lines=10> */
[----:B------:R-:W-:-:S05]  /*cff0*/  SEL R3, RZ, 0x1, !P0 ;  /* 0x00000001ff037807 */ /* 0x000fca0004000000 */
[----:B------:R0:W-:Y:S01]  /*d000*/  STG.E.U8 desc[UR36][R4.64], R3 ;  /* 0x0000000304007986 */ /* 0x0001e2000c101124 */
[----:B------:R-:W-:Y:S05]  /*d010*/  BRA `(.L_x_9145) ;  /* 0x0000000800707947 */ /* 0x000fea0003800000 */
.L_x_9154:
[----:B-123-5:R-:W0:Y:S01]  /*d020*/  I2F.F64.S16 R8, R19 ;  /* 0x0000001300087312 */ /* 0x02ee220000101c00 */
[----:B------:R-:W-:-:S05]  /*d030*/  CS2R R10, SRZ ;  /* 0x00000000000a7805 */ /* 0x000fca000001ff00 */
[----:B0-----:R0:W-:Y:S01]  /*d040*/  STG.E.128 desc[UR36][R4.64], R8 ;  /* 0x0000000804007986 */ /* 0x0011e2000c101d24 */
[----:B------:R-:W-:Y:S05]  /*d050*/  BRA `(.L_x_9145) ;  /* 0x0000000800607947 */ /* 0x000fea0003800000 */
.L_x_9153:
        /* <DEDUP_REMOVED lines=21> */
.L_x_9158:
[----:B------:R-:W-:Y:S05]  /*d1b0*/  BSYNC B0 ;  /* 0x0000000000007941 */ /* 0x000fea0003800000 */
.L_x_9157:
[----:B------:R-:W-:-:S05]  /*d1c0*/  LOP3.LUT R7, R0, R7, RZ, 0xfc, !PT ;  /* 0x0000000700077212 */ /* 0x000fca00078efcff */
[----:B------:R0:W-:Y:S01]  /*d1d0*/  STG.E.U8 desc[UR36][R4.64], R7 ;  /* 0x0000000704007986 */ /* 0x0001e2000c101124 */
[----:B------:R-:W-:Y:S05]  /*d1e0*/  BRA `(.L_x_9145) ;  /* 0x0000000400fc7947 */ /* 0x000fea0003800000 */
.L_x_9156:
        /* <DEDUP_REMOVED lines=13> */
.L_x_9160:
[----:B------:R-:W-:Y:S01]  /*d2c0*/  IMAD.MOV.U32 R0, RZ, RZ, 0x7f ;  /* 0x0000007fff007424 */ /* 0x000fe200078e00ff */
[----:B------:R-:W-:-:S04]  /*d2d0*/  ISETP.GT.U32.AND P0, PT, R3, 0x7f800000, PT ;  /* 0x7f8000000300780c */ /* 0x000fc80003f04070 */
[----:B------:R-:W-:-:S09]  /*d2e0*/  SEL R0, R0, 0x7c, P0 ;  /* 0x0000007c00007807 */ /* 0x000fd20000000000 */
.L_x_9161:
[----:B------:R-:W-:Y:S05]  /*d2f0*/  BSYNC B0 ;  /* 0x0000000000007941 */ /* 0x000fea0003800000 */
.L_x_9159:
[----:B------:R-:W-:-:S04]  /*d300*/  LOP3.LUT R3, R19, 0x80000000, RZ, 0xc0, !PT ;  /* 0x8000000013037812 */ /* 0x000fc800078ec0ff */
[----:B------:R-:W-:-:S04]  /*d310*/  SHF.R.U32.HI R3, RZ, 0x18, R3 ;  /* 0x00000018ff037819 */ /* 0x000fc80000011603 */
[----:B------:R-:W-:-:S05]  /*d320*/  LOP3.LUT R3, R0, R3, RZ, 0xfc, !PT ;  /* 0x0000000300037212 */ /* 0x000fca00078efcff */
[----:B------:R0:W-:Y:S01]  /*d330*/  STG.E.U8 desc[UR36][R4.64], R3 ;  /* 0x0000000304007986 */ /* 0x0001e2000c101124 */
[----:B------:R-:W-:Y:S05]  /*d340*/  BRA `(.L_x_9145) ;  /* 0x0000000400a47947 */ /* 0x000fea0003800000 */
.L_x_9155:
[----:B-----5:R-:W0:Y:S02]  /*d350*/  I2F.S16 R0, R19 ;  /* 0x0000001300007306 */ /* 0x020e240000101400 */
[----:B0-----:R-:W-:-:S05]  /*d360*/  F2FP.BF16.F32.PACK_AB R0, RZ, R0 ;  /* 0x00000000ff00723e */ /* 0x001fca00000010ff */
[----:B------:R0:W-:Y:S01]  /*d370*/  STG.E.U16 desc[UR36][R4.64], R0 ;  /* 0x0000000004007986 */ /* 0x0001e2000c101524 */
[----:B------:R-:W-:Y:S05]  /*d380*/  BRA `(.L_x_9145) ;  /* 0x0000000400947947 */ /* 0x000fea0003800000 */
.L_x_9152:
        /* <DEDUP_REMOVED lines=10> */
.L_x_9164:
        /* <DEDUP_REMOVED lines=17> */
.L_x_9167:
[----:B------:R-:W-:-:S04]  /*d540*/  LOP3.LUT R0, R19, 0x80000000, RZ, 0xc0, !PT ;  /* 0x8000000013007812 */ /* 0x000fc800078ec0ff */
[----:B------:R-:W-:-:S04]  /*d550*/  SHF.R.U32.HI R0, RZ, 0x18, R0 ;  /* 0x00000018ff007819 */ /* 0x000fc80000011600 */
[----:B------:R-:W-:-:S07]  /*d560*/  LOP3.LUT R0, R3, R0, RZ, 0xfc, !PT ;  /* 0x0000000003007212 */ /* 0x000fce00078efcff */
.L_x_9166:
[----:B------:R-:W-:Y:S05]  /*d570*/  BSYNC B0 ;  /* 0x0000000000007941 */ /* 0x000fea0003800000 */
.L_x_9165:
[----:B------:R0:W-:Y:S01]  /*d580*/  STG.E.U8 desc[UR36][R4.64], R0 ;  /* 0x0000000004007986 */ /* 0x0001e2000c101124 */
[----:B------:R-:W-:Y:S05]  /*d590*/  BRA `(.L_x_9145) ;  /* 0x0000000400107947 */ /* 0x000fea0003800000 */
.L_x_9163:
        /* <DEDUP_REMOVED lines=17> */
.L_x_9170:
[----:B------:R-:W-:-:S04]  /*d6b0*/  LOP3.LUT R0, R19, 0x80000000, RZ, 0xc0, !PT ;  /* 0x8000000013007812 */ /* 0x000fc800078ec0ff */
[----:B------:R-:W-:-:S04]  /*d6c0*/  SHF.R.U32.HI R0, RZ, 0x18, R0 ;  /* 0x00000018ff007819 */ /* 0x000fc80000011600 */
[----:B------:R-:W-:-:S07]  /*d6d0*/  LOP3.LUT R0, R3, R0, RZ, 0xfc, !PT ;  /* 0x0000000003007212 */ /* 0x000fce00078efcff */
.L_x_9169:
[----:B------:R-:W-:Y:S05]  /*d6e0*/  BSYNC B0 ;  /* 0x0000000000007941 */ /* 0x000fea0003800000 */
.L_x_9168:
[----:B------:R0:W-:Y:S01]  /*d6f0*/  STG.E.U8 desc[UR36][R4.64], R0 ;  /* 0x0000000004007986 */ /* 0x0001e2000c101124 */
[----:B------:R-:W-:Y:S05]  /*d700*/  BRA `(.L_x_9145) ;  /* 0x0000000000b47947 */ /* 0x000fea0003800000 */
.L_x_9162:
[----:B------:R-:W-:-:S13]  /*d710*/  ISETP.NE.AND P0, PT, R0, 0x1c, PT ;  /* 0x0000001c0000780c */ /* 0x000fda0003f05270 */
[----:B------:R-:W-:Y:S05]  /*d720*/  @!P0 BRA `(.L_x_9171) ;  /* 0x0000000000a48947 */ /* 0x000fea0003800000 */
[----:B------:R-:W-:-:S13]  /*d730*/  ISETP.NE.AND P0, PT, R0, 0x1d, PT ;  /* 0x0000001d0000780c */ /* 0x000fda0003f05270 */
[----:B------:R-:W-:Y:S05]  /*d740*/  @!P0 BRA `(.L_x_9172) ;  /* 0x00000000008c8947 */ /* 0x000fea0003800000 */
[----:B------:R-:W-:-:S13]  /*d750*/  ISETP.NE.AND P0, PT, R0, 0x2c, PT ;  /* 0x0000002c0000780c */ /* 0x000fda0003f05270 */
[----:B------:R-:W-:Y:S05]  /*d760*/  @P0 BRA `(.L_x_9144) ;  /* 0x0000000000400947 */ /* 0x000fea0003800000 */
[----:B-123-5:R-:W0:Y:S02]  /*d770*/  I2F.S16 R8, R19 ;  /* 0x0000001300087306 */ /* 0x02ee240000101400 */
        /* <DEDUP_REMOVED lines=15> */
.L_x_9144:
        /* <DEDUP_REMOVED lines=11> */
[----:B-123--:R-:W-:Y:S02]  /*d920*/  IMAD.MOV.U32 R8, RZ, RZ, 0x65 ;  /* 0x00000065ff087424 */ /* 0x00efe400078e00ff */
[----:B------:R-:W-:Y:S02]  /*d930*/  IMAD.MOV.U32 R12, RZ, RZ, 0x1 ;  /* 0x00000001ff0c7424 */ /* 0x000fe400078e00ff */
[----:B------:R-:W-:-:S07]  /*d940*/  IMAD.MOV.U32 R13, RZ, RZ, RZ ;  /* 0x000000ffff0d7224 */ /* 0x000fce00078e00ff */
[----:B------:R-:W-:-:S07]  /*d950*/  LEPC R20, `(.L_x_9173) ;  /* 0x000000001014794e */ /* 0x000fce0000000000 */
[----:B0----5:R-:W-:Y:S05]  /*d960*/  CALL.ABS.NOINC R14 ;  /* 0x000000000e007343 */ /* 0x021fea0003c00000 */
.L_x_9173:
[----:B------:R-:W-:Y:S05]  /*d970*/  BRA `(.L_x_9145) ;  /* 0x0000000000187947 */ /* 0x000fea0003800000 */
.L_x_9172:
[----:B-----5:R-:W-:-:S04]  /*d980*/  PRMT R6, R19, 0x9910, RZ ;  /* 0x0000991013067816 */ /* 0x020fc800000000ff */
[----:B------:R-:W-:-:S05]  /*d990*/  SHF.R.S32.HI R7, RZ, 0x1f, R6 ;  /* 0x0000001fff077819 */ /* 0x000fca0000011406 */
[----:B------:R0:W-:Y:S01]  /*d9a0*/  STG.E.64 desc[UR36][R4.64], R6 ;  /* 0x0000000604007986 */ /* 0x0001e2000c101b24 */
[----:B------:R-:W-:Y:S05]  /*d9b0*/  BRA `(.L_x_9145) ;  /* 0x0000000000087947 */ /* 0x000fea0003800000 */
.L_x_9171:
[----:B-----5:R-:W-:-:S05]  /*d9c0*/  PRMT R3, R19, 0x9910, RZ ;  /* 0x0000991013037816 */ /* 0x020fca00000000ff */
[----:B------:R0:W-:Y:S02]  /*d9d0*/  STG.E desc[UR36][R4.64], R3 ;  /* 0x0000000304007986 */ /* 0x0001e4000c101924 */
.L_x_9145:
[----:B------:R-:W-:-:S05]  /*d9e0*/  VIADD R17, R17, 0x80 ;  /* 0x0000008011117836 */ /* 0x000fca0000000000 */
[----:B------:R-:W-:-:S13]  /*d9f0*/  ISETP.GE.AND P0, PT, R17, R22, PT ;  /* 0x000000161100720c */ /* 0x000fda0003f06270 */
[----:B------:R-:W-:Y:S05]  /*da00*/  @P0 BRA `(.L_x_9139) ;  /* 0x0000000c00b80947 */ /* 0x000fea0003800000 */
[----:B0---4-:R-:W0:Y:S01]  /*da10*/  LDC.64 R4, c[0x0][0x228] ;  /* 0x00008a00ff047b82 */ /* 0x011e220000000a00 */
        /* <DEDUP_REMOVED lines=19> */
.L_x_9177:
[----:B------:R0:W-:Y:S01]  /*db50*/  STG.E.U8 desc[UR36][R4.64], R27 ;  /* 0x0000001b04007986 */ /* 0x0001e2000c101124 */
[----:B------:R-:W-:Y:S05]  /*db60*/  BRA `(.L_x_9179) ;  /* 0x0000000c005c7947 */ /* 0x000fea0003800000 */
.L_x_9176:
[----:B------:R-:W-:-:S13]  /*db70*/  ISETP.NE.AND P0, PT, R0, 0x2, PT ;  /* 0x000000020000780c */ /* 0x000fda0003f05270 */
[----:B------:R-:W-:Y:S05]  /*db80*/  @!P0 BRA `(.L_x_9180) ;  /* 0x00000000002c8947 */ /* 0x000fea0003800000 */
[----:B------:R-:W-:-:S13]  /*db90*/  ISETP.NE.AND P0, PT, R0, 0x3, PT ;  /* 0x000000030000780c */ /* 0x000fda0003f05270 */
[----:B------:R-:W-:Y:S05]  /*dba0*/  @!P0 BRA `(.L_x_9181) ;  /* 0x0000000000188947 */ /* 0x000fea0003800000 */
[----:B------:R-:W-:-:S13]  /*dbb0*/  ISETP.NE.AND P0, PT, R0, 0x4, PT ;  /* 0x000000040000780c */ /* 0x000fda0003f05270 */
[----:B------:R-:W-:Y:S05]  /*dbc0*/  @P0 BRA `(.L_x_9178) ;  /* 0x0000000800e80947 */ /* 0x000fea0003800000 */
[----:B------:R-:W-:-:S04]  /*dbd0*/  PRMT R6, R27, 0x9910, RZ ;  /* 0x000099101b067816 */ /* 0x000fc800000000ff */
[----:B------:R-:W-:-:S05]  /*dbe0*/  SHF.R.S32.HI R7, RZ, 0x1f, R6 ;  /* 0x0000001fff077819 */ /* 0x000fca0000011406 */
[----:B------:R0:W-:Y:S01]  /*dbf0*/  STG.E.64 desc[UR36][R4.64], R6 ;  /* 0x0000000604007986 */ /* 0x0001e2000c101b24 */
[----:B------:R-:W-:Y:S05]  /*dc00*/  BRA `(.L_x_9179) ;  /* 0x0000000c00347947 */ /* 0x000fea0003800000 */
.L_x_9181:
[----:B------:R-:W-:-:S05]  /*dc10*/  PRMT R3, R27, 0x9910, RZ ;  /* 0x000099101b037816 */ /* 0x000fca00000000ff */
[----:B------:R0:W-:Y:S01]  /*dc20*/  STG.E desc[UR36][R4.64], R3 ;  /* 0x0000000304007986 */ /* 0x0001e2000c101924 */
[----:B------:R-:W-:Y:S05]  /*dc30*/  BRA `(.L_x_9179) ;  /* 0x0000000c00287947 */ /* 0x000fea0003800000 */
.L_x_9180:
[----:B------:R0:W-:Y:S01]  /*dc40*/  STG.E.U16 desc[UR36][R4.64], R27 ;  /* 0x0000001b04007986 */ /* 0x0001e2000c101524 */
[----:B------:R-:W-:Y:S05]  /*dc50*/  BRA `(.L_x_9179) ;  /* 0x0000000c00207947 */ /* 0x000fea0003800000 */
.L_x_9175:
[----:B------:R-:W-:-:S13]  /*dc60*/  ISETP.GT.AND P0, PT, R0, 0x6, PT ;  /* 0x000000060000780c */ /* 0x000fda0003f04270 */
[----:B------:R-:W-:Y:S05]  /*dc70*/  @P0 BRA `(.L_x_9182) ;  /* 0x00000000002c0947 */ /* 0x000fea0003800000 */
[----:B------:R-:W-:-:S13]  /*dc80*/  ISETP.NE.AND P0, PT, R0, 0x5, PT ;  /* 0x000000050000780c */ /* 0x000fda0003f05270 */
[----:B------:R-:W-:Y:S05]  /*dc90*/  @!P0 BRA `(.L_x_9183) ;  /* 0x0000000000148947 */ /* 0x000fea0003800000 */
[----:B------:R-:W-:-:S13]  /*dca0*/  ISETP.NE.AND P0, PT, R0, 0x6, PT ;  /* 0x000000060000780c */ /* 0x000fda0003f05270 */
[----:B------:R-:W-:Y:S05]  /*dcb0*/  @P0 BRA `(.L_x_9178) ;  /* 0x0000000800ac0947 */ /* 0x000fea0003800000 */
[----:B------:R-:W0:Y:S02]  /*dcc0*/  I2F.S16 R27, R27 ;  /* 0x0000001b001b7306 */ /* 0x000e240000101400 */
[----:B0-----:R0:W-:Y:S01]  /*dcd0*/  STG.E desc[UR36][R4.64], R27 ;  /* 0x0000001b04007986 */ /* 0x0011e2000c101924 */
[----:B------:R-:W-:Y:S05]  /*dce0*/  BRA `(.L_x_9179) ;  /* 0x0000000800fc7947 */ /* 0x000fea0003800000 */
.L_x_9183:
[----:B------:R-:W0:Y:S02]  /*dcf0*/  I2F.S16 R0, R27 ;  /* 0x0000001b00007306 */ /* 0x000e240000101400 */
[----:B0-----:R-:W-:-:S05]  /*dd00*/  F2FP.F16.F32.PACK_AB R0, RZ, R0 ;  /* 0x00000000ff00723e */ /* 0x001fca00000000ff */
[----:B------:R0:W-:Y:S01]  /*dd10*/  STG.E.U16 desc[UR36][R4.64], R0 ;  /* 0x0000000004007986 */ /* 0x0001e2000c101524 */
[----:B------:R-:W-:Y:S05]  /*dd20*/  BRA `(.L_x_9179) ;  /* 0x0000000800ec7947 */ /* 0x000fea0003800000 */
.L_x_9182:
[----:B------:R-:W-:-:S13]  /*dd30*/  ISETP.NE.AND P0, PT, R0, 0x7, PT ;  /* 0x000000070000780c */ /* 0x000fda0003f05270 */
[----:B------:R-:W-:Y:S05]  /*dd40*/  @!P0 BRA `(.L_x_9184) ;  /* 0x0000000000348947 */ /* 0x000fea0003800000 */
[----:B------:R-:W-:-:S13]  /*dd50*/  ISETP.NE.AND P0, PT, R0, 0x8, PT ;  /* 0x000000080000780c */ /* 0x000fda0003f05270 */
[----:B------:R-:W-:Y:S05]  /*dd60*/  @!P0 BRA `(.L_x_9185) ;  /* 0x0000000000188947 */ /* 0x000fea0003800000 */
[----:B------:R-:W-:-:S13]  /*dd70*/  ISETP.NE.AND P0, PT, R0, 0x9, PT ;  /* 0x000000090000780c */ /* 0x000fda0003f05270 */
[----:B------:R-:W-:Y:S05]  /*dd80*/  @P0 BRA `(.L_x_9178) ;  /* 0x0000000800780947 */ /* 0x000fea0003800000 */
[----:B------:R-:W0:Y:S01]  /*dd90*/  I2F.S16 R6, R27 ;  /* 0x0000001b00067306 */ /* 0x000e220000101400 */
[----:B------:R-:W-:-:S05]  /*dda0*/  IMAD.MOV.U32 R7, RZ, RZ, RZ ;  /* 0x000000ffff077224 */ /* 0x000fca00078e00ff */
[----:B0-----:R0:W-:Y:S01]  /*ddb0*/  STG.E.64 desc[UR36][R4.64], R6 ;  /* 0x0000000604007986 */ /* 0x0011e2000c101b24 */
[----:B------:R-:W-:Y:S05]  /*ddc0*/  BRA `(.L_x_9179) ;  /* 0x0000000800c47947 */ /* 0x000fea0003800000 */
.L_x_9185:
[----:B------:R-:W0:Y:S02]  /*ddd0*/  I2F.S16 R27, R27 ;  /* 0x0000001b001b7306 */ /* 0x000e240000101400 */
[----:B0-----:R-:W-:-:S04]  /*dde0*/  F2FP.F16.F32.PACK_AB R3, RZ, R27 ;  /* 0x0000001bff03723e */ /* 0x001fc800000000ff */
[----:B------:R-:W-:-:S05]  /*ddf0*/  PRMT R3, R3, 0x5410, RZ ;  /* 0x0000541003037816 */ /* 0x000fca00000000ff */
[----:B------:R0:W-:Y:S01]  /*de00*/  STG.E desc[UR36][R4.64], R3 ;  /* 0x0000000304007986 */ /* 0x0001e2000c101924 */
[----:B------:R-:W-:Y:S05]  /*de10*/  BRA `(.L_x_9179) ;  /* 0x0000000800b07947 */ /* 0x000fea0003800000 */
.L_x_9184:
[----:B------:R-:W0:Y:S02]  /*de20*/  I2F.F64.S16 R6, R27 ;  /* 0x0000001b00067312 */ /* 0x000e240000101c00 */
[----:B0-----:R0:W-:Y:S01]  /*de30*/  STG.E.64 desc[UR36][R4.64], R6 ;  /* 0x0000000604007986 */ /* 0x0011e2000c101b24 */
[----:B------:R-:W-:Y:S05]  /*de40*/  BRA `(.L_x_9179) ;  /* 0x0000000800a47947 */ /* 0x000fea0003800000 */
.L_x_9174:
        /* <DEDUP_REMOVED lines=8> */
[----:B------:R-:W-:-:S04]  /*ded0*/  PRMT R0, R27, 0x9910, RZ ;  /* 0x000099101b007816 */ /* 0x000fc800000000ff */
[----:B------:R-:W-:-:S04]  /*dee0*/  ISETP.NE.AND P0, PT, R0, RZ, PT ;  /* 0x000000ff0000720c */ /* 0x000fc80003f05270 */
[----:B------:R-:W-:-:S05]  /*def0*/  SEL R3, RZ, 0x1, !P0 ;  /* 0x00000001ff037807 */ /* 0x000fca0004000000 */
[----:B------:R0:W-:Y:S01]  /*df00*/  STG.E.U8 desc[UR36][R4.64], R3 ;  /* 0x0000000304007986 */ /* 0x0001e2000c101124 */
[----:B------:R-:W-:Y:S05]  /*df10*/  BRA `(.L_x_9179) ;  /* 0x0000000800707947 */ /* 0x000fea0003800000 */
.L_x_9188:
[----:B-123--:R-:W0:Y:S01]  /*df20*/  I2F.F64.S16 R8, R27 ;  /* 0x0000001b00087312 */ /* 0x00ee220000101c00 */
[----:B------:R-:W-:-:S05]  /*df30*/  CS2R R10, SRZ ;  /* 0x00000000000a7805 */ /* 0x000fca000001ff00 */
[----:B0-----:R0:W-:Y:S01]  /*df40*/  STG.E.128 desc[UR36][R4.64], R8 ;  /* 0x0000000804007986 */ /* 0x0011e2000c101d24 */
[----:B------:R-:W-:Y:S05]  /*df50*/  BRA `(.L_x_9179) ;  /* 0x0000000800607947 */ /* 0x000fea0003800000 */
.L_x_9187:
[----:B------:R-:W-:-:S13]  /*df60*/  ISETP.NE.AND P0, PT, R0, 0xf, PT ;  /* 0x0000000f0000780c */ /* 0x000fda0003f05270 */
[----:B------:R-:W-:Y:S05]  /*df70*/  @!P0 BRA `(.L_x_9189) ;  /* 0x0000000000b48947 */ /* 0x000fea0003800000 */
[----:B------:R-:W-:-:S13]  /*df80*/  ISETP.NE.AND P0, PT, R0, 0x17, PT ;  /* 0x000000170000780c */ /* 0x000fda0003f05270 */
[----:B------:R-:W-:Y:S05]  /*df90*/  @!P0 BRA `(.L_x_9190) ;  /* 0x0000000000548947 */ /* 0x000fea0003800000 */
[----:B------:R-:W-:-:S13]  /*dfa0*/  ISETP.NE.AND P0, PT, R0, 0x18, PT ;  /* 0x000000180000780c */ /* 0x000fda0003f05270 */
[----:B------:R-:W-:Y:S05]  /*dfb0*/  @P0 BRA `(.L_x_9178) ;  /* 0x0000000400ec0947 */ /* 0x000fea0003800000 */
[----:B------:R-:W0:Y:S01]  /*dfc0*/  I2F.S16 R27, R27 ;  /* 0x0000001b001b7306 */ /* 0x000e220000101400 */
        /* <DEDUP_REMOVED lines=14> */
.L_x_9192:
[----:B------:R-:W-:Y:S05]  /*e0b0*/  BSYNC B0 ;  /* 0x0000000000007941 */ /* 0x000fea0003800000 */
.L_x_9191:
[----:B------:R-:W-:-:S05]  /*e0c0*/  LOP3.LUT R7, R0, R7, RZ, 0xfc, !PT ;  /* 0x0000000700077212 */ /* 0x000fca00078efcff */
[----:B------:R0:W-:Y:S01]  /*e0d0*/  STG.E.U8 desc[UR36][R4.64], R7 ;  /* 0x0000000704007986 */ /* 0x0001e2000c101124 */
[----:B------:R-:W-:Y:S05]  /*e0e0*/  BRA `(.L_x_9179) ;  /* 0x0000000400fc7947 */ /* 0x000fea0003800000 */
.L_x_9190:
[----:B------:R-:W0:Y:S01]  /*e0f0*/  I2F.S16 R27, R27 ;  /* 0x0000001b001b7306 */ /* 0x000e220000101400 */
        /* <DEDUP_REMOVED lines=12> */
.L_x_9194:
[----:B------:R-:W-:Y:S01]  /*e1c0*/  IMAD.MOV.U32 R0, RZ, RZ, 0x7f ;  /* 0x0000007fff007424 */ /* 0x000fe200078e00ff */
[----:B------:R-:W-:-:S04]  /*e1d0*/  ISETP.GT.U32.AND P0, PT, R3, 0x7f800000, PT ;  /* 0x7f8000000300780c */ /* 0x000fc80003f04070 */
[----:B------:R-:W-:-:S09]  /*e1e0*/  SEL R0, R0, 0x7c, P0 ;  /* 0x0000007c00007807 */ /* 0x000fd20000000000 */
.L_x_9195:
[----:B------:R-:W-:Y:S05]  /*e1f0*/  BSYNC B0 ;  /* 0x0000000000007941 */ /* 0x000fea0003800000 */
.L_x_9193:
[----:B------:R-:W-:-:S04]  /*e200*/  LOP3.LUT R3, R27, 0x80000000, RZ, 0xc0, !PT ;  /* 0x800000001b037812 */ /* 0x000fc800078ec0ff */
[----:B------:R-:W-:-:S04]  /*e210*/  SHF.R.U32.HI R3, RZ, 0x18, R3 ;  /* 0x00000018ff037819 */ /* 0x000fc80000011603 */
[----:B------:R-:W-:-:S05]  /*e220*/  LOP3.LUT R3, R0, R3, RZ, 0xfc, !PT ;  /* 0x0000000300037212 */ /* 0x000fca00078efcff */
[----:B------:R0:W-:Y:S01]  /*e230*/  STG.E.U8 desc[UR36][R4.64], R3 ;  /* 0x0000000304007986 */ /* 0x0001e2000c101124 */
[----:B------:R-:W-:Y:S05]  /*e240*/  BRA `(.L_x_9179) ;  /* 0x0000000400a47947 */ /* 0x000fea0003800000 */
.L_x_9189:
[----:B------:R-:W0:Y:S02]  /*e250*/  I2F.S16 R0, R27 ;  /* 0x0000001b00007306 */ /* 0x000e240000101400 */
[----:B0-----:R-:W-:-:S05]  /*e260*/  F2FP.BF16.F32.PACK_AB R0, RZ, R0 ;  /* 0x00000000ff00723e */ /* 0x001fca00000010ff */
[----:B------:R0:W-:Y:S01]  /*e270*/  STG.E.U16 desc[UR36][R4.64], R0 ;  /* 0x0000000004007986 */ /* 0x0001e2000c101524 */
[----:B------:R-:W-:Y:S05]  /*e280*/  BRA `(.L_x_9179) ;  /* 0x0000000400947947 */ /* 0x000fea0003800000 */
.L_x_9186:
        /* <DEDUP_REMOVED lines=8> */
[----:B------:R0:W-:Y:S01]  /*e310*/  STG.E.U16 desc[UR36][R4.64], R27 ;  /* 0x0000001b04007986 */ /* 0x0001e2000c101524 */
[----:B------:R-:W-:Y:S05]  /*e320*/  BRA `(.L_x_9179) ;  /* 0x00000004006c7947 */ /* 0x000fea0003800000 */
.L_x_9198:
[----:B------:R-:W0:Y:S01]  /*e330*/  I2F.S16 R27, R27 ;  /* 0x0000001b001b7306 */ /* 0x000e220000101400 */
        /* <DEDUP_REMOVED lines=16> */
.L_x_9201:
[----:B------:R-:W-:-:S04]  /*e440*/  LOP3.LUT R0, R27, 0x80000000, RZ, 0xc0, !PT ;  /* 0x800000001b007812 */ /* 0x000fc800078ec0ff */
[----:B------:R-:W-:-:S04]  /*e450*/  SHF.R.U32.HI R0, RZ, 0x18, R0 ;  /* 0x00000018ff007819 */ /* 0x000fc80000011600 */
[----:B------:R-:W-:-:S07]  /*e460*/  LOP3.LUT R0, R3, R0, RZ, 0xfc, !PT ;  /* 0x0000000003007212 */ /* 0x000fce00078efcff */
.L_x_9200:
[----:B------:R-:W-:Y:S05]  /*e470*/  BSYNC B0 ;  /* 0x0000000000007941 */ /* 0x000fea0003800000 */
.L_x_9199:
[----:B------:R0:W-:Y:S01]  /*e480*/  STG.E.U8 desc[UR36][R4.64], R0 ;  /* 0x0000000004007986 */ /* 0x0001e2000c101124 */
[----:B------:R-:W-:Y:S05]  /*e490*/  BRA `(.L_x_9179) ;  /* 0x0000000400107947 */ /* 0x000fea0003800000 */
.L_x_9197:
        /* <DEDUP_REMOVED lines=17> */
.L_x_9204:
[----:B------:R-:W-:-:S04]  /*e5b0*/  LOP3.LUT R0, R27, 0x80000000, RZ, 0xc0, !PT ;  /* 0x800000001b007812 */ /* 0x000fc800078ec0ff */
[----:B------:R-:W-:-:S04]  /*e5c0*/  SHF.R.U32.HI R0, RZ, 0x18, R0 ;  /* 0x00000018ff007819 */ /* 0x000fc80000011600 */
[----:B------:R-:W-:-:S07]  /*e5d0*/  LOP3.LUT R0, R3, R0, RZ, 0xfc, !PT ;  /* 0x0000000003007212 */ /* 0x000fce00078efcff */
.L_x_9203:
[----:B------:R-:W-:Y:S05]  /*e5e0*/  BSYNC B0 ;  /* 0x0000000000007941 */ /* 0x000fea0003800000 */
.L_x_9202:
[----:B------:R0:W-:Y:S01]  /*e5f0*/  STG.E.U8 desc[UR36][R4.64], R0 ;  /* 0x0000000004007986 */ /* 0x0001e2000c101124 */
[----:B------:R-:W-:Y:S05]  /*e600*/  BRA `(.L_x_9179) ;  /* 0x0000000000b47947 */ /* 0x000fea0003800000 */
.L_x_9196:
[----:B------:R-:W-:-:S13]  /*e610*/  ISETP.NE.AND P0, PT, R0, 0x1c, PT ;  /* 0x0000001c0000780c */ /* 0x000fda0003f05270 */
[----:B------:R-:W-:Y:S05]  /*e620*/  @!P0 BRA `(.L_x_9205) ;  /* 0x0000000000a48947 */ /* 0x000fea0003800000 */
[----:B------:R-:W-:-:S13]  /*e630*/  ISETP.NE.AND P0, PT, R0, 0x1d, PT ;  /* 0x0000001d0000780c */ /* 0x000fda0003f05270 */
[----:B------:R-:W-:Y:S05]  /*e640*/  @!P0 BRA `(.L_x_9206) ;  /* 0x00000000008c8947 */ /* 0x000fea0003800000 */
[----:B------:R-:W-:-:S13]  /*e650*/  ISETP.NE.AND P0, PT, R0, 0x2c, PT ;  /* 0x0000002c0000780c */ /* 0x000fda0003f05270 */
[----:B------:R-:W-:Y:S05]  /*e660*/  @P0 BRA `(.L_x_9178) ;  /* 0x0000000000400947 */ /* 0x000fea0003800000 */
[----:B-123--:R-:W0:Y:S02]  /*e670*/  I2F.S16 R8, R27 ;  /* 0x0000001b00087306 */ /* 0x00ee240000101400 */
        /* <DEDUP_REMOVED lines=15> */
.L_x_9178:
[----:B------:R-:W-:Y:S01]  /*e770*/  MOV R0, 0x0 ;  /* 0x0000000000007802 */ /* 0x000fe20000000f00 */
[----:B------:R-:W-:Y:S01]  /*e780*/  ULDC.64 UR4, c[0x4][0x4e8] ;  /* 0x01013a0000047ab9 */ /* 0x000fe20000000a00 */
[----:B------:R-:W-:Y:S01]  /*e790*/  ULDC.64 UR6, c[0x4][0x368] ;  /* 0x0100da0000067ab9 */ /* 0x000fe20000000a00 */
[----:B------:R-:W-:Y:S01]  /*e7a0*/  IMAD.U32 R4, RZ, RZ, UR4 ;  /* 0x00000004ff047e24 */ /* 0x000fe2000f8e00ff */
[----:B------:R0:W4:Y:S01]  /*e7b0*/  LDC.64 R14, c[0x4][R0] ;  /* 0x01000000000e7b82 */ /* 0x0001220000000a00 */
[----:B------:R-:W-:Y:S01]  /*e7c0*/  IMAD.U32 R5, RZ, RZ, UR5 ;  /* 0x00000005ff057e24 */ /* 0x000fe2000f8e00ff */
[----:B------:R-:W-:Y:S01]  /*e7d0*/  ULDC.64 UR4, c[0x4][0x4f0] ;  /* 0x01013c0000047ab9 */ /* 0x000fe20000000a00 */
[----:B------:R-:W-:Y:S02]  /*e7e0*/  IMAD.U32 R10, RZ, RZ, UR6 ;  /* 0x00000006ff0a7e24 */ /* 0x000fe4000f8e00ff */
[----:B------:R-:W-:Y:S02]  /*e7f0*/  IMAD.U32 R6, RZ, RZ, UR4 ;  /* 0x00000004ff067e24 */ /* 0x000fe4000f8e00ff */
[----:B------:R-:W-:-:S02]  /*e800*/  IMAD.U32 R7, RZ, RZ, UR5 ;  /* 0x00000005ff077e24 */ /* 0x000fc4000f8e00ff */
[----:B------:R-:W-:Y:S02]  /*e810*/  IMAD.U32 R11, RZ, RZ, UR7 ;  /* 0x00000007ff0b7e24 */ /* 0x000fe4000f8e00ff */
[----:B-123--:R-:W-:Y:S02]  /*e820*/  IMAD.MOV.U32 R8, RZ, RZ, 0x65 ;  /* 0x00000065ff087424 */ /* 0x00efe400078e00ff */
[----:B------:R-:W-:Y:S02]  /*e830*/  IMAD.MOV.U32 R12, RZ, RZ, 0x1 ;  /* 0x00000001ff0c7424 */ /* 0x000fe400078e00ff */
[----:B0-----:R-:W-:-:S07]  /*e840*/  IMAD.MOV.U32 R13, RZ, RZ, RZ ;  /* 0x000000ffff0d7224 */ /* 0x001fce00078e00ff */
[----:B------:R-:W-:-:S07]  /*e850*/  LEPC R20, `(.L_x_9207) ;  /* 0x000000001014794e */ /* 0x000fce0000000000 */
[----:B----4-:R-:W-:Y:S05]  /*e860*/  CALL.ABS.NOINC R14 ;  /* 0x000000000e007343 */ /* 0x010fea0003c00000 */
.L_x_9207:
[----:B------:R-:W-:Y:S05]  /*e870*/  BRA `(.L_x_9179) ;  /* 0x0000000000187947 */ /* 0x000fea0003800000 */
.L_x_9206:
[----:B------:R-:W-:-:S04]  /*e880*/  PRMT R6, R27, 0x9910, RZ ;  /* 0x000099101b067816 */ /* 0x000fc800000000ff */
[----:B------:R-:W-:-:S05]  /*e890*/  SHF.R.S32.HI R7, RZ, 0x1f, R6 ;  /* 0x0000001fff077819 */ /* 0x000fca0000011406 */
[----:B------:R4:W-:Y:S01]  /*e8a0*/  STG.E.64 desc[UR36][R4.64], R6 ;  /* 0x0000000604007986 */ /* 0x0009e2000c101b24 */
[----:B------:R-:W-:Y:S05]  /*e8b0*/  BRA `(.L_x_9179) ;  /* 0x0000000000087947 */ /* 0x000fea0003800000 */
.L_x_9205:
[----:B------:R-:W-:-:S05]  /*e8c0*/  PRMT R3, R27, 0x9910, RZ ;  /* 0x000099101b037816 */ /* 0x000fca00000000ff */
[----:B------:R0:W-:Y:S02]  /*e8d0*/  STG.E desc[UR36][R4.64], R3 ;  /* 0x0000000304007986 */ /* 0x0001e4000c101924 */
.L_x_9179:
[----:B------:R-:W-:-:S07]  /*e8e0*/  VIADD R17, R17, 0x80 ;  /* 0x0000008011117836 */ /* 0x000fce0000000000 */
.L_x_9139:
[----:B------:R-:W-:Y:S05]  /*e8f0*/  BSYNC B6 ;  /* 0x0000000000067941 */ /* 0x000fea0003800000 */
.L_x_9138:
[----:B------:R-:W-:-:S13]  /*e900*/  ISETP.GE.AND P0, PT, R17, R22, PT ;  /* 0x000000161100720c */ /* 0x000fda0003f06270 */
[----:B------:R-:W-:Y:S05]  /*e910*/  @P0 EXIT ;  /* 0x000000000000094d */ /* 0x000fea0003800000 */
[----:B0---4-:R-:W0:Y:S01]  /*e920*/  LDC.64 R4, c[0x0][0x228] ;  /* 0x00008a00ff047b82 */ /* 0x011e220000000a00 */
        /* <DEDUP_REMOVED lines=18> */
.L_x_9211:
[----:B-----5:R-:W-:Y:S01]  /*ea50*/  STG.E.U8 desc[UR36][R2.64], R18 ;  /* 0x0000001202007986 */ /* 0x020fe2000c101124 */
[----:B------:R-:W-:Y:S05]  /*ea60*/  EXIT ;  /* 0x000000000000794d */ /* 0x000fea0003800000 */
.L_x_9210:
        /* <DEDUP_REMOVED lines=8> */
[----:B------:R-:W-:Y:S01]  /*eaf0*/  STG.E.64 desc[UR36][R2.64], R4 ;  /* 0x0000000402007986 */ /* 0x000fe2000c101b24 */
[----:B------:R-:W-:Y:S05]  /*eb00*/  EXIT ;  /* 0x000000000000794d */ /* 0x000fea0003800000 */
.L_x_9214:
[----:B-----5:R-:W-:-:S05]  /*eb10*/  PRMT R5, R18, 0x9910, RZ ;  /* 0x0000991012057816 */ /* 0x020fca00000000ff */
[----:B------:R-:W-:Y:S01]  /*eb20*/  STG.E desc[UR36][R2.64], R5 ;  /* 0x0000000502007986 */ /* 0x000fe2000c101924 */
[----:B------:R-:W-:Y:S05]  /*eb30*/  EXIT ;  /* 0x000000000000794d */ /* 0x000fea0003800000 */
.L_x_9213:
[----:B-----5:R-:W-:Y:S01]  /*eb40*/  STG.E.U16 desc[UR36][R2.64], R18 ;  /* 0x0000001202007986 */ /* 0x020fe2000c101524 */
[----:B------:R-:W-:Y:S05]  /*eb50*/  EXIT ;  /* 0x000000000000794d */ /* 0x000fea0003800000 */
.L_x_9209:
        /* <DEDUP_REMOVED lines=9> */
.L_x_9216:
[----:B-----5:R-:W0:Y:S02]  /*ebf0*/  I2F.S16 R0, R18 ;  /* 0x0000001200007306 */ /* 0x020e240000101400 */
[----:B0-----:R-:W-:-:S05]  /*ec00*/  F2FP.F16.F32.PACK_AB R0, RZ, R0 ;  /* 0x00000000ff00723e */ /* 0x001fca00000000ff */
[----:B------:R-:W-:Y:S01]  /*ec10*/  STG.E.U16 desc[UR36][R2.64], R0 ;  /* 0x0000000002007986 */ /* 0x000fe2000c101524 */
[----:B------:R-:W-:Y:S05]  /*ec20*/  EXIT ;  /* 0x000000000000794d */ /* 0x000fea0003800000 */
.L_x_9215:
        /* <DEDUP_REMOVED lines=8> */
[----:B0-----:R-:W-:Y:S01]  /*ecb0*/  STG.E.64 desc[UR36][R2.64], R18 ;  /* 0x0000001202007986 */ /* 0x001fe2000c101b24 */
[----:B------:R-:W-:Y:S05]  /*ecc0*/  EXIT ;  /* 0x000000000000794d */ /* 0x000fea0003800000 */
.L_x_9218:
[----:B-----5:R-:W0:Y:S02]  /*ecd0*/  I2F.S16 R18, R18 ;  /* 0x0000001200127306 */ /* 0x020e240000101400 */
[----:B0-----:R-:W-:-:S04]  /*ece0*/  F2FP.F16.F32.PACK_AB R5, RZ, R18 ;  /* 0x00000012ff05723e */ /* 0x001fc800000000ff */
[----:B------:R-:W-:-:S05]  /*ecf0*/  PRMT R5, R5, 0x5410, RZ ;  /* 0x0000541005057816 */ /* 0x000fca00000000ff */
[----:B------:R-:W-:Y:S01]  /*ed00*/  STG.E desc[UR36][R2.64], R5 ;  /* 0x0000000502007986 */ /* 0x000fe2000c101924 */
[----:B------:R-:W-:Y:S05]  /*ed10*/  EXIT ;  /* 0x000000000000794d */ /* 0x000fea0003800000 */
.L_x_9217:
[----:B-----5:R-:W0:Y:S02]  /*ed20*/  I2F.F64.S16 R18, R18 ;  /* 0x0000001200127312 */ /* 0x020e240000101c00 */
[----:B0-----:R-:W-:Y:S01]  /*ed30*/  STG.E.64 desc[UR36][R2.64], R18 ;  /* 0x0000001202007986 */ /* 0x001fe2000c101b24 */
[----:B------:R-:W-:Y:S05]  /*ed40*/  EXIT ;  /* 0x000000000000794d */ /* 0x000fea0003800000 */
.L_x_9208:
        /* <DEDUP_REMOVED lines=11> */
[----:B------:R-:W-:Y:S01]  /*ee00*/  STG.E.U8 desc[UR36][R2.64], R5 ;  /* 0x0000000502007986 */ /* 0x000fe2000c101124 */
[----:B------:R-:W-:Y:S05]  /*ee10*/  EXIT ;  /* 0x000000000000794d */ /* 0x000fea0003800000 */
.L_x_9221:
[----:B-----5:R-:W0:Y:S01]  /*ee20*/  I2F.F64.S16 R4, R18 ;  /* 0x0000001200047312 */ /* 0x020e220000101c00 */
[----:B------:R-:W-:-:S05]  /*ee30*/  CS2R R6, SRZ ;  /* 0x0000000000067805 */ /* 0x000fca000001ff00 */
[----:B0-----:R-:W-:Y:S01]  /*ee40*/  STG.E.128 desc[UR36][R2.64], R4 ;  /* 0x0000000402007986 */ /* 0x001fe2000c101d24 */
[----:B------:R-:W-:Y:S05]  /*ee50*/  EXIT ;  /* 0x000000000000794d */ /* 0x000fea0003800000 */
.L_x_9220:
        /* <DEDUP_REMOVED lines=21> */
.L_x_9225:
[----:B------:R-:W-:Y:S05]  /*efb0*/  BSYNC B0 ;  /* 0x0000000000007941 */ /* 0x000fea0003800000 */
.L_x_9224:
[----:B------:R-:W-:-:S05]  /*efc0*/  LOP3.LUT R5, R0, R5, RZ, 0xfc, !PT ;  /* 0x0000000500057212 */ /* 0x000fca00078efcff */
[----:B------:R-:W-:Y:S01]  /*efd0*/  STG.E.U8 desc[UR36][R2.64], R5 ;  /* 0x0000000502007986 */ /* 0x000fe2000c101124 */
[----:B------:R-:W-:Y:S05]  /*efe0*/  EXIT ;  /* 0x000000000000794d */ /* 0x000fea0003800000 */
.L_x_9223:
        /* <DEDUP_REMOVED lines=13> */
.L_x_9227:
[----:B------:R-:W-:Y:S01]  /*f0c0*/  IMAD.MOV.U32 R0, RZ, RZ, 0x7f ;  /* 0x0000007fff007424 */ /* 0x000fe200078e00ff */
[----:B------:R-:W-:-:S04]  /*f0d0*/  ISETP.GT.U32.AND P0, PT, R4, 0x7f800000, PT ;  /* 0x7f8000000400780c */ /* 0x000fc80003f04070 */
[----:B------:R-:W-:-:S09]  /*f0e0*/  SEL R0, R0, 0x7c, P0 ;  /* 0x0000007c00007807 */ /* 0x000fd20000000000 */
.L_x_9228:
[----:B------:R-:W-:Y:S05]  /*f0f0*/  BSYNC B0 ;  /* 0x0000000000007941 */ /* 0x000fea0003800000 */
.L_x_9226:
[----:B------:R-:W-:-:S04]  /*f100*/  LOP3.LUT R4, R5, 0x80000000, RZ, 0xc0, !PT ;  /* 0x8000000005047812 */ /* 0x000fc800078ec0ff */
[----:B------:R-:W-:-:S04]  /*f110*/  SHF.R.U32.HI R5, RZ, 0x18, R4 ;  /* 0x00000018ff057819 */ /* 0x000fc80000011604 */
[----:B------:R-:W-:-:S05]  /*f120*/  LOP3.LUT R5, R0, R5, RZ, 0xfc, !PT ;  /* 0x0000000500057212 */ /* 0x000fca00078efcff */
[----:B------:R-:W-:Y:S01]  /*f130*/  STG.E.U8 desc[UR36][R2.64], R5 ;  /* 0x0000000502007986 */ /* 0x000fe2000c101124 */
[----:B------:R-:W-:Y:S05]  /*f140*/  EXIT ;  /* 0x000000000000794d */ /* 0x000fea0003800000 */
.L_x_9222:
[----:B-----5:R-:W0:Y:S02]  /*f150*/  I2F.S16 R0, R18 ;  /* 0x0000001200007306 */ /* 0x020e240000101400 */
[----:B0-----:R-:W-:-:S05]  /*f160*/  F2FP.BF16.F32.PACK_AB R0, RZ, R0 ;  /* 0x00000000ff00723e */ /* 0x001fca00000010ff */
[----:B------:R-:W-:Y:S01]  /*f170*/  STG.E.U16 desc[UR36][R2.64], R0 ;  /* 0x0000000002007986 */ /* 0x000fe2000c101524 */
[----:B------:R-:W-:Y:S05]  /*f180*/  EXIT ;  /* 0x000000000000794d */ /* 0x000fea0003800000 */
.L_x_9219:
        /* <DEDUP_REMOVED lines=10> */
.L_x_9231:
        /* <DEDUP_REMOVED lines=17> */
.L_x_9234:
[----:B------:R-:W-:-:S04]  /*f340*/  LOP3.LUT R0, R7, 0x80000000, RZ, 0xc0, !PT ;  /* 0x8000000007007812 */ /* 0x000fc800078ec0ff */
[----:B------:R-:W-:-:S04]  /*f350*/  SHF.R.U32.HI R5, RZ, 0x18, R0 ;  /* 0x00000018ff057819 */ /* 0x000fc80000011600 */
[----:B------:R-:W-:-:S04]  /*f360*/  LOP3.LUT R4, R4, R5, RZ, 0xfc, !PT ;  /* 0x0000000504047212 */ /* 0x000fc800078efcff */
[----:B------:R-:W-:-:S07]  /*f370*/  PRMT R0, R4, 0x7610, R0 ;  /* 0x0000761004007816 */ /* 0x000fce0000000000 */
.L_x_9233:
[----:B------:R-:W-:Y:S05]  /*f380*/  BSYNC B0 ;  /* 0x0000000000007941 */ /* 0x000fea0003800000 */
.L_x_9232:
[----:B------:R-:W-:Y:S01]  /*f390*/  STG.E.U8 desc[UR36][R2.64], R0 ;  /* 0x0000000002007986 */ /* 0x000fe2000c101124 */
[----:B------:R-:W-:Y:S05]  /*f3a0*/  EXIT ;  /* 0x000000000000794d */ /* 0x000fea0003800000 */
.L_x_9230:
        /* <DEDUP_REMOVED lines=17> */
.L_x_9237:
[----:B------:R-:W-:-:S04]  /*f4c0*/  LOP3.LUT R0, R7, 0x80000000, RZ, 0xc0, !PT ;  /* 0x8000000007007812 */ /* 0x000fc800078ec0ff */
[----:B------:R-:W-:-:S04]  /*f4d0*/  SHF.R.U32.HI R5, RZ, 0x18, R0 ;  /* 0x00000018ff057819 */ /* 0x000fc80000011600 */
[----:B------:R-:W-:-:S04]  /*f4e0*/  LOP3.LUT R4, R4, R5, RZ, 0xfc, !PT ;  /* 0x0000000504047212 */ /* 0x000fc800078efcff */
[----:B------:R-:W-:-:S07]  /*f4f0*/  PRMT R0, R4, 0x7610, R0 ;  /* 0x0000761004007816 */ /* 0x000fce0000000000 */
.L_x_9236:
[----:B------:R-:W-:Y:S05]  /*f500*/  BSYNC B0 ;  /* 0x0000000000007941 */ /* 0x000fea0003800000 */
.L_x_9235:
[----:B------:R-:W-:Y:S01]  /*f510*/  STG.E.U8 desc[UR36][R2.64], R0 ;  /* 0x0000000002007986 */ /* 0x000fe2000c101124 */
[----:B------:R-:W-:Y:S05]  /*f520*/  EXIT ;  /* 0x000000000000794d */ /* 0x000fea0003800000 */
.L_x_9229:
[----:B------:R-:W-:-:S13]  /*f530*/  ISETP.NE.AND P0, PT, R0, 0x1c, PT ;  /* 0x0000001c0000780c */ /* 0x000fda0003f05270 */
[----:B------:R-:W-:Y:S05]  /*f540*/  @!P0 BRA `(.L_x_9238) ;  /* 0x0000000000a48947 */ /* 0x000fea0003800000 */
[----:B------:R-:W-:-:S13]  /*f550*/  ISETP.NE.AND P0, PT, R0, 0x1d, PT ;  /* 0x0000001d0000780c */ /* 0x000fda0003f05270 */
[----:B------:R-:W-:Y:S05]  /*f560*/  @!P0 BRA `(.L_x_9239) ;  /* 0x00000000008c8947 */ /* 0x000fea0003800000 */
[----:B------:R-:W-:-:S13]  /*f570*/  ISETP.NE.AND P0, PT, R0, 0x2c, PT ;  /* 0x0000002c0000780c */ /* 0x000fda0003f05270 */
[----:B------:R-:W-:Y:S05]  /*f580*/  @P0 BRA `(.L_x_9212) ;  /* 0x0000000000400947 */ /* 0x000fea0003800000 */
[----:B-----5:R-:W0:Y:S02]  /*f590*/  I2F.S16 R18, R18 ;  /* 0x0000001200127306 */ /* 0x020e240000101400 */
        /* <DEDUP_REMOVED lines=15> */
.L_x_9212:
        /* <DEDUP_REMOVED lines=15> */
[----:B----45:R-:W-:Y:S05]  /*f780*/  CALL.ABS.NOINC R2 ;  /* 0x0000000002007343 */ /* 0x030fea0003c00000 */
.L_x_9240:
[----:B------:R-:W-:Y:S05]  /*f790*/  EXIT ;  /* 0x000000000000794d */ /* 0x000fea0003800000 */
.L_x_9239:
[----:B-----5:R-:W-:-:S04]  /*f7a0*/  PRMT R4, R18, 0x9910, RZ ;  /* 0x0000991012047816 */ /* 0x020fc800000000ff */
[----:B------:R-:W-:-:S05]  /*f7b0*/  SHF.R.S32.HI R5, RZ, 0x1f, R4 ;  /* 0x0000001fff057819 */ /* 0x000fca0000011404 */
[----:B------:R-:W-:Y:S01]  /*f7c0*/  STG.E.64 desc[UR36][R2.64], R4 ;  /* 0x0000000402007986 */ /* 0x000fe2000c101b24 */
[----:B------:R-:W-:Y:S05]  /*f7d0*/  EXIT ;  /* 0x000000000000794d */ /* 0x000fea0003800000 */
.L_x_9238:
[----:B-----5:R-:W-:-:S05]  /*f7e0*/  PRMT R5, R18, 0x9910, RZ ;  /* 0x0000991012057816 */ /* 0x020fca00000000ff */
[----:B------:R-:W-:Y:S01]  /*f7f0*/  STG.E desc[UR36][R2.64], R5 ;  /* 0x0000000502007986 */ /* 0x000fe2000c101924 */
[----:B------:R-:W-:Y:S05]  /*f800*/  EXIT ;  /* 0x000000000000794d */ /* 0x000fea0003800000 */
.L_x_9241:
        /* <DEDUP_REMOVED lines=15> */
.L_x_28044:


//--------------------- .text._ZN2at6native18elementwise_kernelILi128ELi4EZNS0_22gpu_kernel_impl_nocastIZZZNS0_28launch_masked_scatter_kernelERKNS_10TensorBaseES5_S5_S5_ENKUlvE_clEvENKUlvE3_clEvEUlsblE_EEvRNS_18TensorIteratorBaseERKT_EUliE_EEviT1_ --------------------------
	.section	.text._ZN2at6native18elementwise_kernelILi128ELi4EZNS0_22gpu_kernel_impl_nocastIZZZNS0_28launch_masked_scatter_kernelERKNS_10TensorBaseES5_S5_S5_ENKUlvE_clEvENKUlvE3_clEvEUlsblE_EEvRNS_18TensorIteratorBaseERKT_EUliE_EEviT1_,"ax",@progbits
	.align	128
        .global         _ZN2at6native18elementwise_kernelILi128ELi4EZNS0_22gpu_kernel_impl_nocastIZZZNS0_28launch_masked_scatter_kernelERKNS_10TensorBaseES5_S5_S5_ENKUlvE_clEvENKUlvE3_clEvEUlsblE_EEvRNS_18TensorIteratorBaseERKT_EUliE_EEviT1_
        .type           _ZN2at6native18elementwise_kernelILi128ELi4EZNS0_22gpu_kernel_impl_nocastIZZZNS0_28launch_masked_scatter_kernelERKNS_10TensorBaseES5_S5_S5_ENKUlvE_clEvENKUlvE3_clEvEUlsblE_EEvRNS_18TensorIteratorBaseERKT_EUliE_EEviT1_,@function
        .size           _ZN2at6native18elementwise_kernelILi128ELi4EZNS0_22gpu_kernel_impl_nocastIZZZNS0_28launch_masked_scatter_kernelERKNS_10TensorBaseES5_S5_S5_ENKUlvE_clEvENKUlvE3_clEvEUlsblE_EEvRNS_18TensorIteratorBaseERKT_EUliE_EEviT1_,(.L_x_28045 - _ZN2at6native18elementwise_kernelILi128ELi4EZNS0_22gpu_kernel_impl_nocastIZZZNS0_28launch_masked_scatter_kernelERKNS_10TensorBaseES5_S5_S5_ENKUlvE_clEvENKUlvE3_clEvEUlsblE_EEvRNS_18TensorIteratorBaseERKT_EUliE_EEviT1_)
        .other          _ZN2at6native18elementwise_kernelILi128ELi4EZNS0_22gpu_kernel_impl_nocastIZZZNS0_28launch_masked_scatter_kernelERKNS_10TensorBaseES5_S5_S5_ENKUlvE_clEvENKUlvE3_clEvEUlsblE_EEvRNS_18TensorIteratorBaseERKT_EUliE_EEviT1_,@"STO_CUDA_ENTRY STV_DEFAULT"
_ZN2at6native18elementwise_kernelILi128ELi4EZNS0_22gpu_kernel_impl_nocastIZZZNS0_28launch_masked_scatter_kernelERKNS_10TensorBaseES5_S5_S5_ENKUlvE_clEvENKUlvE3_clEvEUlsblE_EEvRNS_18TensorIteratorBaseERKT_EUliE_EEviT1_:
.text._ZN2at6native18elementwise_kernelILi128ELi4EZNS0_22gpu_kernel_impl_nocastIZZZNS0_28launch_masked_scatter_kernelERKNS_10TensorBaseES5_S5_S5_ENKUlvE_clEvENKUlvE3_clEvEUlsblE_EEvRNS_18TensorIteratorBaseERKT_EUliE_EEviT1_:
        /* <DEDUP_REMOVED lines=389> */
.L_x_9244:
        /* <DEDUP_REMOVED lines=18> */
[----:B------:R-:W2:Y:S01]  /*1970*/  LDG.E.U16 R9, desc[UR4][R6.64] ;  /* 0x0000000406097981 */ /* 0x000ea2000c1e1500 */
[----:B------:R-:W-:Y:S02]  /*1980*/  IADD3 R4, P0, R5, UR8, RZ ;  /* 0x0000000805047c10 */ /* 0x000fe4000ff1e0ff */
[----:B------:R-:W-:Y:S02]  /*1990*/  IADD3 R3, R3, 0x80, RZ ;  /* 0x0000008003037810 */ /* 0x000fe40007ffe0ff */
[----:B------:R-:W-:-:S05]  /*19a0*/  IADD3.X R5, RZ, UR9, RZ, P0, !PT ;  /* 0x00000009ff057c10 */ /* 0x000fca00087fe4ff */
[----:B--2---:R0:W-:Y:S04]  /*19b0*/  STG.E.U16 desc[UR4][R4.64], R9 ;  /* 0x0000000904007986 */ /* 0x0041e8000c101504 */
.L_x_9243:
[----:B------:R-:W-:Y:S05]  /*19c0*/  BSYNC B0 ;  /* 0x0000000000007941 */ /* 0x000fea0003800000 */
.L_x_9242:
        /* <DEDUP_REMOVED lines=382> */
.L_x_9247:
        /* <DEDUP_REMOVED lines=21> */
[----:B------:R-:W-:Y:S02]  /*3300*/  IADD3.X R5, RZ, UR9, RZ, P0, !PT ;  /* 0x00000009ff057c10 */ /* 0x000fe400087fe4ff */
[----:B------:R-:W-:-:S03]  /*3310*/  ISETP.GE.AND P0, PT, R3, UR6, PT ;  /* 0x0000000603007c0c */ /* 0x000fc6000bf06270 */
[----:B--2---:R1:W-:Y:S10]  /*3320*/  STG.E.U16 desc[UR4][R4.64], R9 ;  /* 0x0000000904007986 */ /* 0x0043f4000c101504 */
        /* <DEDUP_REMOVED lines=380> */
.L_x_9248:
        /* <DEDUP_REMOVED lines=23> */
.L_x_9246:
[----:B------:R-:W-:Y:S05]  /*4c60*/  BSYNC B0 ;  /* 0x0000000000007941 */ /* 0x000fea0003800000 */
.L_x_9245:
        /* <DEDUP_REMOVED lines=381> */
.L_x_9249:
        /* <DEDUP_REMOVED lines=19> */
[----:B------:R-:W-:-:S04]  /*6570*/  IADD3 R4, P0, R5, UR6, RZ ;  /* 0x0000000605047c10 */ /* 0x000fc8000ff1e0ff */
[----:B------:R-:W-:-:S05]  /*6580*/  IADD3.X R5, RZ, UR7, RZ, P0, !PT ;  /* 0x00000007ff057c10 */ /* 0x000fca00087fe4ff */
[----:B--2---:R-:W-:Y:S01]  /*6590*/  STG.E.U16 desc[UR4][R4.64], R7 ;  /* 0x0000000704007986 */ /* 0x004fe2000c101504 */
[----:B------:R-:W-:Y:S05]  /*65a0*/  EXIT ;  /* 0x000000000000794d */ /* 0x000fea0003800000 */
.L_x_9250:
        /* <DEDUP_REMOVED lines=13> */
.L_x_28045:


//--------------------- .text._ZN2at6native27unrolled_elementwise_kernelIZZZNS0_28launch_masked_scatter_kernelERKNS_10TensorBaseES4_S4_S4_ENKUlvE_clEvENKUlvE3_clEvEUlsblE_St5arrayIPcLm4EELi4E23TrivialOffsetCalculatorILi3EjESB_ILi1EjENS0_6memory15LoadWithoutCastENSE_16StoreWithoutCastEEEviT_T0_T2_T3_T4_T5_ --------------------------
	.section	.text._ZN2at6native27unrolled_elementwise_kernelIZZZNS0_28launch_masked_scatter_kernelERKNS_10TensorBaseES4_S4_S4_ENKUlvE_clEvENKUlvE3_clEvEUlsblE_St5arrayIPcLm4EELi4E23TrivialOffsetCalculatorILi3EjESB_ILi1EjENS0_6memory15LoadWithoutCastENSE_16StoreWithoutCastEEEviT_T0_T2_T3_T4_T5_,"ax",@progbits
	.align	128
        .global         _ZN2at6native27unrolled_elementwise_kernelIZZZNS0_28launch_masked_scatter_kernelERKNS_10TensorBaseES4_S4_S4_ENKUlvE_clEvENKUlvE3_clEvEUlsblE_St5arrayIPcLm4EELi4E23TrivialOffsetCalculatorILi3EjESB_ILi1EjENS0_6memory15LoadWithoutCastENSE_16StoreWithoutCastEEEviT_T0_T2_T3_T4_T5_
        .type           _ZN2at6native27unrolled_elementwise_kernelIZZZNS0_28launch_masked_scatter_kernelERKNS_10TensorBaseES4_S4_S4_ENKUlvE_clEvENKUlvE3_clEvEUlsblE_St5arrayIPcLm4EELi4E23TrivialOffsetCalculatorILi3EjESB_ILi1EjENS0_6memory15LoadWithoutCastENSE_16StoreWithoutCastEEEviT_T0_T2_T3_T4_T5_,@function
        .size           _ZN2at6native27unrolled_elementwise_kernelIZZZNS0_28launch_masked_scatter_kernelERKNS_10TensorBaseES4_S4_S4_ENKUlvE_clEvENKUlvE3_clEvEUlsblE_St5arrayIPcLm4EELi4E23TrivialOffsetCalculatorILi3EjESB_ILi1EjENS0_6memory15LoadWithoutCastENSE_16StoreWithoutCastEEEviT_T0_T2_T3_T4_T5_,(.L_x_28046 - _ZN2at6native27unrolled_elementwise_kernelIZZZNS0_28launch_masked_scatter_kernelERKNS_10TensorBaseES4_S4_S4_ENKUlvE_clEvENKUlvE3_clEvEUlsblE_St5arrayIPcLm4EELi4E23TrivialOffsetCalculatorILi3EjESB_ILi1EjENS0_6memory15LoadWithoutCastENSE_16StoreWithoutCastEEEviT_T0_T2_T3_T4_T5_)
        .other          _ZN2at6native27unrolled_elementwise_kernelIZZZNS0_28launch_masked_scatter_kernelERKNS_10TensorBaseES4_S4_S4_ENKUlvE_clEvENKUlvE3_clEvEUlsblE_St5arrayIPcLm4EELi4E23TrivialOffsetCalculatorILi3EjESB_ILi1EjENS0_6memory15LoadWithoutCastENSE_16StoreWithoutCastEEEviT_T0_T2_T3_T4_T5_,@"STO_CUDA_ENTRY STV_DEFAULT"
_ZN2at6native27unrolled_elementwise_kernelIZZZNS0_28launch_masked_scatter_kernelERKNS_10TensorBaseES4_S4_S4_ENKUlvE_clEvENKUlvE3_clEvEUlsblE_St5arrayIPcLm4EELi4E23TrivialOffsetCalculatorILi3EjESB_ILi1EjENS0_6memory15LoadWithoutCastENSE_16StoreWithoutCastEEEviT_T0_T2_T3_T4_T5_:
.text._ZN2at6native27unrolled_elementwise_kernelIZZZNS0_28launch_masked_scatter_kernelERKNS_10TensorBaseES4_S4_S4_ENKUlvE_clEvENKUlvE3_clEvEUlsblE_St5arrayIPcLm4EELi4E23TrivialOffsetCalculatorILi3EjESB_ILi1EjENS0_6memory15LoadWithoutCastENSE_16StoreWithoutCastEEEviT_T0_T2_T3_T4_T5_:
        /* <DEDUP_REMOVED lines=129> */
.L_x_9252:
[----:B------:R-:W-:Y:S05]  /*0810*/  BSYNC B0 ;  /* 0x0000000000007941 */ /* 0x000fea0003800000 */
.L_x_9251:
[----:B------:R-:W-:-:S13]  /*0820*/  ISETP.GE.AND P0, PT, R19, R2, PT ;  /* 0x000000021300720c */ /* 0x000fda0003f06270 */
[----:B------:R-:W-:Y:S05]  /*0830*/  @P0 EXIT ;  /* 0x000000000000094d */ /* 0x000fea0003800000 */
[----:B-1---5:R-:W1:Y:S01]  /*0840*/  LDC.64 R4, c[0x0][0x228] ;  /* 0x00008a00ff047b82 */ /* 0x022e620000000a00 */
[----:B------:R-:W-:-:S04]  /*0850*/  IMAD R19, R0, 0x200, R19 ;  /* 0x0000020000137824 */ /* 0x000fc800078e0213 */
[----:B-1----:R-:W-:-:S05]  /*0860*/  IMAD.WIDE.U32 R4, R19, 0x2, R4 ;  /* 0x0000000213047825 */ /* 0x002fca00078e0004 */
[----:B------:R-:W-:Y:S01]  /*0870*/  STG.E.U16 desc[UR4][R4.64], R3 ;  /* 0x0000000304007986 */ /* 0x000fe2000c101504 */
[----:B------:R-:W-:Y:S05]  /*0880*/  EXIT ;  /* 0x000000000000794d */ /* 0x000fea0003800000 */
.L_x_9253:
        /* <DEDUP_REMOVED lines=15> */
.L_x_28046:


//--------------------- .text._ZN2at6native29vectorized_elementwise_kernelILi2EZZZNS0_28launch_masked_scatter_kernelERKNS_10TensorBaseES4_S4_S4_ENKUlvE_clEvENKUlvE3_clEvEUlsblE_St5arrayIPcLm4EEEEviT0_T1_ --------------------------
	.section	.text._ZN2at6native29vectorized_elementwise_kernelILi2EZZZNS0_28launch_masked_scatter_kernelERKNS_10TensorBaseES4_S4_S4_ENKUlvE_clEvENKUlvE3_clEvEUlsblE_St5arrayIPcLm4EEEEviT0_T1_,"ax",@progbits
	.align	128
        .global         _ZN2at6native29vectorized_elementwise_kernelILi2EZZZNS0_28launch_masked_scatter_kernelERKNS_10TensorBaseES4_S4_S4_ENKUlvE_clEvENKUlvE3_clEvEUlsblE_St5arrayIPcLm4EEEEviT0_T1_
        .type           _ZN2at6native29vectorized_elementwise_kernelILi2EZZZNS0_28launch_masked_scatter_kernelERKNS_10TensorBaseES4_S4_S4_ENKUlvE_clEvENKUlvE3_clEvEUlsblE_St5arrayIPcLm4EEEEviT0_T1_,@function
        .size           _ZN2at6native29vectorized_elementwise_kernelILi2EZZZNS0_28launch_masked_scatter_kernelERKNS_10TensorBaseES4_S4_S4_ENKUlvE_clEvENKUlvE3_clEvEUlsblE_St5arrayIPcLm4EEEEviT0_T1_,(.L_x_28047 - _ZN2at6native29vectorized_elementwise_kernelILi2EZZZNS0_28launch_masked_scatter_kernelERKNS_10TensorBaseES4_S4_S4_ENKUlvE_clEvENKUlvE3_clEvEUlsblE_St5arrayIPcLm4EEEEviT0_T1_)
        .other          _ZN2at6native29vectorized_elementwise_kernelILi2EZZZNS0_28launch_masked_scatter_kernelERKNS_10TensorBaseES4_S4_S4_ENKUlvE_clEvENKUlvE3_clEvEUlsblE_St5arrayIPcLm4EEEEviT0_T1_,@"STO_CUDA_ENTRY STV_DEFAULT"
_ZN2at6native29vectorized_elementwise_kernelILi2EZZZNS0_28launch_masked_scatter_kernelERKNS_10TensorBaseES4_S4_S4_ENKUlvE_clEvENKUlvE3_clEvEUlsblE_St5arrayIPcLm4EEEEviT0_T1_:
.text._ZN2at6native29vectorized_elementwise_kernelILi2EZZZNS0_28launch_masked_scatter_kernelERKNS_10TensorBaseES4_S4_S4_ENKUlvE_clEvENKUlvE3_clEvEUlsblE_St5arrayIPcLm4EEEEviT0_T1_:
        /* <DEDUP_REMOVED lines=98> */
.L_x_9254:
        /* <DEDUP_REMOVED lines=232> */
.L_x_9257:
[----:B------:R-:W-:-:S13]  /*14a0*/  ISETP.GE.AND P0, PT, R2, R11, PT ;  /* 0x0000000b0200720c */ /* 0x000fda0003f06270 */
[----:B------:R-:W-:Y:S05]  /*14b0*/  @P0 BRA `(.L_x_9259) ;  /* 0x0000000000300947 */ /* 0x000fea0003800000 */
[----:B0-----:R-:W0:Y:S01]  /*14c0*/  LDC.64 R12, c[0x0][0x228] ;  /* 0x00008a00ff0c7b82 */ /* 0x001e220000000a00 */
[----:B------:R-:W-:Y:S02]  /*14d0*/  IMAD.IADD R15, R9, 0x1, R2 ;  /* 0x00000001090f7824 */ /* 0x000fe400078e0202 */
[----:B------:R-:W-:Y:S02]  /*14e0*/  VIADD R2, R2, 0x80 ;  /* 0x0000008002027836 */ /* 0x000fe40000000000 */
[----:B0-----:R-:W-:-:S05]  /*14f0*/  IMAD.WIDE.U32 R12, R15, 0x2, R12 ;  /* 0x000000020f0c7825 */ /* 0x001fca00078e000c */
[----:B-----5:R1:W-:Y:S02]  /*1500*/  STG.E.U16 desc[UR4][R12.64], R7 ;  /* 0x000000070c007986 */ /* 0x0203e4000c101504 */
.L_x_9258:
[----:B------:R-:W-:-:S13]  /*1510*/  ISETP.GE.AND P0, PT, R2, R11, PT ;  /* 0x0000000b0200720c */ /* 0x000fda0003f06270 */
[----:B------:R-:W-:Y:S05]  /*1520*/  @P0 BRA `(.L_x_9260) ;  /* 0x0000000000340947 */ /* 0x000fea0003800000 */
[----:B01----:R-:W0:Y:S01]  /*1530*/  LDC.64 R12, c[0x0][0x228] ;  /* 0x00008a00ff0c7b82 */ /* 0x003e220000000a00 */
[----:B------:R-:W-:Y:S02]  /*1540*/  IMAD.IADD R7, R9, 0x1, R2 ;  /* 0x0000000109077824 */ /* 0x000fe400078e0202 */
[----:B------:R-:W-:Y:S02]  /*1550*/  VIADD R2, R2, 0x80 ;  /* 0x0000008002027836 */ /* 0x000fe40000000000 */
[----:B0-----:R-:W-:-:S05]  /*1560*/  IMAD.WIDE.U32 R12, R7, 0x2, R12 ;  /* 0x00000002070c7825 */ /* 0x001fca00078e000c */
[----:B------:R1:W-:Y:S02]  /*1570*/  STG.E.U16 desc[UR4][R12.64], R6 ;  /* 0x000000060c007986 */ /* 0x0003e4000c101504 */
.L_x_9259:
        /* <DEDUP_REMOVED lines=8> */
.L_x_9260:
[----:B------:R-:W-:Y:S05]  /*1600*/  BSYNC B1 ;  /* 0x0000000000017941 */ /* 0x000fea0003800000 */
.L_x_9256:
[----:B------:R-:W-:-:S13]  /*1610*/  ISETP.GE.AND P0, PT, R2, R11, PT ;  /* 0x0000000b0200720c */ /* 0x000fda0003f06270 */
[----:B-12---:R-:W1:Y:S01]  /*1620*/  @!P0 LDC.64 R6, c[0x0][0x228] ;  /* 0x00008a00ff068b82 */ /* 0x006e620000000a00 */
[----:B------:R-:W-:Y:S02]  /*1630*/  @!P0 IMAD.IADD R5, R9, 0x1, R2 ;  /* 0x0000000109058824 */ /* 0x000fe400078e0202 */
[----:B------:R-:W-:Y:S02]  /*1640*/  @!P0 VIADD R2, R2, 0x80 ;  /* 0x0000008002028836 */ /* 0x000fe40000000000 */
[----:B-1----:R-:W-:-:S05]  /*1650*/  @!P0 IMAD.WIDE.U32 R6, R5, 0x2, R6 ;  /* 0x0000000205068825 */ /* 0x002fca00078e0006 */
[----:B------:R2:W-:Y:S02]  /*1660*/  @!P0 STG.E.U16 desc[UR4][R6.64], R4 ;  /* 0x0000000406008986 */ /* 0x0005e4000c101504 */
.L_x_9261:
[----:B------:R-:W-:Y:S05]  /*1670*/  BSYNC B0 ;  /* 0x0000000000007941 */ /* 0x000fea0003800000 */
.L_x_9255:
        /* <DEDUP_REMOVED lines=8> */
.L_x_9262:
        /* <DEDUP_REMOVED lines=16> */
.L_x_28047:


//--------------------- .text._ZN2at6native29vectorized_elementwise_kernelILi4EZZZNS0_28launch_masked_scatter_kernelERKNS_10TensorBaseES4_S4_S4_ENKUlvE_clEvENKUlvE3_clEvEUlsblE_St5arrayIPcLm4EEEEviT0_T1_ --------------------------
	.section	.text._ZN2at6native29vectorized_elementwise_kernelILi4EZZZNS0_28launch_masked_scatter_kernelERKNS_10TensorBaseES4_S4_S4_ENKUlvE_clEvENKUlvE3_clEvEUlsblE_St5arrayIPcLm4EEEEviT0_T1_,"ax",@progbits
	.align	128
        .global         _ZN2at6native29vectorized_elementwise_kernelILi4EZZZNS0_28launch_masked_scatter_kernelERKNS_10TensorBaseES4_S4_S4_ENKUlvE_clEvENKUlvE3_clEvEUlsblE_St5arrayIPcLm4EEEEviT0_T1_
        .type           _ZN2at6native29vectorized_elementwise_kernelILi4EZZZNS0_28launch_masked_scatter_kernelERKNS_10TensorBaseES4_S4_S4_ENKUlvE_clEvENKUlvE3_clEvEUlsblE_St5arrayIPcLm4EEEEviT0_T1_,@function
        .size           _ZN2at6native29vectorized_elementwise_kernelILi4EZZZNS0_28launch_masked_scatter_kernelERKNS_10TensorBaseES4_S4_S4_ENKUlvE_clEvENKUlvE3_clEvEUlsblE_St5arrayIPcLm4EEEEviT0_T1_,(.L_x_28048 - _ZN2at6native29vectorized_elementwise_kernelILi4EZZZNS0_28launch_masked_scatter_kernelERKNS_10TensorBaseES4_S4_S4_ENKUlvE_clEvENKUlvE3_clEvEUlsblE_St5arrayIPcLm4EEEEviT0_T1_)
        .other          _ZN2at6native29vectorized_elementwise_kernelILi4EZZZNS0_28launch_masked_scatter_kernelERKNS_10TensorBaseES4_S4_S4_ENKUlvE_clEvENKUlvE3_clEvEUlsblE_St5arrayIPcLm4EEEEviT0_T1_,@"STO_CUDA_ENTRY STV_DEFAULT"
_ZN2at6native29vectorized_elementwise_kernelILi4EZZZNS0_28launch_masked_scatter_kernelERKNS_10TensorBaseES4_S4_S4_ENKUlvE_clEvENKUlvE3_clEvEUlsblE_St5arrayIPcLm4EEEEviT0_T1_:
.text._ZN2at6native29vectorized_elementwise_kernelILi4EZZZNS0_28launch_masked_scatter_kernelERKNS_10TensorBaseES4_S4_S4_ENKUlvE_clEvENKUlvE3_clEvEUlsblE_St5arrayIPcLm4EEEEviT0_T1_:
        /* <DEDUP_REMOVED lines=93> */
.L_x_9263:
        /* <DEDUP_REMOVED lines=232> */
.L_x_9266:
[----:B------:R-:W-:-:S13]  /*1450*/  ISETP.GE.AND P0, PT, R2, R11, PT ;  /* 0x0000000b0200720c */ /* 0x000fda0003f06270 */
[----:B------:R-:W-:Y:S05]  /*1460*/  @P0 BRA `(.L_x_9268) ;  /* 0x0000000000300947 */ /* 0x000fea0003800000 */
[----:B0-----:R-:W0:Y:S01]  /*1470*/  LDC.64 R12, c[0x0][0x228] ;  /* 0x00008a00ff0c7b82 */ /* 0x001e220000000a00 */
[----:B------:R-:W-:Y:S02]  /*1480*/  IMAD.IADD R15, R9, 0x1, R2 ;  /* 0x00000001090f7824 */ /* 0x000fe400078e0202 */
[----:B------:R-:W-:Y:S02]  /*1490*/  VIADD R2, R2, 0x80 ;  /* 0x0000008002027836 */ /* 0x000fe40000000000 */
[----:B0-----:R-:W-:-:S05]  /*14a0*/  IMAD.WIDE.U32 R12, R15, 0x2, R12 ;  /* 0x000000020f0c7825 */ /* 0x001fca00078e000c */
[----:B-----5:R1:W-:Y:S02]  /*14b0*/  STG.E.U16 desc[UR4][R12.64], R7 ;  /* 0x000000070c007986 */ /* 0x0203e4000c101504 */
.L_x_9267:
[----:B------:R-:W-:-:S13]  /*14c0*/  ISETP.GE.AND P0, PT, R2, R11, PT ;  /* 0x0000000b0200720c */ /* 0x000fda0003f06270 */
[----:B------:R-:W-:Y:S05]  /*14d0*/  @P0 BRA `(.L_x_9269) ;  /* 0x0000000000340947 */ /* 0x000fea0003800000 */
[----:B01----:R-:W0:Y:S01]  /*14e0*/  LDC.64 R12, c[0x0][0x228] ;  /* 0x00008a00ff0c7b82 */ /* 0x003e220000000a00 */
[----:B------:R-:W-:Y:S02]  /*14f0*/  IMAD.IADD R7, R9, 0x1, R2 ;  /* 0x0000000109077824 */ /* 0x000fe400078e0202 */
[----:B------:R-:W-:Y:S02]  /*1500*/  VIADD R2, R2, 0x80 ;  /* 0x0000008002027836 */ /* 0x000fe40000000000 */
[----:B0-----:R-:W-:-:S05]  /*1510*/  IMAD.WIDE.U32 R12, R7, 0x2, R12 ;  /* 0x00000002070c7825 */ /* 0x001fca00078e000c */
[----:B------:R1:W-:Y:S02]  /*1520*/  STG.E.U16 desc[UR4][R12.64], R6 ;  /* 0x000000060c007986 */ /* 0x0003e4000c101504 */
.L_x_9268:
        /* <DEDUP_REMOVED lines=8> */
.L_x_9269:
[----:B------:R-:W-:Y:S05]  /*15b0*/  BSYNC B1 ;  /* 0x0000000000017941 */ /* 0x000fea0003800000 */
.L_x_9265:
[----:B------:R-:W-:-:S13]  /*15c0*/  ISETP.GE.AND P0, PT, R2, R11, PT ;  /* 0x0000000b0200720c */ /* 0x000fda0003f06270 */
[----:B-12---:R-:W1:Y:S01]  /*15d0*/  @!P0 LDC.64 R6, c[0x0][0x228] ;  /* 0x00008a00ff068b82 */ /* 0x006e620000000a00 */
[----:B------:R-:W-:Y:S02]  /*15e0*/  @!P0 IMAD.IADD R5, R9, 0x1, R2 ;  /* 0x0000000109058824 */ /* 0x000fe400078e0202 */
[----:B------:R-:W-:Y:S02]  /*15f0*/  @!P0 VIADD R2, R2, 0x80 ;  /* 0x0000008002028836 */ /* 0x000fe40000000000 */
[----:B-1----:R-:W-:-:S05]  /*1600*/  @!P0 IMAD.WIDE.U32 R6, R5, 0x2, R6 ;  /* 0x0000000205068825 */ /* 0x002fca00078e0006 */
[----:B------:R2:W-:Y:S02]  /*1610*/  @!P0 STG.E.U16 desc[UR4][R6.64], R4 ;  /* 0x0000000406008986 */ /* 0x0005e4000c101504 */
.L_x_9270:
[----:B------:R-:W-:Y:S05]  /*1620*/  BSYNC B0 ;  /* 0x0000000000007941 */ /* 0x000fea0003800000 */
.L_x_9264:
        /* <DEDUP_REMOVED lines=8> */
.L_x_9271:
        /* <DEDUP_REMOVED lines=13> */
.L_x_28048:


//--------------------- .text._ZN2at6native29vectorized_elementwise_kernelILi8EZZZNS0_28launch_masked_scatter_kernelERKNS_10TensorBaseES4_S4_S4_ENKUlvE_clEvENKUlvE3_clEvEUlsblE_St5arrayIPcLm4EEEEviT0_T1_ --------------------------
	.section	.text._ZN2at6native29vectorized_elementwise_kernelILi8EZZZNS0_28launch_masked_scatter_kernelERKNS_10TensorBaseES4_S4_S4_ENKUlvE_clEvENKUlvE3_clEvEUlsblE_St5arrayIPcLm4EEEEviT0_T1_,"ax",@progbits
	.align	128
        .global         _ZN2at6native29vectorized_elementwise_kernelILi8EZZZNS0_28launch_masked_scatter_kernelERKNS_10TensorBaseES4_S4_S4_ENKUlvE_clEvENKUlvE3_clEvEUlsblE_St5arrayIPcLm4EEEEviT0_T1_
        .type           _ZN2at6native29vectorized_elementwise_kernelILi8EZZZNS0_28launch_masked_scatter_kernelERKNS_10TensorBaseES4_S4_S4_ENKUlvE_clEvENKUlvE3_clEvEUlsblE_St5arrayIPcLm4EEEEviT0_T1_,@function
        .size           _ZN2at6native29vectorized_elementwise_kernelILi8EZZZNS0_28launch_masked_scatter_kernelERKNS_10TensorBaseES4_S4_S4_ENKUlvE_clEvENKUlvE3_clEvEUlsblE_St5arrayIPcLm4EEEEviT0_T1_,(.L_x_28049 - _ZN2at6native29vectorized_elementwise_kernelILi8EZZZNS0_28launch_masked_scatter_kernelERKNS_10TensorBaseES4_S4_S4_ENKUlvE_clEvENKUlvE3_clEvEUlsblE_St5arrayIPcLm4EEEEviT0_T1_)
        .other          _ZN2at6native29vectorized_elementwise_kernelILi8EZZZNS0_28launch_masked_scatter_kernelERKNS_10TensorBaseES4_S4_S4_ENKUlvE_clEvENKUlvE3_clEvEUlsblE_St5arrayIPcLm4EEEEviT0_T1_,@"STO_CUDA_ENTRY STV_DEFAULT"
_ZN2at6native29vectorized_elementwise_kernelILi8EZZZNS0_28launch_masked_scatter_kernelERKNS_10TensorBaseES4_S4_S4_ENKUlvE_clEvENKUlvE3_clEvEUlsblE_St5arrayIPcLm4EEEEviT0_T1_:
.text._ZN2at6native29vectorized_elementwise_kernelILi8EZZZNS0_28launch_masked_scatter_kernelERKNS_10TensorBaseES4_S4_S4_ENKUlvE_clEvENKUlvE3_clEvEUlsblE_St5arrayIPcLm4EEEEviT0_T1_:
        /* <DEDUP_REMOVED lines=98> */
.L_x_9272:
        /* <DEDUP_REMOVED lines=232> */
.L_x_9275:
[----:B------:R-:W-:-:S13]  /*14a0*/  ISETP.GE.AND P0, PT, R2, R11, PT ;  /* 0x0000000b0200720c */ /* 0x000fda0003f06270 */
[----:B------:R-:W-:Y:S05]  /*14b0*/  @P0 BRA `(.L_x_9277) ;  /* 0x0000000000300947 */ /* 0x000fea0003800000 */
[----:B0-----:R-:W0:Y:S01]  /*14c0*/  LDC.64 R12, c[0x0][0x228] ;  /* 0x00008a00ff0c7b82 */ /* 0x001e220000000a00 */
[----:B------:R-:W-:Y:S02]  /*14d0*/  IMAD.IADD R15, R9, 0x1, R2 ;  /* 0x00000001090f7824 */ /* 0x000fe400078e0202 */
[----:B------:R-:W-:Y:S02]  /*14e0*/  VIADD R2, R2, 0x80 ;  /* 0x0000008002027836 */ /* 0x000fe40000000000 */
[----:B0-----:R-:W-:-:S05]  /*14f0*/  IMAD.WIDE.U32 R12, R15, 0x2, R12 ;  /* 0x000000020f0c7825 */ /* 0x001fca00078e000c */
[----:B-----5:R1:W-:Y:S02]  /*1500*/  STG.E.U16 desc[UR4][R12.64], R7 ;  /* 0x000000070c007986 */ /* 0x0203e4000c101504 */
.L_x_9276:
[----:B------:R-:W-:-:S13]  /*1510*/  ISETP.GE.AND P0, PT, R2, R11, PT ;  /* 0x0000000b0200720c */ /* 0x000fda0003f06270 */
[----:B------:R-:W-:Y:S05]  /*1520*/  @P0 BRA `(.L_x_9278) ;  /* 0x0000000000340947 */ /* 0x000fea0003800000 */
[----:B01----:R-:W0:Y:S01]  /*1530*/  LDC.64 R12, c[0x0][0x228] ;  /* 0x00008a00ff0c7b82 */ /* 0x003e220000000a00 */
[----:B------:R-:W-:Y:S02]  /*1540*/  IMAD.IADD R7, R9, 0x1, R2 ;  /* 0x0000000109077824 */ /* 0x000fe400078e0202 */
[----:B------:R-:W-:Y:S02]  /*1550*/  VIADD R2, R2, 0x80 ;  /* 0x0000008002027836 */ /* 0x000fe40000000000 */
[----:B0-----:R-:W-:-:S05]  /*1560*/  IMAD.WIDE.U32 R12, R7, 0x2, R12 ;  /* 0x00000002070c7825 */ /* 0x001fca00078e000c */
[----:B------:R1:W-:Y:S02]  /*1570*/  STG.E.U16 desc[UR4][R12.64], R6 ;  /* 0x000000060c007986 */ /* 0x0003e4000c101504 */
.L_x_9277:
        /* <DEDUP_REMOVED lines=8> */
.L_x_9278:
[----:B------:R-:W-:Y:S05]  /*1600*/  BSYNC B1 ;  /* 0x0000000000017941 */ /* 0x000fea0003800000 */
.L_x_9274:
[----:B------:R-:W-:-:S13]  /*1610*/  ISETP.GE.AND P0, PT, R2, R11, PT ;  /* 0x0000000b0200720c */ /* 0x000fda0003f06270 */
[----:B-12---:R-:W1:Y:S01]  /*1620*/  @!P0 LDC.64 R6, c[0x0][0x228] ;  /* 0x00008a00ff068b82 */ /* 0x006e620000000a00 */
[----:B------:R-:W-:Y:S02]  /*1630*/  @!P0 IMAD.IADD R5, R9, 0x1, R2 ;  /* 0x0000000109058824 */ /* 0x000fe400078e0202 */
[----:B------:R-:W-:Y:S02]  /*1640*/  @!P0 VIADD R2, R2, 0x80 ;  /* 0x0000008002028836 */ /* 0x000fe40000000000 */
[----:B-1----:R-:W-:-:S05]  /*1650*/  @!P0 IMAD.WIDE.U32 R6, R5, 0x2, R6 ;  /* 0x0000000205068825 */ /* 0x002fca00078e0006 */
[----:B------:R2:W-:Y:S02]  /*1660*/  @!P0 STG.E.U16 desc[UR4][R6.64], R4 ;  /* 0x0000000406008986 */ /* 0x0005e4000c101504 */
.L_x_9279:
[----:B------:R-:W-:Y:S05]  /*1670*/  BSYNC B0 ;  /* 0x0000000000007941 */ /* 0x000fea0003800000 */
.L_x_9273:
        /* <DEDUP_REMOVED lines=8> */
.L_x_9280:
        /* <DEDUP_REMOVED lines=16> */
.L_x_28049:


//--------------------- .text._ZN2at6native18elementwise_kernelILi128ELi4EZNS0_15gpu_kernel_implIZZZNS0_28launch_masked_scatter_kernelERKNS_10TensorBaseES5_S5_S5_ENKUlvE_clEvENKUlvE2_clEvEUllblE_EEvRNS_18TensorIteratorBaseERKT_EUliE_EEviT1_ --------------------------
	.section	.text._ZN2at6native18elementwise_kernelILi128ELi4EZNS0_15gpu_kernel_implIZZZNS0_28launch_masked_scatter_kernelERKNS_10TensorBaseES5_S5_S5_ENKUlvE_clEvENKUlvE2_clEvEUllblE_EEvRNS_18TensorIteratorBaseERKT_EUliE_EEviT1_,"ax",@progbits
	.align	128
        .global         _ZN2at6native18elementwise_kernelILi128ELi4EZNS0_15gpu_kernel_implIZZZNS0_28launch_masked_scatter_kernelERKNS_10TensorBaseES5_S5_S5_ENKUlvE_clEvENKUlvE2_clEvEUllblE_EEvRNS_18TensorIteratorBaseERKT_EUliE_EEviT1_
        .type           _ZN2at6native18elementwise_kernelILi128ELi4EZNS0_15gpu_kernel_implIZZZNS0_28launch_masked_scatter_kernelERKNS_10TensorBaseES5_S5_S5_ENKUlvE_clEvENKUlvE2_clEvEUllblE_EEvRNS_18TensorIteratorBaseERKT_EUliE_EEviT1_,@function
        .size           _ZN2at6native18elementwise_kernelILi128ELi4EZNS0_15gpu_kernel_implIZZZNS0_28launch_masked_scatter_kernelERKNS_10TensorBaseES5_S5_S5_ENKUlvE_clEvENKUlvE2_clEvEUllblE_EEvRNS_18TensorIteratorBaseERKT_EUliE_EEviT1_,(.L_x_28050 - _ZN2at6native18elementwise_kernelILi128ELi4EZNS0_15gpu_kernel_implIZZZNS0_28launch_masked_scatter_kernelERKNS_10TensorBaseES5_S5_S5_ENKUlvE_clEvENKUlvE2_clEvEUllblE_EEvRNS_18TensorIteratorBaseERKT_EUliE_EEviT1_)
        .other          _ZN2at6native18elementwise_kernelILi128ELi4EZNS0_15gpu_kernel_implIZZZNS0_28launch_masked_scatter_kernelERKNS_10TensorBaseES5_S5_S5_ENKUlvE_clEvENKUlvE2_clEvEUllblE_EEvRNS_18TensorIteratorBaseERKT_EUliE_EEviT1_,@"STO_CUDA_ENTRY STV_DEFAULT"
_ZN2at6native18elementwise_kernelILi128ELi4EZNS0_15gpu_kernel_implIZZZNS0_28launch_masked_scatter_kernelERKNS_10TensorBaseES5_S5_S5_ENKUlvE_clEvENKUlvE2_clEvEUllblE_EEvRNS_18TensorIteratorBaseERKT_EUliE_EEviT1_:
.text._ZN2at6native18elementwise_kernelILi128ELi4EZNS0_15gpu_kernel_implIZZZNS0_28launch_masked_scatter_kernelERKNS_10TensorBaseES5_S5_S5_ENKUlvE_clEvENKUlvE2_clEvEUllblE_EEvRNS_18TensorIteratorBaseERKT_EUliE_EEviT1_:
        /* <DEDUP_REMOVED lines=391> */
.L_x_9283:
        /* <DEDUP_REMOVED lines=21> */
.L_x_9287:
[----:B------:R0:W5:Y:S01]  /*19c0*/  LDG.E.U8 R18, desc[UR36][R2.64] ;  /* 0x0000002402127981 */ /* 0x000162000c1e1100 */
[----:B------:R-:W-:Y:S01]  /*19d0*/  IMAD.MOV.U32 R19, RZ, RZ, RZ ;  /* 0x000000ffff137224 */ /* 0x000fe200078e00ff */
[----:B------:R-:W-:Y:S06]  /*19e0*/  BRA `(.L_x_9289) ;  /* 0x0000000c00487947 */ /* 0x000fec0003800000 */
.L_x_9286:
        /* <DEDUP_REMOVED lines=8> */
.L_x_9291:
[----:B------:R-:W2:Y:S02]  /*1a70*/  LDG.E R18, desc[UR36][R2.64] ;  /* 0x0000002402127981 */ /* 0x000ea4000c1e1900 */
[----:B--2---:R-:W-:Y:S01]  /*1a80*/  SHF.R.S32.HI R19, RZ, 0x1f, R18 ;  /* 0x0000001fff137819 */ /* 0x004fe20000011412 */
[----:B------:R-:W-:Y:S06]  /*1a90*/  BRA `(.L_x_9289) ;  /* 0x0000000c001c7947 */ /* 0x000fec0003800000 */
.L_x_9290:
[----:B------:R-:W2:Y:S02]  /*1aa0*/  LDG.E.S16 R18, desc[UR36][R2.64] ;  /* 0x0000002402127981 */ /* 0x000ea4000c1e1700 */
[----:B--2---:R-:W-:Y:S01]  /*1ab0*/  SHF.R.S32.HI R19, RZ, 0x1f, R18 ;  /* 0x0000001fff137819 */ /* 0x004fe20000011412 */
[----:B------:R-:W-:Y:S06]  /*1ac0*/  BRA `(.L_x_9289) ;  /* 0x0000000c00107947 */ /* 0x000fec0003800000 */
.L_x_9285:
        /* <DEDUP_REMOVED lines=9> */
.L_x_9293:
[----:B------:R-:W2:Y:S02]  /*1b60*/  LDG.E.U16 R2, desc[UR36][R2.64] ;  /* 0x0000002402027981 */ /* 0x000ea4000c1e1500 */
[----:B--2---:R-:W-:-:S06]  /*1b70*/  HADD2.F32 R18, -RZ, R2.H0_H0 ;  /* 0x20000002ff127230 */ /* 0x004fcc0000004100 */
[----:B------:R-:W0:Y:S01]  /*1b80*/  F2I.S64.TRUNC R18, R18 ;  /* 0x0000001200127311 */ /* 0x000e22000020d900 */
[----:B------:R-:W-:Y:S05]  /*1b90*/  BRA `(.L_x_9289) ;  /* 0x0000000800dc7947 */ /* 0x000fea0003800000 */
.L_x_9292:
        /* <DEDUP_REMOVED lines=9> */
.L_x_9295:
[----:B------:R-:W2:Y:S02]  /*1c30*/  LDG.E.U16 R2, desc[UR36][R2.64] ;  /* 0x0000002402027981 */ /* 0x000ea4000c1e1500 */
[----:B--2---:R-:W-:-:S06]  /*1c40*/  HADD2.F32 R18, -RZ, R2.H0_H0 ;  /* 0x20000002ff127230 */ /* 0x004fcc0000004100 */
[----:B------:R-:W0:Y:S01]  /*1c50*/  F2I.S64.TRUNC R18, R18 ;  /* 0x0000001200127311 */ /* 0x000e22000020d900 */
[----:B------:R-:W-:Y:S05]  /*1c60*/  BRA `(.L_x_9289) ;  /* 0x0000000800a87947 */ /* 0x000fea0003800000 */
.L_x_9294:
[----:B------:R-:W2:Y:S02]  /*1c70*/  LDG.E.64 R2, desc[UR36][R2.64] ;  /* 0x0000002402027981 */ /* 0x000ea4000c1e1b00 */
[----:B--2---:R0:W1:Y:S01]  /*1c80*/  F2I.S64.F64.TRUNC R18, R2 ;  /* 0x0000000200127311 */ /* 0x004062000030d900 */
[----:B------:R-:W-:Y:S05]  /*1c90*/  BRA `(.L_x_9289) ;  /* 0x00000008009c7947 */ /* 0x000fea0003800000 */
.L_x_9284:
        /* <DEDUP_REMOVED lines=13> */
.L_x_9298:
[----:B------:R-:W2:Y:S02]  /*1d70*/  LDG.E.64 R2, desc[UR36][R2.64] ;  /* 0x0000002402027981 */ /* 0x000ea4000c1e1b00 */
[----:B--2---:R0:W1:Y:S01]  /*1d80*/  F2I.S64.F64.TRUNC R18, R2 ;  /* 0x0000000200127311 */ /* 0x004062000030d900 */
[----:B------:R-:W-:Y:S05]  /*1d90*/  BRA `(.L_x_9289) ;  /* 0x00000008005c7947 */ /* 0x000fea0003800000 */
.L_x_9297:
        /* <DEDUP_REMOVED lines=27> */
.L_x_9300:
        /* <DEDUP_REMOVED lines=14> */
.L_x_9299:
[----:B------:R-:W2:Y:S02]  /*2030*/  LDG.E.U16 R18, desc[UR36][R2.64] ;  /* 0x0000002402127981 */ /* 0x000ea4000c1e1500 */
[----:B--2---:R-:W-:-:S06]  /*2040*/  IMAD.U32 R18, R18, 0x10000, RZ ;  /* 0x0001000012127824 */ /* 0x004fcc00078e00ff */
[----:B------:R-:W0:Y:S01]  /*2050*/  F2I.S64.TRUNC R18, R18 ;  /* 0x0000001200127311 */ /* 0x000e22000020d900 */
[----:B------:R-:W-:Y:S05]  /*2060*/  BRA `(.L_x_9289) ;  /* 0x0000000400a87947 */ /* 0x000fea0003800000 */
.L_x_9296:
        /* <DEDUP_REMOVED lines=11> */
.L_x_9303:
        /* <DEDUP_REMOVED lines=21> */
.L_x_9307:
[----:B------:R-:W-:Y:S05]  /*2270*/  BSYNC B1 ;  /* 0x0000000000017941 */ /* 0x000fea0003800000 */
.L_x_9306:
[----:B------:R-:W-:Y:S01]  /*2280*/  IMAD.SHL.U32 R2, R2, 0x100000, RZ ;  /* 0x0010000002027824 */ /* 0x000fe200078e00ff */
[----:B------:R-:W-:-:S04]  /*2290*/  LEA R3, R0, 0x3b800000, 0x17 ;  /* 0x3b80000000037811 */ /* 0x000fc800078eb8ff */
[----:B------:R-:W-:-:S07]  /*22a0*/  LOP3.LUT R18, R3, R2, R18, 0xfe, !PT ;  /* 0x0000000203127212 */ /* 0x000fce00078efe12 */
.L_x_9305:
[----:B------:R-:W-:Y:S05]  /*22b0*/  BSYNC B0 ;  /* 0x0000000000007941 */ /* 0x000fea0003800000 */
.L_x_9304:
[----:B------:R-:W1:Y:S01]  /*22c0*/  F2I.S64.TRUNC R18, R18 ;  /* 0x0000001200127311 */ /* 0x000e62000020d900 */
[----:B------:R-:W-:Y:S05]  /*22d0*/  BRA `(.L_x_9289) ;  /* 0x00000004000c7947 */ /* 0x000fea0003800000 */
.L_x_9302:
        /* <DEDUP_REMOVED lines=21> */
.L_x_9311:
[----:B------:R-:W-:Y:S05]  /*2430*/  BSYNC B1 ;  /* 0x0000000000017941 */ /* 0x000fea0003800000 */
.L_x_9310:
[----:B------:R-:W-:Y:S01]  /*2440*/  IMAD.SHL.U32 R2, R2, 0x200000, RZ ;  /* 0x0020000002027824 */ /* 0x000fe200078e00ff */
[----:B------:R-:W-:-:S04]  /*2450*/  LEA R3, R0, 0x37800000, 0x17 ;  /* 0x3780000000037811 */ /* 0x000fc800078eb8ff */
[----:B------:R-:W-:-:S07]  /*2460*/  LOP3.LUT R18, R3, R2, R18, 0xfe, !PT ;  /* 0x0000000203127212 */ /* 0x000fce00078efe12 */
.L_x_9309:
[----:B------:R-:W-:Y:S05]  /*2470*/  BSYNC B0 ;  /* 0x0000000000007941 */ /* 0x000fea0003800000 */
.L_x_9308:
[----:B------:R-:W2:Y:S01]  /*2480*/  F2I.S64.TRUNC R18, R18 ;  /* 0x0000001200127311 */ /* 0x000ea2000020d900 */
[----:B------:R-:W-:Y:S05]  /*2490*/  BRA `(.L_x_9289) ;  /* 0x00000000009c7947 */ /* 0x000fea0003800000 */
.L_x_9301:
        /* <DEDUP_REMOVED lines=14> */
.L_x_9315:
[----:B------:R-:W-:Y:S05]  /*2580*/  BSYNC B0 ;  /* 0x0000000000007941 */ /* 0x000fea0003800000 */
.L_x_9314:
[----:B------:R-:W4:Y:S01]  /*2590*/  F2I.S64.TRUNC R18, R18 ;  /* 0x0000001200127311 */ /* 0x000f22000020d900 */
[----:B------:R-:W-:Y:S05]  /*25a0*/  BRA `(.L_x_9289) ;  /* 0x0000000000587947 */ /* 0x000fea0003800000 */
.L_x_9288:
        /* <DEDUP_REMOVED lines=16> */
.L_x_9316:
[----:B------:R-:W-:Y:S01]  /*26b0*/  CS2R R18, SRZ ;  /* 0x0000000000127805 */ /* 0x000fe2000001ff00 */
[----:B------:R-:W-:Y:S06]  /*26c0*/  BRA `(.L_x_9289) ;  /* 0x0000000000107947 */ /* 0x000fec0003800000 */
.L_x_9313:
[----:B------:R0:W5:Y:S01]  /*26d0*/  LDG.E.64 R18, desc[UR36][R2.64] ;  /* 0x0000002402127981 */ /* 0x000162000c1e1b00 */
[----:B------:R-:W-:Y:S05]  /*26e0*/  BRA `(.L_x_9289) ;  /* 0x0000000000087947 */ /* 0x000fea0003800000 */
.L_x_9312:
[----:B------:R3:W5:Y:S01]  /*26f0*/  LDG.E R18, desc[UR36][R2.64] ;  /* 0x0000002402127981 */ /* 0x000762000c1e1900 */
[----:B------:R-:W-:-:S07]  /*2700*/  IMAD.MOV.U32 R19, RZ, RZ, RZ ;  /* 0x000000ffff137224 */ /* 0x000fce00078e00ff */
.L_x_9289:
        /* <DEDUP_REMOVED lines=19> */
.L_x_9320:
[----:B------:R-:W3:Y:S02]  /*2840*/  LDG.E.U8 R2, desc[UR36][R2.64] ;  /* 0x0000002402027981 */ /* 0x000ee4000c1e1100 */
[----:B---3--:R-:W-:-:S04]  /*2850*/  ISETP.NE.AND P0, PT, R2, RZ, PT ;  /* 0x000000ff0200720c */ /* 0x008fc80003f05270 */
[----:B------:R-:W-:Y:S01]  /*2860*/  P2R R23, PR, RZ, 0x1 ;  /* 0x00000001ff177803 */ /* 0x000fe20000000000 */
[----:B------:R-:W-:Y:S08]  /*2870*/  BRA `(.L_x_9322) ;  /* 0x0000000c00c47947 */ /* 0x000ff00003800000 */
.L_x_9319:
        /* <DEDUP_REMOVED lines=11> */
.L_x_9324:
[----:B------:R-:W3:Y:S02]  /*2930*/  LDG.E R2, desc[UR36][R2.64] ;  /* 0x0000002402027981 */ /* 0x000ee4000c1e1900 */
[----:B---3--:R-:W-:-:S04]  /*2940*/  ISETP.NE.AND P0, PT, R2, RZ, PT ;  /* 0x000000ff0200720c */ /* 0x008fc80003f05270 */
[----:B------:R-:W-:Y:S01]  /*2950*/  P2R R23, PR, RZ, 0x1 ;  /* 0x00000001ff177803 */ /* 0x000fe20000000000 */
[----:B------:R-:W-:Y:S08]  /*2960*/  BRA `(.L_x_9322) ;  /* 0x0000000c00887947 */ /* 0x000ff00003800000 */
.L_x_9323:
[----:B------:R-:W3:Y:S02]  /*2970*/  LDG.E.U16 R2, desc[UR36][R2.64] ;  /* 0x0000002402027981 */ /* 0x000ee4000c1e1500 */
[----:B---3--:R-:W-:-:S04]  /*2980*/  ISETP.NE.AND P0, PT, R2, RZ, PT ;  /* 0x000000ff0200720c */ /* 0x008fc80003f05270 */
[----:B------:R-:W-:Y:S01]  /*2990*/  P2R R23, PR, RZ, 0x1 ;  /* 0x00000001ff177803 */ /* 0x000fe20000000000 */
[----:B------:R-:W-:Y:S08]  /*29a0*/  BRA `(.L_x_9322) ;  /* 0x0000000c00787947 */ /* 0x000ff00003800000 */
.L_x_9318:
        /* <DEDUP_REMOVED lines=10> */
.L_x_9326:
[----:B------:R-:W3:Y:S02]  /*2a50*/  LDG.E.U16 R0, desc[UR36][R2.64] ;  /* 0x0000002402007981 */ /* 0x000ee4000c1e1500 */
[----:B---3--:R-:W-:-:S05]  /*2a60*/  HADD2.F32 R0, -RZ, R0.H0_H0 ;  /* 0x20000000ff007230 */ /* 0x008fca0000004100 */
[----:B------:R-:W-:-:S04]  /*2a70*/  FSETP.NEU.FTZ.AND P0, PT, R0, RZ, PT ;  /* 0x000000ff0000720b */ /* 0x000fc80003f1d000 */
[----:B------:R-:W-:Y:S01]  /*2a80*/  P2R R23, PR, RZ, 0x1 ;  /* 0x00000001ff177803 */ /* 0x000fe20000000000 */
[----:B------:R-:W-:Y:S08]  /*2a90*/  BRA `(.L_x_9322) ;  /* 0x0000000c003c7947 */ /* 0x000ff00003800000 */
.L_x_9325:
        /* <DEDUP_REMOVED lines=12> */
.L_x_9328:
        /* <DEDUP_REMOVED lines=11> */
.L_x_9327:
[----:B------:R-:W3:Y:S02]  /*2c10*/  LDG.E.64 R2, desc[UR36][R2.64] ;  /* 0x0000002402027981 */ /* 0x000ee4000c1e1b00 */
[----:B---3--:R-:W-:-:S06]  /*2c20*/  DSETP.NEU.AND P0, PT, R2, RZ, PT ;  /* 0x000000ff0200722a */ /* 0x008fcc0003f0d000 */
[----:B------:R-:W-:Y:S01]  /*2c30*/  P2R R23, PR, RZ, 0x1 ;  /* 0x00000001ff177803 */ /* 0x000fe20000000000 */
[----:B------:R-:W-:Y:S07]  /*2c40*/  BRA `(.L_x_9322) ;  /* 0x0000000800d07947 */ /* 0x000fee0003800000 */
.L_x_9317:
        /* <DEDUP_REMOVED lines=12> */
.L_x_9331:
[----:B------:R-:W3:Y:S02]  /*2d10*/  LDG.E.128 R4, desc[UR36][R2.64] ;  /* 0x0000002402047981 */ /* 0x000ee4000c1e1d00 */
[----:B---3--:R-:W-:-:S06]  /*2d20*/  DSETP.NEU.AND P0, PT, R6, RZ, PT ;  /* 0x000000ff0600722a */ /* 0x008fcc0003f0d000 */
[----:B------:R-:W-:-:S06]  /*2d30*/  DSETP.NEU.OR P0, PT, R4, RZ, P0 ;  /* 0x000000ff0400722a */ /* 0x000fcc000070d400 */
[----:B------:R-:W-:Y:S01]  /*2d40*/  P2R R23, PR, RZ, 0x1 ;  /* 0x00000001ff177803 */ /* 0x000fe20000000000 */
[----:B------:R-:W-:Y:S07]  /*2d50*/  BRA `(.L_x_9322) ;  /* 0x00000008008c7947 */ /* 0x000fee0003800000 */
.L_x_9330:
        /* <DEDUP_REMOVED lines=28> */
.L_x_9333:
        /* <DEDUP_REMOVED lines=15> */
.L_x_9332:
[----:B------:R-:W3:Y:S02]  /*3010*/  LDG.E.U16 R0, desc[UR36][R2.64] ;  /* 0x0000002402007981 */ /* 0x000ee4000c1e1500 */
[----:B---3--:R-:W-:-:S05]  /*3020*/  IMAD.U32 R0, R0, 0x10000, RZ ;  /* 0x0001000000007824 */ /* 0x008fca00078e00ff */
[----:B------:R-:W-:-:S04]  /*3030*/  FSETP.NEU.FTZ.AND P0, PT, R0, RZ, PT ;  /* 0x000000ff0000720b */ /* 0x000fc80003f1d000 */
[----:B------:R-:W-:Y:S01]  /*3040*/  P2R R23, PR, RZ, 0x1 ;  /* 0x00000001ff177803 */ /* 0x000fe20000000000 */
[----:B------:R-:W-:Y:S08]  /*3050*/  BRA `(.L_x_9322) ;  /* 0x0000000400cc7947 */ /* 0x000ff00003800000 */
.L_x_9329:
        /* <DEDUP_REMOVED lines=12> */
.L_x_9336:
        /* <DEDUP_REMOVED lines=21> */
.L_x_9340:
[----:B------:R-:W-:Y:S05]  /*3270*/  BSYNC B1 ;  /* 0x0000000000017941 */ /* 0x000fea0003800000 */
.L_x_9339:
[----:B------:R-:W-:Y:S01]  /*3280*/  LEA R3, R0, 0x3b800000, 0x17 ;  /* 0x3b80000000037811 */ /* 0x000fe200078eb8ff */
[----:B------:R-:W-:-:S05]  /*3290*/  IMAD.SHL.U32 R0, R2, 0x100000, RZ ;  /* 0x0010000002007824 */ /* 0x000fca00078e00ff */
[----:B------:R-:W-:-:S07]  /*32a0*/  LOP3.LUT R0, R3, R0, R4, 0xfe, !PT ;  /* 0x0000000003007212 */ /* 0x000fce00078efe04 */
.L_x_9338:
[----:B------:R-:W-:Y:S05]  /*32b0*/  BSYNC B0 ;  /* 0x0000000000007941 */ /* 0x000fea0003800000 */
.L_x_9337:
[----:B------:R-:W-:-:S04]  /*32c0*/  FSETP.NEU.FTZ.AND P0, PT, R0, RZ, PT ;  /* 0x000000ff0000720b */ /* 0x000fc80003f1d000 */
[----:B------:R-:W-:Y:S01]  /*32d0*/  P2R R23, PR, RZ, 0x1 ;  /* 0x00000001ff177803 */ /* 0x000fe20000000000 */
[----:B------:R-:W-:Y:S08]  /*32e0*/  BRA `(.L_x_9322) ;  /* 0x0000000400287947 */ /* 0x000ff00003800000 */
.L_x_9335:
        /* <DEDUP_REMOVED lines=21> */
.L_x_9344:
[----:B------:R-:W-:Y:S05]  /*3440*/  BSYNC B1 ;  /* 0x0000000000017941 */ /* 0x000fea0003800000 */
.L_x_9343:
[----:B------:R-:W-:Y:S01]  /*3450*/  LEA R3, R0, 0x37800000, 0x17 ;  /* 0x3780000000037811 */ /* 0x000fe200078eb8ff */
[----:B------:R-:W-:-:S05]  /*3460*/  IMAD.SHL.U32 R0, R2, 0x200000, RZ ;  /* 0x0020000002007824 */ /* 0x000fca00078e00ff */
[----:B------:R-:W-:-:S07]  /*3470*/  LOP3.LUT R0, R3, R0, R4, 0xfe, !PT ;  /* 0x0000000003007212 */ /* 0x000fce00078efe04 */
.L_x_9342:
[----:B------:R-:W-:Y:S05]  /*3480*/  BSYNC B0 ;  /* 0x0000000000007941 */ /* 0x000fea0003800000 */
.L_x_9341:
[----:B------:R-:W-:-:S04]  /*3490*/  FSETP.NEU.FTZ.AND P0, PT, R0, RZ, PT ;  /* 0x000000ff0000720b */ /* 0x000fc80003f1d000 */
[----:B------:R-:W-:Y:S01]  /*34a0*/  P2R R23, PR, RZ, 0x1 ;  /* 0x00000001ff177803 */ /* 0x000fe20000000000 */
[----:B------:R-:W-:Y:S08]  /*34b0*/  BRA `(.L_x_9322) ;  /* 0x0000000000b47947 */ /* 0x000ff00003800000 */
.L_x_9334:
        /* <DEDUP_REMOVED lines=14> */
.L_x_9348:
[----:B------:R-:W-:Y:S05]  /*35a0*/  BSYNC B0 ;  /* 0x0000000000007941 */ /* 0x000fea0003800000 */
.L_x_9347:
[----:B------:R-:W-:-:S04]  /*35b0*/  FSETP.NEU.FTZ.AND P0, PT, R0, RZ, PT ;  /* 0x000000ff0000720b */ /* 0x000fc80003f1d000 */
[----:B------:R-:W-:Y:S01]  /*35c0*/  P2R R23, PR, RZ, 0x1 ;  /* 0x00000001ff177803 */ /* 0x000fe20000000000 */
[----:B------:R-:W-:Y:S08]  /*35d0*/  BRA `(.L_x_9322) ;  /* 0x00000000006c7947 */ /* 0x000ff00003800000 */
.L_x_9321:
        /* <DEDUP_REMOVED lines=16> */
.L_x_9349:
[----:B------:R-:W-:-:S04]  /*36e0*/  PLOP3.LUT P0, PT, PT, PT, PT, 0x8, 0x0 ;  /* 0x000000000000781c */ /* 0x000fc80003f0e170 */
[----:B------:R-:W-:Y:S01]  /*36f0*/  P2R R23, PR, RZ, 0x1 ;  /* 0x00000001ff177803 */ /* 0x000fe20000000000 */
[----:B------:R-:W-:Y:S08]  /*3700*/  BRA `(.L_x_9322) ;  /* 0x0000000000207947 */ /* 0x000ff00003800000 */
.L_x_9346:
[----:B------:R-:W3:Y:S02]  /*3710*/  LDG.E.64 R2, desc[UR36][R2.64] ;  /* 0x0000002402027981 */ /* 0x000ee4000c1e1b00 */
[----:B---3--:R-:W-:-:S04]  /*3720*/  ISETP.NE.U32.AND P0, PT, R2, RZ, PT ;  /* 0x000000ff0200720c */ /* 0x008fc80003f05070 */
[----:B------:R-:W-:-:S04]  /*3730*/  ISETP.NE.AND.EX P0, PT, R3, RZ, PT, P0 ;  /* 0x000000ff0300720c */ /* 0x000fc80003f05300 */
[----:B------:R-:W-:Y:S01]  /*3740*/  P2R R23, PR, RZ, 0x1 ;  /* 0x00000001ff177803 */ /* 0x000fe20000000000 */
[----:B------:R-:W-:Y:S08]  /*3750*/  BRA `(.L_x_9322) ;  /* 0x00000000000c7947 */ /* 0x000ff00003800000 */
.L_x_9345:
[----:B------:R-:W3:Y:S02]  /*3760*/  LDG.E R2, desc[UR36][R2.64] ;  /* 0x0000002402027981 */ /* 0x000ee4000c1e1900 */
[----:B---3--:R-:W-:-:S04]  /*3770*/  ISETP.NE.AND P0, PT, R2, RZ, PT ;  /* 0x000000ff0200720c */ /* 0x008fc80003f05270 */
[----:B------:R-:W-:-:S09]  /*3780*/  P2R R23, PR, RZ, 0x1 ;  /* 0x00000001ff177803 */ /* 0x000fd20000000000 */
.L_x_9322:
        /* <DEDUP_REMOVED lines=18> */
.L_x_9353:
[----:B------:R0:W5:Y:S01]  /*38b0*/  LDG.E.U8 R2, desc[UR36][R4.64] ;  /* 0x0000002404027981 */ /* 0x000162000c1e1100 */
[----:B------:R-:W-:Y:S01]  /*38c0*/  IMAD.MOV.U32 R3, RZ, RZ, RZ ;  /* 0x000000ffff037224 */ /* 0x000fe200078e00ff */
[----:B------:R-:W-:Y:S06]  /*38d0*/  BRA `(.L_x_9355) ;  /* 0x0000000c00487947 */ /* 0x000fec0003800000 */
.L_x_9352:
        /* <DEDUP_REMOVED lines=8> */
.L_x_9357:
[----:B------:R-:W3:Y:S02]  /*3960*/  LDG.E R2, desc[UR36][R4.64] ;  /* 0x0000002404027981 */ /* 0x000ee4000c1e1900 */
[----:B---3--:R-:W-:Y:S01]  /*3970*/  SHF.R.S32.HI R3, RZ, 0x1f, R2 ;  /* 0x0000001fff037819 */ /* 0x008fe20000011402 */
[----:B------:R-:W-:Y:S06]  /*3980*/  BRA `(.L_x_9355) ;  /* 0x0000000c001c7947 */ /* 0x000fec0003800000 */
.L_x_9356:
[----:B------:R-:W3:Y:S02]  /*3990*/  LDG.E.S16 R2, desc[UR36][R4.64] ;  /* 0x0000002404027981 */ /* 0x000ee4000c1e1700 */
[----:B---3--:R-:W-:Y:S01]  /*39a0*/  SHF.R.S32.HI R3, RZ, 0x1f, R2 ;  /* 0x0000001fff037819 */ /* 0x008fe20000011402 */
[----:B------:R-:W-:Y:S06]  /*39b0*/  BRA `(.L_x_9355) ;  /* 0x0000000c00107947 */ /* 0x000fec0003800000 */
.L_x_9351:
        /* <DEDUP_REMOVED lines=9> */
.L_x_9359:
[----:B------:R-:W3:Y:S02]  /*3a50*/  LDG.E.U16 R4, desc[UR36][R4.64] ;  /* 0x0000002404047981 */ /* 0x000ee4000c1e1500 */
[----:B---3--:R-:W-:-:S06]  /*3a60*/  HADD2.F32 R2, -RZ, R4.H0_H0 ;  /* 0x20000004ff027230 */ /* 0x008fcc0000004100 */
[----:B------:R-:W0:Y:S01]  /*3a70*/  F2I.S64.TRUNC R2, R2 ;  /* 0x0000000200027311 */ /* 0x000e22000020d900 */
[----:B------:R-:W-:Y:S05]  /*3a80*/  BRA `(.L_x_9355) ;  /* 0x0000000800dc7947 */ /* 0x000fea0003800000 */
.L_x_9358:
        /* <DEDUP_REMOVED lines=9> */
.L_x_9361:
[----:B------:R-:W3:Y:S02]  /*3b20*/  LDG.E.U16 R4, desc[UR36][R4.64] ;  /* 0x0000002404047981 */ /* 0x000ee4000c1e1500 */
[----:B---3--:R-:W-:-:S06]  /*3b30*/  HADD2.F32 R2, -RZ, R4.H0_H0 ;  /* 0x20000004ff027230 */ /* 0x008fcc0000004100 */
[----:B------:R-:W0:Y:S01]  /*3b40*/  F2I.S64.TRUNC R2, R2 ;  /* 0x0000000200027311 */ /* 0x000e22000020d900 */
[----:B------:R-:W-:Y:S05]  /*3b50*/  BRA `(.L_x_9355) ;  /* 0x0000000800a87947 */ /* 0x000fea0003800000 */
.L_x_9360:
[----:B------:R-:W3:Y:S02]  /*3b60*/  LDG.E.64 R2, desc[UR36][R4.64] ;  /* 0x0000002404027981 */ /* 0x000ee4000c1e1b00 */
[----:B---3--:R-:W0:Y:S01]  /*3b70*/  F2I.S64.F64.TRUNC R2, R2 ;  /* 0x0000000200027311 */ /* 0x008e22000030d900 */
[----:B------:R-:W-:Y:S05]  /*3b80*/  BRA `(.L_x_9355) ;  /* 0x00000008009c7947 */ /* 0x000fea0003800000 */
.L_x_9350:
        /* <DEDUP_REMOVED lines=13> */
.L_x_9364:
[----:B------:R-:W3:Y:S02]  /*3c60*/  LDG.E.64 R2, desc[UR36][R4.64] ;  /* 0x0000002404027981 */ /* 0x000ee4000c1e1b00 */
[----:B---3--:R-:W0:Y:S01]  /*3c70*/  F2I.S64.F64.TRUNC R2, R2 ;  /* 0x0000000200027311 */ /* 0x008e22000030d900 */
[----:B------:R-:W-:Y:S05]  /*3c80*/  BRA `(.L_x_9355) ;  /* 0x00000008005c7947 */ /* 0x000fea0003800000 */
.L_x_9363:
        /* <DEDUP_REMOVED lines=27> */
.L_x_9366:
        /* <DEDUP_REMOVED lines=14> */
.L_x_9365:
[----:B------:R-:W3:Y:S02]  /*3f20*/  LDG.E.U16 R2, desc[UR36][R4.64] ;  /* 0x0000002404027981 */ /* 0x000ee4000c1e1500 */
[----:B---3--:R-:W-:-:S06]  /*3f30*/  IMAD.U32 R2, R2, 0x10000, RZ ;  /* 0x0001000002027824 */ /* 0x008fcc00078e00ff */
[----:B------:R-:W0:Y:S01]  /*3f40*/  F2I.S64.TRUNC R2, R2 ;  /* 0x0000000200027311 */ /* 0x000e22000020d900 */
[----:B------:R-:W-:Y:S05]  /*3f50*/  BRA `(.L_x_9355) ;  /* 0x0000000400a87947 */ /* 0x000fea0003800000 */
.L_x_9362:
        /* <DEDUP_REMOVED lines=11> */
.L_x_9369:
        /* <DEDUP_REMOVED lines=21> */
.L_x_9373:
[----:B------:R-:W-:Y:S05]  /*4160*/  BSYNC B1 ;  /* 0x0000000000017941 */ /* 0x000fea0003800000 */
.L_x_9372:
[----:B------:R-:W-:Y:S01]  /*4170*/  IMAD.SHL.U32 R2, R2, 0x100000, RZ ;  /* 0x0010000002027824 */ /* 0x000fe200078e00ff */
[----:B------:R-:W-:-:S04]  /*4180*/  LEA R3, R0, 0x3b800000, 0x17 ;  /* 0x3b80000000037811 */ /* 0x000fc800078eb8ff */
[----:B------:R-:W-:-:S07]  /*4190*/  LOP3.LUT R2, R3, R2, R4, 0xfe, !PT ;  /* 0x0000000203027212 */ /* 0x000fce00078efe04 */
.L_x_9371:
[----:B------:R-:W-:Y:S05]  /*41a0*/  BSYNC B0 ;  /* 0x0000000000007941 */ /* 0x000fea0003800000 */
.L_x_9370:
[----:B------:R-:W0:Y:S01]  /*41b0*/  F2I.S64.TRUNC R2, R2 ;  /* 0x0000000200027311 */ /* 0x000e22000020d900 */
[----:B------:R-:W-:Y:S05]  /*41c0*/  BRA `(.L_x_9355) ;  /* 0x00000004000c7947 */ /* 0x000fea0003800000 */
.L_x_9368:
        /* <DEDUP_REMOVED lines=21> */
.L_x_9377:
[----:B------:R-:W-:Y:S05]  /*4320*/  BSYNC B1 ;  /* 0x0000000000017941 */ /* 0x000fea0003800000 */
.L_x_9376:
[----:B------:R-:W-:Y:S01]  /*4330*/  IMAD.SHL.U32 R2, R2, 0x200000, RZ ;  /* 0x0020000002027824 */ /* 0x000fe200078e00ff */
[----:B------:R-:W-:-:S04]  /*4340*/  LEA R3, R0, 0x37800000, 0x17 ;  /* 0x3780000000037811 */ /* 0x000fc800078eb8ff */
[----:B------:R-:W-:-:S07]  /*4350*/  LOP3.LUT R2, R3, R2, R4, 0xfe, !PT ;  /* 0x0000000203027212 */ /* 0x000fce00078efe04 */
.L_x_9375:
[----:B------:R-:W-:Y:S05]  /*4360*/  BSYNC B0 ;  /* 0x0000000000007941 */ /* 0x000fea0003800000 */
.L_x_9374:
[----:B------:R-:W0:Y:S01]  /*4370*/  F2I.S64.TRUNC R2, R2 ;  /* 0x0000000200027311 */ /* 0x000e22000020d900 */
[----:B------:R-:W-:Y:S05]  /*4380*/  BRA `(.L_x_9355) ;  /* 0x00000000009c7947 */ /* 0x000fea0003800000 */
.L_x_9367:
        /* <DEDUP_REMOVED lines=14> */
.L_x_9381:
[----:B------:R-:W-:Y:S05]  /*4470*/  BSYNC B0 ;  /* 0x0000000000007941 */ /* 0x000fea0003800000 */
.L_x_9380:
[----:B------:R-:W0:Y:S01]  /*4480*/  F2I.S64.TRUNC R2, R2 ;  /* 0x0000000200027311 */ /* 0x000e22000020d900 */
[----:B------:R-:W-:Y:S05]  /*4490*/  BRA `(.L_x_9355) ;  /* 0x0000000000587947 */ /* 0x000fea0003800000 */
.L_x_9354:
        /* <DEDUP_REMOVED lines=16> */
.L_x_9382:
[----:B------:R-:W-:Y:S01]  /*45a0*/  CS2R R2, SRZ ;  /* 0x0000000000027805 */ /* 0x000fe2000001ff00 */
[----:B------:R-:W-:Y:S06]  /*45b0*/  BRA `(.L_x_9355) ;  /* 0x0000000000107947 */ /* 0x000fec0003800000 */
.L_x_9379:
[----:B------:R0:W5:Y:S01]  /*45c0*/  LDG.E.64 R2, desc[UR36][R4.64] ;  /* 0x0000002404027981 */ /* 0x000162000c1e1b00 */
[----:B------:R-:W-:Y:S05]  /*45d0*/  BRA `(.L_x_9355) ;  /* 0x0000000000087947 */ /* 0x000fea0003800000 */
.L_x_9378:
[----:B------:R0:W5:Y:S01]  /*45e0*/  LDG.E R2, desc[UR36][R4.64] ;  /* 0x0000002404027981 */ /* 0x000162000c1e1900 */
[----:B------:R-:W-:-:S07]  /*45f0*/  IMAD.MOV.U32 R3, RZ, RZ, RZ ;  /* 0x000000ffff037224 */ /* 0x000fce00078e00ff */
.L_x_9355:
[----:B0--3--:R-:W0:Y:S01]  /*4600*/  LDC.U8 R4, c[0x0][0x508] ;  /* 0x00014200ff047b82 */ /* 0x009e220000000000 */
        /* <DEDUP_REMOVED lines=9> */
.L_x_9384:
[----:B------:R-:W-:Y:S05]  /*46a0*/  BSYNC B0 ;  /* 0x0000000000007941 */ /* 0x000fea0003800000 */
.L_x_9383:
        /* <DEDUP_REMOVED lines=9> */
[----:B-12-45:R1:W-:Y:S01]  /*4740*/  STG.E.U8 desc[UR36][R16.64], R18 ;  /* 0x0000001210007986 */ /* 0x0363e2000c101124 */
[----:B------:R-:W-:Y:S05]  /*4750*/  BRA `(.L_x_9390) ;  /* 0x0000000c00547947 */ /* 0x000fea0003800000 */
.L_x_9388:
[----:B-12-45:R0:W-:Y:S01]  /*4760*/  STG.E.U8 desc[UR36][R16.64], R18 ;  /* 0x0000001210007986 */ /* 0x0361e2000c101124 */
[----:B------:R-:W-:Y:S05]  /*4770*/  BRA `(.L_x_9390) ;  /* 0x0000000c004c7947 */ /* 0x000fea0003800000 */
.L_x_9387:
[----:B------:R-:W-:-:S13]  /*4780*/  ISETP.NE.AND P0, PT, R0, 0x2, PT ;  /* 0x000000020000780c */ /* 0x000fda0003f05270 */
[----:B------:R-:W-:Y:S05]  /*4790*/  @!P0 BRA `(.L_x_9391) ;  /* 0x0000000000208947 */ /* 0x000fea0003800000 */
[----:B------:R-:W-:-:S13]  /*47a0*/  ISETP.NE.AND P0, PT, R0, 0x3, PT ;  /* 0x000000030000780c */ /* 0x000fda0003f05270 */
[----:B------:R-:W-:Y:S05]  /*47b0*/  @!P0 BRA `(.L_x_9392) ;  /* 0x0000000000108947 */ /* 0x000fea0003800000 */
[----:B------:R-:W-:-:S13]  /*47c0*/  ISETP.NE.AND P0, PT, R0, 0x4, PT ;  /* 0x000000040000780c */ /* 0x000fda0003f05270 */
[----:B------:R-:W-:Y:S05]  /*47d0*/  @P0 BRA `(.L_x_9389) ;  /* 0x0000000800e40947 */ /* 0x000fea0003800000 */
[----:B-12-45:R3:W-:Y:S01]  /*47e0*/  STG.E.64 desc[UR36][R16.64], R18 ;  /* 0x0000001210007986 */ /* 0x0367e2000c101b24 */
[----:B------:R-:W-:Y:S05]  /*47f0*/  BRA `(.L_x_9390) ;  /* 0x0000000c002c7947 */ /* 0x000fea0003800000 */
.L_x_9392:
[----:B-12-45:R2:W-:Y:S01]  /*4800*/  STG.E desc[UR36][R16.64], R18 ;  /* 0x0000001210007986 */ /* 0x0365e2000c101924 */
[----:B------:R-:W-:Y:S05]  /*4810*/  BRA `(.L_x_9390) ;  /* 0x0000000c00247947 */ /* 0x000fea0003800000 */
.L_x_9391:
[----:B-12-45:R4:W-:Y:S01]  /*4820*/  STG.E.U16 desc[UR36][R16.64], R18 ;  /* 0x0000001210007986 */ /* 0x0369e2000c101524 */
[----:B------:R-:W-:Y:S05]  /*4830*/  BRA `(.L_x_9390) ;  /* 0x0000000c001c7947 */ /* 0x000fea0003800000 */
.L_x_9386:
[----:B------:R-:W-:-:S13]  /*4840*/  ISETP.GT.AND P0, PT, R0, 0x6, PT ;  /* 0x000000060000780c */ /* 0x000fda0003f04270 */
[----:B------:R-:W-:Y:S05]  /*4850*/  @P0 BRA `(.L_x_9393) ;  /* 0x00000000002c0947 */ /* 0x000fea0003800000 */
[----:B------:R-:W-:-:S13]  /*4860*/  ISETP.NE.AND P0, PT, R0, 0x5, PT ;  /* 0x000000050000780c */ /* 0x000fda0003f05270 */
[----:B------:R-:W-:Y:S05]  /*4870*/  @!P0 BRA `(.L_x_9394) ;  /* 0x0000000000148947 */ /* 0x000fea0003800000 */
[----:B------:R-:W-:-:S13]  /*4880*/  ISETP.NE.AND P0, PT, R0, 0x6, PT ;  /* 0x000000060000780c */ /* 0x000fda0003f05270 */
[----:B------:R-:W-:Y:S05]  /*4890*/  @P0 BRA `(.L_x_9389) ;  /* 0x0000000800b40947 */ /* 0x000fea0003800000 */
[----:B-12-45:R-:W0:Y:S02]  /*48a0*/  I2F.S64 R19, R18 ;  /* 0x0000001200137312 */ /* 0x036e240000301400 */
[----:B0-----:R0:W-:Y:S01]  /*48b0*/  STG.E desc[UR36][R16.64], R19 ;  /* 0x0000001310007986 */ /* 0x0011e2000c101924 */
[----:B------:R-:W-:Y:S05]  /*48c0*/  BRA `(.L_x_9390) ;  /* 0x0000000800f87947 */ /* 0x000fea0003800000 */
.L_x_9394:
[----:B-12-45:R-:W0:Y:S02]  /*48d0*/  I2F.S64 R0, R18 ;  /* 0x0000001200007312 */ /* 0x036e240000301400 */
[----:B0-----:R-:W-:-:S05]  /*48e0*/  F2FP.F16.F32.PACK_AB R0, RZ, R0 ;  /* 0x00000000ff00723e */ /* 0x001fca00000000ff */
[----:B------:R0:W-:Y:S01]  /*48f0*/  STG.E.U16 desc[UR36][R16.64], R0 ;  /* 0x0000000010007986 */ /* 0x0001e2000c101524 */
[----:B------:R-:W-:Y:S05]  /*4900*/  BRA `(.L_x_9390) ;  /* 0x0000000800e87947 */ /* 0x000fea0003800000 */
.L_x_9393:
[----:B------:R-:W-:-:S13]  /*4910*/  ISETP.NE.AND P0, PT, R0, 0x7, PT ;  /* 0x000000070000780c */ /* 0x000fda0003f05270 */
[----:B------:R-:W-:Y:S05]  /*4920*/  @!P0 BRA `(.L_x_9395) ;  /* 0x0000000000348947 */ /* 0x000fea0003800000 */
[----:B------:R-:W-:-:S13]  /*4930*/  ISETP.NE.AND P0, PT, R0, 0x8, PT ;  /* 0x000000080000780c */ /* 0x000fda0003f05270 */
[----:B------:R-:W-:Y:S05]  /*4940*/  @!P0 BRA `(.L_x_9396) ;  /* 0x0000000000188947 */ /* 0x000fea0003800000 */
[----:B------:R-:W-:-:S13]  /*4950*/  ISETP.NE.AND P0, PT, R0, 0x9, PT ;  /* 0x000000090000780c */ /* 0x000fda0003f05270 */
[----:B------:R-:W-:Y:S05]  /*4960*/  @P0 BRA `(.L_x_9389) ;  /* 0x0000000800800947 */ /* 0x000fea0003800000 */
[----:B-12-45:R-:W0:Y:S01]  /*4970*/  I2F.S64 R2, R18 ;  /* 0x0000001200027312 */ /* 0x036e220000301400 */
[----:B------:R-:W-:-:S05]  /*4980*/  IMAD.MOV.U32 R3, RZ, RZ, RZ ;  /* 0x000000ffff037224 */ /* 0x000fca00078e00ff */
[----:B0-----:R0:W-:Y:S01]  /*4990*/  STG.E.64 desc[UR36][R16.64], R2 ;  /* 0x0000000210007986 */ /* 0x0011e2000c101b24 */
[----:B------:R-:W-:Y:S05]  /*49a0*/  BRA `(.L_x_9390) ;  /* 0x0000000800c07947 */ /* 0x000fea0003800000 */
.L_x_9396:
[----:B-12-45:R-:W0:Y:S02]  /*49b0*/  I2F.S64 R18, R18 ;  /* 0x0000001200127312 */ /* 0x036e240000301400 */
[----:B0-----:R-:W-:-:S04]  /*49c0*/  F2FP.F16.F32.PACK_AB R3, RZ, R18 ;  /* 0x00000012ff03723e */ /* 0x001fc800000000ff */
[----:B------:R-:W-:-:S05]  /*49d0*/  PRMT R3, R3, 0x5410, RZ ;  /* 0x0000541003037816 */ /* 0x000fca00000000ff */
[----:B------:R0:W-:Y:S01]  /*49e0*/  STG.E desc[UR36][R16.64], R3 ;  /* 0x0000000310007986 */ /* 0x0001e2000c101924 */
[----:B------:R-:W-:Y:S05]  /*49f0*/  BRA `(.L_x_9390) ;  /* 0x0000000800ac7947 */ /* 0x000fea0003800000 */
.L_x_9395:
[----:B-12-45:R-:W0:Y:S02]  /*4a00*/  I2F.F64.S64 R18, R18 ;  /* 0x0000001200127312 */ /* 0x036e240000301c00 */
[----:B0-----:R0:W-:Y:S01]  /*4a10*/  STG.E.64 desc[UR36][R16.64], R18 ;  /* 0x0000001210007986 */ /* 0x0011e2000c101b24 */
[----:B------:R-:W-:Y:S05]  /*4a20*/  BRA `(.L_x_9390) ;  /* 0x0000000800a07947 */ /* 0x000fea0003800000 */
.L_x_9385:
        /* <DEDUP_REMOVED lines=8> */
[----:B-12-45:R-:W-:-:S04]  /*4ab0*/  ISETP.NE.U32.AND P0, PT, R18, RZ, PT ;  /* 0x000000ff1200720c */ /* 0x036fc80003f05070 */
[----:B------:R-:W-:-:S04]  /*4ac0*/  ISETP.NE.AND.EX P0, PT, R19, RZ, PT, P0 ;  /* 0x000000ff1300720c */ /* 0x000fc80003f05300 */
[----:B------:R-:W-:-:S05]  /*4ad0*/  SEL R3, RZ, 0x1, !P0 ;  /* 0x00000001ff037807 */ /* 0x000fca0004000000 */
[----:B------:R0:W-:Y:S01]  /*4ae0*/  STG.E.U8 desc[UR36][R16.64], R3 ;  /* 0x0000000310007986 */ /* 0x0001e2000c101124 */
[----:B------:R-:W-:Y:S05]  /*4af0*/  BRA `(.L_x_9390) ;  /* 0x00000008006c7947 */ /* 0x000fea0003800000 */
.L_x_9399:
[----:B-12-45:R-:W0:Y:S01]  /*4b00*/  I2F.F64.S64 R4, R18 ;  /* 0x0000001200047312 */ /* 0x036e220000301c00 */
[----:B------:R-:W-:-:S05]  /*4b10*/  CS2R R6, SRZ ;  /* 0x0000000000067805 */ /* 0x000fca000001ff00 */
[----:B0-----:R0:W-:Y:S01]  /*4b20*/  STG.E.128 desc[UR36][R16.64], R4 ;  /* 0x0000000410007986 */ /* 0x0011e2000c101d24 */
[----:B------:R-:W-:Y:S05]  /*4b30*/  BRA `(.L_x_9390) ;  /* 0x00000008005c7947 */ /* 0x000fea0003800000 */
.L_x_9398:
[----:B------:R-:W-:-:S13]  /*4b40*/  ISETP.NE.AND P0, PT, R0, 0xf, PT ;  /* 0x0000000f0000780c */ /* 0x000fda0003f05270 */
[----:B------:R-:W-:Y:S05]  /*4b50*/  @!P0 BRA `(.L_x_9400) ;  /* 0x0000000000b48947 */ /* 0x000fea0003800000 */
[----:B------:R-:W-:-:S13]  /*4b60*/  ISETP.NE.AND P0, PT, R0, 0x17, PT ;  /* 0x000000170000780c */ /* 0x000fda0003f05270 */
[----:B------:R-:W-:Y:S05]  /*4b70*/  @!P0 BRA `(.L_x_9401) ;  /* 0x0000000000548947 */ /* 0x000fea0003800000 */
[----:B------:R-:W-:-:S13]  /*4b80*/  ISETP.NE.AND P0, PT, R0, 0x18, PT ;  /* 0x000000180000780c */ /* 0x000fda0003f05270 */
[----:B------:R-:W-:Y:S05]  /*4b90*/  @P0 BRA `(.L_x_9389) ;  /* 0x0000000400f40947 */ /* 0x000fea0003800000 */
[----:B-12-45:R-:W0:Y:S01]  /*4ba0*/  I2F.S64 R19, R18 ;  /* 0x0000001200137312 */ /* 0x036e220000301400 */
        /* <DEDUP_REMOVED lines=14> */
.L_x_9403:
[----:B------:R-:W-:Y:S05]  /*4c90*/  BSYNC B0 ;  /* 0x0000000000007941 */ /* 0x000fea0003800000 */
.L_x_9402:
[----:B------:R-:W-:-:S05]  /*4ca0*/  LOP3.LUT R3, R0, R3, RZ, 0xfc, !PT ;  /* 0x0000000300037212 */ /* 0x000fca00078efcff */
[----:B------:R0:W-:Y:S01]  /*4cb0*/  STG.E.U8 desc[UR36][R16.64], R3 ;  /* 0x0000000310007986 */ /* 0x0001e2000c101124 */
[----:B------:R-:W-:Y:S05]  /*4cc0*/  BRA `(.L_x_9390) ;  /* 0x0000000400f87947 */ /* 0x000fea0003800000 */
.L_x_9401:
[----:B-12-45:R-:W0:Y:S01]  /*4cd0*/  I2F.S64 R19, R18 ;  /* 0x0000001200137312 */ /* 0x036e220000301400 */
        /* <DEDUP_REMOVED lines=12> */
.L_x_9405:
[----:B------:R-:W-:Y:S01]  /*4da0*/  IMAD.MOV.U32 R0, RZ, RZ, 0x7f ;  /* 0x0000007fff007424 */ /* 0x000fe200078e00ff */
[----:B------:R-:W-:-:S04]  /*4db0*/  ISETP.GT.U32.AND P0, PT, R2, 0x7f800000, PT ;  /* 0x7f8000000200780c */ /* 0x000fc80003f04070 */
[----:B------:R-:W-:-:S09]  /*4dc0*/  SEL R0, R0, 0x7c, P0 ;  /* 0x0000007c00007807 */ /* 0x000fd20000000000 */
.L_x_9406:
[----:B------:R-:W-:Y:S05]  /*4dd0*/  BSYNC B0 ;  /* 0x0000000000007941 */ /* 0x000fea0003800000 */
.L_x_9404:
[----:B------:R-:W-:-:S04]  /*4de0*/  LOP3.LUT R2, R19, 0x80000000, RZ, 0xc0, !PT ;  /* 0x8000000013027812 */ /* 0x000fc800078ec0ff */
[----:B------:R-:W-:-:S04]  /*4df0*/  SHF.R.U32.HI R3, RZ, 0x18, R2 ;  /* 0x00000018ff037819 */ /* 0x000fc80000011602 */
[----:B------:R-:W-:-:S05]  /*4e00*/  LOP3.LUT R3, R0, R3, RZ, 0xfc, !PT ;  /* 0x0000000300037212 */ /* 0x000fca00078efcff */
[----:B------:R0:W-:Y:S01]  /*4e10*/  STG.E.U8 desc[UR36][R16.64], R3 ;  /* 0x0000000310007986 */ /* 0x0001e2000c101124 */
[----:B------:R-:W-:Y:S05]  /*4e20*/  BRA `(.L_x_9390) ;  /* 0x0000000400a07947 */ /* 0x000fea0003800000 */
.L_x_9400:
[----:B-12-45:R-:W0:Y:S02]  /*4e30*/  I2F.S64 R0, R18 ;  /* 0x0000001200007312 */ /* 0x036e240000301400 */
[----:B0-----:R-:W-:-:S05]  /*4e40*/  F2FP.BF16.F32.PACK_AB R0, RZ, R0 ;  /* 0x00000000ff00723e */ /* 0x001fca00000010ff */
[----:B------:R0:W-:Y:S01]  /*4e50*/  STG.E.U16 desc[UR36][R16.64], R0 ;  /* 0x0000000010007986 */ /* 0x0001e2000c101524 */
[----:B------:R-:W-:Y:S05]  /*4e60*/  BRA `(.L_x_9390) ;  /* 0x0000000400907947 */ /* 0x000fea0003800000 */
.L_x_9397:
        /* <DEDUP_REMOVED lines=8> */
[----:B-12-45:R0:W-:Y:S01]  /*4ef0*/  STG.E.U16 desc[UR36][R16.64], R18 ;  /* 0x0000001210007986 */ /* 0x0361e2000c101524 */
[----:B------:R-:W-:Y:S05]  /*4f00*/  BRA `(.L_x_9390) ;  /* 0x0000000400687947 */ /* 0x000fea0003800000 */
.L_x_9409:
[----:B-12-45:R-:W0:Y:S01]  /*4f10*/  I2F.S64 R19, R18 ;  /* 0x0000001200137312 */ /* 0x036e220000301400 */
        /* <DEDUP_REMOVED lines=16> */
.L_x_9412:
[----:B------:R-:W-:-:S04]  /*5020*/  LOP3.LUT R2, R19, 0x80000000, RZ, 0xc0, !PT ;  /* 0x8000000013027812 */ /* 0x000fc800078ec0ff */
[----:B------:R-:W-:-:S04]  /*5030*/  SHF.R.U32.HI R3, RZ, 0x18, R2 ;  /* 0x00000018ff037819 */ /* 0x000fc80000011602 */
[----:B------:R-:W-:-:S04]  /*5040*/  LOP3.LUT R0, R0, R3, RZ, 0xfc, !PT ;  /* 0x0000000300007212 */ /* 0x000fc800078efcff */
[----:B------:R-:W-:-:S07]  /*5050*/  PRMT R8, R0, 0x7610, R8 ;  /* 0x0000761000087816 */ /* 0x000fce0000000008 */
.L_x_9411:
[----:B------:R-:W-:Y:S05]  /*5060*/  BSYNC B0 ;  /* 0x0000000000007941 */ /* 0x000fea0003800000 */
.L_x_9410:
[----:B------:R0:W-:Y:S01]  /*5070*/  STG.E.U8 desc[UR36][R16.64], R8 ;  /* 0x0000000810007986 */ /* 0x0001e2000c101124 */
[----:B------:R-:W-:Y:S05]  /*5080*/  BRA `(.L_x_9390) ;  /* 0x0000000400087947 */ /* 0x000fea0003800000 */
.L_x_9408:
        /* <DEDUP_REMOVED lines=17> */
.L_x_9415:
[----:B------:R-:W-:-:S04]  /*51a0*/  LOP3.LUT R2, R19, 0x80000000, RZ, 0xc0, !PT ;  /* 0x8000000013027812 */ /* 0x000fc800078ec0ff */
[----:B------:R-:W-:-:S04]  /*51b0*/  SHF.R.U32.HI R3, RZ, 0x18, R2 ;  /* 0x00000018ff037819 */ /* 0x000fc80000011602 */
[----:B------:R-:W-:-:S04]  /*51c0*/  LOP3.LUT R0, R0, R3, RZ, 0xfc, !PT ;  /* 0x0000000300007212 */ /* 0x000fc800078efcff */
[----:B------:R-:W-:-:S07]  /*51d0*/  PRMT R8, R0, 0x7610, R8 ;  /* 0x0000761000087816 */ /* 0x000fce0000000008 */
.L_x_9414:
[----:B------:R-:W-:Y:S05]  /*51e0*/  BSYNC B0 ;  /* 0x0000000000007941 */ /* 0x000fea0003800000 */
.L_x_9413:
[----:B------:R0:W-:Y:S01]  /*51f0*/  STG.E.U8 desc[UR36][R16.64], R8 ;  /* 0x0000000810007986 */ /* 0x0001e2000c101124 */
[----:B------:R-:W-:Y:S05]  /*5200*/  BRA `(.L_x_9390) ;  /* 0x0000000000a87947 */ /* 0x000fea0003800000 */
.L_x_9407:
[----:B------:R-:W-:-:S13]  /*5210*/  ISETP.NE.AND P0, PT, R0, 0x1c, PT ;  /* 0x0000001c0000780c */ /* 0x000fda0003f05270 */
[----:B------:R-:W-:Y:S05]  /*5220*/  @!P0 BRA `(.L_x_9416) ;  /* 0x00000000009c8947 */ /* 0x000fea0003800000 */
[----:B------:R-:W-:-:S13]  /*5230*/  ISETP.NE.AND P0, PT, R0, 0x1d, PT ;  /* 0x0000001d0000780c */ /* 0x000fda0003f05270 */
[----:B------:R-:W-:Y:S05]  /*5240*/  @!P0 BRA `(.L_x_9417) ;  /* 0x00000000008c8947 */ /* 0x000fea0003800000 */
[----:B------:R-:W-:-:S13]  /*5250*/  ISETP.NE.AND P0, PT, R0, 0x2c, PT ;  /* 0x0000002c0000780c */ /* 0x000fda0003f05270 */
[----:B------:R-:W-:Y:S05]  /*5260*/  @P0 BRA `(.L_x_9389) ;  /* 0x0000000000400947 */ /* 0x000fea0003800000 */
[----:B-12-45:R-:W0:Y:S02]  /*5270*/  I2F.S64 R18, R18 ;  /* 0x0000001200127312 */ /* 0x036e240000301400 */
        /* <DEDUP_REMOVED lines=15> */
.L_x_9389:
[----:B-----5:R-:W-:Y:S01]  /*5370*/  MOV R2, 0x0 ;  /* 0x0000000000027802 */ /* 0x020fe20000000f00 */
        /* <DEDUP_REMOVED lines=14> */
[----:B012-4-:R-:W-:Y:S05]  /*5460*/  CALL.ABS.NOINC R2 ;  /* 0x0000000002007343 */ /* 0x017fea0003c00000 */
.L_x_9418:
[----:B------:R-:W-:Y:S05]  /*5470*/  BRA `(.L_x_9390) ;  /* 0x00000000000c7947 */ /* 0x000fea0003800000 */
.L_x_9417:
[----:B-12-45:R0:W-:Y:S01]  /*5480*/  STG.E.64 desc[UR36][R16.64], R18 ;  /* 0x0000001210007986 */ /* 0x0361e2000c101b24 */
[----:B------:R-:W-:Y:S05]  /*5490*/  BRA `(.L_x_9390) ;  /* 0x0000000000047947 */ /* 0x000fea0003800000 */
.L_x_9416:
[----:B-12-45:R0:W-:Y:S02]  /*54a0*/  STG.E desc[UR36][R16.64], R18 ;  /* 0x0000001210007986 */ /* 0x0361e4000c101924 */
.L_x_9390:
[----:B------:R-:W-:-:S04]  /*54b0*/  IMAD R22, R25, 0x200, R22 ;  /* 0x0000020019167824 */ /* 0x000fc800078e0216 */
[----:B------:R-:W-:-:S07]  /*54c0*/  VIADD R23, R22, 0x80 ;  /* 0x0000008016177836 */ /* 0x000fce0000000000 */
.L_x_9282:
[----:B------:R-:W-:Y:S05]  /*54d0*/  BSYNC B6 ;  /* 0x0000000000067941 */ /* 0x000fea0003800000 */
.L_x_9281:
        /* <DEDUP_REMOVED lines=8> */
[----:B-1234-:R-:W-:Y:S01]  /*5560*/  IMAD.MOV.U32 R16, RZ, RZ, RZ ;  /* 0x000000ffff107224 */ /* 0x01efe200078e00ff */
        /* <DEDUP_REMOVED lines=375> */
.L_x_9421:
        /* <DEDUP_REMOVED lines=21> */
.L_x_9425:
[----:B------:R1:W5:Y:S01]  /*6e30*/  LDG.E.U8 R18, desc[UR36][R2.64] ;  /* 0x0000002402127981 */ /* 0x000362000c1e1100 */
[----:B------:R-:W-:Y:S01]  /*6e40*/  IMAD.MOV.U32 R19, RZ, RZ, RZ ;  /* 0x000000ffff137224 */ /* 0x000fe200078e00ff */
[----:B------:R-:W-:Y:S06]  /*6e50*/  BRA `(.L_x_9427) ;  /* 0x0000000c00487947 */ /* 0x000fec0003800000 */
.L_x_9424:
        /* <DEDUP_REMOVED lines=8> */
.L_x_9429:
[----:B------:R-:W2:Y:S02]  /*6ee0*/  LDG.E R18, desc[UR36][R2.64] ;  /* 0x0000002402127981 */ /* 0x000ea4000c1e1900 */
[----:B--2---:R-:W-:Y:S01]  /*6ef0*/  SHF.R.S32.HI R19, RZ, 0x1f, R18 ;  /* 0x0000001fff137819 */ /* 0x004fe20000011412 */
[----:B------:R-:W-:Y:S06]  /*6f00*/  BRA `(.L_x_9427) ;  /* 0x0000000c001c7947 */ /* 0x000fec0003800000 */
.L_x_9428:
[----:B------:R-:W2:Y:S02]  /*6f10*/  LDG.E.S16 R18, desc[UR36][R2.64] ;  /* 0x0000002402127981 */ /* 0x000ea4000c1e1700 */
[----:B--2---:R-:W-:Y:S01]  /*6f20*/  SHF.R.S32.HI R19, RZ, 0x1f, R18 ;  /* 0x0000001fff137819 */ /* 0x004fe20000011412 */
[----:B------:R-:W-:Y:S06]  /*6f30*/  BRA `(.L_x_9427) ;  /* 0x0000000c00107947 */ /* 0x000fec0003800000 */
.L_x_9423:
[----:B------:R-:W-:-:S13]  /*6f40*/  ISETP.GT.AND P0, PT, R4, 0x6, PT ;  /* 0x000000060400780c */ /* 0x000fda0003f04270 */
[----:B------:R-:W-:Y:S05]  /*6f50*/  @P0 BRA `(.L_x_9430) ;  /* 0x00000000002c0947 */ /* 0x000fea0003800000 */
[----:B------:R-:W-:-:S13]  /*6f60*/  ISETP.NE.AND P0, PT, R4, 0x5, PT ;  /* 0x000000050400780c */ /* 0x000fda0003f05270 */
[----:B------:R-:W-:Y:S05]  /*6f70*/  @!P0 BRA `(.L_x_9431) ;  /* 0x0000000000148947 */ /* 0x000fea0003800000 */
[----:B------:R-:W-:-:S13]  /*6f80*/  ISETP.NE.AND P0, PT, R4, 0x6, PT ;  /* 0x000000060400780c */ /* 0x000fda0003f05270 */
[----:B------:R-:W-:Y:S05]  /*6f90*/  @P0 BRA `(.L_x_9426) ;  /* 0x0000000800a00947 */ /* 0x000fea0003800000 */
[----:B------:R-:W2:Y:S02]  /*6fa0*/  LDG.E R2, desc[UR36][R2.64] ;  /* 0x0000002402027981 */ /* 0x000ea4000c1e1900 */
[----:B--2---:R3:W4:Y:S01]  /*6fb0*/  F2I.S64.TRUNC R18, R2 ;  /* 0x0000000200127311 */ /* 0x004722000020d900 */
[----:B------:R-:W-:Y:S05]  /*6fc0*/  BRA `(.L_x_9427) ;  /* 0x0000000800ec7947 */ /* 0x000fea0003800000 */
.L_x_9431:
[----:B------:R-:W2:Y:S02]  /*6fd0*/  LDG.E.U16 R2, desc[UR36][R2.64] ;  /* 0x0000002402027981 */ /* 0x000ea4000c1e1500 */
[----:B--2---:R-:W-:-:S06]  /*6fe0*/  HADD2.F32 R18, -RZ, R2.H0_H0 ;  /* 0x20000002ff127230 */ /* 0x004fcc0000004100 */
[----:B------:R-:W2:Y:S01]  /*6ff0*/  F2I.S64.TRUNC R18, R18 ;  /* 0x0000001200127311 */ /* 0x000ea2000020d900 */
[----:B------:R-:W-:Y:S05]  /*7000*/  BRA `(.L_x_9427) ;  /* 0x0000000800dc7947 */ /* 0x000fea0003800000 */
.L_x_9430:
        /* <DEDUP_REMOVED lines=9> */
.L_x_9433:
[----:B------:R-:W2:Y:S02]  /*70a0*/  LDG.E.U16 R2, desc[UR36][R2.64] ;  /* 0x0000002402027981 */ /* 0x000ea4000c1e1500 */
[----:B--2---:R-:W-:-:S06]  /*70b0*/  HADD2.F32 R18, -RZ, R2.H0_H0 ;  /* 0x20000002ff127230 */ /* 0x004fcc0000004100 */
[----:B------:R-:W0:Y:S01]  /*70c0*/  F2I.S64.TRUNC R18, R18 ;  /* 0x0000001200127311 */ /* 0x000e22000020d900 */
[----:B------:R-:W-:Y:S05]  /*70d0*/  BRA `(.L_x_9427) ;  /* 0x0000000800a87947 */ /* 0x000fea0003800000 */
.L_x_9432:
[----:B------:R-:W2:Y:S02]  /*70e0*/  LDG.E.64 R2, desc[UR36][R2.64] ;  /* 0x0000002402027981 */ /* 0x000ea4000c1e1b00 */
[----:B--2---:R0:W1:Y:S01]  /*70f0*/  F2I.S64.F64.TRUNC R18, R2 ;  /* 0x0000000200127311 */ /* 0x004062000030d900 */
[----:B------:R-:W-:Y:S05]  /*7100*/  BRA `(.L_x_9427) ;  /* 0x00000008009c7947 */ /* 0x000fea0003800000 */
.L_x_9422:
        /* <DEDUP_REMOVED lines=13> */
.L_x_9436:
[----:B------:R-:W2:Y:S02]  /*71e0*/  LDG.E.64 R2, desc[UR36][R2.64] ;  /* 0x0000002402027981 */ /* 0x000ea4000c1e1b00 */
[----:B--2---:R0:W1:Y:S01]  /*71f0*/  F2I.S64.F64.TRUNC R18, R2 ;  /* 0x0000000200127311 */ /* 0x004062000030d900 */
[----:B------:R-:W-:Y:S05]  /*7200*/  BRA `(.L_x_9427) ;  /* 0x00000008005c7947 */ /* 0x000fea0003800000 */
.L_x_9435:
        /* <DEDUP_REMOVED lines=27> */
.L_x_9438:
        /* <DEDUP_REMOVED lines=14> */
.L_x_9437:
[----:B------:R-:W2:Y:S02]  /*74a0*/  LDG.E.U16 R18, desc[UR36][R2.64] ;  /* 0x0000002402127981 */ /* 0x000ea4000c1e1500 */
[----:B--2---:R-:W-:-:S06]  /*74b0*/  IMAD.U32 R18, R18, 0x10000, RZ ;  /* 0x0001000012127824 */ /* 0x004fcc00078e00ff */
[----:B------:R-:W0:Y:S01]  /*74c0*/  F2I.S64.TRUNC R18, R18 ;  /* 0x0000001200127311 */ /* 0x000e22000020d900 */
[----:B------:R-:W-:Y:S05]  /*74d0*/  BRA `(.L_x_9427) ;  /* 0x0000000400a87947 */ /* 0x000fea0003800000 */
.L_x_9434:
        /* <DEDUP_REMOVED lines=11> */
.L_x_9441:
        /* <DEDUP_REMOVED lines=21> */
.L_x_9445:
[----:B------:R-:W-:Y:S05]  /*76e0*/  BSYNC B1 ;  /* 0x0000000000017941 */ /* 0x000fea0003800000 */
.L_x_9444:
[----:B------:R-:W-:Y:S01]  /*76f0*/  IMAD.SHL.U32 R2, R2, 0x100000, RZ ;  /* 0x0010000002027824 */ /* 0x000fe200078e00ff */
[----:B------:R-:W-:-:S04]  /*7700*/  LEA R3, R0, 0x3b800000, 0x17 ;  /* 0x3b80000000037811 */ /* 0x000fc800078eb8ff */
[----:B------:R-:W-:-:S07]  /*7710*/  LOP3.LUT R18, R3, R2, R18, 0xfe, !PT ;  /* 0x0000000203127212 */ /* 0x000fce00078efe12 */
.L_x_9443:
[----:B------:R-:W-:Y:S05]  /*7720*/  BSYNC B0 ;  /* 0x0000000000007941 */ /* 0x000fea0003800000 */
.L_x_9442:
[----:B------:R-:W0:Y:S01]  /*7730*/  F2I.S64.TRUNC R18, R18 ;  /* 0x0000001200127311 */ /* 0x000e22000020d900 */
[----:B------:R-:W-:Y:S05]  /*7740*/  BRA `(.L_x_9427) ;  /* 0x00000004000c7947 */ /* 0x000fea0003800000 */
.L_x_9440:
        /* <DEDUP_REMOVED lines=21> */
.L_x_9449:
[----:B------:R-:W-:Y:S05]  /*78a0*/  BSYNC B1 ;  /* 0x0000000000017941 */ /* 0x000fea0003800000 */
.L_x_9448:
[----:B------:R-:W-:Y:S01]  /*78b0*/  IMAD.SHL.U32 R2, R2, 0x200000, RZ ;  /* 0x0020000002027824 */ /* 0x000fe200078e00ff */
[----:B------:R-:W-:-:S04]  /*78c0*/  LEA R3, R0, 0x37800000, 0x17 ;  /* 0x3780000000037811 */ /* 0x000fc800078eb8ff */
[----:B------:R-:W-:-:S07]  /*78d0*/  LOP3.LUT R18, R3, R2, R18, 0xfe, !PT ;  /* 0x0000000203127212 */ /* 0x000fce00078efe12 */
.L_x_9447:
[----:B------:R-:W-:Y:S05]  /*78e0*/  BSYNC B0 ;  /* 0x0000000000007941 */ /* 0x000fea0003800000 */
.L_x_9446:
[----:B------:R-:W0:Y:S01]  /*78f0*/  F2I.S64.TRUNC R18, R18 ;  /* 0x0000001200127311 */ /* 0x000e22000020d900 */
[----:B------:R-:W-:Y:S05]  /*7900*/  BRA `(.L_x_9427) ;  /* 0x00000000009c7947 */ /* 0x000fea0003800000 */
.L_x_9439:
        /* <DEDUP_REMOVED lines=14> */
.L_x_9453:
[----:B------:R-:W-:Y:S05]  /*79f0*/  BSYNC B0 ;  /* 0x0000000000007941 */ /* 0x000fea0003800000 */
.L_x_9452:
[----:B------:R-:W0:Y:S01]  /*7a00*/  F2I.S64.TRUNC R18, R18 ;  /* 0x0000001200127311 */ /* 0x000e22000020d900 */
[----:B------:R-:W-:Y:S05]  /*7a10*/  BRA `(.L_x_9427) ;  /* 0x0000000000587947 */ /* 0x000fea0003800000 */
.L_x_9426:
        /* <DEDUP_REMOVED lines=16> */
.L_x_9454:
[----:B------:R-:W-:Y:S01]  /*7b20*/  CS2R R18, SRZ ;  /* 0x0000000000127805 */ /* 0x000fe2000001ff00 */
[----:B------:R-:W-:Y:S06]  /*7b30*/  BRA `(.L_x_9427) ;  /* 0x0000000000107947 */ /* 0x000fec0003800000 */
.L_x_9451:
[----:B------:R0:W5:Y:S01]  /*7b40*/  LDG.E.64 R18, desc[UR36][R2.64] ;  /* 0x0000002402127981 */ /* 0x000162000c1e1b00 */
[----:B------:R-:W-:Y:S05]  /*7b50*/  BRA `(.L_x_9427) ;  /* 0x0000000000087947 */ /* 0x000fea0003800000 */
.L_x_9450:
[----:B------:R0:W5:Y:S01]  /*7b60*/  LDG.E R18, desc[UR36][R2.64] ;  /* 0x0000002402127981 */ /* 0x000162000c1e1900 */
[----:B------:R-:W-:-:S07]  /*7b70*/  IMAD.MOV.U32 R19, RZ, RZ, RZ ;  /* 0x000000ffff137224 */ /* 0x000fce00078e00ff */
.L_x_9427:
[----:B0-----:R-:W0:Y:S01]  /*7b80*/  LDC.U8 R4, c[0x0][0x50a] ;  /* 0x00014280ff047b82 */ /* 0x001e220000000000 */
[----:B------:R-:W-:Y:S02]  /*7b90*/  ULDC.64 UR4, c[0x0][0x4e8] ;  /* 0x00013a0000047ab9 */ /* 0x000fe40000000a00 */
[----:B-1-3--:R-:W-:-:S05]  /*7ba0*/  IADD3 R2, P0, R24, UR4, RZ ;  /* 0x0000000418027c10 */ /* 0x00afca000ff1e0ff */
        /* <DEDUP_REMOVED lines=16> */
.L_x_9458:
[----:B------:R-:W3:Y:S02]  /*7cb0*/  LDG.E.U8 R2, desc[UR36][R2.64] ;  /* 0x0000002402027981 */ /* 0x000ee4000c1e1100 */
[----:B---3--:R-:W-:-:S04]  /*7cc0*/  ISETP.NE.AND P0, PT, R2, RZ, PT ;  /* 0x000000ff0200720c */ /* 0x008fc80003f05270 */
[----:B------:R-:W-:Y:S01]  /*7cd0*/  P2R R24, PR, RZ, 0x1 ;  /* 0x00000001ff187803 */ /* 0x000fe20000000000 */
[----:B------:R-:W-:Y:S08]  /*7ce0*/  BRA `(.L_x_9460) ;  /* 0x0000000c00c47947 */ /* 0x000ff00003800000 */
.L_x_9457:
        /* <DEDUP_REMOVED lines=11> */
.L_x_9462:
[----:B------:R-:W3:Y:S02]  /*7da0*/  LDG.E R2, desc[UR36][R2.64] ;  /* 0x0000002402027981 */ /* 0x000ee4000c1e1900 */
[----:B---3--:R-:W-:-:S04]  /*7db0*/  ISETP.NE.AND P0, PT, R2, RZ, PT ;  /* 0x000000ff0200720c */ /* 0x008fc80003f05270 */
[----:B------:R-:W-:Y:S01]  /*7dc0*/  P2R R24, PR, RZ, 0x1 ;  /* 0x00000001ff187803 */ /* 0x000fe20000000000 */
[----:B------:R-:W-:Y:S08]  /*7dd0*/  BRA `(.L_x_9460) ;  /* 0x0000000c00887947 */ /* 0x000ff00003800000 */
.L_x_9461:
[----:B------:R-:W3:Y:S02]  /*7de0*/  LDG.E.U16 R2, desc[UR36][R2.64] ;  /* 0x0000002402027981 */ /* 0x000ee4000c1e1500 */
[----:B---3--:R-:W-:-:S04]  /*7df0*/  ISETP.NE.AND P0, PT, R2, RZ, PT ;  /* 0x000000ff0200720c */ /* 0x008fc80003f05270 */
[----:B------:R-:W-:Y:S01]  /*7e00*/  P2R R24, PR, RZ, 0x1 ;  /* 0x00000001ff187803 */ /* 0x000fe20000000000 */
[----:B------:R-:W-:Y:S08]  /*7e10*/  BRA `(.L_x_9460) ;  /* 0x0000000c00787947 */ /* 0x000ff00003800000 */
.L_x_9456:
        /* <DEDUP_REMOVED lines=10> */
.L_x_9464:
[----:B------:R-:W3:Y:S02]  /*7ec0*/  LDG.E.U16 R0, desc[UR36][R2.64] ;  /* 0x0000002402007981 */ /* 0x000ee4000c1e1500 */
[----:B---3--:R-:W-:-:S05]  /*7ed0*/  HADD2.F32 R0, -RZ, R0.H0_H0 ;  /* 0x20000000ff007230 */ /* 0x008fca0000004100 */
[----:B------:R-:W-:-:S04]  /*7ee0*/  FSETP.NEU.FTZ.AND P0, PT, R0, RZ, PT ;  /* 0x000000ff0000720b */ /* 0x000fc80003f1d000 */
[----:B------:R-:W-:Y:S01]  /*7ef0*/  P2R R24, PR, RZ, 0x1 ;  /* 0x00000001ff187803 */ /* 0x000fe20000000000 */
[----:B------:R-:W-:Y:S08]  /*7f00*/  BRA `(.L_x_9460) ;  /* 0x0000000c003c7947 */ /* 0x000ff00003800000 */
.L_x_9463:
        /* <DEDUP_REMOVED lines=12> */
.L_x_9466:
        /* <DEDUP_REMOVED lines=11> */
.L_x_9465:
[----:B------:R-:W3:Y:S02]  /*8080*/  LDG.E.64 R2, desc[UR36][R2.64] ;  /* 0x0000002402027981 */ /* 0x000ee4000c1e1b00 */
[----:B---3--:R-:W-:-:S06]  /*8090*/  DSETP.NEU.AND P0, PT, R2, RZ, PT ;  /* 0x000000ff0200722a */ /* 0x008fcc0003f0d000 */
[----:B------:R-:W-:Y:S01]  /*80a0*/  P2R R24, PR, RZ, 0x1 ;  /* 0x00000001ff187803 */ /* 0x000fe20000000000 */
[----:B------:R-:W-:Y:S07]  /*80b0*/  BRA `(.L_x_9460) ;  /* 0x0000000800d07947 */ /* 0x000fee0003800000 */
.L_x_9455:
        /* <DEDUP_REMOVED lines=12> */
.L_x_9469:
[----:B------:R-:W3:Y:S02]  /*8180*/  LDG.E.128 R4, desc[UR36][R2.64] ;  /* 0x0000002402047981 */ /* 0x000ee4000c1e1d00 */
[----:B---3--:R-:W-:-:S06]  /*8190*/  DSETP.NEU.AND P0, PT, R6, RZ, PT ;  /* 0x000000ff0600722a */ /* 0x008fcc0003f0d000 */
[----:B------:R-:W-:-:S06]  /*81a0*/  DSETP.NEU.OR P0, PT, R4, RZ, P0 ;  /* 0x000000ff0400722a */ /* 0x000fcc000070d400 */
[----:B------:R-:W-:Y:S01]  /*81b0*/  P2R R24, PR, RZ, 0x1 ;  /* 0x00000001ff187803 */ /* 0x000fe20000000000 */
[----:B------:R-:W-:Y:S07]  /*81c0*/  BRA `(.L_x_9460) ;  /* 0x00000008008c7947 */ /* 0x000fee0003800000 */
.L_x_9468:
        /* <DEDUP_REMOVED lines=28> */
.L_x_9471:
        /* <DEDUP_REMOVED lines=15> */
.L_x_9470:
[----:B------:R-:W3:Y:S02]  /*8480*/  LDG.E.U16 R0, desc[UR36][R2.64] ;  /* 0x0000002402007981 */ /* 0x000ee4000c1e1500 */
[----:B---3--:R-:W-:-:S05]  /*8490*/  IMAD.U32 R0, R0, 0x10000, RZ ;  /* 0x0001000000007824 */ /* 0x008fca00078e00ff */
[----:B------:R-:W-:-:S04]  /*84a0*/  FSETP.NEU.FTZ.AND P0, PT, R0, RZ, PT ;  /* 0x000000ff0000720b */ /* 0x000fc80003f1d000 */
[----:B------:R-:W-:Y:S01]  /*84b0*/  P2R R24, PR, RZ, 0x1 ;  /* 0x00000001ff187803 */ /* 0x000fe20000000000 */
[----:B------:R-:W-:Y:S08]  /*84c0*/  BRA `(.L_x_9460) ;  /* 0x0000000400cc7947 */ /* 0x000ff00003800000 */
.L_x_9467:
        /* <DEDUP_REMOVED lines=12> */
.L_x_9474:
        /* <DEDUP_REMOVED lines=21> */
.L_x_9478:
[----:B------:R-:W-:Y:S05]  /*86e0*/  BSYNC B1 ;  /* 0x0000000000017941 */ /* 0x000fea0003800000 */
.L_x_9477:
[----:B------:R-:W-:Y:S01]  /*86f0*/  LEA R3, R0, 0x3b800000, 0x17 ;  /* 0x3b80000000037811 */ /* 0x000fe200078eb8ff */
[----:B------:R-:W-:-:S05]  /*8700*/  IMAD.SHL.U32 R0, R2, 0x100000, RZ ;  /* 0x0010000002007824 */ /* 0x000fca00078e00ff */
[----:B------:R-:W-:-:S07]  /*8710*/  LOP3.LUT R0, R3, R0, R4, 0xfe, !PT ;  /* 0x0000000003007212 */ /* 0x000fce00078efe04 */
.L_x_9476:
[----:B------:R-:W-:Y:S05]  /*8720*/  BSYNC B0 ;  /* 0x0000000000007941 */ /* 0x000fea0003800000 */
.L_x_9475:
[----:B------:R-:W-:-:S04]  /*8730*/  FSETP.NEU.FTZ.AND P0, PT, R0, RZ, PT ;  /* 0x000000ff0000720b */ /* 0x000fc80003f1d000 */
[----:B------:R-:W-:Y:S01]  /*8740*/  P2R R24, PR, RZ, 0x1 ;  /* 0x00000001ff187803 */ /* 0x000fe20000000000 */
[----:B------:R-:W-:Y:S08]  /*8750*/  BRA `(.L_x_9460) ;  /* 0x0000000400287947 */ /* 0x000ff00003800000 */
.L_x_9473:
        /* <DEDUP_REMOVED lines=21> */
.L_x_9482:
[----:B------:R-:W-:Y:S05]  /*88b0*/  BSYNC B1 ;  /* 0x0000000000017941 */ /* 0x000fea0003800000 */
.L_x_9481:
[----:B------:R-:W-:Y:S01]  /*88c0*/  LEA R3, R0, 0x37800000, 0x17 ;  /* 0x3780000000037811 */ /* 0x000fe200078eb8ff */
[----:B------:R-:W-:-:S05]  /*88d0*/  IMAD.SHL.U32 R0, R2, 0x200000, RZ ;  /* 0x0020000002007824 */ /* 0x000fca00078e00ff */
[----:B------:R-:W-:-:S07]  /*88e0*/  LOP3.LUT R0, R3, R0, R4, 0xfe, !PT ;  /* 0x0000000003007212 */ /* 0x000fce00078efe04 */
.L_x_9480:
[----:B------:R-:W-:Y:S05]  /*88f0*/  BSYNC B0 ;  /* 0x0000000000007941 */ /* 0x000fea0003800000 */
.L_x_9479:
[----:B------:R-:W-:-:S04]  /*8900*/  FSETP.NEU.FTZ.AND P0, PT, R0, RZ, PT ;  /* 0x000000ff0000720b */ /* 0x000fc80003f1d000 */
[----:B------:R-:W-:Y:S01]  /*8910*/  P2R R24, PR, RZ, 0x1 ;  /* 0x00000001ff187803 */ /* 0x000fe20000000000 */
[----:B------:R-:W-:Y:S08]  /*8920*/  BRA `(.L_x_9460) ;  /* 0x0000000000b47947 */ /* 0x000ff00003800000 */
.L_x_9472:
        /* <DEDUP_REMOVED lines=14> */
.L_x_9486:
[----:B------:R-:W-:Y:S05]  /*8a10*/  BSYNC B0 ;  /* 0x0000000000007941 */ /* 0x000fea0003800000 */
.L_x_9485:
[----:B------:R-:W-:-:S04]  /*8a20*/  FSETP.NEU.FTZ.AND P0, PT, R0, RZ, PT ;  /* 0x000000ff0000720b */ /* 0x000fc80003f1d000 */
[----:B------:R-:W-:Y:S01]  /*8a30*/  P2R R24, PR, RZ, 0x1 ;  /* 0x00000001ff187803 */ /* 0x000fe20000000000 */
[----:B------:R-:W-:Y:S08]  /*8a40*/  BRA `(.L_x_9460) ;  /* 0x00000000006c7947 */ /* 0x000ff00003800000 */
.L_x_9459:
        /* <DEDUP_REMOVED lines=16> */
.L_x_9487:
[----:B------:R-:W-:-:S04]  /*8b50*/  PLOP3.LUT P0, PT, PT, PT, PT, 0x8, 0x0 ;  /* 0x000000000000781c */ /* 0x000fc80003f0e170 */
[----:B------:R-:W-:Y:S01]  /*8b60*/  P2R R24, PR, RZ, 0x1 ;  /* 0x00000001ff187803 */ /* 0x000fe20000000000 */
[----:B------:R-:W-:Y:S08]  /*8b70*/  BRA `(.L_x_9460) ;  /* 0x0000000000207947 */ /* 0x000ff00003800000 */
.L_x_9484:
[----:B------:R-:W3:Y:S02]  /*8b80*/  LDG.E.64 R2, desc[UR36][R2.64] ;  /* 0x0000002402027981 */ /* 0x000ee4000c1e1b00 */
[----:B---3--:R-:W-:-:S04]  /*8b90*/  ISETP.NE.U32.AND P0, PT, R2, RZ, PT ;  /* 0x000000ff0200720c */ /* 0x008fc80003f05070 */
[----:B------:R-:W-:-:S04]  /*8ba0*/  ISETP.NE.AND.EX P0, PT, R3, RZ, PT, P0 ;  /* 0x000000ff0300720c */ /* 0x000fc80003f05300 */
[----:B------:R-:W-:Y:S01]  /*8bb0*/  P2R R24, PR, RZ, 0x1 ;  /* 0x00000001ff187803 */ /* 0x000fe20000000000 */
[----:B------:R-:W-:Y:S08]  /*8bc0*/  BRA `(.L_x_9460) ;  /* 0x00000000000c7947 */ /* 0x000ff00003800000 */
.L_x_9483:
[----:B------:R-:W3:Y:S02]  /*8bd0*/  LDG.E R2, desc[UR36][R2.64] ;  /* 0x0000002402027981 */ /* 0x000ee4000c1e1900 */
[----:B---3--:R-:W-:-:S04]  /*8be0*/  ISETP.NE.AND P0, PT, R2, RZ, PT ;  /* 0x000000ff0200720c */ /* 0x008fc80003f05270 */
[----:B------:R-:W-:-:S09]  /*8bf0*/  P2R R24, PR, RZ, 0x1 ;  /* 0x00000001ff187803 */ /* 0x000fd20000000000 */
.L_x_9460:
        /* <DEDUP_REMOVED lines=18> */
.L_x_9491:
[----:B------:R0:W5:Y:S01]  /*8d20*/  LDG.E.U8 R2, desc[UR36][R4.64] ;  /* 0x0000002404027981 */ /* 0x000162000c1e1100 */
[----:B------:R-:W-:Y:S01]  /*8d30*/  IMAD.MOV.U32 R3, RZ, RZ, RZ ;  /* 0x000000ffff037224 */ /* 0x000fe200078e00ff */
[----:B------:R-:W-:Y:S06]  /*8d40*/  BRA `(.L_x_9493) ;  /* 0x0000000c00487947 */ /* 0x000fec0003800000 */
.L_x_9490:
        /* <DEDUP_REMOVED lines=8> */
.L_x_9495:
[----:B------:R-:W3:Y:S02]  /*8dd0*/  LDG.E R2, desc[UR36][R4.64] ;  /* 0x0000002404027981 */ /* 0x000ee4000c1e1900 */
[----:B---3--:R-:W-:Y:S01]  /*8de0*/  SHF.R.S32.HI R3, RZ, 0x1f, R2 ;  /* 0x0000001fff037819 */ /* 0x008fe20000011402 */
[----:B------:R-:W-:Y:S06]  /*8df0*/  BRA `(.L_x_9493) ;  /* 0x0000000c001c7947 */ /* 0x000fec0003800000 */
.L_x_9494:
[----:B------:R-:W3:Y:S02]  /*8e00*/  LDG.E.S16 R2, desc[UR36][R4.64] ;  /* 0x0000002404027981 */ /* 0x000ee4000c1e1700 */
[----:B---3--:R-:W-:Y:S01]  /*8e10*/  SHF.R.S32.HI R3, RZ, 0x1f, R2 ;  /* 0x0000001fff037819 */ /* 0x008fe20000011402 */
[----:B------:R-:W-:Y:S06]  /*8e20*/  BRA `(.L_x_9493) ;  /* 0x0000000c00107947 */ /* 0x000fec0003800000 */
.L_x_9489:
        /* <DEDUP_REMOVED lines=9> */
.L_x_9497:
[----:B------:R-:W3:Y:S02]  /*8ec0*/  LDG.E.U16 R4, desc[UR36][R4.64] ;  /* 0x0000002404047981 */ /* 0x000ee4000c1e1500 */
[----:B---3--:R-:W-:-:S06]  /*8ed0*/  HADD2.F32 R2, -RZ, R4.H0_H0 ;  /* 0x20000004ff027230 */ /* 0x008fcc0000004100 */
[----:B------:R-:W0:Y:S01]  /*8ee0*/  F2I.S64.TRUNC R2, R2 ;  /* 0x0000000200027311 */ /* 0x000e22000020d900 */
[----:B------:R-:W-:Y:S05]  /*8ef0*/  BRA `(.L_x_9493) ;  /* 0x0000000800dc7947 */ /* 0x000fea0003800000 */
.L_x_9496:
        /* <DEDUP_REMOVED lines=9> */
.L_x_9499:
[----:B------:R-:W3:Y:S02]  /*8f90*/  LDG.E.U16 R4, desc[UR36][R4.64] ;  /* 0x0000002404047981 */ /* 0x000ee4000c1e1500 */
[----:B---3--:R-:W-:-:S06]  /*8fa0*/  HADD2.F32 R2, -RZ, R4.H0_H0 ;  /* 0x20000004ff027230 */ /* 0x008fcc0000004100 */
[----:B------:R-:W0:Y:S01]  /*8fb0*/  F2I.S64.TRUNC R2, R2 ;  /* 0x0000000200027311 */ /* 0x000e22000020d900 */
[----:B------:R-:W-:Y:S05]  /*8fc0*/  BRA `(.L_x_9493) ;  /* 0x0000000800a87947 */ /* 0x000fea0003800000 */
.L_x_9498:
[----:B------:R-:W3:Y:S02]  /*8fd0*/  LDG.E.64 R2, desc[UR36][R4.64] ;  /* 0x0000002404027981 */ /* 0x000ee4000c1e1b00 */
[----:B---3--:R-:W0:Y:S01]  /*8fe0*/  F2I.S64.F64.TRUNC R2, R2 ;  /* 0x0000000200027311 */ /* 0x008e22000030d900 */
[----:B------:R-:W-:Y:S05]  /*8ff0*/  BRA `(.L_x_9493) ;  /* 0x00000008009c7947 */ /* 0x000fea0003800000 */
.L_x_9488:
        /* <DEDUP_REMOVED lines=13> */
.L_x_9502:
[----:B------:R-:W3:Y:S02]  /*90d0*/  LDG.E.64 R2, desc[UR36][R4.64] ;  /* 0x0000002404027981 */ /* 0x000ee4000c1e1b00 */
[----:B---3--:R-:W0:Y:S01]  /*90e0*/  F2I.S64.F64.TRUNC R2, R2 ;  /* 0x0000000200027311 */ /* 0x008e22000030d900 */
[----:B------:R-:W-:Y:S05]  /*90f0*/  BRA `(.L_x_9493) ;  /* 0x00000008005c7947 */ /* 0x000fea0003800000 */
.L_x_9501:
        /* <DEDUP_REMOVED lines=27> */
.L_x_9504:
        /* <DEDUP_REMOVED lines=14> */
.L_x_9503:
[----:B------:R-:W3:Y:S02]  /*9390*/  LDG.E.U16 R2, desc[UR36][R4.64] ;  /* 0x0000002404027981 */ /* 0x000ee4000c1e1500 */
[----:B---3--:R-:W-:-:S06]  /*93a0*/  IMAD.U32 R2, R2, 0x10000, RZ ;  /* 0x0001000002027824 */ /* 0x008fcc00078e00ff */
[----:B------:R-:W1:Y:S01]  /*93b0*/  F2I.S64.TRUNC R2, R2 ;  /* 0x0000000200027311 */ /* 0x000e62000020d900 */
[----:B------:R-:W-:Y:S05]  /*93c0*/  BRA `(.L_x_9493) ;  /* 0x0000000400a87947 */ /* 0x000fea0003800000 */
.L_x_9500:
        /* <DEDUP_REMOVED lines=11> */
.L_x_9507:
        /* <DEDUP_REMOVED lines=21> */
.L_x_9511:
[----:B------:R-:W-:Y:S05]  /*95d0*/  BSYNC B1 ;  /* 0x0000000000017941 */ /* 0x000fea0003800000 */
.L_x_9510:
[----:B------:R-:W-:Y:S01]  /*95e0*/  IMAD.SHL.U32 R2, R2, 0x100000, RZ ;  /* 0x0010000002027824 */ /* 0x000fe200078e00ff */
[----:B------:R-:W-:-:S04]  /*95f0*/  LEA R3, R0, 0x3b800000, 0x17 ;  /* 0x3b80000000037811 */ /* 0x000fc800078eb8ff */
[----:B------:R-:W-:-:S07]  /*9600*/  LOP3.LUT R2, R3, R2, R4, 0xfe, !PT ;  /* 0x0000000203027212 */ /* 0x000fce00078efe04 */
.L_x_9509:
[----:B------:R-:W-:Y:S05]  /*9610*/  BSYNC B0 ;  /* 0x0000000000007941 */ /* 0x000fea0003800000 */
.L_x_9508:
[----:B------:R-:W0:Y:S01]  /*9620*/  F2I.S64.TRUNC R2, R2 ;  /* 0x0000000200027311 */ /* 0x000e22000020d900 */
[----:B------:R-:W-:Y:S05]  /*9630*/  BRA `(.L_x_9493) ;  /* 0x00000004000c7947 */ /* 0x000fea0003800000 */
.L_x_9506:
        /* <DEDUP_REMOVED lines=21> */
.L_x_9515:
[----:B------:R-:W-:Y:S05]  /*9790*/  BSYNC B1 ;  /* 0x0000000000017941 */ /* 0x000fea0003800000 */
.L_x_9514:
[----:B------:R-:W-:Y:S01]  /*97a0*/  IMAD.SHL.U32 R2, R2, 0x200000, RZ ;  /* 0x0020000002027824 */ /* 0x000fe200078e00ff */
[----:B------:R-:W-:-:S04]  /*97b0*/  LEA R3, R0, 0x37800000, 0x17 ;  /* 0x3780000000037811 */ /* 0x000fc800078eb8ff */
[----:B------:R-:W-:-:S07]  /*97c0*/  LOP3.LUT R2, R3, R2, R4, 0xfe, !PT ;  /* 0x0000000203027212 */ /* 0x000fce00078efe04 */
.L_x_9513:
[----:B------:R-:W-:Y:S05]  /*97d0*/  BSYNC B0 ;  /* 0x0000000000007941 */ /* 0x000fea0003800000 */
.L_x_9512:
[----:B------:R-:W0:Y:S01]  /*97e0*/  F2I.S64.TRUNC R2, R2 ;  /* 0x0000000200027311 */ /* 0x000e22000020d900 */
[----:B------:R-:W-:Y:S05]  /*97f0*/  BRA `(.L_x_9493) ;  /* 0x00000000009c7947 */ /* 0x000fea0003800000 */
.L_x_9505:
        /* <DEDUP_REMOVED lines=14> */
.L_x_9519:
[----:B------:R-:W-:Y:S05]  /*98e0*/  BSYNC B0 ;  /* 0x0000000000007941 */ /* 0x000fea0003800000 */
.L_x_9518:
[----:B------:R-:W0:Y:S01]  /*98f0*/  F2I.S64.TRUNC R2, R2 ;  /* 0x0000000200027311 */ /* 0x000e22000020d900 */
[----:B------:R-:W-:Y:S05]  /*9900*/  BRA `(.L_x_9493) ;  /* 0x0000000000587947 */ /* 0x000fea0003800000 */
.L_x_9492:
        /* <DEDUP_REMOVED lines=16> */
.L_x_9520:
[----:B------:R-:W-:Y:S01]  /*9a10*/  CS2R R2, SRZ ;  /* 0x0000000000027805 */ /* 0x000fe2000001ff00 */
[----:B------:R-:W-:Y:S06]  /*9a20*/  BRA `(.L_x_9493) ;  /* 0x0000000000107947 */ /* 0x000fec0003800000 */
.L_x_9517:
[----:B------:R0:W5:Y:S01]  /*9a30*/  LDG.E.64 R2, desc[UR36][R4.64] ;  /* 0x0000002404027981 */ /* 0x000162000c1e1b00 */
[----:B------:R-:W-:Y:S05]  /*9a40*/  BRA `(.L_x_9493) ;  /* 0x0000000000087947 */ /* 0x000fea0003800000 */
.L_x_9516:
[----:B------:R0:W5:Y:S01]  /*9a50*/  LDG.E R2, desc[UR36][R4.64] ;  /* 0x0000002404027981 */ /* 0x000162000c1e1900 */
[----:B------:R-:W-:-:S07]  /*9a60*/  IMAD.MOV.U32 R3, RZ, RZ, RZ ;  /* 0x000000ffff037224 */ /* 0x000fce00078e00ff */
.L_x_9493:
        /* <DEDUP_REMOVED lines=10> */
.L_x_9522:
[----:B------:R-:W-:Y:S05]  /*9b10*/  BSYNC B0 ;  /* 0x0000000000007941 */ /* 0x000fea0003800000 */
.L_x_9521:
        /* <DEDUP_REMOVED lines=9> */
[----:B--2-45:R0:W-:Y:S01]  /*9bb0*/  STG.E.U8 desc[UR36][R16.64], R18 ;  /* 0x0000001210007986 */ /* 0x0341e2000c101124 */
[----:B------:R-:W-:Y:S05]  /*9bc0*/  BRA `(.L_x_9528) ;  /* 0x0000000c00547947 */ /* 0x000fea0003800000 */
.L_x_9526:
[----:B--2-45:R0:W-:Y:S01]  /*9bd0*/  STG.E.U8 desc[UR36][R16.64], R18 ;  /* 0x0000001210007986 */ /* 0x0341e2000c101124 */
[----:B------:R-:W-:Y:S05]  /*9be0*/  BRA `(.L_x_9528) ;  /* 0x0000000c004c7947 */ /* 0x000fea0003800000 */
.L_x_9525:
[----:B------:R-:W-:-:S13]  /*9bf0*/  ISETP.NE.AND P0, PT, R0, 0x2, PT ;  /* 0x000000020000780c */ /* 0x000fda0003f05270 */
[----:B------:R-:W-:Y:S05]  /*9c00*/  @!P0 BRA `(.L_x_9529) ;  /* 0x0000000000208947 */ /* 0x000fea0003800000 */
[----:B------:R-:W-:-:S13]  /*9c10*/  ISETP.NE.AND P0, PT, R0, 0x3, PT ;  /* 0x000000030000780c */ /* 0x000fda0003f05270 */
[----:B------:R-:W-:Y:S05]  /*9c20*/  @!P0 BRA `(.L_x_9530) ;  /* 0x0000000000108947 */ /* 0x000fea0003800000 */
[----:B------:R-:W-:-:S13]  /*9c30*/  ISETP.NE.AND P0, PT, R0, 0x4, PT ;  /* 0x000000040000780c */ /* 0x000fda0003f05270 */
[----:B------:R-:W-:Y:S05]  /*9c40*/  @P0 BRA `(.L_x_9527) ;  /* 0x0000000800e40947 */ /* 0x000fea0003800000 */
[----:B--2-45:R0:W-:Y:S01]  /*9c50*/  STG.E.64 desc[UR36][R16.64], R18 ;  /* 0x0000001210007986 */ /* 0x0341e2000c101b24 */
[----:B------:R-:W-:Y:S05]  /*9c60*/  BRA `(.L_x_9528) ;  /* 0x0000000c002c7947 */ /* 0x000fea0003800000 */
.L_x_9530:
[----:B--2-45:R0:W-:Y:S01]  /*9c70*/  STG.E desc[UR36][R16.64], R18 ;  /* 0x0000001210007986 */ /* 0x0341e2000c101924 */
[----:B------:R-:W-:Y:S05]  /*9c80*/  BRA `(.L_x_9528) ;  /* 0x0000000c00247947 */ /* 0x000fea0003800000 */
.L_x_9529:
[----:B--2-45:R0:W-:Y:S01]  /*9c90*/  STG.E.U16 desc[UR36][R16.64], R18 ;  /* 0x0000001210007986 */ /* 0x0341e2000c101524 */
[----:B------:R-:W-:Y:S05]  /*9ca0*/  BRA `(.L_x_9528) ;  /* 0x0000000c001c7947 */ /* 0x000fea0003800000 */
.L_x_9524:
[----:B------:R-:W-:-:S13]  /*9cb0*/  ISETP.GT.AND P0, PT, R0, 0x6, PT ;  /* 0x000000060000780c */ /* 0x000fda0003f04270 */
[----:B------:R-:W-:Y:S05]  /*9cc0*/  @P0 BRA `(.L_x_9531) ;  /* 0x00000000002c0947 */ /* 0x000fea0003800000 */
[----:B------:R-:W-:-:S13]  /*9cd0*/  ISETP.NE.AND P0, PT, R0, 0x5, PT ;  /* 0x000000050000780c */ /* 0x000fda0003f05270 */
[----:B------:R-:W-:Y:S05]  /*9ce0*/  @!P0 BRA `(.L_x_9532) ;  /* 0x0000000000148947 */ /* 0x000fea0003800000 */
[----:B------:R-:W-:-:S13]  /*9cf0*/  ISETP.NE.AND P0, PT, R0, 0x6, PT ;  /* 0x000000060000780c */ /* 0x000fda0003f05270 */
[----:B------:R-:W-:Y:S05]  /*9d00*/  @P0 BRA `(.L_x_9527) ;  /* 0x0000000800b40947 */ /* 0x000fea0003800000 */
[----:B--2-45:R-:W0:Y:S02]  /*9d10*/  I2F.S64 R19, R18 ;  /* 0x0000001200137312 */ /* 0x034e240000301400 */
[----:B0-----:R0:W-:Y:S01]  /*9d20*/  STG.E desc[UR36][R16.64], R19 ;  /* 0x0000001310007986 */ /* 0x0011e2000c101924 */
[----:B------:R-:W-:Y:S05]  /*9d30*/  BRA `(.L_x_9528) ;  /* 0x0000000800f87947 */ /* 0x000fea0003800000 */
.L_x_9532:
[----:B--2-45:R-:W0:Y:S02]  /*9d40*/  I2F.S64 R0, R18 ;  /* 0x0000001200007312 */ /* 0x034e240000301400 */
[----:B0-----:R-:W-:-:S05]  /*9d50*/  F2FP.F16.F32.PACK_AB R0, RZ, R0 ;  /* 0x00000000ff00723e */ /* 0x001fca00000000ff */
[----:B------:R0:W-:Y:S01]  /*9d60*/  STG.E.U16 desc[UR36][R16.64], R0 ;  /* 0x0000000010007986 */ /* 0x0001e2000c101524 */
[----:B------:R-:W-:Y:S05]  /*9d70*/  BRA `(.L_x_9528) ;  /* 0x0000000800e87947 */ /* 0x000fea0003800000 */
.L_x_9531:
[----:B------:R-:W-:-:S13]  /*9d80*/  ISETP.NE.AND P0, PT, R0, 0x7, PT ;  /* 0x000000070000780c */ /* 0x000fda0003f05270 */
[----:B------:R-:W-:Y:S05]  /*9d90*/  @!P0 BRA `(.L_x_9533) ;  /* 0x0000000000348947 */ /* 0x000fea0003800000 */
[----:B------:R-:W-:-:S13]  /*9da0*/  ISETP.NE.AND P0, PT, R0, 0x8, PT ;  /* 0x000000080000780c */ /* 0x000fda0003f05270 */
[----:B------:R-:W-:Y:S05]  /*9db0*/  @!P0 BRA `(.L_x_9534) ;  /* 0x0000000000188947 */ /* 0x000fea0003800000 */
[----:B------:R-:W-:-:S13]  /*9dc0*/  ISETP.NE.AND P0, PT, R0, 0x9, PT ;  /* 0x000000090000780c */ /* 0x000fda0003f05270 */
[----:B------:R-:W-:Y:S05]  /*9dd0*/  @P0 BRA `(.L_x_9527) ;  /* 0x0000000800800947 */ /* 0x000fea0003800000 */
[----:B-12345:R-:W0:Y:S01]  /*9de0*/  I2F.S64 R2, R18 ;  /* 0x0000001200027312 */ /* 0x03ee220000301400 */
[----:B------:R-:W-:-:S05]  /*9df0*/  IMAD.MOV.U32 R3, RZ, RZ, RZ ;  /* 0x000000ffff037224 */ /* 0x000fca00078e00ff */
[----:B0-----:R0:W-:Y:S01]  /*9e00*/  STG.E.64 desc[UR36][R16.64], R2 ;  /* 0x0000000210007986 */ /* 0x0011e2000c101b24 */
[----:B------:R-:W-:Y:S05]  /*9e10*/  BRA `(.L_x_9528) ;  /* 0x0000000800c07947 */ /* 0x000fea0003800000 */
.L_x_9534:
[----:B--2-45:R-:W1:Y:S02]  /*9e20*/  I2F.S64 R18, R18 ;  /* 0x0000001200127312 */ /* 0x034e640000301400 */
[----:B-1-3--:R-:W-:-:S04]  /*9e30*/  F2FP.F16.F32.PACK_AB R3, RZ, R18 ;  /* 0x00000012ff03723e */ /* 0x00afc800000000ff */
[----:B------:R-:W-:-:S05]  /*9e40*/  PRMT R3, R3, 0x5410, RZ ;  /* 0x0000541003037816 */ /* 0x000fca00000000ff */
[----:B------:R0:W-:Y:S01]  /*9e50*/  STG.E desc[UR36][R16.64], R3 ;  /* 0x0000000310007986 */ /* 0x0001e2000c101924 */
[----:B------:R-:W-:Y:S05]  /*9e60*/  BRA `(.L_x_9528) ;  /* 0x0000000800ac7947 */ /* 0x000fea0003800000 */
.L_x_9533:
[----:B--2-45:R-:W0:Y:S02]  /*9e70*/  I2F.F64.S64 R18, R18 ;  /* 0x0000001200127312 */ /* 0x034e240000301c00 */
[----:B0-----:R0:W-:Y:S01]  /*9e80*/  STG.E.64 desc[UR36][R16.64], R18 ;  /* 0x0000001210007986 */ /* 0x0011e2000c101b24 */
[----:B------:R-:W-:Y:S05]  /*9e90*/  BRA `(.L_x_9528) ;  /* 0x0000000800a07947 */ /* 0x000fea0003800000 */
.L_x_9523:
        /* <DEDUP_REMOVED lines=8> */
[----:B--2-45:R-:W-:-:S04]  /*9f20*/  ISETP.NE.U32.AND P0, PT, R18, RZ, PT ;  /* 0x000000ff1200720c */ /* 0x034fc80003f05070 */
[----:B------:R-:W-:-:S04]  /*9f30*/  ISETP.NE.AND.EX P0, PT, R19, RZ, PT, P0 ;  /* 0x000000ff1300720c */ /* 0x000fc80003f05300 */
[----:B-1-3--:R-:W-:-:S05]  /*9f40*/  SEL R3, RZ, 0x1, !P0 ;  /* 0x00000001ff037807 */ /* 0x00afca0004000000 */
[----:B------:R2:W-:Y:S01]  /*9f50*/  STG.E.U8 desc[UR36][R16.64], R3 ;  /* 0x0000000310007986 */ /* 0x0005e2000c101124 */
[----:B------:R-:W-:Y:S05]  /*9f60*/  BRA `(.L_x_9528) ;  /* 0x00000008006c7947 */ /* 0x000fea0003800000 */
.L_x_9537:
[----:B--2-45:R-:W0:Y:S01]  /*9f70*/  I2F.F64.S64 R4, R18 ;  /* 0x0000001200047312 */ /* 0x034e220000301c00 */
[----:B------:R-:W-:-:S05]  /*9f80*/  CS2R R6, SRZ ;  /* 0x0000000000067805 */ /* 0x000fca000001ff00 */
[----:B0-----:R0:W-:Y:S01]  /*9f90*/  STG.E.128 desc[UR36][R16.64], R4 ;  /* 0x0000000410007986 */ /* 0x0011e2000c101d24 */
[----:B------:R-:W-:Y:S05]  /*9fa0*/  BRA `(.L_x_9528) ;  /* 0x00000008005c7947 */ /* 0x000fea0003800000 */
.L_x_9536:
[----:B------:R-:W-:-:S13]  /*9fb0*/  ISETP.NE.AND P0, PT, R0, 0xf, PT ;  /* 0x0000000f0000780c */ /* 0x000fda0003f05270 */
[----:B------:R-:W-:Y:S05]  /*9fc0*/  @!P0 BRA `(.L_x_9538) ;  /* 0x0000000000b48947 */ /* 0x000fea0003800000 */
[----:B------:R-:W-:-:S13]  /*9fd0*/  ISETP.NE.AND P0, PT, R0, 0x17, PT ;  /* 0x000000170000780c */ /* 0x000fda0003f05270 */
[----:B------:R-:W-:Y:S05]  /*9fe0*/  @!P0 BRA `(.L_x_9539) ;  /* 0x0000000000548947 */ /* 0x000fea0003800000 */
[----:B------:R-:W-:-:S13]  /*9ff0*/  ISETP.NE.AND P0, PT, R0, 0x18, PT ;  /* 0x000000180000780c */ /* 0x000fda0003f05270 */
[----:B------:R-:W-:Y:S05]  /*a000*/  @P0 BRA `(.L_x_9527) ;  /* 0x0000000400f40947 */ /* 0x000fea0003800000 */
[----:B--2-45:R-:W1:Y:S01]  /*a010*/  I2F.S64 R19, R18 ;  /* 0x0000001200137312 */ /* 0x034e620000301400 */
[----:B------:R-:W-:Y:S01]  /*a020*/  BSSY B0, `(.L_x_9540) ;  /* 0x000000e000007945 */ /* 0x000fe20003800000 */
[C---:B-1-3--:R-:W-:Y:S02]  /*a030*/  LOP3.LUT R2, R19.reuse, 0x7fffffff, RZ, 0xc0, !PT ;  /* 0x7fffffff13027812 */ /* 0x04afe400078ec0ff */
        /* <DEDUP_REMOVED lines=12> */
.L_x_9541:
[----:B------:R-:W-:Y:S05]  /*a100*/  BSYNC B0 ;  /* 0x0000000000007941 */ /* 0x000fea0003800000 */
.L_x_9540:
[----:B------:R-:W-:-:S05]  /*a110*/  LOP3.LUT R3, R0, R3, RZ, 0xfc, !PT ;  /* 0x0000000300037212 */ /* 0x000fca00078efcff */
[----:B------:R0:W-:Y:S01]  /*a120*/  STG.E.U8 desc[UR36][R16.64], R3 ;  /* 0x0000000310007986 */ /* 0x0001e2000c101124 */
[----:B------:R-:W-:Y:S05]  /*a130*/  BRA `(.L_x_9528) ;  /* 0x0000000400f87947 */ /* 0x000fea0003800000 */
.L_x_9539:
[----:B--2-45:R-:W1:Y:S01]  /*a140*/  I2F.S64 R19, R18 ;  /* 0x0000001200137312 */ /* 0x034e620000301400 */
[----:B------:R-:W-:Y:S01]  /*a150*/  BSSY B0, `(.L_x_9542) ;  /* 0x000000f000007945 */ /* 0x000fe20003800000 */
[----:B-1-3--:R-:W-:-:S04]  /*a160*/  LOP3.LUT R2, R19, 0x7fffffff, RZ, 0xc0, !PT ;  /* 0x7fffffff13027812 */ /* 0x00afc800078ec0ff */
        /* <DEDUP_REMOVED lines=10> */
.L_x_9543:
[----:B------:R-:W-:Y:S01]  /*a210*/  IMAD.MOV.U32 R0, RZ, RZ, 0x7f ;  /* 0x0000007fff007424 */ /* 0x000fe200078e00ff */
[----:B------:R-:W-:-:S04]  /*a220*/  ISETP.GT.U32.AND P0, PT, R2, 0x7f800000, PT ;  /* 0x7f8000000200780c */ /* 0x000fc80003f04070 */
[----:B------:R-:W-:-:S09]  /*a230*/  SEL R0, R0, 0x7c, P0 ;  /* 0x0000007c00007807 */ /* 0x000fd20000000000 */
.L_x_9544:
[----:B------:R-:W-:Y:S05]  /*a240*/  BSYNC B0 ;  /* 0x0000000000007941 */ /* 0x000fea0003800000 */
.L_x_9542:
[----:B------:R-:W-:-:S04]  /*a250*/  LOP3.LUT R2, R19, 0x80000000, RZ, 0xc0, !PT ;  /* 0x8000000013027812 */ /* 0x000fc800078ec0ff */
[----:B------:R-:W-:-:S04]  /*a260*/  SHF.R.U32.HI R3, RZ, 0x18, R2 ;  /* 0x00000018ff037819 */ /* 0x000fc80000011602 */
[----:B------:R-:W-:-:S05]  /*a270*/  LOP3.LUT R3, R0, R3, RZ, 0xfc, !PT ;  /* 0x0000000300037212 */ /* 0x000fca00078efcff */
[----:B------:R0:W-:Y:S01]  /*a280*/  STG.E.U8 desc[UR36][R16.64], R3 ;  /* 0x0000000310007986 */ /* 0x0001e2000c101124 */
[----:B------:R-:W-:Y:S05]  /*a290*/  BRA `(.L_x_9528) ;  /* 0x0000000400a07947 */ /* 0x000fea0003800000 */
.L_x_9538:
[----:B--2-45:R-:W0:Y:S02]  /*a2a0*/  I2F.S64 R0, R18 ;  /* 0x0000001200007312 */ /* 0x034e240000301400 */
[----:B0-----:R-:W-:-:S05]  /*a2b0*/  F2FP.BF16.F32.PACK_AB R0, RZ, R0 ;  /* 0x00000000ff00723e */ /* 0x001fca00000010ff */
[----:B------:R4:W-:Y:S01]  /*a2c0*/  STG.E.U16 desc[UR36][R16.64], R0 ;  /* 0x0000000010007986 */ /* 0x0009e2000c101524 */
[----:B------:R-:W-:Y:S05]  /*a2d0*/  BRA `(.L_x_9528) ;  /* 0x0000000400907947 */ /* 0x000fea0003800000 */
.L_x_9535:
        /* <DEDUP_REMOVED lines=8> */
[----:B--2-45:R0:W-:Y:S01]  /*a360*/  STG.E.U16 desc[UR36][R16.64], R18 ;  /* 0x0000001210007986 */ /* 0x0341e2000c101524 */
[----:B------:R-:W-:Y:S05]  /*a370*/  BRA `(.L_x_9528) ;  /* 0x0000000400687947 */ /* 0x000fea0003800000 */
.L_x_9547:
[----:B--2-45:R-:W1:Y:S01]  /*a380*/  I2F.S64 R19, R18 ;  /* 0x0000001200137312 */ /* 0x034e620000301400 */
[----:B------:R-:W-:Y:S01]  /*a390*/  BSSY B0, `(.L_x_9548) ;  /* 0x0000014000007945 */ /* 0x000fe20003800000 */
[----:B------:R-:W-:Y:S01]  /*a3a0*/  IMAD.MOV.U32 R8, RZ, RZ, 0x80 ;  /* 0x00000080ff087424 */ /* 0x000fe200078e00ff */
[----:B-1-3--:R-:W-:-:S04]  /*a3b0*/  LOP3.LUT R2, R19, 0x7fffffff, RZ, 0xc0, !PT ;  /* 0x7fffffff13027812 */ /* 0x00afc800078ec0ff */
        /* <DEDUP_REMOVED lines=13> */
.L_x_9550:
[----:B------:R-:W-:-:S04]  /*a490*/  LOP3.LUT R2, R19, 0x80000000, RZ, 0xc0, !PT ;  /* 0x8000000013027812 */ /* 0x000fc800078ec0ff */
[----:B------:R-:W-:-:S04]  /*a4a0*/  SHF.R.U32.HI R3, RZ, 0x18, R2 ;  /* 0x00000018ff037819 */ /* 0x000fc80000011602 */
[----:B------:R-:W-:-:S04]  /*a4b0*/  LOP3.LUT R0, R0, R3, RZ, 0xfc, !PT ;  /* 0x0000000300007212 */ /* 0x000fc800078efcff */
[----:B------:R-:W-:-:S07]  /*a4c0*/  PRMT R8, R0, 0x7610, R8 ;  /* 0x0000761000087816 */ /* 0x000fce0000000008 */
.L_x_9549:
[----:B------:R-:W-:Y:S05]  /*a4d0*/  BSYNC B0 ;  /* 0x0000000000007941 */ /* 0x000fea0003800000 */
.L_x_9548:
[----:B------:R0:W-:Y:S01]  /*a4e0*/  STG.E.U8 desc[UR36][R16.64], R8 ;  /* 0x0000000810007986 */ /* 0x0001e2000c101124 */
[----:B------:R-:W-:Y:S05]  /*a4f0*/  BRA `(.L_x_9528) ;  /* 0x0000000400087947 */ /* 0x000fea0003800000 */
.L_x_9546:
        /* <DEDUP_REMOVED lines=17> */
.L_x_9553:
[----:B------:R-:W-:-:S04]  /*a610*/  LOP3.LUT R2, R19, 0x80000000, RZ, 0xc0, !PT ;  /* 0x8000000013027812 */ /* 0x000fc800078ec0ff */
[----:B------:R-:W-:-:S04]  /*a620*/  SHF.R.U32.HI R3, RZ, 0x18, R2 ;  /* 0x00000018ff037819 */ /* 0x000fc80000011602 */
[----:B------:R-:W-:-:S04]  /*a630*/  LOP3.LUT R0, R0, R3, RZ, 0xfc, !PT ;  /* 0x0000000300007212 */ /* 0x000fc800078efcff */
[----:B------:R-:W-:-:S07]  /*a640*/  PRMT R8, R0, 0x7610, R8 ;  /* 0x0000761000087816 */ /* 0x000fce0000000008 */
.L_x_9552:
[----:B------:R-:W-:Y:S05]  /*a650*/  BSYNC B0 ;  /* 0x0000000000007941 */ /* 0x000fea0003800000 */
.L_x_9551:
[----:B------:R0:W-:Y:S01]  /*a660*/  STG.E.U8 desc[UR36][R16.64], R8 ;  /* 0x0000000810007986 */ /* 0x0001e2000c101124 */
[----:B------:R-:W-:Y:S05]  /*a670*/  BRA `(.L_x_9528) ;  /* 0x0000000000a87947 */ /* 0x000fea0003800000 */
.L_x_9545:
[----:B------:R-:W-:-:S13]  /*a680*/  ISETP.NE.AND P0, PT, R0, 0x1c, PT ;  /* 0x0000001c0000780c */ /* 0x000fda0003f05270 */
[----:B------:R-:W-:Y:S05]  /*a690*/  @!P0 BRA `(.L_x_9554) ;  /* 0x00000000009c8947 */ /* 0x000fea0003800000 */
[----:B------:R-:W-:-:S13]  /*a6a0*/  ISETP.NE.AND P0, PT, R0, 0x1d, PT ;  /* 0x0000001d0000780c */ /* 0x000fda0003f05270 */
[----:B------:R-:W-:Y:S05]  /*a6b0*/  @!P0 BRA `(.L_x_9555) ;  /* 0x00000000008c8947 */ /* 0x000fea0003800000 */
[----:B------:R-:W-:-:S13]  /*a6c0*/  ISETP.NE.AND P0, PT, R0, 0x2c, PT ;  /* 0x0000002c0000780c */ /* 0x000fda0003f05270 */
[----:B------:R-:W-:Y:S05]  /*a6d0*/  @P0 BRA `(.L_x_9527) ;  /* 0x0000000000400947 */ /* 0x000fea0003800000 */
[----:B--2-45:R-:W1:Y:S02]  /*a6e0*/  I2F.S64 R18, R18 ;  /* 0x0000001200127312 */ /* 0x034e640000301400 */
[----:B-1-3--:R-:W-:-:S04]  /*a6f0*/  SHF.R.U32.HI R2, RZ, 0x17, R18 ;  /* 0x00000017ff027819 */ /* 0x00afc80000011612 */
        /* <DEDUP_REMOVED lines=14> */
.L_x_9527:
[----:B------:R-:W-:Y:S01]  /*a7e0*/  MOV R0, 0x0 ;  /* 0x0000000000007802 */ /* 0x000fe20000000f00 */
[----:B------:R-:W-:Y:S01]  /*a7f0*/  ULDC.64 UR4, c[0x4][0x4e8] ;  /* 0x01013a0000047ab9 */ /* 0x000fe20000000a00 */
[----:B------:R-:W-:Y:S01]  /*a800*/  ULDC.64 UR6, c[0x4][0x358] ;  /* 0x0100d60000067ab9 */ /* 0x000fe20000000a00 */
[----:B------:R-:W-:Y:S01]  /*a810*/  IMAD.U32 R4, RZ, RZ, UR4 ;  /* 0x00000004ff047e24 */ /* 0x000fe2000f8e00ff */
[----:B-1-3-5:R0:W1:Y:S01]  /*a820*/  LDC.64 R2, c[0x4][R0] ;  /* 0x0100000000027b82 */ /* 0x02a0620000000a00 */
        /* <DEDUP_REMOVED lines=11> */
.L_x_9556:
[----:B------:R-:W-:Y:S05]  /*a8e0*/  BRA `(.L_x_9528) ;  /* 0x00000000000c7947 */ /* 0x000fea0003800000 */
.L_x_9555:
[----:B--2-45:R0:W-:Y:S01]  /*a8f0*/  STG.E.64 desc[UR36][R16.64], R18 ;  /* 0x0000001210007986 */ /* 0x0341e2000c101b24 */
[----:B------:R-:W-:Y:S05]  /*a900*/  BRA `(.L_x_9528) ;  /* 0x0000000000047947 */ /* 0x000fea0003800000 */
.L_x_9554:
[----:B--2-45:R0:W-:Y:S02]  /*a910*/  STG.E desc[UR36][R16.64], R18 ;  /* 0x0000001210007986 */ /* 0x0341e4000c101924 */
.L_x_9528:
[----:B------:R-:W-:-:S07]  /*a920*/  VIADD R23, R23, 0x80 ;  /* 0x0000008017177836 */ /* 0x000fce0000000000 */
.L_x_9420:
[----:B------:R-:W-:Y:S05]  /*a930*/  BSYNC B6 ;  /* 0x0000000000067941 */ /* 0x000fea0003800000 */
.L_x_9419:
[----:B------:R-:W-:Y:S01]  /*a940*/  ULDC UR4, c[0x0][0x210] ;  /* 0x0000840000047ab9 */ /* 0x000fe20000000800 */
[----:B------:R-:W-:Y:S01]  /*a950*/  BSSY B6, `(.L_x_9557) ;  /* 0x0000544000067945 */ /* 0x000fe20003800000 */
[----:B------:R-:W-:-:S13]  /*a960*/  ISETP.GE.AND P0, PT, R23, UR4, PT ;  /* 0x0000000417007c0c */ /* 0x000fda000bf06270 */
[----:B------:R-:W-:Y:S05]  /*a970*/  @P0 BRA `(.L_x_9558) ;  /* 0x0000005400040947 */ /* 0x000fea0003800000 */
[----:B0-----:R-:W0:Y:S01]  /*a980*/  LDC R6, c[0x0][0x218] ;  /* 0x00008600ff067b82 */ /* 0x001e220000000800 */
[----:B------:R-:W-:Y:S02]  /*a990*/  IMAD.MOV.U32 R22, RZ, RZ, RZ ;  /* 0x000000ffff167224 */ /* 0x000fe400078e00ff */
[----:B------:R-:W-:Y:S02]  /*a9a0*/  IMAD.MOV.U32 R24, RZ, RZ, RZ ;  /* 0x000000ffff187224 */ /* 0x000fe400078e00ff */
[----:B----4-:R-:W-:Y:S02]  /*a9b0*/  IMAD.MOV.U32 R0, RZ, RZ, RZ ;  /* 0x000000ffff007224 */ /* 0x010fe400078e00ff */
[----:B-123--:R-:W-:Y:S01]  /*a9c0*/  IMAD.MOV.U32 R16, RZ, RZ, RZ ;  /* 0x000000ffff107224 */ /* 0x00efe200078e00ff */
        /* <DEDUP_REMOVED lines=375> */
.L_x_9559:
        /* <DEDUP_REMOVED lines=21> */
.L_x_9563:
[----:B------:R0:W5:Y:S01]  /*c290*/  LDG.E.U8 R18, desc[UR36][R2.64] ;  /* 0x0000002402127981 */ /* 0x000162000c1e1100 */
[----:B------:R-:W-:Y:S01]  /*c2a0*/  IMAD.MOV.U32 R19, RZ, RZ, RZ ;  /* 0x000000ffff137224 */ /* 0x000fe200078e00ff */
[----:B------:R-:W-:Y:S06]  /*c2b0*/  BRA `(.L_x_9565) ;  /* 0x0000000c00487947 */ /* 0x000fec0003800000 */
.L_x_9562:
        /* <DEDUP_REMOVED lines=8> */
.L_x_9567:
[----:B------:R-:W2:Y:S02]  /*c340*/  LDG.E R18, desc[UR36][R2.64] ;  /* 0x0000002402127981 */ /* 0x000ea4000c1e1900 */
[----:B--2---:R-:W-:Y:S01]  /*c350*/  SHF.R.S32.HI R19, RZ, 0x1f, R18 ;  /* 0x0000001fff137819 */ /* 0x004fe20000011412 */
[----:B------:R-:W-:Y:S06]  /*c360*/  BRA `(.L_x_9565) ;  /* 0x0000000c001c7947 */ /* 0x000fec0003800000 */
.L_x_9566:
[----:B------:R-:W2:Y:S02]  /*c370*/  LDG.E.S16 R18, desc[UR36][R2.64] ;  /* 0x0000002402127981 */ /* 0x000ea4000c1e1700 */
[----:B--2---:R-:W-:Y:S01]  /*c380*/  SHF.R.S32.HI R19, RZ, 0x1f, R18 ;  /* 0x0000001fff137819 */ /* 0x004fe20000011412 */
[----:B------:R-:W-:Y:S06]  /*c390*/  BRA `(.L_x_9565) ;  /* 0x0000000c00107947 */ /* 0x000fec0003800000 */
.L_x_9561:
        /* <DEDUP_REMOVED lines=9> */
.L_x_9569:
[----:B------:R-:W2:Y:S02]  /*c430*/  LDG.E.U16 R2, desc[UR36][R2.64] ;  /* 0x0000002402027981 */ /* 0x000ea4000c1e1500 */
[----:B--2---:R-:W-:-:S06]  /*c440*/  HADD2.F32 R18, -RZ, R2.H0_H0 ;  /* 0x20000002ff127230 */ /* 0x004fcc0000004100 */
[----:B------:R-:W0:Y:S01]  /*c450*/  F2I.S64.TRUNC R18, R18 ;  /* 0x0000001200127311 */ /* 0x000e22000020d900 */
[----:B------:R-:W-:Y:S05]  /*c460*/  BRA `(.L_x_9565) ;  /* 0x0000000800dc7947 */ /* 0x000fea0003800000 */
.L_x_9568:
[----:B------:R-:W-:-:S13]  /*c470*/  ISETP.NE.AND P0, PT, R4, 0x7, PT ;  /* 0x000000070400780c */ /* 0x000fda0003f05270 */
[----:B------:R-:W-:Y:S05]  /*c480*/  @!P0 BRA `(.L_x_9570) ;  /* 0x00000000002c8947 */ /* 0x000fea0003800000 */
[----:B------:R-:W-:-:S13]  /*c490*/  ISETP.NE.AND P0, PT, R4, 0x8, PT ;  /* 0x000000080400780c */ /* 0x000fda0003f05270 */
[----:B------:R-:W-:Y:S05]  /*c4a0*/  @!P0 BRA `(.L_x_9571) ;  /* 0x0000000000148947 */ /* 0x000fea0003800000 */
[----:B------:R-:W-:-:S13]  /*c4b0*/  ISETP.NE.AND P0, PT, R4, 0x9, PT ;  /* 0x000000090400780c */ /* 0x000fda0003f05270 */
[----:B------:R-:W-:Y:S05]  /*c4c0*/  @P0 BRA `(.L_x_9564) ;  /* 0x00000008006c0947 */ /* 0x000fea0003800000 */
[----:B------:R-:W2:Y:S02]  /*c4d0*/  LDG.E R2, desc[UR36][R2.64] ;  /* 0x0000002402027981 */ /* 0x000ea4000c1e1900 */
[----:B--2---:R2:W3:Y:S01]  /*c4e0*/  F2I.S64.TRUNC R18, R2 ;  /* 0x0000000200127311 */ /* 0x0044e2000020d900 */
[----:B------:R-:W-:Y:S05]  /*c4f0*/  BRA `(.L_x_9565) ;  /* 0x0000000800b87947 */ /* 0x000fea0003800000 */
.L_x_9571:
[----:B------:R-:W2:Y:S02]  /*c500*/  LDG.E.U16 R2, desc[UR36][R2.64] ;  /* 0x0000002402027981 */ /* 0x000ea4000c1e1500 */
[----:B--2---:R-:W-:-:S06]  /*c510*/  HADD2.F32 R18, -RZ, R2.H0_H0 ;  /* 0x20000002ff127230 */ /* 0x004fcc0000004100 */
[----:B------:R-:W4:Y:S01]  /*c520*/  F2I.S64.TRUNC R18, R18 ;  /* 0x0000001200127311 */ /* 0x000f22000020d900 */
[----:B------:R-:W-:Y:S05]  /*c530*/  BRA `(.L_x_9565) ;  /* 0x0000000800a87947 */ /* 0x000fea0003800000 */
.L_x_9570:
[----:B------:R-:W2:Y:S02]  /*c540*/  LDG.E.64 R2, desc[UR36][R2.64] ;  /* 0x0000002402027981 */ /* 0x000ea4000c1e1b00 */
[----:B--2---:R0:W1:Y:S01]  /*c550*/  F2I.S64.F64.TRUNC R18, R2 ;  /* 0x0000000200127311 */ /* 0x004062000030d900 */
[----:B------:R-:W-:Y:S05]  /*c560*/  BRA `(.L_x_9565) ;  /* 0x00000008009c7947 */ /* 0x000fea0003800000 */
.L_x_9560:
        /* <DEDUP_REMOVED lines=13> */
.L_x_9574:
[----:B------:R-:W2:Y:S02]  /*c640*/  LDG.E.64 R2, desc[UR36][R2.64] ;  /* 0x0000002402027981 */ /* 0x000ea4000c1e1b00 */
[----:B--2---:R0:W1:Y:S01]  /*c650*/  F2I.S64.F64.TRUNC R18, R2 ;  /* 0x0000000200127311 */ /* 0x004062000030d900 */
[----:B------:R-:W-:Y:S05]  /*c660*/  BRA `(.L_x_9565) ;  /* 0x00000008005c7947 */ /* 0x000fea0003800000 */
.L_x_9573:
        /* <DEDUP_REMOVED lines=27> */
.L_x_9576:
        /* <DEDUP_REMOVED lines=14> */
.L_x_9575:
[----:B------:R-:W2:Y:S02]  /*c900*/  LDG.E.U16 R18, desc[UR36][R2.64] ;  /* 0x0000002402127981 */ /* 0x000ea4000c1e1500 */
[----:B--2---:R-:W-:-:S06]  /*c910*/  IMAD.U32 R18, R18, 0x10000, RZ ;  /* 0x0001000012127824 */ /* 0x004fcc00078e00ff */
[----:B------:R-:W0:Y:S01]  /*c920*/  F2I.S64.TRUNC R18, R18 ;  /* 0x0000001200127311 */ /* 0x000e22000020d900 */
[----:B------:R-:W-:Y:S05]  /*c930*/  BRA `(.L_x_9565) ;  /* 0x0000000400a87947 */ /* 0x000fea0003800000 */
.L_x_9572:
        /* <DEDUP_REMOVED lines=11> */
.L_x_9579:
        /* <DEDUP_REMOVED lines=21> */
.L_x_9583:
[----:B------:R-:W-:Y:S05]  /*cb40*/  BSYNC B1 ;  /* 0x0000000000017941 */ /* 0x000fea0003800000 */
.L_x_9582:
[----:B------:R-:W-:Y:S01]  /*cb50*/  IMAD.SHL.U32 R2, R2, 0x100000, RZ ;  /* 0x0010000002027824 */ /* 0x000fe200078e00ff */
[----:B------:R-:W-:-:S04]  /*cb60*/  LEA R3, R0, 0x3b800000, 0x17 ;  /* 0x3b80000000037811 */ /* 0x000fc800078eb8ff */
[----:B------:R-:W-:-:S07]  /*cb70*/  LOP3.LUT R18, R3, R2, R18, 0xfe, !PT ;  /* 0x0000000203127212 */ /* 0x000fce00078efe12 */
.L_x_9581:
[----:B------:R-:W-:Y:S05]  /*cb80*/  BSYNC B0 ;  /* 0x0000000000007941 */ /* 0x000fea0003800000 */
.L_x_9580:
[----:B------:R-:W0:Y:S01]  /*cb90*/  F2I.S64.TRUNC R18, R18 ;  /* 0x0000001200127311 */ /* 0x000e22000020d900 */
[----:B------:R-:W-:Y:S05]  /*cba0*/  BRA `(.L_x_9565) ;  /* 0x00000004000c7947 */ /* 0x000fea0003800000 */
.L_x_9578:
        /* <DEDUP_REMOVED lines=21> */
.L_x_9587:
[----:B------:R-:W-:Y:S05]  /*cd00*/  BSYNC B1 ;  /* 0x0000000000017941 */ /* 0x000fea0003800000 */
.L_x_9586:
[----:B------:R-:W-:Y:S01]  /*cd10*/  IMAD.SHL.U32 R2, R2, 0x200000, RZ ;  /* 0x0020000002027824 */ /* 0x000fe200078e00ff */
[----:B------:R-:W-:-:S04]  /*cd20*/  LEA R3, R0, 0x37800000, 0x17 ;  /* 0x3780000000037811 */ /* 0x000fc800078eb8ff */
[----:B------:R-:W-:-:S07]  /*cd30*/  LOP3.LUT R18, R3, R2, R18, 0xfe, !PT ;  /* 0x0000000203127212 */ /* 0x000fce00078efe12 */
.L_x_9585:
[----:B------:R-:W-:Y:S05]  /*cd40*/  BSYNC B0 ;  /* 0x0000000000007941 */ /* 0x000fea0003800000 */
.L_x_9584:
[----:B------:R-:W0:Y:S01]  /*cd50*/  F2I.S64.TRUNC R18, R18 ;  /* 0x0000001200127311 */ /* 0x000e22000020d900 */
[----:B------:R-:W-:Y:S05]  /*cd60*/  BRA `(.L_x_9565) ;  /* 0x00000000009c7947 */ /* 0x000fea0003800000 */
.L_x_9577:
        /* <DEDUP_REMOVED lines=14> */
.L_x_9591:
[----:B------:R-:W-:Y:S05]  /*ce50*/  BSYNC B0 ;  /* 0x0000000000007941 */ /* 0x000fea0003800000 */
.L_x_9590:
[----:B------:R-:W0:Y:S01]  /*ce60*/  F2I.S64.TRUNC R18, R18 ;  /* 0x0000001200127311 */ /* 0x000e22000020d900 */
[----:B------:R-:W-:Y:S05]  /*ce70*/  BRA `(.L_x_9565) ;  /* 0x0000000000587947 */ /* 0x000fea0003800000 */
.L_x_9564:
        /* <DEDUP_REMOVED lines=16> */
.L_x_9592:
[----:B------:R-:W-:Y:S01]  /*cf80*/  CS2R R18, SRZ ;  /* 0x0000000000127805 */ /* 0x000fe2000001ff00 */
[----:B------:R-:W-:Y:S06]  /*cf90*/  BRA `(.L_x_9565) ;  /* 0x0000000000107947 */ /* 0x000fec0003800000 */
.L_x_9589:
[----:B------:R0:W5:Y:S01]  /*cfa0*/  LDG.E.64 R18, desc[UR36][R2.64] ;  /* 0x0000002402127981 */ /* 0x000162000c1e1b00 */
[----:B------:R-:W-:Y:S05]  /*cfb0*/  BRA `(.L_x_9565) ;  /* 0x0000000000087947 */ /* 0x000fea0003800000 */
.L_x_9588:
[----:B------:R0:W5:Y:S01]  /*cfc0*/  LDG.E R18, desc[UR36][R2.64] ;  /* 0x0000002402127981 */ /* 0x000162000c1e1900 */
[----:B------:R-:W-:-:S07]  /*cfd0*/  IMAD.MOV.U32 R19, RZ, RZ, RZ ;  /* 0x000000ffff137224 */ /* 0x000fce00078e00ff */
.L_x_9565:
[----:B0-----:R-:W0:Y:S01]  /*cfe0*/  LDC.U8 R4, c[0x0][0x50a] ;  /* 0x00014280ff047b82 */ /* 0x001e220000000000 */
[----:B------:R-:W-:Y:S02]  /*cff0*/  ULDC.64 UR4, c[0x0][0x4e8] ;  /* 0x00013a0000047ab9 */ /* 0x000fe40000000a00 */
[----:B--2---:R-:W-:-:S05]  /*d000*/  IADD3 R2, P0, R24, UR4, RZ ;  /* 0x0000000418027c10 */ /* 0x004fca000ff1e0ff */
        /* <DEDUP_REMOVED lines=16> */
.L_x_9596:
[----:B------:R-:W2:Y:S02]  /*d110*/  LDG.E.U8 R2, desc[UR36][R2.64] ;  /* 0x0000002402027981 */ /* 0x000ea4000c1e1100 */
[----:B--2---:R-:W-:-:S04]  /*d120*/  ISETP.NE.AND P0, PT, R2, RZ, PT ;  /* 0x000000ff0200720c */ /* 0x004fc80003f05270 */
[----:B------:R-:W-:Y:S01]  /*d130*/  P2R R24, PR, RZ, 0x1 ;  /* 0x00000001ff187803 */ /* 0x000fe20000000000 */
[----:B------:R-:W-:Y:S08]  /*d140*/  BRA `(.L_x_9598) ;  /* 0x0000000c00c47947 */ /* 0x000ff00003800000 */
.L_x_9595:
        /* <DEDUP_REMOVED lines=11> */
.L_x_9600:
[----:B------:R-:W2:Y:S02]  /*d200*/  LDG.E R2, desc[UR36][R2.64] ;  /* 0x0000002402027981 */ /* 0x000ea4000c1e1900 */
[----:B--2---:R-:W-:-:S04]  /*d210*/  ISETP.NE.AND P0, PT, R2, RZ, PT ;  /* 0x000000ff0200720c */ /* 0x004fc80003f05270 */
[----:B------:R-:W-:Y:S01]  /*d220*/  P2R R24, PR, RZ, 0x1 ;  /* 0x00000001ff187803 */ /* 0x000fe20000000000 */
[----:B------:R-:W-:Y:S08]  /*d230*/  BRA `(.L_x_9598) ;  /* 0x0000000c00887947 */ /* 0x000ff00003800000 */
.L_x_9599:
[----:B------:R-:W2:Y:S02]  /*d240*/  LDG.E.U16 R2, desc[UR36][R2.64] ;  /* 0x0000002402027981 */ /* 0x000ea4000c1e1500 */
[----:B--2---:R-:W-:-:S04]  /*d250*/  ISETP.NE.AND P0, PT, R2, RZ, PT ;  /* 0x000000ff0200720c */ /* 0x004fc80003f05270 */
[----:B------:R-:W-:Y:S01]  /*d260*/  P2R R24, PR, RZ, 0x1 ;  /* 0x00000001ff187803 */ /* 0x000fe20000000000 */
[----:B------:R-:W-:Y:S08]  /*d270*/  BRA `(.L_x_9598) ;  /* 0x0000000c00787947 */ /* 0x000ff00003800000 */
.L_x_9594:
        /* <DEDUP_REMOVED lines=10> */
.L_x_9602:
[----:B------:R-:W2:Y:S02]  /*d320*/  LDG.E.U16 R0, desc[UR36][R2.64] ;  /* 0x0000002402007981 */ /* 0x000ea4000c1e1500 */
[----:B--2---:R-:W-:-:S05]  /*d330*/  HADD2.F32 R0, -RZ, R0.H0_H0 ;  /* 0x20000000ff007230 */ /* 0x004fca0000004100 */
[----:B------:R-:W-:-:S04]  /*d340*/  FSETP.NEU.FTZ.AND P0, PT, R0, RZ, PT ;  /* 0x000000ff0000720b */ /* 0x000fc80003f1d000 */
[----:B------:R-:W-:Y:S01]  /*d350*/  P2R R24, PR, RZ, 0x1 ;  /* 0x00000001ff187803 */ /* 0x000fe20000000000 */
[----:B------:R-:W-:Y:S08]  /*d360*/  BRA `(.L_x_9598) ;  /* 0x0000000c003c7947 */ /* 0x000ff00003800000 */
.L_x_9601:
        /* <DEDUP_REMOVED lines=12> */
.L_x_9604:
        /* <DEDUP_REMOVED lines=11> */
.L_x_9603:
[----:B------:R-:W2:Y:S02]  /*d4e0*/  LDG.E.64 R2, desc[UR36][R2.64] ;  /* 0x0000002402027981 */ /* 0x000ea4000c1e1b00 */
[----:B--2---:R-:W-:-:S06]  /*d4f0*/  DSETP.NEU.AND P0, PT, R2, RZ, PT ;  /* 0x000000ff0200722a */ /* 0x004fcc0003f0d000 */
[----:B------:R-:W-:Y:S01]  /*d500*/  P2R R24, PR, RZ, 0x1 ;  /* 0x00000001ff187803 */ /* 0x000fe20000000000 */
[----:B------:R-:W-:Y:S07]  /*d510*/  BRA `(.L_x_9598) ;  /* 0x0000000800d07947 */ /* 0x000fee0003800000 */
.L_x_9593:
        /* <DEDUP_REMOVED lines=12> */
.L_x_9607:
[----:B------:R-:W2:Y:S02]  /*d5e0*/  LDG.E.128 R4, desc[UR36][R2.64] ;  /* 0x0000002402047981 */ /* 0x000ea4000c1e1d00 */
[----:B--2---:R-:W-:-:S06]  /*d5f0*/  DSETP.NEU.AND P0, PT, R6, RZ, PT ;  /* 0x000000ff0600722a */ /* 0x004fcc0003f0d000 */
[----:B------:R-:W-:-:S06]  /*d600*/  DSETP.NEU.OR P0, PT, R4, RZ, P0 ;  /* 0x000000ff0400722a */ /* 0x000fcc000070d400 */
[----:B------:R-:W-:Y:S01]  /*d610*/  P2R R24, PR, RZ, 0x1 ;  /* 0x00000001ff187803 */ /* 0x000fe20000000000 */
[----:B------:R-:W-:Y:S07]  /*d620*/  BRA `(.L_x_9598) ;  /* 0x00000008008c7947 */ /* 0x000fee0003800000 */
.L_x_9606:
        /* <DEDUP_REMOVED lines=28> */
.L_x_9609:
        /* <DEDUP_REMOVED lines=15> */
.L_x_9608:
[----:B------:R-:W2:Y:S02]  /*d8e0*/  LDG.E.U16 R0, desc[UR36][R2.64] ;  /* 0x0000002402007981 */ /* 0x000ea4000c1e1500 */
[----:B--2---:R-:W-:-:S05]  /*d8f0*/  IMAD.U32 R0, R0, 0x10000, RZ ;  /* 0x0001000000007824 */ /* 0x004fca00078e00ff */
[----:B------:R-:W-:-:S04]  /*d900*/  FSETP.NEU.FTZ.AND P0, PT, R0, RZ, PT ;  /* 0x000000ff0000720b */ /* 0x000fc80003f1d000 */
[----:B------:R-:W-:Y:S01]  /*d910*/  P2R R24, PR, RZ, 0x1 ;  /* 0x00000001ff187803 */ /* 0x000fe20000000000 */
[----:B------:R-:W-:Y:S08]  /*d920*/  BRA `(.L_x_9598) ;  /* 0x0000000400cc7947 */ /* 0x000ff00003800000 */
.L_x_9605:
        /* <DEDUP_REMOVED lines=12> */
.L_x_9612:
        /* <DEDUP_REMOVED lines=21> */
.L_x_9616:
[----:B------:R-:W-:Y:S05]  /*db40*/  BSYNC B1 ;  /* 0x0000000000017941 */ /* 0x000fea0003800000 */
.L_x_9615:
[----:B------:R-:W-:Y:S01]  /*db50*/  LEA R3, R0, 0x3b800000, 0x17 ;  /* 0x3b80000000037811 */ /* 0x000fe200078eb8ff */
[----:B------:R-:W-:-:S05]  /*db60*/  IMAD.SHL.U32 R0, R2, 0x100000, RZ ;  /* 0x0010000002007824 */ /* 0x000fca00078e00ff */
[----:B------:R-:W-:-:S07]  /*db70*/  LOP3.LUT R0, R3, R0, R4, 0xfe, !PT ;  /* 0x0000000003007212 */ /* 0x000fce00078efe04 */
.L_x_9614:
[----:B------:R-:W-:Y:S05]  /*db80*/  BSYNC B0 ;  /* 0x0000000000007941 */ /* 0x000fea0003800000 */
.L_x_9613:
[----:B------:R-:W-:-:S04]  /*db90*/  FSETP.NEU.FTZ.AND P0, PT, R0, RZ, PT ;  /* 0x000000ff0000720b */ /* 0x000fc80003f1d000 */
[----:B------:R-:W-:Y:S01]  /*dba0*/  P2R R24, PR, RZ, 0x1 ;  /* 0x00000001ff187803 */ /* 0x000fe20000000000 */
[----:B------:R-:W-:Y:S08]  /*dbb0*/  BRA `(.L_x_9598) ;  /* 0x0000000400287947 */ /* 0x000ff00003800000 */
.L_x_9611:
        /* <DEDUP_REMOVED lines=21> */
.L_x_9620:
[----:B------:R-:W-:Y:S05]  /*dd10*/  BSYNC B1 ;  /* 0x0000000000017941 */ /* 0x000fea0003800000 */
.L_x_9619:
[----:B------:R-:W-:Y:S01]  /*dd20*/  LEA R3, R0, 0x37800000, 0x17 ;  /* 0x3780000000037811 */ /* 0x000fe200078eb8ff */
[----:B------:R-:W-:-:S05]  /*dd30*/  IMAD.SHL.U32 R0, R2, 0x200000, RZ ;  /* 0x0020000002007824 */ /* 0x000fca00078e00ff */
[----:B------:R-:W-:-:S07]  /*dd40*/  LOP3.LUT R0, R3, R0, R4, 0xfe, !PT ;  /* 0x0000000003007212 */ /* 0x000fce00078efe04 */
.L_x_9618:
[----:B------:R-:W-:Y:S05]  /*dd50*/  BSYNC B0 ;  /* 0x0000000000007941 */ /* 0x000fea0003800000 */
.L_x_9617:
[----:B------:R-:W-:-:S04]  /*dd60*/  FSETP.NEU.FTZ.AND P0, PT, R0, RZ, PT ;  /* 0x000000ff0000720b */ /* 0x000fc80003f1d000 */
[----:B------:R-:W-:Y:S01]  /*dd70*/  P2R R24, PR, RZ, 0x1 ;  /* 0x00000001ff187803 */ /* 0x000fe20000000000 */
[----:B------:R-:W-:Y:S08]  /*dd80*/  BRA `(.L_x_9598) ;  /* 0x0000000000b47947 */ /* 0x000ff00003800000 */
.L_x_9610:
        /* <DEDUP_REMOVED lines=14> */
.L_x_9624:
[----:B------:R-:W-:Y:S05]  /*de70*/  BSYNC B0 ;  /* 0x0000000000007941 */ /* 0x000fea0003800000 */
.L_x_9623:
[----:B------:R-:W-:-:S04]  /*de80*/  FSETP.NEU.FTZ.AND P0, PT, R0, RZ, PT ;  /* 0x000000ff0000720b */ /* 0x000fc80003f1d000 */
[----:B------:R-:W-:Y:S01]  /*de90*/  P2R R24, PR, RZ, 0x1 ;  /* 0x00000001ff187803 */ /* 0x000fe20000000000 */
[----:B------:R-:W-:Y:S08]  /*dea0*/  BRA `(.L_x_9598) ;  /* 0x00000000006c7947 */ /* 0x000ff00003800000 */
.L_x_9597:
        /* <DEDUP_REMOVED lines=16> */
.L_x_9625:
[----:B------:R-:W-:-:S04]  /*dfb0*/  PLOP3.LUT P0, PT, PT, PT, PT, 0x8, 0x0 ;  /* 0x000000000000781c */ /* 0x000fc80003f0e170 */
[----:B------:R-:W-:Y:S01]  /*dfc0*/  P2R R24, PR, RZ, 0x1 ;  /* 0x00000001ff187803 */ /* 0x000fe20000000000 */
[----:B------:R-:W-:Y:S08]  /*dfd0*/  BRA `(.L_x_9598) ;  /* 0x0000000000207947 */ /* 0x000ff00003800000 */
.L_x_9622:
[----:B------:R-:W2:Y:S02]  /*dfe0*/  LDG.E.64 R2, desc[UR36][R2.64] ;  /* 0x0000002402027981 */ /* 0x000ea4000c1e1b00 */
[----:B--2---:R-:W-:-:S04]  /*dff0*/  ISETP.NE.U32.AND P0, PT, R2, RZ, PT ;  /* 0x000000ff0200720c */ /* 0x004fc80003f05070 */
[----:B------:R-:W-:-:S04]  /*e000*/  ISETP.NE.AND.EX P0, PT, R3, RZ, PT, P0 ;  /* 0x000000ff0300720c */ /* 0x000fc80003f05300 */
[----:B------:R-:W-:Y:S01]  /*e010*/  P2R R24, PR, RZ, 0x1 ;  /* 0x00000001ff187803 */ /* 0x000fe20000000000 */
[----:B------:R-:W-:Y:S08]  /*e020*/  BRA `(.L_x_9598) ;  /* 0x00000000000c7947 */ /* 0x000ff00003800000 */
.L_x_9621:
[----:B------:R-:W2:Y:S02]  /*e030*/  LDG.E R2, desc[UR36][R2.64] ;  /* 0x0000002402027981 */ /* 0x000ea4000c1e1900 */
[----:B--2---:R-:W-:-:S04]  /*e040*/  ISETP.NE.AND P0, PT, R2, RZ, PT ;  /* 0x000000ff0200720c */ /* 0x004fc80003f05270 */
[----:B------:R-:W-:-:S09]  /*e050*/  P2R R24, PR, RZ, 0x1 ;  /* 0x00000001ff187803 */ /* 0x000fd20000000000 */
.L_x_9598:
        /* <DEDUP_REMOVED lines=18> */
.L_x_9629:
[----:B------:R0:W5:Y:S01]  /*e180*/  LDG.E.U8 R2, desc[UR36][R4.64] ;  /* 0x0000002404027981 */ /* 0x000162000c1e1100 */
[----:B------:R-:W-:Y:S01]  /*e190*/  IMAD.MOV.U32 R3, RZ, RZ, RZ ;  /* 0x000000ffff037224 */ /* 0x000fe200078e00ff */
[----:B------:R-:W-:Y:S06]  /*e1a0*/  BRA `(.L_x_9631) ;  /* 0x0000000c00487947 */ /* 0x000fec0003800000 */
.L_x_9628:
        /* <DEDUP_REMOVED lines=8> */
.L_x_9633:
[----:B------:R-:W2:Y:S02]  /*e230*/  LDG.E R2, desc[UR36][R4.64] ;  /* 0x0000002404027981 */ /* 0x000ea4000c1e1900 */
[----:B--2---:R-:W-:Y:S01]  /*e240*/  SHF.R.S32.HI R3, RZ, 0x1f, R2 ;  /* 0x0000001fff037819 */ /* 0x004fe20000011402 */
[----:B------:R-:W-:Y:S06]  /*e250*/  BRA `(.L_x_9631) ;  /* 0x0000000c001c7947 */ /* 0x000fec0003800000 */
.L_x_9632:
[----:B------:R-:W2:Y:S02]  /*e260*/  LDG.E.S16 R2, desc[UR36][R4.64] ;  /* 0x0000002404027981 */ /* 0x000ea4000c1e1700 */
[----:B--2---:R-:W-:Y:S01]  /*e270*/  SHF.R.S32.HI R3, RZ, 0x1f, R2 ;  /* 0x0000001fff037819 */ /* 0x004fe20000011402 */
[----:B------:R-:W-:Y:S06]  /*e280*/  BRA `(.L_x_9631) ;  /* 0x0000000c00107947 */ /* 0x000fec0003800000 */
.L_x_9627:
        /* <DEDUP_REMOVED lines=9> */
.L_x_9635:
[----:B------:R-:W2:Y:S02]  /*e320*/  LDG.E.U16 R4, desc[UR36][R4.64] ;  /* 0x0000002404047981 */ /* 0x000ea4000c1e1500 */
[----:B--2---:R-:W-:-:S06]  /*e330*/  HADD2.F32 R2, -RZ, R4.H0_H0 ;  /* 0x20000004ff027230 */ /* 0x004fcc0000004100 */
[----:B------:R-:W0:Y:S01]  /*e340*/  F2I.S64.TRUNC R2, R2 ;  /* 0x0000000200027311 */ /* 0x000e22000020d900 */
[----:B------:R-:W-:Y:S05]  /*e350*/  BRA `(.L_x_9631) ;  /* 0x0000000800dc7947 */ /* 0x000fea0003800000 */
.L_x_9634:
        /* <DEDUP_REMOVED lines=9> */
.L_x_9637:
[----:B------:R-:W2:Y:S02]  /*e3f0*/  LDG.E.U16 R4, desc[UR36][R4.64] ;  /* 0x0000002404047981 */ /* 0x000ea4000c1e1500 */
[----:B--2---:R-:W-:-:S06]  /*e400*/  HADD2.F32 R2, -RZ, R4.H0_H0 ;  /* 0x20000004ff027230 */ /* 0x004fcc0000004100 */
[----:B------:R-:W0:Y:S01]  /*e410*/  F2I.S64.TRUNC R2, R2 ;  /* 0x0000000200027311 */ /* 0x000e22000020d900 */
[----:B------:R-:W-:Y:S05]  /*e420*/  BRA `(.L_x_9631) ;  /* 0x0000000800a87947 */ /* 0x000fea0003800000 */
.L_x_9636:
[----:B------:R-:W2:Y:S02]  /*e430*/  LDG.E.64 R2, desc[UR36][R4.64] ;  /* 0x0000002404027981 */ /* 0x000ea4000c1e1b00 */
[----:B--2---:R-:W0:Y:S01]  /*e440*/  F2I.S64.F64.TRUNC R2, R2 ;  /* 0x0000000200027311 */ /* 0x004e22000030d900 */
[----:B------:R-:W-:Y:S05]  /*e450*/  BRA `(.L_x_9631) ;  /* 0x00000008009c7947 */ /* 0x000fea0003800000 */
.L_x_9626:
        /* <DEDUP_REMOVED lines=13> */
.L_x_9640:
[----:B------:R-:W2:Y:S02]  /*e530*/  LDG.E.64 R2, desc[UR36][R4.64] ;  /* 0x0000002404027981 */ /* 0x000ea4000c1e1b00 */
[----:B--2---:R-:W0:Y:S01]  /*e540*/  F2I.S64.F64.TRUNC R2, R2 ;  /* 0x0000000200027311 */ /* 0x004e22000030d900 */
[----:B------:R-:W-:Y:S05]  /*e550*/  BRA `(.L_x_9631) ;  /* 0x00000008005c7947 */ /* 0x000fea0003800000 */
.L_x_9639:
        /* <DEDUP_REMOVED lines=27> */
.L_x_9642:
        /* <DEDUP_REMOVED lines=14> */
.L_x_9641:
[----:B------:R-:W2:Y:S02]  /*e7f0*/  LDG.E.U16 R2, desc[UR36][R4.64] ;  /* 0x0000002404027981 */ /* 0x000ea4000c1e1500 */
[----:B--2---:R-:W-:-:S06]  /*e800*/  IMAD.U32 R2, R2, 0x10000, RZ ;  /* 0x0001000002027824 */ /* 0x004fcc00078e00ff */
[----:B------:R-:W0:Y:S01]  /*e810*/  F2I.S64.TRUNC R2, R2 ;  /* 0x0000000200027311 */ /* 0x000e22000020d900 */
[----:B------:R-:W-:Y:S05]  /*e820*/  BRA `(.L_x_9631) ;  /* 0x0000000400a87947 */ /* 0x000fea0003800000 */
.L_x_9638:
        /* <DEDUP_REMOVED lines=11> */
.L_x_9645:
        /* <DEDUP_REMOVED lines=21> */
.L_x_9649:
[----:B------:R-:W-:Y:S05]  /*ea30*/  BSYNC B1 ;  /* 0x0000000000017941 */ /* 0x000fea0003800000 */
.L_x_9648:
[----:B------:R-:W-:Y:S01]  /*ea40*/  IMAD.SHL.U32 R2, R2, 0x100000, RZ ;  /* 0x0010000002027824 */ /* 0x000fe200078e00ff */
[----:B------:R-:W-:-:S04]  /*ea50*/  LEA R3, R0, 0x3b800000, 0x17 ;  /* 0x3b80000000037811 */ /* 0x000fc800078eb8ff */
[----:B------:R-:W-:-:S07]  /*ea60*/  LOP3.LUT R2, R3, R2, R4, 0xfe, !PT ;  /* 0x0000000203027212 */ /* 0x000fce00078efe04 */
.L_x_9647:
[----:B------:R-:W-:Y:S05]  /*ea70*/  BSYNC B0 ;  /* 0x0000000000007941 */ /* 0x000fea0003800000 */
.L_x_9646:
[----:B------:R-:W0:Y:S01]  /*ea80*/  F2I.S64.TRUNC R2, R2 ;  /* 0x0000000200027311 */ /* 0x000e22000020d900 */
[----:B------:R-:W-:Y:S05]  /*ea90*/  BRA `(.L_x_9631) ;  /* 0x00000004000c7947 */ /* 0x000fea0003800000 */
.L_x_9644:
        /* <DEDUP_REMOVED lines=21> */
.L_x_9653:
[----:B------:R-:W-:Y:S05]  /*ebf0*/  BSYNC B1 ;  /* 0x0000000000017941 */ /* 0x000fea0003800000 */
.L_x_9652:
[----:B------:R-:W-:Y:S01]  /*ec00*/  IMAD.SHL.U32 R2, R2, 0x200000, RZ ;  /* 0x0020000002027824 */ /* 0x000fe200078e00ff */
[----:B------:R-:W-:-:S04]  /*ec10*/  LEA R3, R0, 0x37800000, 0x17 ;  /* 0x3780000000037811 */ /* 0x000fc800078eb8ff */
[----:B------:R-:W-:-:S07]  /*ec20*/  LOP3.LUT R2, R3, R2, R4, 0xfe, !PT ;  /* 0x0000000203027212 */ /* 0x000fce00078efe04 */
.L_x_9651:
[----:B------:R-:W-:Y:S05]  /*ec30*/  BSYNC B0 ;  /* 0x0000000000007941 */ /* 0x000fea0003800000 */
.L_x_9650:
[----:B------:R-:W0:Y:S01]  /*ec40*/  F2I.S64.TRUNC R2, R2 ;  /* 0x0000000200027311 */ /* 0x000e22000020d900 */
[----:B------:R-:W-:Y:S05]  /*ec50*/  BRA `(.L_x_9631) ;  /* 0x00000000009c7947 */ /* 0x000fea0003800000 */
.L_x_9643:
        /* <DEDUP_REMOVED lines=14> */
.L_x_9657:
[----:B------:R-:W-:Y:S05]  /*ed40*/  BSYNC B0 ;  /* 0x0000000000007941 */ /* 0x000fea0003800000 */
.L_x_9656:
[----:B------:R-:W0:Y:S01]  /*ed50*/  F2I.S64.TRUNC R2, R2 ;  /* 0x0000000200027311 */ /* 0x000e22000020d900 */
[----:B------:R-:W-:Y:S05]  /*ed60*/  BRA `(.L_x_9631) ;  /* 0x0000000000587947 */ /* 0x000fea0003800000 */
.L_x_9630:
        /* <DEDUP_REMOVED lines=16> */
.L_x_9658:
[----:B------:R-:W-:Y:S01]  /*ee70*/  CS2R R2, SRZ ;  /* 0x0000000000027805 */ /* 0x000fe2000001ff00 */
[----:B------:R-:W-:Y:S06]  /*ee80*/  BRA `(.L_x_9631) ;  /* 0x0000000000107947 */ /* 0x000fec0003800000 */
.L_x_9655:
[----:B------:R0:W5:Y:S01]  /*ee90*/  LDG.E.64 R2, desc[UR36][R4.64] ;  /* 0x0000002404027981 */ /* 0x000162000c1e1b00 */
[----:B------:R-:W-:Y:S05]  /*eea0*/  BRA `(.L_x_9631) ;  /* 0x0000000000087947 */ /* 0x000fea0003800000 */
.L_x_9654:
[----:B------:R0:W5:Y:S01]  /*eeb0*/  LDG.E R2, desc[UR36][R4.64] ;  /* 0x0000002404027981 */ /* 0x000162000c1e1900 */
[----:B------:R-:W-:-:S07]  /*eec0*/  IMAD.MOV.U32 R3, RZ, RZ, RZ ;  /* 0x000000ffff037224 */ /* 0x000fce00078e00ff */
.L_x_9631:
        /* <DEDUP_REMOVED lines=10> */
.L_x_9660:
[----:B------:R-:W-:Y:S05]  /*ef70*/  BSYNC B0 ;  /* 0x0000000000007941 */ /* 0x000fea0003800000 */
.L_x_9659:
        /* <DEDUP_REMOVED lines=11> */
.L_x_9664:
[----:B-1-345:R4:W-:Y:S01]  /*f030*/  STG.E.U8 desc[UR36][R16.64], R18 ;  /* 0x0000001210007986 */ /* 0x03a9e2000c101124 */
[----:B------:R-:W-:Y:S05]  /*f040*/  BRA `(.L_x_9666) ;  /* 0x0000000c004c7947 */ /* 0x000fea0003800000 */
.L_x_9663:
        /* <DEDUP_REMOVED lines=8> */
.L_x_9668:
[----:B-1-345:R1:W-:Y:S01]  /*f0d0*/  STG.E desc[UR36][R16.64], R18 ;  /* 0x0000001210007986 */ /* 0x03a3e2000c101924 */
[----:B------:R-:W-:Y:S05]  /*f0e0*/  BRA `(.L_x_9666) ;  /* 0x0000000c00247947 */ /* 0x000fea0003800000 */
.L_x_9667:
[----:B-1-345:R3:W-:Y:S01]  /*f0f0*/  STG.E.U16 desc[UR36][R16.64], R18 ;  /* 0x0000001210007986 */ /* 0x03a7e2000c101524 */
[----:B------:R-:W-:Y:S05]  /*f100*/  BRA `(.L_x_9666) ;  /* 0x0000000c001c7947 */ /* 0x000fea0003800000 */
.L_x_9662:
        /* <DEDUP_REMOVED lines=9> */
.L_x_9670:
[----:B-1-345:R-:W0:Y:S02]  /*f1a0*/  I2F.S64 R0, R18 ;  /* 0x0000001200007312 */ /* 0x03ae240000301400 */
[----:B0-----:R-:W-:-:S05]  /*f1b0*/  F2FP.F16.F32.PACK_AB R0, RZ, R0 ;  /* 0x00000000ff00723e */ /* 0x001fca00000000ff */
[----:B------:R0:W-:Y:S01]  /*f1c0*/  STG.E.U16 desc[UR36][R16.64], R0 ;  /* 0x0000000010007986 */ /* 0x0001e2000c101524 */
[----:B------:R-:W-:Y:S05]  /*f1d0*/  BRA `(.L_x_9666) ;  /* 0x0000000800e87947 */ /* 0x000fea0003800000 */
.L_x_9669:
        /* <DEDUP_REMOVED lines=10> */
.L_x_9672:
[----:B-1-345:R-:W2:Y:S02]  /*f280*/  I2F.S64 R18, R18 ;  /* 0x0000001200127312 */ /* 0x03aea40000301400 */
[----:B--2---:R-:W-:-:S04]  /*f290*/  F2FP.F16.F32.PACK_AB R3, RZ, R18 ;  /* 0x00000012ff03723e */ /* 0x004fc800000000ff */
[----:B------:R-:W-:-:S05]  /*f2a0*/  PRMT R3, R3, 0x5410, RZ ;  /* 0x0000541003037816 */ /* 0x000fca00000000ff */
[----:B------:R0:W-:Y:S01]  /*f2b0*/  STG.E desc[UR36][R16.64], R3 ;  /* 0x0000000310007986 */ /* 0x0001e2000c101924 */
[----:B------:R-:W-:Y:S05]  /*f2c0*/  BRA `(.L_x_9666) ;  /* 0x0000000800ac7947 */ /* 0x000fea0003800000 */
.L_x_9671:
[----:B-1-345:R-:W0:Y:S02]  /*f2d0*/  I2F.F64.S64 R18, R18 ;  /* 0x0000001200127312 */ /* 0x03ae240000301c00 */
[----:B0-----:R0:W-:Y:S01]  /*f2e0*/  STG.E.64 desc[UR36][R16.64], R18 ;  /* 0x0000001210007986 */ /* 0x0011e2000c101b24 */
[----:B------:R-:W-:Y:S05]  /*f2f0*/  BRA `(.L_x_9666) ;  /* 0x0000000800a07947 */ /* 0x000fea0003800000 */
.L_x_9661:
        /* <DEDUP_REMOVED lines=10> */
[----:B--2---:R-:W-:-:S05]  /*f3a0*/  SEL R3, RZ, 0x1, !P0 ;  /* 0x00000001ff037807 */ /* 0x004fca0004000000 */
[----:B------:R0:W-:Y:S01]  /*f3b0*/  STG.E.U8 desc[UR36][R16.64], R3 ;  /* 0x0000000310007986 */ /* 0x0001e2000c101124 */
[----:B------:R-:W-:Y:S05]  /*f3c0*/  BRA `(.L_x_9666) ;  /* 0x00000008006c7947 */ /* 0x000fea0003800000 */
.L_x_9675:
[----:B-1-345:R-:W0:Y:S01]  /*f3d0*/  I2F.F64.S64 R4, R18 ;  /* 0x0000001200047312 */ /* 0x03ae220000301c00 */
[----:B------:R-:W-:-:S05]  /*f3e0*/  CS2R R6, SRZ ;  /* 0x0000000000067805 */ /* 0x000fca000001ff00 */
[----:B0-----:R0:W-:Y:S01]  /*f3f0*/  STG.E.128 desc[UR36][R16.64], R4 ;  /* 0x0000000410007986 */ /* 0x0011e2000c101d24 */
[----:B------:R-:W-:Y:S05]  /*f400*/  BRA `(.L_x_9666) ;  /* 0x00000008005c7947 */ /* 0x000fea0003800000 */
.L_x_9674:
[----:B------:R-:W-:-:S13]  /*f410*/  ISETP.NE.AND P0, PT, R0, 0xf, PT ;  /* 0x0000000f0000780c */ /* 0x000fda0003f05270 */
[----:B------:R-:W-:Y:S05]  /*f420*/  @!P0 BRA `(.L_x_9676) ;  /* 0x0000000000b48947 */ /* 0x000fea0003800000 */
[----:B------:R-:W-:-:S13]  /*f430*/  ISETP.NE.AND P0, PT, R0, 0x17, PT ;  /* 0x000000170000780c */ /* 0x000fda0003f05270 */
[----:B------:R-:W-:Y:S05]  /*f440*/  @!P0 BRA `(.L_x_9677) ;  /* 0x0000000000548947 */ /* 0x000fea0003800000 */
[----:B------:R-:W-:-:S13]  /*f450*/  ISETP.NE.AND P0, PT, R0, 0x18, PT ;  /* 0x000000180000780c */ /* 0x000fda0003f05270 */
[----:B------:R-:W-:Y:S05]  /*f460*/  @P0 BRA `(.L_x_9665) ;  /* 0x0000000400f40947 */ /* 0x000fea0003800000 */
[----:B-1-345:R-:W2:Y:S01]  /*f470*/  I2F.S64 R19, R18 ;  /* 0x0000001200137312 */ /* 0x03aea20000301400 */
[----:B------:R-:W-:Y:S01]  /*f480*/  BSSY B0, `(.L_x_9678) ;  /* 0x000000e000007945 */ /* 0x000fe20003800000 */
        /* <DEDUP_REMOVED lines=13> */
.L_x_9679:
[----:B------:R-:W-:Y:S05]  /*f560*/  BSYNC B0 ;  /* 0x0000000000007941 */ /* 0x000fea0003800000 */
.L_x_9678:
[----:B------:R-:W-:-:S05]  /*f570*/  LOP3.LUT R3, R0, R3, RZ, 0xfc, !PT ;  /* 0x0000000300037212 */ /* 0x000fca00078efcff */
[----:B------:R0:W-:Y:S01]  /*f580*/  STG.E.U8 desc[UR36][R16.64], R3 ;  /* 0x0000000310007986 */ /* 0x0001e2000c101124 */
[----:B------:R-:W-:Y:S05]  /*f590*/  BRA `(.L_x_9666) ;  /* 0x0000000400f87947 */ /* 0x000fea0003800000 */
.L_x_9677:
[----:B-1-345:R-:W2:Y:S01]  /*f5a0*/  I2F.S64 R19, R18 ;  /* 0x0000001200137312 */ /* 0x03aea20000301400 */
[----:B------:R-:W-:Y:S01]  /*f5b0*/  BSSY B0, `(.L_x_9680) ;  /* 0x000000f000007945 */ /* 0x000fe20003800000 */
[----:B--2---:R-:W-:-:S04]  /*f5c0*/  LOP3.LUT R2, R19, 0x7fffffff, RZ, 0xc0, !PT ;  /* 0x7fffffff13027812 */ /* 0x004fc800078ec0ff */
        /* <DEDUP_REMOVED lines=10> */
.L_x_9681:
[----:B------:R-:W-:Y:S01]  /*f670*/  IMAD.MOV.U32 R0, RZ, RZ, 0x7f ;  /* 0x0000007fff007424 */ /* 0x000fe200078e00ff */
[----:B------:R-:W-:-:S04]  /*f680*/  ISETP.GT.U32.AND P0, PT, R2, 0x7f800000, PT ;  /* 0x7f8000000200780c */ /* 0x000fc80003f04070 */
[----:B------:R-:W-:-:S09]  /*f690*/  SEL R0, R0, 0x7c, P0 ;  /* 0x0000007c00007807 */ /* 0x000fd20000000000 */
.L_x_9682:
[----:B------:R-:W-:Y:S05]  /*f6a0*/  BSYNC B0 ;  /* 0x0000000000007941 */ /* 0x000fea0003800000 */
.L_x_9680:
[----:B------:R-:W-:-:S04]  /*f6b0*/  LOP3.LUT R2, R19, 0x80000000, RZ, 0xc0, !PT ;  /* 0x8000000013027812 */ /* 0x000fc800078ec0ff */
[----:B------:R-:W-:-:S04]  /*f6c0*/  SHF.R.U32.HI R3, RZ, 0x18, R2 ;  /* 0x00000018ff037819 */ /* 0x000fc80000011602 */
[----:B------:R-:W-:-:S05]  /*f6d0*/  LOP3.LUT R3, R0, R3, RZ, 0xfc, !PT ;  /* 0x0000000300037212 */ /* 0x000fca00078efcff */
[----:B------:R0:W-:Y:S01]  /*f6e0*/  STG.E.U8 desc[UR36][R16.64], R3 ;  /* 0x0000000310007986 */ /* 0x0001e2000c101124 */
[----:B------:R-:W-:Y:S05]  /*f6f0*/  BRA `(.L_x_9666) ;  /* 0x0000000400a07947 */ /* 0x000fea0003800000 */
.L_x_9676:
[----:B-1-345:R-:W0:Y:S02]  /*f700*/  I2F.S64 R0, R18 ;  /* 0x0000001200007312 */ /* 0x03ae240000301400 */
[----:B0-----:R-:W-:-:S05]  /*f710*/  F2FP.BF16.F32.PACK_AB R0, RZ, R0 ;  /* 0x00000000ff00723e */ /* 0x001fca00000010ff */
[----:B------:R0:W-:Y:S01]  /*f720*/  STG.E.U16 desc[UR36][R16.64], R0 ;  /* 0x0000000010007986 */ /* 0x0001e2000c101524 */
[----:B------:R-:W-:Y:S05]  /*f730*/  BRA `(.L_x_9666) ;  /* 0x0000000400907947 */ /* 0x000fea0003800000 */
.L_x_9673:
        /* <DEDUP_REMOVED lines=10> */
.L_x_9685:
[----:B-1-345:R-:W2:Y:S01]  /*f7e0*/  I2F.S64 R19, R18 ;  /* 0x0000001200137312 */ /* 0x03aea20000301400 */
[----:B------:R-:W-:Y:S01]  /*f7f0*/  BSSY B0, `(.L_x_9686) ;  /* 0x0000014000007945 */ /* 0x000fe20003800000 */
[----:B------:R-:W-:Y:S01]  /*f800*/  IMAD.MOV.U32 R8, RZ, RZ, 0x80 ;  /* 0x00000080ff087424 */ /* 0x000fe200078e00ff */
[----:B--2---:R-:W-:-:S04]  /*f810*/  LOP3.LUT R2, R19, 0x7fffffff, RZ, 0xc0, !PT ;  /* 0x7fffffff13027812 */ /* 0x004fc800078ec0ff */
        /* <DEDUP_REMOVED lines=13> */
.L_x_9688:
[----:B------:R-:W-:-:S04]  /*f8f0*/  LOP3.LUT R2, R19, 0x80000000, RZ, 0xc0, !PT ;  /* 0x8000000013027812 */ /* 0x000fc800078ec0ff */
[----:B------:R-:W-:-:S04]  /*f900*/  SHF.R.U32.HI R3, RZ, 0x18, R2 ;  /* 0x00000018ff037819 */ /* 0x000fc80000011602 */
[----:B------:R-:W-:-:S04]  /*f910*/  LOP3.LUT R0, R0, R3, RZ, 0xfc, !PT ;  /* 0x0000000300007212 */ /* 0x000fc800078efcff */
[----:B------:R-:W-:-:S07]  /*f920*/  PRMT R8, R0, 0x7610, R8 ;  /* 0x0000761000087816 */ /* 0x000fce0000000008 */
.L_x_9687:
[----:B------:R-:W-:Y:S05]  /*f930*/  BSYNC B0 ;  /* 0x0000000000007941 */ /* 0x000fea0003800000 */
.L_x_9686:
[----:B------:R0:W-:Y:S01]  /*f940*/  STG.E.U8 desc[UR36][R16.64], R8 ;  /* 0x0000000810007986 */ /* 0x0001e2000c101124 */
[----:B------:R-:W-:Y:S05]  /*f950*/  BRA `(.L_x_9666) ;  /* 0x0000000400087947 */ /* 0x000fea0003800000 */
.L_x_9684:
        /* <DEDUP_REMOVED lines=17> */
.L_x_9691:
[----:B------:R-:W-:-:S04]  /*fa70*/  LOP3.LUT R2, R19, 0x80000000, RZ, 0xc0, !PT ;  /* 0x8000000013027812 */ /* 0x000fc800078ec0ff */
[----:B------:R-:W-:-:S04]  /*fa80*/  SHF.R.U32.HI R3, RZ, 0x18, R2 ;  /* 0x00000018ff037819 */ /* 0x000fc80000011602 */
[----:B------:R-:W-:-:S04]  /*fa90*/  LOP3.LUT R0, R0, R3, RZ, 0xfc, !PT ;  /* 0x0000000300007212 */ /* 0x000fc800078efcff */
[----:B------:R-:W-:-:S07]  /*faa0*/  PRMT R8, R0, 0x7610, R8 ;  /* 0x0000761000087816 */ /* 0x000fce0000000008 */
.L_x_9690:
[----:B------:R-:W-:Y:S05]  /*fab0*/  BSYNC B0 ;  /* 0x0000000000007941 */ /* 0x000fea0003800000 */
.L_x_9689:
[----:B------:R0:W-:Y:S01]  /*fac0*/  STG.E.U8 desc[UR36][R16.64], R8 ;  /* 0x0000000810007986 */ /* 0x0001e2000c101124 */
[----:B------:R-:W-:Y:S05]  /*fad0*/  BRA `(.L_x_9666) ;  /* 0x0000000000a87947 */ /* 0x000fea0003800000 */
.L_x_9683:
[----:B------:R-:W-:-:S13]  /*fae0*/  ISETP.NE.AND P0, PT, R0, 0x1c, PT ;  /* 0x0000001c0000780c */ /* 0x000fda0003f05270 */
[----:B------:R-:W-:Y:S05]  /*faf0*/  @!P0 BRA `(.L_x_9692) ;  /* 0x00000000009c8947 */ /* 0x000fea0003800000 */
[----:B------:R-:W-:-:S13]  /*fb00*/  ISETP.NE.AND P0, PT, R0, 0x1d, PT ;  /* 0x0000001d0000780c */ /* 0x000fda0003f05270 */
[----:B------:R-:W-:Y:S05]  /*fb10*/  @!P0 BRA `(.L_x_9693) ;  /* 0x00000000008c8947 */ /* 0x000fea0003800000 */
[----:B------:R-:W-:-:S13]  /*fb20*/  ISETP.NE.AND P0, PT, R0, 0x2c, PT ;  /* 0x0000002c0000780c */ /* 0x000fda0003f05270 */
[----:B------:R-:W-:Y:S05]  /*fb30*/  @P0 BRA `(.L_x_9665) ;  /* 0x0000000000400947 */ /* 0x000fea0003800000 */
[----:B-1-345:R-:W2:Y:S02]  /*fb40*/  I2F.S64 R18, R18 ;  /* 0x0000001200127312 */ /* 0x03aea40000301400 */
        /* <DEDUP_REMOVED lines=15> */
.L_x_9665:
        /* <DEDUP_REMOVED lines=16> */
.L_x_9694:
[----:B------:R-:W-:Y:S05]  /*fd40*/  BRA `(.L_x_9666) ;  /* 0x00000000000c7947 */ /* 0x000fea0003800000 */
.L_x_9693:
[----:B-1-345:R0:W-:Y:S01]  /*fd50*/  STG.E.64 desc[UR36][R16.64], R18 ;  /* 0x0000001210007986 */ /* 0x03a1e2000c101b24 */
[----:B------:R-:W-:Y:S05]  /*fd60*/  BRA `(.L_x_9666) ;  /* 0x0000000000047947 */ /* 0x000fea0003800000 */
.L_x_9692:
[----:B-1-345:R0:W-:Y:S02]  /*fd70*/  STG.E desc[UR36][R16.64], R18 ;  /* 0x0000001210007986 */ /* 0x03a1e4000c101924 */
.L_x_9666:
[----:B------:R-:W-:-:S07]  /*fd80*/  VIADD R23, R23, 0x80 ;  /* 0x0000008017177836 */ /* 0x000fce0000000000 */
.L_x_9558:
[----:B------:R-:W-:Y:S05]  /*fd90*/  BSYNC B6 ;  /* 0x0000000000067941 */ /* 0x000fea0003800000 */
.L_x_9557:
[----:B------:R-:W-:Y:S02]  /*fda0*/  ULDC UR4, c[0x0][0x210] ;  /* 0x0000840000047ab9 */ /* 0x000fe40000000800 */
[----:B------:R-:W-:-:S13]  /*fdb0*/  ISETP.GE.AND P0, PT, R23, UR4, PT ;  /* 0x0000000417007c0c */ /* 0x000fda000bf06270 */
[----:B------:R-:W-:Y:S05]  /*fdc0*/  @P0 EXIT ;  /* 0x000000000000094d */ /* 0x000fea0003800000 */
        /* <DEDUP_REMOVED lines=380> */
.L_x_9695:
        /* <DEDUP_REMOVED lines=21> */
.L_x_9699:
[----:B------:R0:W5:Y:S01]  /*116e0*/  LDG.E.U8 R18, desc[UR36][R2.64] ;  /* 0x0000002402127981 */ /* 0x000162000c1e1100 */
[----:B------:R-:W-:Y:S01]  /*116f0*/  IMAD.MOV.U32 R19, RZ, RZ, RZ ;  /* 0x000000ffff137224 */ /* 0x000fe200078e00ff */
[----:B------:R-:W-:Y:S06]  /*11700*/  BRA `(.L_x_9701) ;  /* 0x0000000c00487947 */ /* 0x000fec0003800000 */
.L_x_9698:
        /* <DEDUP_REMOVED lines=8> */
.L_x_9703:
[----:B------:R-:W2:Y:S02]  /*11790*/  LDG.E R18, desc[UR36][R2.64] ;  /* 0x0000002402127981 */ /* 0x000ea4000c1e1900 */
[----:B--2---:R-:W-:Y:S01]  /*117a0*/  SHF.R.S32.HI R19, RZ, 0x1f, R18 ;  /* 0x0000001fff137819 */ /* 0x004fe20000011412 */
[----:B------:R-:W-:Y:S06]  /*117b0*/  BRA `(.L_x_9701) ;  /* 0x0000000c001c7947 */ /* 0x000fec0003800000 */
.L_x_9702:
[----:B------:R-:W2:Y:S02]  /*117c0*/  LDG.E.S16 R18, desc[UR36][R2.64] ;  /* 0x0000002402127981 */ /* 0x000ea4000c1e1700 */
[----:B--2---:R-:W-:Y:S01]  /*117d0*/  SHF.R.S32.HI R19, RZ, 0x1f, R18 ;  /* 0x0000001fff137819 */ /* 0x004fe20000011412 */
[----:B------:R-:W-:Y:S06]  /*117e0*/  BRA `(.L_x_9701) ;  /* 0x0000000c00107947 */ /* 0x000fec0003800000 */
.L_x_9697:
        /* <DEDUP_REMOVED lines=9> */
.L_x_9705:
[----:B------:R-:W2:Y:S02]  /*11880*/  LDG.E.U16 R2, desc[UR36][R2.64] ;  /* 0x0000002402027981 */ /* 0x000ea4000c1e1500 */
[----:B--2---:R-:W-:-:S06]  /*11890*/  HADD2.F32 R18, -RZ, R2.H0_H0 ;  /* 0x20000002ff127230 */ /* 0x004fcc0000004100 */
[----:B------:R-:W0:Y:S01]  /*118a0*/  F2I.S64.TRUNC R18, R18 ;  /* 0x0000001200127311 */ /* 0x000e22000020d900 */
[----:B------:R-:W-:Y:S05]  /*118b0*/  BRA `(.L_x_9701) ;  /* 0x0000000800dc7947 */ /* 0x000fea0003800000 */
.L_x_9704:
        /* <DEDUP_REMOVED lines=9> */
.L_x_9707:
[----:B------:R-:W2:Y:S02]  /*11950*/  LDG.E.U16 R2, desc[UR36][R2.64] ;  /* 0x0000002402027981 */ /* 0x000ea4000c1e1500 */
[----:B--2---:R-:W-:-:S06]  /*11960*/  HADD2.F32 R18, -RZ, R2.H0_H0 ;  /* 0x20000002ff127230 */ /* 0x004fcc0000004100 */
[----:B------:R-:W0:Y:S01]  /*11970*/  F2I.S64.TRUNC R18, R18 ;  /* 0x0000001200127311 */ /* 0x000e22000020d900 */
[----:B------:R-:W-:Y:S05]  /*11980*/  BRA `(.L_x_9701) ;  /* 0x0000000800a87947 */ /* 0x000fea0003800000 */
.L_x_9706:
[----:B------:R-:W2:Y:S02]  /*11990*/  LDG.E.64 R2, desc[UR36][R2.64] ;  /* 0x0000002402027981 */ /* 0x000ea4000c1e1b00 */
[----:B--2---:R0:W1:Y:S01]  /*119a0*/  F2I.S64.F64.TRUNC R18, R2 ;  /* 0x0000000200127311 */ /* 0x004062000030d900 */
[----:B------:R-:W-:Y:S05]  /*119b0*/  BRA `(.L_x_9701) ;  /* 0x00000008009c7947 */ /* 0x000fea0003800000 */
.L_x_9696:
        /* <DEDUP_REMOVED lines=13> */
.L_x_9710:
[----:B------:R-:W2:Y:S02]  /*11a90*/  LDG.E.64 R2, desc[UR36][R2.64] ;  /* 0x0000002402027981 */ /* 0x000ea4000c1e1b00 */
[----:B--2---:R0:W1:Y:S01]  /*11aa0*/  F2I.S64.F64.TRUNC R18, R2 ;  /* 0x0000000200127311 */ /* 0x004062000030d900 */
[----:B------:R-:W-:Y:S05]  /*11ab0*/  BRA `(.L_x_9701) ;  /* 0x00000008005c7947 */ /* 0x000fea0003800000 */
.L_x_9709:
        /* <DEDUP_REMOVED lines=27> */
.L_x_9712:
        /* <DEDUP_REMOVED lines=14> */
.L_x_9711:
[----:B------:R-:W2:Y:S02]  /*11d50*/  LDG.E.U16 R18, desc[UR36][R2.64] ;  /* 0x0000002402127981 */ /* 0x000ea4000c1e1500 */
[----:B--2---:R-:W-:-:S06]  /*11d60*/  IMAD.U32 R18, R18, 0x10000, RZ ;  /* 0x0001000012127824 */ /* 0x004fcc00078e00ff */
[----:B------:R-:W0:Y:S01]  /*11d70*/  F2I.S64.TRUNC R18, R18 ;  /* 0x0000001200127311 */ /* 0x000e22000020d900 */
[----:B------:R-:W-:Y:S05]  /*11d80*/  BRA `(.L_x_9701) ;  /* 0x0000000400a87947 */ /* 0x000fea0003800000 */
.L_x_9708:
        /* <DEDUP_REMOVED lines=11> */
.L_x_9715:
        /* <DEDUP_REMOVED lines=21> */
.L_x_9719:
[----:B------:R-:W-:Y:S05]  /*11f90*/  BSYNC B1 ;  /* 0x0000000000017941 */ /* 0x000fea0003800000 */
.L_x_9718:
[----:B------:R-:W-:Y:S01]  /*11fa0*/  IMAD.SHL.U32 R2, R2, 0x100000, RZ ;  /* 0x0010000002027824 */ /* 0x000fe200078e00ff */
[----:B------:R-:W-:-:S04]  /*11fb0*/  LEA R3, R0, 0x3b800000, 0x17 ;  /* 0x3b80000000037811 */ /* 0x000fc800078eb8ff */
[----:B------:R-:W-:-:S07]  /*11fc0*/  LOP3.LUT R18, R3, R2, R18, 0xfe, !PT ;  /* 0x0000000203127212 */ /* 0x000fce00078efe12 */
.L_x_9717:
[----:B------:R-:W-:Y:S05]  /*11fd0*/  BSYNC B0 ;  /* 0x0000000000007941 */ /* 0x000fea0003800000 */
.L_x_9716:
[----:B------:R-:W1:Y:S01]  /*11fe0*/  F2I.S64.TRUNC R18, R18 ;  /* 0x0000001200127311 */ /* 0x000e62000020d900 */
[----:B------:R-:W-:Y:S05]  /*11ff0*/  BRA `(.L_x_9701) ;  /* 0x00000004000c7947 */ /* 0x000fea0003800000 */
.L_x_9714:
        /* <DEDUP_REMOVED lines=21> */
.L_x_9723:
[----:B------:R-:W-:Y:S05]  /*12150*/  BSYNC B1 ;  /* 0x0000000000017941 */ /* 0x000fea0003800000 */
.L_x_9722:
[----:B------:R-:W-:Y:S01]  /*12160*/  IMAD.SHL.U32 R2, R2, 0x200000, RZ ;  /* 0x0020000002027824 */ /* 0x000fe200078e00ff */
[----:B------:R-:W-:-:S04]  /*12170*/  LEA R3, R0, 0x37800000, 0x17 ;  /* 0x3780000000037811 */ /* 0x000fc800078eb8ff */
[----:B------:R-:W-:-:S07]  /*12180*/  LOP3.LUT R18, R3, R2, R18, 0xfe, !PT ;  /* 0x0000000203127212 */ /* 0x000fce00078efe12 */
.L_x_9721:
[----:B------:R-:W-:Y:S05]  /*12190*/  BSYNC B0 ;  /* 0x0000000000007941 */ /* 0x000fea0003800000 */
.L_x_9720:
[----:B------:R-:W2:Y:S01]  /*121a0*/  F2I.S64.TRUNC R18, R18 ;  /* 0x0000001200127311 */ /* 0x000ea2000020d900 */
[----:B------:R-:W-:Y:S05]  /*121b0*/  BRA `(.L_x_9701) ;  /* 0x00000000009c7947 */ /* 0x000fea0003800000 */
.L_x_9713:
        /* <DEDUP_REMOVED lines=14> */
.L_x_9727:
[----:B------:R-:W-:Y:S05]  /*122a0*/  BSYNC B0 ;  /* 0x0000000000007941 */ /* 0x000fea0003800000 */
.L_x_9726:
[----:B------:R-:W0:Y:S01]  /*122b0*/  F2I.S64.TRUNC R18, R18 ;  /* 0x0000001200127311 */ /* 0x000e22000020d900 */
[----:B------:R-:W-:Y:S05]  /*122c0*/  BRA `(.L_x_9701) ;  /* 0x0000000000587947 */ /* 0x000fea0003800000 */
.L_x_9700:
        /* <DEDUP_REMOVED lines=16> */
.L_x_9728:
[----:B------:R-:W-:Y:S01]  /*123d0*/  CS2R R18, SRZ ;  /* 0x0000000000127805 */ /* 0x000fe2000001ff00 */
[----:B------:R-:W-:Y:S06]  /*123e0*/  BRA `(.L_x_9701) ;  /* 0x0000000000107947 */ /* 0x000fec0003800000 */
.L_x_9725:
[----:B------:R4:W5:Y:S01]  /*123f0*/  LDG.E.64 R18, desc[UR36][R2.64] ;  /* 0x0000002402127981 */ /* 0x000962000c1e1b00 */
[----:B------:R-:W-:Y:S05]  /*12400*/  BRA `(.L_x_9701) ;  /* 0x0000000000087947 */ /* 0x000fea0003800000 */
.L_x_9724:
[----:B------:R3:W5:Y:S01]  /*12410*/  LDG.E R18, desc[UR36][R2.64] ;  /* 0x0000002402127981 */ /* 0x000762000c1e1900 */
[----:B------:R-:W-:-:S07]  /*12420*/  IMAD.MOV.U32 R19, RZ, RZ, RZ ;  /* 0x000000ffff137224 */ /* 0x000fce00078e00ff */
.L_x_9701:
[----:B0-----:R-:W0:Y:S01]  /*12430*/  LDC.U8 R4, c[0x0][0x50a] ;  /* 0x00014280ff047b82 */ /* 0x001e220000000000 */
[----:B------:R-:W-:Y:S02]  /*12440*/  ULDC.64 UR4, c[0x0][0x4e8] ;  /* 0x00013a0000047ab9 */ /* 0x000fe40000000a00 */
[----:B---34-:R-:W-:-:S05]  /*12450*/  IADD3 R2, P0, R24, UR4, RZ ;  /* 0x0000000418027c10 */ /* 0x018fca000ff1e0ff */
        /* <DEDUP_REMOVED lines=16> */
.L_x_9732:
[----:B------:R-:W3:Y:S02]  /*12560*/  LDG.E.U8 R2, desc[UR36][R2.64] ;  /* 0x0000002402027981 */ /* 0x000ee4000c1e1100 */
[----:B---3--:R-:W-:-:S04]  /*12570*/  ISETP.NE.AND P0, PT, R2, RZ, PT ;  /* 0x000000ff0200720c */ /* 0x008fc80003f05270 */
[----:B------:R-:W-:Y:S01]  /*12580*/  P2R R23, PR, RZ, 0x1 ;  /* 0x00000001ff177803 */ /* 0x000fe20000000000 */
[----:B------:R-:W-:Y:S08]  /*12590*/  BRA `(.L_x_9734) ;  /* 0x0000000c00c47947 */ /* 0x000ff00003800000 */
.L_x_9731:
        /* <DEDUP_REMOVED lines=11> */
.L_x_9736:
[----:B------:R-:W3:Y:S02]  /*12650*/  LDG.E R2, desc[UR36][R2.64] ;  /* 0x0000002402027981 */ /* 0x000ee4000c1e1900 */
[----:B---3--:R-:W-:-:S04]  /*12660*/  ISETP.NE.AND P0, PT, R2, RZ, PT ;  /* 0x000000ff0200720c */ /* 0x008fc80003f05270 */
[----:B------:R-:W-:Y:S01]  /*12670*/  P2R R23, PR, RZ, 0x1 ;  /* 0x00000001ff177803 */ /* 0x000fe20000000000 */
[----:B------:R-:W-:Y:S08]  /*12680*/  BRA `(.L_x_9734) ;  /* 0x0000000c00887947 */ /* 0x000ff00003800000 */
.L_x_9735:
[----:B------:R-:W3:Y:S02]  /*12690*/  LDG.E.U16 R2, desc[UR36][R2.64] ;  /* 0x0000002402027981 */ /* 0x000ee4000c1e1500 */
[----:B---3--:R-:W-:-:S04]  /*126a0*/  ISETP.NE.AND P0, PT, R2, RZ, PT ;  /* 0x000000ff0200720c */ /* 0x008fc80003f05270 */
[----:B------:R-:W-:Y:S01]  /*126b0*/  P2R R23, PR, RZ, 0x1 ;  /* 0x00000001ff177803 */ /* 0x000fe20000000000 */
[----:B------:R-:W-:Y:S08]  /*126c0*/  BRA `(.L_x_9734) ;  /* 0x0000000c00787947 */ /* 0x000ff00003800000 */
.L_x_9730:
        /* <DEDUP_REMOVED lines=10> */
.L_x_9738:
[----:B------:R-:W3:Y:S02]  /*12770*/  LDG.E.U16 R0, desc[UR36][R2.64] ;  /* 0x0000002402007981 */ /* 0x000ee4000c1e1500 */
[----:B---3--:R-:W-:-:S05]  /*12780*/  HADD2.F32 R0, -RZ, R0.H0_H0 ;  /* 0x20000000ff007230 */ /* 0x008fca0000004100 */
[----:B------:R-:W-:-:S04]  /*12790*/  FSETP.NEU.FTZ.AND P0, PT, R0, RZ, PT ;  /* 0x000000ff0000720b */ /* 0x000fc80003f1d000 */
[----:B------:R-:W-:Y:S01]  /*127a0*/  P2R R23, PR, RZ, 0x1 ;  /* 0x00000001ff177803 */ /* 0x000fe20000000000 */
[----:B------:R-:W-:Y:S08]  /*127b0*/  BRA `(.L_x_9734) ;  /* 0x0000000c003c7947 */ /* 0x000ff00003800000 */
.L_x_9737:
        /* <DEDUP_REMOVED lines=12> */
.L_x_9740:
        /* <DEDUP_REMOVED lines=11> */
.L_x_9739:
[----:B------:R-:W3:Y:S02]  /*12930*/  LDG.E.64 R2, desc[UR36][R2.64] ;  /* 0x0000002402027981 */ /* 0x000ee4000c1e1b00 */
[----:B---3--:R-:W-:-:S06]  /*12940*/  DSETP.NEU.AND P0, PT, R2, RZ, PT ;  /* 0x000000ff0200722a */ /* 0x008fcc0003f0d000 */
[----:B------:R-:W-:Y:S01]  /*12950*/  P2R R23, PR, RZ, 0x1 ;  /* 0x00000001ff177803 */ /* 0x000fe20000000000 */
[----:B------:R-:W-:Y:S07]  /*12960*/  BRA `(.L_x_9734) ;  /* 0x0000000800d07947 */ /* 0x000fee0003800000 */
.L_x_9729:
        /* <DEDUP_REMOVED lines=12> */
.L_x_9743:
[----:B------:R-:W3:Y:S02]  /*12a30*/  LDG.E.128 R4, desc[UR36][R2.64] ;  /* 0x0000002402047981 */ /* 0x000ee4000c1e1d00 */
[----:B---3--:R-:W-:-:S06]  /*12a40*/  DSETP.NEU.AND P0, PT, R6, RZ, PT ;  /* 0x000000ff0600722a */ /* 0x008fcc0003f0d000 */
[----:B------:R-:W-:-:S06]  /*12a50*/  DSETP.NEU.OR P0, PT, R4, RZ, P0 ;  /* 0x000000ff0400722a */ /* 0x000fcc000070d400 */
[----:B------:R-:W-:Y:S01]  /*12a60*/  P2R R23, PR, RZ, 0x1 ;  /* 0x00000001ff177803 */ /* 0x000fe20000000000 */
[----:B------:R-:W-:Y:S07]  /*12a70*/  BRA `(.L_x_9734) ;  /* 0x00000008008c7947 */ /* 0x000fee0003800000 */
.L_x_9742:
        /* <DEDUP_REMOVED lines=28> */
.L_x_9745:
        /* <DEDUP_REMOVED lines=15> */
.L_x_9744:
[----:B------:R-:W3:Y:S02]  /*12d30*/  LDG.E.U16 R0, desc[UR36][R2.64] ;  /* 0x0000002402007981 */ /* 0x000ee4000c1e1500 */
[----:B---3--:R-:W-:-:S05]  /*12d40*/  IMAD.U32 R0, R0, 0x10000, RZ ;  /* 0x0001000000007824 */ /* 0x008fca00078e00ff */
[----:B------:R-:W-:-:S04]  /*12d50*/  FSETP.NEU.FTZ.AND P0, PT, R0, RZ, PT ;  /* 0x000000ff0000720b */ /* 0x000fc80003f1d000 */
[----:B------:R-:W-:Y:S01]  /*12d60*/  P2R R23, PR, RZ, 0x1 ;  /* 0x00000001ff177803 */ /* 0x000fe20000000000 */
[----:B------:R-:W-:Y:S08]  /*12d70*/  BRA `(.L_x_9734) ;  /* 0x0000000400cc7947 */ /* 0x000ff00003800000 */
.L_x_9741:
        /* <DEDUP_REMOVED lines=12> */
.L_x_9748:
        /* <DEDUP_REMOVED lines=21> */
.L_x_9752:
[----:B------:R-:W-:Y:S05]  /*12f90*/  BSYNC B1 ;  /* 0x0000000000017941 */ /* 0x000fea0003800000 */
.L_x_9751:
[----:B------:R-:W-:Y:S01]  /*12fa0*/  LEA R3, R0, 0x3b800000, 0x17 ;  /* 0x3b80000000037811 */ /* 0x000fe200078eb8ff */
[----:B------:R-:W-:-:S05]  /*12fb0*/  IMAD.SHL.U32 R0, R2, 0x100000, RZ ;  /* 0x0010000002007824 */ /* 0x000fca00078e00ff */
[----:B------:R-:W-:-:S07]  /*12fc0*/  LOP3.LUT R0, R3, R0, R4, 0xfe, !PT ;  /* 0x0000000003007212 */ /* 0x000fce00078efe04 */
.L_x_9750:
[----:B------:R-:W-:Y:S05]  /*12fd0*/  BSYNC B0 ;  /* 0x0000000000007941 */ /* 0x000fea0003800000 */
.L_x_9749:
[----:B------:R-:W-:-:S04]  /*12fe0*/  FSETP.NEU.FTZ.AND P0, PT, R0, RZ, PT ;  /* 0x000000ff0000720b */ /* 0x000fc80003f1d000 */
[----:B------:R-:W-:Y:S01]  /*12ff0*/  P2R R23, PR, RZ, 0x1 ;  /* 0x00000001ff177803 */ /* 0x000fe20000000000 */
[----:B------:R-:W-:Y:S08]  /*13000*/  BRA `(.L_x_9734) ;  /* 0x0000000400287947 */ /* 0x000ff00003800000 */
.L_x_9747:
        /* <DEDUP_REMOVED lines=21> */
.L_x_9756:
[----:B------:R-:W-:Y:S05]  /*13160*/  BSYNC B1 ;  /* 0x0000000000017941 */ /* 0x000fea0003800000 */
.L_x_9755:
[----:B------:R-:W-:Y:S01]  /*13170*/  LEA R3, R0, 0x37800000, 0x17 ;  /* 0x3780000000037811 */ /* 0x000fe200078eb8ff */
[----:B------:R-:W-:-:S05]  /*13180*/  IMAD.SHL.U32 R0, R2, 0x200000, RZ ;  /* 0x0020000002007824 */ /* 0x000fca00078e00ff */
[----:B------:R-:W-:-:S07]  /*13190*/  LOP3.LUT R0, R3, R0, R4, 0xfe, !PT ;  /* 0x0000000003007212 */ /* 0x000fce00078efe04 */
.L_x_9754:
[----:B------:R-:W-:Y:S05]  /*131a0*/  BSYNC B0 ;  /* 0x0000000000007941 */ /* 0x000fea0003800000 */
.L_x_9753:
[----:B------:R-:W-:-:S04]  /*131b0*/  FSETP.NEU.FTZ.AND P0, PT, R0, RZ, PT ;  /* 0x000000ff0000720b */ /* 0x000fc80003f1d000 */
[----:B------:R-:W-:Y:S01]  /*131c0*/  P2R R23, PR, RZ, 0x1 ;  /* 0x00000001ff177803 */ /* 0x000fe20000000000 */
[----:B------:R-:W-:Y:S08]  /*131d0*/  BRA `(.L_x_9734) ;  /* 0x0000000000b47947 */ /* 0x000ff00003800000 */
.L_x_9746:
        /* <DEDUP_REMOVED lines=14> */
.L_x_9760:
[----:B------:R-:W-:Y:S05]  /*132c0*/  BSYNC B0 ;  /* 0x0000000000007941 */ /* 0x000fea0003800000 */
.L_x_9759:
[----:B------:R-:W-:-:S04]  /*132d0*/  FSETP.NEU.FTZ.AND P0, PT, R0, RZ, PT ;  /* 0x000000ff0000720b */ /* 0x000fc80003f1d000 */
[----:B------:R-:W-:Y:S01]  /*132e0*/  P2R R23, PR, RZ, 0x1 ;  /* 0x00000001ff177803 */ /* 0x000fe20000000000 */
[----:B------:R-:W-:Y:S08]  /*132f0*/  BRA `(.L_x_9734) ;  /* 0x00000000006c7947 */ /* 0x000ff00003800000 */
.L_x_9733:
        /* <DEDUP_REMOVED lines=16> */
.L_x_9761:
[----:B------:R-:W-:-:S04]  /*13400*/  PLOP3.LUT P0, PT, PT, PT, PT, 0x8, 0x0 ;  /* 0x000000000000781c */ /* 0x000fc80003f0e170 */
[----:B------:R-:W-:Y:S01]  /*13410*/  P2R R23, PR, RZ, 0x1 ;  /* 0x00000001ff177803 */ /* 0x000fe20000000000 */
[----:B------:R-:W-:Y:S08]  /*13420*/  BRA `(.L_x_9734) ;  /* 0x0000000000207947 */ /* 0x000ff00003800000 */
.L_x_9758:
[----:B------:R-:W3:Y:S02]  /*13430*/  LDG.E.64 R2, desc[UR36][R2.64] ;  /* 0x0000002402027981 */ /* 0x000ee4000c1e1b00 */
[----:B---3--:R-:W-:-:S04]  /*13440*/  ISETP.NE.U32.AND P0, PT, R2, RZ, PT ;  /* 0x000000ff0200720c */ /* 0x008fc80003f05070 */
[----:B------:R-:W-:-:S04]  /*13450*/  ISETP.NE.AND.EX P0, PT, R3, RZ, PT, P0 ;  /* 0x000000ff0300720c */ /* 0x000fc80003f05300 */
[----:B------:R-:W-:Y:S01]  /*13460*/  P2R R23, PR, RZ, 0x1 ;  /* 0x00000001ff177803 */ /* 0x000fe20000000000 */
[----:B------:R-:W-:Y:S08]  /*13470*/  BRA `(.L_x_9734) ;  /* 0x00000000000c7947 */ /* 0x000ff00003800000 */
.L_x_9757:
[----:B------:R-:W3:Y:S02]  /*13480*/  LDG.E R2, desc[UR36][R2.64] ;  /* 0x0000002402027981 */ /* 0x000ee4000c1e1900 */
[----:B---3--:R-:W-:-:S04]  /*13490*/  ISETP.NE.AND P0, PT, R2, RZ, PT ;  /* 0x000000ff0200720c */ /* 0x008fc80003f05270 */
[----:B------:R-:W-:-:S09]  /*134a0*/  P2R R23, PR, RZ, 0x1 ;  /* 0x00000001ff177803 */ /* 0x000fd20000000000 */
.L_x_9734:
        /* <DEDUP_REMOVED lines=18> */
.L_x_9765:
[----:B------:R0:W5:Y:S01]  /*135d0*/  LDG.E.U8 R2, desc[UR36][R4.64] ;  /* 0x0000002404027981 */ /* 0x000162000c1e1100 */
[----:B------:R-:W-:Y:S01]  /*135e0*/  IMAD.MOV.U32 R3, RZ, RZ, RZ ;  /* 0x000000ffff037224 */ /* 0x000fe200078e00ff */
[----:B------:R-:W-:Y:S06]  /*135f0*/  BRA `(.L_x_9767) ;  /* 0x0000000c00487947 */ /* 0x000fec0003800000 */
.L_x_9764:
        /* <DEDUP_REMOVED lines=8> */
.L_x_9769:
[----:B------:R-:W3:Y:S02]  /*13680*/  LDG.E R2, desc[UR36][R4.64] ;  /* 0x0000002404027981 */ /* 0x000ee4000c1e1900 */
[----:B---3--:R-:W-:Y:S01]  /*13690*/  SHF.R.S32.HI R3, RZ, 0x1f, R2 ;  /* 0x0000001fff037819 */ /* 0x008fe20000011402 */
[----:B------:R-:W-:Y:S06]  /*136a0*/  BRA `(.L_x_9767) ;  /* 0x0000000c001c7947 */ /* 0x000fec0003800000 */
.L_x_9768:
[----:B------:R-:W3:Y:S02]  /*136b0*/  LDG.E.S16 R2, desc[UR36][R4.64] ;  /* 0x0000002404027981 */ /* 0x000ee4000c1e1700 */
[----:B---3--:R-:W-:Y:S01]  /*136c0*/  SHF.R.S32.HI R3, RZ, 0x1f, R2 ;  /* 0x0000001fff037819 */ /* 0x008fe20000011402 */
[----:B------:R-:W-:Y:S06]  /*136d0*/  BRA `(.L_x_9767) ;  /* 0x0000000c00107947 */ /* 0x000fec0003800000 */
.L_x_9763:
        /* <DEDUP_REMOVED lines=9> */
.L_x_9771:
[----:B------:R-:W3:Y:S02]  /*13770*/  LDG.E.U16 R4, desc[UR36][R4.64] ;  /* 0x0000002404047981 */ /* 0x000ee4000c1e1500 */
[----:B---3--:R-:W-:-:S06]  /*13780*/  HADD2.F32 R2, -RZ, R4.H0_H0 ;  /* 0x20000004ff027230 */ /* 0x008fcc0000004100 */
[----:B------:R-:W0:Y:S01]  /*13790*/  F2I.S64.TRUNC R2, R2 ;  /* 0x0000000200027311 */ /* 0x000e22000020d900 */
[----:B------:R-:W-:Y:S05]  /*137a0*/  BRA `(.L_x_9767) ;  /* 0x0000000800dc7947 */ /* 0x000fea0003800000 */
.L_x_9770:
        /* <DEDUP_REMOVED lines=9> */
.L_x_9773:
[----:B------:R-:W3:Y:S02]  /*13840*/  LDG.E.U16 R4, desc[UR36][R4.64] ;  /* 0x0000002404047981 */ /* 0x000ee4000c1e1500 */
[----:B---3--:R-:W-:-:S06]  /*13850*/  HADD2.F32 R2, -RZ, R4.H0_H0 ;  /* 0x20000004ff027230 */ /* 0x008fcc0000004100 */
[----:B------:R-:W0:Y:S01]  /*13860*/  F2I.S64.TRUNC R2, R2 ;  /* 0x0000000200027311 */ /* 0x000e22000020d900 */
[----:B------:R-:W-:Y:S05]  /*13870*/  BRA `(.L_x_9767) ;  /* 0x0000000800a87947 */ /* 0x000fea0003800000 */
.L_x_9772:
[----:B------:R-:W3:Y:S02]  /*13880*/  LDG.E.64 R2, desc[UR36][R4.64] ;  /* 0x0000002404027981 */ /* 0x000ee4000c1e1b00 */
[----:B---3--:R-:W0:Y:S01]  /*13890*/  F2I.S64.F64.TRUNC R2, R2 ;  /* 0x0000000200027311 */ /* 0x008e22000030d900 */
[----:B------:R-:W-:Y:S05]  /*138a0*/  BRA `(.L_x_9767) ;  /* 0x00000008009c7947 */ /* 0x000fea0003800000 */
.L_x_9762:
        /* <DEDUP_REMOVED lines=13> */
.L_x_9776:
[----:B------:R-:W3:Y:S02]  /*13980*/  LDG.E.64 R2, desc[UR36][R4.64] ;  /* 0x0000002404027981 */ /* 0x000ee4000c1e1b00 */
[----:B---3--:R-:W0:Y:S01]  /*13990*/  F2I.S64.F64.TRUNC R2, R2 ;  /* 0x0000000200027311 */ /* 0x008e22000030d900 */
[----:B------:R-:W-:Y:S05]  /*139a0*/  BRA `(.L_x_9767) ;  /* 0x00000008005c7947 */ /* 0x000fea0003800000 */
.L_x_9775:
        /* <DEDUP_REMOVED lines=27> */
.L_x_9778:
        /* <DEDUP_REMOVED lines=14> */
.L_x_9777:
[----:B------:R-:W3:Y:S02]  /*13c40*/  LDG.E.U16 R2, desc[UR36][R4.64] ;  /* 0x0000002404027981 */ /* 0x000ee4000c1e1500 */
[----:B---3--:R-:W-:-:S06]  /*13c50*/  IMAD.U32 R2, R2, 0x10000, RZ ;  /* 0x0001000002027824 */ /* 0x008fcc00078e00ff */
[----:B------:R-:W0:Y:S01]  /*13c60*/  F2I.S64.TRUNC R2, R2 ;  /* 0x0000000200027311 */ /* 0x000e22000020d900 */
[----:B------:R-:W-:Y:S05]  /*13c70*/  BRA `(.L_x_9767) ;  /* 0x0000000400a87947 */ /* 0x000fea0003800000 */
.L_x_9774:
        /* <DEDUP_REMOVED lines=11> */
.L_x_9781:
        /* <DEDUP_REMOVED lines=21> */
.L_x_9785:
[----:B------:R-:W-:Y:S05]  /*13e80*/  BSYNC B1 ;  /* 0x0000000000017941 */ /* 0x000fea0003800000 */
.L_x_9784:
[----:B------:R-:W-:Y:S01]  /*13e90*/  IMAD.SHL.U32 R2, R2, 0x100000, RZ ;  /* 0x0010000002027824 */ /* 0x000fe200078e00ff */
[----:B------:R-:W-:-:S04]  /*13ea0*/  LEA R3, R0, 0x3b800000, 0x17 ;  /* 0x3b80000000037811 */ /* 0x000fc800078eb8ff */
[----:B------:R-:W-:-:S07]  /*13eb0*/  LOP3.LUT R2, R3, R2, R4, 0xfe, !PT ;  /* 0x0000000203027212 */ /* 0x000fce00078efe04 */
.L_x_9783:
[----:B------:R-:W-:Y:S05]  /*13ec0*/  BSYNC B0 ;  /* 0x0000000000007941 */ /* 0x000fea0003800000 */
.L_x_9782:
[----:B------:R-:W3:Y:S01]  /*13ed0*/  F2I.S64.TRUNC R2, R2 ;  /* 0x0000000200027311 */ /* 0x000ee2000020d900 */
[----:B------:R-:W-:Y:S05]  /*13ee0*/  BRA `(.L_x_9767) ;  /* 0x00000004000c7947 */ /* 0x000fea0003800000 */
.L_x_9780:
        /* <DEDUP_REMOVED lines=21> */
.L_x_9789:
[----:B------:R-:W-:Y:S05]  /*14040*/  BSYNC B1 ;  /* 0x0000000000017941 */ /* 0x000fea0003800000 */
.L_x_9788:
[----:B------:R-:W-:Y:S01]  /*14050*/  IMAD.SHL.U32 R2, R2, 0x200000, RZ ;  /* 0x0020000002027824 */ /* 0x000fe200078e00ff */
[----:B------:R-:W-:-:S04]  /*14060*/  LEA R3, R0, 0x37800000, 0x17 ;  /* 0x3780000000037811 */ /* 0x000fc800078eb8ff */
[----:B------:R-:W-:-:S07]  /*14070*/  LOP3.LUT R2, R3, R2, R4, 0xfe, !PT ;  /* 0x0000000203027212 */ /* 0x000fce00078efe04 */
.L_x_9787:
[----:B------:R-:W-:Y:S05]  /*14080*/  BSYNC B0 ;  /* 0x0000000000007941 */ /* 0x000fea0003800000 */
.L_x_9786:
[----:B------:R-:W4:Y:S01]  /*14090*/  F2I.S64.TRUNC R2, R2 ;  /* 0x0000000200027311 */ /* 0x000f22000020d900 */
[----:B------:R-:W-:Y:S05]  /*140a0*/  BRA `(.L_x_9767) ;  /* 0x00000000009c7947 */ /* 0x000fea0003800000 */
.L_x_9779:
        /* <DEDUP_REMOVED lines=14> */
.L_x_9793:
[----:B------:R-:W-:Y:S05]  /*14190*/  BSYNC B0 ;  /* 0x0000000000007941 */ /* 0x000fea0003800000 */
.L_x_9792:
[----:B------:R-:W0:Y:S01]  /*141a0*/  F2I.S64.TRUNC R2, R2 ;  /* 0x0000000200027311 */ /* 0x000e22000020d900 */
[----:B------:R-:W-:Y:S05]  /*141b0*/  BRA `(.L_x_9767) ;  /* 0x0000000000587947 */ /* 0x000fea0003800000 */
.L_x_9766:
        /* <DEDUP_REMOVED lines=16> */
.L_x_9794:
[----:B------:R-:W-:Y:S01]  /*142c0*/  CS2R R2, SRZ ;  /* 0x0000000000027805 */ /* 0x000fe2000001ff00 */
[----:B------:R-:W-:Y:S06]  /*142d0*/  BRA `(.L_x_9767) ;  /* 0x0000000000107947 */ /* 0x000fec0003800000 */
.L_x_9791:
[----:B------:R0:W5:Y:S01]  /*142e0*/  LDG.E.64 R2, desc[UR36][R4.64] ;  /* 0x0000002404027981 */ /* 0x000162000c1e1b00 */
[----:B------:R-:W-:Y:S05]  /*142f0*/  BRA `(.L_x_9767) ;  /* 0x0000000000087947 */ /* 0x000fea0003800000 */
.L_x_9790:
[----:B------:R0:W5:Y:S01]  /*14300*/  LDG.E R2, desc[UR36][R4.64] ;  /* 0x0000002404027981 */ /* 0x000162000c1e1900 */
[----:B------:R-:W-:-:S07]  /*14310*/  IMAD.MOV.U32 R3, RZ, RZ, RZ ;  /* 0x000000ffff037224 */ /* 0x000fce00078e00ff */
.L_x_9767:
        /* <DEDUP_REMOVED lines=10> */
.L_x_9796:
[----:B------:R-:W-:Y:S05]  /*143c0*/  BSYNC B0 ;  /* 0x0000000000007941 */ /* 0x000fea0003800000 */
.L_x_9795:
        /* <DEDUP_REMOVED lines=9> */
[----:B-12--5:R-:W-:Y:S01]  /*14460*/  STG.E.U8 desc[UR36][R16.64], R18 ;  /* 0x0000001210007986 */ /* 0x026fe2000c101124 */
[----:B------:R-:W-:Y:S05]  /*14470*/  EXIT ;  /* 0x000000000000794d */ /* 0x000fea0003800000 */
.L_x_9800:
[----:B-12--5:R-:W-:Y:S01]  /*14480*/  STG.E.U8 desc[UR36][R16.64], R18 ;  /* 0x0000001210007986 */ /* 0x026fe2000c101124 */
[----:B------:R-:W-:Y:S05]  /*14490*/  EXIT ;  /* 0x000000000000794d */ /* 0x000fea0003800000 */
.L_x_9799:
[----:B------:R-:W-:-:S13]  /*144a0*/  ISETP.NE.AND P0, PT, R0, 0x2, PT ;  /* 0x000000020000780c */ /* 0x000fda0003f05270 */
[----:B------:R-:W-:Y:S05]  /*144b0*/  @!P0 BRA `(.L_x_9802) ;  /* 0x0000000000208947 */ /* 0x000fea0003800000 */
[----:B------:R-:W-:-:S13]  /*144c0*/  ISETP.NE.AND P0, PT, R0, 0x3, PT ;  /* 0x000000030000780c */ /* 0x000fda0003f05270 */
[----:B------:R-:W-:Y:S05]  /*144d0*/  @!P0 BRA `(.L_x_9803) ;  /* 0x0000000000108947 */ /* 0x000fea0003800000 */
[----:B------:R-:W-:-:S13]  /*144e0*/  ISETP.NE.AND P0, PT, R0, 0x4, PT ;  /* 0x000000040000780c */ /* 0x000fda0003f05270 */
[----:B------:R-:W-:Y:S05]  /*144f0*/  @P0 BRA `(.L_x_9801) ;  /* 0x0000000800e40947 */ /* 0x000fea0003800000 */
[----:B-12--5:R-:W-:Y:S01]  /*14500*/  STG.E.64 desc[UR36][R16.64], R18 ;  /* 0x0000001210007986 */ /* 0x026fe2000c101b24 */
[----:B------:R-:W-:Y:S05]  /*14510*/  EXIT ;  /* 0x000000000000794d */ /* 0x000fea0003800000 */
.L_x_9803:
[----:B-12--5:R-:W-:Y:S01]  /*14520*/  STG.E desc[UR36][R16.64], R18 ;  /* 0x0000001210007986 */ /* 0x026fe2000c101924 */
[----:B------:R-:W-:Y:S05]  /*14530*/  EXIT ;  /* 0x000000000000794d */ /* 0x000fea0003800000 */
.L_x_9802:
[----:B-12--5:R-:W-:Y:S01]  /*14540*/  STG.E.U16 desc[UR36][R16.64], R18 ;  /* 0x0000001210007986 */ /* 0x026fe2000c101524 */
[----:B------:R-:W-:Y:S05]  /*14550*/  EXIT ;  /* 0x000000000000794d */ /* 0x000fea0003800000 */
.L_x_9798:
[----:B------:R-:W-:-:S13]  /*14560*/  ISETP.GT.AND P0, PT, R0, 0x6, PT ;  /* 0x000000060000780c */ /* 0x000fda0003f04270 */
[----:B------:R-:W-:Y:S05]  /*14570*/  @P0 BRA `(.L_x_9804) ;  /* 0x00000000002c0947 */ /* 0x000fea0003800000 */
[----:B------:R-:W-:-:S13]  /*14580*/  ISETP.NE.AND P0, PT, R0, 0x5, PT ;  /* 0x000000050000780c */ /* 0x000fda0003f05270 */
[----:B------:R-:W-:Y:S05]  /*14590*/  @!P0 BRA `(.L_x_9805) ;  /* 0x0000000000148947 */ /* 0x000fea0003800000 */
[----:B------:R-:W-:-:S13]  /*145a0*/  ISETP.NE.AND P0, PT, R0, 0x6, PT ;  /* 0x000000060000780c */ /* 0x000fda0003f05270 */
[----:B------:R-:W-:Y:S05]  /*145b0*/  @P0 BRA `(.L_x_9801) ;  /* 0x0000000800b40947 */ /* 0x000fea0003800000 */
[----:B-12--5:R-:W0:Y:S02]  /*145c0*/  I2F.S64 R19, R18 ;  /* 0x0000001200137312 */ /* 0x026e240000301400 */
[----:B0-----:R-:W-:Y:S01]  /*145d0*/  STG.E desc[UR36][R16.64], R19 ;  /* 0x0000001310007986 */ /* 0x001fe2000c101924 */
[----:B------:R-:W-:Y:S05]  /*145e0*/  EXIT ;  /* 0x000000000000794d */ /* 0x000fea0003800000 */
.L_x_9805:
[----:B-12--5:R-:W0:Y:S02]  /*145f0*/  I2F.S64 R0, R18 ;  /* 0x0000001200007312 */ /* 0x026e240000301400 */
[----:B0-----:R-:W-:-:S05]  /*14600*/  F2FP.F16.F32.PACK_AB R0, RZ, R0 ;  /* 0x00000000ff00723e */ /* 0x001fca00000000ff */
[----:B------:R-:W-:Y:S01]  /*14610*/  STG.E.U16 desc[UR36][R16.64], R0 ;  /* 0x0000000010007986 */ /* 0x000fe2000c101524 */
[----:B------:R-:W-:Y:S05]  /*14620*/  EXIT ;  /* 0x000000000000794d */ /* 0x000fea0003800000 */
.L_x_9804:
        /* <DEDUP_REMOVED lines=8> */
[----:B0-----:R-:W-:Y:S01]  /*146b0*/  STG.E.64 desc[UR36][R16.64], R2 ;  /* 0x0000000210007986 */ /* 0x001fe2000c101b24 */
[----:B------:R-:W-:Y:S05]  /*146c0*/  EXIT ;  /* 0x000000000000794d */ /* 0x000fea0003800000 */
.L_x_9807:
[----:B-12--5:R-:W3:Y:S02]  /*146d0*/  I2F.S64 R18, R18 ;  /* 0x0000001200127312 */ /* 0x026ee40000301400 */
[----:B---34-:R-:W-:-:S04]  /*146e0*/  F2FP.F16.F32.PACK_AB R3, RZ, R18 ;  /* 0x00000012ff03723e */ /* 0x018fc800000000ff */
[----:B------:R-:W-:-:S05]  /*146f0*/  PRMT R3, R3, 0x5410, RZ ;  /* 0x0000541003037816 */ /* 0x000fca00000000ff */
[----:B------:R-:W-:Y:S01]  /*14700*/  STG.E desc[UR36][R16.64], R3 ;  /* 0x0000000310007986 */ /* 0x000fe2000c101924 */
[----:B------:R-:W-:Y:S05]  /*14710*/  EXIT ;  /* 0x000000000000794d */ /* 0x000fea0003800000 */
.L_x_9806:
[----:B-12--5:R-:W0:Y:S02]  /*14720*/  I2F.F64.S64 R18, R18 ;  /* 0x0000001200127312 */ /* 0x026e240000301c00 */
[----:B0-----:R-:W-:Y:S01]  /*14730*/  STG.E.64 desc[UR36][R16.64], R18 ;  /* 0x0000001210007986 */ /* 0x001fe2000c101b24 */
[----:B------:R-:W-:Y:S05]  /*14740*/  EXIT ;  /* 0x000000000000794d */ /* 0x000fea0003800000 */
.L_x_9797:
        /* <DEDUP_REMOVED lines=8> */
[----:B-12--5:R-:W-:-:S04]  /*147d0*/  ISETP.NE.U32.AND P0, PT, R18, RZ, PT ;  /* 0x000000ff1200720c */ /* 0x026fc80003f05070 */
[----:B------:R-:W-:-:S04]  /*147e0*/  ISETP.NE.AND.EX P0, PT, R19, RZ, PT, P0 ;  /* 0x000000ff1300720c */ /* 0x000fc80003f05300 */
[----:B---34-:R-:W-:-:S05]  /*147f0*/  SEL R3, RZ, 0x1, !P0 ;  /* 0x00000001ff037807 */ /* 0x018fca0004000000 */
[----:B------:R-:W-:Y:S01]  /*14800*/  STG.E.U8 desc[UR36][R16.64], R3 ;  /* 0x0000000310007986 */ /* 0x000fe2000c101124 */
[----:B------:R-:W-:Y:S05]  /*14810*/  EXIT ;  /* 0x000000000000794d */ /* 0x000fea0003800000 */
.L_x_9810:
[----:B-12--5:R-:W0:Y:S01]  /*14820*/  I2F.F64.S64 R4, R18 ;  /* 0x0000001200047312 */ /* 0x026e220000301c00 */
[----:B------:R-:W-:-:S05]  /*14830*/  CS2R R6, SRZ ;  /* 0x0000000000067805 */ /* 0x000fca000001ff00 */
[----:B0-----:R-:W-:Y:S01]  /*14840*/  STG.E.128 desc[UR36][R16.64], R4 ;  /* 0x0000000410007986 */ /* 0x001fe2000c101d24 */
[----:B------:R-:W-:Y:S05]  /*14850*/  EXIT ;  /* 0x000000000000794d */ /* 0x000fea0003800000 */
.L_x_9809:
[----:B------:R-:W-:-:S13]  /*14860*/  ISETP.NE.AND P0, PT, R0, 0xf, PT ;  /* 0x0000000f0000780c */ /* 0x000fda0003f05270 */
[----:B------:R-:W-:Y:S05]  /*14870*/  @!P0 BRA `(.L_x_9811) ;  /* 0x0000000000b48947 */ /* 0x000fea0003800000 */
[----:B------:R-:W-:-:S13]  /*14880*/  ISETP.NE.AND P0, PT, R0, 0x17, PT ;  /* 0x000000170000780c */ /* 0x000fda0003f05270 */
[----:B------:R-:W-:Y:S05]  /*14890*/  @!P0 BRA `(.L_x_9812) ;  /* 0x0000000000548947 */ /* 0x000fea0003800000 */
[----:B------:R-:W-:-:S13]  /*148a0*/  ISETP.NE.AND P0, PT, R0, 0x18, PT ;  /* 0x000000180000780c */ /* 0x000fda0003f05270 */
[----:B------:R-:W-:Y:S05]  /*148b0*/  @P0 BRA `(.L_x_9801) ;  /* 0x0000000400f40947 */ /* 0x000fea0003800000 */
[----:B-12--5:R-:W3:Y:S01]  /*148c0*/  I2F.S64 R19, R18 ;  /* 0x0000001200137312 */ /* 0x026ee20000301400 */
[----:B------:R-:W-:Y:S01]  /*148d0*/  BSSY B0, `(.L_x_9813) ;  /* 0x000000e000007945 */ /* 0x000fe20003800000 */
[C---:B---34-:R-:W-:Y:S02]  /*148e0*/  LOP3.LUT R2, R19.reuse, 0x7fffffff, RZ, 0xc0, !PT ;  /* 0x7fffffff13027812 */ /* 0x058fe400078ec0ff */
        /* <DEDUP_REMOVED lines=12> */
.L_x_9814:
[----:B------:R-:W-:Y:S05]  /*149b0*/  BSYNC B0 ;  /* 0x0000000000007941 */ /* 0x000fea0003800000 */
.L_x_9813:
[----:B------:R-:W-:-:S05]  /*149c0*/  LOP3.LUT R3, R0, R3, RZ, 0xfc, !PT ;  /* 0x0000000300037212 */ /* 0x000fca00078efcff */
[----:B------:R-:W-:Y:S01]  /*149d0*/  STG.E.U8 desc[UR36][R16.64], R3 ;  /* 0x0000000310007986 */ /* 0x000fe2000c101124 */
[----:B------:R-:W-:Y:S05]  /*149e0*/  EXIT ;  /* 0x000000000000794d */ /* 0x000fea0003800000 */
.L_x_9812:
[----:B-12--5:R-:W3:Y:S01]  /*149f0*/  I2F.S64 R19, R18 ;  /* 0x0000001200137312 */ /* 0x026ee20000301400 */
[----:B------:R-:W-:Y:S01]  /*14a00*/  BSSY B0, `(.L_x_9815) ;  /* 0x000000f000007945 */ /* 0x000fe20003800000 */
[----:B---34-:R-:W-:-:S04]  /*14a10*/  LOP3.LUT R2, R19, 0x7fffffff, RZ, 0xc0, !PT ;  /* 0x7fffffff13027812 */ /* 0x018fc800078ec0ff */
        /* <DEDUP_REMOVED lines=10> */
.L_x_9816:
[----:B------:R-:W-:Y:S01]  /*14ac0*/  IMAD.MOV.U32 R0, RZ, RZ, 0x7f ;  /* 0x0000007fff007424 */ /* 0x000fe200078e00ff */
[----:B------:R-:W-:-:S04]  /*14ad0*/  ISETP.GT.U32.AND P0, PT, R2, 0x7f800000, PT ;  /* 0x7f8000000200780c */ /* 0x000fc80003f04070 */
[----:B------:R-:W-:-:S09]  /*14ae0*/  SEL R0, R0, 0x7c, P0 ;  /* 0x0000007c00007807 */ /* 0x000fd20000000000 */
.L_x_9817:
[----:B------:R-:W-:Y:S05]  /*14af0*/  BSYNC B0 ;  /* 0x0000000000007941 */ /* 0x000fea0003800000 */
.L_x_9815:
[----:B------:R-:W-:-:S04]  /*14b00*/  LOP3.LUT R2, R19, 0x80000000, RZ, 0xc0, !PT ;  /* 0x8000000013027812 */ /* 0x000fc800078ec0ff */
[----:B------:R-:W-:-:S04]  /*14b10*/  SHF.R.U32.HI R3, RZ, 0x18, R2 ;  /* 0x00000018ff037819 */ /* 0x000fc80000011602 */
[----:B------:R-:W-:-:S05]  /*14b20*/  LOP3.LUT R3, R0, R3, RZ, 0xfc, !PT ;  /* 0x0000000300037212 */ /* 0x000fca00078efcff */
[----:B------:R-:W-:Y:S01]  /*14b30*/  STG.E.U8 desc[UR36][R16.64], R3 ;  /* 0x0000000310007986 */ /* 0x000fe2000c101124 */
[----:B------:R-:W-:Y:S05]  /*14b40*/  EXIT ;  /* 0x000000000000794d */ /* 0x000fea0003800000 */
.L_x_9811:
[----:B-12--5:R-:W0:Y:S02]  /*14b50*/  I2F.S64 R0, R18 ;  /* 0x0000001200007312 */ /* 0x026e240000301400 */
[----:B0-----:R-:W-:-:S05]  /*14b60*/  F2FP.BF16.F32.PACK_AB R0, RZ, R0 ;  /* 0x00000000ff00723e */ /* 0x001fca00000010ff */
[----:B------:R-:W-:Y:S01]  /*14b70*/  STG.E.U16 desc[UR36][R16.64], R0 ;  /* 0x0000000010007986 */ /* 0x000fe2000c101524 */
[----:B------:R-:W-:Y:S05]  /*14b80*/  EXIT ;  /* 0x000000000000794d */ /* 0x000fea0003800000 */
.L_x_9808:
        /* <DEDUP_REMOVED lines=8> */
[----:B-12--5:R-:W-:Y:S01]  /*14c10*/  STG.E.U16 desc[UR36][R16.64], R18 ;  /* 0x0000001210007986 */ /* 0x026fe2000c101524 */
[----:B------:R-:W-:Y:S05]  /*14c20*/  EXIT ;  /* 0x000000000000794d */ /* 0x000fea0003800000 */
.L_x_9820:
[----:B-12--5:R-:W3:Y:S01]  /*14c30*/  I2F.S64 R19, R18 ;  /* 0x0000001200137312 */ /* 0x026ee20000301400 */
[----:B------:R-:W-:Y:S01]  /*14c40*/  BSSY B0, `(.L_x_9821) ;  /* 0x0000014000007945 */ /* 0x000fe20003800000 */
[----:B------:R-:W-:Y:S01]  /*14c50*/  IMAD.MOV.U32 R8, RZ, RZ, 0x80 ;  /* 0x00000080ff087424 */ /* 0x000fe200078e00ff */
[----:B---34-:R-:W-:-:S04]  /*14c60*/  LOP3.LUT R2, R19, 0x7fffffff, RZ, 0xc0, !PT ;  /* 0x7fffffff13027812 */ /* 0x018fc800078ec0ff */
        /* <DEDUP_REMOVED lines=13> */
.L_x_9823:
[----:B------:R-:W-:-:S04]  /*14d40*/  LOP3.LUT R2, R19, 0x80000000, RZ, 0xc0, !PT ;  /* 0x8000000013027812 */ /* 0x000fc800078ec0ff */
[----:B------:R-:W-:-:S04]  /*14d50*/  SHF.R.U32.HI R3, RZ, 0x18, R2 ;  /* 0x00000018ff037819 */ /* 0x000fc80000011602 */
[----:B------:R-:W-:-:S04]  /*14d60*/  LOP3.LUT R0, R0, R3, RZ, 0xfc, !PT ;  /* 0x0000000300007212 */ /* 0x000fc800078efcff */
[----:B------:R-:W-:-:S07]  /*14d70*/  PRMT R8, R0, 0x7610, R8 ;  /* 0x0000761000087816 */ /* 0x000fce0000000008 */
.L_x_9822:
[----:B------:R-:W-:Y:S05]  /*14d80*/  BSYNC B0 ;  /* 0x0000000000007941 */ /* 0x000fea0003800000 */
.L_x_9821:
[----:B------:R-:W-:Y:S01]  /*14d90*/  STG.E.U8 desc[UR36][R16.64], R8 ;  /* 0x0000000810007986 */ /* 0x000fe2000c101124 */
[----:B------:R-:W-:Y:S05]  /*14da0*/  EXIT ;  /* 0x000000000000794d */ /* 0x000fea0003800000 */
.L_x_9819:
        /* <DEDUP_REMOVED lines=17> */
.L_x_9826:
[----:B------:R-:W-:-:S04]  /*14ec0*/  LOP3.LUT R2, R19, 0x80000000, RZ, 0xc0, !PT ;  /* 0x8000000013027812 */ /* 0x000fc800078ec0ff */
[----:B------:R-:W-:-:S04]  /*14ed0*/  SHF.R.U32.HI R3, RZ, 0x18, R2 ;  /* 0x00000018ff037819 */ /* 0x000fc80000011602 */
[----:B------:R-:W-:-:S04]  /*14ee0*/  LOP3.LUT R0, R0, R3, RZ, 0xfc, !PT ;  /* 0x0000000300007212 */ /* 0x000fc800078efcff */
[----:B------:R-:W-:-:S07]  /*14ef0*/  PRMT R8, R0, 0x7610, R8 ;  /* 0x0000761000087816 */ /* 0x000fce0000000008 */
.L_x_9825:
[----:B------:R-:W-:Y:S05]  /*14f00*/  BSYNC B0 ;  /* 0x0000000000007941 */ /* 0x000fea0003800000 */
.L_x_9824:
[----:B------:R-:W-:Y:S01]  /*14f10*/  STG.E.U8 desc[UR36][R16.64], R8 ;  /* 0x0000000810007986 */ /* 0x000fe2000c101124 */
[----:B------:R-:W-:Y:S05]  /*14f20*/  EXIT ;  /* 0x000000000000794d */ /* 0x000fea0003800000 */
.L_x_9818:
[----:B------:R-:W-:-:S13]  /*14f30*/  ISETP.NE.AND P0, PT, R0, 0x1c, PT ;  /* 0x0000001c0000780c */ /* 0x000fda0003f05270 */
[----:B------:R-:W-:Y:S05]  /*14f40*/  @!P0 BRA `(.L_x_9827) ;  /* 0x00000000009c8947 */ /* 0x000fea0003800000 */
[----:B------:R-:W-:-:S13]  /*14f50*/  ISETP.NE.AND P0, PT, R0, 0x1d, PT ;  /* 0x0000001d0000780c */ /* 0x000fda0003f05270 */
[----:B------:R-:W-:Y:S05]  /*14f60*/  @!P0 BRA `(.L_x_9828) ;  /* 0x00000000008c8947 */ /* 0x000fea0003800000 */
[----:B------:R-:W-:-:S13]  /*14f70*/  ISETP.NE.AND P0, PT, R0, 0x2c, PT ;  /* 0x0000002c0000780c */ /* 0x000fda0003f05270 */
[----:B------:R-:W-:Y:S05]  /*14f80*/  @P0 BRA `(.L_x_9801) ;  /* 0x0000000000400947 */ /* 0x000fea0003800000 */
[----:B-12--5:R-:W3:Y:S02]  /*14f90*/  I2F.S64 R18, R18 ;  /* 0x0000001200127312 */ /* 0x026ee40000301400 */
[----:B---34-:R-:W-:-:S04]  /*14fa0*/  SHF.R.U32.HI R2, RZ, 0x17, R18 ;  /* 0x00000017ff027819 */ /* 0x018fc80000011612 */
        /* <DEDUP_REMOVED lines=14> */
.L_x_9801:
[----:B------:R-:W-:Y:S01]  /*15090*/  MOV R0, 0x0 ;  /* 0x0000000000007802 */ /* 0x000fe20000000f00 */
[----:B------:R-:W-:Y:S01]  /*150a0*/  ULDC.64 UR4, c[0x4][0x4e8] ;  /* 0x01013a0000047ab9 */ /* 0x000fe20000000a00 */
[----:B------:R-:W-:Y:S01]  /*150b0*/  ULDC.64 UR6, c[0x4][0x358] ;  /* 0x0100d60000067ab9 */ /* 0x000fe20000000a00 */
[----:B------:R-:W-:Y:S01]  /*150c0*/  IMAD.U32 R4, RZ, RZ, UR4 ;  /* 0x00000004ff047e24 */ /* 0x000fe2000f8e00ff */
[----:B---345:R0:W3:Y:S01]  /*150d0*/  LDC.64 R2, c[0x4][R0] ;  /* 0x0100000000027b82 */ /* 0x0380e20000000a00 */
        /* <DEDUP_REMOVED lines=11> */
.L_x_9829:
[----:B------:R-:W-:Y:S05]  /*15190*/  EXIT ;  /* 0x000000000000794d */ /* 0x000fea0003800000 */
.L_x_9828:
[----:B-12--5:R-:W-:Y:S01]  /*151a0*/  STG.E.64 desc[UR36][R16.64], R18 ;  /* 0x0000001210007986 */ /* 0x026fe2000c101b24 */
[----:B------:R-:W-:Y:S05]  /*151b0*/  EXIT ;  /* 0x000000000000794d */ /* 0x000fea0003800000 */
.L_x_9827:
[----:B-12--5:R-:W-:Y:S01]  /*151c0*/  STG.E desc[UR36][R16.64], R18 ;  /* 0x0000001210007986 */ /* 0x026fe2000c101924 */
[----:B------:R-:W-:Y:S05]  /*151d0*/  EXIT ;  /* 0x000000000000794d */ /* 0x000fea0003800000 */
.L_x_9830:
        /* <DEDUP_REMOVED lines=10> */
.L_x_28050:


//--------------------- .text._ZN2at6native27unrolled_elementwise_kernelIZZZNS0_28launch_masked_scatter_kernelERKNS_10TensorBaseES4_S4_S4_ENKUlvE_clEvENKUlvE2_clEvEUllblE_St5arrayIPcLm4EELi4E23TrivialOffsetCalculatorILi3EjESB_ILi1EjENS0_6memory12LoadWithCastILi3EEENSE_13StoreWithCastILi1EEEEEviT_T0_T2_T3_T4_T5_ --------------------------
	.section	.text._ZN2at6native27unrolled_elementwise_kernelIZZZNS0_28launch_masked_scatter_kernelERKNS_10TensorBaseES4_S4_S4_ENKUlvE_clEvENKUlvE2_clEvEUllblE_St5arrayIPcLm4EELi4E23TrivialOffsetCalculatorILi3EjESB_ILi1EjENS0_6memory12LoadWithCastILi3EEENSE_13StoreWithCastILi1EEEEEviT_T0_T2_T3_T4_T5_,"ax",@progbits
	.align	128
        .global         _ZN2at6native27unrolled_elementwise_kernelIZZZNS0_28launch_masked_scatter_kernelERKNS_10TensorBaseES4_S4_S4_ENKUlvE_clEvENKUlvE2_clEvEUllblE_St5arrayIPcLm4EELi4E23TrivialOffsetCalculatorILi3EjESB_ILi1EjENS0_6memory12LoadWithCastILi3EEENSE_13StoreWithCastILi1EEEEEviT_T0_T2_T3_T4_T5_
        .type           _ZN2at6native27unrolled_elementwise_kernelIZZZNS0_28launch_masked_scatter_kernelERKNS_10TensorBaseES4_S4_S4_ENKUlvE_clEvENKUlvE2_clEvEUllblE_St5arrayIPcLm4EELi4E23TrivialOffsetCalculatorILi3EjESB_ILi1EjENS0_6memory12LoadWithCastILi3EEENSE_13StoreWithCastILi1EEEEEviT_T0_T2_T3_T4_T5_,@function
        .size           _ZN2at6native27unrolled_elementwise_kernelIZZZNS0_28launch_masked_scatter_kernelERKNS_10TensorBaseES4_S4_S4_ENKUlvE_clEvENKUlvE2_clEvEUllblE_St5arrayIPcLm4EELi4E23TrivialOffsetCalculatorILi3EjESB_ILi1EjENS0_6memory12LoadWithCastILi3EEENSE_13StoreWithCastILi1EEEEEviT_T0_T2_T3_T4_T5_,(.L_x_28051 - _ZN2at6native27unrolled_elementwise_kernelIZZZNS0_28launch_masked_scatter_kernelERKNS_10TensorBaseES4_S4_S4_ENKUlvE_clEvENKUlvE2_clEvEUllblE_St5arrayIPcLm4EELi4E23TrivialOffsetCalculatorILi3EjESB_ILi1EjENS0_6memory12LoadWithCastILi3EEENSE_13StoreWithCastILi1EEEEEviT_T0_T2_T3_T4_T5_)
        .other          _ZN2at6native27unrolled_elementwise_kernelIZZZNS0_28launch_masked_scatter_kernelERKNS_10TensorBaseES4_S4_S4_ENKUlvE_clEvENKUlvE2_clEvEUllblE_St5arrayIPcLm4EELi4E23TrivialOffsetCalculatorILi3EjESB_ILi1EjENS0_6memory12LoadWithCastILi3EEENSE_13StoreWithCastILi1EEEEEviT_T0_T2_T3_T4_T5_,@"STO_CUDA_ENTRY STV_DEFAULT"
_ZN2at6native27unrolled_elementwise_kernelIZZZNS0_28launch_masked_scatter_kernelERKNS_10TensorBaseES4_S4_S4_ENKUlvE_clEvENKUlvE2_clEvEUllblE_St5arrayIPcLm4EELi4E23TrivialOffsetCalculatorILi3EjESB_ILi1EjENS0_6memory12LoadWithCastILi3EEENSE_13StoreWithCastILi1EEEEEviT_T0_T2_T3_T4_T5_:
.text._ZN2at6native27unrolled_elementwise_kernelIZZZNS0_28launch_masked_scatter_kernelERKNS_10TensorBaseES4_S4_S4_ENKUlvE_clEvENKUlvE2_clEvEUllblE_St5arrayIPcLm4EELi4E23TrivialOffsetCalculatorILi3EjESB_ILi1EjENS0_6memory12LoadWithCastILi3EEENSE_13StoreWithCastILi1EEEEEviT_T0_T2_T3_T4_T5_:
        /* <DEDUP_REMOVED lines=11> */
[----:B------:R-:W-:-:S07]  /*00b0*/  CS2R R30, SRZ ;  /* 0x00000000001e7805 */ /* 0x000fce000001ff00 */
        /* <DEDUP_REMOVED lines=27> */
.L_x_9836:
[----:B------:R1:W5:Y:S01]  /*0270*/  LDG.E.U8 R22, desc[UR36][R2.64] ;  /* 0x0000002402167981 */ /* 0x000362000c1e1100 */
[----:B------:R-:W-:Y:S01]  /*0280*/  IMAD.MOV.U32 R23, RZ, RZ, RZ ;  /* 0x000000ffff177224 */ /* 0x000fe200078e00ff */
[----:B------:R-:W-:Y:S06]  /*0290*/  BRA `(.L_x_9838) ;  /* 0x0000000c00487947 */ /* 0x000fec0003800000 */
.L_x_9835:
        /* <DEDUP_REMOVED lines=8> */
.L_x_9840:
[----:B------:R-:W2:Y:S02]  /*0320*/  LDG.E R22, desc[UR36][R2.64] ;  /* 0x0000002402167981 */ /* 0x000ea4000c1e1900 */
[----:B--2---:R-:W-:Y:S01]  /*0330*/  SHF.R.S32.HI R23, RZ, 0x1f, R22 ;  /* 0x0000001fff177819 */ /* 0x004fe20000011416 */
[----:B------:R-:W-:Y:S06]  /*0340*/  BRA `(.L_x_9838) ;  /* 0x0000000c001c7947 */ /* 0x000fec0003800000 */
.L_x_9839:
[----:B------:R-:W2:Y:S02]  /*0350*/  LDG.E.S16 R22, desc[UR36][R2.64] ;  /* 0x0000002402167981 */ /* 0x000ea4000c1e1700 */
[----:B--2---:R-:W-:Y:S01]  /*0360*/  SHF.R.S32.HI R23, RZ, 0x1f, R22 ;  /* 0x0000001fff177819 */ /* 0x004fe20000011416 */
[----:B------:R-:W-:Y:S06]  /*0370*/  BRA `(.L_x_9838) ;  /* 0x0000000c00107947 */ /* 0x000fec0003800000 */
.L_x_9834:
        /* <DEDUP_REMOVED lines=9> */
.L_x_9842:
[----:B------:R-:W2:Y:S02]  /*0410*/  LDG.E.U16 R2, desc[UR36][R2.64] ;  /* 0x0000002402027981 */ /* 0x000ea4000c1e1500 */
[----:B--2---:R-:W-:-:S06]  /*0420*/  HADD2.F32 R22, -RZ, R2.H0_H0 ;  /* 0x20000002ff167230 */ /* 0x004fcc0000004100 */
[----:B------:R-:W0:Y:S01]  /*0430*/  F2I.S64.TRUNC R22, R22 ;  /* 0x0000001600167311 */ /* 0x000e22000020d900 */
[----:B------:R-:W-:Y:S05]  /*0440*/  BRA `(.L_x_9838) ;  /* 0x0000000800dc7947 */ /* 0x000fea0003800000 */
.L_x_9841:
        /* <DEDUP_REMOVED lines=9> */
.L_x_9844:
[----:B------:R-:W2:Y:S02]  /*04e0*/  LDG.E.U16 R2, desc[UR36][R2.64] ;  /* 0x0000002402027981 */ /* 0x000ea4000c1e1500 */
[----:B--2---:R-:W-:-:S06]  /*04f0*/  HADD2.F32 R22, -RZ, R2.H0_H0 ;  /* 0x20000002ff167230 */ /* 0x004fcc0000004100 */
[----:B------:R-:W0:Y:S01]  /*0500*/  F2I.S64.TRUNC R22, R22 ;  /* 0x0000001600167311 */ /* 0x000e22000020d900 */
[----:B------:R-:W-:Y:S05]  /*0510*/  BRA `(.L_x_9838) ;  /* 0x0000000800a87947 */ /* 0x000fea0003800000 */
.L_x_9843:
[----:B------:R-:W2:Y:S02]  /*0520*/  LDG.E.64 R2, desc[UR36][R2.64] ;  /* 0x0000002402027981 */ /* 0x000ea4000c1e1b00 */
[----:B--2---:R2:W0:Y:S01]  /*0530*/  F2I.S64.F64.TRUNC R22, R2 ;  /* 0x0000000200167311 */ /* 0x004422000030d900 */
[----:B------:R-:W-:Y:S05]  /*0540*/  BRA `(.L_x_9838) ;  /* 0x00000008009c7947 */ /* 0x000fea0003800000 */
.L_x_9833:
        /* <DEDUP_REMOVED lines=13> */
.L_x_9847:
[----:B------:R-:W2:Y:S02]  /*0620*/  LDG.E.64 R2, desc[UR36][R2.64] ;  /* 0x0000002402027981 */ /* 0x000ea4000c1e1b00 */
[----:B--2---:R0:W1:Y:S01]  /*0630*/  F2I.S64.F64.TRUNC R22, R2 ;  /* 0x0000000200167311 */ /* 0x004062000030d900 */
[----:B------:R-:W-:Y:S05]  /*0640*/  BRA `(.L_x_9838) ;  /* 0x00000008005c7947 */ /* 0x000fea0003800000 */
.L_x_9846:
        /* <DEDUP_REMOVED lines=27> */
.L_x_9849:
        /* <DEDUP_REMOVED lines=14> */
.L_x_9848:
[----:B------:R-:W2:Y:S02]  /*08e0*/  LDG.E.U16 R22, desc[UR36][R2.64] ;  /* 0x0000002402167981 */ /* 0x000ea4000c1e1500 */
[----:B--2---:R-:W-:-:S06]  /*08f0*/  IMAD.U32 R22, R22, 0x10000, RZ ;  /* 0x0001000016167824 */ /* 0x004fcc00078e00ff */
[----:B------:R-:W0:Y:S01]  /*0900*/  F2I.S64.TRUNC R22, R22 ;  /* 0x0000001600167311 */ /* 0x000e22000020d900 */
[----:B------:R-:W-:Y:S05]  /*0910*/  BRA `(.L_x_9838) ;  /* 0x0000000400a87947 */ /* 0x000fea0003800000 */
.L_x_9845:
        /* <DEDUP_REMOVED lines=11> */
.L_x_9852:
        /* <DEDUP_REMOVED lines=21> */
.L_x_9856:
[----:B------:R-:W-:Y:S05]  /*0b20*/  BSYNC B1 ;  /* 0x0000000000017941 */ /* 0x000fea0003800000 */
.L_x_9855:
[----:B------:R-:W-:Y:S01]  /*0b30*/  IMAD.SHL.U32 R2, R2, 0x100000, RZ ;  /* 0x0010000002027824 */ /* 0x000fe200078e00ff */
[----:B------:R-:W-:-:S04]  /*0b40*/  LEA R3, R0, 0x3b800000, 0x17 ;  /* 0x3b80000000037811 */ /* 0x000fc800078eb8ff */
[----:B------:R-:W-:-:S07]  /*0b50*/  LOP3.LUT R22, R3, R2, R22, 0xfe, !PT ;  /* 0x0000000203167212 */ /* 0x000fce00078efe16 */
.L_x_9854:
[----:B------:R-:W-:Y:S05]  /*0b60*/  BSYNC B0 ;  /* 0x0000000000007941 */ /* 0x000fea0003800000 */
.L_x_9853:
[----:B------:R-:W0:Y:S01]  /*0b70*/  F2I.S64.TRUNC R22, R22 ;  /* 0x0000001600167311 */ /* 0x000e22000020d900 */
[----:B------:R-:W-:Y:S05]  /*0b80*/  BRA `(.L_x_9838) ;  /* 0x00000004000c7947 */ /* 0x000fea0003800000 */
.L_x_9851:
        /* <DEDUP_REMOVED lines=21> */
.L_x_9860:
[----:B------:R-:W-:Y:S05]  /*0ce0*/  BSYNC B1 ;  /* 0x0000000000017941 */ /* 0x000fea0003800000 */
.L_x_9859:
[----:B------:R-:W-:Y:S01]  /*0cf0*/  IMAD.SHL.U32 R2, R2, 0x200000, RZ ;  /* 0x0020000002027824 */ /* 0x000fe200078e00ff */
[----:B------:R-:W-:-:S04]  /*0d00*/  LEA R3, R0, 0x37800000, 0x17 ;  /* 0x3780000000037811 */ /* 0x000fc800078eb8ff */
[----:B------:R-:W-:-:S07]  /*0d10*/  LOP3.LUT R22, R3, R2, R22, 0xfe, !PT ;  /* 0x0000000203167212 */ /* 0x000fce00078efe16 */
.L_x_9858:
[----:B------:R-:W-:Y:S05]  /*0d20*/  BSYNC B0 ;  /* 0x0000000000007941 */ /* 0x000fea0003800000 */
.L_x_9857:
[----:B------:R-:W0:Y:S01]  /*0d30*/  F2I.S64.TRUNC R22, R22 ;  /* 0x0000001600167311 */ /* 0x000e22000020d900 */
[----:B------:R-:W-:Y:S05]  /*0d40*/  BRA `(.L_x_9838) ;  /* 0x00000000009c7947 */ /* 0x000fea0003800000 */
.L_x_9850:
        /* <DEDUP_REMOVED lines=14> */
.L_x_9864:
[----:B------:R-:W-:Y:S05]  /*0e30*/  BSYNC B0 ;  /* 0x0000000000007941 */ /* 0x000fea0003800000 */
.L_x_9863:
[----:B------:R-:W0:Y:S01]  /*0e40*/  F2I.S64.TRUNC R22, R22 ;  /* 0x0000001600167311 */ /* 0x000e22000020d900 */
[----:B------:R-:W-:Y:S05]  /*0e50*/  BRA `(.L_x_9838) ;  /* 0x0000000000587947 */ /* 0x000fea0003800000 */
.L_x_9837:
        /* <DEDUP_REMOVED lines=16> */
.L_x_9865:
[----:B------:R-:W-:Y:S01]  /*0f60*/  CS2R R22, SRZ ;  /* 0x0000000000167805 */ /* 0x000fe2000001ff00 */
[----:B------:R-:W-:Y:S06]  /*0f70*/  BRA `(.L_x_9838) ;  /* 0x0000000000107947 */ /* 0x000fec0003800000 */
.L_x_9862:
[----:B------:R0:W5:Y:S01]  /*0f80*/  LDG.E.64 R22, desc[UR36][R2.64] ;  /* 0x0000002402167981 */ /* 0x000162000c1e1b00 */
[----:B------:R-:W-:Y:S05]  /*0f90*/  BRA `(.L_x_9838) ;  /* 0x0000000000087947 */ /* 0x000fea0003800000 */
.L_x_9861:
[----:B------:R0:W5:Y:S01]  /*0fa0*/  LDG.E R22, desc[UR36][R2.64] ;  /* 0x0000002402167981 */ /* 0x000162000c1e1900 */
[----:B------:R-:W-:-:S07]  /*0fb0*/  IMAD.MOV.U32 R23, RZ, RZ, RZ ;  /* 0x000000ffff177224 */ /* 0x000fce00078e00ff */
.L_x_9838:
[----:B012---:R-:W0:Y:S01]  /*0fc0*/  LDC.64 R2, c[0x0][0x238] ;  /* 0x00008e00ff027b82 */ /* 0x007e220000000a00 */
        /* <DEDUP_REMOVED lines=19> */
.L_x_9869:
[----:B------:R-:W2:Y:S02]  /*1100*/  LDG.E.U8 R2, desc[UR36][R2.64] ;  /* 0x0000002402027981 */ /* 0x000ea4000c1e1100 */
[----:B--2---:R-:W-:-:S04]  /*1110*/  ISETP.NE.AND P0, PT, R2, RZ, PT ;  /* 0x000000ff0200720c */ /* 0x004fc80003f05270 */
[----:B------:R-:W-:Y:S01]  /*1120*/  P2R R17, PR, RZ, 0x1 ;  /* 0x00000001ff117803 */ /* 0x000fe20000000000 */
[----:B------:R-:W-:Y:S08]  /*1130*/  BRA `(.L_x_9871) ;  /* 0x0000000c00c47947 */ /* 0x000ff00003800000 */
.L_x_9868:
        /* <DEDUP_REMOVED lines=11> */
.L_x_9873:
[----:B------:R-:W2:Y:S02]  /*11f0*/  LDG.E R2, desc[UR36][R2.64] ;  /* 0x0000002402027981 */ /* 0x000ea4000c1e1900 */
[----:B--2---:R-:W-:-:S04]  /*1200*/  ISETP.NE.AND P0, PT, R2, RZ, PT ;  /* 0x000000ff0200720c */ /* 0x004fc80003f05270 */
[----:B------:R-:W-:Y:S01]  /*1210*/  P2R R17, PR, RZ, 0x1 ;  /* 0x00000001ff117803 */ /* 0x000fe20000000000 */
[----:B------:R-:W-:Y:S08]  /*1220*/  BRA `(.L_x_9871) ;  /* 0x0000000c00887947 */ /* 0x000ff00003800000 */
.L_x_9872:
[----:B------:R-:W2:Y:S02]  /*1230*/  LDG.E.U16 R2, desc[UR36][R2.64] ;  /* 0x0000002402027981 */ /* 0x000ea4000c1e1500 */
[----:B--2---:R-:W-:-:S04]  /*1240*/  ISETP.NE.AND P0, PT, R2, RZ, PT ;  /* 0x000000ff0200720c */ /* 0x004fc80003f05270 */
[----:B------:R-:W-:Y:S01]  /*1250*/  P2R R17, PR, RZ, 0x1 ;  /* 0x00000001ff117803 */ /* 0x000fe20000000000 */
[----:B------:R-:W-:Y:S08]  /*1260*/  BRA `(.L_x_9871) ;  /* 0x0000000c00787947 */ /* 0x000ff00003800000 */
.L_x_9867:
        /* <DEDUP_REMOVED lines=10> */
.L_x_9875:
[----:B------:R-:W2:Y:S02]  /*1310*/  LDG.E.U16 R0, desc[UR36][R2.64] ;  /* 0x0000002402007981 */ /* 0x000ea4000c1e1500 */
[----:B--2---:R-:W-:-:S05]  /*1320*/  HADD2.F32 R0, -RZ, R0.H0_H0 ;  /* 0x20000000ff007230 */ /* 0x004fca0000004100 */
[----:B------:R-:W-:-:S04]  /*1330*/  FSETP.NEU.FTZ.AND P0, PT, R0, RZ, PT ;  /* 0x000000ff0000720b */ /* 0x000fc80003f1d000 */
[----:B------:R-:W-:Y:S01]  /*1340*/  P2R R17, PR, RZ, 0x1 ;  /* 0x00000001ff117803 */ /* 0x000fe20000000000 */
[----:B------:R-:W-:Y:S08]  /*1350*/  BRA `(.L_x_9871) ;  /* 0x0000000c003c7947 */ /* 0x000ff00003800000 */
.L_x_9874:
        /* <DEDUP_REMOVED lines=12> */
.L_x_9877:
        /* <DEDUP_REMOVED lines=11> */
.L_x_9876:
[----:B------:R-:W2:Y:S02]  /*14d0*/  LDG.E.64 R2, desc[UR36][R2.64] ;  /* 0x0000002402027981 */ /* 0x000ea4000c1e1b00 */
[----:B--2---:R-:W-:-:S06]  /*14e0*/  DSETP.NEU.AND P0, PT, R2, RZ, PT ;  /* 0x000000ff0200722a */ /* 0x004fcc0003f0d000 */
[----:B------:R-:W-:Y:S01]  /*14f0*/  P2R R17, PR, RZ, 0x1 ;  /* 0x00000001ff117803 */ /* 0x000fe20000000000 */
[----:B------:R-:W-:Y:S07]  /*1500*/  BRA `(.L_x_9871) ;  /* 0x0000000800d07947 */ /* 0x000fee0003800000 */
.L_x_9866:
        /* <DEDUP_REMOVED lines=12> */
.L_x_9880:
[----:B------:R-:W2:Y:S02]  /*15d0*/  LDG.E.128 R4, desc[UR36][R2.64] ;  /* 0x0000002402047981 */ /* 0x000ea4000c1e1d00 */
[----:B--2---:R-:W-:-:S06]  /*15e0*/  DSETP.NEU.AND P0, PT, R6, RZ, PT ;  /* 0x000000ff0600722a */ /* 0x004fcc0003f0d000 */
[----:B------:R-:W-:-:S06]  /*15f0*/  DSETP.NEU.OR P0, PT, R4, RZ, P0 ;  /* 0x000000ff0400722a */ /* 0x000fcc000070d400 */
[----:B------:R-:W-:Y:S01]  /*1600*/  P2R R17, PR, RZ, 0x1 ;  /* 0x00000001ff117803 */ /* 0x000fe20000000000 */
[----:B------:R-:W-:Y:S07]  /*1610*/  BRA `(.L_x_9871) ;  /* 0x00000008008c7947 */ /* 0x000fee0003800000 */
.L_x_9879:
        /* <DEDUP_REMOVED lines=28> */
.L_x_9882:
        /* <DEDUP_REMOVED lines=15> */
.L_x_9881:
[----:B------:R-:W2:Y:S02]  /*18d0*/  LDG.E.U16 R0, desc[UR36][R2.64] ;  /* 0x0000002402007981 */ /* 0x000ea4000c1e1500 */
[----:B--2---:R-:W-:-:S05]  /*18e0*/  IMAD.U32 R0, R0, 0x10000, RZ ;  /* 0x0001000000007824 */ /* 0x004fca00078e00ff */
[----:B------:R-:W-:-:S04]  /*18f0*/  FSETP.NEU.FTZ.AND P0, PT, R0, RZ, PT ;  /* 0x000000ff0000720b */ /* 0x000fc80003f1d000 */
[----:B------:R-:W-:Y:S01]  /*1900*/  P2R R17, PR, RZ, 0x1 ;  /* 0x00000001ff117803 */ /* 0x000fe20000000000 */
[----:B------:R-:W-:Y:S08]  /*1910*/  BRA `(.L_x_9871) ;  /* 0x0000000400cc7947 */ /* 0x000ff00003800000 */
.L_x_9878:
        /* <DEDUP_REMOVED lines=12> */
.L_x_9885:
        /* <DEDUP_REMOVED lines=21> */
.L_x_9889:
[----:B------:R-:W-:Y:S05]  /*1b30*/  BSYNC B1 ;  /* 0x0000000000017941 */ /* 0x000fea0003800000 */
.L_x_9888:
[----:B------:R-:W-:Y:S01]  /*1b40*/  LEA R3, R0, 0x3b800000, 0x17 ;  /* 0x3b80000000037811 */ /* 0x000fe200078eb8ff */
[----:B------:R-:W-:-:S05]  /*1b50*/  IMAD.SHL.U32 R0, R2, 0x100000, RZ ;  /* 0x0010000002007824 */ /* 0x000fca00078e00ff */
[----:B------:R-:W-:-:S07]  /*1b60*/  LOP3.LUT R0, R3, R0, R4, 0xfe, !PT ;  /* 0x0000000003007212 */ /* 0x000fce00078efe04 */
.L_x_9887:
[----:B------:R-:W-:Y:S05]  /*1b70*/  BSYNC B0 ;  /* 0x0000000000007941 */ /* 0x000fea0003800000 */
.L_x_9886:
[----:B------:R-:W-:-:S04]  /*1b80*/  FSETP.NEU.FTZ.AND P0, PT, R0, RZ, PT ;  /* 0x000000ff0000720b */ /* 0x000fc80003f1d000 */
[----:B------:R-:W-:Y:S01]  /*1b90*/  P2R R17, PR, RZ, 0x1 ;  /* 0x00000001ff117803 */ /* 0x000fe20000000000 */
[----:B------:R-:W-:Y:S08]  /*1ba0*/  BRA `(.L_x_9871) ;  /* 0x0000000400287947 */ /* 0x000ff00003800000 */
.L_x_9884:
        /* <DEDUP_REMOVED lines=21> */
.L_x_9893:
[----:B------:R-:W-:Y:S05]  /*1d00*/  BSYNC B1 ;  /* 0x0000000000017941 */ /* 0x000fea0003800000 */
.L_x_9892:
[----:B------:R-:W-:Y:S01]  /*1d10*/  LEA R3, R0, 0x37800000, 0x17 ;  /* 0x3780000000037811 */ /* 0x000fe200078eb8ff */
[----:B------:R-:W-:-:S05]  /*1d20*/  IMAD.SHL.U32 R0, R2, 0x200000, RZ ;  /* 0x0020000002007824 */ /* 0x000fca00078e00ff */
[----:B------:R-:W-:-:S07]  /*1d30*/  LOP3.LUT R0, R3, R0, R4, 0xfe, !PT ;  /* 0x0000000003007212 */ /* 0x000fce00078efe04 */
.L_x_9891:
[----:B------:R-:W-:Y:S05]  /*1d40*/  BSYNC B0 ;  /* 0x0000000000007941 */ /* 0x000fea0003800000 */
.L_x_9890:
[----:B------:R-:W-:-:S04]  /*1d50*/  FSETP.NEU.FTZ.AND P0, PT, R0, RZ, PT ;  /* 0x000000ff0000720b */ /* 0x000fc80003f1d000 */
[----:B------:R-:W-:Y:S01]  /*1d60*/  P2R R17, PR, RZ, 0x1 ;  /* 0x00000001ff117803 */ /* 0x000fe20000000000 */
[----:B------:R-:W-:Y:S08]  /*1d70*/  BRA `(.L_x_9871) ;  /* 0x0000000000b47947 */ /* 0x000ff00003800000 */
.L_x_9883:
        /* <DEDUP_REMOVED lines=14> */
.L_x_9897:
[----:B------:R-:W-:Y:S05]  /*1e60*/  BSYNC B0 ;  /* 0x0000000000007941 */ /* 0x000fea0003800000 */
.L_x_9896:
[----:B------:R-:W-:-:S04]  /*1e70*/  FSETP.NEU.FTZ.AND P0, PT, R0, RZ, PT ;  /* 0x000000ff0000720b */ /* 0x000fc80003f1d000 */
[----:B------:R-:W-:Y:S01]  /*1e80*/  P2R R17, PR, RZ, 0x1 ;  /* 0x00000001ff117803 */ /* 0x000fe20000000000 */
[----:B------:R-:W-:Y:S08]  /*1e90*/  BRA `(.L_x_9871) ;  /* 0x00000000006c7947 */ /* 0x000ff00003800000 */
.L_x_9870:
        /* <DEDUP_REMOVED lines=16> */
.L_x_9898:
[----:B------:R-:W-:-:S04]  /*1fa0*/  PLOP3.LUT P0, PT, PT, PT, PT, 0x8, 0x0 ;  /* 0x000000000000781c */ /* 0x000fc80003f0e170 */
[----:B------:R-:W-:Y:S01]  /*1fb0*/  P2R R17, PR, RZ, 0x1 ;  /* 0x00000001ff117803 */ /* 0x000fe20000000000 */
[----:B------:R-:W-:Y:S08]  /*1fc0*/  BRA `(.L_x_9871) ;  /* 0x0000000000207947 */ /* 0x000ff00003800000 */
.L_x_9895:
[----:B------:R-:W2:Y:S02]  /*1fd0*/  LDG.E.64 R2, desc[UR36][R2.64] ;  /* 0x0000002402027981 */ /* 0x000ea4000c1e1b00 */
[----:B--2---:R-:W-:-:S04]  /*1fe0*/  ISETP.NE.U32.AND P0, PT, R2, RZ, PT ;  /* 0x000000ff0200720c */ /* 0x004fc80003f05070 */
[----:B------:R-:W-:-:S04]  /*1ff0*/  ISETP.NE.AND.EX P0, PT, R3, RZ, PT, P0 ;  /* 0x000000ff0300720c */ /* 0x000fc80003f05300 */
[----:B------:R-:W-:Y:S01]  /*2000*/  P2R R17, PR, RZ, 0x1 ;  /* 0x00000001ff117803 */ /* 0x000fe20000000000 */
[----:B------:R-:W-:Y:S08]  /*2010*/  BRA `(.L_x_9871) ;  /* 0x00000000000c7947 */ /* 0x000ff00003800000 */
.L_x_9894:
[----:B------:R-:W2:Y:S02]  /*2020*/  LDG.E R2, desc[UR36][R2.64] ;  /* 0x0000002402027981 */ /* 0x000ea4000c1e1900 */
[----:B--2---:R-:W-:-:S04]  /*2030*/  ISETP.NE.AND P0, PT, R2, RZ, PT ;  /* 0x000000ff0200720c */ /* 0x004fc80003f05270 */
[----:B------:R-:W-:-:S09]  /*2040*/  P2R R17, PR, RZ, 0x1 ;  /* 0x00000001ff117803 */ /* 0x000fd20000000000 */
.L_x_9871:
        /* <DEDUP_REMOVED lines=19> */
.L_x_9902:
[----:B------:R0:W5:Y:S01]  /*2180*/  LDG.E.U8 R30, desc[UR36][R2.64] ;  /* 0x00000024021e7981 */ /* 0x000162000c1e1100 */
[----:B------:R-:W-:Y:S01]  /*2190*/  IMAD.MOV.U32 R31, RZ, RZ, RZ ;  /* 0x000000ffff1f7224 */ /* 0x000fe200078e00ff */
[----:B------:R-:W-:Y:S06]  /*21a0*/  BRA `(.L_x_9904) ;  /* 0x0000000c00487947 */ /* 0x000fec0003800000 */
.L_x_9901:
        /* <DEDUP_REMOVED lines=8> */
.L_x_9906:
[----:B------:R-:W2:Y:S02]  /*2230*/  LDG.E R30, desc[UR36][R2.64] ;  /* 0x00000024021e7981 */ /* 0x000ea4000c1e1900 */
[----:B--2---:R-:W-:Y:S01]  /*2240*/  SHF.R.S32.HI R31, RZ, 0x1f, R30 ;  /* 0x0000001fff1f7819 */ /* 0x004fe2000001141e */
[----:B------:R-:W-:Y:S06]  /*2250*/  BRA `(.L_x_9904) ;  /* 0x0000000c001c7947 */ /* 0x000fec0003800000 */
.L_x_9905:
[----:B------:R-:W2:Y:S02]  /*2260*/  LDG.E.S16 R30, desc[UR36][R2.64] ;  /* 0x00000024021e7981 */ /* 0x000ea4000c1e1700 */
[----:B--2---:R-:W-:Y:S01]  /*2270*/  SHF.R.S32.HI R31, RZ, 0x1f, R30 ;  /* 0x0000001fff1f7819 */ /* 0x004fe2000001141e */
[----:B------:R-:W-:Y:S06]  /*2280*/  BRA `(.L_x_9904) ;  /* 0x0000000c00107947 */ /* 0x000fec0003800000 */
.L_x_9900:
        /* <DEDUP_REMOVED lines=9> */
.L_x_9908:
[----:B------:R-:W2:Y:S02]  /*2320*/  LDG.E.U16 R2, desc[UR36][R2.64] ;  /* 0x0000002402027981 */ /* 0x000ea4000c1e1500 */
[----:B--2---:R-:W-:-:S06]  /*2330*/  HADD2.F32 R30, -RZ, R2.H0_H0 ;  /* 0x20000002ff1e7230 */ /* 0x004fcc0000004100 */
[----:B------:R-:W0:Y:S01]  /*2340*/  F2I.S64.TRUNC R30, R30 ;  /* 0x0000001e001e7311 */ /* 0x000e22000020d900 */
[----:B------:R-:W-:Y:S05]  /*2350*/  BRA `(.L_x_9904) ;  /* 0x0000000800dc7947 */ /* 0x000fea0003800000 */
.L_x_9907:
        /* <DEDUP_REMOVED lines=9> */
.L_x_9910:
[----:B------:R-:W2:Y:S02]  /*23f0*/  LDG.E.U16 R2, desc[UR36][R2.64] ;  /* 0x0000002402027981 */ /* 0x000ea4000c1e1500 */
[----:B--2---:R-:W-:-:S06]  /*2400*/  HADD2.F32 R30, -RZ, R2.H0_H0 ;  /* 0x20000002ff1e7230 */ /* 0x004fcc0000004100 */
[----:B------:R-:W3:Y:S01]  /*2410*/  F2I.S64.TRUNC R30, R30 ;  /* 0x0000001e001e7311 */ /* 0x000ee2000020d900 */
[----:B------:R-:W-:Y:S05]  /*2420*/  BRA `(.L_x_9904) ;  /* 0x0000000800a87947 */ /* 0x000fea0003800000 */
.L_x_9909:
[----:B------:R-:W2:Y:S02]  /*2430*/  LDG.E.64 R2, desc[UR36][R2.64] ;  /* 0x0000002402027981 */ /* 0x000ea4000c1e1b00 */
[----:B--2---:R0:W1:Y:S01]  /*2440*/  F2I.S64.F64.TRUNC R30, R2 ;  /* 0x00000002001e7311 */ /* 0x004062000030d900 */
[----:B------:R-:W-:Y:S05]  /*2450*/  BRA `(.L_x_9904) ;  /* 0x00000008009c7947 */ /* 0x000fea0003800000 */
.L_x_9899:
        /* <DEDUP_REMOVED lines=13> */
.L_x_9913:
[----:B------:R-:W2:Y:S02]  /*2530*/  LDG.E.64 R2, desc[UR36][R2.64] ;  /* 0x0000002402027981 */ /* 0x000ea4000c1e1b00 */
[----:B--2---:R0:W1:Y:S01]  /*2540*/  F2I.S64.F64.TRUNC R30, R2 ;  /* 0x00000002001e7311 */ /* 0x004062000030d900 */
[----:B------:R-:W-:Y:S05]  /*2550*/  BRA `(.L_x_9904) ;  /* 0x00000008005c7947 */ /* 0x000fea0003800000 */
.L_x_9912:
        /* <DEDUP_REMOVED lines=27> */
.L_x_9915:
        /* <DEDUP_REMOVED lines=14> */
.L_x_9914:
[----:B------:R-:W2:Y:S02]  /*27f0*/  LDG.E.U16 R30, desc[UR36][R2.64] ;  /* 0x00000024021e7981 */ /* 0x000ea4000c1e1500 */
[----:B--2---:R-:W-:-:S06]  /*2800*/  IMAD.U32 R30, R30, 0x10000, RZ ;  /* 0x000100001e1e7824 */ /* 0x004fcc00078e00ff */
[----:B------:R-:W0:Y:S01]  /*2810*/  F2I.S64.TRUNC R30, R30 ;  /* 0x0000001e001e7311 */ /* 0x000e22000020d900 */
[----:B------:R-:W-:Y:S05]  /*2820*/  BRA `(.L_x_9904) ;  /* 0x0000000400a87947 */ /* 0x000fea0003800000 */
.L_x_9911:
        /* <DEDUP_REMOVED lines=11> */
.L_x_9918:
        /* <DEDUP_REMOVED lines=21> */
.L_x_9922:
[----:B------:R-:W-:Y:S05]  /*2a30*/  BSYNC B1 ;  /* 0x0000000000017941 */ /* 0x000fea0003800000 */
.L_x_9921:
[----:B------:R-:W-:Y:S01]  /*2a40*/  IMAD.SHL.U32 R2, R2, 0x100000, RZ ;  /* 0x0010000002027824 */ /* 0x000fe200078e00ff */
[----:B------:R-:W-:-:S04]  /*2a50*/  LEA R3, R0, 0x3b800000, 0x17 ;  /* 0x3b80000000037811 */ /* 0x000fc800078eb8ff */
[----:B------:R-:W-:-:S07]  /*2a60*/  LOP3.LUT R30, R3, R2, R30, 0xfe, !PT ;  /* 0x00000002031e7212 */ /* 0x000fce00078efe1e */
.L_x_9920:
[----:B------:R-:W-:Y:S05]  /*2a70*/  BSYNC B0 ;  /* 0x0000000000007941 */ /* 0x000fea0003800000 */
.L_x_9919:
[----:B------:R-:W0:Y:S01]  /*2a80*/  F2I.S64.TRUNC R30, R30 ;  /* 0x0000001e001e7311 */ /* 0x000e22000020d900 */
[----:B------:R-:W-:Y:S05]  /*2a90*/  BRA `(.L_x_9904) ;  /* 0x00000004000c7947 */ /* 0x000fea0003800000 */
.L_x_9917:
        /* <DEDUP_REMOVED lines=21> */
.L_x_9926:
[----:B------:R-:W-:Y:S05]  /*2bf0*/  BSYNC B1 ;  /* 0x0000000000017941 */ /* 0x000fea0003800000 */
.L_x_9925:
[----:B------:R-:W-:Y:S01]  /*2c00*/  IMAD.SHL.U32 R2, R2, 0x200000, RZ ;  /* 0x0020000002027824 */ /* 0x000fe200078e00ff */
[----:B------:R-:W-:-:S04]  /*2c10*/  LEA R3, R0, 0x37800000, 0x17 ;  /* 0x3780000000037811 */ /* 0x000fc800078eb8ff */
[----:B------:R-:W-:-:S07]  /*2c20*/  LOP3.LUT R30, R3, R2, R30, 0xfe, !PT ;  /* 0x00000002031e7212 */ /* 0x000fce00078efe1e */
.L_x_9924:
[----:B------:R-:W-:Y:S05]  /*2c30*/  BSYNC B0 ;  /* 0x0000000000007941 */ /* 0x000fea0003800000 */
.L_x_9923:
[----:B------:R-:W0:Y:S01]  /*2c40*/  F2I.S64.TRUNC R30, R30 ;  /* 0x0000001e001e7311 */ /* 0x000e22000020d900 */
[----:B------:R-:W-:Y:S05]  /*2c50*/  BRA `(.L_x_9904) ;  /* 0x00000000009c7947 */ /* 0x000fea0003800000 */
.L_x_9916:
        /* <DEDUP_REMOVED lines=14> */
.L_x_9930:
[----:B------:R-:W-:Y:S05]  /*2d40*/  BSYNC B0 ;  /* 0x0000000000007941 */ /* 0x000fea0003800000 */
.L_x_9929:
[----:B------:R-:W0:Y:S01]  /*2d50*/  F2I.S64.TRUNC R30, R30 ;  /* 0x0000001e001e7311 */ /* 0x000e22000020d900 */
[----:B------:R-:W-:Y:S05]  /*2d60*/  BRA `(.L_x_9904) ;  /* 0x0000000000587947 */ /* 0x000fea0003800000 */
.L_x_9903:
        /* <DEDUP_REMOVED lines=16> */
.L_x_9931:
[----:B------:R-:W-:Y:S01]  /*2e70*/  CS2R R30, SRZ ;  /* 0x00000000001e7805 */ /* 0x000fe2000001ff00 */
[----:B------:R-:W-:Y:S06]  /*2e80*/  BRA `(.L_x_9904) ;  /* 0x0000000000107947 */ /* 0x000fec0003800000 */
.L_x_9928:
[----:B------:R0:W5:Y:S01]  /*2e90*/  LDG.E.64 R30, desc[UR36][R2.64] ;  /* 0x00000024021e7981 */ /* 0x000162000c1e1b00 */
[----:B------:R-:W-:Y:S05]  /*2ea0*/  BRA `(.L_x_9904) ;  /* 0x0000000000087947 */ /* 0x000fea0003800000 */
.L_x_9927:
[----:B------:R0:W5:Y:S01]  /*2eb0*/  LDG.E R30, desc[UR36][R2.64] ;  /* 0x00000024021e7981 */ /* 0x000162000c1e1900 */
[----:B------:R-:W-:-:S07]  /*2ec0*/  IMAD.MOV.U32 R31, RZ, RZ, RZ ;  /* 0x000000ffff1f7224 */ /* 0x000fce00078e00ff */
.L_x_9904:
[----:B------:R-:W-:Y:S01]  /*2ed0*/  ISETP.NE.AND P0, PT, R17, RZ, PT ;  /* 0x000000ff1100720c */ /* 0x000fe20003f05270 */
[----:B------:R-:W-:-:S03]  /*2ee0*/  VIADD R34, R34, 0x80 ;  /* 0x0000008022227836 */ /* 0x000fc60000000000 */
[----:B------:R-:W-:-:S09]  /*2ef0*/  SEL R37, RZ, 0x1, !P0 ;  /* 0x00000001ff257807 */ /* 0x000fd20004000000 */
.L_x_9832:
[----:B------:R-:W-:Y:S05]  /*2f00*/  BSYNC B6 ;  /* 0x0000000000067941 */ /* 0x000fea0003800000 */
.L_x_9831:
[----:B------:R-:W-:Y:S01]  /*2f10*/  ISETP.GE.AND P0, PT, R34, R18, PT ;  /* 0x000000122200720c */ /* 0x000fe20003f06270 */
[----:B------:R-:W-:Y:S01]  /*2f20*/  BSSY B6, `(.L_x_9932) ;  /* 0x00002e1000067945 */ /* 0x000fe20003800000 */
[----:B------:R-:W-:-:S11]  /*2f30*/  CS2R R28, SRZ ;  /* 0x00000000001c7805 */ /* 0x000fd6000001ff00 */
[----:B------:R-:W-:Y:S05]  /*2f40*/  @P0 BRA `(.L_x_9933) ;  /* 0x0000002c00780947 */ /* 0x000fea0003800000 */
[----:B01--4-:R-:W0:Y:S01]  /*2f50*/  LDC.64 R2, c[0x0][0x230] ;  /* 0x00008c00ff027b82 */ /* 0x013e220000000a00 */
        /* <DEDUP_REMOVED lines=19> */
.L_x_9937:
[----:B------:R0:W5:Y:S01]  /*3090*/  LDG.E.U8 R24, desc[UR36][R2.64] ;  /* 0x0000002402187981 */ /* 0x000162000c1e1100 */
[----:B------:R-:W-:Y:S01]  /*30a0*/  IMAD.MOV.U32 R25, RZ, RZ, RZ ;  /* 0x000000ffff197224 */ /* 0x000fe200078e00ff */
[----:B------:R-:W-:Y:S06]  /*30b0*/  BRA `(.L_x_9939) ;  /* 0x0000000c00487947 */ /* 0x000fec0003800000 */
.L_x_9936:
        /* <DEDUP_REMOVED lines=8> */
.L_x_9941:
[----:B------:R-:W2:Y:S02]  /*3140*/  LDG.E R24, desc[UR36][R2.64] ;  /* 0x0000002402187981 */ /* 0x000ea4000c1e1900 */
[----:B--2---:R-:W-:Y:S01]  /*3150*/  SHF.R.S32.HI R25, RZ, 0x1f, R24 ;  /* 0x0000001fff197819 */ /* 0x004fe20000011418 */
[----:B------:R-:W-:Y:S06]  /*3160*/  BRA `(.L_x_9939) ;  /* 0x0000000c001c7947 */ /* 0x000fec0003800000 */
.L_x_9940:
[----:B------:R-:W2:Y:S02]  /*3170*/  LDG.E.S16 R24, desc[UR36][R2.64] ;  /* 0x0000002402187981 */ /* 0x000ea4000c1e1700 */
[----:B--2---:R-:W-:Y:S01]  /*3180*/  SHF.R.S32.HI R25, RZ, 0x1f, R24 ;  /* 0x0000001fff197819 */ /* 0x004fe20000011418 */
[----:B------:R-:W-:Y:S06]  /*3190*/  BRA `(.L_x_9939) ;  /* 0x0000000c00107947 */ /* 0x000fec0003800000 */
.L_x_9935:
        /* <DEDUP_REMOVED lines=9> */
.L_x_9943:
[----:B------:R-:W2:Y:S02]  /*3230*/  LDG.E.U16 R2, desc[UR36][R2.64] ;  /* 0x0000002402027981 */ /* 0x000ea4000c1e1500 */
[----:B--2---:R-:W-:-:S06]  /*3240*/  HADD2.F32 R24, -RZ, R2.H0_H0 ;  /* 0x20000002ff187230 */ /* 0x004fcc0000004100 */
[----:B------:R-:W0:Y:S01]  /*3250*/  F2I.S64.TRUNC R24, R24 ;  /* 0x0000001800187311 */ /* 0x000e22000020d900 */
[----:B------:R-:W-:Y:S05]  /*3260*/  BRA `(.L_x_9939) ;  /* 0x0000000800dc7947 */ /* 0x000fea0003800000 */
.L_x_9942:
        /* <DEDUP_REMOVED lines=9> */
.L_x_9945:
[----:B------:R-:W2:Y:S02]  /*3300*/  LDG.E.U16 R2, desc[UR36][R2.64] ;  /* 0x0000002402027981 */ /* 0x000ea4000c1e1500 */
[----:B--2---:R-:W-:-:S06]  /*3310*/  HADD2.F32 R24, -RZ, R2.H0_H0 ;  /* 0x20000002ff187230 */ /* 0x004fcc0000004100 */
[----:B------:R-:W0:Y:S01]  /*3320*/  F2I.S64.TRUNC R24, R24 ;  /* 0x0000001800187311 */ /* 0x000e22000020d900 */
[----:B------:R-:W-:Y:S05]  /*3330*/  BRA `(.L_x_9939) ;  /* 0x0000000800a87947 */ /* 0x000fea0003800000 */
.L_x_9944:
[----:B------:R-:W2:Y:S02]  /*3340*/  LDG.E.64 R2, desc[UR36][R2.64] ;  /* 0x0000002402027981 */ /* 0x000ea4000c1e1b00 */
[----:B--2---:R0:W1:Y:S01]  /*3350*/  F2I.S64.F64.TRUNC R24, R2 ;  /* 0x0000000200187311 */ /* 0x004062000030d900 */
[----:B------:R-:W-:Y:S05]  /*3360*/  BRA `(.L_x_9939) ;  /* 0x00000008009c7947 */ /* 0x000fea0003800000 */
.L_x_9934:
        /* <DEDUP_REMOVED lines=13> */
.L_x_9948:
[----:B------:R-:W2:Y:S02]  /*3440*/  LDG.E.64 R2, desc[UR36][R2.64] ;  /* 0x0000002402027981 */ /* 0x000ea4000c1e1b00 */
[----:B--2---:R0:W1:Y:S01]  /*3450*/  F2I.S64.F64.TRUNC R24, R2 ;  /* 0x0000000200187311 */ /* 0x004062000030d900 */
[----:B------:R-:W-:Y:S05]  /*3460*/  BRA `(.L_x_9939) ;  /* 0x00000008005c7947 */ /* 0x000fea0003800000 */
.L_x_9947:
        /* <DEDUP_REMOVED lines=27> */
.L_x_9950:
        /* <DEDUP_REMOVED lines=14> */
.L_x_9949:
[----:B------:R-:W2:Y:S02]  /*3700*/  LDG.E.U16 R24, desc[UR36][R2.64] ;  /* 0x0000002402187981 */ /* 0x000ea4000c1e1500 */
[----:B--2---:R-:W-:-:S06]  /*3710*/  IMAD.U32 R24, R24, 0x10000, RZ ;  /* 0x0001000018187824 */ /* 0x004fcc00078e00ff */
[----:B------:R-:W0:Y:S01]  /*3720*/  F2I.S64.TRUNC R24, R24 ;  /* 0x0000001800187311 */ /* 0x000e22000020d900 */
[----:B------:R-:W-:Y:S05]  /*3730*/  BRA `(.L_x_9939) ;  /* 0x0000000400a87947 */ /* 0x000fea0003800000 */
.L_x_9946:
        /* <DEDUP_REMOVED lines=11> */
.L_x_9953:
        /* <DEDUP_REMOVED lines=21> */
.L_x_9957:
[----:B------:R-:W-:Y:S05]  /*3940*/  BSYNC B1 ;  /* 0x0000000000017941 */ /* 0x000fea0003800000 */
.L_x_9956:
[----:B------:R-:W-:Y:S01]  /*3950*/  IMAD.SHL.U32 R2, R2, 0x100000, RZ ;  /* 0x0010000002027824 */ /* 0x000fe200078e00ff */
[----:B------:R-:W-:-:S04]  /*3960*/  LEA R3, R0, 0x3b800000, 0x17 ;  /* 0x3b80000000037811 */ /* 0x000fc800078eb8ff */
[----:B------:R-:W-:-:S07]  /*3970*/  LOP3.LUT R24, R3, R2, R24, 0xfe, !PT ;  /* 0x0000000203187212 */ /* 0x000fce00078efe18 */
.L_x_9955:
[----:B------:R-:W-:Y:S05]  /*3980*/  BSYNC B0 ;  /* 0x0000000000007941 */ /* 0x000fea0003800000 */
.L_x_9954:
[----:B------:R-:W1:Y:S01]  /*3990*/  F2I.S64.TRUNC R24, R24 ;  /* 0x0000001800187311 */ /* 0x000e62000020d900 */
[----:B------:R-:W-:Y:S05]  /*39a0*/  BRA `(.L_x_9939) ;  /* 0x00000004000c7947 */ /* 0x000fea0003800000 */
.L_x_9952:
        /* <DEDUP_REMOVED lines=21> */
.L_x_9961:
[----:B------:R-:W-:Y:S05]  /*3b00*/  BSYNC B1 ;  /* 0x0000000000017941 */ /* 0x000fea0003800000 */
.L_x_9960:
[----:B------:R-:W-:Y:S01]  /*3b10*/  IMAD.SHL.U32 R2, R2, 0x200000, RZ ;  /* 0x0020000002027824 */ /* 0x000fe200078e00ff */
[----:B------:R-:W-:-:S04]  /*3b20*/  LEA R3, R0, 0x37800000, 0x17 ;  /* 0x3780000000037811 */ /* 0x000fc800078eb8ff */
[----:B------:R-:W-:-:S07]  /*3b30*/  LOP3.LUT R24, R3, R2, R24, 0xfe, !PT ;  /* 0x0000000203187212 */ /* 0x000fce00078efe18 */
.L_x_9959:
[----:B------:R-:W-:Y:S05]  /*3b40*/  BSYNC B0 ;  /* 0x0000000000007941 */ /* 0x000fea0003800000 */
.L_x_9958:
[----:B------:R-:W0:Y:S01]  /*3b50*/  F2I.S64.TRUNC R24, R24 ;  /* 0x0000001800187311 */ /* 0x000e22000020d900 */
[----:B------:R-:W-:Y:S05]  /*3b60*/  BRA `(.L_x_9939) ;  /* 0x00000000009c7947 */ /* 0x000fea0003800000 */
.L_x_9951:
        /* <DEDUP_REMOVED lines=14> */
.L_x_9965:
[----:B------:R-:W-:Y:S05]  /*3c50*/  BSYNC B0 ;  /* 0x0000000000007941 */ /* 0x000fea0003800000 */
.L_x_9964:
[----:B------:R-:W4:Y:S01]  /*3c60*/  F2I.S64.TRUNC R24, R24 ;  /* 0x0000001800187311 */ /* 0x000f22000020d900 */
[----:B------:R-:W-:Y:S05]  /*3c70*/  BRA `(.L_x_9939) ;  /* 0x0000000000587947 */ /* 0x000fea0003800000 */
.L_x_9938:
        /* <DEDUP_REMOVED lines=16> */
.L_x_9966:
[----:B------:R-:W-:Y:S01]  /*3d80*/  CS2R R24, SRZ ;  /* 0x0000000000187805 */ /* 0x000fe2000001ff00 */
[----:B------:R-:W-:Y:S06]  /*3d90*/  BRA `(.L_x_9939) ;  /* 0x0000000000107947 */ /* 0x000fec0003800000 */
.L_x_9963:
[----:B------:R0:W5:Y:S01]  /*3da0*/  LDG.E.64 R24, desc[UR36][R2.64] ;  /* 0x0000002402187981 */ /* 0x000162000c1e1b00 */
[----:B------:R-:W-:Y:S05]  /*3db0*/  BRA `(.L_x_9939) ;  /* 0x0000000000087947 */ /* 0x000fea0003800000 */
.L_x_9962:
[----:B------:R0:W5:Y:S01]  /*3dc0*/  LDG.E R24, desc[UR36][R2.64] ;  /* 0x0000002402187981 */ /* 0x000162000c1e1900 */
[----:B------:R-:W-:-:S07]  /*3dd0*/  IMAD.MOV.U32 R25, RZ, RZ, RZ ;  /* 0x000000ffff197224 */ /* 0x000fce00078e00ff */
.L_x_9939:
        /* <DEDUP_REMOVED lines=20> */
.L_x_9970:
[----:B------:R-:W2:Y:S02]  /*3f20*/  LDG.E.U8 R2, desc[UR36][R2.64] ;  /* 0x0000002402027981 */ /* 0x000ea4000c1e1100 */
[----:B--2---:R-:W-:-:S04]  /*3f30*/  ISETP.NE.AND P0, PT, R2, RZ, PT ;  /* 0x000000ff0200720c */ /* 0x004fc80003f05270 */
[----:B------:R-:W-:Y:S01]  /*3f40*/  P2R R17, PR, RZ, 0x1 ;  /* 0x00000001ff117803 */ /* 0x000fe20000000000 */
[----:B------:R-:W-:Y:S08]  /*3f50*/  BRA `(.L_x_9972) ;  /* 0x0000000c00c47947 */ /* 0x000ff00003800000 */
.L_x_9969:
        /* <DEDUP_REMOVED lines=11> */
.L_x_9974:
[----:B------:R-:W2:Y:S02]  /*4010*/  LDG.E R2, desc[UR36][R2.64] ;  /* 0x0000002402027981 */ /* 0x000ea4000c1e1900 */
[----:B--2---:R-:W-:-:S04]  /*4020*/  ISETP.NE.AND P0, PT, R2, RZ, PT ;  /* 0x000000ff0200720c */ /* 0x004fc80003f05270 */
[----:B------:R-:W-:Y:S01]  /*4030*/  P2R R17, PR, RZ, 0x1 ;  /* 0x00000001ff117803 */ /* 0x000fe20000000000 */
[----:B------:R-:W-:Y:S08]  /*4040*/  BRA `(.L_x_9972) ;  /* 0x0000000c00887947 */ /* 0x000ff00003800000 */
.L_x_9973:
[----:B------:R-:W2:Y:S02]  /*4050*/  LDG.E.U16 R2, desc[UR36][R2.64] ;  /* 0x0000002402027981 */ /* 0x000ea4000c1e1500 */
[----:B--2---:R-:W-:-:S04]  /*4060*/  ISETP.NE.AND P0, PT, R2, RZ, PT ;  /* 0x000000ff0200720c */ /* 0x004fc80003f05270 */
[----:B------:R-:W-:Y:S01]  /*4070*/  P2R R17, PR, RZ, 0x1 ;  /* 0x00000001ff117803 */ /* 0x000fe20000000000 */
[----:B------:R-:W-:Y:S08]  /*4080*/  BRA `(.L_x_9972) ;  /* 0x0000000c00787947 */ /* 0x000ff00003800000 */
.L_x_9968:
        /* <DEDUP_REMOVED lines=10> */
.L_x_9976:
[----:B------:R-:W2:Y:S02]  /*4130*/  LDG.E.U16 R0, desc[UR36][R2.64] ;  /* 0x0000002402007981 */ /* 0x000ea4000c1e1500 */
[----:B--2---:R-:W-:-:S05]  /*4140*/  HADD2.F32 R0, -RZ, R0.H0_H0 ;  /* 0x20000000ff007230 */ /* 0x004fca0000004100 */
[----:B------:R-:W-:-:S04]  /*4150*/  FSETP.NEU.FTZ.AND P0, PT, R0, RZ, PT ;  /* 0x000000ff0000720b */ /* 0x000fc80003f1d000 */
[----:B------:R-:W-:Y:S01]  /*4160*/  P2R R17, PR, RZ, 0x1 ;  /* 0x00000001ff117803 */ /* 0x000fe20000000000 */
[----:B------:R-:W-:Y:S08]  /*4170*/  BRA `(.L_x_9972) ;  /* 0x0000000c003c7947 */ /* 0x000ff00003800000 */
.L_x_9975:
        /* <DEDUP_REMOVED lines=12> */
.L_x_9978:
        /* <DEDUP_REMOVED lines=11> */
.L_x_9977:
[----:B------:R-:W2:Y:S02]  /*42f0*/  LDG.E.64 R2, desc[UR36][R2.64] ;  /* 0x0000002402027981 */ /* 0x000ea4000c1e1b00 */
[----:B--2---:R-:W-:-:S06]  /*4300*/  DSETP.NEU.AND P0, PT, R2, RZ, PT ;  /* 0x000000ff0200722a */ /* 0x004fcc0003f0d000 */
[----:B------:R-:W-:Y:S01]  /*4310*/  P2R R17, PR, RZ, 0x1 ;  /* 0x00000001ff117803 */ /* 0x000fe20000000000 */
[----:B------:R-:W-:Y:S07]  /*4320*/  BRA `(.L_x_9972) ;  /* 0x0000000800d07947 */ /* 0x000fee0003800000 */
.L_x_9967:
        /* <DEDUP_REMOVED lines=12> */
.L_x_9981:
[----:B------:R-:W2:Y:S02]  /*43f0*/  LDG.E.128 R4, desc[UR36][R2.64] ;  /* 0x0000002402047981 */ /* 0x000ea4000c1e1d00 */
[----:B--2---:R-:W-:-:S06]  /*4400*/  DSETP.NEU.AND P0, PT, R6, RZ, PT ;  /* 0x000000ff0600722a */ /* 0x004fcc0003f0d000 */
[----:B------:R-:W-:-:S06]  /*4410*/  DSETP.NEU.OR P0, PT, R4, RZ, P0 ;  /* 0x000000ff0400722a */ /* 0x000fcc000070d400 */
[----:B------:R-:W-:Y:S01]  /*4420*/  P2R R17, PR, RZ, 0x1 ;  /* 0x00000001ff117803 */ /* 0x000fe20000000000 */
[----:B------:R-:W-:Y:S07]  /*4430*/  BRA `(.L_x_9972) ;  /* 0x00000008008c7947 */ /* 0x000fee0003800000 */
.L_x_9980:
        /* <DEDUP_REMOVED lines=28> */
.L_x_9983:
        /* <DEDUP_REMOVED lines=15> */
.L_x_9982:
[----:B------:R-:W2:Y:S02]  /*46f0*/  LDG.E.U16 R0, desc[UR36][R2.64] ;  /* 0x0000002402007981 */ /* 0x000ea4000c1e1500 */
[----:B--2---:R-:W-:-:S05]  /*4700*/  IMAD.U32 R0, R0, 0x10000, RZ ;  /* 0x0001000000007824 */ /* 0x004fca00078e00ff */
[----:B------:R-:W-:-:S04]  /*4710*/  FSETP.NEU.FTZ.AND P0, PT, R0, RZ, PT ;  /* 0x000000ff0000720b */ /* 0x000fc80003f1d000 */
[----:B------:R-:W-:Y:S01]  /*4720*/  P2R R17, PR, RZ, 0x1 ;  /* 0x00000001ff117803 */ /* 0x000fe20000000000 */
[----:B------:R-:W-:Y:S08]  /*4730*/  BRA `(.L_x_9972) ;  /* 0x0000000400cc7947 */ /* 0x000ff00003800000 */
.L_x_9979:
        /* <DEDUP_REMOVED lines=12> */
.L_x_9986:
        /* <DEDUP_REMOVED lines=21> */
.L_x_9990:
[----:B------:R-:W-:Y:S05]  /*4950*/  BSYNC B1 ;  /* 0x0000000000017941 */ /* 0x000fea0003800000 */
.L_x_9989:
[----:B------:R-:W-:Y:S01]  /*4960*/  LEA R3, R0, 0x3b800000, 0x17 ;  /* 0x3b80000000037811 */ /* 0x000fe200078eb8ff */
[----:B------:R-:W-:-:S05]  /*4970*/  IMAD.SHL.U32 R0, R2, 0x100000, RZ ;  /* 0x0010000002007824 */ /* 0x000fca00078e00ff */
[----:B------:R-:W-:-:S07]  /*4980*/  LOP3.LUT R0, R3, R0, R4, 0xfe, !PT ;  /* 0x0000000003007212 */ /* 0x000fce00078efe04 */
.L_x_9988:
[----:B------:R-:W-:Y:S05]  /*4990*/  BSYNC B0 ;  /* 0x0000000000007941 */ /* 0x000fea0003800000 */
.L_x_9987:
[----:B------:R-:W-:-:S04]  /*49a0*/  FSETP.NEU.FTZ.AND P0, PT, R0, RZ, PT ;  /* 0x000000ff0000720b */ /* 0x000fc80003f1d000 */
[----:B------:R-:W-:Y:S01]  /*49b0*/  P2R R17, PR, RZ, 0x1 ;  /* 0x00000001ff117803 */ /* 0x000fe20000000000 */
[----:B------:R-:W-:Y:S08]  /*49c0*/  BRA `(.L_x_9972) ;  /* 0x0000000400287947 */ /* 0x000ff00003800000 */
.L_x_9985:
        /* <DEDUP_REMOVED lines=21> */
.L_x_9994:
[----:B------:R-:W-:Y:S05]  /*4b20*/  BSYNC B1 ;  /* 0x0000000000017941 */ /* 0x000fea0003800000 */
.L_x_9993:
[----:B------:R-:W-:Y:S01]  /*4b30*/  LEA R3, R0, 0x37800000, 0x17 ;  /* 0x3780000000037811 */ /* 0x000fe200078eb8ff */
[----:B------:R-:W-:-:S05]  /*4b40*/  IMAD.SHL.U32 R0, R2, 0x200000, RZ ;  /* 0x0020000002007824 */ /* 0x000fca00078e00ff */
[----:B------:R-:W-:-:S07]  /*4b50*/  LOP3.LUT R0, R3, R0, R4, 0xfe, !PT ;  /* 0x0000000003007212 */ /* 0x000fce00078efe04 */
.L_x_9992:
[----:B------:R-:W-:Y:S05]  /*4b60*/  BSYNC B0 ;  /* 0x0000000000007941 */ /* 0x000fea0003800000 */
.L_x_9991:
[----:B------:R-:W-:-:S04]  /*4b70*/  FSETP.NEU.FTZ.AND P0, PT, R0, RZ, PT ;  /* 0x000000ff0000720b */ /* 0x000fc80003f1d000 */
[----:B------:R-:W-:Y:S01]  /*4b80*/  P2R R17, PR, RZ, 0x1 ;  /* 0x00000001ff117803 */ /* 0x000fe20000000000 */
[----:B------:R-:W-:Y:S08]  /*4b90*/  BRA `(.L_x_9972) ;  /* 0x0000000000b47947 */ /* 0x000ff00003800000 */
.L_x_9984:
        /* <DEDUP_REMOVED lines=14> */
.L_x_9998:
[----:B------:R-:W-:Y:S05]  /*4c80*/  BSYNC B0 ;  /* 0x0000000000007941 */ /* 0x000fea0003800000 */
.L_x_9997:
[----:B------:R-:W-:-:S04]  /*4c90*/  FSETP.NEU.FTZ.AND P0, PT, R0, RZ, PT ;  /* 0x000000ff0000720b */ /* 0x000fc80003f1d000 */
[----:B------:R-:W-:Y:S01]  /*4ca0*/  P2R R17, PR, RZ, 0x1 ;  /* 0x00000001ff117803 */ /* 0x000fe20000000000 */
[----:B------:R-:W-:Y:S08]  /*4cb0*/  BRA `(.L_x_9972) ;  /* 0x00000000006c7947 */ /* 0x000ff00003800000 */
.L_x_9971:
        /* <DEDUP_REMOVED lines=16> */
.L_x_9999:
[----:B------:R-:W-:-:S04]  /*4dc0*/  PLOP3.LUT P0, PT, PT, PT, PT, 0x8, 0x0 ;  /* 0x000000000000781c */ /* 0x000fc80003f0e170 */
[----:B------:R-:W-:Y:S01]  /*4dd0*/  P2R R17, PR, RZ, 0x1 ;  /* 0x00000001ff117803 */ /* 0x000fe20000000000 */
[----:B------:R-:W-:Y:S08]  /*4de0*/  BRA `(.L_x_9972) ;  /* 0x0000000000207947 */ /* 0x000ff00003800000 */
.L_x_9996:
[----:B------:R-:W2:Y:S02]  /*4df0*/  LDG.E.64 R2, desc[UR36][R2.64] ;  /* 0x0000002402027981 */ /* 0x000ea4000c1e1b00 */
[----:B--2---:R-:W-:-:S04]  /*4e00*/  ISETP.NE.U32.AND P0, PT, R2, RZ, PT ;  /* 0x000000ff0200720c */ /* 0x004fc80003f05070 */
[----:B------:R-:W-:-:S04]  /*4e10*/  ISETP.NE.AND.EX P0, PT, R3, RZ, PT, P0 ;  /* 0x000000ff0300720c */ /* 0x000fc80003f05300 */
[----:B------:R-:W-:Y:S01]  /*4e20*/  P2R R17, PR, RZ, 0x1 ;  /* 0x00000001ff117803 */ /* 0x000fe20000000000 */
[----:B------:R-:W-:Y:S08]  /*4e30*/  BRA `(.L_x_9972) ;  /* 0x00000000000c7947 */ /* 0x000ff00003800000 */
.L_x_9995:
[----:B------:R-:W2:Y:S02]  /*4e40*/  LDG.E R2, desc[UR36][R2.64] ;  /* 0x0000002402027981 */ /* 0x000ea4000c1e1900 */
[----:B--2---:R-:W-:-:S04]  /*4e50*/  ISETP.NE.AND P0, PT, R2, RZ, PT ;  /* 0x000000ff0200720c */ /* 0x004fc80003f05270 */
[----:B------:R-:W-:-:S09]  /*4e60*/  P2R R17, PR, RZ, 0x1 ;  /* 0x00000001ff117803 */ /* 0x000fd20000000000 */
.L_x_9972:
        /* <DEDUP_REMOVED lines=19> */
.L_x_10003:
[----:B------:R0:W5:Y:S01]  /*4fa0*/  LDG.E.U8 R28, desc[UR36][R2.64] ;  /* 0x00000024021c7981 */ /* 0x000162000c1e1100 */
[----:B------:R-:W-:Y:S01]  /*4fb0*/  IMAD.MOV.U32 R29, RZ, RZ, RZ ;  /* 0x000000ffff1d7224 */ /* 0x000fe200078e00ff */
[----:B------:R-:W-:Y:S06]  /*4fc0*/  BRA `(.L_x_10005) ;  /* 0x0000000c00487947 */ /* 0x000fec0003800000 */
.L_x_10002:
        /* <DEDUP_REMOVED lines=8> */
.L_x_10007:
[----:B------:R-:W2:Y:S02]  /*5050*/  LDG.E R28, desc[UR36][R2.64] ;  /* 0x00000024021c7981 */ /* 0x000ea4000c1e1900 */
[----:B--2---:R-:W-:Y:S01]  /*5060*/  SHF.R.S32.HI R29, RZ, 0x1f, R28 ;  /* 0x0000001fff1d7819 */ /* 0x004fe2000001141c */
[----:B------:R-:W-:Y:S06]  /*5070*/  BRA `(.L_x_10005) ;  /* 0x0000000c001c7947 */ /* 0x000fec0003800000 */
.L_x_10006:
[----:B------:R-:W2:Y:S02]  /*5080*/  LDG.E.S16 R28, desc[UR36][R2.64] ;  /* 0x00000024021c7981 */ /* 0x000ea4000c1e1700 */
[----:B--2---:R-:W-:Y:S01]  /*5090*/  SHF.R.S32.HI R29, RZ, 0x1f, R28 ;  /* 0x0000001fff1d7819 */ /* 0x004fe2000001141c */
[----:B------:R-:W-:Y:S06]  /*50a0*/  BRA `(.L_x_10005) ;  /* 0x0000000c00107947 */ /* 0x000fec0003800000 */
.L_x_10001:
        /* <DEDUP_REMOVED lines=9> */
.L_x_10009:
[----:B------:R-:W2:Y:S02]  /*5140*/  LDG.E.U16 R2, desc[UR36][R2.64] ;  /* 0x0000002402027981 */ /* 0x000ea4000c1e1500 */
[----:B--2---:R-:W-:-:S06]  /*5150*/  HADD2.F32 R28, -RZ, R2.H0_H0 ;  /* 0x20000002ff1c7230 */ /* 0x004fcc0000004100 */
[----:B------:R-:W0:Y:S01]  /*5160*/  F2I.S64.TRUNC R28, R28 ;  /* 0x0000001c001c7311 */ /* 0x000e22000020d900 */
[----:B------:R-:W-:Y:S05]  /*5170*/  BRA `(.L_x_10005) ;  /* 0x0000000800dc7947 */ /* 0x000fea0003800000 */
.L_x_10008:
        /* <DEDUP_REMOVED lines=9> */
.L_x_10011:
[----:B------:R-:W2:Y:S02]  /*5210*/  LDG.E.U16 R2, desc[UR36][R2.64] ;  /* 0x0000002402027981 */ /* 0x000ea4000c1e1500 */
[----:B--2---:R-:W-:-:S06]  /*5220*/  HADD2.F32 R28, -RZ, R2.H0_H0 ;  /* 0x20000002ff1c7230 */ /* 0x004fcc0000004100 */
[----:B------:R-:W0:Y:S01]  /*5230*/  F2I.S64.TRUNC R28, R28 ;  /* 0x0000001c001c7311 */ /* 0x000e22000020d900 */
[----:B------:R-:W-:Y:S05]  /*5240*/  BRA `(.L_x_10005) ;  /* 0x0000000800a87947 */ /* 0x000fea0003800000 */
.L_x_10010:
[----:B------:R-:W2:Y:S02]  /*5250*/  LDG.E.64 R2, desc[UR36][R2.64] ;  /* 0x0000002402027981 */ /* 0x000ea4000c1e1b00 */
[----:B--2---:R0:W2:Y:S01]  /*5260*/  F2I.S64.F64.TRUNC R28, R2 ;  /* 0x00000002001c7311 */ /* 0x0040a2000030d900 */
[----:B------:R-:W-:Y:S05]  /*5270*/  BRA `(.L_x_10005) ;  /* 0x00000008009c7947 */ /* 0x000fea0003800000 */
.L_x_10000:
        /* <DEDUP_REMOVED lines=13> */
.L_x_10014:
[----:B------:R-:W2:Y:S02]  /*5350*/  LDG.E.64 R2, desc[UR36][R2.64] ;  /* 0x0000002402027981 */ /* 0x000ea4000c1e1b00 */
[----:B--2---:R0:W2:Y:S01]  /*5360*/  F2I.S64.F64.TRUNC R28, R2 ;  /* 0x00000002001c7311 */ /* 0x0040a2000030d900 */
[----:B------:R-:W-:Y:S05]  /*5370*/  BRA `(.L_x_10005) ;  /* 0x00000008005c7947 */ /* 0x000fea0003800000 */
.L_x_10013:
        /* <DEDUP_REMOVED lines=27> */
.L_x_10016:
        /* <DEDUP_REMOVED lines=12> */
[----:B------:R3:W0:Y:S01]  /*55f0*/  F2I.S64.TRUNC R28, R4 ;  /* 0x00000004001c7311 */ /* 0x000622000020d900 */
[----:B------:R-:W-:Y:S05]  /*5600*/  BRA `(.L_x_10005) ;  /* 0x0000000400b87947 */ /* 0x000fea0003800000 */
.L_x_10015:
[----:B------:R-:W2:Y:S02]  /*5610*/  LDG.E.U16 R28, desc[UR36][R2.64] ;  /* 0x00000024021c7981 */ /* 0x000ea4000c1e1500 */
[----:B--2---:R-:W-:-:S06]  /*5620*/  IMAD.U32 R28, R28, 0x10000, RZ ;  /* 0x000100001c1c7824 */ /* 0x004fcc00078e00ff */
[----:B------:R-:W0:Y:S01]  /*5630*/  F2I.S64.TRUNC R28, R28 ;  /* 0x0000001c001c7311 */ /* 0x000e22000020d900 */
[----:B------:R-:W-:Y:S05]  /*5640*/  BRA `(.L_x_10005) ;  /* 0x0000000400a87947 */ /* 0x000fea0003800000 */
.L_x_10012:
        /* <DEDUP_REMOVED lines=11> */
.L_x_10019:
        /* <DEDUP_REMOVED lines=21> */
.L_x_10023:
[----:B------:R-:W-:Y:S05]  /*5850*/  BSYNC B1 ;  /* 0x0000000000017941 */ /* 0x000fea0003800000 */
.L_x_10022:
[----:B------:R-:W-:Y:S01]  /*5860*/  IMAD.SHL.U32 R2, R2, 0x100000, RZ ;  /* 0x0010000002027824 */ /* 0x000fe200078e00ff */
[----:B------:R-:W-:-:S04]  /*5870*/  LEA R3, R0, 0x3b800000, 0x17 ;  /* 0x3b80000000037811 */ /* 0x000fc800078eb8ff */
[----:B------:R-:W-:-:S07]  /*5880*/  LOP3.LUT R28, R3, R2, R28, 0xfe, !PT ;  /* 0x00000002031c7212 */ /* 0x000fce00078efe1c */
.L_x_10021:
[----:B------:R-:W-:Y:S05]  /*5890*/  BSYNC B0 ;  /* 0x0000000000007941 */ /* 0x000fea0003800000 */
.L_x_10020:
[----:B------:R-:W0:Y:S01]  /*58a0*/  F2I.S64.TRUNC R28, R28 ;  /* 0x0000001c001c7311 */ /* 0x000e22000020d900 */
[----:B------:R-:W-:Y:S05]  /*58b0*/  BRA `(.L_x_10005) ;  /* 0x00000004000c7947 */ /* 0x000fea0003800000 */
.L_x_10018:
        /* <DEDUP_REMOVED lines=21> */
.L_x_10027:
[----:B------:R-:W-:Y:S05]  /*5a10*/  BSYNC B1 ;  /* 0x0000000000017941 */ /* 0x000fea0003800000 */
.L_x_10026:
[----:B------:R-:W-:Y:S01]  /*5a20*/  IMAD.SHL.U32 R2, R2, 0x200000, RZ ;  /* 0x0020000002027824 */ /* 0x000fe200078e00ff */
[----:B------:R-:W-:-:S04]  /*5a30*/  LEA R3, R0, 0x37800000, 0x17 ;  /* 0x3780000000037811 */ /* 0x000fc800078eb8ff */
[----:B------:R-:W-:-:S07]  /*5a40*/  LOP3.LUT R28, R3, R2, R28, 0xfe, !PT ;  /* 0x00000002031c7212 */ /* 0x000fce00078efe1c */
.L_x_10025:
[----:B------:R-:W-:Y:S05]  /*5a50*/  BSYNC B0 ;  /* 0x0000000000007941 */ /* 0x000fea0003800000 */
.L_x_10024:
[----:B------:R-:W0:Y:S01]  /*5a60*/  F2I.S64.TRUNC R28, R28 ;  /* 0x0000001c001c7311 */ /* 0x000e22000020d900 */
[----:B------:R-:W-:Y:S05]  /*5a70*/  BRA `(.L_x_10005) ;  /* 0x00000000009c7947 */ /* 0x000fea0003800000 */
.L_x_10017:
        /* <DEDUP_REMOVED lines=14> */
.L_x_10031:
[----:B------:R-:W-:Y:S05]  /*5b60*/  BSYNC B0 ;  /* 0x0000000000007941 */ /* 0x000fea0003800000 */
.L_x_10030:
[----:B------:R-:W0:Y:S01]  /*5b70*/  F2I.S64.TRUNC R28, R28 ;  /* 0x0000001c001c7311 */ /* 0x000e22000020d900 */
[----:B------:R-:W-:Y:S05]  /*5b80*/  BRA `(.L_x_10005) ;  /* 0x0000000000587947 */ /* 0x000fea0003800000 */
.L_x_10004:
        /* <DEDUP_REMOVED lines=16> */
.L_x_10032:
[----:B------:R-:W-:Y:S01]  /*5c90*/  CS2R R28, SRZ ;  /* 0x00000000001c7805 */ /* 0x000fe2000001ff00 */
[----:B------:R-:W-:Y:S06]  /*5ca0*/  BRA `(.L_x_10005) ;  /* 0x0000000000107947 */ /* 0x000fec0003800000 */
.L_x_10029:
[----:B------:R0:W5:Y:S01]  /*5cb0*/  LDG.E.64 R28, desc[UR36][R2.64] ;  /* 0x00000024021c7981 */ /* 0x000162000c1e1b00 */
[----:B------:R-:W-:Y:S05]  /*5cc0*/  BRA `(.L_x_10005) ;  /* 0x0000000000087947 */ /* 0x000fea0003800000 */
.L_x_10028:
[----:B------:R0:W5:Y:S01]  /*5cd0*/  LDG.E R28, desc[UR36][R2.64] ;  /* 0x00000024021c7981 */ /* 0x000162000c1e1900 */
[----:B------:R-:W-:-:S07]  /*5ce0*/  IMAD.MOV.U32 R29, RZ, RZ, RZ ;  /* 0x000000ffff1d7224 */ /* 0x000fce00078e00ff */
.L_x_10005:
[----:B------:R-:W-:Y:S01]  /*5cf0*/  ISETP.NE.AND P0, PT, R17, RZ, PT ;  /* 0x000000ff1100720c */ /* 0x000fe20003f05270 */
[----:B------:R-:W-:-:S03]  /*5d00*/  VIADD R34, R34, 0x80 ;  /* 0x0000008022227836 */ /* 0x000fc60000000000 */
[----:B------:R-:W-:-:S05]  /*5d10*/  SEL R0, RZ, 0x1, !P0 ;  /* 0x00000001ff007807 */ /* 0x000fca0004000000 */
[----:B------:R0:W-:Y:S04]  /*5d20*/  STL.S16 [R1], R0 ;  /* 0x0000000001007387 */ /* 0x0001e80000100600 */
.L_x_9933:
[----:B------:R-:W-:Y:S05]  /*5d30*/  BSYNC B6 ;  /* 0x0000000000067941 */ /* 0x000fea0003800000 */
.L_x_9932:
[----:B------:R-:W-:Y:S01]  /*5d40*/  ISETP.GE.AND P0, PT, R34, R18, PT ;  /* 0x000000122200720c */ /* 0x000fe20003f06270 */
[----:B------:R-:W-:Y:S01]  /*5d50*/  BSSY B6, `(.L_x_10033) ;  /* 0x00002e8000067945 */ /* 0x000fe20003800000 */
[----:B------:R-:W-:Y:S02]  /*5d60*/  PRMT R36, RZ, 0x7610, R36 ;  /* 0x00007610ff247816 */ /* 0x000fe40000000024 */
[----:B------:R-:W-:Y:S02]  /*5d70*/  CS2R R32, SRZ ;  /* 0x0000000000207805 */ /* 0x000fe4000001ff00 */
[----:B------:R-:W-:Y:S02]  /*5d80*/  PRMT R35, RZ, 0x7610, R35 ;  /* 0x00007610ff237816 */ /* 0x000fe40000000023 */
[----:B----4-:R-:W-:Y:S02]  /*5d90*/  CS2R R18, SRZ ;  /* 0x0000000000127805 */ /* 0x010fe4000001ff00 */
[----:B--23--:R-:W-:-:S03]  /*5da0*/  CS2R R26, SRZ ;  /* 0x00000000001a7805 */ /* 0x00cfc6000001ff00 */
[----:B------:R-:W-:Y:S05]  /*5db0*/  @P0 BRA `(.L_x_10034) ;  /* 0x0000002c00840947 */ /* 0x000fea0003800000 */
[----:B0-----:R-:W0:Y:S01]  /*5dc0*/  S2R R0, SR_CTAID.X ;  /* 0x0000000000007919 */ /* 0x001e220000002500 */
[----:B------:R-:W2:Y:S01]  /*5dd0*/  LDC.U8 R4, c[0x0][0x24c] ;  /* 0x00009300ff047b82 */ /* 0x000ea20000000000 */
[----:B------:R-:W-:-:S07]  /*5de0*/  ULDC UR4, c[0x0][0x250] ;  /* 0x0000940000047ab9 */ /* 0x000fce0000000800 */
[----:B-1----:R-:W1:Y:S01]  /*5df0*/  LDC.64 R2, c[0x0][0x230] ;  /* 0x00008c00ff027b82 */ /* 0x002e620000000a00 */
[----:B0-----:R-:W-:Y:S01]  /*5e00*/  IMAD R16, R0, 0x200, R34 ;  /* 0x0000020000107824 */ /* 0x001fe200078e0222 */
[----:B--2---:R-:W-:-:S03]  /*5e10*/  PRMT R0, R4, 0x9910, RZ ;  /* 0x0000991004007816 */ /* 0x004fc600000000ff */
        /* <DEDUP_REMOVED lines=16> */
.L_x_10038:
[----:B------:R1:W5:Y:S01]  /*5f20*/  LDG.E.U8 R18, desc[UR36][R2.64] ;  /* 0x0000002402127981 */ /* 0x000362000c1e1100 */
[----:B------:R-:W-:Y:S01]  /*5f30*/  IMAD.MOV.U32 R19, RZ, RZ, RZ ;  /* 0x000000ffff137224 */ /* 0x000fe200078e00ff */
[----:B------:R-:W-:Y:S06]  /*5f40*/  BRA `(.L_x_10040) ;  /* 0x0000000c00487947 */ /* 0x000fec0003800000 */
.L_x_10037:
        /* <DEDUP_REMOVED lines=8> */
.L_x_10042:
[----:B------:R-:W2:Y:S02]  /*5fd0*/  LDG.E R18, desc[UR36][R2.64] ;  /* 0x0000002402127981 */ /* 0x000ea4000c1e1900 */
[----:B--2---:R-:W-:Y:S01]  /*5fe0*/  SHF.R.S32.HI R19, RZ, 0x1f, R18 ;  /* 0x0000001fff137819 */ /* 0x004fe20000011412 */
[----:B------:R-:W-:Y:S06]  /*5ff0*/  BRA `(.L_x_10040) ;  /* 0x0000000c001c7947 */ /* 0x000fec0003800000 */
.L_x_10041:
[----:B------:R-:W2:Y:S02]  /*6000*/  LDG.E.S16 R18, desc[UR36][R2.64] ;  /* 0x0000002402127981 */ /* 0x000ea4000c1e1700 */
[----:B--2---:R-:W-:Y:S01]  /*6010*/  SHF.R.S32.HI R19, RZ, 0x1f, R18 ;  /* 0x0000001fff137819 */ /* 0x004fe20000011412 */
[----:B------:R-:W-:Y:S06]  /*6020*/  BRA `(.L_x_10040) ;  /* 0x0000000c00107947 */ /* 0x000fec0003800000 */
.L_x_10036:
        /* <DEDUP_REMOVED lines=9> */
.L_x_10044:
[----:B------:R-:W2:Y:S02]  /*60c0*/  LDG.E.U16 R2, desc[UR36][R2.64] ;  /* 0x0000002402027981 */ /* 0x000ea4000c1e1500 */
[----:B--2---:R-:W-:-:S06]  /*60d0*/  HADD2.F32 R18, -RZ, R2.H0_H0 ;  /* 0x20000002ff127230 */ /* 0x004fcc0000004100 */
[----:B------:R-:W2:Y:S01]  /*60e0*/  F2I.S64.TRUNC R18, R18 ;  /* 0x0000001200127311 */ /* 0x000ea2000020d900 */
[----:B------:R-:W-:Y:S05]  /*60f0*/  BRA `(.L_x_10040) ;  /* 0x0000000800dc7947 */ /* 0x000fea0003800000 */
.L_x_10043:
        /* <DEDUP_REMOVED lines=9> */
.L_x_10046:
[----:B------:R-:W2:Y:S02]  /*6190*/  LDG.E.U16 R2, desc[UR36][R2.64] ;  /* 0x0000002402027981 */ /* 0x000ea4000c1e1500 */
[----:B--2---:R-:W-:-:S06]  /*61a0*/  HADD2.F32 R18, -RZ, R2.H0_H0 ;  /* 0x20000002ff127230 */ /* 0x004fcc0000004100 */
[----:B------:R-:W0:Y:S01]  /*61b0*/  F2I.S64.TRUNC R18, R18 ;  /* 0x0000001200127311 */ /* 0x000e22000020d900 */
[----:B------:R-:W-:Y:S05]  /*61c0*/  BRA `(.L_x_10040) ;  /* 0x0000000800a87947 */ /* 0x000fea0003800000 */
.L_x_10045:
[----:B------:R-:W2:Y:S02]  /*61d0*/  LDG.E.64 R2, desc[UR36][R2.64] ;  /* 0x0000002402027981 */ /* 0x000ea4000c1e1b00 */
[----:B--2---:R0:W1:Y:S01]  /*61e0*/  F2I.S64.F64.TRUNC R18, R2 ;  /* 0x0000000200127311 */ /* 0x004062000030d900 */
[----:B------:R-:W-:Y:S05]  /*61f0*/  BRA `(.L_x_10040) ;  /* 0x00000008009c7947 */ /* 0x000fea0003800000 */
.L_x_10035:
        /* <DEDUP_REMOVED lines=13> */
.L_x_10049:
[----:B------:R-:W2:Y:S02]  /*62d0*/  LDG.E.64 R2, desc[UR36][R2.64] ;  /* 0x0000002402027981 */ /* 0x000ea4000c1e1b00 */
[----:B--2---:R0:W1:Y:S01]  /*62e0*/  F2I.S64.F64.TRUNC R18, R2 ;  /* 0x0000000200127311 */ /* 0x004062000030d900 */
[----:B------:R-:W-:Y:S05]  /*62f0*/  BRA `(.L_x_10040) ;  /* 0x00000008005c7947 */ /* 0x000fea0003800000 */
.L_x_10048:
        /* <DEDUP_REMOVED lines=27> */
.L_x_10051:
        /* <DEDUP_REMOVED lines=14> */
.L_x_10050:
[----:B------:R-:W2:Y:S02]  /*6590*/  LDG.E.U16 R18, desc[UR36][R2.64] ;  /* 0x0000002402127981 */ /* 0x000ea4000c1e1500 */
[----:B--2---:R-:W-:-:S06]  /*65a0*/  IMAD.U32 R18, R18, 0x10000, RZ ;  /* 0x0001000012127824 */ /* 0x004fcc00078e00ff */
[----:B------:R-:W0:Y:S01]  /*65b0*/  F2I.S64.TRUNC R18, R18 ;  /* 0x0000001200127311 */ /* 0x000e22000020d900 */
[----:B------:R-:W-:Y:S05]  /*65c0*/  BRA `(.L_x_10040) ;  /* 0x0000000400a87947 */ /* 0x000fea0003800000 */
.L_x_10047:
        /* <DEDUP_REMOVED lines=11> */
.L_x_10054:
        /* <DEDUP_REMOVED lines=21> */
.L_x_10058:
[----:B------:R-:W-:Y:S05]  /*67d0*/  BSYNC B1 ;  /* 0x0000000000017941 */ /* 0x000fea0003800000 */
.L_x_10057:
[----:B------:R-:W-:Y:S01]  /*67e0*/  IMAD.SHL.U32 R2, R2, 0x100000, RZ ;  /* 0x0010000002027824 */ /* 0x000fe200078e00ff */
[----:B------:R-:W-:-:S04]  /*67f0*/  LEA R3, R0, 0x3b800000, 0x17 ;  /* 0x3b80000000037811 */ /* 0x000fc800078eb8ff */
[----:B------:R-:W-:-:S07]  /*6800*/  LOP3.LUT R18, R3, R2, R18, 0xfe, !PT ;  /* 0x0000000203127212 */ /* 0x000fce00078efe12 */
.L_x_10056:
[----:B------:R-:W-:Y:S05]  /*6810*/  BSYNC B0 ;  /* 0x0000000000007941 */ /* 0x000fea0003800000 */
.L_x_10055:
[----:B------:R-:W0:Y:S01]  /*6820*/  F2I.S64.TRUNC R18, R18 ;  /* 0x0000001200127311 */ /* 0x000e22000020d900 */
[----:B------:R-:W-:Y:S05]  /*6830*/  BRA `(.L_x_10040) ;  /* 0x00000004000c7947 */ /* 0x000fea0003800000 */
.L_x_10053:
        /* <DEDUP_REMOVED lines=21> */
.L_x_10062:
[----:B------:R-:W-:Y:S05]  /*6990*/  BSYNC B1 ;  /* 0x0000000000017941 */ /* 0x000fea0003800000 */
.L_x_10061:
[----:B------:R-:W-:Y:S01]  /*69a0*/  IMAD.SHL.U32 R2, R2, 0x200000, RZ ;  /* 0x0020000002027824 */ /* 0x000fe200078e00ff */
[----:B------:R-:W-:-:S04]  /*69b0*/  LEA R3, R0, 0x37800000, 0x17 ;  /* 0x3780000000037811 */ /* 0x000fc800078eb8ff */
[----:B------:R-:W-:-:S07]  /*69c0*/  LOP3.LUT R18, R3, R2, R18, 0xfe, !PT ;  /* 0x0000000203127212 */ /* 0x000fce00078efe12 */
.L_x_10060:
[----:B------:R-:W-:Y:S05]  /*69d0*/  BSYNC B0 ;  /* 0x0000000000007941 */ /* 0x000fea0003800000 */
.L_x_10059:
[----:B------:R-:W0:Y:S01]  /*69e0*/  F2I.S64.TRUNC R18, R18 ;  /* 0x0000001200127311 */ /* 0x000e22000020d900 */
[----:B------:R-:W-:Y:S05]  /*69f0*/  BRA `(.L_x_10040) ;  /* 0x00000000009c7947 */ /* 0x000fea0003800000 */
.L_x_10052:
        /* <DEDUP_REMOVED lines=14> */
.L_x_10066:
[----:B------:R-:W-:Y:S05]  /*6ae0*/  BSYNC B0 ;  /* 0x0000000000007941 */ /* 0x000fea0003800000 */
.L_x_10065:
[----:B------:R-:W0:Y:S01]  /*6af0*/  F2I.S64.TRUNC R18, R18 ;  /* 0x0000001200127311 */ /* 0x000e22000020d900 */
[----:B------:R-:W-:Y:S05]  /*6b00*/  BRA `(.L_x_10040) ;  /* 0x0000000000587947 */ /* 0x000fea0003800000 */
.L_x_10039:
        /* <DEDUP_REMOVED lines=16> */
.L_x_10067:
[----:B------:R-:W-:Y:S01]  /*6c10*/  CS2R R18, SRZ ;  /* 0x0000000000127805 */ /* 0x000fe2000001ff00 */
[----:B------:R-:W-:Y:S06]  /*6c20*/  BRA `(.L_x_10040) ;  /* 0x0000000000107947 */ /* 0x000fec0003800000 */
.L_x_10064:
[----:B------:R0:W5:Y:S01]  /*6c30*/  LDG.E.64 R18, desc[UR36][R2.64] ;  /* 0x0000002402127981 */ /* 0x000162000c1e1b00 */
[----:B------:R-:W-:Y:S05]  /*6c40*/  BRA `(.L_x_10040) ;  /* 0x0000000000087947 */ /* 0x000fea0003800000 */
.L_x_10063:
[----:B------:R0:W5:Y:S01]  /*6c50*/  LDG.E R18, desc[UR36][R2.64] ;  /* 0x0000002402127981 */ /* 0x000162000c1e1900 */
[----:B------:R-:W-:-:S07]  /*6c60*/  IMAD.MOV.U32 R19, RZ, RZ, RZ ;  /* 0x000000ffff137224 */ /* 0x000fce00078e00ff */
.L_x_10040:
[----:B01-3--:R-:W0:Y:S01]  /*6c70*/  LDC.U8 R2, c[0x0][0x24d] ;  /* 0x00009340ff027b82 */ /* 0x00be220000000000 */
        /* <DEDUP_REMOVED lines=20> */
.L_x_10071:
[----:B------:R-:W3:Y:S02]  /*6dc0*/  LDG.E.U8 R4, desc[UR36][R4.64] ;  /* 0x0000002404047981 */ /* 0x000ee4000c1e1100 */
[----:B---3--:R-:W-:-:S04]  /*6dd0*/  ISETP.NE.AND P0, PT, R4, RZ, PT ;  /* 0x000000ff0400720c */ /* 0x008fc80003f05270 */
[----:B------:R-:W-:Y:S01]  /*6de0*/  P2R R17, PR, RZ, 0x1 ;  /* 0x00000001ff117803 */ /* 0x000fe20000000000 */
[----:B------:R-:W-:Y:S08]  /*6df0*/  BRA `(.L_x_10073) ;  /* 0x0000000c00c47947 */ /* 0x000ff00003800000 */
.L_x_10070:
        /* <DEDUP_REMOVED lines=11> */
.L_x_10075:
[----:B------:R-:W3:Y:S02]  /*6eb0*/  LDG.E R4, desc[UR36][R4.64] ;  /* 0x0000002404047981 */ /* 0x000ee4000c1e1900 */
[----:B---3--:R-:W-:-:S04]  /*6ec0*/  ISETP.NE.AND P0, PT, R4, RZ, PT ;  /* 0x000000ff0400720c */ /* 0x008fc80003f05270 */
[----:B------:R-:W-:Y:S01]  /*6ed0*/  P2R R17, PR, RZ, 0x1 ;  /* 0x00000001ff117803 */ /* 0x000fe20000000000 */
[----:B------:R-:W-:Y:S08]  /*6ee0*/  BRA `(.L_x_10073) ;  /* 0x0000000c00887947 */ /* 0x000ff00003800000 */
.L_x_10074:
[----:B------:R-:W3:Y:S02]  /*6ef0*/  LDG.E.U16 R4, desc[UR36][R4.64] ;  /* 0x0000002404047981 */ /* 0x000ee4000c1e1500 */
[----:B---3--:R-:W-:-:S04]  /*6f00*/  ISETP.NE.AND P0, PT, R4, RZ, PT ;  /* 0x000000ff0400720c */ /* 0x008fc80003f05270 */
[----:B------:R-:W-:Y:S01]  /*6f10*/  P2R R17, PR, RZ, 0x1 ;  /* 0x00000001ff117803 */ /* 0x000fe20000000000 */
[----:B------:R-:W-:Y:S08]  /*6f20*/  BRA `(.L_x_10073) ;  /* 0x0000000c00787947 */ /* 0x000ff00003800000 */
.L_x_10069:
        /* <DEDUP_REMOVED lines=10> */
.L_x_10077:
[----:B------:R-:W3:Y:S02]  /*6fd0*/  LDG.E.U16 R0, desc[UR36][R4.64] ;  /* 0x0000002404007981 */ /* 0x000ee4000c1e1500 */
[----:B---3--:R-:W-:-:S05]  /*6fe0*/  HADD2.F32 R0, -RZ, R0.H0_H0 ;  /* 0x20000000ff007230 */ /* 0x008fca0000004100 */
[----:B------:R-:W-:-:S04]  /*6ff0*/  FSETP.NEU.FTZ.AND P0, PT, R0, RZ, PT ;  /* 0x000000ff0000720b */ /* 0x000fc80003f1d000 */
[----:B------:R-:W-:Y:S01]  /*7000*/  P2R R17, PR, RZ, 0x1 ;  /* 0x00000001ff117803 */ /* 0x000fe20000000000 */
[----:B------:R-:W-:Y:S08]  /*7010*/  BRA `(.L_x_10073) ;  /* 0x0000000c003c7947 */ /* 0x000ff00003800000 */
.L_x_10076:
        /* <DEDUP_REMOVED lines=12> */
.L_x_10079:
        /* <DEDUP_REMOVED lines=11> */
.L_x_10078:
[----:B------:R-:W3:Y:S02]  /*7190*/  LDG.E.64 R4, desc[UR36][R4.64] ;  /* 0x0000002404047981 */ /* 0x000ee4000c1e1b00 */
[----:B---3--:R-:W-:-:S06]  /*71a0*/  DSETP.NEU.AND P0, PT, R4, RZ, PT ;  /* 0x000000ff0400722a */ /* 0x008fcc0003f0d000 */
[----:B------:R-:W-:Y:S01]  /*71b0*/  P2R R17, PR, RZ, 0x1 ;  /* 0x00000001ff117803 */ /* 0x000fe20000000000 */
[----:B------:R-:W-:Y:S07]  /*71c0*/  BRA `(.L_x_10073) ;  /* 0x0000000800d07947 */ /* 0x000fee0003800000 */
.L_x_10068:
        /* <DEDUP_REMOVED lines=12> */
.L_x_10082:
[----:B------:R-:W3:Y:S02]  /*7290*/  LDG.E.128 R4, desc[UR36][R4.64] ;  /* 0x0000002404047981 */ /* 0x000ee4000c1e1d00 */
[----:B---3--:R-:W-:-:S06]  /*72a0*/  DSETP.NEU.AND P0, PT, R6, RZ, PT ;  /* 0x000000ff0600722a */ /* 0x008fcc0003f0d000 */
[----:B------:R-:W-:-:S06]  /*72b0*/  DSETP.NEU.OR P0, PT, R4, RZ, P0 ;  /* 0x000000ff0400722a */ /* 0x000fcc000070d400 */
[----:B------:R-:W-:Y:S01]  /*72c0*/  P2R R17, PR, RZ, 0x1 ;  /* 0x00000001ff117803 */ /* 0x000fe20000000000 */
[----:B------:R-:W-:Y:S07]  /*72d0*/  BRA `(.L_x_10073) ;  /* 0x00000008008c7947 */ /* 0x000fee0003800000 */
.L_x_10081:
        /* <DEDUP_REMOVED lines=28> */
.L_x_10084:
        /* <DEDUP_REMOVED lines=15> */
.L_x_10083:
[----:B------:R-:W3:Y:S02]  /*7590*/  LDG.E.U16 R0, desc[UR36][R4.64] ;  /* 0x0000002404007981 */ /* 0x000ee4000c1e1500 */
[----:B---3--:R-:W-:-:S05]  /*75a0*/  IMAD.U32 R0, R0, 0x10000, RZ ;  /* 0x0001000000007824 */ /* 0x008fca00078e00ff */
[----:B------:R-:W-:-:S04]  /*75b0*/  FSETP.NEU.FTZ.AND P0, PT, R0, RZ, PT ;  /* 0x000000ff0000720b */ /* 0x000fc80003f1d000 */
[----:B------:R-:W-:Y:S01]  /*75c0*/  P2R R17, PR, RZ, 0x1 ;  /* 0x00000001ff117803 */ /* 0x000fe20000000000 */
[----:B------:R-:W-:Y:S08]  /*75d0*/  BRA `(.L_x_10073) ;  /* 0x0000000400cc7947 */ /* 0x000ff00003800000 */
.L_x_10080:
        /* <DEDUP_REMOVED lines=12> */
.L_x_10087:
        /* <DEDUP_REMOVED lines=21> */
.L_x_10091:
[----:B------:R-:W-:Y:S05]  /*77f0*/  BSYNC B1 ;  /* 0x0000000000017941 */ /* 0x000fea0003800000 */
.L_x_10090:
[----:B------:R-:W-:Y:S01]  /*7800*/  LEA R3, R0, 0x3b800000, 0x17 ;  /* 0x3b80000000037811 */ /* 0x000fe200078eb8ff */
[----:B------:R-:W-:-:S05]  /*7810*/  IMAD.SHL.U32 R0, R2, 0x100000, RZ ;  /* 0x0010000002007824 */ /* 0x000fca00078e00ff */
[----:B------:R-:W-:-:S07]  /*7820*/  LOP3.LUT R0, R3, R0, R4, 0xfe, !PT ;  /* 0x0000000003007212 */ /* 0x000fce00078efe04 */
.L_x_10089:
[----:B------:R-:W-:Y:S05]  /*7830*/  BSYNC B0 ;  /* 0x0000000000007941 */ /* 0x000fea0003800000 */
.L_x_10088:
[----:B------:R-:W-:-:S04]  /*7840*/  FSETP.NEU.FTZ.AND P0, PT, R0, RZ, PT ;  /* 0x000000ff0000720b */ /* 0x000fc80003f1d000 */
[----:B------:R-:W-:Y:S01]  /*7850*/  P2R R17, PR, RZ, 0x1 ;  /* 0x00000001ff117803 */ /* 0x000fe20000000000 */
[----:B------:R-:W-:Y:S08]  /*7860*/  BRA `(.L_x_10073) ;  /* 0x0000000400287947 */ /* 0x000ff00003800000 */
.L_x_10086:
        /* <DEDUP_REMOVED lines=21> */
.L_x_10095:
[----:B------:R-:W-:Y:S05]  /*79c0*/  BSYNC B1 ;  /* 0x0000000000017941 */ /* 0x000fea0003800000 */
.L_x_10094:
[----:B------:R-:W-:Y:S01]  /*79d0*/  LEA R3, R0, 0x37800000, 0x17 ;  /* 0x3780000000037811 */ /* 0x000fe200078eb8ff */
[----:B------:R-:W-:-:S05]  /*79e0*/  IMAD.SHL.U32 R0, R2, 0x200000, RZ ;  /* 0x0020000002007824 */ /* 0x000fca00078e00ff */
[----:B------:R-:W-:-:S07]  /*79f0*/  LOP3.LUT R0, R3, R0, R4, 0xfe, !PT ;  /* 0x0000000003007212 */ /* 0x000fce00078efe04 */
.L_x_10093:
[----:B------:R-:W-:Y:S05]  /*7a00*/  BSYNC B0 ;  /* 0x0000000000007941 */ /* 0x000fea0003800000 */
.L_x_10092:
[----:B------:R-:W-:-:S04]  /*7a10*/  FSETP.NEU.FTZ.AND P0, PT, R0, RZ, PT ;  /* 0x000000ff0000720b */ /* 0x000fc80003f1d000 */
[----:B------:R-:W-:Y:S01]  /*7a20*/  P2R R17, PR, RZ, 0x1 ;  /* 0x00000001ff117803 */ /* 0x000fe20000000000 */
[----:B------:R-:W-:Y:S08]  /*7a30*/  BRA `(.L_x_10073) ;  /* 0x0000000000b47947 */ /* 0x000ff00003800000 */
.L_x_10085:
        /* <DEDUP_REMOVED lines=14> */
.L_x_10099:
[----:B------:R-:W-:Y:S05]  /*7b20*/  BSYNC B0 ;  /* 0x0000000000007941 */ /* 0x000fea0003800000 */
.L_x_10098:
[----:B------:R-:W-:-:S04]  /*7b30*/  FSETP.NEU.FTZ.AND P0, PT, R0, RZ, PT ;  /* 0x000000ff0000720b */ /* 0x000fc80003f1d000 */
[----:B------:R-:W-:Y:S01]  /*7b40*/  P2R R17, PR, RZ, 0x1 ;  /* 0x00000001ff117803 */ /* 0x000fe20000000000 */
[----:B------:R-:W-:Y:S08]  /*7b50*/  BRA `(.L_x_10073) ;  /* 0x00000000006c7947 */ /* 0x000ff00003800000 */
.L_x_10072:
        /* <DEDUP_REMOVED lines=16> */
.L_x_10100:
[----:B------:R-:W-:-:S04]  /*7c60*/  PLOP3.LUT P0, PT, PT, PT, PT, 0x8, 0x0 ;  /* 0x000000000000781c */ /* 0x000fc80003f0e170 */
[----:B------:R-:W-:Y:S01]  /*7c70*/  P2R R17, PR, RZ, 0x1 ;  /* 0x00000001ff117803 */ /* 0x000fe20000000000 */
[----:B------:R-:W-:Y:S08]  /*7c80*/  BRA `(.L_x_10073) ;  /* 0x0000000000207947 */ /* 0x000ff00003800000 */
.L_x_10097:
[----:B------:R-:W3:Y:S02]  /*7c90*/  LDG.E.64 R4, desc[UR36][R4.64] ;  /* 0x0000002404047981 */ /* 0x000ee4000c1e1b00 */
[----:B---3--:R-:W-:-:S04]  /*7ca0*/  ISETP.NE.U32.AND P0, PT, R4, RZ, PT ;  /* 0x000000ff0400720c */ /* 0x008fc80003f05070 */
[----:B------:R-:W-:-:S04]  /*7cb0*/  ISETP.NE.AND.EX P0, PT, R5, RZ, PT, P0 ;  /* 0x000000ff0500720c */ /* 0x000fc80003f05300 */
[----:B------:R-:W-:Y:S01]  /*7cc0*/  P2R R17, PR, RZ, 0x1 ;  /* 0x00000001ff117803 */ /* 0x000fe20000000000 */
[----:B------:R-:W-:Y:S08]  /*7cd0*/  BRA `(.L_x_10073) ;  /* 0x00000000000c7947 */ /* 0x000ff00003800000 */
.L_x_10096:
[----:B------:R-:W3:Y:S02]  /*7ce0*/  LDG.E R4, desc[UR36][R4.64] ;  /* 0x0000002404047981 */ /* 0x000ee4000c1e1900 */
[----:B---3--:R-:W-:-:S04]  /*7cf0*/  ISETP.NE.AND P0, PT, R4, RZ, PT ;  /* 0x000000ff0400720c */ /* 0x008fc80003f05270 */
[----:B------:R-:W-:-:S09]  /*7d00*/  P2R R17, PR, RZ, 0x1 ;  /* 0x00000001ff117803 */ /* 0x000fd20000000000 */
.L_x_10073:
        /* <DEDUP_REMOVED lines=20> */
.L_x_10104:
[----:B------:R0:W5:Y:S01]  /*7e50*/  LDG.E.U8 R26, desc[UR36][R2.64] ;  /* 0x00000024021a7981 */ /* 0x000162000c1e1100 */
[----:B------:R-:W-:Y:S01]  /*7e60*/  IMAD.MOV.U32 R27, RZ, RZ, RZ ;  /* 0x000000ffff1b7224 */ /* 0x000fe200078e00ff */
[----:B------:R-:W-:Y:S06]  /*7e70*/  BRA `(.L_x_10106) ;  /* 0x0000000c00487947 */ /* 0x000fec0003800000 */
.L_x_10103:
        /* <DEDUP_REMOVED lines=8> */
.L_x_10108:
[----:B------:R-:W3:Y:S02]  /*7f00*/  LDG.E R26, desc[UR36][R2.64] ;  /* 0x00000024021a7981 */ /* 0x000ee4000c1e1900 */
[----:B---3--:R-:W-:Y:S01]  /*7f10*/  SHF.R.S32.HI R27, RZ, 0x1f, R26 ;  /* 0x0000001fff1b7819 */ /* 0x008fe2000001141a */
[----:B------:R-:W-:Y:S06]  /*7f20*/  BRA `(.L_x_10106) ;  /* 0x0000000c001c7947 */ /* 0x000fec0003800000 */
.L_x_10107:
[----:B------:R-:W3:Y:S02]  /*7f30*/  LDG.E.S16 R26, desc[UR36][R2.64] ;  /* 0x00000024021a7981 */ /* 0x000ee4000c1e1700 */
[----:B---3--:R-:W-:Y:S01]  /*7f40*/  SHF.R.S32.HI R27, RZ, 0x1f, R26 ;  /* 0x0000001fff1b7819 */ /* 0x008fe2000001141a */
[----:B------:R-:W-:Y:S06]  /*7f50*/  BRA `(.L_x_10106) ;  /* 0x0000000c00107947 */ /* 0x000fec0003800000 */
.L_x_10102:
        /* <DEDUP_REMOVED lines=9> */
.L_x_10110:
[----:B------:R-:W3:Y:S02]  /*7ff0*/  LDG.E.U16 R2, desc[UR36][R2.64] ;  /* 0x0000002402027981 */ /* 0x000ee4000c1e1500 */
[----:B---3--:R-:W-:-:S06]  /*8000*/  HADD2.F32 R26, -RZ, R2.H0_H0 ;  /* 0x20000002ff1a7230 */ /* 0x008fcc0000004100 */
[----:B------:R-:W0:Y:S01]  /*8010*/  F2I.S64.TRUNC R26, R26 ;  /* 0x0000001a001a7311 */ /* 0x000e22000020d900 */
[----:B------:R-:W-:Y:S05]  /*8020*/  BRA `(.L_x_10106) ;  /* 0x0000000800dc7947 */ /* 0x000fea0003800000 */
.L_x_10109:
        /* <DEDUP_REMOVED lines=9> */
.L_x_10112:
[----:B------:R-:W3:Y:S02]  /*80c0*/  LDG.E.U16 R2, desc[UR36][R2.64] ;  /* 0x0000002402027981 */ /* 0x000ee4000c1e1500 */
[----:B---3--:R-:W-:-:S06]  /*80d0*/  HADD2.F32 R26, -RZ, R2.H0_H0 ;  /* 0x20000002ff1a7230 */ /* 0x008fcc0000004100 */
[----:B------:R-:W0:Y:S01]  /*80e0*/  F2I.S64.TRUNC R26, R26 ;  /* 0x0000001a001a7311 */ /* 0x000e22000020d900 */
[----:B------:R-:W-:Y:S05]  /*80f0*/  BRA `(.L_x_10106) ;  /* 0x0000000800a87947 */ /* 0x000fea0003800000 */
.L_x_10111:
[----:B------:R-:W3:Y:S02]  /*8100*/  LDG.E.64 R2, desc[UR36][R2.64] ;  /* 0x0000002402027981 */ /* 0x000ee4000c1e1b00 */
[----:B---3--:R0:W1:Y:S01]  /*8110*/  F2I.S64.F64.TRUNC R26, R2 ;  /* 0x00000002001a7311 */ /* 0x008062000030d900 */
[----:B------:R-:W-:Y:S05]  /*8120*/  BRA `(.L_x_10106) ;  /* 0x00000008009c7947 */ /* 0x000fea0003800000 */
.L_x_10101:
        /* <DEDUP_REMOVED lines=13> */
.L_x_10115:
[----:B------:R-:W3:Y:S02]  /*8200*/  LDG.E.64 R2, desc[UR36][R2.64] ;  /* 0x0000002402027981 */ /* 0x000ee4000c1e1b00 */
[----:B---3--:R0:W1:Y:S01]  /*8210*/  F2I.S64.F64.TRUNC R26, R2 ;  /* 0x00000002001a7311 */ /* 0x008062000030d900 */
[----:B------:R-:W-:Y:S05]  /*8220*/  BRA `(.L_x_10106) ;  /* 0x00000008005c7947 */ /* 0x000fea0003800000 */
.L_x_10114:
        /* <DEDUP_REMOVED lines=27> */
.L_x_10117:
        /* <DEDUP_REMOVED lines=14> */
.L_x_10116:
[----:B------:R-:W3:Y:S02]  /*84c0*/  LDG.E.U16 R26, desc[UR36][R2.64] ;  /* 0x00000024021a7981 */ /* 0x000ee4000c1e1500 */
[----:B---3--:R-:W-:-:S06]  /*84d0*/  IMAD.U32 R26, R26, 0x10000, RZ ;  /* 0x000100001a1a7824 */ /* 0x008fcc00078e00ff */
[----:B------:R-:W0:Y:S01]  /*84e0*/  F2I.S64.TRUNC R26, R26 ;  /* 0x0000001a001a7311 */ /* 0x000e22000020d900 */
[----:B------:R-:W-:Y:S05]  /*84f0*/  BRA `(.L_x_10106) ;  /* 0x0000000400a87947 */ /* 0x000fea0003800000 */
.L_x_10113:
        /* <DEDUP_REMOVED lines=11> */
.L_x_10120:
        /* <DEDUP_REMOVED lines=21> */
.L_x_10124:
[----:B------:R-:W-:Y:S05]  /*8700*/  BSYNC B1 ;  /* 0x0000000000017941 */ /* 0x000fea0003800000 */
.L_x_10123:
[----:B------:R-:W-:Y:S01]  /*8710*/  IMAD.SHL.U32 R2, R2, 0x100000, RZ ;  /* 0x0010000002027824 */ /* 0x000fe200078e00ff */
[----:B------:R-:W-:-:S04]  /*8720*/  LEA R3, R0, 0x3b800000, 0x17 ;  /* 0x3b80000000037811 */ /* 0x000fc800078eb8ff */
[----:B------:R-:W-:-:S07]  /*8730*/  LOP3.LUT R26, R3, R2, R26, 0xfe, !PT ;  /* 0x00000002031a7212 */ /* 0x000fce00078efe1a */
.L_x_10122:
[----:B------:R-:W-:Y:S05]  /*8740*/  BSYNC B0 ;  /* 0x0000000000007941 */ /* 0x000fea0003800000 */
.L_x_10121:
[----:B------:R-:W0:Y:S01]  /*8750*/  F2I.S64.TRUNC R26, R26 ;  /* 0x0000001a001a7311 */ /* 0x000e22000020d900 */
[----:B------:R-:W-:Y:S05]  /*8760*/  BRA `(.L_x_10106) ;  /* 0x00000004000c7947 */ /* 0x000fea0003800000 */
.L_x_10119:
        /* <DEDUP_REMOVED lines=21> */
.L_x_10128:
[----:B------:R-:W-:Y:S05]  /*88c0*/  BSYNC B1 ;  /* 0x0000000000017941 */ /* 0x000fea0003800000 */
.L_x_10127:
[----:B------:R-:W-:Y:S01]  /*88d0*/  IMAD.SHL.U32 R2, R2, 0x200000, RZ ;  /* 0x0020000002027824 */ /* 0x000fe200078e00ff */
[----:B------:R-:W-:-:S04]  /*88e0*/  LEA R3, R0, 0x37800000, 0x17 ;  /* 0x3780000000037811 */ /* 0x000fc800078eb8ff */
[----:B------:R-:W-:-:S07]  /*88f0*/  LOP3.LUT R26, R3, R2, R26, 0xfe, !PT ;  /* 0x00000002031a7212 */ /* 0x000fce00078efe1a */
.L_x_10126:
[----:B------:R-:W-:Y:S05]  /*8900*/  BSYNC B0 ;  /* 0x0000000000007941 */ /* 0x000fea0003800000 */
.L_x_10125:
[----:B------:R-:W0:Y:S01]  /*8910*/  F2I.S64.TRUNC R26, R26 ;  /* 0x0000001a001a7311 */ /* 0x000e22000020d900 */
[----:B------:R-:W-:Y:S05]  /*8920*/  BRA `(.L_x_10106) ;  /* 0x00000000009c7947 */ /* 0x000fea0003800000 */
.L_x_10118:
        /* <DEDUP_REMOVED lines=14> */
.L_x_10132:
[----:B------:R-:W-:Y:S05]  /*8a10*/  BSYNC B0 ;  /* 0x0000000000007941 */ /* 0x000fea0003800000 */
.L_x_10131:
[----:B------:R-:W0:Y:S01]  /*8a20*/  F2I.S64.TRUNC R26, R26 ;  /* 0x0000001a001a7311 */ /* 0x000e22000020d900 */
[----:B------:R-:W-:Y:S05]  /*8a30*/  BRA `(.L_x_10106) ;  /* 0x0000000000587947 */ /* 0x000fea0003800000 */
.L_x_10105:
        /* <DEDUP_REMOVED lines=16> */
.L_x_10133:
[----:B------:R-:W-:Y:S01]  /*8b40*/  CS2R R26, SRZ ;  /* 0x00000000001a7805 */ /* 0x000fe2000001ff00 */
[----:B------:R-:W-:Y:S06]  /*8b50*/  BRA `(.L_x_10106) ;  /* 0x0000000000107947 */ /* 0x000fec0003800000 */
.L_x_10130:
[----:B------:R0:W5:Y:S01]  /*8b60*/  LDG.E.64 R26, desc[UR36][R2.64] ;  /* 0x00000024021a7981 */ /* 0x000162000c1e1b00 */
[----:B------:R-:W-:Y:S05]  /*8b70*/  BRA `(.L_x_10106) ;  /* 0x0000000000087947 */ /* 0x000fea0003800000 */
.L_x_10129:
[----:B------:R0:W5:Y:S01]  /*8b80*/  LDG.E R26, desc[UR36][R2.64] ;  /* 0x00000024021a7981 */ /* 0x000162000c1e1900 */
[----:B------:R-:W-:-:S07]  /*8b90*/  IMAD.MOV.U32 R27, RZ, RZ, RZ ;  /* 0x000000ffff1b7224 */ /* 0x000fce00078e00ff */
.L_x_10106:
[----:B------:R-:W-:Y:S01]  /*8ba0*/  ISETP.NE.AND P0, PT, R17, RZ, PT ;  /* 0x000000ff1100720c */ /* 0x000fe20003f05270 */
[----:B------:R-:W-:-:S03]  /*8bb0*/  VIADD R34, R34, 0x80 ;  /* 0x0000008022227836 */ /* 0x000fc60000000000 */
[----:B------:R-:W-:-:S09]  /*8bc0*/  SEL R35, RZ, 0x1, !P0 ;  /* 0x00000001ff237807 */ /* 0x000fd20004000000 */
.L_x_10034:
[----:B------:R-:W-:Y:S05]  /*8bd0*/  BSYNC B6 ;  /* 0x0000000000067941 */ /* 0x000fea0003800000 */
.L_x_10033:
[----:B01----:R-:W0:Y:S01]  /*8be0*/  S2R R2, SR_CTAID.X ;  /* 0x0000000000027919 */ /* 0x003e220000002500 */
[----:B------:R-:W0:Y:S01]  /*8bf0*/  LDC R0, c[0x0][0x210] ;  /* 0x00008400ff007b82 */ /* 0x000e220000000800 */
[----:B------:R-:W-:Y:S01]  /*8c00*/  BSSY B6, `(.L_x_10134) ;  /* 0x00002cd000067945 */ /* 0x000fe20003800000 */
[----:B------:R-:W-:Y:S01]  /*8c10*/  CS2R R16, SRZ ;  /* 0x0000000000107805 */ /* 0x000fe2000001ff00 */
[----:B0-----:R-:W-:-:S05]  /*8c20*/  IMAD R0, R2, -0x200, R0 ;  /* 0xfffffe0002007824 */ /* 0x001fca00078e0200 */
[----:B------:R-:W-:-:S13]  /*8c30*/  ISETP.GE.AND P0, PT, R34, R0, PT ;  /* 0x000000002200720c */ /* 0x000fda0003f06270 */
[----:B------:R-:W-:Y:S05]  /*8c40*/  @P0 BRA `(.L_x_10135) ;  /* 0x0000002c00200947 */ /* 0x000fea0003800000 */
[----:B------:R-:W0:Y:S01]  /*8c50*/  S2R R0, SR_CTAID.X ;  /* 0x0000000000007919 */ /* 0x000e220000002500 */
[----:B------:R-:W1:Y:S01]  /*8c60*/  LDC.U8 R4, c[0x0][0x24c] ;  /* 0x00009300ff047b82 */ /* 0x000e620000000000 */
[----:B------:R-:W-:-:S07]  /*8c70*/  ULDC UR4, c[0x0][0x250] ;  /* 0x0000940000047ab9 */ /* 0x000fce0000000800 */
[----:B------:R-:W2:Y:S01]  /*8c80*/  LDC.64 R2, c[0x0][0x230] ;  /* 0x00008c00ff027b82 */ /* 0x000ea20000000a00 */
[----:B0-----:R-:W-:Y:S01]  /*8c90*/  IMAD R34, R0, 0x200, R34 ;  /* 0x0000020000227824 */ /* 0x001fe200078e0222 */
[----:B-1----:R-:W-:-:S03]  /*8ca0*/  PRMT R0, R4, 0x9910, RZ ;  /* 0x0000991004007816 */ /* 0x002fc600000000ff */
[----:B------:R-:W-:Y:S01]  /*8cb0*/  IMAD R5, R34, UR4, RZ ;  /* 0x0000000422057c24 */ /* 0x000fe2000f8e02ff */
[----:B------:R-:W-:-:S04]  /*8cc0*/  ISETP.GT.AND P1, PT, R0, 0x9, PT ;  /* 0x000000090000780c */ /* 0x000fc80003f24270 */
[----:B--2---:R-:W-:-:S05]  /*8cd0*/  IADD3 R2, P0, R5, R2, RZ ;  /* 0x0000000205027210 */ /* 0x004fca0007f1e0ff */
        /* <DEDUP_REMOVED lines=13> */
.L_x_10139:
[----:B------:R0:W5:Y:S01]  /*8db0*/  LDG.E.U8 R16, desc[UR36][R2.64] ;  /* 0x0000002402107981 */ /* 0x000162000c1e1100 */
[----:B------:R-:W-:Y:S01]  /*8dc0*/  IMAD.MOV.U32 R17, RZ, RZ, RZ ;  /* 0x000000ffff117224 */ /* 0x000fe200078e00ff */
[----:B------:R-:W-:Y:S06]  /*8dd0*/  BRA `(.L_x_10141) ;  /* 0x0000000c00487947 */ /* 0x000fec0003800000 */
.L_x_10138:
        /* <DEDUP_REMOVED lines=8> */
.L_x_10143:
[----:B------:R-:W2:Y:S02]  /*8e60*/  LDG.E R16, desc[UR36][R2.64] ;  /* 0x0000002402107981 */ /* 0x000ea4000c1e1900 */
[----:B--2---:R-:W-:Y:S01]  /*8e70*/  SHF.R.S32.HI R17, RZ, 0x1f, R16 ;  /* 0x0000001fff117819 */ /* 0x004fe20000011410 */
[----:B------:R-:W-:Y:S06]  /*8e80*/  BRA `(.L_x_10141) ;  /* 0x0000000c001c7947 */ /* 0x000fec0003800000 */
.L_x_10142:
[----:B------:R-:W2:Y:S02]  /*8e90*/  LDG.E.S16 R16, desc[UR36][R2.64] ;  /* 0x0000002402107981 */ /* 0x000ea4000c1e1700 */
[----:B--2---:R-:W-:Y:S01]  /*8ea0*/  SHF.R.S32.HI R17, RZ, 0x1f, R16 ;  /* 0x0000001fff117819 */ /* 0x004fe20000011410 */
[----:B------:R-:W-:Y:S06]  /*8eb0*/  BRA `(.L_x_10141) ;  /* 0x0000000c00107947 */ /* 0x000fec0003800000 */
.L_x_10137:
        /* <DEDUP_REMOVED lines=9> */
.L_x_10145:
[----:B------:R-:W2:Y:S02]  /*8f50*/  LDG.E.U16 R2, desc[UR36][R2.64] ;  /* 0x0000002402027981 */ /* 0x000ea4000c1e1500 */
[----:B--2---:R-:W-:-:S06]  /*8f60*/  HADD2.F32 R16, -RZ, R2.H0_H0 ;  /* 0x20000002ff107230 */ /* 0x004fcc0000004100 */
[----:B------:R-:W0:Y:S01]  /*8f70*/  F2I.S64.TRUNC R16, R16 ;  /* 0x0000001000107311 */ /* 0x000e22000020d900 */
[----:B------:R-:W-:Y:S05]  /*8f80*/  BRA `(.L_x_10141) ;  /* 0x0000000800dc7947 */ /* 0x000fea0003800000 */
.L_x_10144:
        /* <DEDUP_REMOVED lines=9> */
.L_x_10147:
[----:B------:R-:W2:Y:S02]  /*9020*/  LDG.E.U16 R2, desc[UR36][R2.64] ;  /* 0x0000002402027981 */ /* 0x000ea4000c1e1500 */
[----:B--2---:R-:W-:-:S06]  /*9030*/  HADD2.F32 R16, -RZ, R2.H0_H0 ;  /* 0x20000002ff107230 */ /* 0x004fcc0000004100 */
[----:B------:R-:W0:Y:S01]  /*9040*/  F2I.S64.TRUNC R16, R16 ;  /* 0x0000001000107311 */ /* 0x000e22000020d900 */
[----:B------:R-:W-:Y:S05]  /*9050*/  BRA `(.L_x_10141) ;  /* 0x0000000800a87947 */ /* 0x000fea0003800000 */
.L_x_10146:
[----:B------:R-:W2:Y:S02]  /*9060*/  LDG.E.64 R2, desc[UR36][R2.64] ;  /* 0x0000002402027981 */ /* 0x000ea4000c1e1b00 */
[----:B--2---:R0:W1:Y:S01]  /*9070*/  F2I.S64.F64.TRUNC R16, R2 ;  /* 0x0000000200107311 */ /* 0x004062000030d900 */
[----:B------:R-:W-:Y:S05]  /*9080*/  BRA `(.L_x_10141) ;  /* 0x00000008009c7947 */ /* 0x000fea0003800000 */
.L_x_10136:
        /* <DEDUP_REMOVED lines=13> */
.L_x_10150:
[----:B------:R-:W2:Y:S02]  /*9160*/  LDG.E.64 R2, desc[UR36][R2.64] ;  /* 0x0000002402027981 */ /* 0x000ea4000c1e1b00 */
[----:B--2---:R0:W1:Y:S01]  /*9170*/  F2I.S64.F64.TRUNC R16, R2 ;  /* 0x0000000200107311 */ /* 0x004062000030d900 */
[----:B------:R-:W-:Y:S05]  /*9180*/  BRA `(.L_x_10141) ;  /* 0x00000008005c7947 */ /* 0x000fea0003800000 */
.L_x_10149:
        /* <DEDUP_REMOVED lines=27> */
.L_x_10152:
        /* <DEDUP_REMOVED lines=14> */
.L_x_10151:
[----:B------:R-:W2:Y:S02]  /*9420*/  LDG.E.U16 R16, desc[UR36][R2.64] ;  /* 0x0000002402107981 */ /* 0x000ea4000c1e1500 */
[----:B--2---:R-:W-:-:S06]  /*9430*/  IMAD.U32 R16, R16, 0x10000, RZ ;  /* 0x0001000010107824 */ /* 0x004fcc00078e00ff */
[----:B------:R-:W0:Y:S01]  /*9440*/  F2I.S64.TRUNC R16, R16 ;  /* 0x0000001000107311 */ /* 0x000e22000020d900 */
[----:B------:R-:W-:Y:S05]  /*9450*/  BRA `(.L_x_10141) ;  /* 0x0000000400a87947 */ /* 0x000fea0003800000 */
.L_x_10148:
        /* <DEDUP_REMOVED lines=11> */
.L_x_10155:
        /* <DEDUP_REMOVED lines=21> */
.L_x_10159:
[----:B------:R-:W-:Y:S05]  /*9660*/  BSYNC B1 ;  /* 0x0000000000017941 */ /* 0x000fea0003800000 */
.L_x_10158:
[----:B------:R-:W-:Y:S01]  /*9670*/  IMAD.SHL.U32 R2, R2, 0x100000, RZ ;  /* 0x0010000002027824 */ /* 0x000fe200078e00ff */
[----:B------:R-:W-:-:S04]  /*9680*/  LEA R3, R0, 0x3b800000, 0x17 ;  /* 0x3b80000000037811 */ /* 0x000fc800078eb8ff */
[----:B------:R-:W-:-:S07]  /*9690*/  LOP3.LUT R16, R3, R2, R16, 0xfe, !PT ;  /* 0x0000000203107212 */ /* 0x000fce00078efe10 */
.L_x_10157:
[----:B------:R-:W-:Y:S05]  /*96a0*/  BSYNC B0 ;  /* 0x0000000000007941 */ /* 0x000fea0003800000 */
.L_x_10156:
[----:B------:R-:W2:Y:S01]  /*96b0*/  F2I.S64.TRUNC R16, R16 ;  /* 0x0000001000107311 */ /* 0x000ea2000020d900 */
[----:B------:R-:W-:Y:S05]  /*96c0*/  BRA `(.L_x_10141) ;  /* 0x00000004000c7947 */ /* 0x000fea0003800000 */
.L_x_10154:
        /* <DEDUP_REMOVED lines=21> */
.L_x_10163:
[----:B------:R-:W-:Y:S05]  /*9820*/  BSYNC B1 ;  /* 0x0000000000017941 */ /* 0x000fea0003800000 */
.L_x_10162:
[----:B------:R-:W-:Y:S01]  /*9830*/  IMAD.SHL.U32 R2, R2, 0x200000, RZ ;  /* 0x0020000002027824 */ /* 0x000fe200078e00ff */
[----:B------:R-:W-:-:S04]  /*9840*/  LEA R3, R0, 0x37800000, 0x17 ;  /* 0x3780000000037811 */ /* 0x000fc800078eb8ff */
[----:B------:R-:W-:-:S07]  /*9850*/  LOP3.LUT R16, R3, R2, R16, 0xfe, !PT ;  /* 0x0000000203107212 */ /* 0x000fce00078efe10 */
.L_x_10161:
[----:B------:R-:W-:Y:S05]  /*9860*/  BSYNC B0 ;  /* 0x0000000000007941 */ /* 0x000fea0003800000 */
.L_x_10160:
[----:B------:R-:W0:Y:S01]  /*9870*/  F2I.S64.TRUNC R16, R16 ;  /* 0x0000001000107311 */ /* 0x000e22000020d900 */
[----:B------:R-:W-:Y:S05]  /*9880*/  BRA `(.L_x_10141) ;  /* 0x00000000009c7947 */ /* 0x000fea0003800000 */
.L_x_10153:
        /* <DEDUP_REMOVED lines=14> */
.L_x_10167:
[----:B------:R-:W-:Y:S05]  /*9970*/  BSYNC B0 ;  /* 0x0000000000007941 */ /* 0x000fea0003800000 */
.L_x_10166:
[----:B------:R-:W0:Y:S01]  /*9980*/  F2I.S64.TRUNC R16, R16 ;  /* 0x0000001000107311 */ /* 0x000e22000020d900 */
[----:B------:R-:W-:Y:S05]  /*9990*/  BRA `(.L_x_10141) ;  /* 0x0000000000587947 */ /* 0x000fea0003800000 */
.L_x_10140:
        /* <DEDUP_REMOVED lines=16> */
.L_x_10168:
[----:B------:R-:W-:Y:S01]  /*9aa0*/  CS2R R16, SRZ ;  /* 0x0000000000107805 */ /* 0x000fe2000001ff00 */
[----:B------:R-:W-:Y:S06]  /*9ab0*/  BRA `(.L_x_10141) ;  /* 0x0000000000107947 */ /* 0x000fec0003800000 */
.L_x_10165:
[----:B------:R0:W5:Y:S01]  /*9ac0*/  LDG.E.64 R16, desc[UR36][R2.64] ;  /* 0x0000002402107981 */ /* 0x000162000c1e1b00 */
[----:B------:R-:W-:Y:S05]  /*9ad0*/  BRA `(.L_x_10141) ;  /* 0x0000000000087947 */ /* 0x000fea0003800000 */
.L_x_10164:
[----:B------:R0:W5:Y:S01]  /*9ae0*/  LDG.E R16, desc[UR36][R2.64] ;  /* 0x0000002402107981 */ /* 0x000162000c1e1900 */
[----:B------:R-:W-:-:S07]  /*9af0*/  IMAD.MOV.U32 R17, RZ, RZ, RZ ;  /* 0x000000ffff117224 */ /* 0x000fce00078e00ff */
.L_x_10141:
[----:B0-----:R-:W0:Y:S01]  /*9b00*/  LDC.U8 R4, c[0x0][0x24d] ;  /* 0x00009340ff047b82 */ /* 0x001e220000000000 */
        /* <DEDUP_REMOVED lines=19> */
.L_x_10172:
[----:B------:R-:W2:Y:S02]  /*9c40*/  LDG.E.U8 R2, desc[UR36][R2.64] ;  /* 0x0000002402027981 */ /* 0x000ea4000c1e1100 */
[----:B--2---:R-:W-:Y:S01]  /*9c50*/  ISETP.NE.AND P0, PT, R2, RZ, PT ;  /* 0x000000ff0200720c */ /* 0x004fe20003f05270 */
[----:B------:R-:W-:-:S12]  /*9c60*/  BRA `(.L_x_10174) ;  /* 0x0000000c00747947 */ /* 0x000fd80003800000 */
.L_x_10171:
        /* <DEDUP_REMOVED lines=10> */
.L_x_10176:
[----:B------:R-:W2:Y:S02]  /*9d10*/  LDG.E R2, desc[UR36][R2.64] ;  /* 0x0000002402027981 */ /* 0x000ea4000c1e1900 */
[----:B--2---:R-:W-:Y:S01]  /*9d20*/  ISETP.NE.AND P0, PT, R2, RZ, PT ;  /* 0x000000ff0200720c */ /* 0x004fe20003f05270 */
[----:B------:R-:W-:-:S12]  /*9d30*/  BRA `(.L_x_10174) ;  /* 0x0000000c00407947 */ /* 0x000fd80003800000 */
.L_x_10175:
[----:B------:R-:W2:Y:S02]  /*9d40*/  LDG.E.U16 R2, desc[UR36][R2.64] ;  /* 0x0000002402027981 */ /* 0x000ea4000c1e1500 */
[----:B--2---:R-:W-:Y:S01]  /*9d50*/  ISETP.NE.AND P0, PT, R2, RZ, PT ;  /* 0x000000ff0200720c */ /* 0x004fe20003f05270 */
[----:B------:R-:W-:-:S12]  /*9d60*/  BRA `(.L_x_10174) ;  /* 0x0000000c00347947 */ /* 0x000fd80003800000 */
.L_x_10170:
        /* <DEDUP_REMOVED lines=9> */
.L_x_10178:
[----:B------:R-:W2:Y:S02]  /*9e00*/  LDG.E.U16 R0, desc[UR36][R2.64] ;  /* 0x0000002402007981 */ /* 0x000ea4000c1e1500 */
[----:B--2---:R-:W-:-:S05]  /*9e10*/  HADD2.F32 R0, -RZ, R0.H0_H0 ;  /* 0x20000000ff007230 */ /* 0x004fca0000004100 */
[----:B------:R-:W-:Y:S01]  /*9e20*/  FSETP.NEU.FTZ.AND P0, PT, R0, RZ, PT ;  /* 0x000000ff0000720b */ /* 0x000fe20003f1d000 */
[----:B------:R-:W-:-:S12]  /*9e30*/  BRA `(.L_x_10174) ;  /* 0x0000000c00007947 */ /* 0x000fd80003800000 */
.L_x_10177:
        /* <DEDUP_REMOVED lines=11> */
.L_x_10180:
        /* <DEDUP_REMOVED lines=10> */
.L_x_10179:
[----:B------:R-:W2:Y:S02]  /*9f90*/  LDG.E.64 R2, desc[UR36][R2.64] ;  /* 0x0000002402027981 */ /* 0x000ea4000c1e1b00 */
[----:B--2---:R-:W-:Y:S01]  /*9fa0*/  DSETP.NEU.AND P0, PT, R2, RZ, PT ;  /* 0x000000ff0200722a */ /* 0x004fe20003f0d000 */
[----:B------:R-:W-:-:S13]  /*9fb0*/  BRA `(.L_x_10174) ;  /* 0x0000000800a07947 */ /* 0x000fda0003800000 */
.L_x_10169:
        /* <DEDUP_REMOVED lines=11> */
.L_x_10183:
[----:B------:R-:W2:Y:S02]  /*a070*/  LDG.E.128 R4, desc[UR36][R2.64] ;  /* 0x0000002402047981 */ /* 0x000ea4000c1e1d00 */
[----:B--2---:R-:W-:-:S06]  /*a080*/  DSETP.NEU.AND P0, PT, R6, RZ, PT ;  /* 0x000000ff0600722a */ /* 0x004fcc0003f0d000 */
[----:B------:R-:W-:Y:S01]  /*a090*/  DSETP.NEU.OR P0, PT, R4, RZ, P0 ;  /* 0x000000ff0400722a */ /* 0x000fe2000070d400 */
[----:B------:R-:W-:-:S13]  /*a0a0*/  BRA `(.L_x_10174) ;  /* 0x0000000800647947 */ /* 0x000fda0003800000 */
.L_x_10182:
        /* <DEDUP_REMOVED lines=27> */
.L_x_10185:
        /* <DEDUP_REMOVED lines=14> */
.L_x_10184:
[----:B------:R-:W2:Y:S02]  /*a340*/  LDG.E.U16 R0, desc[UR36][R2.64] ;  /* 0x0000002402007981 */ /* 0x000ea4000c1e1500 */
[----:B--2---:R-:W-:-:S05]  /*a350*/  IMAD.U32 R0, R0, 0x10000, RZ ;  /* 0x0001000000007824 */ /* 0x004fca00078e00ff */
[----:B------:R-:W-:Y:S01]  /*a360*/  FSETP.NEU.FTZ.AND P0, PT, R0, RZ, PT ;  /* 0x000000ff0000720b */ /* 0x000fe20003f1d000 */
[----:B------:R-:W-:-:S12]  /*a370*/  BRA `(.L_x_10174) ;  /* 0x0000000400b07947 */ /* 0x000fd80003800000 */
.L_x_10181:
        /* <DEDUP_REMOVED lines=11> */
.L_x_10188:
        /* <DEDUP_REMOVED lines=21> */
.L_x_10192:
[----:B------:R-:W-:Y:S05]  /*a580*/  BSYNC B1 ;  /* 0x0000000000017941 */ /* 0x000fea0003800000 */
.L_x_10191:
[----:B------:R-:W-:Y:S01]  /*a590*/  LEA R3, R0, 0x3b800000, 0x17 ;  /* 0x3b80000000037811 */ /* 0x000fe200078eb8ff */
[----:B------:R-:W-:-:S05]  /*a5a0*/  IMAD.SHL.U32 R0, R2, 0x100000, RZ ;  /* 0x0010000002007824 */ /* 0x000fca00078e00ff */
[----:B------:R-:W-:-:S07]  /*a5b0*/  LOP3.LUT R0, R3, R0, R4, 0xfe, !PT ;  /* 0x0000000003007212 */ /* 0x000fce00078efe04 */
.L_x_10190:
[----:B------:R-:W-:Y:S05]  /*a5c0*/  BSYNC B0 ;  /* 0x0000000000007941 */ /* 0x000fea0003800000 */
.L_x_10189:
[----:B------:R-:W-:Y:S01]  /*a5d0*/  FSETP.NEU.FTZ.AND P0, PT, R0, RZ, PT ;  /* 0x000000ff0000720b */ /* 0x000fe20003f1d000 */
[----:B------:R-:W-:-:S12]  /*a5e0*/  BRA `(.L_x_10174) ;  /* 0x0000000400147947 */ /* 0x000fd80003800000 */
.L_x_10187:
        /* <DEDUP_REMOVED lines=21> */
.L_x_10196:
[----:B------:R-:W-:Y:S05]  /*a740*/  BSYNC B1 ;  /* 0x0000000000017941 */ /* 0x000fea0003800000 */
.L_x_10195:
[----:B------:R-:W-:Y:S01]  /*a750*/  LEA R3, R0, 0x37800000, 0x17 ;  /* 0x3780000000037811 */ /* 0x000fe200078eb8ff */
[----:B------:R-:W-:-:S05]  /*a760*/  IMAD.SHL.U32 R0, R2, 0x200000, RZ ;  /* 0x0020000002007824 */ /* 0x000fca00078e00ff */
[----:B------:R-:W-:-:S07]  /*a770*/  LOP3.LUT R0, R3, R0, R4, 0xfe, !PT ;  /* 0x0000000003007212 */ /* 0x000fce00078efe04 */
.L_x_10194:
[----:B------:R-:W-:Y:S05]  /*a780*/  BSYNC B0 ;  /* 0x0000000000007941 */ /* 0x000fea0003800000 */
.L_x_10193:
[----:B------:R-:W-:Y:S01]  /*a790*/  FSETP.NEU.FTZ.AND P0, PT, R0, RZ, PT ;  /* 0x000000ff0000720b */ /* 0x000fe20003f1d000 */
[----:B------:R-:W-:-:S12]  /*a7a0*/  BRA `(.L_x_10174) ;  /* 0x0000000000a47947 */ /* 0x000fd80003800000 */
.L_x_10186:
        /* <DEDUP_REMOVED lines=14> */
.L_x_10200:
[----:B------:R-:W-:Y:S05]  /*a890*/  BSYNC B0 ;  /* 0x0000000000007941 */ /* 0x000fea0003800000 */
.L_x_10199:
[----:B------:R-:W-:Y:S01]  /*a8a0*/  FSETP.NEU.FTZ.AND P0, PT, R0, RZ, PT ;  /* 0x000000ff0000720b */ /* 0x000fe20003f1d000 */
[----:B------:R-:W-:-:S12]  /*a8b0*/  BRA `(.L_x_10174) ;  /* 0x0000000000607947 */ /* 0x000fd80003800000 */
.L_x_10173:
        /* <DEDUP_REMOVED lines=16> */
.L_x_10201:
[----:B------:R-:W-:Y:S01]  /*a9c0*/  PLOP3.LUT P0, PT, PT, PT, PT, 0x8, 0x0 ;  /* 0x000000000000781c */ /* 0x000fe20003f0e170 */
[----:B------:R-:W-:-:S12]  /*a9d0*/  BRA `(.L_x_10174) ;  /* 0x0000000000187947 */ /* 0x000fd80003800000 */
.L_x_10198:
[----:B------:R-:W2:Y:S02]  /*a9e0*/  LDG.E.64 R2, desc[UR36][R2.64] ;  /* 0x0000002402027981 */ /* 0x000ea4000c1e1b00 */
[----:B--2---:R-:W-:-:S04]  /*a9f0*/  ISETP.NE.U32.AND P0, PT, R2, RZ, PT ;  /* 0x000000ff0200720c */ /* 0x004fc80003f05070 */
[----:B------:R-:W-:Y:S01]  /*aa00*/  ISETP.NE.AND.EX P0, PT, R3, RZ, PT, P0 ;  /* 0x000000ff0300720c */ /* 0x000fe20003f05300 */
[----:B------:R-:W-:-:S12]  /*aa10*/  BRA `(.L_x_10174) ;  /* 0x0000000000087947 */ /* 0x000fd80003800000 */
.L_x_10197:
[----:B------:R-:W2:Y:S02]  /*aa20*/  LDG.E R2, desc[UR36][R2.64] ;  /* 0x0000002402027981 */ /* 0x000ea4000c1e1900 */
[----:B--2---:R-:W-:-:S13]  /*aa30*/  ISETP.NE.AND P0, PT, R2, RZ, PT ;  /* 0x000000ff0200720c */ /* 0x004fda0003f05270 */
.L_x_10174:
        /* <DEDUP_REMOVED lines=21> */
.L_x_10205:
[----:B------:R0:W5:Y:S01]  /*ab90*/  LDG.E.U8 R32, desc[UR36][R2.64] ;  /* 0x0000002402207981 */ /* 0x000162000c1e1100 */
[----:B------:R-:W-:Y:S01]  /*aba0*/  IMAD.MOV.U32 R33, RZ, RZ, RZ ;  /* 0x000000ffff217224 */ /* 0x000fe200078e00ff */
[----:B------:R-:W-:Y:S06]  /*abb0*/  BRA `(.L_x_10135) ;  /* 0x0000000c00447947 */ /* 0x000fec0003800000 */
.L_x_10204:
        /* <DEDUP_REMOVED lines=8> */
.L_x_10208:
[----:B------:R-:W2:Y:S02]  /*ac40*/  LDG.E R32, desc[UR36][R2.64] ;  /* 0x0000002402207981 */ /* 0x000ea4000c1e1900 */
[----:B--2---:R-:W-:Y:S01]  /*ac50*/  SHF.R.S32.HI R33, RZ, 0x1f, R32 ;  /* 0x0000001fff217819 */ /* 0x004fe20000011420 */
[----:B------:R-:W-:Y:S06]  /*ac60*/  BRA `(.L_x_10135) ;  /* 0x0000000c00187947 */ /* 0x000fec0003800000 */
.L_x_10207:
[----:B------:R-:W2:Y:S02]  /*ac70*/  LDG.E.S16 R32, desc[UR36][R2.64] ;  /* 0x0000002402207981 */ /* 0x000ea4000c1e1700 */
[----:B--2---:R-:W-:Y:S01]  /*ac80*/  SHF.R.S32.HI R33, RZ, 0x1f, R32 ;  /* 0x0000001fff217819 */ /* 0x004fe20000011420 */
[----:B------:R-:W-:Y:S06]  /*ac90*/  BRA `(.L_x_10135) ;  /* 0x0000000c000c7947 */ /* 0x000fec0003800000 */
.L_x_10203:
        /* <DEDUP_REMOVED lines=9> */
.L_x_10210:
[----:B------:R-:W2:Y:S02]  /*ad30*/  LDG.E.U16 R2, desc[UR36][R2.64] ;  /* 0x0000002402027981 */ /* 0x000ea4000c1e1500 */
[----:B--2---:R-:W-:-:S06]  /*ad40*/  HADD2.F32 R32, -RZ, R2.H0_H0 ;  /* 0x20000002ff207230 */ /* 0x004fcc0000004100 */
[----:B------:R-:W0:Y:S01]  /*ad50*/  F2I.S64.TRUNC R32, R32 ;  /* 0x0000002000207311 */ /* 0x000e22000020d900 */
[----:B------:R-:W-:Y:S05]  /*ad60*/  BRA `(.L_x_10135) ;  /* 0x0000000800d87947 */ /* 0x000fea0003800000 */
.L_x_10209:
        /* <DEDUP_REMOVED lines=9> */
.L_x_10212:
[----:B------:R-:W2:Y:S02]  /*ae00*/  LDG.E.U16 R2, desc[UR36][R2.64] ;  /* 0x0000002402027981 */ /* 0x000ea4000c1e1500 */
[----:B--2---:R-:W-:-:S06]  /*ae10*/  HADD2.F32 R32, -RZ, R2.H0_H0 ;  /* 0x20000002ff207230 */ /* 0x004fcc0000004100 */
[----:B------:R-:W0:Y:S01]  /*ae20*/  F2I.S64.TRUNC R32, R32 ;  /* 0x0000002000207311 */ /* 0x000e22000020d900 */
[----:B------:R-:W-:Y:S05]  /*ae30*/  BRA `(.L_x_10135) ;  /* 0x0000000800a47947 */ /* 0x000fea0003800000 */
.L_x_10211:
[----:B------:R-:W2:Y:S02]  /*ae40*/  LDG.E.64 R2, desc[UR36][R2.64] ;  /* 0x0000002402027981 */ /* 0x000ea4000c1e1b00 */
[----:B--2---:R0:W1:Y:S01]  /*ae50*/  F2I.S64.F64.TRUNC R32, R2 ;  /* 0x0000000200207311 */ /* 0x004062000030d900 */
[----:B------:R-:W-:Y:S05]  /*ae60*/  BRA `(.L_x_10135) ;  /* 0x0000000800987947 */ /* 0x000fea0003800000 */
.L_x_10202:
        /* <DEDUP_REMOVED lines=13> */
.L_x_10215:
[----:B------:R-:W2:Y:S02]  /*af40*/  LDG.E.64 R2, desc[UR36][R2.64] ;  /* 0x0000002402027981 */ /* 0x000ea4000c1e1b00 */
[----:B--2---:R0:W1:Y:S01]  /*af50*/  F2I.S64.F64.TRUNC R32, R2 ;  /* 0x0000000200207311 */ /* 0x004062000030d900 */
[----:B------:R-:W-:Y:S05]  /*af60*/  BRA `(.L_x_10135) ;  /* 0x0000000800587947 */ /* 0x000fea0003800000 */
.L_x_10214:
        /* <DEDUP_REMOVED lines=27> */
.L_x_10217:
        /* <DEDUP_REMOVED lines=14> */
.L_x_10216:
[----:B------:R-:W2:Y:S02]  /*b200*/  LDG.E.U16 R32, desc[UR36][R2.64] ;  /* 0x0000002402207981 */ /* 0x000ea4000c1e1500 */
[----:B--2---:R-:W-:-:S06]  /*b210*/  IMAD.U32 R32, R32, 0x10000, RZ ;  /* 0x0001000020207824 */ /* 0x004fcc00078e00ff */
[----:B------:R-:W0:Y:S01]  /*b220*/  F2I.S64.TRUNC R32, R32 ;  /* 0x0000002000207311 */ /* 0x000e22000020d900 */
[----:B------:R-:W-:Y:S05]  /*b230*/  BRA `(.L_x_10135) ;  /* 0x0000000400a47947 */ /* 0x000fea0003800000 */
.L_x_10213:
        /* <DEDUP_REMOVED lines=11> */
.L_x_10220:
        /* <DEDUP_REMOVED lines=21> */
.L_x_10224:
[----:B------:R-:W-:Y:S05]  /*b440*/  BSYNC B1 ;  /* 0x0000000000017941 */ /* 0x000fea0003800000 */
.L_x_10223:
[----:B------:R-:W-:Y:S01]  /*b450*/  IMAD.SHL.U32 R2, R2, 0x100000, RZ ;  /* 0x0010000002027824 */ /* 0x000fe200078e00ff */
[----:B------:R-:W-:-:S04]  /*b460*/  LEA R3, R0, 0x3b800000, 0x17 ;  /* 0x3b80000000037811 */ /* 0x000fc800078eb8ff */
[----:B------:R-:W-:-:S07]  /*b470*/  LOP3.LUT R32, R3, R2, R32, 0xfe, !PT ;  /* 0x0000000203207212 */ /* 0x000fce00078efe20 */
.L_x_10222:
[----:B------:R-:W-:Y:S05]  /*b480*/  BSYNC B0 ;  /* 0x0000000000007941 */ /* 0x000fea0003800000 */
.L_x_10221:
[----:B------:R-:W0:Y:S01]  /*b490*/  F2I.S64.TRUNC R32, R32 ;  /* 0x0000002000207311 */ /* 0x000e22000020d900 */
[----:B------:R-:W-:Y:S05]  /*b4a0*/  BRA `(.L_x_10135) ;  /* 0x0000000400087947 */ /* 0x000fea0003800000 */
.L_x_10219:
        /* <DEDUP_REMOVED lines=21> */
.L_x_10228:
[----:B------:R-:W-:Y:S05]  /*b600*/  BSYNC B1 ;  /* 0x0000000000017941 */ /* 0x000fea0003800000 */
.L_x_10227:
[----:B------:R-:W-:Y:S01]  /*b610*/  IMAD.SHL.U32 R2, R2, 0x200000, RZ ;  /* 0x0020000002027824 */ /* 0x000fe200078e00ff */
[----:B------:R-:W-:-:S04]  /*b620*/  LEA R3, R0, 0x37800000, 0x17 ;  /* 0x3780000000037811 */ /* 0x000fc800078eb8ff */
[----:B------:R-:W-:-:S07]  /*b630*/  LOP3.LUT R32, R3, R2, R32, 0xfe, !PT ;  /* 0x0000000203207212 */ /* 0x000fce00078efe20 */
.L_x_10226:
[----:B------:R-:W-:Y:S05]  /*b640*/  BSYNC B0 ;  /* 0x0000000000007941 */ /* 0x000fea0003800000 */
.L_x_10225:
[----:B------:R-:W0:Y:S01]  /*b650*/  F2I.S64.TRUNC R32, R32 ;  /* 0x0000002000207311 */ /* 0x000e22000020d900 */
[----:B------:R-:W-:Y:S05]  /*b660*/  BRA `(.L_x_10135) ;  /* 0x0000000000987947 */ /* 0x000fea0003800000 */
.L_x_10218:
        /* <DEDUP_REMOVED lines=14> */
.L_x_10232:
[----:B------:R-:W-:Y:S05]  /*b750*/  BSYNC B0 ;  /* 0x0000000000007941 */ /* 0x000fea0003800000 */
.L_x_10231:
[----:B------:R-:W0:Y:S01]  /*b760*/  F2I.S64.TRUNC R32, R32 ;  /* 0x0000002000207311 */ /* 0x000e22000020d900 */
[----:B------:R-:W-:Y:S05]  /*b770*/  BRA `(.L_x_10135) ;  /* 0x0000000000547947 */ /* 0x000fea0003800000 */
.L_x_10206:
        /* <DEDUP_REMOVED lines=16> */
.L_x_10233:
[----:B------:R-:W-:Y:S05]  /*b880*/  BRA `(.L_x_10135) ;  /* 0x0000000000107947 */ /* 0x000fea0003800000 */
.L_x_10230:
[----:B------:R0:W5:Y:S01]  /*b890*/  LDG.E.64 R32, desc[UR36][R2.64] ;  /* 0x0000002402207981 */ /* 0x000162000c1e1b00 */
[----:B------:R-:W-:Y:S05]  /*b8a0*/  BRA `(.L_x_10135) ;  /* 0x0000000000087947 */ /* 0x000fea0003800000 */
.L_x_10229:
[----:B------:R0:W5:Y:S01]  /*b8b0*/  LDG.E R32, desc[UR36][R2.64] ;  /* 0x0000002402207981 */ /* 0x000162000c1e1900 */
[----:B------:R-:W-:-:S07]  /*b8c0*/  IMAD.MOV.U32 R33, RZ, RZ, RZ ;  /* 0x000000ffff217224 */ /* 0x000fce00078e00ff */
.L_x_10135:
[----:B------:R-:W-:Y:S05]  /*b8d0*/  BSYNC B6 ;  /* 0x0000000000067941 */ /* 0x000fea0003800000 */
.L_x_10134:
[----:B0-----:R-:W2:Y:S01]  /*b8e0*/  LDL.LU R4, [R1] ;  /* 0x0000000001047983 */ /* 0x001ea20000300800 */
[----:B-1----:R-:W-:Y:S01]  /*b8f0*/  PRMT R3, R36, 0x9910, RZ ;  /* 0x0000991024037816 */ /* 0x002fe200000000ff */
[----:B------:R-:W0:Y:S01]  /*b900*/  LDC R2, c[0x0][0x210] ;  /* 0x00008400ff027b82 */ /* 0x000e220000000800 */
[----:B------:R-:W-:Y:S01]  /*b910*/  PRMT R0, R35, 0x9910, RZ ;  /* 0x0000991023007816 */ /* 0x000fe200000000ff */
[----:B------:R-:W0:Y:S01]  /*b920*/  S2R R36, SR_CTAID.X ;  /* 0x0000000000247919 */ /* 0x000e220000002500 */
[----:B------:R-:W-:Y:S02]  /*b930*/  ISETP.NE.AND P1, PT, R3, RZ, PT ;  /* 0x000000ff0300720c */ /* 0x000fe40003f25270 */
[----:B------:R-:W-:Y:S01]  /*b940*/  ISETP.NE.AND P0, PT, R0, RZ, PT ;  /* 0x000000ff0000720c */ /* 0x000fe20003f05270 */
[----:B------:R-:W1:Y:S01]  /*b950*/  S2R R34, SR_TID.X ;  /* 0x0000000000227919 */ /* 0x000e620000002100 */
[----:B------:R-:W-:Y:S01]  /*b960*/  PRMT R0, R37, 0x9910, RZ ;  /* 0x0000991025007816 */ /* 0x000fe200000000ff */
[----:B0-----:R-:W-:-:S02]  /*b970*/  IMAD R2, R36, -0x200, R2 ;  /* 0xfffffe0024027824 */ /* 0x001fc400078e0202 */
[----:B-1----:R-:W-:-:S03]  /*b980*/  VIADD R3, R34, 0x100 ;  /* 0x0000010022037836 */ /* 0x002fc60000000000 */
[CC--:B------:R-:W-:Y:S01]  /*b990*/  ISETP.GE.AND P3, PT, R34.reuse, R2.reuse, PT ;  /* 0x000000022200720c */ /* 0x0c0fe20003f66270 */
[C---:B------:R-:W-:Y:S02]  /*b9a0*/  VIADD R5, R34.reuse, 0x180 ;  /* 0x0000018022057836 */ /* 0x040fe40000000000 */
[----:B------:R-:W-:Y:S01]  /*b9b0*/  VIADD R35, R34, 0x80 ;  /* 0x0000008022237836 */ /* 0x000fe20000000000 */
[----:B------:R-:W-:Y:S02]  /*b9c0*/  ISETP.EQ.OR P4, PT, R0, RZ, P3 ;  /* 0x000000ff0000720c */ /* 0x000fe40001f82670 */
[-C--:B------:R-:W-:Y:S02]  /*b9d0*/  ISETP.GE.OR P0, PT, R3, R2.reuse, !P0 ;  /* 0x000000020300720c */ /* 0x080fe40004706670 */
[----:B------:R-:W-:-:S11]  /*b9e0*/  ISETP.GE.OR P1, PT, R5, R2, !P1 ;  /* 0x000000020500720c */ /* 0x000fd60004f26670 */
[----:B------:R-:W3:Y:S08]  /*b9f0*/  @!P0 LDC.64 R6, c[0x0][0x218] ;  /* 0x00008600ff068b82 */ /* 0x000ef00000000a00 */
[----:B------:R-:W0:Y:S01]  /*ba00*/  @!P1 LDC.64 R8, c[0x0][0x218] ;  /* 0x00008600ff089b82 */ /* 0x000e220000000a00 */
[----:B---3-5:R-:W-:-:S04]  /*ba10*/  @!P0 LEA R6, P5, R26, R6, 0x3 ;  /* 0x000000061a068211 */ /* 0x028fc800078a18ff */
[----:B------:R-:W-:-:S03]  /*ba20*/  @!P0 LEA.HI.X R7, R26, R7, R27, 0x3, P5 ;  /* 0x000000071a078211 */ /* 0x000fc600028f1c1b */
[----:B------:R-:W1:Y:S02]  /*ba30*/  LDC.U8 R26, c[0x0][0x25c] ;  /* 0x00009700ff1a7b82 */ /* 0x000e640000000000 */
[----:B--2-4-:R2:W5:Y:S01]  /*ba40*/  @!P0 LDG.E.64 R18, desc[UR36][R6.64] ;  /* 0x0000002406128981 */ /* 0x014562000c1e1b00 */
[----:B------:R-:W-:-:S04]  /*ba50*/  PRMT R4, R4, 0x9910, RZ ;  /* 0x0000991004047816 */ /* 0x000fc800000000ff */
[----:B------:R-:W-:Y:S02]  /*ba60*/  ISETP.NE.AND P2, PT, R4, RZ, PT ;  /* 0x000000ff0400720c */ /* 0x000fe40003f45270 */
[----:B------:R-:W3:Y:S02]  /*ba70*/  @!P4 LDC.64 R4, c[0x0][0x218] ;  /* 0x00008600ff04cb82 */ /* 0x000ee40000000a00 */
[----:B------:R-:W-:-:S13]  /*ba80*/  ISETP.GE.OR P2, PT, R35, R2, !P2 ;  /* 0x000000022300720c */ /* 0x000fda0005746670 */
[----:B------:R-:W4:Y:S01]  /*ba90*/  @!P2 LDC.64 R10, c[0x0][0x218] ;  /* 0x00008600ff0aab82 */ /* 0x000f220000000a00 */
[----:B---3--:R-:W-:-:S04]  /*baa0*/  @!P4 LEA R4, P6, R30, R4, 0x3 ;  /* 0x000000041e04c211 */ /* 0x008fc800078c18ff */
[----:B------:R-:W-:Y:S02]  /*bab0*/  @!P4 LEA.HI.X R5, R30, R5, R31, 0x3, P6 ;  /* 0x000000051e05c211 */ /* 0x000fe400030f1c1f */
[----:B0-----:R-:W-:-:S03]  /*bac0*/  @!P1 LEA R8, P6, R32, R8, 0x3 ;  /* 0x0000000820089211 */ /* 0x001fc600078c18ff */
[----:B------:R2:W5:Y:S01]  /*bad0*/  @!P4 LDG.E.64 R22, desc[UR36][R4.64] ;  /* 0x000000240416c981 */ /* 0x000562000c1e1b00 */
[----:B------:R-:W-:Y:S02]  /*bae0*/  @!P1 LEA.HI.X R9, R32, R9, R33, 0x3, P6 ;  /* 0x0000000920099211 */ /* 0x000fe400030f1c21 */
[----:B----4-:R-:W-:-:S03]  /*baf0*/  @!P2 LEA R10, P5, R28, R10, 0x3 ;  /* 0x0000000a1c0aa211 */ /* 0x010fc600078a18ff */
[----:B------:R2:W5:Y:S01]  /*bb00*/  @!P1 LDG.E.64 R16, desc[UR36][R8.64] ;  /* 0x0000002408109981 */ /* 0x000562000c1e1b00 */
[----:B------:R-:W-:-:S05]  /*bb10*/  @!P2 LEA.HI.X R11, R28, R11, R29, 0x3, P5 ;  /* 0x0000000b1c0ba211 */ /* 0x000fca00028f1c1d */
[----:B------:R2:W5:Y:S01]  /*bb20*/  @!P2 LDG.E.64 R24, desc[UR36][R10.64] ;  /* 0x000000240a18a981 */ /* 0x000562000c1e1b00 */
[----:B------:R-:W-:Y:S04]  /*bb30*/  BSSY B6, `(.L_x_10234) ;  /* 0x0000100000067945 */ /* 0x000fe80003800000 */
[----:B-1----:R-:W-:Y:S05]  /*bb40*/  @P3 BRA `(.L_x_10235) ;  /* 0x0000000c00f83947 */ /* 0x002fea0003800000 */
[----:B--2---:R-:W0:Y:S01]  /*bb50*/  LDC.64 R8, c[0x0][0x228] ;  /* 0x00008a00ff087b82 */ /* 0x004e220000000a00 */
        /* <DEDUP_REMOVED lines=19> */
.L_x_10239:
[----:B-----5:R1:W-:Y:S01]  /*bc90*/  STG.E.U8 desc[UR36][R8.64], R22 ;  /* 0x0000001608007986 */ /* 0x0203e2000c101124 */
[----:B------:R-:W-:Y:S01]  /*bca0*/  IMAD.MOV.U32 R34, RZ, RZ, R35 ;  /* 0x000000ffff227224 */ /* 0x000fe200078e0023 */
[----:B------:R-:W-:Y:S06]  /*bcb0*/  BRA `(.L_x_10235) ;  /* 0x0000000c009c7947 */ /* 0x000fec0003800000 */
.L_x_10238:
[----:B------:R-:W-:-:S13]  /*bcc0*/  ISETP.NE.AND P0, PT, R0, 0x2, PT ;  /* 0x000000020000780c */ /* 0x000fda0003f05270 */
[----:B------:R-:W-:Y:S05]  /*bcd0*/  @!P0 BRA `(.L_x_10241) ;  /* 0x0000000000288947 */ /* 0x000fea0003800000 */
[----:B------:R-:W-:-:S13]  /*bce0*/  ISETP.NE.AND P0, PT, R0, 0x3, PT ;  /* 0x000000030000780c */ /* 0x000fda0003f05270 */
[----:B------:R-:W-:Y:S05]  /*bcf0*/  @!P0 BRA `(.L_x_10242) ;  /* 0x0000000000148947 */ /* 0x000fea0003800000 */
[----:B------:R-:W-:-:S13]  /*bd00*/  ISETP.NE.AND P0, PT, R0, 0x4, PT ;  /* 0x000000040000780c */ /* 0x000fda0003f05270 */
[----:B------:R-:W-:Y:S05]  /*bd10*/  @P0 BRA `(.L_x_10240) ;  /* 0x0000000c00280947 */ /* 0x000fea0003800000 */
[----:B-----5:R0:W-:Y:S01]  /*bd20*/  STG.E.64 desc[UR36][R8.64], R22 ;  /* 0x0000001608007986 */ /* 0x0201e2000c101b24 */
[----:B------:R-:W-:Y:S01]  /*bd30*/  IMAD.MOV.U32 R34, RZ, RZ, R35 ;  /* 0x000000ffff227224 */ /* 0x000fe200078e0023 */
[----:B------:R-:W-:Y:S06]  /*bd40*/  BRA `(.L_x_10235) ;  /* 0x0000000c00787947 */ /* 0x000fec0003800000 */
.L_x_10242:
[----:B-----5:R4:W-:Y:S01]  /*bd50*/  STG.E desc[UR36][R8.64], R22 ;  /* 0x0000001608007986 */ /* 0x0209e2000c101924 */
[----:B------:R-:W-:Y:S01]  /*bd60*/  IMAD.MOV.U32 R34, RZ, RZ, R35 ;  /* 0x000000ffff227224 */ /* 0x000fe200078e0023 */
[----:B------:R-:W-:Y:S06]  /*bd70*/  BRA `(.L_x_10235) ;  /* 0x0000000c006c7947 */ /* 0x000fec0003800000 */
.L_x_10241:
[----:B-----5:R3:W-:Y:S01]  /*bd80*/  STG.E.U16 desc[UR36][R8.64], R22 ;  /* 0x0000001608007986 */ /* 0x0207e2000c101524 */
[----:B------:R-:W-:Y:S01]  /*bd90*/  IMAD.MOV.U32 R34, RZ, RZ, R35 ;  /* 0x000000ffff227224 */ /* 0x000fe200078e0023 */
[----:B------:R-:W-:Y:S06]  /*bda0*/  BRA `(.L_x_10235) ;  /* 0x0000000c00607947 */ /* 0x000fec0003800000 */
.L_x_10237:
[----:B------:R-:W-:-:S13]  /*bdb0*/  ISETP.GT.AND P0, PT, R0, 0x6, PT ;  /* 0x000000060000780c */ /* 0x000fda0003f04270 */
[----:B------:R-:W-:Y:S05]  /*bdc0*/  @P0 BRA `(.L_x_10243) ;  /* 0x0000000000340947 */ /* 0x000fea0003800000 */
[----:B------:R-:W-:-:S13]  /*bdd0*/  ISETP.NE.AND P0, PT, R0, 0x5, PT ;  /* 0x000000050000780c */ /* 0x000fda0003f05270 */
[----:B------:R-:W-:Y:S05]  /*bde0*/  @!P0 BRA `(.L_x_10244) ;  /* 0x0000000000188947 */ /* 0x000fea0003800000 */
[----:B------:R-:W-:-:S13]  /*bdf0*/  ISETP.NE.AND P0, PT, R0, 0x6, PT ;  /* 0x000000060000780c */ /* 0x000fda0003f05270 */
[----:B------:R-:W-:Y:S05]  /*be00*/  @P0 BRA `(.L_x_10240) ;  /* 0x0000000800ec0947 */ /* 0x000fea0003800000 */
[----:B-----5:R-:W0:Y:S01]  /*be10*/  I2F.S64 R23, R22 ;  /* 0x0000001600177312 */ /* 0x020e220000301400 */
[----:B------:R-:W-:Y:S01]  /*be20*/  IMAD.MOV.U32 R34, RZ, RZ, R35 ;  /* 0x000000ffff227224 */ /* 0x000fe200078e0023 */
[----:B0-----:R0:W-:Y:S01]  /*be30*/  STG.E desc[UR36][R8.64], R23 ;  /* 0x0000001708007986 */ /* 0x0011e2000c101924 */
[----:B------:R-:W-:Y:S05]  /*be40*/  BRA `(.L_x_10235) ;  /* 0x0000000c00387947 */ /* 0x000fea0003800000 */
.L_x_10244:
[----:B-----5:R-:W0:Y:S01]  /*be50*/  I2F.S64 R0, R22 ;  /* 0x0000001600007312 */ /* 0x020e220000301400 */
[----:B------:R-:W-:Y:S01]  /*be60*/  IMAD.MOV.U32 R34, RZ, RZ, R35 ;  /* 0x000000ffff227224 */ /* 0x000fe200078e0023 */
[----:B0-----:R-:W-:-:S05]  /*be70*/  F2FP.F16.F32.PACK_AB R0, RZ, R0 ;  /* 0x00000000ff00723e */ /* 0x001fca00000000ff */
[----:B------:R0:W-:Y:S01]  /*be80*/  STG.E.U16 desc[UR36][R8.64], R0 ;  /* 0x0000000008007986 */ /* 0x0001e2000c101524 */
[----:B------:R-:W-:Y:S05]  /*be90*/  BRA `(.L_x_10235) ;  /* 0x0000000c00247947 */ /* 0x000fea0003800000 */
.L_x_10243:
[----:B------:R-:W-:-:S13]  /*bea0*/  ISETP.NE.AND P0, PT, R0, 0x7, PT ;  /* 0x000000070000780c */ /* 0x000fda0003f05270 */
[----:B------:R-:W-:Y:S05]  /*beb0*/  @!P0 BRA `(.L_x_10245) ;  /* 0x00000000003c8947 */ /* 0x000fea0003800000 */
[----:B------:R-:W-:-:S13]  /*bec0*/  ISETP.NE.AND P0, PT, R0, 0x8, PT ;  /* 0x000000080000780c */ /* 0x000fda0003f05270 */
[----:B------:R-:W-:Y:S05]  /*bed0*/  @!P0 BRA `(.L_x_10246) ;  /* 0x00000000001c8947 */ /* 0x000fea0003800000 */
[----:B------:R-:W-:-:S13]  /*bee0*/  ISETP.NE.AND P0, PT, R0, 0x9, PT ;  /* 0x000000090000780c */ /* 0x000fda0003f05270 */
[----:B------:R-:W-:Y:S05]  /*bef0*/  @P0 BRA `(.L_x_10240) ;  /* 0x0000000800b00947 */ /* 0x000fea0003800000 */
[----:B-----5:R-:W0:Y:S01]  /*bf00*/  I2F.S64 R4, R22 ;  /* 0x0000001600047312 */ /* 0x020e220000301400 */
[----:B------:R-:W-:Y:S02]  /*bf10*/  IMAD.MOV.U32 R5, RZ, RZ, RZ ;  /* 0x000000ffff057224 */ /* 0x000fe400078e00ff */
[----:B------:R-:W-:-:S03]  /*bf20*/  IMAD.MOV.U32 R34, RZ, RZ, R35 ;  /* 0x000000ffff227224 */ /* 0x000fc600078e0023 */
[----:B0-----:R0:W-:Y:S01]  /*bf30*/  STG.E.64 desc[UR36][R8.64], R4 ;  /* 0x0000000408007986 */ /* 0x0011e2000c101b24 */
[----:B------:R-:W-:Y:S05]  /*bf40*/  BRA `(.L_x_10235) ;  /* 0x0000000800f87947 */ /* 0x000fea0003800000 */
.L_x_10246:
[----:B-----5:R-:W0:Y:S01]  /*bf50*/  I2F.S64 R22, R22 ;  /* 0x0000001600167312 */ /* 0x020e220000301400 */
[----:B------:R-:W-:Y:S01]  /*bf60*/  IMAD.MOV.U32 R34, RZ, RZ, R35 ;  /* 0x000000ffff227224 */ /* 0x000fe200078e0023 */
[----:B0-----:R-:W-:-:S04]  /*bf70*/  F2FP.F16.F32.PACK_AB R3, RZ, R22 ;  /* 0x00000016ff03723e */ /* 0x001fc800000000ff */
[----:B------:R-:W-:-:S05]  /*bf80*/  PRMT R3, R3, 0x5410, RZ ;  /* 0x0000541003037816 */ /* 0x000fca00000000ff */
[----:B------:R0:W-:Y:S01]  /*bf90*/  STG.E desc[UR36][R8.64], R3 ;  /* 0x0000000308007986 */ /* 0x0001e2000c101924 */
[----:B------:R-:W-:Y:S05]  /*bfa0*/  BRA `(.L_x_10235) ;  /* 0x0000000800e07947 */ /* 0x000fea0003800000 */
.L_x_10245:
[----:B-----5:R-:W0:Y:S01]  /*bfb0*/  I2F.F64.S64 R22, R22 ;  /* 0x0000001600167312 */ /* 0x020e220000301c00 */
[----:B------:R-:W-:Y:S01]  /*bfc0*/  IMAD.MOV.U32 R34, RZ, RZ, R35 ;  /* 0x000000ffff227224 */ /* 0x000fe200078e0023 */
[----:B0-----:R0:W-:Y:S01]  /*bfd0*/  STG.E.64 desc[UR36][R8.64], R22 ;  /* 0x0000001608007986 */ /* 0x0011e2000c101b24 */
[----:B------:R-:W-:Y:S05]  /*bfe0*/  BRA `(.L_x_10235) ;  /* 0x0000000800d07947 */ /* 0x000fea0003800000 */
.L_x_10236:
        /* <DEDUP_REMOVED lines=8> */
[----:B-----5:R-:W-:Y:S01]  /*c070*/  ISETP.NE.U32.AND P0, PT, R22, RZ, PT ;  /* 0x000000ff1600720c */ /* 0x020fe20003f05070 */
[----:B------:R-:W-:-:S03]  /*c080*/  IMAD.MOV.U32 R34, RZ, RZ, R35 ;  /* 0x000000ffff227224 */ /* 0x000fc600078e0023 */
[----:B------:R-:W-:-:S04]  /*c090*/  ISETP.NE.AND.EX P0, PT, R23, RZ, PT, P0 ;  /* 0x000000ff1700720c */ /* 0x000fc80003f05300 */
[----:B------:R-:W-:-:S05]  /*c0a0*/  SEL R3, RZ, 0x1, !P0 ;  /* 0x00000001ff037807 */ /* 0x000fca0004000000 */
[----:B------:R0:W-:Y:S01]  /*c0b0*/  STG.E.U8 desc[UR36][R8.64], R3 ;  /* 0x0000000308007986 */ /* 0x0001e2000c101124 */
[----:B------:R-:W-:Y:S05]  /*c0c0*/  BRA `(.L_x_10235) ;  /* 0x0000000800987947 */ /* 0x000fea0003800000 */
.L_x_10249:
[----:B-----5:R-:W0:Y:S01]  /*c0d0*/  I2F.F64.S64 R4, R22 ;  /* 0x0000001600047312 */ /* 0x020e220000301c00 */
[----:B------:R-:W-:Y:S01]  /*c0e0*/  CS2R R6, SRZ ;  /* 0x0000000000067805 */ /* 0x000fe2000001ff00 */
[----:B------:R-:W-:-:S04]  /*c0f0*/  IMAD.MOV.U32 R34, RZ, RZ, R35 ;  /* 0x000000ffff227224 */ /* 0x000fc800078e0023 */
[----:B0-----:R0:W-:Y:S01]  /*c100*/  STG.E.128 desc[UR36][R8.64], R4 ;  /* 0x0000000408007986 */ /* 0x0011e2000c101d24 */
[----:B------:R-:W-:Y:S05]  /*c110*/  BRA `(.L_x_10235) ;  /* 0x0000000800847947 */ /* 0x000fea0003800000 */
.L_x_10248:
[----:B------:R-:W-:-:S13]  /*c120*/  ISETP.NE.AND P0, PT, R0, 0xf, PT ;  /* 0x0000000f0000780c */ /* 0x000fda0003f05270 */
[----:B------:R-:W-:Y:S05]  /*c130*/  @!P0 BRA `(.L_x_10250) ;  /* 0x0000000000bc8947 */ /* 0x000fea0003800000 */
[----:B------:R-:W-:-:S13]  /*c140*/  ISETP.NE.AND P0, PT, R0, 0x17, PT ;  /* 0x000000170000780c */ /* 0x000fda0003f05270 */
[----:B------:R-:W-:Y:S05]  /*c150*/  @!P0 BRA `(.L_x_10251) ;  /* 0x0000000000588947 */ /* 0x000fea0003800000 */
[----:B------:R-:W-:-:S13]  /*c160*/  ISETP.NE.AND P0, PT, R0, 0x18, PT ;  /* 0x000000180000780c */ /* 0x000fda0003f05270 */
[----:B------:R-:W-:Y:S05]  /*c170*/  @P0 BRA `(.L_x_10240) ;  /* 0x0000000800100947 */ /* 0x000fea0003800000 */
[----:B-----5:R-:W0:Y:S01]  /*c180*/  I2F.S64 R23, R22 ;  /* 0x0000001600177312 */ /* 0x020e220000301400 */
        /* <DEDUP_REMOVED lines=14> */
.L_x_10253:
[----:B------:R-:W-:Y:S05]  /*c270*/  BSYNC B0 ;  /* 0x0000000000007941 */ /* 0x000fea0003800000 */
.L_x_10252:
[----:B------:R-:W-:Y:S01]  /*c280*/  LOP3.LUT R5, R0, R5, RZ, 0xfc, !PT ;  /* 0x0000000500057212 */ /* 0x000fe200078efcff */
[----:B------:R-:W-:-:S04]  /*c290*/  IMAD.MOV.U32 R34, RZ, RZ, R35 ;  /* 0x000000ffff227224 */ /* 0x000fc800078e0023 */
[----:B------:R0:W-:Y:S01]  /*c2a0*/  STG.E.U8 desc[UR36][R8.64], R5 ;  /* 0x0000000508007986 */ /* 0x0001e2000c101124 */
[----:B------:R-:W-:Y:S05]  /*c2b0*/  BRA `(.L_x_10235) ;  /* 0x00000008001c7947 */ /* 0x000fea0003800000 */
.L_x_10251:
[----:B-----5:R-:W0:Y:S01]  /*c2c0*/  I2F.S64 R23, R22 ;  /* 0x0000001600177312 */ /* 0x020e220000301400 */
        /* <DEDUP_REMOVED lines=12> */
.L_x_10255:
[----:B------:R-:W-:Y:S01]  /*c390*/  IMAD.MOV.U32 R0, RZ, RZ, 0x7f ;  /* 0x0000007fff007424 */ /* 0x000fe200078e00ff */
[----:B------:R-:W-:-:S04]  /*c3a0*/  ISETP.GT.U32.AND P0, PT, R3, 0x7f800000, PT ;  /* 0x7f8000000300780c */ /* 0x000fc80003f04070 */
[----:B------:R-:W-:-:S09]  /*c3b0*/  SEL R0, R0, 0x7c, P0 ;  /* 0x0000007c00007807 */ /* 0x000fd20000000000 */
.L_x_10256:
[----:B------:R-:W-:Y:S05]  /*c3c0*/  BSYNC B0 ;  /* 0x0000000000007941 */ /* 0x000fea0003800000 */
.L_x_10254:
[----:B------:R-:W-:Y:S01]  /*c3d0*/  LOP3.LUT R3, R23, 0x80000000, RZ, 0xc0, !PT ;  /* 0x8000000017037812 */ /* 0x000fe200078ec0ff */
[----:B------:R-:W-:-:S03]  /*c3e0*/  IMAD.MOV.U32 R34, RZ, RZ, R35 ;  /* 0x000000ffff227224 */ /* 0x000fc600078e0023 */
[----:B------:R-:W-:-:S04]  /*c3f0*/  SHF.R.U32.HI R3, RZ, 0x18, R3 ;  /* 0x00000018ff037819 */ /* 0x000fc80000011603 */
[----:B------:R-:W-:-:S05]  /*c400*/  LOP3.LUT R3, R0, R3, RZ, 0xfc, !PT ;  /* 0x0000000300037212 */ /* 0x000fca00078efcff */
[----:B------:R0:W-:Y:S01]  /*c410*/  STG.E.U8 desc[UR36][R8.64], R3 ;  /* 0x0000000308007986 */ /* 0x0001e2000c101124 */
[----:B------:R-:W-:Y:S05]  /*c420*/  BRA `(.L_x_10235) ;  /* 0x0000000400c07947 */ /* 0x000fea0003800000 */
.L_x_10250:
[----:B-----5:R-:W0:Y:S01]  /*c430*/  I2F.S64 R0, R22 ;  /* 0x0000001600007312 */ /* 0x020e220000301400 */
[----:B------:R-:W-:Y:S01]  /*c440*/  IMAD.MOV.U32 R34, RZ, RZ, R35 ;  /* 0x000000ffff227224 */ /* 0x000fe200078e0023 */
[----:B0-----:R-:W-:-:S05]  /*c450*/  F2FP.BF16.F32.PACK_AB R0, RZ, R0 ;  /* 0x00000000ff00723e */ /* 0x001fca00000010ff */
[----:B------:R0:W-:Y:S01]  /*c460*/  STG.E.U16 desc[UR36][R8.64], R0 ;  /* 0x0000000008007986 */ /* 0x0001e2000c101524 */
[----:B------:R-:W-:Y:S05]  /*c470*/  BRA `(.L_x_10235) ;  /* 0x0000000400ac7947 */ /* 0x000fea0003800000 */
.L_x_10247:
        /* <DEDUP_REMOVED lines=11> */
.L_x_10259:
[----:B-----5:R-:W0:Y:S01]  /*c530*/  I2F.S64 R23, R22 ;  /* 0x0000001600177312 */ /* 0x020e220000301400 */
        /* <DEDUP_REMOVED lines=16> */
.L_x_10262:
[----:B------:R-:W-:-:S04]  /*c640*/  LOP3.LUT R3, R23, 0x80000000, RZ, 0xc0, !PT ;  /* 0x8000000017037812 */ /* 0x000fc800078ec0ff */
[----:B------:R-:W-:-:S04]  /*c650*/  SHF.R.U32.HI R3, RZ, 0x18, R3 ;  /* 0x00000018ff037819 */ /* 0x000fc80000011603 */
[----:B------:R-:W-:-:S04]  /*c660*/  LOP3.LUT R0, R0, R3, RZ, 0xfc, !PT ;  /* 0x0000000300007212 */ /* 0x000fc800078efcff */
[----:B------:R-:W-:-:S07]  /*c670*/  PRMT R4, R0, 0x7610, R4 ;  /* 0x0000761000047816 */ /* 0x000fce0000000004 */
.L_x_10261:
[----:B------:R-:W-:Y:S05]  /*c680*/  BSYNC B0 ;  /* 0x0000000000007941 */ /* 0x000fea0003800000 */
.L_x_10260:
[----:B------:R0:W-:Y:S01]  /*c690*/  STG.E.U8 desc[UR36][R8.64], R4 ;  /* 0x0000000408007986 */ /* 0x0001e2000c101124 */
[----:B------:R-:W-:Y:S01]  /*c6a0*/  IMAD.MOV.U32 R34, RZ, RZ, R35 ;  /* 0x000000ffff227224 */ /* 0x000fe200078e0023 */
[----:B------:R-:W-:Y:S06]  /*c6b0*/  BRA `(.L_x_10235) ;  /* 0x00000004001c7947 */ /* 0x000fec0003800000 */
.L_x_10258:
        /* <DEDUP_REMOVED lines=17> */
.L_x_10265:
[----:B------:R-:W-:-:S04]  /*c7d0*/  LOP3.LUT R3, R23, 0x80000000, RZ, 0xc0, !PT ;  /* 0x8000000017037812 */ /* 0x000fc800078ec0ff */
[----:B------:R-:W-:-:S04]  /*c7e0*/  SHF.R.U32.HI R3, RZ, 0x18, R3 ;  /* 0x00000018ff037819 */ /* 0x000fc80000011603 */
[----:B------:R-:W-:-:S04]  /*c7f0*/  LOP3.LUT R0, R0, R3, RZ, 0xfc, !PT ;  /* 0x0000000300007212 */ /* 0x000fc800078efcff */
[----:B------:R-:W-:-:S07]  /*c800*/  PRMT R4, R0, 0x7610, R4 ;  /* 0x0000761000047816 */ /* 0x000fce0000000004 */
.L_x_10264:
[----:B------:R-:W-:Y:S05]  /*c810*/  BSYNC B0 ;  /* 0x0000000000007941 */ /* 0x000fea0003800000 */
.L_x_10263:
[----:B------:R0:W-:Y:S01]  /*c820*/  STG.E.U8 desc[UR36][R8.64], R4 ;  /* 0x0000000408007986 */ /* 0x0001e2000c101124 */
[----:B------:R-:W-:Y:S01]  /*c830*/  IMAD.MOV.U32 R34, RZ, RZ, R35 ;  /* 0x000000ffff227224 */ /* 0x000fe200078e0023 */
[----:B------:R-:W-:Y:S06]  /*c840*/  BRA `(.L_x_10235) ;  /* 0x0000000000b87947 */ /* 0x000fec0003800000 */
.L_x_10257:
[----:B------:R-:W-:-:S13]  /*c850*/  ISETP.NE.AND P0, PT, R0, 0x1c, PT ;  /* 0x0000001c0000780c */ /* 0x000fda0003f05270 */
[----:B------:R-:W-:Y:S05]  /*c860*/  @!P0 BRA `(.L_x_10266) ;  /* 0x0000000000a88947 */ /* 0x000fea0003800000 */
[----:B------:R-:W-:-:S13]  /*c870*/  ISETP.NE.AND P0, PT, R0, 0x1d, PT ;  /* 0x0000001d0000780c */ /* 0x000fda0003f05270 */
[----:B------:R-:W-:Y:S05]  /*c880*/  @!P0 BRA `(.L_x_10267) ;  /* 0x0000000000948947 */ /* 0x000fea0003800000 */
[----:B------:R-:W-:-:S13]  /*c890*/  ISETP.NE.AND P0, PT, R0, 0x2c, PT ;  /* 0x0000002c0000780c */ /* 0x000fda0003f05270 */
[----:B------:R-:W-:Y:S05]  /*c8a0*/  @P0 BRA `(.L_x_10240) ;  /* 0x0000000000440947 */ /* 0x000fea0003800000 */
[----:B-----5:R-:W0:Y:S01]  /*c8b0*/  I2F.S64 R22, R22 ;  /* 0x0000001600167312 */ /* 0x020e220000301400 */
        /* <DEDUP_REMOVED lines=16> */
.L_x_10240:
        /* <DEDUP_REMOVED lines=16> */
.L_x_10268:
[----:B------:R-:W-:Y:S01]  /*cac0*/  IMAD.MOV.U32 R34, RZ, RZ, R35 ;  /* 0x000000ffff227224 */ /* 0x000fe200078e0023 */
[----:B------:R-:W-:Y:S06]  /*cad0*/  BRA `(.L_x_10235) ;  /* 0x0000000000147947 */ /* 0x000fec0003800000 */
.L_x_10267:
[----:B-----5:R0:W-:Y:S01]  /*cae0*/  STG.E.64 desc[UR36][R8.64], R22 ;  /* 0x0000001608007986 */ /* 0x0201e2000c101b24 */
[----:B------:R-:W-:Y:S01]  /*caf0*/  IMAD.MOV.U32 R34, RZ, RZ, R35 ;  /* 0x000000ffff227224 */ /* 0x000fe200078e0023 */
[----:B------:R-:W-:Y:S06]  /*cb00*/  BRA `(.L_x_10235) ;  /* 0x0000000000087947 */ /* 0x000fec0003800000 */
.L_x_10266:
[----:B-----5:R0:W-:Y:S01]  /*cb10*/  STG.E desc[UR36][R8.64], R22 ;  /* 0x0000001608007986 */ /* 0x0201e2000c101924 */
[----:B------:R-:W-:-:S07]  /*cb20*/  IMAD.MOV.U32 R34, RZ, RZ, R35 ;  /* 0x000000ffff227224 */ /* 0x000fce00078e0023 */
.L_x_10235:
[----:B------:R-:W-:Y:S05]  /*cb30*/  BSYNC B6 ;  /* 0x0000000000067941 */ /* 0x000fea0003800000 */
.L_x_10234:
        /* <DEDUP_REMOVED lines=23> */
.L_x_10274:
[----:B-----5:R2:W-:Y:S01]  /*ccb0*/  STG.E.U8 desc[UR36][R4.64], R24 ;  /* 0x0000001804007986 */ /* 0x0205e2000c101124 */
[----:B------:R-:W-:Y:S05]  /*ccc0*/  BRA `(.L_x_10276) ;  /* 0x0000000c00447947 */ /* 0x000fea0003800000 */
.L_x_10273:
        /* <DEDUP_REMOVED lines=8> */
.L_x_10278:
[----:B-----5:R0:W-:Y:S01]  /*cd50*/  STG.E desc[UR36][R4.64], R24 ;  /* 0x0000001804007986 */ /* 0x0201e2000c101924 */
[----:B------:R-:W-:Y:S05]  /*cd60*/  BRA `(.L_x_10276) ;  /* 0x0000000c001c7947 */ /* 0x000fea0003800000 */
.L_x_10277:
[----:B-----5:R0:W-:Y:S01]  /*cd70*/  STG.E.U16 desc[UR36][R4.64], R24 ;  /* 0x0000001804007986 */ /* 0x0201e2000c101524 */
[----:B------:R-:W-:Y:S05]  /*cd80*/  BRA `(.L_x_10276) ;  /* 0x0000000c00147947 */ /* 0x000fea0003800000 */
.L_x_10272:
[----:B------:R-:W-:-:S13]  /*cd90*/  ISETP.GT.AND P0, PT, R0, 0x6, PT ;  /* 0x000000060000780c */ /* 0x000fda0003f04270 */
[----:B------:R-:W-:Y:S05]  /*cda0*/  @P0 BRA `(.L_x_10279) ;  /* 0x00000000002c0947 */ /* 0x000fea0003800000 */
[----:B------:R-:W-:-:S13]  /*cdb0*/  ISETP.NE.AND P0, PT, R0, 0x5, PT ;  /* 0x000000050000780c */ /* 0x000fda0003f05270 */
[----:B------:R-:W-:Y:S05]  /*cdc0*/  @!P0 BRA `(.L_x_10280) ;  /* 0x0000000000148947 */ /* 0x000fea0003800000 */
[----:B------:R-:W-:-:S13]  /*cdd0*/  ISETP.NE.AND P0, PT, R0, 0x6, PT ;  /* 0x000000060000780c */ /* 0x000fda0003f05270 */
[----:B------:R-:W-:Y:S05]  /*cde0*/  @P0 BRA `(.L_x_10275) ;  /* 0x0000000800ac0947 */ /* 0x000fea0003800000 */
[----:B-----5:R-:W0:Y:S02]  /*cdf0*/  I2F.S64 R25, R24 ;  /* 0x0000001800197312 */ /* 0x020e240000301400 */
[----:B0-----:R0:W-:Y:S01]  /*ce00*/  STG.E desc[UR36][R4.64], R25 ;  /* 0x0000001904007986 */ /* 0x0011e2000c101924 */
[----:B------:R-:W-:Y:S05]  /*ce10*/  BRA `(.L_x_10276) ;  /* 0x0000000800f07947 */ /* 0x000fea0003800000 */
.L_x_10280:
[----:B-----5:R-:W0:Y:S02]  /*ce20*/  I2F.S64 R0, R24 ;  /* 0x0000001800007312 */ /* 0x020e240000301400 */
[----:B0-----:R-:W-:-:S05]  /*ce30*/  F2FP.F16.F32.PACK_AB R0, RZ, R0 ;  /* 0x00000000ff00723e */ /* 0x001fca00000000ff */
[----:B------:R0:W-:Y:S01]  /*ce40*/  STG.E.U16 desc[UR36][R4.64], R0 ;  /* 0x0000000004007986 */ /* 0x0001e2000c101524 */
[----:B------:R-:W-:Y:S05]  /*ce50*/  BRA `(.L_x_10276) ;  /* 0x0000000800e07947 */ /* 0x000fea0003800000 */
.L_x_10279:
[----:B------:R-:W-:-:S13]  /*ce60*/  ISETP.NE.AND P0, PT, R0, 0x7, PT ;  /* 0x000000070000780c */ /* 0x000fda0003f05270 */
[----:B------:R-:W-:Y:S05]  /*ce70*/  @!P0 BRA `(.L_x_10281) ;  /* 0x0000000000348947 */ /* 0x000fea0003800000 */
[----:B------:R-:W-:-:S13]  /*ce80*/  ISETP.NE.AND P0, PT, R0, 0x8, PT ;  /* 0x000000080000780c */ /* 0x000fda0003f05270 */
[----:B------:R-:W-:Y:S05]  /*ce90*/  @!P0 BRA `(.L_x_10282) ;  /* 0x0000000000188947 */ /* 0x000fea0003800000 */
[----:B------:R-:W-:-:S13]  /*cea0*/  ISETP.NE.AND P0, PT, R0, 0x9, PT ;  /* 0x000000090000780c */ /* 0x000fda0003f05270 */
[----:B------:R-:W-:Y:S05]  /*ceb0*/  @P0 BRA `(.L_x_10275) ;  /* 0x0000000800780947 */ /* 0x000fea0003800000 */
[----:B-----5:R-:W0:Y:S01]  /*cec0*/  I2F.S64 R6, R24 ;  /* 0x0000001800067312 */ /* 0x020e220000301400 */
[----:B------:R-:W-:-:S05]  /*ced0*/  IMAD.MOV.U32 R7, RZ, RZ, RZ ;  /* 0x000000ffff077224 */ /* 0x000fca00078e00ff */
[----:B0-----:R0:W-:Y:S01]  /*cee0*/  STG.E.64 desc[UR36][R4.64], R6 ;  /* 0x0000000604007986 */ /* 0x0011e2000c101b24 */
[----:B------:R-:W-:Y:S05]  /*cef0*/  BRA `(.L_x_10276) ;  /* 0x0000000800b87947 */ /* 0x000fea0003800000 */
.L_x_10282:
[----:B-----5:R-:W0:Y:S02]  /*cf00*/  I2F.S64 R24, R24 ;  /* 0x0000001800187312 */ /* 0x020e240000301400 */
[----:B0-----:R-:W-:-:S04]  /*cf10*/  F2FP.F16.F32.PACK_AB R3, RZ, R24 ;  /* 0x00000018ff03723e */ /* 0x001fc800000000ff */
[----:B------:R-:W-:-:S05]  /*cf20*/  PRMT R3, R3, 0x5410, RZ ;  /* 0x0000541003037816 */ /* 0x000fca00000000ff */
[----:B------:R0:W-:Y:S01]  /*cf30*/  STG.E desc[UR36][R4.64], R3 ;  /* 0x0000000304007986 */ /* 0x0001e2000c101924 */
[----:B------:R-:W-:Y:S05]  /*cf40*/  BRA `(.L_x_10276) ;  /* 0x0000000800a47947 */ /* 0x000fea0003800000 */
.L_x_10281:
[----:B-----5:R-:W0:Y:S02]  /*cf50*/  I2F.F64.S64 R24, R24 ;  /* 0x0000001800187312 */ /* 0x020e240000301c00 */
[----:B0-----:R0:W-:Y:S01]  /*cf60*/  STG.E.64 desc[UR36][R4.64], R24 ;  /* 0x0000001804007986 */ /* 0x0011e2000c101b24 */
[----:B------:R-:W-:Y:S05]  /*cf70*/  BRA `(.L_x_10276) ;  /* 0x0000000800987947 */ /* 0x000fea0003800000 */
.L_x_10271:
        /* <DEDUP_REMOVED lines=8> */
[----:B-----5:R-:W-:-:S04]  /*d000*/  ISETP.NE.U32.AND P0, PT, R24, RZ, PT ;  /* 0x000000ff1800720c */ /* 0x020fc80003f05070 */
[----:B------:R-:W-:-:S04]  /*d010*/  ISETP.NE.AND.EX P0, PT, R25, RZ, PT, P0 ;  /* 0x000000ff1900720c */ /* 0x000fc80003f05300 */
[----:B------:R-:W-:-:S05]  /*d020*/  SEL R3, RZ, 0x1, !P0 ;  /* 0x00000001ff037807 */ /* 0x000fca0004000000 */
[----:B------:R0:W-:Y:S01]  /*d030*/  STG.E.U8 desc[UR36][R4.64], R3 ;  /* 0x0000000304007986 */ /* 0x0001e2000c101124 */
[----:B------:R-:W-:Y:S05]  /*d040*/  BRA `(.L_x_10276) ;  /* 0x0000000800647947 */ /* 0x000fea0003800000 */
.L_x_10285:
[----:B-1-345:R-:W0:Y:S01]  /*d050*/  I2F.F64.S64 R8, R24 ;  /* 0x0000001800087312 */ /* 0x03ae220000301c00 */
[----:B------:R-:W-:-:S05]  /*d060*/  CS2R R10, SRZ ;  /* 0x00000000000a7805 */ /* 0x000fca000001ff00 */
[----:B0-----:R0:W-:Y:S01]  /*d070*/  STG.E.128 desc[UR36][R4.64], R8 ;  /* 0x0000000804007986 */ /* 0x0011e2000c101d24 */
[----:B------:R-:W-:Y:S05]  /*d080*/  BRA `(.L_x_10276) ;  /* 0x0000000800547947 */ /* 0x000fea0003800000 */
.L_x_10284:
        /* <DEDUP_REMOVED lines=21> */
.L_x_10289:
[----:B------:R-:W-:Y:S05]  /*d1e0*/  BSYNC B0 ;  /* 0x0000000000007941 */ /* 0x000fea0003800000 */
.L_x_10288:
[----:B------:R-:W-:-:S05]  /*d1f0*/  LOP3.LUT R7, R0, R7, RZ, 0xfc, !PT ;  /* 0x0000000700077212 */ /* 0x000fca00078efcff */
[----:B------:R0:W-:Y:S01]  /*d200*/  STG.E.U8 desc[UR36][R4.64], R7 ;  /* 0x0000000704007986 */ /* 0x0001e2000c101124 */
[----:B------:R-:W-:Y:S05]  /*d210*/  BRA `(.L_x_10276) ;  /* 0x0000000400f07947 */ /* 0x000fea0003800000 */
.L_x_10287:
        /* <DEDUP_REMOVED lines=13> */
.L_x_10291:
[----:B------:R-:W-:Y:S01]  /*d2f0*/  IMAD.MOV.U32 R0, RZ, RZ, 0x7f ;  /* 0x0000007fff007424 */ /* 0x000fe200078e00ff */
[----:B------:R-:W-:-:S04]  /*d300*/  ISETP.GT.U32.AND P0, PT, R3, 0x7f800000, PT ;  /* 0x7f8000000300780c */ /* 0x000fc80003f04070 */
[----:B------:R-:W-:-:S09]  /*d310*/  SEL R0, R0, 0x7c, P0 ;  /* 0x0000007c00007807 */ /* 0x000fd20000000000 */
.L_x_10292:
[----:B------:R-:W-:Y:S05]  /*d320*/  BSYNC B0 ;  /* 0x0000000000007941 */ /* 0x000fea0003800000 */
.L_x_10290:
[----:B------:R-:W-:-:S04]  /*d330*/  LOP3.LUT R3, R25, 0x80000000, RZ, 0xc0, !PT ;  /* 0x8000000019037812 */ /* 0x000fc800078ec0ff */
[----:B------:R-:W-:-:S04]  /*d340*/  SHF.R.U32.HI R3, RZ, 0x18, R3 ;  /* 0x00000018ff037819 */ /* 0x000fc80000011603 */
[----:B------:R-:W-:-:S05]  /*d350*/  LOP3.LUT R3, R0, R3, RZ, 0xfc, !PT ;  /* 0x0000000300037212 */ /* 0x000fca00078efcff */
[----:B------:R0:W-:Y:S01]  /*d360*/  STG.E.U8 desc[UR36][R4.64], R3 ;  /* 0x0000000304007986 */ /* 0x0001e2000c101124 */
[----:B------:R-:W-:Y:S05]  /*d370*/  BRA `(.L_x_10276) ;  /* 0x0000000400987947 */ /* 0x000fea0003800000 */
.L_x_10286:
[----:B-----5:R-:W0:Y:S02]  /*d380*/  I2F.S64 R0, R24 ;  /* 0x0000001800007312 */ /* 0x020e240000301400 */
[----:B0-----:R-:W-:-:S05]  /*d390*/  F2FP.BF16.F32.PACK_AB R0, RZ, R0 ;  /* 0x00000000ff00723e */ /* 0x001fca00000010ff */
[----:B------:R0:W-:Y:S01]  /*d3a0*/  STG.E.U16 desc[UR36][R4.64], R0 ;  /* 0x0000000004007986 */ /* 0x0001e2000c101524 */
[----:B------:R-:W-:Y:S05]  /*d3b0*/  BRA `(.L_x_10276) ;  /* 0x0000000400887947 */ /* 0x000fea0003800000 */
.L_x_10283:
        /* <DEDUP_REMOVED lines=10> */
.L_x_10295:
        /* <DEDUP_REMOVED lines=17> */
.L_x_10298:
[----:B------:R-:W-:-:S04]  /*d570*/  LOP3.LUT R0, R25, 0x80000000, RZ, 0xc0, !PT ;  /* 0x8000000019007812 */ /* 0x000fc800078ec0ff */
[----:B------:R-:W-:-:S04]  /*d580*/  SHF.R.U32.HI R0, RZ, 0x18, R0 ;  /* 0x00000018ff007819 */ /* 0x000fc80000011600 */
[----:B------:R-:W-:-:S07]  /*d590*/  LOP3.LUT R0, R3, R0, RZ, 0xfc, !PT ;  /* 0x0000000003007212 */ /* 0x000fce00078efcff */
.L_x_10297:
[----:B------:R-:W-:Y:S05]  /*d5a0*/  BSYNC B0 ;  /* 0x0000000000007941 */ /* 0x000fea0003800000 */
.L_x_10296:
[----:B------:R0:W-:Y:S01]  /*d5b0*/  STG.E.U8 desc[UR36][R4.64], R0 ;  /* 0x0000000004007986 */ /* 0x0001e2000c101124 */
[----:B------:R-:W-:Y:S05]  /*d5c0*/  BRA `(.L_x_10276) ;  /* 0x0000000400047947 */ /* 0x000fea0003800000 */
.L_x_10294:
        /* <DEDUP_REMOVED lines=17> */
.L_x_10301:
[----:B------:R-:W-:-:S04]  /*d6e0*/  LOP3.LUT R0, R25, 0x80000000, RZ, 0xc0, !PT ;  /* 0x8000000019007812 */ /* 0x000fc800078ec0ff */
[----:B------:R-:W-:-:S04]  /*d6f0*/  SHF.R.U32.HI R0, RZ, 0x18, R0 ;  /* 0x00000018ff007819 */ /* 0x000fc80000011600 */
[----:B------:R-:W-:-:S07]  /*d700*/  LOP3.LUT R0, R3, R0, RZ, 0xfc, !PT ;  /* 0x0000000003007212 */ /* 0x000fce00078efcff */
.L_x_10300:
[----:B------:R-:W-:Y:S05]  /*d710*/  BSYNC B0 ;  /* 0x0000000000007941 */ /* 0x000fea0003800000 */
.L_x_10299:
[----:B------:R0:W-:Y:S01]  /*d720*/  STG.E.U8 desc[UR36][R4.64], R0 ;  /* 0x0000000004007986 */ /* 0x0001e2000c101124 */
[----:B------:R-:W-:Y:S05]  /*d730*/  BRA `(.L_x_10276) ;  /* 0x0000000000a87947 */ /* 0x000fea0003800000 */
.L_x_10293:
[----:B------:R-:W-:-:S13]  /*d740*/  ISETP.NE.AND P0, PT, R0, 0x1c, PT ;  /* 0x0000001c0000780c */ /* 0x000fda0003f05270 */
[----:B------:R-:W-:Y:S05]  /*d750*/  @!P0 BRA `(.L_x_10302) ;  /* 0x00000000009c8947 */ /* 0x000fea0003800000 */
[----:B------:R-:W-:-:S13]  /*d760*/  ISETP.NE.AND P0, PT, R0, 0x1d, PT ;  /* 0x0000001d0000780c */ /* 0x000fda0003f05270 */
[----:B------:R-:W-:Y:S05]  /*d770*/  @!P0 BRA `(.L_x_10303) ;  /* 0x00000000008c8947 */ /* 0x000fea0003800000 */
[----:B------:R-:W-:-:S13]  /*d780*/  ISETP.NE.AND P0, PT, R0, 0x2c, PT ;  /* 0x0000002c0000780c */ /* 0x000fda0003f05270 */
[----:B------:R-:W-:Y:S05]  /*d790*/  @P0 BRA `(.L_x_10275) ;  /* 0x0000000000400947 */ /* 0x000fea0003800000 */
[----:B-----5:R-:W0:Y:S02]  /*d7a0*/  I2F.S64 R24, R24 ;  /* 0x0000001800187312 */ /* 0x020e240000301400 */
        /* <DEDUP_REMOVED lines=15> */
.L_x_10275:
        /* <DEDUP_REMOVED lines=16> */
.L_x_10304:
[----:B------:R-:W-:Y:S05]  /*d9a0*/  BRA `(.L_x_10276) ;  /* 0x00000000000c7947 */ /* 0x000fea0003800000 */
.L_x_10303:
[----:B-----5:R0:W-:Y:S01]  /*d9b0*/  STG.E.64 desc[UR36][R4.64], R24 ;  /* 0x0000001804007986 */ /* 0x0201e2000c101b24 */
[----:B------:R-:W-:Y:S05]  /*d9c0*/  BRA `(.L_x_10276) ;  /* 0x0000000000047947 */ /* 0x000fea0003800000 */
.L_x_10302:
[----:B-----5:R0:W-:Y:S02]  /*d9d0*/  STG.E desc[UR36][R4.64], R24 ;  /* 0x0000001804007986 */ /* 0x0201e4000c101924 */
.L_x_10276:
        /* <DEDUP_REMOVED lines=23> */
.L_x_10308:
[----:B------:R0:W-:Y:S01]  /*db50*/  STG.E.U8 desc[UR36][R4.64], R18 ;  /* 0x0000001204007986 */ /* 0x0001e2000c101124 */
[----:B------:R-:W-:Y:S05]  /*db60*/  BRA `(.L_x_10310) ;  /* 0x0000000c00447947 */ /* 0x000fea0003800000 */
.L_x_10307:
        /* <DEDUP_REMOVED lines=8> */
.L_x_10312:
[----:B------:R0:W-:Y:S01]  /*dbf0*/  STG.E desc[UR36][R4.64], R18 ;  /* 0x0000001204007986 */ /* 0x0001e2000c101924 */
[----:B------:R-:W-:Y:S05]  /*dc00*/  BRA `(.L_x_10310) ;  /* 0x0000000c001c7947 */ /* 0x000fea0003800000 */
.L_x_10311:
[----:B------:R0:W-:Y:S01]  /*dc10*/  STG.E.U16 desc[UR36][R4.64], R18 ;  /* 0x0000001204007986 */ /* 0x0001e2000c101524 */
[----:B------:R-:W-:Y:S05]  /*dc20*/  BRA `(.L_x_10310) ;  /* 0x0000000c00147947 */ /* 0x000fea0003800000 */
.L_x_10306:
[----:B------:R-:W-:-:S13]  /*dc30*/  ISETP.GT.AND P0, PT, R0, 0x6, PT ;  /* 0x000000060000780c */ /* 0x000fda0003f04270 */
[----:B------:R-:W-:Y:S05]  /*dc40*/  @P0 BRA `(.L_x_10313) ;  /* 0x00000000002c0947 */ /* 0x000fea0003800000 */
[----:B------:R-:W-:-:S13]  /*dc50*/  ISETP.NE.AND P0, PT, R0, 0x5, PT ;  /* 0x000000050000780c */ /* 0x000fda0003f05270 */
[----:B------:R-:W-:Y:S05]  /*dc60*/  @!P0 BRA `(.L_x_10314) ;  /* 0x0000000000148947 */ /* 0x000fea0003800000 */
[----:B------:R-:W-:-:S13]  /*dc70*/  ISETP.NE.AND P0, PT, R0, 0x6, PT ;  /* 0x000000060000780c */ /* 0x000fda0003f05270 */
[----:B------:R-:W-:Y:S05]  /*dc80*/  @P0 BRA `(.L_x_10309) ;  /* 0x0000000800ac0947 */ /* 0x000fea0003800000 */
[----:B------:R-:W0:Y:S02]  /*dc90*/  I2F.S64 R19, R18 ;  /* 0x0000001200137312 */ /* 0x000e240000301400 */
[----:B0-----:R0:W-:Y:S01]  /*dca0*/  STG.E desc[UR36][R4.64], R19 ;  /* 0x0000001304007986 */ /* 0x0011e2000c101924 */
[----:B------:R-:W-:Y:S05]  /*dcb0*/  BRA `(.L_x_10310) ;  /* 0x0000000800f07947 */ /* 0x000fea0003800000 */
.L_x_10314:
[----:B------:R-:W0:Y:S02]  /*dcc0*/  I2F.S64 R0, R18 ;  /* 0x0000001200007312 */ /* 0x000e240000301400 */
[----:B0-----:R-:W-:-:S05]  /*dcd0*/  F2FP.F16.F32.PACK_AB R0, RZ, R0 ;  /* 0x00000000ff00723e */ /* 0x001fca00000000ff */
[----:B------:R0:W-:Y:S01]  /*dce0*/  STG.E.U16 desc[UR36][R4.64], R0 ;  /* 0x0000000004007986 */ /* 0x0001e2000c101524 */
[----:B------:R-:W-:Y:S05]  /*dcf0*/  BRA `(.L_x_10310) ;  /* 0x0000000800e07947 */ /* 0x000fea0003800000 */
.L_x_10313:
[----:B------:R-:W-:-:S13]  /*dd00*/  ISETP.NE.AND P0, PT, R0, 0x7, PT ;  /* 0x000000070000780c */ /* 0x000fda0003f05270 */
[----:B------:R-:W-:Y:S05]  /*dd10*/  @!P0 BRA `(.L_x_10315) ;  /* 0x0000000000348947 */ /* 0x000fea0003800000 */
[----:B------:R-:W-:-:S13]  /*dd20*/  ISETP.NE.AND P0, PT, R0, 0x8, PT ;  /* 0x000000080000780c */ /* 0x000fda0003f05270 */
[----:B------:R-:W-:Y:S05]  /*dd30*/  @!P0 BRA `(.L_x_10316) ;  /* 0x0000000000188947 */ /* 0x000fea0003800000 */
[----:B------:R-:W-:-:S13]  /*dd40*/  ISETP.NE.AND P0, PT, R0, 0x9, PT ;  /* 0x000000090000780c */ /* 0x000fda0003f05270 */
[----:B------:R-:W-:Y:S05]  /*dd50*/  @P0 BRA `(.L_x_10309) ;  /* 0x0000000800780947 */ /* 0x000fea0003800000 */
[----:B------:R-:W0:Y:S01]  /*dd60*/  I2F.S64 R6, R18 ;  /* 0x0000001200067312 */ /* 0x000e220000301400 */
[----:B------:R-:W-:-:S05]  /*dd70*/  IMAD.MOV.U32 R7, RZ, RZ, RZ ;  /* 0x000000ffff077224 */ /* 0x000fca00078e00ff */
[----:B0-----:R0:W-:Y:S01]  /*dd80*/  STG.E.64 desc[UR36][R4.64], R6 ;  /* 0x0000000604007986 */ /* 0x0011e2000c101b24 */
[----:B------:R-:W-:Y:S05]  /*dd90*/  BRA `(.L_x_10310) ;  /* 0x0000000800b87947 */ /* 0x000fea0003800000 */
.L_x_10316:
[----:B------:R-:W0:Y:S02]  /*dda0*/  I2F.S64 R18, R18 ;  /* 0x0000001200127312 */ /* 0x000e240000301400 */
[----:B0-----:R-:W-:-:S04]  /*ddb0*/  F2FP.F16.F32.PACK_AB R3, RZ, R18 ;  /* 0x00000012ff03723e */ /* 0x001fc800000000ff */
[----:B------:R-:W-:-:S05]  /*ddc0*/  PRMT R3, R3, 0x5410, RZ ;  /* 0x0000541003037816 */ /* 0x000fca00000000ff */
[----:B------:R0:W-:Y:S01]  /*ddd0*/  STG.E desc[UR36][R4.64], R3 ;  /* 0x0000000304007986 */ /* 0x0001e2000c101924 */
[----:B------:R-:W-:Y:S05]  /*dde0*/  BRA `(.L_x_10310) ;  /* 0x0000000800a47947 */ /* 0x000fea0003800000 */
.L_x_10315:
[----:B------:R-:W0:Y:S02]  /*ddf0*/  I2F.F64.S64 R18, R18 ;  /* 0x0000001200127312 */ /* 0x000e240000301c00 */
[----:B0-----:R0:W-:Y:S01]  /*de00*/  STG.E.64 desc[UR36][R4.64], R18 ;  /* 0x0000001204007986 */ /* 0x0011e2000c101b24 */
[----:B------:R-:W-:Y:S05]  /*de10*/  BRA `(.L_x_10310) ;  /* 0x0000000800987947 */ /* 0x000fea0003800000 */
.L_x_10305:
        /* <DEDUP_REMOVED lines=8> */
[----:B------:R-:W-:-:S04]  /*dea0*/  ISETP.NE.U32.AND P0, PT, R18, RZ, PT ;  /* 0x000000ff1200720c */ /* 0x000fc80003f05070 */
[----:B------:R-:W-:-:S04]  /*deb0*/  ISETP.NE.AND.EX P0, PT, R19, RZ, PT, P0 ;  /* 0x000000ff1300720c */ /* 0x000fc80003f05300 */
[----:B------:R-:W-:-:S05]  /*dec0*/  SEL R3, RZ, 0x1, !P0 ;  /* 0x00000001ff037807 */ /* 0x000fca0004000000 */
[----:B------:R0:W-:Y:S01]  /*ded0*/  STG.E.U8 desc[UR36][R4.64], R3 ;  /* 0x0000000304007986 */ /* 0x0001e2000c101124 */
[----:B------:R-:W-:Y:S05]  /*dee0*/  BRA `(.L_x_10310) ;  /* 0x0000000800647947 */ /* 0x000fea0003800000 */
.L_x_10319:
[----:B-1-34-:R-:W0:Y:S01]  /*def0*/  I2F.F64.S64 R8, R18 ;  /* 0x0000001200087312 */ /* 0x01ae220000301c00 */
[----:B------:R-:W-:-:S05]  /*df00*/  CS2R R10, SRZ ;  /* 0x00000000000a7805 */ /* 0x000fca000001ff00 */
[----:B0-----:R0:W-:Y:S01]  /*df10*/  STG.E.128 desc[UR36][R4.64], R8 ;  /* 0x0000000804007986 */ /* 0x0011e2000c101d24 */
[----:B------:R-:W-:Y:S05]  /*df20*/  BRA `(.L_x_10310) ;  /* 0x0000000800547947 */ /* 0x000fea0003800000 */
.L_x_10318:
[----:B------:R-:W-:-:S13]  /*df30*/  ISETP.NE.AND P0, PT, R0, 0xf, PT ;  /* 0x0000000f0000780c */ /* 0x000fda0003f05270 */
[----:B------:R-:W-:Y:S05]  /*df40*/  @!P0 BRA `(.L_x_10320) ;  /* 0x0000000000b48947 */ /* 0x000fea0003800000 */
[----:B------:R-:W-:-:S13]  /*df50*/  ISETP.NE.AND P0, PT, R0, 0x17, PT ;  /* 0x000000170000780c */ /* 0x000fda0003f05270 */
[----:B------:R-:W-:Y:S05]  /*df60*/  @!P0 BRA `(.L_x_10321) ;  /* 0x0000000000548947 */ /* 0x000fea0003800000 */
[----:B------:R-:W-:-:S13]  /*df70*/  ISETP.NE.AND P0, PT, R0, 0x18, PT ;  /* 0x000000180000780c */ /* 0x000fda0003f05270 */
[----:B------:R-:W-:Y:S05]  /*df80*/  @P0 BRA `(.L_x_10309) ;  /* 0x0000000400ec0947 */ /* 0x000fea0003800000 */
[----:B------:R-:W0:Y:S01]  /*df90*/  I2F.S64 R19, R18 ;  /* 0x0000001200137312 */ /* 0x000e220000301400 */
        /* <DEDUP_REMOVED lines=14> */
.L_x_10323:
[----:B------:R-:W-:Y:S05]  /*e080*/  BSYNC B0 ;  /* 0x0000000000007941 */ /* 0x000fea0003800000 */
.L_x_10322:
[----:B------:R-:W-:-:S05]  /*e090*/  LOP3.LUT R7, R0, R7, RZ, 0xfc, !PT ;  /* 0x0000000700077212 */ /* 0x000fca00078efcff */
[----:B------:R0:W-:Y:S01]  /*e0a0*/  STG.E.U8 desc[UR36][R4.64], R7 ;  /* 0x0000000704007986 */ /* 0x0001e2000c101124 */
[----:B------:R-:W-:Y:S05]  /*e0b0*/  BRA `(.L_x_10310) ;  /* 0x0000000400f07947 */ /* 0x000fea0003800000 */
.L_x_10321:
[----:B------:R-:W0:Y:S01]  /*e0c0*/  I2F.S64 R19, R18 ;  /* 0x0000001200137312 */ /* 0x000e220000301400 */
        /* <DEDUP_REMOVED lines=12> */
.L_x_10325:
[----:B------:R-:W-:Y:S01]  /*e190*/  IMAD.MOV.U32 R0, RZ, RZ, 0x7f ;  /* 0x0000007fff007424 */ /* 0x000fe200078e00ff */
[----:B------:R-:W-:-:S04]  /*e1a0*/  ISETP.GT.U32.AND P0, PT, R3, 0x7f800000, PT ;  /* 0x7f8000000300780c */ /* 0x000fc80003f04070 */
[----:B------:R-:W-:-:S09]  /*e1b0*/  SEL R0, R0, 0x7c, P0 ;  /* 0x0000007c00007807 */ /* 0x000fd20000000000 */
.L_x_10326:
[----:B------:R-:W-:Y:S05]  /*e1c0*/  BSYNC B0 ;  /* 0x0000000000007941 */ /* 0x000fea0003800000 */
.L_x_10324:
[----:B------:R-:W-:-:S04]  /*e1d0*/  LOP3.LUT R3, R19, 0x80000000, RZ, 0xc0, !PT ;  /* 0x8000000013037812 */ /* 0x000fc800078ec0ff */
[----:B------:R-:W-:-:S04]  /*e1e0*/  SHF.R.U32.HI R3, RZ, 0x18, R3 ;  /* 0x00000018ff037819 */ /* 0x000fc80000011603 */
[----:B------:R-:W-:-:S05]  /*e1f0*/  LOP3.LUT R3, R0, R3, RZ, 0xfc, !PT ;  /* 0x0000000300037212 */ /* 0x000fca00078efcff */
[----:B------:R0:W-:Y:S01]  /*e200*/  STG.E.U8 desc[UR36][R4.64], R3 ;  /* 0x0000000304007986 */ /* 0x0001e2000c101124 */
[----:B------:R-:W-:Y:S05]  /*e210*/  BRA `(.L_x_10310) ;  /* 0x0000000400987947 */ /* 0x000fea0003800000 */
.L_x_10320:
[----:B------:R-:W0:Y:S02]  /*e220*/  I2F.S64 R0, R18 ;  /* 0x0000001200007312 */ /* 0x000e240000301400 */
[----:B0-----:R-:W-:-:S05]  /*e230*/  F2FP.BF16.F32.PACK_AB R0, RZ, R0 ;  /* 0x00000000ff00723e */ /* 0x001fca00000010ff */
[----:B------:R0:W-:Y:S01]  /*e240*/  STG.E.U16 desc[UR36][R4.64], R0 ;  /* 0x0000000004007986 */ /* 0x0001e2000c101524 */
[----:B------:R-:W-:Y:S05]  /*e250*/  BRA `(.L_x_10310) ;  /* 0x0000000400887947 */ /* 0x000fea0003800000 */
.L_x_10317:
        /* <DEDUP_REMOVED lines=10> */
.L_x_10329:
[----:B------:R-:W0:Y:S01]  /*e300*/  I2F.S64 R19, R18 ;  /* 0x0000001200137312 */ /* 0x000e220000301400 */
        /* <DEDUP_REMOVED lines=16> */
.L_x_10332:
[----:B------:R-:W-:-:S04]  /*e410*/  LOP3.LUT R0, R19, 0x80000000, RZ, 0xc0, !PT ;  /* 0x8000000013007812 */ /* 0x000fc800078ec0ff */
[----:B------:R-:W-:-:S04]  /*e420*/  SHF.R.U32.HI R0, RZ, 0x18, R0 ;  /* 0x00000018ff007819 */ /* 0x000fc80000011600 */
[----:B------:R-:W-:-:S07]  /*e430*/  LOP3.LUT R0, R3, R0, RZ, 0xfc, !PT ;  /* 0x0000000003007212 */ /* 0x000fce00078efcff */
.L_x_10331:
[----:B------:R-:W-:Y:S05]  /*e440*/  BSYNC B0 ;  /* 0x0000000000007941 */ /* 0x000fea0003800000 */
.L_x_10330:
[----:B------:R0:W-:Y:S01]  /*e450*/  STG.E.U8 desc[UR36][R4.64], R0 ;  /* 0x0000000004007986 */ /* 0x0001e2000c101124 */
[----:B------:R-:W-:Y:S05]  /*e460*/  BRA `(.L_x_10310) ;  /* 0x0000000400047947 */ /* 0x000fea0003800000 */
.L_x_10328:
        /* <DEDUP_REMOVED lines=17> */
.L_x_10335:
[----:B------:R-:W-:-:S04]  /*e580*/  LOP3.LUT R0, R19, 0x80000000, RZ, 0xc0, !PT ;  /* 0x8000000013007812 */ /* 0x000fc800078ec0ff */
[----:B------:R-:W-:-:S04]  /*e590*/  SHF.R.U32.HI R0, RZ, 0x18, R0 ;  /* 0x00000018ff007819 */ /* 0x000fc80000011600 */
[----:B------:R-:W-:-:S07]  /*e5a0*/  LOP3.LUT R0, R3, R0, RZ, 0xfc, !PT ;  /* 0x0000000003007212 */ /* 0x000fce00078efcff */
.L_x_10334:
[----:B------:R-:W-:Y:S05]  /*e5b0*/  BSYNC B0 ;  /* 0x0000000000007941 */ /* 0x000fea0003800000 */
.L_x_10333:
[----:B------:R0:W-:Y:S01]  /*e5c0*/  STG.E.U8 desc[UR36][R4.64], R0 ;  /* 0x0000000004007986 */ /* 0x0001e2000c101124 */
[----:B------:R-:W-:Y:S05]  /*e5d0*/  BRA `(.L_x_10310) ;  /* 0x0000000000a87947 */ /* 0x000fea0003800000 */
.L_x_10327:
[----:B------:R-:W-:-:S13]  /*e5e0*/  ISETP.NE.AND P0, PT, R0, 0x1c, PT ;  /* 0x0000001c0000780c */ /* 0x000fda0003f05270 */
[----:B------:R-:W-:Y:S05]  /*e5f0*/  @!P0 BRA `(.L_x_10336) ;  /* 0x00000000009c8947 */ /* 0x000fea0003800000 */
[----:B------:R-:W-:-:S13]  /*e600*/  ISETP.NE.AND P0, PT, R0, 0x1d, PT ;  /* 0x0000001d0000780c */ /* 0x000fda0003f05270 */
[----:B------:R-:W-:Y:S05]  /*e610*/  @!P0 BRA `(.L_x_10337) ;  /* 0x00000000008c8947 */ /* 0x000fea0003800000 */
[----:B------:R-:W-:-:S13]  /*e620*/  ISETP.NE.AND P0, PT, R0, 0x2c, PT ;  /* 0x0000002c0000780c */ /* 0x000fda0003f05270 */
[----:B------:R-:W-:Y:S05]  /*e630*/  @P0 BRA `(.L_x_10309) ;  /* 0x0000000000400947 */ /* 0x000fea0003800000 */
[----:B------:R-:W0:Y:S02]  /*e640*/  I2F.S64 R18, R18 ;  /* 0x0000001200127312 */ /* 0x000e240000301400 */
        /* <DEDUP_REMOVED lines=15> */
.L_x_10309:
        /* <DEDUP_REMOVED lines=16> */
.L_x_10338:
[----:B------:R-:W-:Y:S05]  /*e840*/  BRA `(.L_x_10310) ;  /* 0x00000000000c7947 */ /* 0x000fea0003800000 */
.L_x_10337:
[----:B------:R2:W-:Y:S01]  /*e850*/  STG.E.64 desc[UR36][R4.64], R18 ;  /* 0x0000001204007986 */ /* 0x0005e2000c101b24 */
[----:B------:R-:W-:Y:S05]  /*e860*/  BRA `(.L_x_10310) ;  /* 0x0000000000047947 */ /* 0x000fea0003800000 */
.L_x_10336:
[----:B------:R0:W-:Y:S02]  /*e870*/  STG.E desc[UR36][R4.64], R18 ;  /* 0x0000001204007986 */ /* 0x0001e4000c101924 */
.L_x_10310:
[----:B------:R-:W-:-:S07]  /*e880*/  VIADD R34, R34, 0x80 ;  /* 0x0000008022227836 */ /* 0x000fce0000000000 */
.L_x_10270:
[----:B------:R-:W-:Y:S05]  /*e890*/  BSYNC B6 ;  /* 0x0000000000067941 */ /* 0x000fea0003800000 */
.L_x_10269:
[----:B------:R-:W-:-:S13]  /*e8a0*/  ISETP.GE.AND P0, PT, R34, R2, PT ;  /* 0x000000022200720c */ /* 0x000fda0003f06270 */
[----:B------:R-:W-:Y:S05]  /*e8b0*/  @P0 EXIT ;  /* 0x000000000000094d */ /* 0x000fea0003800000 */
[----:B0-----:R-:W0:Y:S01]  /*e8c0*/  LDC.64 R2, c[0x0][0x228] ;  /* 0x00008a00ff027b82 */ /* 0x001e220000000a00 */
[----:B------:R-:W-:Y:S01]  /*e8d0*/  PRMT R0, R26, 0x9910, RZ ;  /* 0x000099101a007816 */ /* 0x000fe200000000ff */
[----:B------:R-:W-:Y:S01]  /*e8e0*/  IMAD R34, R36, 0x200, R34 ;  /* 0x0000020024227824 */ /* 0x000fe200078e0222 */
[----:B------:R-:W-:Y:S02]  /*e8f0*/  ULDC UR4, c[0x0][0x260] ;  /* 0x0000980000047ab9 */ /* 0x000fe40000000800 */
[----:B------:R-:W-:Y:S01]  /*e900*/  ISETP.GT.AND P1, PT, R0, 0x9, PT ;  /* 0x000000090000780c */ /* 0x000fe20003f24270 */
[----:B--2---:R-:W-:-:S05]  /*e910*/  IMAD R5, R34, UR4, RZ ;  /* 0x0000000422057c24 */ /* 0x004fca000f8e02ff */
        /* <DEDUP_REMOVED lines=13> */
.L_x_10342:
[----:B-----5:R-:W-:Y:S01]  /*e9f0*/  STG.E.U8 desc[UR36][R2.64], R16 ;  /* 0x0000001002007986 */ /* 0x020fe2000c101124 */
[----:B------:R-:W-:Y:S05]  /*ea00*/  EXIT ;  /* 0x000000000000794d */ /* 0x000fea0003800000 */
.L_x_10341:
        /* <DEDUP_REMOVED lines=8> */
.L_x_10345:
[----:B-----5:R-:W-:Y:S01]  /*ea90*/  STG.E desc[UR36][R2.64], R16 ;  /* 0x0000001002007986 */ /* 0x020fe2000c101924 */
[----:B------:R-:W-:Y:S05]  /*eaa0*/  EXIT ;  /* 0x000000000000794d */ /* 0x000fea0003800000 */
.L_x_10344:
[----:B-----5:R-:W-:Y:S01]  /*eab0*/  STG.E.U16 desc[UR36][R2.64], R16 ;  /* 0x0000001002007986 */ /* 0x020fe2000c101524 */
[----:B------:R-:W-:Y:S05]  /*eac0*/  EXIT ;  /* 0x000000000000794d */ /* 0x000fea0003800000 */
.L_x_10340:
[----:B------:R-:W-:-:S13]  /*ead0*/  ISETP.GT.AND P0, PT, R0, 0x6, PT ;  /* 0x000000060000780c */ /* 0x000fda0003f04270 */
[----:B------:R-:W-:Y:S05]  /*eae0*/  @P0 BRA `(.L_x_10346) ;  /* 0x00000000002c0947 */ /* 0x000fea0003800000 */
[----:B------:R-:W-:-:S13]  /*eaf0*/  ISETP.NE.AND P0, PT, R0, 0x5, PT ;  /* 0x000000050000780c */ /* 0x000fda0003f05270 */
[----:B------:R-:W-:Y:S05]  /*eb00*/  @!P0 BRA `(.L_x_10347) ;  /* 0x0000000000148947 */ /* 0x000fea0003800000 */
[----:B------:R-:W-:-:S13]  /*eb10*/  ISETP.NE.AND P0, PT, R0, 0x6, PT ;  /* 0x000000060000780c */ /* 0x000fda0003f05270 */
[----:B------:R-:W-:Y:S05]  /*eb20*/  @P0 BRA `(.L_x_10343) ;  /* 0x0000000800b40947 */ /* 0x000fea0003800000 */
[----:B-----5:R-:W0:Y:S02]  /*eb30*/  I2F.S64 R17, R16 ;  /* 0x0000001000117312 */ /* 0x020e240000301400 */
[----:B0-----:R-:W-:Y:S01]  /*eb40*/  STG.E desc[UR36][R2.64], R17 ;  /* 0x0000001102007986 */ /* 0x001fe2000c101924 */
[----:B------:R-:W-:Y:S05]  /*eb50*/  EXIT ;  /* 0x000000000000794d */ /* 0x000fea0003800000 */
.L_x_10347:
[----:B-----5:R-:W0:Y:S02]  /*eb60*/  I2F.S64 R0, R16 ;  /* 0x0000001000007312 */ /* 0x020e240000301400 */
[----:B0-----:R-:W-:-:S05]  /*eb70*/  F2FP.F16.F32.PACK_AB R0, RZ, R0 ;  /* 0x00000000ff00723e */ /* 0x001fca00000000ff */
[----:B------:R-:W-:Y:S01]  /*eb80*/  STG.E.U16 desc[UR36][R2.64], R0 ;  /* 0x0000000002007986 */ /* 0x000fe2000c101524 */
[----:B------:R-:W-:Y:S05]  /*eb90*/  EXIT ;  /* 0x000000000000794d */ /* 0x000fea0003800000 */
.L_x_10346:
        /* <DEDUP_REMOVED lines=8> */
[----:B0-----:R-:W-:Y:S01]  /*ec20*/  STG.E.64 desc[UR36][R2.64], R4 ;  /* 0x0000000402007986 */ /* 0x001fe2000c101b24 */
[----:B------:R-:W-:Y:S05]  /*ec30*/  EXIT ;  /* 0x000000000000794d */ /* 0x000fea0003800000 */
.L_x_10349:
[----:B-----5:R-:W0:Y:S02]  /*ec40*/  I2F.S64 R16, R16 ;  /* 0x0000001000107312 */ /* 0x020e240000301400 */
[----:B0-----:R-:W-:-:S04]  /*ec50*/  F2FP.F16.F32.PACK_AB R5, RZ, R16 ;  /* 0x00000010ff05723e */ /* 0x001fc800000000ff */
[----:B------:R-:W-:-:S05]  /*ec60*/  PRMT R5, R5, 0x5410, RZ ;  /* 0x0000541005057816 */ /* 0x000fca00000000ff */
[----:B------:R-:W-:Y:S01]  /*ec70*/  STG.E desc[UR36][R2.64], R5 ;  /* 0x0000000502007986 */ /* 0x000fe2000c101924 */
[----:B------:R-:W-:Y:S05]  /*ec80*/  EXIT ;  /* 0x000000000000794d */ /* 0x000fea0003800000 */
.L_x_10348:
[----:B-----5:R-:W0:Y:S02]  /*ec90*/  I2F.F64.S64 R16, R16 ;  /* 0x0000001000107312 */ /* 0x020e240000301c00 */
[----:B0-----:R-:W-:Y:S01]  /*eca0*/  STG.E.64 desc[UR36][R2.64], R16 ;  /* 0x0000001002007986 */ /* 0x001fe2000c101b24 */
[----:B------:R-:W-:Y:S05]  /*ecb0*/  EXIT ;  /* 0x000000000000794d */ /* 0x000fea0003800000 */
.L_x_10339:
        /* <DEDUP_REMOVED lines=11> */
[----:B------:R-:W-:Y:S01]  /*ed70*/  STG.E.U8 desc[UR36][R2.64], R5 ;  /* 0x0000000502007986 */ /* 0x000fe2000c101124 */
[----:B------:R-:W-:Y:S05]  /*ed80*/  EXIT ;  /* 0x000000000000794d */ /* 0x000fea0003800000 */
.L_x_10352:
[----:B-----5:R-:W0:Y:S01]  /*ed90*/  I2F.F64.S64 R16, R16 ;  /* 0x0000001000107312 */ /* 0x020e220000301c00 */
[----:B------:R-:W-:-:S05]  /*eda0*/  CS2R R18, SRZ ;  /* 0x0000000000127805 */ /* 0x000fca000001ff00 */
[----:B0-----:R-:W-:Y:S01]  /*edb0*/  STG.E.128 desc[UR36][R2.64], R16 ;  /* 0x0000001002007986 */ /* 0x001fe2000c101d24 */
[----:B------:R-:W-:Y:S05]  /*edc0*/  EXIT ;  /* 0x000000000000794d */ /* 0x000fea0003800000 */
.L_x_10351:
        /* <DEDUP_REMOVED lines=21> */
.L_x_10356:
[----:B------:R-:W-:Y:S05]  /*ef20*/  BSYNC B0 ;  /* 0x0000000000007941 */ /* 0x000fea0003800000 */
.L_x_10355:
[----:B------:R-:W-:-:S05]  /*ef30*/  LOP3.LUT R5, R0, R5, RZ, 0xfc, !PT ;  /* 0x0000000500057212 */ /* 0x000fca00078efcff */
[----:B------:R-:W-:Y:S01]  /*ef40*/  STG.E.U8 desc[UR36][R2.64], R5 ;  /* 0x0000000502007986 */ /* 0x000fe2000c101124 */
[----:B------:R-:W-:Y:S05]  /*ef50*/  EXIT ;  /* 0x000000000000794d */ /* 0x000fea0003800000 */
.L_x_10354:
        /* <DEDUP_REMOVED lines=13> */
.L_x_10358:
[----:B------:R-:W-:Y:S01]  /*f030*/  IMAD.MOV.U32 R0, RZ, RZ, 0x7f ;  /* 0x0000007fff007424 */ /* 0x000fe200078e00ff */
[----:B------:R-:W-:-:S04]  /*f040*/  ISETP.GT.U32.AND P0, PT, R4, 0x7f800000, PT ;  /* 0x7f8000000400780c */ /* 0x000fc80003f04070 */
[----:B------:R-:W-:-:S09]  /*f050*/  SEL R0, R0, 0x7c, P0 ;  /* 0x0000007c00007807 */ /* 0x000fd20000000000 */
.L_x_10359:
[----:B------:R-:W-:Y:S05]  /*f060*/  BSYNC B0 ;  /* 0x0000000000007941 */ /* 0x000fea0003800000 */
.L_x_10357:
[----:B------:R-:W-:-:S04]  /*f070*/  LOP3.LUT R4, R17, 0x80000000, RZ, 0xc0, !PT ;  /* 0x8000000011047812 */ /* 0x000fc800078ec0ff */
[----:B------:R-:W-:-:S04]  /*f080*/  SHF.R.U32.HI R5, RZ, 0x18, R4 ;  /* 0x00000018ff057819 */ /* 0x000fc80000011604 */
[----:B------:R-:W-:-:S05]  /*f090*/  LOP3.LUT R5, R0, R5, RZ, 0xfc, !PT ;  /* 0x0000000500057212 */ /* 0x000fca00078efcff */
[----:B------:R-:W-:Y:S01]  /*f0a0*/  STG.E.U8 desc[UR36][R2.64], R5 ;  /* 0x0000000502007986 */ /* 0x000fe2000c101124 */
[----:B------:R-:W-:Y:S05]  /*f0b0*/  EXIT ;  /* 0x000000000000794d */ /* 0x000fea0003800000 */
.L_x_10353:
[----:B-----5:R-:W0:Y:S02]  /*f0c0*/  I2F.S64 R0, R16 ;  /* 0x0000001000007312 */ /* 0x020e240000301400 */
[----:B0-----:R-:W-:-:S05]  /*f0d0*/  F2FP.BF16.F32.PACK_AB R0, RZ, R0 ;  /* 0x00000000ff00723e */ /* 0x001fca00000010ff */
[----:B------:R-:W-:Y:S01]  /*f0e0*/  STG.E.U16 desc[UR36][R2.64], R0 ;  /* 0x0000000002007986 */ /* 0x000fe2000c101524 */
[----:B------:R-:W-:Y:S05]  /*f0f0*/  EXIT ;  /* 0x000000000000794d */ /* 0x000fea0003800000 */
.L_x_10350:
        /* <DEDUP_REMOVED lines=10> */
.L_x_10362:
        /* <DEDUP_REMOVED lines=17> */
.L_x_10365:
[----:B------:R-:W-:-:S04]  /*f2b0*/  LOP3.LUT R0, R17, 0x80000000, RZ, 0xc0, !PT ;  /* 0x8000000011007812 */ /* 0x000fc800078ec0ff */
[----:B------:R-:W-:-:S04]  /*f2c0*/  SHF.R.U32.HI R5, RZ, 0x18, R0 ;  /* 0x00000018ff057819 */ /* 0x000fc80000011600 */
[----:B------:R-:W-:-:S04]  /*f2d0*/  LOP3.LUT R4, R4, R5, RZ, 0xfc, !PT ;  /* 0x0000000504047212 */ /* 0x000fc800078efcff */
[----:B------:R-:W-:-:S07]  /*f2e0*/  PRMT R0, R4, 0x7610, R0 ;  /* 0x0000761004007816 */ /* 0x000fce0000000000 */
.L_x_10364:
[----:B------:R-:W-:Y:S05]  /*f2f0*/  BSYNC B0 ;  /* 0x0000000000007941 */ /* 0x000fea0003800000 */
.L_x_10363:
[----:B------:R-:W-:Y:S01]  /*f300*/  STG.E.U8 desc[UR36][R2.64], R0 ;  /* 0x0000000002007986 */ /* 0x000fe2000c101124 */
[----:B------:R-:W-:Y:S05]  /*f310*/  EXIT ;  /* 0x000000000000794d */ /* 0x000fea0003800000 */
.L_x_10361:
        /* <DEDUP_REMOVED lines=17> */
.L_x_10368:
[----:B------:R-:W-:-:S04]  /*f430*/  LOP3.LUT R0, R17, 0x80000000, RZ, 0xc0, !PT ;  /* 0x8000000011007812 */ /* 0x000fc800078ec0ff */
[----:B------:R-:W-:-:S04]  /*f440*/  SHF.R.U32.HI R5, RZ, 0x18, R0 ;  /* 0x00000018ff057819 */ /* 0x000fc80000011600 */
[----:B------:R-:W-:-:S04]  /*f450*/  LOP3.LUT R4, R4, R5, RZ, 0xfc, !PT ;  /* 0x0000000504047212 */ /* 0x000fc800078efcff */
[----:B------:R-:W-:-:S07]  /*f460*/  PRMT R0, R4, 0x7610, R0 ;  /* 0x0000761004007816 */ /* 0x000fce0000000000 */
.L_x_10367:
[----:B------:R-:W-:Y:S05]  /*f470*/  BSYNC B0 ;  /* 0x0000000000007941 */ /* 0x000fea0003800000 */
.L_x_10366:
[----:B------:R-:W-:Y:S01]  /*f480*/  STG.E.U8 desc[UR36][R2.64], R0 ;  /* 0x0000000002007986 */ /* 0x000fe2000c101124 */
[----:B------:R-:W-:Y:S05]  /*f490*/  EXIT ;  /* 0x000000000000794d */ /* 0x000fea0003800000 */
.L_x_10360:
        /* <DEDUP_REMOVED lines=22> */
.L_x_10343:
        /* <DEDUP_REMOVED lines=16> */
.L_x_10371:
[----:B------:R-:W-:Y:S05]  /*f700*/  EXIT ;  /* 0x000000000000794d */ /* 0x000fea0003800000 */
.L_x_10370:
[----:B-----5:R-:W-:Y:S01]  /*f710*/  STG.E.64 desc[UR36][R2.64], R16 ;  /* 0x0000001002007986 */ /* 0x020fe2000c101b24 */
[----:B------:R-:W-:Y:S05]  /*f720*/  EXIT ;  /* 0x000000000000794d */ /* 0x000fea0003800000 */
.L_x_10369:
[----:B-----5:R-:W-:Y:S01]  /*f730*/  STG.E desc[UR36][R2.64], R16 ;  /* 0x0000001002007986 */ /* 0x020fe2000c101924 */
[----:B------:R-:W-:Y:S05]  /*f740*/  EXIT ;  /* 0x000000000000794d */ /* 0x000fea0003800000 */
.L_x_10372:
        /* <DEDUP_REMOVED lines=11> */
.L_x_28051:


//--------------------- .text._ZN2at6native18elementwise_kernelILi128ELi2EZNS0_22gpu_kernel_impl_nocastIZZZNS0_28launch_masked_scatter_kernelERKNS_10TensorBaseES5_S5_S5_ENKUlvE_clEvENKUlvE2_clEvEUllblE_EEvRNS_18TensorIteratorBaseERKT_EUliE_EEviT1_ --------------------------
	.section	.text._ZN2at6native18elementwise_kernelILi128ELi2EZNS0_22gpu_kernel_impl_nocastIZZZNS0_28launch_masked_scatter_kernelERKNS_10TensorBaseES5_S5_S5_ENKUlvE_clEvENKUlvE2_clEvEUllblE_EEvRNS_18TensorIteratorBaseERKT_EUliE_EEviT1_,"ax",@progbits
	.align	128
        .global         _ZN2at6native18elementwise_kernelILi128ELi2EZNS0_22gpu_kernel_impl_nocastIZZZNS0_28launch_masked_scatter_kernelERKNS_10TensorBaseES5_S5_S5_ENKUlvE_clEvENKUlvE2_clEvEUllblE_EEvRNS_18TensorIteratorBaseERKT_EUliE_EEviT1_
        .type           _ZN2at6native18elementwise_kernelILi128ELi2EZNS0_22gpu_kernel_impl_nocastIZZZNS0_28launch_masked_scatter_kernelERKNS_10TensorBaseES5_S5_S5_ENKUlvE_clEvENKUlvE2_clEvEUllblE_EEvRNS_18TensorIteratorBaseERKT_EUliE_EEviT1_,@function
        .size           _ZN2at6native18elementwise_kernelILi128ELi2EZNS0_22gpu_kernel_impl_nocastIZZZNS0_28launch_masked_scatter_kernelERKNS_10TensorBaseES5_S5_S5_ENKUlvE_clEvENKUlvE2_clEvEUllblE_EEvRNS_18TensorIteratorBaseERKT_EUliE_EEviT1_,(.L_x_28052 - _ZN2at6native18elementwise_kernelILi128ELi2EZNS0_22gpu_kernel_impl_nocastIZZZNS0_28launch_masked_scatter_kernelERKNS_10TensorBaseES5_S5_S5_ENKUlvE_clEvENKUlvE2_clEvEUllblE_EEvRNS_18TensorIteratorBaseERKT_EUliE_EEviT1_)
        .other          _ZN2at6native18elementwise_kernelILi128ELi2EZNS0_22gpu_kernel_impl_nocastIZZZNS0_28launch_masked_scatter_kernelERKNS_10TensorBaseES5_S5_S5_ENKUlvE_clEvENKUlvE2_clEvEUllblE_EEvRNS_18TensorIteratorBaseERKT_EUliE_EEviT1_,@"STO_CUDA_ENTRY STV_DEFAULT"
_ZN2at6native18elementwise_kernelILi128ELi2EZNS0_22gpu_kernel_impl_nocastIZZZNS0_28launch_masked_scatter_kernelERKNS_10TensorBaseES5_S5_S5_ENKUlvE_clEvENKUlvE2_clEvEUllblE_EEvRNS_18TensorIteratorBaseERKT_EUliE_EEviT1_:
.text._ZN2at6native18elementwise_kernelILi128ELi2EZNS0_22gpu_kernel_impl_nocastIZZZNS0_28launch_masked_scatter_kernelERKNS_10TensorBaseES5_S5_S5_ENKUlvE_clEvENKUlvE2_clEvEUllblE_EEvRNS_18TensorIteratorBaseERKT_EUliE_EEviT1_:
        /* <DEDUP_REMOVED lines=388> */
.L_x_10375:
        /* <DEDUP_REMOVED lines=23> */
.L_x_10374:
[----:B------:R-:W-:Y:S05]  /*19b0*/  BSYNC B0 ;  /* 0x0000000000007941 */ /* 0x000fea0003800000 */
.L_x_10373:
        /* <DEDUP_REMOVED lines=381> */
.L_x_10376:
        /* <DEDUP_REMOVED lines=23> */
.L_x_10377:
        /* <DEDUP_REMOVED lines=16> */
.L_x_28052:


//--------------------- .text._ZN2at6native27unrolled_elementwise_kernelIZZZNS0_28launch_masked_scatter_kernelERKNS_10TensorBaseES4_S4_S4_ENKUlvE_clEvENKUlvE2_clEvEUllblE_St5arrayIPcLm4EELi4E23TrivialOffsetCalculatorILi3EjESB_ILi1EjENS0_6memory15LoadWithoutCastENSE_16StoreWithoutCastEEEviT_T0_T2_T3_T4_T5_ --------------------------
	.section	.text._ZN2at6native27unrolled_elementwise_kernelIZZZNS0_28launch_masked_scatter_kernelERKNS_10TensorBaseES4_S4_S4_ENKUlvE_clEvENKUlvE2_clEvEUllblE_St5arrayIPcLm4EELi4E23TrivialOffsetCalculatorILi3EjESB_ILi1EjENS0_6memory15LoadWithoutCastENSE_16StoreWithoutCastEEEviT_T0_T2_T3_T4_T5_,"ax",@progbits
	.align	128
        .global         _ZN2at6native27unrolled_elementwise_kernelIZZZNS0_28launch_masked_scatter_kernelERKNS_10TensorBaseES4_S4_S4_ENKUlvE_clEvENKUlvE2_clEvEUllblE_St5arrayIPcLm4EELi4E23TrivialOffsetCalculatorILi3EjESB_ILi1EjENS0_6memory15LoadWithoutCastENSE_16StoreWithoutCastEEEviT_T0_T2_T3_T4_T5_
        .type           _ZN2at6native27unrolled_elementwise_kernelIZZZNS0_28launch_masked_scatter_kernelERKNS_10TensorBaseES4_S4_S4_ENKUlvE_clEvENKUlvE2_clEvEUllblE_St5arrayIPcLm4EELi4E23TrivialOffsetCalculatorILi3EjESB_ILi1EjENS0_6memory15LoadWithoutCastENSE_16StoreWithoutCastEEEviT_T0_T2_T3_T4_T5_,@function
        .size           _ZN2at6native27unrolled_elementwise_kernelIZZZNS0_28launch_masked_scatter_kernelERKNS_10TensorBaseES4_S4_S4_ENKUlvE_clEvENKUlvE2_clEvEUllblE_St5arrayIPcLm4EELi4E23TrivialOffsetCalculatorILi3EjESB_ILi1EjENS0_6memory15LoadWithoutCastENSE_16StoreWithoutCastEEEviT_T0_T2_T3_T4_T5_,(.L_x_28053 - _ZN2at6native27unrolled_elementwise_kernelIZZZNS0_28launch_masked_scatter_kernelERKNS_10TensorBaseES4_S4_S4_ENKUlvE_clEvENKUlvE2_clEvEUllblE_St5arrayIPcLm4EELi4E23TrivialOffsetCalculatorILi3EjESB_ILi1EjENS0_6memory15LoadWithoutCastENSE_16StoreWithoutCastEEEviT_T0_T2_T3_T4_T5_)
        .other          _ZN2at6native27unrolled_elementwise_kernelIZZZNS0_28launch_masked_scatter_kernelERKNS_10TensorBaseES4_S4_S4_ENKUlvE_clEvENKUlvE2_clEvEUllblE_St5arrayIPcLm4EELi4E23TrivialOffsetCalculatorILi3EjESB_ILi1EjENS0_6memory15LoadWithoutCastENSE_16StoreWithoutCastEEEviT_T0_T2_T3_T4_T5_,@"STO_CUDA_ENTRY STV_DEFAULT"
_ZN2at6native27unrolled_elementwise_kernelIZZZNS0_28launch_masked_scatter_kernelERKNS_10TensorBaseES4_S4_S4_ENKUlvE_clEvENKUlvE2_clEvEUllblE_St5arrayIPcLm4EELi4E23TrivialOffsetCalculatorILi3EjESB_ILi1EjENS0_6memory15LoadWithoutCastENSE_16StoreWithoutCastEEEviT_T0_T2_T3_T4_T5_:
.text._ZN2at6native27unrolled_elementwise_kernelIZZZNS0_28launch_masked_scatter_kernelERKNS_10TensorBaseES4_S4_S4_ENKUlvE_clEvENKUlvE2_clEvEUllblE_St5arrayIPcLm4EELi4E23TrivialOffsetCalculatorILi3EjESB_ILi1EjENS0_6memory15LoadWithoutCastENSE_16StoreWithoutCastEEEviT_T0_T2_T3_T4_T5_:
        /* <DEDUP_REMOVED lines=127> */
.L_x_10379:
[----:B------:R-:W-:Y:S05]  /*07f0*/  BSYNC B0 ;  /* 0x0000000000007941 */ /* 0x000fea0003800000 */
.L_x_10378:
[----:B------:R-:W-:-:S13]  /*0800*/  ISETP.GE.AND P0, PT, R5, R2, PT ;  /* 0x000000020500720c */ /* 0x000fda0003f06270 */
[----:B------:R-:W-:Y:S05]  /*0810*/  @P0 EXIT ;  /* 0x000000000000094d */ /* 0x000fea0003800000 */
[----:B------:R-:W2:Y:S01]  /*0820*/  LDC.64 R2, c[0x0][0x228] ;  /* 0x00008a00ff027b82 */ /* 0x000ea20000000a00 */
[----:B------:R-:W-:-:S04]  /*0830*/  IMAD R5, R0, 0x200, R5 ;  /* 0x0000020000057824 */ /* 0x000fc800078e0205 */
[----:B--2---:R-:W-:-:S05]  /*0840*/  IMAD.WIDE.U32 R2, R5, 0x8, R2 ;  /* 0x0000000805027825 */ /* 0x004fca00078e0002 */
[----:B-----5:R-:W-:Y:S01]  /*0850*/  STG.E.64 desc[UR4][R2.64], R28 ;  /* 0x0000001c02007986 */ /* 0x020fe2000c101b04 */
[----:B------:R-:W-:Y:S05]  /*0860*/  EXIT ;  /* 0x000000000000794d */ /* 0x000fea0003800000 */
.L_x_10380:
        /* <DEDUP_REMOVED lines=9> */
.L_x_28053:


//--------------------- .text._ZN2at6native29vectorized_elementwise_kernelILi2EZZZNS0_28launch_masked_scatter_kernelERKNS_10TensorBaseES4_S4_S4_ENKUlvE_clEvENKUlvE2_clEvEUllblE_St5arrayIPcLm4EEEEviT0_T1_ --------------------------
	.section	.text._ZN2at6native29vectorized_elementwise_kernelILi2EZZZNS0_28launch_masked_scatter_kernelERKNS_10TensorBaseES4_S4_S4_ENKUlvE_clEvENKUlvE2_clEvEUllblE_St5arrayIPcLm4EEEEviT0_T1_,"ax",@progbits
	.align	128
        .global         _ZN2at6native29vectorized_elementwise_kernelILi2EZZZNS0_28launch_masked_scatter_kernelERKNS_10TensorBaseES4_S4_S4_ENKUlvE_clEvENKUlvE2_clEvEUllblE_St5arrayIPcLm4EEEEviT0_T1_
        .type           _ZN2at6native29vectorized_elementwise_kernelILi2EZZZNS0_28launch_masked_scatter_kernelERKNS_10TensorBaseES4_S4_S4_ENKUlvE_clEvENKUlvE2_clEvEUllblE_St5arrayIPcLm4EEEEviT0_T1_,@function
        .size           _ZN2at6native29vectorized_elementwise_kernelILi2EZZZNS0_28launch_masked_scatter_kernelERKNS_10TensorBaseES4_S4_S4_ENKUlvE_clEvENKUlvE2_clEvEUllblE_St5arrayIPcLm4EEEEviT0_T1_,(.L_x_28054 - _ZN2at6native29vectorized_elementwise_kernelILi2EZZZNS0_28launch_masked_scatter_kernelERKNS_10TensorBaseES4_S4_S4_ENKUlvE_clEvENKUlvE2_clEvEUllblE_St5arrayIPcLm4EEEEviT0_T1_)
        .other          _ZN2at6native29vectorized_elementwise_kernelILi2EZZZNS0_28launch_masked_scatter_kernelERKNS_10TensorBaseES4_S4_S4_ENKUlvE_clEvENKUlvE2_clEvEUllblE_St5arrayIPcLm4EEEEviT0_T1_,@"STO_CUDA_ENTRY STV_DEFAULT"
_ZN2at6native29vectorized_elementwise_kernelILi2EZZZNS0_28launch_masked_scatter_kernelERKNS_10TensorBaseES4_S4_S4_ENKUlvE_clEvENKUlvE2_clEvEUllblE_St5arrayIPcLm4EEEEviT0_T1_:
.text._ZN2at6native29vectorized_elementwise_kernelILi2EZZZNS0_28launch_masked_scatter_kernelERKNS_10TensorBaseES4_S4_S4_ENKUlvE_clEvENKUlvE2_clEvEUllblE_St5arrayIPcLm4EEEEviT0_T1_:
        /* <DEDUP_REMOVED lines=87> */
.L_x_10381:
        /* <DEDUP_REMOVED lines=234> */
.L_x_10384:
[----:B------:R-:W-:-:S13]  /*1410*/  ISETP.GE.AND P0, PT, R3, R2, PT ;  /* 0x000000020300720c */ /* 0x000fda0003f06270 */
[----:B------:R-:W-:Y:S05]  /*1420*/  @P0 BRA `(.L_x_10386) ;  /* 0x0000000000300947 */ /* 0x000fea0003800000 */
[----:B0-----:R-:W0:Y:S01]  /*1430*/  LDC.64 R4, c[0x0][0x228] ;  /* 0x00008a00ff047b82 */ /* 0x001e220000000a00 */
[----:B------:R-:W-:Y:S02]  /*1440*/  IMAD.IADD R7, R0, 0x1, R3 ;  /* 0x0000000100077824 */ /* 0x000fe400078e0203 */
[----:B------:R-:W-:Y:S02]  /*1450*/  VIADD R3, R3, 0x80 ;  /* 0x0000008003037836 */ /* 0x000fe40000000000 */
[----:B0-----:R-:W-:-:S05]  /*1460*/  IMAD.WIDE.U32 R4, R7, 0x8, R4 ;  /* 0x0000000807047825 */ /* 0x001fca00078e0004 */
[----:B-----5:R1:W-:Y:S02]  /*1470*/  STG.E.64 desc[UR4][R4.64], R12 ;  /* 0x0000000c04007986 */ /* 0x0203e4000c101b04 */
.L_x_10385:
[----:B------:R-:W-:-:S13]  /*1480*/  ISETP.GE.AND P0, PT, R3, R2, PT ;  /* 0x000000020300720c */ /* 0x000fda0003f06270 */
[----:B------:R-:W-:Y:S05]  /*1490*/  @P0 BRA `(.L_x_10387) ;  /* 0x0000000000340947 */ /* 0x000fea0003800000 */
[----:B01----:R-:W0:Y:S01]  /*14a0*/  LDC.64 R4, c[0x0][0x228] ;  /* 0x00008a00ff047b82 */ /* 0x003e220000000a00 */
[----:B------:R-:W-:Y:S02]  /*14b0*/  IMAD.IADD R7, R0, 0x1, R3 ;  /* 0x0000000100077824 */ /* 0x000fe400078e0203 */
[----:B------:R-:W-:Y:S02]  /*14c0*/  VIADD R3, R3, 0x80 ;  /* 0x0000008003037836 */ /* 0x000fe40000000000 */
[----:B0-----:R-:W-:-:S05]  /*14d0*/  IMAD.WIDE.U32 R4, R7, 0x8, R4 ;  /* 0x0000000807047825 */ /* 0x001fca00078e0004 */
[----:B------:R1:W-:Y:S02]  /*14e0*/  STG.E.64 desc[UR4][R4.64], R14 ;  /* 0x0000000e04007986 */ /* 0x0003e4000c101b04 */
.L_x_10386:
        /* <DEDUP_REMOVED lines=8> */
.L_x_10387:
[----:B------:R-:W-:Y:S05]  /*1570*/  BSYNC B1 ;  /* 0x0000000000017941 */ /* 0x000fea0003800000 */
.L_x_10383:
[----:B------:R-:W-:-:S13]  /*1580*/  ISETP.GE.AND P0, PT, R3, R2, PT ;  /* 0x000000020300720c */ /* 0x000fda0003f06270 */
[----:B012---:R-:W0:Y:S01]  /*1590*/  @!P0 LDC.64 R4, c[0x0][0x228] ;  /* 0x00008a00ff048b82 */ /* 0x007e220000000a00 */
[----:B------:R-:W-:Y:S02]  /*15a0*/  @!P0 IMAD.IADD R7, R0, 0x1, R3 ;  /* 0x0000000100078824 */ /* 0x000fe400078e0203 */
[----:B------:R-:W-:Y:S02]  /*15b0*/  @!P0 VIADD R3, R3, 0x80 ;  /* 0x0000008003038836 */ /* 0x000fe40000000000 */
[----:B0-----:R-:W-:-:S05]  /*15c0*/  @!P0 IMAD.WIDE.U32 R4, R7, 0x8, R4 ;  /* 0x0000000807048825 */ /* 0x001fca00078e0004 */
[----:B------:R2:W-:Y:S02]  /*15d0*/  @!P0 STG.E.64 desc[UR4][R4.64], R18 ;  /* 0x0000001204008986 */ /* 0x0005e4000c101b04 */
.L_x_10388:
[----:B------:R-:W-:Y:S05]  /*15e0*/  BSYNC B0 ;  /* 0x0000000000007941 */ /* 0x000fea0003800000 */
.L_x_10382:
        /* <DEDUP_REMOVED lines=8> */
.L_x_10389:
        /* <DEDUP_REMOVED lines=9> */
.L_x_28054:


//--------------------- .text._ZN2at6native29vectorized_elementwise_kernelILi4EZZZNS0_28launch_masked_scatter_kernelERKNS_10TensorBaseES4_S4_S4_ENKUlvE_clEvENKUlvE2_clEvEUllblE_St5arrayIPcLm4EEEEviT0_T1_ --------------------------
	.section	.text._ZN2at6native29vectorized_elementwise_kernelILi4EZZZNS0_28launch_masked_scatter_kernelERKNS_10TensorBaseES4_S4_S4_ENKUlvE_clEvENKUlvE2_clEvEUllblE_St5arrayIPcLm4EEEEviT0_T1_,"ax",@progbits
	.align	128
        .global         _ZN2at6native29vectorized_elementwise_kernelILi4EZZZNS0_28launch_masked_scatter_kernelERKNS_10TensorBaseES4_S4_S4_ENKUlvE_clEvENKUlvE2_clEvEUllblE_St5arrayIPcLm4EEEEviT0_T1_
        .type           _ZN2at6native29vectorized_elementwise_kernelILi4EZZZNS0_28launch_masked_scatter_kernelERKNS_10TensorBaseES4_S4_S4_ENKUlvE_clEvENKUlvE2_clEvEUllblE_St5arrayIPcLm4EEEEviT0_T1_,@function
        .size           _ZN2at6native29vectorized_elementwise_kernelILi4EZZZNS0_28launch_masked_scatter_kernelERKNS_10TensorBaseES4_S4_S4_ENKUlvE_clEvENKUlvE2_clEvEUllblE_St5arrayIPcLm4EEEEviT0_T1_,(.L_x_28055 - _ZN2at6native29vectorized_elementwise_kernelILi4EZZZNS0_28launch_masked_scatter_kernelERKNS_10TensorBaseES4_S4_S4_ENKUlvE_clEvENKUlvE2_clEvEUllblE_St5arrayIPcLm4EEEEviT0_T1_)
        .other          _ZN2at6native29vectorized_elementwise_kernelILi4EZZZNS0_28launch_masked_scatter_kernelERKNS_10TensorBaseES4_S4_S4_ENKUlvE_clEvENKUlvE2_clEvEUllblE_St5arrayIPcLm4EEEEviT0_T1_,@"STO_CUDA_ENTRY STV_DEFAULT"
_ZN2at6native29vectorized_elementwise_kernelILi4EZZZNS0_28launch_masked_scatter_kernelERKNS_10TensorBaseES4_S4_S4_ENKUlvE_clEvENKUlvE2_clEvEUllblE_St5arrayIPcLm4EEEEviT0_T1_:
.text._ZN2at6native29vectorized_elementwise_kernelILi4EZZZNS0_28launch_masked_scatter_kernelERKNS_10TensorBaseES4_S4_S4_ENKUlvE_clEvENKUlvE2_clEvEUllblE_St5arrayIPcLm4EEEEviT0_T1_:
        /* <DEDUP_REMOVED lines=85> */
.L_x_10390:
        /* <DEDUP_REMOVED lines=234> */
.L_x_10393:
[----:B------:R-:W-:-:S13]  /*13f0*/  ISETP.GE.AND P0, PT, R3, R2, PT ;  /* 0x000000020300720c */ /* 0x000fda0003f06270 */
[----:B------:R-:W-:Y:S05]  /*1400*/  @P0 BRA `(.L_x_10395) ;  /* 0x0000000000300947 */ /* 0x000fea0003800000 */
[----:B0-----:R-:W0:Y:S01]  /*1410*/  LDC.64 R4, c[0x0][0x228] ;  /* 0x00008a00ff047b82 */ /* 0x001e220000000a00 */
[----:B------:R-:W-:Y:S02]  /*1420*/  IMAD.IADD R7, R0, 0x1, R3 ;  /* 0x0000000100077824 */ /* 0x000fe400078e0203 */
[----:B------:R-:W-:Y:S02]  /*1430*/  VIADD R3, R3, 0x80 ;  /* 0x0000008003037836 */ /* 0x000fe40000000000 */
[----:B0-----:R-:W-:-:S05]  /*1440*/  IMAD.WIDE.U32 R4, R7, 0x8, R4 ;  /* 0x0000000807047825 */ /* 0x001fca00078e0004 */
[----:B-----5:R1:W-:Y:S02]  /*1450*/  STG.E.64 desc[UR4][R4.64], R12 ;  /* 0x0000000c04007986 */ /* 0x0203e4000c101b04 */
.L_x_10394:
[----:B------:R-:W-:-:S13]  /*1460*/  ISETP.GE.AND P0, PT, R3, R2, PT ;  /* 0x000000020300720c */ /* 0x000fda0003f06270 */
[----:B------:R-:W-:Y:S05]  /*1470*/  @P0 BRA `(.L_x_10396) ;  /* 0x0000000000340947 */ /* 0x000fea0003800000 */
[----:B01----:R-:W0:Y:S01]  /*1480*/  LDC.64 R4, c[0x0][0x228] ;  /* 0x00008a00ff047b82 */ /* 0x003e220000000a00 */
[----:B------:R-:W-:Y:S02]  /*1490*/  IMAD.IADD R7, R0, 0x1, R3 ;  /* 0x0000000100077824 */ /* 0x000fe400078e0203 */
[----:B------:R-:W-:Y:S02]  /*14a0*/  VIADD R3, R3, 0x80 ;  /* 0x0000008003037836 */ /* 0x000fe40000000000 */
[----:B0-----:R-:W-:-:S05]  /*14b0*/  IMAD.WIDE.U32 R4, R7, 0x8, R4 ;  /* 0x0000000807047825 */ /* 0x001fca00078e0004 */
[----:B------:R1:W-:Y:S02]  /*14c0*/  STG.E.64 desc[UR4][R4.64], R14 ;  /* 0x0000000e04007986 */ /* 0x0003e4000c101b04 */
.L_x_10395:
        /* <DEDUP_REMOVED lines=8> */
.L_x_10396:
[----:B------:R-:W-:Y:S05]  /*1550*/  BSYNC B1 ;  /* 0x0000000000017941 */ /* 0x000fea0003800000 */
.L_x_10392:
[----:B------:R-:W-:-:S13]  /*1560*/  ISETP.GE.AND P0, PT, R3, R2, PT ;  /* 0x000000020300720c */ /* 0x000fda0003f06270 */
[----:B012---:R-:W0:Y:S01]  /*1570*/  @!P0 LDC.64 R4, c[0x0][0x228] ;  /* 0x00008a00ff048b82 */ /* 0x007e220000000a00 */
[----:B------:R-:W-:Y:S02]  /*1580*/  @!P0 IMAD.IADD R7, R0, 0x1, R3 ;  /* 0x0000000100078824 */ /* 0x000fe400078e0203 */
[----:B------:R-:W-:Y:S02]  /*1590*/  @!P0 VIADD R3, R3, 0x80 ;  /* 0x0000008003038836 */ /* 0x000fe40000000000 */
[----:B0-----:R-:W-:-:S05]  /*15a0*/  @!P0 IMAD.WIDE.U32 R4, R7, 0x8, R4 ;  /* 0x0000000807048825 */ /* 0x001fca00078e0004 */
[----:B------:R2:W-:Y:S02]  /*15b0*/  @!P0 STG.E.64 desc[UR4][R4.64], R18 ;  /* 0x0000001204008986 */ /* 0x0005e4000c101b04 */
.L_x_10397:
[----:B------:R-:W-:Y:S05]  /*15c0*/  BSYNC B0 ;  /* 0x0000000000007941 */ /* 0x000fea0003800000 */
.L_x_10391:
        /* <DEDUP_REMOVED lines=8> */
.L_x_10398:
        /* <DEDUP_REMOVED lines=11> */
.L_x_28055:


//--------------------- .text._ZN2at6native29vectorized_elementwise_kernelILi8EZZZNS0_28launch_masked_scatter_kernelERKNS_10TensorBaseES4_S4_S4_ENKUlvE_clEvENKUlvE2_clEvEUllblE_St5arrayIPcLm4EEEEviT0_T1_ --------------------------
	.section	.text._ZN2at6native29vectorized_elementwise_kernelILi8EZZZNS0_28launch_masked_scatter_kernelERKNS_10TensorBaseES4_S4_S4_ENKUlvE_clEvENKUlvE2_clEvEUllblE_St5arrayIPcLm4EEEEviT0_T1_,"ax",@progbits
	.align	128
        .global         _ZN2at6native29vectorized_elementwise_kernelILi8EZZZNS0_28launch_masked_scatter_kernelERKNS_10TensorBaseES4_S4_S4_ENKUlvE_clEvENKUlvE2_clEvEUllblE_St5arrayIPcLm4EEEEviT0_T1_
        .type           _ZN2at6native29vectorized_elementwise_kernelILi8EZZZNS0_28launch_masked_scatter_kernelERKNS_10TensorBaseES4_S4_S4_ENKUlvE_clEvENKUlvE2_clEvEUllblE_St5arrayIPcLm4EEEEviT0_T1_,@function
        .size           _ZN2at6native29vectorized_elementwise_kernelILi8EZZZNS0_28launch_masked_scatter_kernelERKNS_10TensorBaseES4_S4_S4_ENKUlvE_clEvENKUlvE2_clEvEUllblE_St5arrayIPcLm4EEEEviT0_T1_,(.L_x_28056 - _ZN2at6native29vectorized_elementwise_kernelILi8EZZZNS0_28launch_masked_scatter_kernelERKNS_10TensorBaseES4_S4_S4_ENKUlvE_clEvENKUlvE2_clEvEUllblE_St5arrayIPcLm4EEEEviT0_T1_)
        .other          _ZN2at6native29vectorized_elementwise_kernelILi8EZZZNS0_28launch_masked_scatter_kernelERKNS_10TensorBaseES4_S4_S4_ENKUlvE_clEvENKUlvE2_clEvEUllblE_St5arrayIPcLm4EEEEviT0_T1_,@"STO_CUDA_ENTRY STV_DEFAULT"
_ZN2at6native29vectorized_elementwise_kernelILi8EZZZNS0_28launch_masked_scatter_kernelERKNS_10TensorBaseES4_S4_S4_ENKUlvE_clEvENKUlvE2_clEvEUllblE_St5arrayIPcLm4EEEEviT0_T1_:
.text._ZN2at6native29vectorized_elementwise_kernelILi8EZZZNS0_28launch_masked_scatter_kernelERKNS_10TensorBaseES4_S4_S4_ENKUlvE_clEvENKUlvE2_clEvEUllblE_St5arrayIPcLm4EEEEviT0_T1_:
        /* <DEDUP_REMOVED lines=91> */
.L_x_10399:
        /* <DEDUP_REMOVED lines=234> */
.L_x_10402:
[----:B------:R-:W-:-:S13]  /*1450*/  ISETP.GE.AND P0, PT, R3, R2, PT ;  /* 0x000000020300720c */ /* 0x000fda0003f06270 */
[----:B------:R-:W-:Y:S05]  /*1460*/  @P0 BRA `(.L_x_10404) ;  /* 0x0000000000300947 */ /* 0x000fea0003800000 */
[----:B0-----:R-:W0:Y:S01]  /*1470*/  LDC.64 R4, c[0x0][0x228] ;  /* 0x00008a00ff047b82 */ /* 0x001e220000000a00 */
[----:B------:R-:W-:Y:S02]  /*1480*/  IMAD.IADD R7, R0, 0x1, R3 ;  /* 0x0000000100077824 */ /* 0x000fe400078e0203 */
[----:B------:R-:W-:Y:S02]  /*1490*/  VIADD R3, R3, 0x80 ;  /* 0x0000008003037836 */ /* 0x000fe40000000000 */
[----:B0-----:R-:W-:-:S05]  /*14a0*/  IMAD.WIDE.U32 R4, R7, 0x8, R4 ;  /* 0x0000000807047825 */ /* 0x001fca00078e0004 */
[----:B-----5:R1:W-:Y:S02]  /*14b0*/  STG.E.64 desc[UR4][R4.64], R12 ;  /* 0x0000000c04007986 */ /* 0x0203e4000c101b04 */
.L_x_10403:
[----:B------:R-:W-:-:S13]  /*14c0*/  ISETP.GE.AND P0, PT, R3, R2, PT ;  /* 0x000000020300720c */ /* 0x000fda0003f06270 */
[----:B------:R-:W-:Y:S05]  /*14d0*/  @P0 BRA `(.L_x_10405) ;  /* 0x0000000000340947 */ /* 0x000fea0003800000 */
[----:B01----:R-:W0:Y:S01]  /*14e0*/  LDC.64 R4, c[0x0][0x228] ;  /* 0x00008a00ff047b82 */ /* 0x003e220000000a00 */
[----:B------:R-:W-:Y:S02]  /*14f0*/  IMAD.IADD R7, R0, 0x1, R3 ;  /* 0x0000000100077824 */ /* 0x000fe400078e0203 */
[----:B------:R-:W-:Y:S02]  /*1500*/  VIADD R3, R3, 0x80 ;  /* 0x0000008003037836 */ /* 0x000fe40000000000 */
[----:B0-----:R-:W-:-:S05]  /*1510*/  IMAD.WIDE.U32 R4, R7, 0x8, R4 ;  /* 0x0000000807047825 */ /* 0x001fca00078e0004 */
[----:B------:R1:W-:Y:S02]  /*1520*/  STG.E.64 desc[UR4][R4.64], R14 ;  /* 0x0000000e04007986 */ /* 0x0003e4000c101b04 */
.L_x_10404:
        /* <DEDUP_REMOVED lines=8> */
.L_x_10405:
[----:B------:R-:W-:Y:S05]  /*15b0*/  BSYNC B1 ;  /* 0x0000000000017941 */ /* 0x000fea0003800000 */
.L_x_10401:
[----:B------:R-:W-:-:S13]  /*15c0*/  ISETP.GE.AND P0, PT, R3, R2, PT ;  /* 0x000000020300720c */ /* 0x000fda0003f06270 */
[----:B012---:R-:W0:Y:S01]  /*15d0*/  @!P0 LDC.64 R4, c[0x0][0x228] ;  /* 0x00008a00ff048b82 */ /* 0x007e220000000a00 */
[----:B------:R-:W-:Y:S02]  /*15e0*/  @!P0 IMAD.IADD R7, R0, 0x1, R3 ;  /* 0x0000000100078824 */ /* 0x000fe400078e0203 */
[----:B------:R-:W-:Y:S02]  /*15f0*/  @!P0 VIADD R3, R3, 0x80 ;  /* 0x0000008003038836 */ /* 0x000fe40000000000 */
[----:B0-----:R-:W-:-:S05]  /*1600*/  @!P0 IMAD.WIDE.U32 R4, R7, 0x8, R4 ;  /* 0x0000000807048825 */ /* 0x001fca00078e0004 */
[----:B------:R2:W-:Y:S02]  /*1610*/  @!P0 STG.E.64 desc[UR4][R4.64], R18 ;  /* 0x0000001204008986 */ /* 0x0005e4000c101b04 */
.L_x_10406:
[----:B------:R-:W-:Y:S05]  /*1620*/  BSYNC B0 ;  /* 0x0000000000007941 */ /* 0x000fea0003800000 */
.L_x_10400:
        /* <DEDUP_REMOVED lines=8> */
.L_x_10407:
        /* <DEDUP_REMOVED lines=13> */
.L_x_28056:


//--------------------- .text._ZN2at6native18elementwise_kernelILi128ELi4EZNS0_15gpu_kernel_implIZZZNS0_28launch_masked_scatter_kernelERKNS_10TensorBaseES5_S5_S5_ENKUlvE_clEvENKUlvE1_clEvEUliblE_EEvRNS_18TensorIteratorBaseERKT_EUliE_EEviT1_ --------------------------
	.section	.text._ZN2at6native18elementwise_kernelILi128ELi4EZNS0_15gpu_kernel_implIZZZNS0_28launch_masked_scatter_kernelERKNS_10TensorBaseES5_S5_S5_ENKUlvE_clEvENKUlvE1_clEvEUliblE_EEvRNS_18TensorIteratorBaseERKT_EUliE_EEviT1_,"ax",@progbits
	.align	128
        .global         _ZN2at6native18elementwise_kernelILi128ELi4EZNS0_15gpu_kernel_implIZZZNS0_28launch_masked_scatter_kernelERKNS_10TensorBaseES5_S5_S5_ENKUlvE_clEvENKUlvE1_clEvEUliblE_EEvRNS_18TensorIteratorBaseERKT_EUliE_EEviT1_
        .type           _ZN2at6native18elementwise_kernelILi128ELi4EZNS0_15gpu_kernel_implIZZZNS0_28launch_masked_scatter_kernelERKNS_10TensorBaseES5_S5_S5_ENKUlvE_clEvENKUlvE1_clEvEUliblE_EEvRNS_18TensorIteratorBaseERKT_EUliE_EEviT1_,@function
        .size           _ZN2at6native18elementwise_kernelILi128ELi4EZNS0_15gpu_kernel_implIZZZNS0_28launch_masked_scatter_kernelERKNS_10TensorBaseES5_S5_S5_ENKUlvE_clEvENKUlvE1_clEvEUliblE_EEvRNS_18TensorIteratorBaseERKT_EUliE_EEviT1_,(.L_x_28057 - _ZN2at6native18elementwise_kernelILi128ELi4EZNS0_15gpu_kernel_implIZZZNS0_28launch_masked_scatter_kernelERKNS_10TensorBaseES5_S5_S5_ENKUlvE_clEvENKUlvE1_clEvEUliblE_EEvRNS_18TensorIteratorBaseERKT_EUliE_EEviT1_)
        .other          _ZN2at6native18elementwise_kernelILi128ELi4EZNS0_15gpu_kernel_implIZZZNS0_28launch_masked_scatter_kernelERKNS_10TensorBaseES5_S5_S5_ENKUlvE_clEvENKUlvE1_clEvEUliblE_EEvRNS_18TensorIteratorBaseERKT_EUliE_EEviT1_,@"STO_CUDA_ENTRY STV_DEFAULT"
_ZN2at6native18elementwise_kernelILi128ELi4EZNS0_15gpu_kernel_implIZZZNS0_28launch_masked_scatter_kernelERKNS_10TensorBaseES5_S5_S5_ENKUlvE_clEvENKUlvE1_clEvEUliblE_EEvRNS_18TensorIteratorBaseERKT_EUliE_EEviT1_:
.text._ZN2at6native18elementwise_kernelILi128ELi4EZNS0_15gpu_kernel_implIZZZNS0_28launch_masked_scatter_kernelERKNS_10TensorBaseES5_S5_S5_ENKUlvE_clEvENKUlvE1_clEvEUliblE_EEvRNS_18TensorIteratorBaseERKT_EUliE_EEviT1_:
        /* <DEDUP_REMOVED lines=391> */
.L_x_10410:
        /* <DEDUP_REMOVED lines=20> */
.L_x_10414:
[----:B------:R0:W5:Y:S01]  /*19b0*/  LDG.E.U8 R19, desc[UR36][R2.64] ;  /* 0x0000002402137981 */ /* 0x000162000c1e1100 */
[----:B------:R-:W-:Y:S05]  /*19c0*/  BRA `(.L_x_10416) ;  /* 0x0000000c00347947 */ /* 0x000fea0003800000 */
.L_x_10413:
        /* <DEDUP_REMOVED lines=8> */
.L_x_10418:
[----:B------:R0:W5:Y:S01]  /*1a50*/  LDG.E R19, desc[UR36][R2.64] ;  /* 0x0000002402137981 */ /* 0x000162000c1e1900 */
[----:B------:R-:W-:Y:S05]  /*1a60*/  BRA `(.L_x_10416) ;  /* 0x0000000c000c7947 */ /* 0x000fea0003800000 */
.L_x_10417:
[----:B------:R0:W5:Y:S01]  /*1a70*/  LDG.E.S16 R19, desc[UR36][R2.64] ;  /* 0x0000002402137981 */ /* 0x000162000c1e1700 */
[----:B------:R-:W-:Y:S05]  /*1a80*/  BRA `(.L_x_10416) ;  /* 0x0000000c00047947 */ /* 0x000fea0003800000 */
.L_x_10412:
        /* <DEDUP_REMOVED lines=9> */
.L_x_10420:
[----:B------:R-:W2:Y:S02]  /*1b20*/  LDG.E.U16 R2, desc[UR36][R2.64] ;  /* 0x0000002402027981 */ /* 0x000ea4000c1e1500 */
[----:B--2---:R-:W-:-:S06]  /*1b30*/  HADD2.F32 R19, -RZ, R2.H0_H0 ;  /* 0x20000002ff137230 */ /* 0x004fcc0000004100 */
[----:B------:R-:W0:Y:S01]  /*1b40*/  F2I.FTZ.TRUNC.NTZ R19, R19 ;  /* 0x0000001300137305 */ /* 0x000e22000021f100 */
[----:B------:R-:W-:Y:S05]  /*1b50*/  BRA `(.L_x_10416) ;  /* 0x0000000800d07947 */ /* 0x000fea0003800000 */
.L_x_10419:
        /* <DEDUP_REMOVED lines=9> */
.L_x_10422:
[----:B------:R-:W2:Y:S02]  /*1bf0*/  LDG.E.U16 R2, desc[UR36][R2.64] ;  /* 0x0000002402027981 */ /* 0x000ea4000c1e1500 */
[----:B--2---:R-:W-:-:S06]  /*1c00*/  HADD2.F32 R19, -RZ, R2.H0_H0 ;  /* 0x20000002ff137230 */ /* 0x004fcc0000004100 */
[----:B------:R-:W0:Y:S01]  /*1c10*/  F2I.FTZ.TRUNC.NTZ R19, R19 ;  /* 0x0000001300137305 */ /* 0x000e22000021f100 */
[----:B------:R-:W-:Y:S05]  /*1c20*/  BRA `(.L_x_10416) ;  /* 0x00000008009c7947 */ /* 0x000fea0003800000 */
.L_x_10421:
[----:B------:R-:W2:Y:S02]  /*1c30*/  LDG.E.64 R2, desc[UR36][R2.64] ;  /* 0x0000002402027981 */ /* 0x000ea4000c1e1b00 */
[----:B--2---:R0:W1:Y:S01]  /*1c40*/  F2I.F64.TRUNC R19, R2 ;  /* 0x0000000200137311 */ /* 0x004062000030d100 */
[----:B------:R-:W-:Y:S05]  /*1c50*/  BRA `(.L_x_10416) ;  /* 0x0000000800907947 */ /* 0x000fea0003800000 */
.L_x_10411:
        /* <DEDUP_REMOVED lines=12> */
.L_x_10425:
[----:B------:R-:W2:Y:S02]  /*1d20*/  LDG.E.64 R2, desc[UR36][R2.64] ;  /* 0x0000002402027981 */ /* 0x000ea4000c1e1b00 */
[----:B--2---:R0:W1:Y:S01]  /*1d30*/  F2I.F64.TRUNC R19, R2 ;  /* 0x0000000200137311 */ /* 0x004062000030d100 */
[----:B------:R-:W-:Y:S05]  /*1d40*/  BRA `(.L_x_10416) ;  /* 0x0000000800547947 */ /* 0x000fea0003800000 */
.L_x_10424:
        /* <DEDUP_REMOVED lines=25> */
[----:B------:R0:W1:Y:S01]  /*1ee0*/  F2I.FTZ.TRUNC.NTZ R19, R5 ;  /* 0x0000000500137305 */ /* 0x000062000021f100 */
[----:B------:R-:W-:Y:S05]  /*1ef0*/  BRA `(.L_x_10416) ;  /* 0x0000000400e87947 */ /* 0x000fea0003800000 */
.L_x_10427:
        /* <DEDUP_REMOVED lines=12> */
[----:B------:R0:W1:Y:S01]  /*1fc0*/  F2I.FTZ.TRUNC.NTZ R19, R4 ;  /* 0x0000000400137305 */ /* 0x000062000021f100 */
[----:B------:R-:W-:Y:S05]  /*1fd0*/  BRA `(.L_x_10416) ;  /* 0x0000000400b07947 */ /* 0x000fea0003800000 */
.L_x_10426:
[----:B------:R-:W2:Y:S02]  /*1fe0*/  LDG.E.U16 R19, desc[UR36][R2.64] ;  /* 0x0000002402137981 */ /* 0x000ea4000c1e1500 */
[----:B--2---:R-:W-:-:S06]  /*1ff0*/  IMAD.U32 R19, R19, 0x10000, RZ ;  /* 0x0001000013137824 */ /* 0x004fcc00078e00ff */
[----:B------:R-:W0:Y:S01]  /*2000*/  F2I.FTZ.TRUNC.NTZ R19, R19 ;  /* 0x0000001300137305 */ /* 0x000e22000021f100 */
[----:B------:R-:W-:Y:S05]  /*2010*/  BRA `(.L_x_10416) ;  /* 0x0000000400a07947 */ /* 0x000fea0003800000 */
.L_x_10423:
        /* <DEDUP_REMOVED lines=10> */
.L_x_10430:
        /* <DEDUP_REMOVED lines=21> */
.L_x_10434:
[----:B------:R-:W-:Y:S05]  /*2210*/  BSYNC B1 ;  /* 0x0000000000017941 */ /* 0x000fea0003800000 */
.L_x_10433:
[----:B------:R-:W-:Y:S01]  /*2220*/  IMAD.SHL.U32 R2, R2, 0x100000, RZ ;  /* 0x0010000002027824 */ /* 0x000fe200078e00ff */
[----:B------:R-:W-:-:S04]  /*2230*/  LEA R0, R0, 0x3b800000, 0x17 ;  /* 0x3b80000000007811 */ /* 0x000fc800078eb8ff */
[----:B------:R-:W-:-:S07]  /*2240*/  LOP3.LUT R19, R0, R2, R19, 0xfe, !PT ;  /* 0x0000000200137212 */ /* 0x000fce00078efe13 */
.L_x_10432:
[----:B------:R-:W-:Y:S05]  /*2250*/  BSYNC B0 ;  /* 0x0000000000007941 */ /* 0x000fea0003800000 */
.L_x_10431:
[----:B------:R-:W1:Y:S01]  /*2260*/  F2I.FTZ.TRUNC.NTZ R19, R19 ;  /* 0x0000001300137305 */ /* 0x000e62000021f100 */
[----:B------:R-:W-:Y:S05]  /*2270*/  BRA `(.L_x_10416) ;  /* 0x0000000400087947 */ /* 0x000fea0003800000 */
.L_x_10429:
        /* <DEDUP_REMOVED lines=21> */
.L_x_10438:
[----:B------:R-:W-:Y:S05]  /*23d0*/  BSYNC B1 ;  /* 0x0000000000017941 */ /* 0x000fea0003800000 */
.L_x_10437:
[----:B------:R-:W-:Y:S01]  /*23e0*/  IMAD.SHL.U32 R2, R2, 0x200000, RZ ;  /* 0x0020000002027824 */ /* 0x000fe200078e00ff */
[----:B------:R-:W-:-:S04]  /*23f0*/  LEA R0, R0, 0x37800000, 0x17 ;  /* 0x3780000000007811 */ /* 0x000fc800078eb8ff */
[----:B------:R-:W-:-:S07]  /*2400*/  LOP3.LUT R19, R0, R2, R19, 0xfe, !PT ;  /* 0x0000000200137212 */ /* 0x000fce00078efe13 */
.L_x_10436:
[----:B------:R-:W-:Y:S05]  /*2410*/  BSYNC B0 ;  /* 0x0000000000007941 */ /* 0x000fea0003800000 */
.L_x_10435:
[----:B------:R-:W2:Y:S01]  /*2420*/  F2I.FTZ.TRUNC.NTZ R19, R19 ;  /* 0x0000001300137305 */ /* 0x000ea2000021f100 */
[----:B------:R-:W-:Y:S05]  /*2430*/  BRA `(.L_x_10416) ;  /* 0x0000000000987947 */ /* 0x000fea0003800000 */
.L_x_10428:
        /* <DEDUP_REMOVED lines=14> */
.L_x_10442:
[----:B------:R-:W-:Y:S05]  /*2520*/  BSYNC B0 ;  /* 0x0000000000007941 */ /* 0x000fea0003800000 */
.L_x_10441:
[----:B------:R-:W4:Y:S01]  /*2530*/  F2I.FTZ.TRUNC.NTZ R19, R19 ;  /* 0x0000001300137305 */ /* 0x000f22000021f100 */
[----:B------:R-:W-:Y:S05]  /*2540*/  BRA `(.L_x_10416) ;  /* 0x0000000000547947 */ /* 0x000fea0003800000 */
.L_x_10415:
        /* <DEDUP_REMOVED lines=13> */
[----:B------:R-:W-:Y:S02]  /*2620*/  IMAD.MOV.U32 R13, RZ, RZ, RZ ;  /* 0x000000ffff0d7224 */ /* 0x000fe400078e00ff */
[----:B------:R-:W-:-:S07]  /*2630*/  IMAD.MOV.U32 R19, RZ, RZ, RZ ;  /* 0x000000ffff137224 */ /* 0x000fce00078e00ff */
[----:B------:R-:W-:-:S07]  /*2640*/  LEPC R20, `(.L_x_10443) ;  /* 0x000000001014794e */ /* 0x000fce0000000000 */
[----:B0-----:R-:W-:Y:S05]  /*2650*/  CALL.ABS.NOINC R2 ;  /* 0x0000000002007343 */ /* 0x001fea0003c00000 */
.L_x_10443:
[----:B------:R-:W-:Y:S05]  /*2660*/  BRA `(.L_x_10416) ;  /* 0x00000000000c7947 */ /* 0x000fea0003800000 */
.L_x_10440:
[----:B------:R0:W5:Y:S01]  /*2670*/  LDG.E R19, desc[UR36][R2.64] ;  /* 0x0000002402137981 */ /* 0x000162000c1e1900 */
[----:B------:R-:W-:Y:S05]  /*2680*/  BRA `(.L_x_10416) ;  /* 0x0000000000047947 */ /* 0x000fea0003800000 */
.L_x_10439:
[----:B------:R3:W5:Y:S02]  /*2690*/  LDG.E R19, desc[UR36][R2.64] ;  /* 0x0000002402137981 */ /* 0x000764000c1e1900 */
.L_x_10416:
        /* <DEDUP_REMOVED lines=19> */
.L_x_10447:
[----:B------:R-:W3:Y:S02]  /*27d0*/  LDG.E.U8 R2, desc[UR36][R2.64] ;  /* 0x0000002402027981 */ /* 0x000ee4000c1e1100 */
[----:B---3--:R-:W-:-:S04]  /*27e0*/  ISETP.NE.AND P0, PT, R2, RZ, PT ;  /* 0x000000ff0200720c */ /* 0x008fc80003f05270 */
[----:B------:R-:W-:Y:S01]  /*27f0*/  P2R R24, PR, RZ, 0x1 ;  /* 0x00000001ff187803 */ /* 0x000fe20000000000 */
[----:B------:R-:W-:Y:S08]  /*2800*/  BRA `(.L_x_10449) ;  /* 0x0000000c00c47947 */ /* 0x000ff00003800000 */
.L_x_10446:
        /* <DEDUP_REMOVED lines=11> */
.L_x_10451:
[----:B------:R-:W3:Y:S02]  /*28c0*/  LDG.E R2, desc[UR36][R2.64] ;  /* 0x0000002402027981 */ /* 0x000ee4000c1e1900 */
[----:B---3--:R-:W-:-:S04]  /*28d0*/  ISETP.NE.AND P0, PT, R2, RZ, PT ;  /* 0x000000ff0200720c */ /* 0x008fc80003f05270 */
[----:B------:R-:W-:Y:S01]  /*28e0*/  P2R R24, PR, RZ, 0x1 ;  /* 0x00000001ff187803 */ /* 0x000fe20000000000 */
[----:B------:R-:W-:Y:S08]  /*28f0*/  BRA `(.L_x_10449) ;  /* 0x0000000c00887947 */ /* 0x000ff00003800000 */
.L_x_10450:
[----:B------:R-:W3:Y:S02]  /*2900*/  LDG.E.U16 R2, desc[UR36][R2.64] ;  /* 0x0000002402027981 */ /* 0x000ee4000c1e1500 */
[----:B---3--:R-:W-:-:S04]  /*2910*/  ISETP.NE.AND P0, PT, R2, RZ, PT ;  /* 0x000000ff0200720c */ /* 0x008fc80003f05270 */
[----:B------:R-:W-:Y:S01]  /*2920*/  P2R R24, PR, RZ, 0x1 ;  /* 0x00000001ff187803 */ /* 0x000fe20000000000 */
[----:B------:R-:W-:Y:S08]  /*2930*/  BRA `(.L_x_10449) ;  /* 0x0000000c00787947 */ /* 0x000ff00003800000 */
.L_x_10445:
        /* <DEDUP_REMOVED lines=10> */
.L_x_10453:
[----:B------:R-:W3:Y:S02]  /*29e0*/  LDG.E.U16 R0, desc[UR36][R2.64] ;  /* 0x0000002402007981 */ /* 0x000ee4000c1e1500 */
[----:B---3--:R-:W-:-:S05]  /*29f0*/  HADD2.F32 R0, -RZ, R0.H0_H0 ;  /* 0x20000000ff007230 */ /* 0x008fca0000004100 */
[----:B------:R-:W-:-:S04]  /*2a00*/  FSETP.NEU.FTZ.AND P0, PT, R0, RZ, PT ;  /* 0x000000ff0000720b */ /* 0x000fc80003f1d000 */
[----:B------:R-:W-:Y:S01]  /*2a10*/  P2R R24, PR, RZ, 0x1 ;  /* 0x00000001ff187803 */ /* 0x000fe20000000000 */
[----:B------:R-:W-:Y:S08]  /*2a20*/  BRA `(.L_x_10449) ;  /* 0x0000000c003c7947 */ /* 0x000ff00003800000 */
.L_x_10452:
        /* <DEDUP_REMOVED lines=12> */
.L_x_10455:
        /* <DEDUP_REMOVED lines=11> */
.L_x_10454:
[----:B------:R-:W3:Y:S02]  /*2ba0*/  LDG.E.64 R2, desc[UR36][R2.64] ;  /* 0x0000002402027981 */ /* 0x000ee4000c1e1b00 */
[----:B---3--:R-:W-:-:S06]  /*2bb0*/  DSETP.NEU.AND P0, PT, R2, RZ, PT ;  /* 0x000000ff0200722a */ /* 0x008fcc0003f0d000 */
[----:B------:R-:W-:Y:S01]  /*2bc0*/  P2R R24, PR, RZ, 0x1 ;  /* 0x00000001ff187803 */ /* 0x000fe20000000000 */
[----:B------:R-:W-:Y:S07]  /*2bd0*/  BRA `(.L_x_10449) ;  /* 0x0000000800d07947 */ /* 0x000fee0003800000 */
.L_x_10444:
        /* <DEDUP_REMOVED lines=12> */
.L_x_10458:
[----:B------:R-:W3:Y:S02]  /*2ca0*/  LDG.E.128 R4, desc[UR36][R2.64] ;  /* 0x0000002402047981 */ /* 0x000ee4000c1e1d00 */
[----:B---3--:R-:W-:-:S06]  /*2cb0*/  DSETP.NEU.AND P0, PT, R6, RZ, PT ;  /* 0x000000ff0600722a */ /* 0x008fcc0003f0d000 */
[----:B------:R-:W-:-:S06]  /*2cc0*/  DSETP.NEU.OR P0, PT, R4, RZ, P0 ;  /* 0x000000ff0400722a */ /* 0x000fcc000070d400 */
[----:B------:R-:W-:Y:S01]  /*2cd0*/  P2R R24, PR, RZ, 0x1 ;  /* 0x00000001ff187803 */ /* 0x000fe20000000000 */
[----:B------:R-:W-:Y:S07]  /*2ce0*/  BRA `(.L_x_10449) ;  /* 0x00000008008c7947 */ /* 0x000fee0003800000 */
.L_x_10457:
        /* <DEDUP_REMOVED lines=28> */
.L_x_10460:
        /* <DEDUP_REMOVED lines=15> */
.L_x_10459:
[----:B------:R-:W3:Y:S02]  /*2fa0*/  LDG.E.U16 R0, desc[UR36][R2.64] ;  /* 0x0000002402007981 */ /* 0x000ee4000c1e1500 */
[----:B---3--:R-:W-:-:S05]  /*2fb0*/  IMAD.U32 R0, R0, 0x10000, RZ ;  /* 0x0001000000007824 */ /* 0x008fca00078e00ff */
[----:B------:R-:W-:-:S04]  /*2fc0*/  FSETP.NEU.FTZ.AND P0, PT, R0, RZ, PT ;  /* 0x000000ff0000720b */ /* 0x000fc80003f1d000 */
[----:B------:R-:W-:Y:S01]  /*2fd0*/  P2R R24, PR, RZ, 0x1 ;  /* 0x00000001ff187803 */ /* 0x000fe20000000000 */
[----:B------:R-:W-:Y:S08]  /*2fe0*/  BRA `(.L_x_10449) ;  /* 0x0000000400cc7947 */ /* 0x000ff00003800000 */
.L_x_10456:
        /* <DEDUP_REMOVED lines=12> */
.L_x_10463:
        /* <DEDUP_REMOVED lines=21> */
.L_x_10467:
[----:B------:R-:W-:Y:S05]  /*3200*/  BSYNC B1 ;  /* 0x0000000000017941 */ /* 0x000fea0003800000 */
.L_x_10466:
[----:B------:R-:W-:Y:S01]  /*3210*/  LEA R3, R0, 0x3b800000, 0x17 ;  /* 0x3b80000000037811 */ /* 0x000fe200078eb8ff */
[----:B------:R-:W-:-:S05]  /*3220*/  IMAD.SHL.U32 R0, R2, 0x100000, RZ ;  /* 0x0010000002007824 */ /* 0x000fca00078e00ff */
[----:B------:R-:W-:-:S07]  /*3230*/  LOP3.LUT R0, R3, R0, R4, 0xfe, !PT ;  /* 0x0000000003007212 */ /* 0x000fce00078efe04 */
.L_x_10465:
[----:B------:R-:W-:Y:S05]  /*3240*/  BSYNC B0 ;  /* 0x0000000000007941 */ /* 0x000fea0003800000 */
.L_x_10464:
[----:B------:R-:W-:-:S04]  /*3250*/  FSETP.NEU.FTZ.AND P0, PT, R0, RZ, PT ;  /* 0x000000ff0000720b */ /* 0x000fc80003f1d000 */
[----:B------:R-:W-:Y:S01]  /*3260*/  P2R R24, PR, RZ, 0x1 ;  /* 0x00000001ff187803 */ /* 0x000fe20000000000 */
[----:B------:R-:W-:Y:S08]  /*3270*/  BRA `(.L_x_10449) ;  /* 0x0000000400287947 */ /* 0x000ff00003800000 */
.L_x_10462:
        /* <DEDUP_REMOVED lines=21> */
.L_x_10471:
[----:B------:R-:W-:Y:S05]  /*33d0*/  BSYNC B1 ;  /* 0x0000000000017941 */ /* 0x000fea0003800000 */
.L_x_10470:
[----:B------:R-:W-:Y:S01]  /*33e0*/  LEA R3, R0, 0x37800000, 0x17 ;  /* 0x3780000000037811 */ /* 0x000fe200078eb8ff */
[----:B------:R-:W-:-:S05]  /*33f0*/  IMAD.SHL.U32 R0, R2, 0x200000, RZ ;  /* 0x0020000002007824 */ /* 0x000fca00078e00ff */
[----:B------:R-:W-:-:S07]  /*3400*/  LOP3.LUT R0, R3, R0, R4, 0xfe, !PT ;  /* 0x0000000003007212 */ /* 0x000fce00078efe04 */
.L_x_10469:
[----:B------:R-:W-:Y:S05]  /*3410*/  BSYNC B0 ;  /* 0x0000000000007941 */ /* 0x000fea0003800000 */
.L_x_10468:
[----:B------:R-:W-:-:S04]  /*3420*/  FSETP.NEU.FTZ.AND P0, PT, R0, RZ, PT ;  /* 0x000000ff0000720b */ /* 0x000fc80003f1d000 */
[----:B------:R-:W-:Y:S01]  /*3430*/  P2R R24, PR, RZ, 0x1 ;  /* 0x00000001ff187803 */ /* 0x000fe20000000000 */
[----:B------:R-:W-:Y:S08]  /*3440*/  BRA `(.L_x_10449) ;  /* 0x0000000000b47947 */ /* 0x000ff00003800000 */
.L_x_10461:
        /* <DEDUP_REMOVED lines=14> */
.L_x_10475:
[----:B------:R-:W-:Y:S05]  /*3530*/  BSYNC B0 ;  /* 0x0000000000007941 */ /* 0x000fea0003800000 */
.L_x_10474:
[----:B------:R-:W-:-:S04]  /*3540*/  FSETP.NEU.FTZ.AND P0, PT, R0, RZ, PT ;  /* 0x000000ff0000720b */ /* 0x000fc80003f1d000 */
[----:B------:R-:W-:Y:S01]  /*3550*/  P2R R24, PR, RZ, 0x1 ;  /* 0x00000001ff187803 */ /* 0x000fe20000000000 */
[----:B------:R-:W-:Y:S08]  /*3560*/  BRA `(.L_x_10449) ;  /* 0x00000000006c7947 */ /* 0x000ff00003800000 */
.L_x_10448:
        /* <DEDUP_REMOVED lines=16> */
.L_x_10476:
[----:B------:R-:W-:-:S04]  /*3670*/  PLOP3.LUT P0, PT, PT, PT, PT, 0x8, 0x0 ;  /* 0x000000000000781c */ /* 0x000fc80003f0e170 */
[----:B------:R-:W-:Y:S01]  /*3680*/  P2R R24, PR, RZ, 0x1 ;  /* 0x00000001ff187803 */ /* 0x000fe20000000000 */
[----:B------:R-:W-:Y:S08]  /*3690*/  BRA `(.L_x_10449) ;  /* 0x0000000000207947 */ /* 0x000ff00003800000 */
.L_x_10473:
[----:B------:R-:W3:Y:S02]  /*36a0*/  LDG.E.64 R2, desc[UR36][R2.64] ;  /* 0x0000002402027981 */ /* 0x000ee4000c1e1b00 */
[----:B---3--:R-:W-:-:S04]  /*36b0*/  ISETP.NE.U32.AND P0, PT, R2, RZ, PT ;  /* 0x000000ff0200720c */ /* 0x008fc80003f05070 */
[----:B------:R-:W-:-:S04]  /*36c0*/  ISETP.NE.AND.EX P0, PT, R3, RZ, PT, P0 ;  /* 0x000000ff0300720c */ /* 0x000fc80003f05300 */
[----:B------:R-:W-:Y:S01]  /*36d0*/  P2R R24, PR, RZ, 0x1 ;  /* 0x00000001ff187803 */ /* 0x000fe20000000000 */
[----:B------:R-:W-:Y:S08]  /*36e0*/  BRA `(.L_x_10449) ;  /* 0x00000000000c7947 */ /* 0x000ff00003800000 */
.L_x_10472:
[----:B------:R-:W3:Y:S02]  /*36f0*/  LDG.E R2, desc[UR36][R2.64] ;  /* 0x0000002402027981 */ /* 0x000ee4000c1e1900 */
[----:B---3--:R-:W-:-:S04]  /*3700*/  ISETP.NE.AND P0, PT, R2, RZ, PT ;  /* 0x000000ff0200720c */ /* 0x008fc80003f05270 */
[----:B------:R-:W-:-:S09]  /*3710*/  P2R R24, PR, RZ, 0x1 ;  /* 0x00000001ff187803 */ /* 0x000fd20000000000 */
.L_x_10449:
        /* <DEDUP_REMOVED lines=18> */
.L_x_10480:
[----:B------:R0:W5:Y:S01]  /*3840*/  LDG.E.U8 R2, desc[UR36][R4.64] ;  /* 0x0000002404027981 */ /* 0x000162000c1e1100 */
[----:B------:R-:W-:Y:S01]  /*3850*/  IMAD.MOV.U32 R3, RZ, RZ, RZ ;  /* 0x000000ffff037224 */ /* 0x000fe200078e00ff */
[----:B------:R-:W-:Y:S06]  /*3860*/  BRA `(.L_x_10482) ;  /* 0x0000000c00487947 */ /* 0x000fec0003800000 */
.L_x_10479:
        /* <DEDUP_REMOVED lines=8> */
.L_x_10484:
[----:B------:R-:W3:Y:S02]  /*38f0*/  LDG.E R2, desc[UR36][R4.64] ;  /* 0x0000002404027981 */ /* 0x000ee4000c1e1900 */
[----:B---3--:R-:W-:Y:S01]  /*3900*/  SHF.R.S32.HI R3, RZ, 0x1f, R2 ;  /* 0x0000001fff037819 */ /* 0x008fe20000011402 */
[----:B------:R-:W-:Y:S06]  /*3910*/  BRA `(.L_x_10482) ;  /* 0x0000000c001c7947 */ /* 0x000fec0003800000 */
.L_x_10483:
[----:B------:R-:W3:Y:S02]  /*3920*/  LDG.E.S16 R2, desc[UR36][R4.64] ;  /* 0x0000002404027981 */ /* 0x000ee4000c1e1700 */
[----:B---3--:R-:W-:Y:S01]  /*3930*/  SHF.R.S32.HI R3, RZ, 0x1f, R2 ;  /* 0x0000001fff037819 */ /* 0x008fe20000011402 */
[----:B------:R-:W-:Y:S06]  /*3940*/  BRA `(.L_x_10482) ;  /* 0x0000000c00107947 */ /* 0x000fec0003800000 */
.L_x_10478:
        /* <DEDUP_REMOVED lines=9> */
.L_x_10486:
[----:B------:R-:W3:Y:S02]  /*39e0*/  LDG.E.U16 R4, desc[UR36][R4.64] ;  /* 0x0000002404047981 */ /* 0x000ee4000c1e1500 */
[----:B---3--:R-:W-:-:S06]  /*39f0*/  HADD2.F32 R2, -RZ, R4.H0_H0 ;  /* 0x20000004ff027230 */ /* 0x008fcc0000004100 */
[----:B------:R-:W0:Y:S01]  /*3a00*/  F2I.S64.TRUNC R2, R2 ;  /* 0x0000000200027311 */ /* 0x000e22000020d900 */
[----:B------:R-:W-:Y:S05]  /*3a10*/  BRA `(.L_x_10482) ;  /* 0x0000000800dc7947 */ /* 0x000fea0003800000 */
.L_x_10485:
        /* <DEDUP_REMOVED lines=9> */
.L_x_10488:
[----:B------:R-:W3:Y:S02]  /*3ab0*/  LDG.E.U16 R4, desc[UR36][R4.64] ;  /* 0x0000002404047981 */ /* 0x000ee4000c1e1500 */
[----:B---3--:R-:W-:-:S06]  /*3ac0*/  HADD2.F32 R2, -RZ, R4.H0_H0 ;  /* 0x20000004ff027230 */ /* 0x008fcc0000004100 */
[----:B------:R-:W0:Y:S01]  /*3ad0*/  F2I.S64.TRUNC R2, R2 ;  /* 0x0000000200027311 */ /* 0x000e22000020d900 */
[----:B------:R-:W-:Y:S05]  /*3ae0*/  BRA `(.L_x_10482) ;  /* 0x0000000800a87947 */ /* 0x000fea0003800000 */
.L_x_10487:
[----:B------:R-:W3:Y:S02]  /*3af0*/  LDG.E.64 R2, desc[UR36][R4.64] ;  /* 0x0000002404027981 */ /* 0x000ee4000c1e1b00 */
[----:B---3--:R-:W0:Y:S01]  /*3b00*/  F2I.S64.F64.TRUNC R2, R2 ;  /* 0x0000000200027311 */ /* 0x008e22000030d900 */
[----:B------:R-:W-:Y:S05]  /*3b10*/  BRA `(.L_x_10482) ;  /* 0x00000008009c7947 */ /* 0x000fea0003800000 */
.L_x_10477:
        /* <DEDUP_REMOVED lines=13> */
.L_x_10491:
[----:B------:R-:W3:Y:S02]  /*3bf0*/  LDG.E.64 R2, desc[UR36][R4.64] ;  /* 0x0000002404027981 */ /* 0x000ee4000c1e1b00 */
[----:B---3--:R-:W0:Y:S01]  /*3c00*/  F2I.S64.F64.TRUNC R2, R2 ;  /* 0x0000000200027311 */ /* 0x008e22000030d900 */
[----:B------:R-:W-:Y:S05]  /*3c10*/  BRA `(.L_x_10482) ;  /* 0x00000008005c7947 */ /* 0x000fea0003800000 */
.L_x_10490:
        /* <DEDUP_REMOVED lines=27> */
.L_x_10493:
        /* <DEDUP_REMOVED lines=14> */
.L_x_10492:
[----:B------:R-:W3:Y:S02]  /*3eb0*/  LDG.E.U16 R2, desc[UR36][R4.64] ;  /* 0x0000002404027981 */ /* 0x000ee4000c1e1500 */
[----:B---3--:R-:W-:-:S06]  /*3ec0*/  IMAD.U32 R2, R2, 0x10000, RZ ;  /* 0x0001000002027824 */ /* 0x008fcc00078e00ff */
[----:B------:R-:W0:Y:S01]  /*3ed0*/  F2I.S64.TRUNC R2, R2 ;  /* 0x0000000200027311 */ /* 0x000e22000020d900 */
[----:B------:R-:W-:Y:S05]  /*3ee0*/  BRA `(.L_x_10482) ;  /* 0x0000000400a87947 */ /* 0x000fea0003800000 */
.L_x_10489:
        /* <DEDUP_REMOVED lines=11> */
.L_x_10496:
        /* <DEDUP_REMOVED lines=21> */
.L_x_10500:
[----:B------:R-:W-:Y:S05]  /*40f0*/  BSYNC B1 ;  /* 0x0000000000017941 */ /* 0x000fea0003800000 */
.L_x_10499:
[----:B------:R-:W-:Y:S01]  /*4100*/  IMAD.SHL.U32 R2, R2, 0x100000, RZ ;  /* 0x0010000002027824 */ /* 0x000fe200078e00ff */
[----:B------:R-:W-:-:S04]  /*4110*/  LEA R3, R0, 0x3b800000, 0x17 ;  /* 0x3b80000000037811 */ /* 0x000fc800078eb8ff */
[----:B------:R-:W-:-:S07]  /*4120*/  LOP3.LUT R2, R3, R2, R4, 0xfe, !PT ;  /* 0x0000000203027212 */ /* 0x000fce00078efe04 */
.L_x_10498:
[----:B------:R-:W-:Y:S05]  /*4130*/  BSYNC B0 ;  /* 0x0000000000007941 */ /* 0x000fea0003800000 */
.L_x_10497:
[----:B------:R-:W0:Y:S01]  /*4140*/  F2I.S64.TRUNC R2, R2 ;  /* 0x0000000200027311 */ /* 0x000e22000020d900 */
[----:B------:R-:W-:Y:S05]  /*4150*/  BRA `(.L_x_10482) ;  /* 0x00000004000c7947 */ /* 0x000fea0003800000 */
.L_x_10495:
        /* <DEDUP_REMOVED lines=21> */
.L_x_10504:
[----:B------:R-:W-:Y:S05]  /*42b0*/  BSYNC B1 ;  /* 0x0000000000017941 */ /* 0x000fea0003800000 */
.L_x_10503:
[----:B------:R-:W-:Y:S01]  /*42c0*/  IMAD.SHL.U32 R2, R2, 0x200000, RZ ;  /* 0x0020000002027824 */ /* 0x000fe200078e00ff */
[----:B------:R-:W-:-:S04]  /*42d0*/  LEA R3, R0, 0x37800000, 0x17 ;  /* 0x3780000000037811 */ /* 0x000fc800078eb8ff */
[----:B------:R-:W-:-:S07]  /*42e0*/  LOP3.LUT R2, R3, R2, R4, 0xfe, !PT ;  /* 0x0000000203027212 */ /* 0x000fce00078efe04 */
.L_x_10502:
[----:B------:R-:W-:Y:S05]  /*42f0*/  BSYNC B0 ;  /* 0x0000000000007941 */ /* 0x000fea0003800000 */
.L_x_10501:
[----:B------:R-:W0:Y:S01]  /*4300*/  F2I.S64.TRUNC R2, R2 ;  /* 0x0000000200027311 */ /* 0x000e22000020d900 */
[----:B------:R-:W-:Y:S05]  /*4310*/  BRA `(.L_x_10482) ;  /* 0x00000000009c7947 */ /* 0x000fea0003800000 */
.L_x_10494:
        /* <DEDUP_REMOVED lines=14> */
.L_x_10508:
[----:B------:R-:W-:Y:S05]  /*4400*/  BSYNC B0 ;  /* 0x0000000000007941 */ /* 0x000fea0003800000 */
.L_x_10507:
[----:B------:R-:W0:Y:S01]  /*4410*/  F2I.S64.TRUNC R2, R2 ;  /* 0x0000000200027311 */ /* 0x000e22000020d900 */
[----:B------:R-:W-:Y:S05]  /*4420*/  BRA `(.L_x_10482) ;  /* 0x0000000000587947 */ /* 0x000fea0003800000 */
.L_x_10481:
        /* <DEDUP_REMOVED lines=16> */
.L_x_10509:
[----:B------:R-:W-:Y:S01]  /*4530*/  CS2R R2, SRZ ;  /* 0x0000000000027805 */ /* 0x000fe2000001ff00 */
[----:B------:R-:W-:Y:S06]  /*4540*/  BRA `(.L_x_10482) ;  /* 0x0000000000107947 */ /* 0x000fec0003800000 */
.L_x_10506:
[----:B------:R0:W5:Y:S01]  /*4550*/  LDG.E.64 R2, desc[UR36][R4.64] ;  /* 0x0000002404027981 */ /* 0x000162000c1e1b00 */
[----:B------:R-:W-:Y:S05]  /*4560*/  BRA `(.L_x_10482) ;  /* 0x0000000000087947 */ /* 0x000fea0003800000 */
.L_x_10505:
[----:B------:R0:W5:Y:S01]  /*4570*/  LDG.E R2, desc[UR36][R4.64] ;  /* 0x0000002404027981 */ /* 0x000162000c1e1900 */
[----:B------:R-:W-:-:S07]  /*4580*/  IMAD.MOV.U32 R3, RZ, RZ, RZ ;  /* 0x000000ffff037224 */ /* 0x000fce00078e00ff */
.L_x_10482:
[----:B------:R-:W1:Y:S01]  /*4590*/  LDC.U8 R6, c[0x0][0x508] ;  /* 0x00014200ff067b82 */ /* 0x000e620000000000 */
[----:B------:R-:W-:Y:S01]  /*45a0*/  ISETP.NE.AND P1, PT, R24, RZ, PT ;  /* 0x000000ff1800720c */ /* 0x000fe20003f25270 */
[----:B------:R-:W-:Y:S01]  /*45b0*/  BSSY B0, `(.L_x_10510) ;  /* 0x0000008000007945 */ /* 0x000fe20003800000 */
[----:B-1----:R-:W-:-:S04]  /*45c0*/  PRMT R0, R6, 0x9910, RZ ;  /* 0x0000991006007816 */ /* 0x002fc800000000ff */
[----:B------:R-:W-:-:S07]  /*45d0*/  ISETP.GT.AND P0, PT, R0, 0x9, PT ;  /* 0x000000090000780c */ /* 0x000fce0003f04270 */
[----:B------:R-:W-:Y:S06]  /*45e0*/  @!P1 BRA `(.L_x_10511) ;  /* 0x0000000000109947 */ /* 0x000fec0003800000 */
[----:B------:R-:W-:Y:S02]  /*45f0*/  ULDC.64 UR4, c[0x0][0x4f8] ;  /* 0x00013e0000047ab9 */ /* 0x000fe40000000a00 */
[----:B0--3-5:R-:W-:-:S04]  /*4600*/  LEA R4, P1, R2, UR4, 0x2 ;  /* 0x0000000402047c11 */ /* 0x029fc8000f8210ff */
[----:B------:R-:W-:-:S05]  /*4610*/  LEA.HI.X R5, R2, UR5, R3, 0x2, P1 ;  /* 0x0000000502057c11 */ /* 0x000fca00088f1403 */
[----:B--2-4-:R1:W5:Y:S04]  /*4620*/  LDG.E R19, desc[UR36][R4.64] ;  /* 0x0000002404137981 */ /* 0x014368000c1e1900 */
.L_x_10511:
[----:B------:R-:W-:Y:S05]  /*4630*/  BSYNC B0 ;  /* 0x0000000000007941 */ /* 0x000fea0003800000 */
.L_x_10510:
        /* <DEDUP_REMOVED lines=11> */
.L_x_10515:
[----:B--2-45:R2:W-:Y:S01]  /*46f0*/  STG.E.U8 desc[UR36][R16.64], R19 ;  /* 0x0000001310007986 */ /* 0x0345e2000c101124 */
[----:B------:R-:W-:Y:S05]  /*4700*/  BRA `(.L_x_10517) ;  /* 0x0000000c00587947 */ /* 0x000fea0003800000 */
.L_x_10514:
[----:B------:R-:W-:-:S13]  /*4710*/  ISETP.NE.AND P0, PT, R0, 0x2, PT ;  /* 0x000000020000780c */ /* 0x000fda0003f05270 */
[----:B------:R-:W-:Y:S05]  /*4720*/  @!P0 BRA `(.L_x_10518) ;  /* 0x0000000000288947 */ /* 0x000fea0003800000 */
[----:B------:R-:W-:-:S13]  /*4730*/  ISETP.NE.AND P0, PT, R0, 0x3, PT ;  /* 0x000000030000780c */ /* 0x000fda0003f05270 */
[----:B------:R-:W-:Y:S05]  /*4740*/  @!P0 BRA `(.L_x_10519) ;  /* 0x0000000000188947 */ /* 0x000fea0003800000 */
[----:B------:R-:W-:-:S13]  /*4750*/  ISETP.NE.AND P0, PT, R0, 0x4, PT ;  /* 0x000000040000780c */ /* 0x000fda0003f05270 */
[----:B------:R-:W-:Y:S05]  /*4760*/  @P0 BRA `(.L_x_10516) ;  /* 0x0000000800e80947 */ /* 0x000fea0003800000 */
[--C-:B0-2-45:R-:W-:Y:S01]  /*4770*/  SHF.R.S32.HI R3, RZ, 0x1f, R19.reuse ;  /* 0x0000001fff037819 */ /* 0x135fe20000011413 */
[----:B------:R-:W-:-:S05]  /*4780*/  IMAD.MOV.U32 R2, RZ, RZ, R19 ;  /* 0x000000ffff027224 */ /* 0x000fca00078e0013 */
[----:B------:R0:W-:Y:S01]  /*4790*/  STG.E.64 desc[UR36][R16.64], R2 ;  /* 0x0000000210007986 */ /* 0x0001e2000c101b24 */
[----:B------:R-:W-:Y:S05]  /*47a0*/  BRA `(.L_x_10517) ;  /* 0x0000000c00307947 */ /* 0x000fea0003800000 */
.L_x_10519:
[----:B--2-45:R2:W-:Y:S01]  /*47b0*/  STG.E desc[UR36][R16.64], R19 ;  /* 0x0000001310007986 */ /* 0x0345e2000c101924 */
[----:B------:R-:W-:Y:S05]  /*47c0*/  BRA `(.L_x_10517) ;  /* 0x0000000c00287947 */ /* 0x000fea0003800000 */
.L_x_10518:
[----:B--2-45:R2:W-:Y:S01]  /*47d0*/  STG.E.U16 desc[UR36][R16.64], R19 ;  /* 0x0000001310007986 */ /* 0x0345e2000c101524 */
[----:B------:R-:W-:Y:S05]  /*47e0*/  BRA `(.L_x_10517) ;  /* 0x0000000c00207947 */ /* 0x000fea0003800000 */
.L_x_10513:
[----:B------:R-:W-:-:S13]  /*47f0*/  ISETP.GT.AND P0, PT, R0, 0x6, PT ;  /* 0x000000060000780c */ /* 0x000fda0003f04270 */
[----:B------:R-:W-:Y:S05]  /*4800*/  @P0 BRA `(.L_x_10520) ;  /* 0x00000000002c0947 */ /* 0x000fea0003800000 */
[----:B------:R-:W-:-:S13]  /*4810*/  ISETP.NE.AND P0, PT, R0, 0x5, PT ;  /* 0x000000050000780c */ /* 0x000fda0003f05270 */
[----:B------:R-:W-:Y:S05]  /*4820*/  @!P0 BRA `(.L_x_10521) ;  /* 0x0000000000148947 */ /* 0x000fea0003800000 */
[----:B------:R-:W-:-:S13]  /*4830*/  ISETP.NE.AND P0, PT, R0, 0x6, PT ;  /* 0x000000060000780c */ /* 0x000fda0003f05270 */
[----:B------:R-:W-:Y:S05]  /*4840*/  @P0 BRA `(.L_x_10516) ;  /* 0x0000000800b00947 */ /* 0x000fea0003800000 */
[----:B--2-45:R-:W-:-:S05]  /*4850*/  I2FP.F32.S32 R19, R19 ;  /* 0x0000001300137245 */ /* 0x034fca0000201400 */
[----:B------:R2:W-:Y:S01]  /*4860*/  STG.E desc[UR36][R16.64], R19 ;  /* 0x0000001310007986 */ /* 0x0005e2000c101924 */
[----:B------:R-:W-:Y:S05]  /*4870*/  BRA `(.L_x_10517) ;  /* 0x0000000800fc7947 */ /* 0x000fea0003800000 */
.L_x_10521:
[----:B--2-45:R-:W-:-:S04]  /*4880*/  I2FP.F32.S32 R0, R19 ;  /* 0x0000001300007245 */ /* 0x034fc80000201400 */
[----:B------:R-:W-:-:S05]  /*4890*/  F2FP.F16.F32.PACK_AB R0, RZ, R0 ;  /* 0x00000000ff00723e */ /* 0x000fca00000000ff */
[----:B------:R2:W-:Y:S01]  /*48a0*/  STG.E.U16 desc[UR36][R16.64], R0 ;  /* 0x0000000010007986 */ /* 0x0005e2000c101524 */
[----:B------:R-:W-:Y:S05]  /*48b0*/  BRA `(.L_x_10517) ;  /* 0x0000000800ec7947 */ /* 0x000fea0003800000 */
.L_x_10520:
[----:B------:R-:W-:-:S13]  /*48c0*/  ISETP.NE.AND P0, PT, R0, 0x7, PT ;  /* 0x000000070000780c */ /* 0x000fda0003f05270 */
[----:B------:R-:W-:Y:S05]  /*48d0*/  @!P0 BRA `(.L_x_10522) ;  /* 0x0000000000348947 */ /* 0x000fea0003800000 */
[----:B------:R-:W-:-:S13]  /*48e0*/  ISETP.NE.AND P0, PT, R0, 0x8, PT ;  /* 0x000000080000780c */ /* 0x000fda0003f05270 */
[----:B------:R-:W-:Y:S05]  /*48f0*/  @!P0 BRA `(.L_x_10523) ;  /* 0x0000000000188947 */ /* 0x000fea0003800000 */
[----:B------:R-:W-:-:S13]  /*4900*/  ISETP.NE.AND P0, PT, R0, 0x9, PT ;  /* 0x000000090000780c */ /* 0x000fda0003f05270 */
[----:B------:R-:W-:Y:S05]  /*4910*/  @P0 BRA `(.L_x_10516) ;  /* 0x00000008007c0947 */ /* 0x000fea0003800000 */
[----:B0-2-45:R-:W-:Y:S01]  /*4920*/  I2FP.F32.S32 R2, R19 ;  /* 0x0000001300027245 */ /* 0x035fe20000201400 */
[----:B------:R-:W-:-:S05]  /*4930*/  IMAD.MOV.U32 R3, RZ, RZ, RZ ;  /* 0x000000ffff037224 */ /* 0x000fca00078e00ff */
[----:B------:R0:W-:Y:S01]  /*4940*/  STG.E.64 desc[UR36][R16.64], R2 ;  /* 0x0000000210007986 */ /* 0x0001e2000c101b24 */
[----:B------:R-:W-:Y:S05]  /*4950*/  BRA `(.L_x_10517) ;  /* 0x0000000800c47947 */ /* 0x000fea0003800000 */
.L_x_10523:
[----:B--2-45:R-:W-:-:S04]  /*4960*/  I2FP.F32.S32 R19, R19 ;  /* 0x0000001300137245 */ /* 0x034fc80000201400 */
[----:B0-----:R-:W-:-:S04]  /*4970*/  F2FP.F16.F32.PACK_AB R3, RZ, R19 ;  /* 0x00000013ff03723e */ /* 0x001fc800000000ff */
[----:B------:R-:W-:-:S05]  /*4980*/  PRMT R3, R3, 0x5410, RZ ;  /* 0x0000541003037816 */ /* 0x000fca00000000ff */
[----:B------:R0:W-:Y:S01]  /*4990*/  STG.E desc[UR36][R16.64], R3 ;  /* 0x0000000310007986 */ /* 0x0001e2000c101924 */
[----:B------:R-:W-:Y:S05]  /*49a0*/  BRA `(.L_x_10517) ;  /* 0x0000000800b07947 */ /* 0x000fea0003800000 */
.L_x_10522:
[----:B0-2-45:R-:W0:Y:S02]  /*49b0*/  I2F.F64 R2, R19 ;  /* 0x0000001300027312 */ /* 0x035e240000201c00 */
[----:B0-----:R0:W-:Y:S01]  /*49c0*/  STG.E.64 desc[UR36][R16.64], R2 ;  /* 0x0000000210007986 */ /* 0x0011e2000c101b24 */
[----:B------:R-:W-:Y:S05]  /*49d0*/  BRA `(.L_x_10517) ;  /* 0x0000000800a47947 */ /* 0x000fea0003800000 */
.L_x_10512:
        /* <DEDUP_REMOVED lines=8> */
[----:B--2-45:R-:W-:-:S04]  /*4a60*/  ISETP.NE.AND P0, PT, R19, RZ, PT ;  /* 0x000000ff1300720c */ /* 0x034fc80003f05270 */
[----:B0-----:R-:W-:-:S05]  /*4a70*/  SEL R3, RZ, 0x1, !P0 ;  /* 0x00000001ff037807 */ /* 0x001fca0004000000 */
[----:B------:R0:W-:Y:S01]  /*4a80*/  STG.E.U8 desc[UR36][R16.64], R3 ;  /* 0x0000000310007986 */ /* 0x0001e2000c101124 */
[----:B------:R-:W-:Y:S05]  /*4a90*/  BRA `(.L_x_10517) ;  /* 0x0000000800747947 */ /* 0x000fea0003800000 */
.L_x_10526:
[----:B012345:R-:W0:Y:S01]  /*4aa0*/  I2F.F64 R4, R19 ;  /* 0x0000001300047312 */ /* 0x03fe220000201c00 */
[----:B------:R-:W-:-:S05]  /*4ab0*/  CS2R R6, SRZ ;  /* 0x0000000000067805 */ /* 0x000fca000001ff00 */
[----:B0-----:R0:W-:Y:S01]  /*4ac0*/  STG.E.128 desc[UR36][R16.64], R4 ;  /* 0x0000000410007986 */ /* 0x0011e2000c101d24 */
[----:B------:R-:W-:Y:S05]  /*4ad0*/  BRA `(.L_x_10517) ;  /* 0x0000000800647947 */ /* 0x000fea0003800000 */
.L_x_10525:
[----:B------:R-:W-:-:S13]  /*4ae0*/  ISETP.NE.AND P0, PT, R0, 0xf, PT ;  /* 0x0000000f0000780c */ /* 0x000fda0003f05270 */
[----:B------:R-:W-:Y:S05]  /*4af0*/  @!P0 BRA `(.L_x_10527) ;  /* 0x0000000000b48947 */ /* 0x000fea0003800000 */
[----:B------:R-:W-:-:S13]  /*4b00*/  ISETP.NE.AND P0, PT, R0, 0x17, PT ;  /* 0x000000170000780c */ /* 0x000fda0003f05270 */
[----:B------:R-:W-:Y:S05]  /*4b10*/  @!P0 BRA `(.L_x_10528) ;  /* 0x0000000000548947 */ /* 0x000fea0003800000 */
[----:B------:R-:W-:-:S13]  /*4b20*/  ISETP.NE.AND P0, PT, R0, 0x18, PT ;  /* 0x000000180000780c */ /* 0x000fda0003f05270 */
[----:B------:R-:W-:Y:S05]  /*4b30*/  @P0 BRA `(.L_x_10516) ;  /* 0x0000000400f40947 */ /* 0x000fea0003800000 */
[----:B--2-45:R-:W-:Y:S01]  /*4b40*/  I2FP.F32.S32 R19, R19 ;  /* 0x0000001300137245 */ /* 0x034fe20000201400 */
[----:B------:R-:W-:Y:S03]  /*4b50*/  BSSY B0, `(.L_x_10529) ;  /* 0x000000e000007945 */ /* 0x000fe60003800000 */
        /* <DEDUP_REMOVED lines=13> */
.L_x_10530:
[----:B------:R-:W-:Y:S05]  /*4c30*/  BSYNC B0 ;  /* 0x0000000000007941 */ /* 0x000fea0003800000 */
.L_x_10529:
[----:B------:R-:W-:-:S05]  /*4c40*/  LOP3.LUT R3, R0, R3, RZ, 0xfc, !PT ;  /* 0x0000000300037212 */ /* 0x000fca00078efcff */
[----:B------:R0:W-:Y:S01]  /*4c50*/  STG.E.U8 desc[UR36][R16.64], R3 ;  /* 0x0000000310007986 */ /* 0x0001e2000c101124 */
[----:B------:R-:W-:Y:S05]  /*4c60*/  BRA `(.L_x_10517) ;  /* 0x0000000800007947 */ /* 0x000fea0003800000 */
.L_x_10528:
[----:B--2-45:R-:W-:Y:S01]  /*4c70*/  I2FP.F32.S32 R19, R19 ;  /* 0x0000001300137245 */ /* 0x034fe20000201400 */
[----:B------:R-:W-:Y:S03]  /*4c80*/  BSSY B0, `(.L_x_10531) ;  /* 0x000000f000007945 */ /* 0x000fe60003800000 */
        /* <DEDUP_REMOVED lines=11> */
.L_x_10532:
[----:B------:R-:W-:Y:S01]  /*4d40*/  IMAD.MOV.U32 R0, RZ, RZ, 0x7f ;  /* 0x0000007fff007424 */ /* 0x000fe200078e00ff */
[----:B------:R-:W-:-:S04]  /*4d50*/  ISETP.GT.U32.AND P0, PT, R2, 0x7f800000, PT ;  /* 0x7f8000000200780c */ /* 0x000fc80003f04070 */
[----:B------:R-:W-:-:S09]  /*4d60*/  SEL R0, R0, 0x7c, P0 ;  /* 0x0000007c00007807 */ /* 0x000fd20000000000 */
.L_x_10533:
[----:B------:R-:W-:Y:S05]  /*4d70*/  BSYNC B0 ;  /* 0x0000000000007941 */ /* 0x000fea0003800000 */
.L_x_10531:
[----:B------:R-:W-:-:S04]  /*4d80*/  LOP3.LUT R2, R19, 0x80000000, RZ, 0xc0, !PT ;  /* 0x8000000013027812 */ /* 0x000fc800078ec0ff */
[----:B------:R-:W-:-:S04]  /*4d90*/  SHF.R.U32.HI R3, RZ, 0x18, R2 ;  /* 0x00000018ff037819 */ /* 0x000fc80000011602 */
[----:B------:R-:W-:-:S05]  /*4da0*/  LOP3.LUT R3, R0, R3, RZ, 0xfc, !PT ;  /* 0x0000000300037212 */ /* 0x000fca00078efcff */
[----:B------:R0:W-:Y:S01]  /*4db0*/  STG.E.U8 desc[UR36][R16.64], R3 ;  /* 0x0000000310007986 */ /* 0x0001e2000c101124 */
[----:B------:R-:W-:Y:S05]  /*4dc0*/  BRA `(.L_x_10517) ;  /* 0x0000000400a87947 */ /* 0x000fea0003800000 */
.L_x_10527:
[----:B--2-45:R-:W-:-:S04]  /*4dd0*/  I2FP.F32.S32 R0, R19 ;  /* 0x0000001300007245 */ /* 0x034fc80000201400 */
[----:B------:R-:W-:-:S05]  /*4de0*/  F2FP.BF16.F32.PACK_AB R0, RZ, R0 ;  /* 0x00000000ff00723e */ /* 0x000fca00000010ff */
[----:B------:R2:W-:Y:S01]  /*4df0*/  STG.E.U16 desc[UR36][R16.64], R0 ;  /* 0x0000000010007986 */ /* 0x0005e2000c101524 */
[----:B------:R-:W-:Y:S05]  /*4e00*/  BRA `(.L_x_10517) ;  /* 0x0000000400987947 */ /* 0x000fea0003800000 */
.L_x_10524:
        /* <DEDUP_REMOVED lines=10> */
.L_x_10536:
[----:B--2-45:R-:W-:Y:S01]  /*4eb0*/  I2FP.F32.S32 R19, R19 ;  /* 0x0000001300137245 */ /* 0x034fe20000201400 */
[----:B------:R-:W-:Y:S01]  /*4ec0*/  BSSY B0, `(.L_x_10537) ;  /* 0x0000014000007945 */ /* 0x000fe20003800000 */
[----:B------:R-:W-:Y:S02]  /*4ed0*/  IMAD.MOV.U32 R8, RZ, RZ, 0x80 ;  /* 0x00000080ff087424 */ /* 0x000fe400078e00ff */
        /* <DEDUP_REMOVED lines=14> */
.L_x_10539:
[----:B------:R-:W-:-:S04]  /*4fc0*/  LOP3.LUT R2, R19, 0x80000000, RZ, 0xc0, !PT ;  /* 0x8000000013027812 */ /* 0x000fc800078ec0ff */
[----:B------:R-:W-:-:S04]  /*4fd0*/  SHF.R.U32.HI R3, RZ, 0x18, R2 ;  /* 0x00000018ff037819 */ /* 0x000fc80000011602 */
[----:B------:R-:W-:-:S04]  /*4fe0*/  LOP3.LUT R0, R0, R3, RZ, 0xfc, !PT ;  /* 0x0000000300007212 */ /* 0x000fc800078efcff */
[----:B------:R-:W-:-:S07]  /*4ff0*/  PRMT R8, R0, 0x7610, R8 ;  /* 0x0000761000087816 */ /* 0x000fce0000000008 */
.L_x_10538:
[----:B------:R-:W-:Y:S05]  /*5000*/  BSYNC B0 ;  /* 0x0000000000007941 */ /* 0x000fea0003800000 */
.L_x_10537:
[----:B------:R0:W-:Y:S01]  /*5010*/  STG.E.U8 desc[UR36][R16.64], R8 ;  /* 0x0000000810007986 */ /* 0x0001e2000c101124 */
[----:B------:R-:W-:Y:S05]  /*5020*/  BRA `(.L_x_10517) ;  /* 0x0000000400107947 */ /* 0x000fea0003800000 */
.L_x_10535:
        /* <DEDUP_REMOVED lines=17> */
.L_x_10542:
[----:B------:R-:W-:-:S04]  /*5140*/  LOP3.LUT R2, R19, 0x80000000, RZ, 0xc0, !PT ;  /* 0x8000000013027812 */ /* 0x000fc800078ec0ff */
[----:B------:R-:W-:-:S04]  /*5150*/  SHF.R.U32.HI R3, RZ, 0x18, R2 ;  /* 0x00000018ff037819 */ /* 0x000fc80000011602 */
[----:B------:R-:W-:-:S04]  /*5160*/  LOP3.LUT R0, R0, R3, RZ, 0xfc, !PT ;  /* 0x0000000300007212 */ /* 0x000fc800078efcff */
[----:B------:R-:W-:-:S07]  /*5170*/  PRMT R8, R0, 0x7610, R8 ;  /* 0x0000761000087816 */ /* 0x000fce0000000008 */
.L_x_10541:
[----:B------:R-:W-:Y:S05]  /*5180*/  BSYNC B0 ;  /* 0x0000000000007941 */ /* 0x000fea0003800000 */
.L_x_10540:
[----:B------:R0:W-:Y:S01]  /*5190*/  STG.E.U8 desc[UR36][R16.64], R8 ;  /* 0x0000000810007986 */ /* 0x0001e2000c101124 */
[----:B------:R-:W-:Y:S05]  /*51a0*/  BRA `(.L_x_10517) ;  /* 0x0000000000b07947 */ /* 0x000fea0003800000 */
.L_x_10534:
[----:B------:R-:W-:-:S13]  /*51b0*/  ISETP.NE.AND P0, PT, R0, 0x1c, PT ;  /* 0x0000001c0000780c */ /* 0x000fda0003f05270 */
[----:B------:R-:W-:Y:S05]  /*51c0*/  @!P0 BRA `(.L_x_10543) ;  /* 0x0000000000a48947 */ /* 0x000fea0003800000 */
[----:B------:R-:W-:-:S13]  /*51d0*/  ISETP.NE.AND P0, PT, R0, 0x1d, PT ;  /* 0x0000001d0000780c */ /* 0x000fda0003f05270 */
[----:B------:R-:W-:Y:S05]  /*51e0*/  @!P0 BRA `(.L_x_10544) ;  /* 0x00000000008c8947 */ /* 0x000fea0003800000 */
[----:B------:R-:W-:-:S13]  /*51f0*/  ISETP.NE.AND P0, PT, R0, 0x2c, PT ;  /* 0x0000002c0000780c */ /* 0x000fda0003f05270 */
[----:B------:R-:W-:Y:S05]  /*5200*/  @P0 BRA `(.L_x_10516) ;  /* 0x0000000000400947 */ /* 0x000fea0003800000 */
[----:B--2-45:R-:W-:Y:S01]  /*5210*/  I2FP.F32.S32 R19, R19 ;  /* 0x0000001300137245 */ /* 0x034fe20000201400 */
[----:B0-----:R-:W-:-:S03]  /*5220*/  IMAD.MOV.U32 R3, RZ, RZ, 0xff ;  /* 0x000000ffff037424 */ /* 0x001fc600078e00ff */
[----:B-1-3--:R-:W-:-:S04]  /*5230*/  SHF.R.U32.HI R4, RZ, 0x17, R19 ;  /* 0x00000017ff047819 */ /* 0x00afc80000011613 */
        /* <DEDUP_REMOVED lines=13> */
.L_x_10516:
[----:B0----5:R-:W-:Y:S01]  /*5310*/  MOV R2, 0x0 ;  /* 0x0000000000027802 */ /* 0x021fe20000000f00 */
[----:B------:R-:W-:Y:S01]  /*5320*/  ULDC.64 UR4, c[0x4][0x4e8] ;  /* 0x01013a0000047ab9 */ /* 0x000fe20000000a00 */
[----:B------:R-:W-:Y:S01]  /*5330*/  ULDC.64 UR6, c[0x4][0x4f0] ;  /* 0x01013c0000067ab9 */ /* 0x000fe20000000a00 */
[----:B-1-3--:R-:W-:Y:S02]  /*5340*/  IMAD.U32 R4, RZ, RZ, UR4 ;  /* 0x00000004ff047e24 */ /* 0x00afe4000f8e00ff */
        /* <DEDUP_REMOVED lines=12> */
.L_x_10545:
[----:B------:R-:W-:Y:S05]  /*5410*/  BRA `(.L_x_10517) ;  /* 0x0000000000147947 */ /* 0x000fea0003800000 */
.L_x_10544:
[--C-:B0-2-45:R-:W-:Y:S01]  /*5420*/  SHF.R.S32.HI R3, RZ, 0x1f, R19.reuse ;  /* 0x0000001fff037819 */ /* 0x135fe20000011413 */
[----:B------:R-:W-:-:S05]  /*5430*/  IMAD.MOV.U32 R2, RZ, RZ, R19 ;  /* 0x000000ffff027224 */ /* 0x000fca00078e0013 */
[----:B------:R0:W-:Y:S01]  /*5440*/  STG.E.64 desc[UR36][R16.64], R2 ;  /* 0x0000000210007986 */ /* 0x0001e2000c101b24 */
[----:B------:R-:W-:Y:S05]  /*5450*/  BRA `(.L_x_10517) ;  /* 0x0000000000047947 */ /* 0x000fea0003800000 */
.L_x_10543:
[----:B--2-45:R2:W-:Y:S02]  /*5460*/  STG.E desc[UR36][R16.64], R19 ;  /* 0x0000001310007986 */ /* 0x0345e4000c101924 */
.L_x_10517:
[----:B------:R-:W-:-:S04]  /*5470*/  IMAD R18, R23, 0x200, R18 ;  /* 0x0000020017127824 */ /* 0x000fc800078e0212 */
[----:B--2-4-:R-:W-:-:S07]  /*5480*/  VIADD R19, R18, 0x80 ;  /* 0x0000008012137836 */ /* 0x014fce0000000000 */
.L_x_10409:
[----:B------:R-:W-:Y:S05]  /*5490*/  BSYNC B6 ;  /* 0x0000000000067941 */ /* 0x000fea0003800000 */
.L_x_10408:
        /* <DEDUP_REMOVED lines=30> */
[----:B-1-3--:R-:W-:-:S05]  /*5680*/  IMAD.HI.U32 R4, R3, UR7, R2 ;  /* 0x0000000703047c27 */ /* 0x00afca000f8e0002 */
        /* <DEDUP_REMOVED lines=353> */
.L_x_10548:
[----:B-1-3--:R-:W0:Y:S01]  /*6ca0*/  LDC.U8 R5, c[0x0][0x509] ;  /* 0x00014240ff057b82 */ /* 0x00ae220000000000 */
        /* <DEDUP_REMOVED lines=19> */
.L_x_10552:
[----:B------:R3:W5:Y:S01]  /*6de0*/  LDG.E.U8 R23, desc[UR36][R2.64] ;  /* 0x0000002402177981 */ /* 0x000762000c1e1100 */
[----:B------:R-:W-:Y:S05]  /*6df0*/  BRA `(.L_x_10554) ;  /* 0x0000000c00347947 */ /* 0x000fea0003800000 */
.L_x_10551:
        /* <DEDUP_REMOVED lines=8> */
.L_x_10556:
[----:B------:R2:W5:Y:S01]  /*6e80*/  LDG.E R23, desc[UR36][R2.64] ;  /* 0x0000002402177981 */ /* 0x000562000c1e1900 */
[----:B------:R-:W-:Y:S05]  /*6e90*/  BRA `(.L_x_10554) ;  /* 0x0000000c000c7947 */ /* 0x000fea0003800000 */
.L_x_10555:
[----:B------:R0:W5:Y:S01]  /*6ea0*/  LDG.E.S16 R23, desc[UR36][R2.64] ;  /* 0x0000002402177981 */ /* 0x000162000c1e1700 */
[----:B------:R-:W-:Y:S05]  /*6eb0*/  BRA `(.L_x_10554) ;  /* 0x0000000c00047947 */ /* 0x000fea0003800000 */
.L_x_10550:
        /* <DEDUP_REMOVED lines=9> */
.L_x_10558:
[----:B------:R-:W2:Y:S02]  /*6f50*/  LDG.E.U16 R2, desc[UR36][R2.64] ;  /* 0x0000002402027981 */ /* 0x000ea4000c1e1500 */
[----:B--2---:R-:W-:-:S06]  /*6f60*/  HADD2.F32 R23, -RZ, R2.H0_H0 ;  /* 0x20000002ff177230 */ /* 0x004fcc0000004100 */
[----:B------:R-:W0:Y:S01]  /*6f70*/  F2I.FTZ.TRUNC.NTZ R23, R23 ;  /* 0x0000001700177305 */ /* 0x000e22000021f100 */
[----:B------:R-:W-:Y:S05]  /*6f80*/  BRA `(.L_x_10554) ;  /* 0x0000000800d07947 */ /* 0x000fea0003800000 */
.L_x_10557:
        /* <DEDUP_REMOVED lines=9> */
.L_x_10560:
[----:B------:R-:W2:Y:S02]  /*7020*/  LDG.E.U16 R2, desc[UR36][R2.64] ;  /* 0x0000002402027981 */ /* 0x000ea4000c1e1500 */
[----:B--2---:R-:W-:-:S06]  /*7030*/  HADD2.F32 R23, -RZ, R2.H0_H0 ;  /* 0x20000002ff177230 */ /* 0x004fcc0000004100 */
[----:B------:R-:W0:Y:S01]  /*7040*/  F2I.FTZ.TRUNC.NTZ R23, R23 ;  /* 0x0000001700177305 */ /* 0x000e22000021f100 */
[----:B------:R-:W-:Y:S05]  /*7050*/  BRA `(.L_x_10554) ;  /* 0x00000008009c7947 */ /* 0x000fea0003800000 */
.L_x_10559:
[----:B------:R-:W2:Y:S02]  /*7060*/  LDG.E.64 R2, desc[UR36][R2.64] ;  /* 0x0000002402027981 */ /* 0x000ea4000c1e1b00 */
[----:B--2---:R0:W1:Y:S01]  /*7070*/  F2I.F64.TRUNC R23, R2 ;  /* 0x0000000200177311 */ /* 0x004062000030d100 */
[----:B------:R-:W-:Y:S05]  /*7080*/  BRA `(.L_x_10554) ;  /* 0x0000000800907947 */ /* 0x000fea0003800000 */
.L_x_10549:
        /* <DEDUP_REMOVED lines=12> */
.L_x_10563:
[----:B------:R-:W2:Y:S02]  /*7150*/  LDG.E.64 R2, desc[UR36][R2.64] ;  /* 0x0000002402027981 */ /* 0x000ea4000c1e1b00 */
[----:B--2---:R0:W1:Y:S01]  /*7160*/  F2I.F64.TRUNC R23, R2 ;  /* 0x0000000200177311 */ /* 0x004062000030d100 */
[----:B------:R-:W-:Y:S05]  /*7170*/  BRA `(.L_x_10554) ;  /* 0x0000000800547947 */ /* 0x000fea0003800000 */
.L_x_10562:
        /* <DEDUP_REMOVED lines=27> */
.L_x_10565:
        /* <DEDUP_REMOVED lines=14> */
.L_x_10564:
[----:B------:R-:W2:Y:S02]  /*7410*/  LDG.E.U16 R23, desc[UR36][R2.64] ;  /* 0x0000002402177981 */ /* 0x000ea4000c1e1500 */
[----:B--2---:R-:W-:-:S06]  /*7420*/  IMAD.U32 R23, R23, 0x10000, RZ ;  /* 0x0001000017177824 */ /* 0x004fcc00078e00ff */
[----:B------:R-:W0:Y:S01]  /*7430*/  F2I.FTZ.TRUNC.NTZ R23, R23 ;  /* 0x0000001700177305 */ /* 0x000e22000021f100 */
[----:B------:R-:W-:Y:S05]  /*7440*/  BRA `(.L_x_10554) ;  /* 0x0000000400a07947 */ /* 0x000fea0003800000 */
.L_x_10561:
        /* <DEDUP_REMOVED lines=10> */
.L_x_10568:
        /* <DEDUP_REMOVED lines=21> */
.L_x_10572:
[----:B------:R-:W-:Y:S05]  /*7640*/  BSYNC B1 ;  /* 0x0000000000017941 */ /* 0x000fea0003800000 */
.L_x_10571:
[----:B------:R-:W-:Y:S01]  /*7650*/  IMAD.SHL.U32 R2, R2, 0x100000, RZ ;  /* 0x0010000002027824 */ /* 0x000fe200078e00ff */
[----:B------:R-:W-:-:S04]  /*7660*/  LEA R0, R0, 0x3b800000, 0x17 ;  /* 0x3b80000000007811 */ /* 0x000fc800078eb8ff */
[----:B------:R-:W-:-:S07]  /*7670*/  LOP3.LUT R23, R0, R2, R23, 0xfe, !PT ;  /* 0x0000000200177212 */ /* 0x000fce00078efe17 */
.L_x_10570:
[----:B------:R-:W-:Y:S05]  /*7680*/  BSYNC B0 ;  /* 0x0000000000007941 */ /* 0x000fea0003800000 */
.L_x_10569:
[----:B------:R-:W0:Y:S01]  /*7690*/  F2I.FTZ.TRUNC.NTZ R23, R23 ;  /* 0x0000001700177305 */ /* 0x000e22000021f100 */
[----:B------:R-:W-:Y:S05]  /*76a0*/  BRA `(.L_x_10554) ;  /* 0x0000000400087947 */ /* 0x000fea0003800000 */
.L_x_10567:
        /* <DEDUP_REMOVED lines=21> */
.L_x_10576:
[----:B------:R-:W-:Y:S05]  /*7800*/  BSYNC B1 ;  /* 0x0000000000017941 */ /* 0x000fea0003800000 */
.L_x_10575:
[----:B------:R-:W-:Y:S01]  /*7810*/  IMAD.SHL.U32 R2, R2, 0x200000, RZ ;  /* 0x0020000002027824 */ /* 0x000fe200078e00ff */
[----:B------:R-:W-:-:S04]  /*7820*/  LEA R0, R0, 0x37800000, 0x17 ;  /* 0x3780000000007811 */ /* 0x000fc800078eb8ff */
[----:B------:R-:W-:-:S07]  /*7830*/  LOP3.LUT R23, R0, R2, R23, 0xfe, !PT ;  /* 0x0000000200177212 */ /* 0x000fce00078efe17 */
.L_x_10574:
[----:B------:R-:W-:Y:S05]  /*7840*/  BSYNC B0 ;  /* 0x0000000000007941 */ /* 0x000fea0003800000 */
.L_x_10573:
[----:B------:R-:W0:Y:S01]  /*7850*/  F2I.FTZ.TRUNC.NTZ R23, R23 ;  /* 0x0000001700177305 */ /* 0x000e22000021f100 */
[----:B------:R-:W-:Y:S05]  /*7860*/  BRA `(.L_x_10554) ;  /* 0x0000000000987947 */ /* 0x000fea0003800000 */
.L_x_10566:
        /* <DEDUP_REMOVED lines=14> */
.L_x_10580:
[----:B------:R-:W-:Y:S05]  /*7950*/  BSYNC B0 ;  /* 0x0000000000007941 */ /* 0x000fea0003800000 */
.L_x_10579:
[----:B------:R-:W0:Y:S01]  /*7960*/  F2I.FTZ.TRUNC.NTZ R23, R23 ;  /* 0x0000001700177305 */ /* 0x000e22000021f100 */
[----:B------:R-:W-:Y:S05]  /*7970*/  BRA `(.L_x_10554) ;  /* 0x0000000000547947 */ /* 0x000fea0003800000 */
.L_x_10553:
        /* <DEDUP_REMOVED lines=17> */
.L_x_10581:
[----:B------:R-:W-:Y:S05]  /*7a90*/  BRA `(.L_x_10554) ;  /* 0x00000000000c7947 */ /* 0x000fea0003800000 */
.L_x_10578:
[----:B------:R0:W5:Y:S01]  /*7aa0*/  LDG.E R23, desc[UR36][R2.64] ;  /* 0x0000002402177981 */ /* 0x000162000c1e1900 */
[----:B------:R-:W-:Y:S05]  /*7ab0*/  BRA `(.L_x_10554) ;  /* 0x0000000000047947 */ /* 0x000fea0003800000 */
.L_x_10577:
[----:B------:R0:W5:Y:S02]  /*7ac0*/  LDG.E R23, desc[UR36][R2.64] ;  /* 0x0000002402177981 */ /* 0x000164000c1e1900 */
.L_x_10554:
[----:B0-----:R-:W0:Y:S01]  /*7ad0*/  LDC.U8 R4, c[0x0][0x50a] ;  /* 0x00014280ff047b82 */ /* 0x001e220000000000 */
[----:B------:R-:W-:Y:S02]  /*7ae0*/  ULDC.64 UR4, c[0x0][0x4e8] ;  /* 0x00013a0000047ab9 */ /* 0x000fe40000000a00 */
[----:B-1234-:R-:W-:-:S05]  /*7af0*/  IADD3 R2, P0, R22, UR4, RZ ;  /* 0x0000000416027c10 */ /* 0x01efca000ff1e0ff */
        /* <DEDUP_REMOVED lines=16> */
.L_x_10585:
[----:B------:R-:W2:Y:S02]  /*7c00*/  LDG.E.U8 R2, desc[UR36][R2.64] ;  /* 0x0000002402027981 */ /* 0x000ea4000c1e1100 */
[----:B--2---:R-:W-:-:S04]  /*7c10*/  ISETP.NE.AND P0, PT, R2, RZ, PT ;  /* 0x000000ff0200720c */ /* 0x004fc80003f05270 */
[----:B------:R-:W-:Y:S01]  /*7c20*/  P2R R22, PR, RZ, 0x1 ;  /* 0x00000001ff167803 */ /* 0x000fe20000000000 */
[----:B------:R-:W-:Y:S08]  /*7c30*/  BRA `(.L_x_10587) ;  /* 0x0000000c00c47947 */ /* 0x000ff00003800000 */
.L_x_10584:
        /* <DEDUP_REMOVED lines=11> */
.L_x_10589:
[----:B------:R-:W2:Y:S02]  /*7cf0*/  LDG.E R2, desc[UR36][R2.64] ;  /* 0x0000002402027981 */ /* 0x000ea4000c1e1900 */
[----:B--2---:R-:W-:-:S04]  /*7d00*/  ISETP.NE.AND P0, PT, R2, RZ, PT ;  /* 0x000000ff0200720c */ /* 0x004fc80003f05270 */
[----:B------:R-:W-:Y:S01]  /*7d10*/  P2R R22, PR, RZ, 0x1 ;  /* 0x00000001ff167803 */ /* 0x000fe20000000000 */
[----:B------:R-:W-:Y:S08]  /*7d20*/  BRA `(.L_x_10587) ;  /* 0x0000000c00887947 */ /* 0x000ff00003800000 */
.L_x_10588:
[----:B------:R-:W2:Y:S02]  /*7d30*/  LDG.E.U16 R2, desc[UR36][R2.64] ;  /* 0x0000002402027981 */ /* 0x000ea4000c1e1500 */
[----:B--2---:R-:W-:-:S04]  /*7d40*/  ISETP.NE.AND P0, PT, R2, RZ, PT ;  /* 0x000000ff0200720c */ /* 0x004fc80003f05270 */
[----:B------:R-:W-:Y:S01]  /*7d50*/  P2R R22, PR, RZ, 0x1 ;  /* 0x00000001ff167803 */ /* 0x000fe20000000000 */
[----:B------:R-:W-:Y:S08]  /*7d60*/  BRA `(.L_x_10587) ;  /* 0x0000000c00787947 */ /* 0x000ff00003800000 */
.L_x_10583:
        /* <DEDUP_REMOVED lines=10> */
.L_x_10591:
[----:B------:R-:W2:Y:S02]  /*7e10*/  LDG.E.U16 R0, desc[UR36][R2.64] ;  /* 0x0000002402007981 */ /* 0x000ea4000c1e1500 */
[----:B--2---:R-:W-:-:S05]  /*7e20*/  HADD2.F32 R0, -RZ, R0.H0_H0 ;  /* 0x20000000ff007230 */ /* 0x004fca0000004100 */
[----:B------:R-:W-:-:S04]  /*7e30*/  FSETP.NEU.FTZ.AND P0, PT, R0, RZ, PT ;  /* 0x000000ff0000720b */ /* 0x000fc80003f1d000 */
[----:B------:R-:W-:Y:S01]  /*7e40*/  P2R R22, PR, RZ, 0x1 ;  /* 0x00000001ff167803 */ /* 0x000fe20000000000 */
[----:B------:R-:W-:Y:S08]  /*7e50*/  BRA `(.L_x_10587) ;  /* 0x0000000c003c7947 */ /* 0x000ff00003800000 */
.L_x_10590:
        /* <DEDUP_REMOVED lines=12> */
.L_x_10593:
        /* <DEDUP_REMOVED lines=11> */
.L_x_10592:
[----:B------:R-:W2:Y:S02]  /*7fd0*/  LDG.E.64 R2, desc[UR36][R2.64] ;  /* 0x0000002402027981 */ /* 0x000ea4000c1e1b00 */
[----:B--2---:R-:W-:-:S06]  /*7fe0*/  DSETP.NEU.AND P0, PT, R2, RZ, PT ;  /* 0x000000ff0200722a */ /* 0x004fcc0003f0d000 */
[----:B------:R-:W-:Y:S01]  /*7ff0*/  P2R R22, PR, RZ, 0x1 ;  /* 0x00000001ff167803 */ /* 0x000fe20000000000 */
[----:B------:R-:W-:Y:S07]  /*8000*/  BRA `(.L_x_10587) ;  /* 0x0000000800d07947 */ /* 0x000fee0003800000 */
.L_x_10582:
        /* <DEDUP_REMOVED lines=12> */
.L_x_10596:
[----:B------:R-:W2:Y:S02]  /*80d0*/  LDG.E.128 R4, desc[UR36][R2.64] ;  /* 0x0000002402047981 */ /* 0x000ea4000c1e1d00 */
[----:B--2---:R-:W-:-:S06]  /*80e0*/  DSETP.NEU.AND P0, PT, R6, RZ, PT ;  /* 0x000000ff0600722a */ /* 0x004fcc0003f0d000 */
[----:B------:R-:W-:-:S06]  /*80f0*/  DSETP.NEU.OR P0, PT, R4, RZ, P0 ;  /* 0x000000ff0400722a */ /* 0x000fcc000070d400 */
[----:B------:R-:W-:Y:S01]  /*8100*/  P2R R22, PR, RZ, 0x1 ;  /* 0x00000001ff167803 */ /* 0x000fe20000000000 */
[----:B------:R-:W-:Y:S07]  /*8110*/  BRA `(.L_x_10587) ;  /* 0x00000008008c7947 */ /* 0x000fee0003800000 */
.L_x_10595:
        /* <DEDUP_REMOVED lines=28> */
.L_x_10598:
        /* <DEDUP_REMOVED lines=15> */
.L_x_10597:
[----:B------:R-:W2:Y:S02]  /*83d0*/  LDG.E.U16 R0, desc[UR36][R2.64] ;  /* 0x0000002402007981 */ /* 0x000ea4000c1e1500 */
[----:B--2---:R-:W-:-:S05]  /*83e0*/  IMAD.U32 R0, R0, 0x10000, RZ ;  /* 0x0001000000007824 */ /* 0x004fca00078e00ff */
[----:B------:R-:W-:-:S04]  /*83f0*/  FSETP.NEU.FTZ.AND P0, PT, R0, RZ, PT ;  /* 0x000000ff0000720b */ /* 0x000fc80003f1d000 */
[----:B------:R-:W-:Y:S01]  /*8400*/  P2R R22, PR, RZ, 0x1 ;  /* 0x00000001ff167803 */ /* 0x000fe20000000000 */
[----:B------:R-:W-:Y:S08]  /*8410*/  BRA `(.L_x_10587) ;  /* 0x0000000400cc7947 */ /* 0x000ff00003800000 */
.L_x_10594:
        /* <DEDUP_REMOVED lines=12> */
.L_x_10601:
        /* <DEDUP_REMOVED lines=21> */
.L_x_10605:
[----:B------:R-:W-:Y:S05]  /*8630*/  BSYNC B1 ;  /* 0x0000000000017941 */ /* 0x000fea0003800000 */
.L_x_10604:
[----:B------:R-:W-:Y:S01]  /*8640*/  LEA R3, R0, 0x3b800000, 0x17 ;  /* 0x3b80000000037811 */ /* 0x000fe200078eb8ff */
[----:B------:R-:W-:-:S05]  /*8650*/  IMAD.SHL.U32 R0, R2, 0x100000, RZ ;  /* 0x0010000002007824 */ /* 0x000fca00078e00ff */
[----:B------:R-:W-:-:S07]  /*8660*/  LOP3.LUT R0, R3, R0, R4, 0xfe, !PT ;  /* 0x0000000003007212 */ /* 0x000fce00078efe04 */
.L_x_10603:
[----:B------:R-:W-:Y:S05]  /*8670*/  BSYNC B0 ;  /* 0x0000000000007941 */ /* 0x000fea0003800000 */
.L_x_10602:
[----:B------:R-:W-:-:S04]  /*8680*/  FSETP.NEU.FTZ.AND P0, PT, R0, RZ, PT ;  /* 0x000000ff0000720b */ /* 0x000fc80003f1d000 */
[----:B------:R-:W-:Y:S01]  /*8690*/  P2R R22, PR, RZ, 0x1 ;  /* 0x00000001ff167803 */ /* 0x000fe20000000000 */
[----:B------:R-:W-:Y:S08]  /*86a0*/  BRA `(.L_x_10587) ;  /* 0x0000000400287947 */ /* 0x000ff00003800000 */
.L_x_10600:
        /* <DEDUP_REMOVED lines=21> */
.L_x_10609:
[----:B------:R-:W-:Y:S05]  /*8800*/  BSYNC B1 ;  /* 0x0000000000017941 */ /* 0x000fea0003800000 */
.L_x_10608:
[----:B------:R-:W-:Y:S01]  /*8810*/  LEA R3, R0, 0x37800000, 0x17 ;  /* 0x3780000000037811 */ /* 0x000fe200078eb8ff */
[----:B------:R-:W-:-:S05]  /*8820*/  IMAD.SHL.U32 R0, R2, 0x200000, RZ ;  /* 0x0020000002007824 */ /* 0x000fca00078e00ff */
[----:B------:R-:W-:-:S07]  /*8830*/  LOP3.LUT R0, R3, R0, R4, 0xfe, !PT ;  /* 0x0000000003007212 */ /* 0x000fce00078efe04 */
.L_x_10607:
[----:B------:R-:W-:Y:S05]  /*8840*/  BSYNC B0 ;  /* 0x0000000000007941 */ /* 0x000fea0003800000 */
.L_x_10606:
[----:B------:R-:W-:-:S04]  /*8850*/  FSETP.NEU.FTZ.AND P0, PT, R0, RZ, PT ;  /* 0x000000ff0000720b */ /* 0x000fc80003f1d000 */
[----:B------:R-:W-:Y:S01]  /*8860*/  P2R R22, PR, RZ, 0x1 ;  /* 0x00000001ff167803 */ /* 0x000fe20000000000 */
[----:B------:R-:W-:Y:S08]  /*8870*/  BRA `(.L_x_10587) ;  /* 0x0000000000b47947 */ /* 0x000ff00003800000 */
.L_x_10599:
        /* <DEDUP_REMOVED lines=14> */
.L_x_10613:
[----:B------:R-:W-:Y:S05]  /*8960*/  BSYNC B0 ;  /* 0x0000000000007941 */ /* 0x000fea0003800000 */
.L_x_10612:
[----:B------:R-:W-:-:S04]  /*8970*/  FSETP.NEU.FTZ.AND P0, PT, R0, RZ, PT ;  /* 0x000000ff0000720b */ /* 0x000fc80003f1d000 */
[----:B------:R-:W-:Y:S01]  /*8980*/  P2R R22, PR, RZ, 0x1 ;  /* 0x00000001ff167803 */ /* 0x000fe20000000000 */
[----:B------:R-:W-:Y:S08]  /*8990*/  BRA `(.L_x_10587) ;  /* 0x00000000006c7947 */ /* 0x000ff00003800000 */
.L_x_10586:
        /* <DEDUP_REMOVED lines=16> */
.L_x_10614:
[----:B------:R-:W-:-:S04]  /*8aa0*/  PLOP3.LUT P0, PT, PT, PT, PT, 0x8, 0x0 ;  /* 0x000000000000781c */ /* 0x000fc80003f0e170 */
[----:B------:R-:W-:Y:S01]  /*8ab0*/  P2R R22, PR, RZ, 0x1 ;  /* 0x00000001ff167803 */ /* 0x000fe20000000000 */
[----:B------:R-:W-:Y:S08]  /*8ac0*/  BRA `(.L_x_10587) ;  /* 0x0000000000207947 */ /* 0x000ff00003800000 */
.L_x_10611:
[----:B------:R-:W2:Y:S02]  /*8ad0*/  LDG.E.64 R2, desc[UR36][R2.64] ;  /* 0x0000002402027981 */ /* 0x000ea4000c1e1b00 */
[----:B--2---:R-:W-:-:S04]  /*8ae0*/  ISETP.NE.U32.AND P0, PT, R2, RZ, PT ;  /* 0x000000ff0200720c */ /* 0x004fc80003f05070 */
[----:B------:R-:W-:-:S04]  /*8af0*/  ISETP.NE.AND.EX P0, PT, R3, RZ, PT, P0 ;  /* 0x000000ff0300720c */ /* 0x000fc80003f05300 */
[----:B------:R-:W-:Y:S01]  /*8b00*/  P2R R22, PR, RZ, 0x1 ;  /* 0x00000001ff167803 */ /* 0x000fe20000000000 */
[----:B------:R-:W-:Y:S08]  /*8b10*/  BRA `(.L_x_10587) ;  /* 0x00000000000c7947 */ /* 0x000ff00003800000 */
.L_x_10610:
[----:B------:R-:W2:Y:S02]  /*8b20*/  LDG.E R2, desc[UR36][R2.64] ;  /* 0x0000002402027981 */ /* 0x000ea4000c1e1900 */
[----:B--2---:R-:W-:-:S04]  /*8b30*/  ISETP.NE.AND P0, PT, R2, RZ, PT ;  /* 0x000000ff0200720c */ /* 0x004fc80003f05270 */
[----:B------:R-:W-:-:S09]  /*8b40*/  P2R R22, PR, RZ, 0x1 ;  /* 0x00000001ff167803 */ /* 0x000fd20000000000 */
.L_x_10587:
        /* <DEDUP_REMOVED lines=18> */
.L_x_10618:
[----:B------:R0:W5:Y:S01]  /*8c70*/  LDG.E.U8 R2, desc[UR36][R4.64] ;  /* 0x0000002404027981 */ /* 0x000162000c1e1100 */
[----:B------:R-:W-:Y:S01]  /*8c80*/  IMAD.MOV.U32 R3, RZ, RZ, RZ ;  /* 0x000000ffff037224 */ /* 0x000fe200078e00ff */
[----:B------:R-:W-:Y:S06]  /*8c90*/  BRA `(.L_x_10620) ;  /* 0x0000000c00487947 */ /* 0x000fec0003800000 */
.L_x_10617:
        /* <DEDUP_REMOVED lines=8> */
.L_x_10622:
[----:B------:R-:W2:Y:S02]  /*8d20*/  LDG.E R2, desc[UR36][R4.64] ;  /* 0x0000002404027981 */ /* 0x000ea4000c1e1900 */
[----:B--2---:R-:W-:Y:S01]  /*8d30*/  SHF.R.S32.HI R3, RZ, 0x1f, R2 ;  /* 0x0000001fff037819 */ /* 0x004fe20000011402 */
[----:B------:R-:W-:Y:S06]  /*8d40*/  BRA `(.L_x_10620) ;  /* 0x0000000c001c7947 */ /* 0x000fec0003800000 */
.L_x_10621:
[----:B------:R-:W2:Y:S02]  /*8d50*/  LDG.E.S16 R2, desc[UR36][R4.64] ;  /* 0x0000002404027981 */ /* 0x000ea4000c1e1700 */
[----:B--2---:R-:W-:Y:S01]  /*8d60*/  SHF.R.S32.HI R3, RZ, 0x1f, R2 ;  /* 0x0000001fff037819 */ /* 0x004fe20000011402 */
[----:B------:R-:W-:Y:S06]  /*8d70*/  BRA `(.L_x_10620) ;  /* 0x0000000c00107947 */ /* 0x000fec0003800000 */
.L_x_10616:
        /* <DEDUP_REMOVED lines=9> */
.L_x_10624:
[----:B------:R-:W2:Y:S02]  /*8e10*/  LDG.E.U16 R4, desc[UR36][R4.64] ;  /* 0x0000002404047981 */ /* 0x000ea4000c1e1500 */
[----:B--2---:R-:W-:-:S06]  /*8e20*/  HADD2.F32 R2, -RZ, R4.H0_H0 ;  /* 0x20000004ff027230 */ /* 0x004fcc0000004100 */
[----:B------:R-:W0:Y:S01]  /*8e30*/  F2I.S64.TRUNC R2, R2 ;  /* 0x0000000200027311 */ /* 0x000e22000020d900 */
[----:B------:R-:W-:Y:S05]  /*8e40*/  BRA `(.L_x_10620) ;  /* 0x0000000800dc7947 */ /* 0x000fea0003800000 */
.L_x_10623:
        /* <DEDUP_REMOVED lines=9> */
.L_x_10626:
[----:B------:R-:W2:Y:S02]  /*8ee0*/  LDG.E.U16 R4, desc[UR36][R4.64] ;  /* 0x0000002404047981 */ /* 0x000ea4000c1e1500 */
[----:B--2---:R-:W-:-:S06]  /*8ef0*/  HADD2.F32 R2, -RZ, R4.H0_H0 ;  /* 0x20000004ff027230 */ /* 0x004fcc0000004100 */
[----:B------:R-:W0:Y:S01]  /*8f00*/  F2I.S64.TRUNC R2, R2 ;  /* 0x0000000200027311 */ /* 0x000e22000020d900 */
[----:B------:R-:W-:Y:S05]  /*8f10*/  BRA `(.L_x_10620) ;  /* 0x0000000800a87947 */ /* 0x000fea0003800000 */
.L_x_10625:
[----:B------:R-:W2:Y:S02]  /*8f20*/  LDG.E.64 R2, desc[UR36][R4.64] ;  /* 0x0000002404027981 */ /* 0x000ea4000c1e1b00 */
[----:B--2---:R-:W0:Y:S01]  /*8f30*/  F2I.S64.F64.TRUNC R2, R2 ;  /* 0x0000000200027311 */ /* 0x004e22000030d900 */
[----:B------:R-:W-:Y:S05]  /*8f40*/  BRA `(.L_x_10620) ;  /* 0x00000008009c7947 */ /* 0x000fea0003800000 */
.L_x_10615:
        /* <DEDUP_REMOVED lines=13> */
.L_x_10629:
[----:B------:R-:W2:Y:S02]  /*9020*/  LDG.E.64 R2, desc[UR36][R4.64] ;  /* 0x0000002404027981 */ /* 0x000ea4000c1e1b00 */
[----:B--2---:R-:W0:Y:S01]  /*9030*/  F2I.S64.F64.TRUNC R2, R2 ;  /* 0x0000000200027311 */ /* 0x004e22000030d900 */
[----:B------:R-:W-:Y:S05]  /*9040*/  BRA `(.L_x_10620) ;  /* 0x00000008005c7947 */ /* 0x000fea0003800000 */
.L_x_10628:
        /* <DEDUP_REMOVED lines=27> */
.L_x_10631:
        /* <DEDUP_REMOVED lines=14> */
.L_x_10630:
[----:B------:R-:W2:Y:S02]  /*92e0*/  LDG.E.U16 R2, desc[UR36][R4.64] ;  /* 0x0000002404027981 */ /* 0x000ea4000c1e1500 */
[----:B--2---:R-:W-:-:S06]  /*92f0*/  IMAD.U32 R2, R2, 0x10000, RZ ;  /* 0x0001000002027824 */ /* 0x004fcc00078e00ff */
[----:B------:R-:W1:Y:S01]  /*9300*/  F2I.S64.TRUNC R2, R2 ;  /* 0x0000000200027311 */ /* 0x000e62000020d900 */
[----:B------:R-:W-:Y:S05]  /*9310*/  BRA `(.L_x_10620) ;  /* 0x0000000400a87947 */ /* 0x000fea0003800000 */
.L_x_10627:
        /* <DEDUP_REMOVED lines=11> */
.L_x_10634:
        /* <DEDUP_REMOVED lines=21> */
.L_x_10638:
[----:B------:R-:W-:Y:S05]  /*9520*/  BSYNC B1 ;  /* 0x0000000000017941 */ /* 0x000fea0003800000 */
.L_x_10637:
[----:B------:R-:W-:Y:S01]  /*9530*/  IMAD.SHL.U32 R2, R2, 0x100000, RZ ;  /* 0x0010000002027824 */ /* 0x000fe200078e00ff */
[----:B------:R-:W-:-:S04]  /*9540*/  LEA R3, R0, 0x3b800000, 0x17 ;  /* 0x3b80000000037811 */ /* 0x000fc800078eb8ff */
[----:B------:R-:W-:-:S07]  /*9550*/  LOP3.LUT R2, R3, R2, R4, 0xfe, !PT ;  /* 0x0000000203027212 */ /* 0x000fce00078efe04 */
.L_x_10636:
[----:B------:R-:W-:Y:S05]  /*9560*/  BSYNC B0 ;  /* 0x0000000000007941 */ /* 0x000fea0003800000 */
.L_x_10635:
[----:B------:R-:W0:Y:S01]  /*9570*/  F2I.S64.TRUNC R2, R2 ;  /* 0x0000000200027311 */ /* 0x000e22000020d900 */
[----:B------:R-:W-:Y:S05]  /*9580*/  BRA `(.L_x_10620) ;  /* 0x00000004000c7947 */ /* 0x000fea0003800000 */
.L_x_10633:
        /* <DEDUP_REMOVED lines=21> */
.L_x_10642:
[----:B------:R-:W-:Y:S05]  /*96e0*/  BSYNC B1 ;  /* 0x0000000000017941 */ /* 0x000fea0003800000 */
.L_x_10641:
[----:B------:R-:W-:Y:S01]  /*96f0*/  IMAD.SHL.U32 R2, R2, 0x200000, RZ ;  /* 0x0020000002027824 */ /* 0x000fe200078e00ff */
[----:B------:R-:W-:-:S04]  /*9700*/  LEA R3, R0, 0x37800000, 0x17 ;  /* 0x3780000000037811 */ /* 0x000fc800078eb8ff */
[----:B------:R-:W-:-:S07]  /*9710*/  LOP3.LUT R2, R3, R2, R4, 0xfe, !PT ;  /* 0x0000000203027212 */ /* 0x000fce00078efe04 */
.L_x_10640:
[----:B------:R-:W-:Y:S05]  /*9720*/  BSYNC B0 ;  /* 0x0000000000007941 */ /* 0x000fea0003800000 */
.L_x_10639:
[----:B------:R-:W0:Y:S01]  /*9730*/  F2I.S64.TRUNC R2, R2 ;  /* 0x0000000200027311 */ /* 0x000e22000020d900 */
[----:B------:R-:W-:Y:S05]  /*9740*/  BRA `(.L_x_10620) ;  /* 0x00000000009c7947 */ /* 0x000fea0003800000 */
.L_x_10632:
        /* <DEDUP_REMOVED lines=14> */
.L_x_10646:
[----:B------:R-:W-:Y:S05]  /*9830*/  BSYNC B0 ;  /* 0x0000000000007941 */ /* 0x000fea0003800000 */
.L_x_10645:
[----:B------:R-:W0:Y:S01]  /*9840*/  F2I.S64.TRUNC R2, R2 ;  /* 0x0000000200027311 */ /* 0x000e22000020d900 */
[----:B------:R-:W-:Y:S05]  /*9850*/  BRA `(.L_x_10620) ;  /* 0x0000000000587947 */ /* 0x000fea0003800000 */
.L_x_10619:
        /* <DEDUP_REMOVED lines=16> */
.L_x_10647:
[----:B------:R-:W-:Y:S01]  /*9960*/  CS2R R2, SRZ ;  /* 0x0000000000027805 */ /* 0x000fe2000001ff00 */
[----:B------:R-:W-:Y:S06]  /*9970*/  BRA `(.L_x_10620) ;  /* 0x0000000000107947 */ /* 0x000fec0003800000 */
.L_x_10644:
[----:B------:R0:W5:Y:S01]  /*9980*/  LDG.E.64 R2, desc[UR36][R4.64] ;  /* 0x0000002404027981 */ /* 0x000162000c1e1b00 */
[----:B------:R-:W-:Y:S05]  /*9990*/  BRA `(.L_x_10620) ;  /* 0x0000000000087947 */ /* 0x000fea0003800000 */
.L_x_10643:
[----:B------:R4:W5:Y:S01]  /*99a0*/  LDG.E R2, desc[UR36][R4.64] ;  /* 0x0000002404027981 */ /* 0x000962000c1e1900 */
[----:B------:R-:W-:-:S07]  /*99b0*/  IMAD.MOV.U32 R3, RZ, RZ, RZ ;  /* 0x000000ffff037224 */ /* 0x000fce00078e00ff */
.L_x_10620:
        /* <DEDUP_REMOVED lines=9> */
[----:B------:R4:W5:Y:S04]  /*9a50*/  LDG.E R23, desc[UR36][R4.64] ;  /* 0x0000002404177981 */ /* 0x000968000c1e1900 */
.L_x_10649:
[----:B------:R-:W-:Y:S05]  /*9a60*/  BSYNC B0 ;  /* 0x0000000000007941 */ /* 0x000fea0003800000 */
.L_x_10648:
        /* <DEDUP_REMOVED lines=11> */
.L_x_10653:
[----:B-----5:R0:W-:Y:S01]  /*9b20*/  STG.E.U8 desc[UR36][R16.64], R23 ;  /* 0x0000001710007986 */ /* 0x0201e2000c101124 */
[----:B------:R-:W-:Y:S05]  /*9b30*/  BRA `(.L_x_10655) ;  /* 0x0000000c00587947 */ /* 0x000fea0003800000 */
.L_x_10652:
[----:B------:R-:W-:-:S13]  /*9b40*/  ISETP.NE.AND P0, PT, R0, 0x2, PT ;  /* 0x000000020000780c */ /* 0x000fda0003f05270 */
[----:B------:R-:W-:Y:S05]  /*9b50*/  @!P0 BRA `(.L_x_10656) ;  /* 0x0000000000288947 */ /* 0x000fea0003800000 */
[----:B------:R-:W-:-:S13]  /*9b60*/  ISETP.NE.AND P0, PT, R0, 0x3, PT ;  /* 0x000000030000780c */ /* 0x000fda0003f05270 */
[----:B------:R-:W-:Y:S05]  /*9b70*/  @!P0 BRA `(.L_x_10657) ;  /* 0x0000000000188947 */ /* 0x000fea0003800000 */
[----:B------:R-:W-:-:S13]  /*9b80*/  ISETP.NE.AND P0, PT, R0, 0x4, PT ;  /* 0x000000040000780c */ /* 0x000fda0003f05270 */
[----:B------:R-:W-:Y:S05]  /*9b90*/  @P0 BRA `(.L_x_10654) ;  /* 0x0000000800e80947 */ /* 0x000fea0003800000 */
[--C-:B0123-5:R-:W-:Y:S01]  /*9ba0*/  SHF.R.S32.HI R3, RZ, 0x1f, R23.reuse ;  /* 0x0000001fff037819 */ /* 0x12ffe20000011417 */
[----:B------:R-:W-:-:S05]  /*9bb0*/  IMAD.MOV.U32 R2, RZ, RZ, R23 ;  /* 0x000000ffff027224 */ /* 0x000fca00078e0017 */
[----:B------:R0:W-:Y:S01]  /*9bc0*/  STG.E.64 desc[UR36][R16.64], R2 ;  /* 0x0000000210007986 */ /* 0x0001e2000c101b24 */
[----:B------:R-:W-:Y:S05]  /*9bd0*/  BRA `(.L_x_10655) ;  /* 0x0000000c00307947 */ /* 0x000fea0003800000 */
.L_x_10657:
[----:B-----5:R0:W-:Y:S01]  /*9be0*/  STG.E desc[UR36][R16.64], R23 ;  /* 0x0000001710007986 */ /* 0x0201e2000c101924 */
[----:B------:R-:W-:Y:S05]  /*9bf0*/  BRA `(.L_x_10655) ;  /* 0x0000000c00287947 */ /* 0x000fea0003800000 */
.L_x_10656:
[----:B-----5:R0:W-:Y:S01]  /*9c00*/  STG.E.U16 desc[UR36][R16.64], R23 ;  /* 0x0000001710007986 */ /* 0x0201e2000c101524 */
[----:B------:R-:W-:Y:S05]  /*9c10*/  BRA `(.L_x_10655) ;  /* 0x0000000c00207947 */ /* 0x000fea0003800000 */
.L_x_10651:
[----:B------:R-:W-:-:S13]  /*9c20*/  ISETP.GT.AND P0, PT, R0, 0x6, PT ;  /* 0x000000060000780c */ /* 0x000fda0003f04270 */
[----:B------:R-:W-:Y:S05]  /*9c30*/  @P0 BRA `(.L_x_10658) ;  /* 0x00000000002c0947 */ /* 0x000fea0003800000 */
[----:B------:R-:W-:-:S13]  /*9c40*/  ISETP.NE.AND P0, PT, R0, 0x5, PT ;  /* 0x000000050000780c */ /* 0x000fda0003f05270 */
[----:B------:R-:W-:Y:S05]  /*9c50*/  @!P0 BRA `(.L_x_10659) ;  /* 0x0000000000148947 */ /* 0x000fea0003800000 */
[----:B------:R-:W-:-:S13]  /*9c60*/  ISETP.NE.AND P0, PT, R0, 0x6, PT ;  /* 0x000000060000780c */ /* 0x000fda0003f05270 */
[----:B------:R-:W-:Y:S05]  /*9c70*/  @P0 BRA `(.L_x_10654) ;  /* 0x0000000800b00947 */ /* 0x000fea0003800000 */
[----:B-----5:R-:W-:-:S05]  /*9c80*/  I2FP.F32.S32 R23, R23 ;  /* 0x0000001700177245 */ /* 0x020fca0000201400 */
[----:B------:R0:W-:Y:S01]  /*9c90*/  STG.E desc[UR36][R16.64], R23 ;  /* 0x0000001710007986 */ /* 0x0001e2000c101924 */
[----:B------:R-:W-:Y:S05]  /*9ca0*/  BRA `(.L_x_10655) ;  /* 0x0000000800fc7947 */ /* 0x000fea0003800000 */
.L_x_10659:
[----:B-----5:R-:W-:-:S04]  /*9cb0*/  I2FP.F32.S32 R0, R23 ;  /* 0x0000001700007245 */ /* 0x020fc80000201400 */
[----:B------:R-:W-:-:S05]  /*9cc0*/  F2FP.F16.F32.PACK_AB R0, RZ, R0 ;  /* 0x00000000ff00723e */ /* 0x000fca00000000ff */
[----:B------:R0:W-:Y:S01]  /*9cd0*/  STG.E.U16 desc[UR36][R16.64], R0 ;  /* 0x0000000010007986 */ /* 0x0001e2000c101524 */
[----:B------:R-:W-:Y:S05]  /*9ce0*/  BRA `(.L_x_10655) ;  /* 0x0000000800ec7947 */ /* 0x000fea0003800000 */
.L_x_10658:
[----:B------:R-:W-:-:S13]  /*9cf0*/  ISETP.NE.AND P0, PT, R0, 0x7, PT ;  /* 0x000000070000780c */ /* 0x000fda0003f05270 */
[----:B------:R-:W-:Y:S05]  /*9d00*/  @!P0 BRA `(.L_x_10660) ;  /* 0x0000000000348947 */ /* 0x000fea0003800000 */
[----:B------:R-:W-:-:S13]  /*9d10*/  ISETP.NE.AND P0, PT, R0, 0x8, PT ;  /* 0x000000080000780c */ /* 0x000fda0003f05270 */
[----:B------:R-:W-:Y:S05]  /*9d20*/  @!P0 BRA `(.L_x_10661) ;  /* 0x0000000000188947 */ /* 0x000fea0003800000 */
[----:B------:R-:W-:-:S13]  /*9d30*/  ISETP.NE.AND P0, PT, R0, 0x9, PT ;  /* 0x000000090000780c */ /* 0x000fda0003f05270 */
[----:B------:R-:W-:Y:S05]  /*9d40*/  @P0 BRA `(.L_x_10654) ;  /* 0x00000008007c0947 */ /* 0x000fea0003800000 */
[----:B0123-5:R-:W-:Y:S01]  /*9d50*/  I2FP.F32.S32 R2, R23 ;  /* 0x0000001700027245 */ /* 0x02ffe20000201400 */
[----:B------:R-:W-:-:S05]  /*9d60*/  IMAD.MOV.U32 R3, RZ, RZ, RZ ;  /* 0x000000ffff037224 */ /* 0x000fca00078e00ff */
[----:B------:R0:W-:Y:S01]  /*9d70*/  STG.E.64 desc[UR36][R16.64], R2 ;  /* 0x0000000210007986 */ /* 0x0001e2000c101b24 */
[----:B------:R-:W-:Y:S05]  /*9d80*/  BRA `(.L_x_10655) ;  /* 0x0000000800c47947 */ /* 0x000fea0003800000 */
.L_x_10661:
[----:B-----5:R-:W-:-:S04]  /*9d90*/  I2FP.F32.S32 R23, R23 ;  /* 0x0000001700177245 */ /* 0x020fc80000201400 */
[----:B0123--:R-:W-:-:S04]  /*9da0*/  F2FP.F16.F32.PACK_AB R3, RZ, R23 ;  /* 0x00000017ff03723e */ /* 0x00ffc800000000ff */
[----:B------:R-:W-:-:S05]  /*9db0*/  PRMT R3, R3, 0x5410, RZ ;  /* 0x0000541003037816 */ /* 0x000fca00000000ff */
[----:B------:R0:W-:Y:S01]  /*9dc0*/  STG.E desc[UR36][R16.64], R3 ;  /* 0x0000000310007986 */ /* 0x0001e2000c101924 */
[----:B------:R-:W-:Y:S05]  /*9dd0*/  BRA `(.L_x_10655) ;  /* 0x0000000800b07947 */ /* 0x000fea0003800000 */
.L_x_10660:
[----:B0123-5:R-:W0:Y:S02]  /*9de0*/  I2F.F64 R2, R23 ;  /* 0x0000001700027312 */ /* 0x02fe240000201c00 */
[----:B0-----:R0:W-:Y:S01]  /*9df0*/  STG.E.64 desc[UR36][R16.64], R2 ;  /* 0x0000000210007986 */ /* 0x0011e2000c101b24 */
[----:B------:R-:W-:Y:S05]  /*9e00*/  BRA `(.L_x_10655) ;  /* 0x0000000800a47947 */ /* 0x000fea0003800000 */
.L_x_10650:
        /* <DEDUP_REMOVED lines=8> */
[----:B-----5:R-:W-:-:S04]  /*9e90*/  ISETP.NE.AND P0, PT, R23, RZ, PT ;  /* 0x000000ff1700720c */ /* 0x020fc80003f05270 */
[----:B0123--:R-:W-:-:S05]  /*9ea0*/  SEL R3, RZ, 0x1, !P0 ;  /* 0x00000001ff037807 */ /* 0x00ffca0004000000 */
[----:B------:R0:W-:Y:S01]  /*9eb0*/  STG.E.U8 desc[UR36][R16.64], R3 ;  /* 0x0000000310007986 */ /* 0x0001e2000c101124 */
[----:B------:R-:W-:Y:S05]  /*9ec0*/  BRA `(.L_x_10655) ;  /* 0x0000000800747947 */ /* 0x000fea0003800000 */
.L_x_10664:
[----:B0---45:R-:W0:Y:S01]  /*9ed0*/  I2F.F64 R4, R23 ;  /* 0x0000001700047312 */ /* 0x031e220000201c00 */
[----:B------:R-:W-:-:S05]  /*9ee0*/  CS2R R6, SRZ ;  /* 0x0000000000067805 */ /* 0x000fca000001ff00 */
[----:B0-----:R0:W-:Y:S01]  /*9ef0*/  STG.E.128 desc[UR36][R16.64], R4 ;  /* 0x0000000410007986 */ /* 0x0011e2000c101d24 */
[----:B------:R-:W-:Y:S05]  /*9f00*/  BRA `(.L_x_10655) ;  /* 0x0000000800647947 */ /* 0x000fea0003800000 */
.L_x_10663:
[----:B------:R-:W-:-:S13]  /*9f10*/  ISETP.NE.AND P0, PT, R0, 0xf, PT ;  /* 0x0000000f0000780c */ /* 0x000fda0003f05270 */
[----:B------:R-:W-:Y:S05]  /*9f20*/  @!P0 BRA `(.L_x_10665) ;  /* 0x0000000000b48947 */ /* 0x000fea0003800000 */
[----:B------:R-:W-:-:S13]  /*9f30*/  ISETP.NE.AND P0, PT, R0, 0x17, PT ;  /* 0x000000170000780c */ /* 0x000fda0003f05270 */
[----:B------:R-:W-:Y:S05]  /*9f40*/  @!P0 BRA `(.L_x_10666) ;  /* 0x0000000000548947 */ /* 0x000fea0003800000 */
[----:B------:R-:W-:-:S13]  /*9f50*/  ISETP.NE.AND P0, PT, R0, 0x18, PT ;  /* 0x000000180000780c */ /* 0x000fda0003f05270 */
[----:B------:R-:W-:Y:S05]  /*9f60*/  @P0 BRA `(.L_x_10654) ;  /* 0x0000000400f40947 */ /* 0x000fea0003800000 */
[----:B-----5:R-:W-:Y:S01]  /*9f70*/  I2FP.F32.S32 R23, R23 ;  /* 0x0000001700177245 */ /* 0x020fe20000201400 */
[----:B------:R-:W-:Y:S03]  /*9f80*/  BSSY B0, `(.L_x_10667) ;  /* 0x000000e000007945 */ /* 0x000fe60003800000 */
        /* <DEDUP_REMOVED lines=13> */
.L_x_10668:
[----:B------:R-:W-:Y:S05]  /*a060*/  BSYNC B0 ;  /* 0x0000000000007941 */ /* 0x000fea0003800000 */
.L_x_10667:
[----:B------:R-:W-:-:S05]  /*a070*/  LOP3.LUT R3, R0, R3, RZ, 0xfc, !PT ;  /* 0x0000000300037212 */ /* 0x000fca00078efcff */
[----:B------:R0:W-:Y:S01]  /*a080*/  STG.E.U8 desc[UR36][R16.64], R3 ;  /* 0x0000000310007986 */ /* 0x0001e2000c101124 */
[----:B------:R-:W-:Y:S05]  /*a090*/  BRA `(.L_x_10655) ;  /* 0x0000000800007947 */ /* 0x000fea0003800000 */
.L_x_10666:
[----:B-----5:R-:W-:Y:S01]  /*a0a0*/  I2FP.F32.S32 R23, R23 ;  /* 0x0000001700177245 */ /* 0x020fe20000201400 */
[----:B------:R-:W-:Y:S03]  /*a0b0*/  BSSY B0, `(.L_x_10669) ;  /* 0x000000f000007945 */ /* 0x000fe60003800000 */
        /* <DEDUP_REMOVED lines=11> */
.L_x_10670:
[----:B------:R-:W-:Y:S01]  /*a170*/  IMAD.MOV.U32 R0, RZ, RZ, 0x7f ;  /* 0x0000007fff007424 */ /* 0x000fe200078e00ff */
[----:B------:R-:W-:-:S04]  /*a180*/  ISETP.GT.U32.AND P0, PT, R2, 0x7f800000, PT ;  /* 0x7f8000000200780c */ /* 0x000fc80003f04070 */
[----:B------:R-:W-:-:S09]  /*a190*/  SEL R0, R0, 0x7c, P0 ;  /* 0x0000007c00007807 */ /* 0x000fd20000000000 */
.L_x_10671:
[----:B------:R-:W-:Y:S05]  /*a1a0*/  BSYNC B0 ;  /* 0x0000000000007941 */ /* 0x000fea0003800000 */
.L_x_10669:
[----:B------:R-:W-:-:S04]  /*a1b0*/  LOP3.LUT R2, R23, 0x80000000, RZ, 0xc0, !PT ;  /* 0x8000000017027812 */ /* 0x000fc800078ec0ff */
[----:B------:R-:W-:-:S04]  /*a1c0*/  SHF.R.U32.HI R3, RZ, 0x18, R2 ;  /* 0x00000018ff037819 */ /* 0x000fc80000011602 */
[----:B------:R-:W-:-:S05]  /*a1d0*/  LOP3.LUT R3, R0, R3, RZ, 0xfc, !PT ;  /* 0x0000000300037212 */ /* 0x000fca00078efcff */
[----:B------:R0:W-:Y:S01]  /*a1e0*/  STG.E.U8 desc[UR36][R16.64], R3 ;  /* 0x0000000310007986 */ /* 0x0001e2000c101124 */
[----:B------:R-:W-:Y:S05]  /*a1f0*/  BRA `(.L_x_10655) ;  /* 0x0000000400a87947 */ /* 0x000fea0003800000 */
.L_x_10665:
[----:B-----5:R-:W-:-:S04]  /*a200*/  I2FP.F32.S32 R0, R23 ;  /* 0x0000001700007245 */ /* 0x020fc80000201400 */
[----:B------:R-:W-:-:S05]  /*a210*/  F2FP.BF16.F32.PACK_AB R0, RZ, R0 ;  /* 0x00000000ff00723e */ /* 0x000fca00000010ff */
[----:B------:R0:W-:Y:S01]  /*a220*/  STG.E.U16 desc[UR36][R16.64], R0 ;  /* 0x0000000010007986 */ /* 0x0001e2000c101524 */
[----:B------:R-:W-:Y:S05]  /*a230*/  BRA `(.L_x_10655) ;  /* 0x0000000400987947 */ /* 0x000fea0003800000 */
.L_x_10662:
        /* <DEDUP_REMOVED lines=10> */
.L_x_10674:
[----:B-----5:R-:W-:Y:S01]  /*a2e0*/  I2FP.F32.S32 R23, R23 ;  /* 0x0000001700177245 */ /* 0x020fe20000201400 */
[----:B------:R-:W-:Y:S01]  /*a2f0*/  BSSY B0, `(.L_x_10675) ;  /* 0x0000014000007945 */ /* 0x000fe20003800000 */
[----:B------:R-:W-:Y:S02]  /*a300*/  IMAD.MOV.U32 R8, RZ, RZ, 0x80 ;  /* 0x00000080ff087424 */ /* 0x000fe400078e00ff */
        /* <DEDUP_REMOVED lines=14> */
.L_x_10677:
[----:B------:R-:W-:-:S04]  /*a3f0*/  LOP3.LUT R2, R23, 0x80000000, RZ, 0xc0, !PT ;  /* 0x8000000017027812 */ /* 0x000fc800078ec0ff */
[----:B------:R-:W-:-:S04]  /*a400*/  SHF.R.U32.HI R3, RZ, 0x18, R2 ;  /* 0x00000018ff037819 */ /* 0x000fc80000011602 */
[----:B------:R-:W-:-:S04]  /*a410*/  LOP3.LUT R0, R0, R3, RZ, 0xfc, !PT ;  /* 0x0000000300007212 */ /* 0x000fc800078efcff */
[----:B------:R-:W-:-:S07]  /*a420*/  PRMT R8, R0, 0x7610, R8 ;  /* 0x0000761000087816 */ /* 0x000fce0000000008 */
.L_x_10676:
[----:B------:R-:W-:Y:S05]  /*a430*/  BSYNC B0 ;  /* 0x0000000000007941 */ /* 0x000fea0003800000 */
.L_x_10675:
[----:B------:R0:W-:Y:S01]  /*a440*/  STG.E.U8 desc[UR36][R16.64], R8 ;  /* 0x0000000810007986 */ /* 0x0001e2000c101124 */
[----:B------:R-:W-:Y:S05]  /*a450*/  BRA `(.L_x_10655) ;  /* 0x0000000400107947 */ /* 0x000fea0003800000 */
.L_x_10673:
        /* <DEDUP_REMOVED lines=17> */
.L_x_10680:
[----:B------:R-:W-:-:S04]  /*a570*/  LOP3.LUT R2, R23, 0x80000000, RZ, 0xc0, !PT ;  /* 0x8000000017027812 */ /* 0x000fc800078ec0ff */
[----:B------:R-:W-:-:S04]  /*a580*/  SHF.R.U32.HI R3, RZ, 0x18, R2 ;  /* 0x00000018ff037819 */ /* 0x000fc80000011602 */
[----:B------:R-:W-:-:S04]  /*a590*/  LOP3.LUT R0, R0, R3, RZ, 0xfc, !PT ;  /* 0x0000000300007212 */ /* 0x000fc800078efcff */
[----:B------:R-:W-:-:S07]  /*a5a0*/  PRMT R8, R0, 0x7610, R8 ;  /* 0x0000761000087816 */ /* 0x000fce0000000008 */
.L_x_10679:
[----:B------:R-:W-:Y:S05]  /*a5b0*/  BSYNC B0 ;  /* 0x0000000000007941 */ /* 0x000fea0003800000 */
.L_x_10678:
[----:B------:R0:W-:Y:S01]  /*a5c0*/  STG.E.U8 desc[UR36][R16.64], R8 ;  /* 0x0000000810007986 */ /* 0x0001e2000c101124 */
[----:B------:R-:W-:Y:S05]  /*a5d0*/  BRA `(.L_x_10655) ;  /* 0x0000000000b07947 */ /* 0x000fea0003800000 */
.L_x_10672:
[----:B------:R-:W-:-:S13]  /*a5e0*/  ISETP.NE.AND P0, PT, R0, 0x1c, PT ;  /* 0x0000001c0000780c */ /* 0x000fda0003f05270 */
[----:B------:R-:W-:Y:S05]  /*a5f0*/  @!P0 BRA `(.L_x_10681) ;  /* 0x0000000000a48947 */ /* 0x000fea0003800000 */
[----:B------:R-:W-:-:S13]  /*a600*/  ISETP.NE.AND P0, PT, R0, 0x1d, PT ;  /* 0x0000001d0000780c */ /* 0x000fda0003f05270 */
[----:B------:R-:W-:Y:S05]  /*a610*/  @!P0 BRA `(.L_x_10682) ;  /* 0x00000000008c8947 */ /* 0x000fea0003800000 */
[----:B------:R-:W-:-:S13]  /*a620*/  ISETP.NE.AND P0, PT, R0, 0x2c, PT ;  /* 0x0000002c0000780c */ /* 0x000fda0003f05270 */
[----:B------:R-:W-:Y:S05]  /*a630*/  @P0 BRA `(.L_x_10654) ;  /* 0x0000000000400947 */ /* 0x000fea0003800000 */
[----:B-----5:R-:W-:Y:S01]  /*a640*/  I2FP.F32.S32 R23, R23 ;  /* 0x0000001700177245 */ /* 0x020fe20000201400 */
        /* <DEDUP_REMOVED lines=15> */
.L_x_10654:
        /* <DEDUP_REMOVED lines=16> */
.L_x_10683:
[----:B------:R-:W-:Y:S05]  /*a840*/  BRA `(.L_x_10655) ;  /* 0x0000000000147947 */ /* 0x000fea0003800000 */
.L_x_10682:
[--C-:B0123-5:R-:W-:Y:S01]  /*a850*/  SHF.R.S32.HI R3, RZ, 0x1f, R23.reuse ;  /* 0x0000001fff037819 */ /* 0x12ffe20000011417 */
[----:B------:R-:W-:-:S05]  /*a860*/  IMAD.MOV.U32 R2, RZ, RZ, R23 ;  /* 0x000000ffff027224 */ /* 0x000fca00078e0017 */
[----:B------:R0:W-:Y:S01]  /*a870*/  STG.E.64 desc[UR36][R16.64], R2 ;  /* 0x0000000210007986 */ /* 0x0001e2000c101b24 */
[----:B------:R-:W-:Y:S05]  /*a880*/  BRA `(.L_x_10655) ;  /* 0x0000000000047947 */ /* 0x000fea0003800000 */
.L_x_10681:
[----:B-----5:R0:W-:Y:S02]  /*a890*/  STG.E desc[UR36][R16.64], R23 ;  /* 0x0000001710007986 */ /* 0x0201e4000c101924 */
.L_x_10655:
[----:B------:R-:W-:-:S07]  /*a8a0*/  VIADD R19, R19, 0x80 ;  /* 0x0000008013137836 */ /* 0x000fce0000000000 */
.L_x_10547:
[----:B------:R-:W-:Y:S05]  /*a8b0*/  BSYNC B6 ;  /* 0x0000000000067941 */ /* 0x000fea0003800000 */
.L_x_10546:
        /* <DEDUP_REMOVED lines=15> */
[----:B-123--:R-:W-:Y:S01]  /*a9b0*/  IMAD.HI.U32 R2, R19, UR4, R18 ;  /* 0x0000000413027c27 */ /* 0x00efe2000f8e0012 */
        /* <DEDUP_REMOVED lines=14> */
[----:B----4-:R-:W-:-:S05]  /*aaa0*/  IMAD.HI.U32 R4, R3, UR7, R2 ;  /* 0x0000000703047c27 */ /* 0x010fca000f8e0002 */
        /* <DEDUP_REMOVED lines=353> */
.L_x_10686:
[----:B-1-34-:R-:W0:Y:S01]  /*c0c0*/  LDC.U8 R5, c[0x0][0x509] ;  /* 0x00014240ff057b82 */ /* 0x01ae220000000000 */
        /* <DEDUP_REMOVED lines=19> */
.L_x_10690:
[----:B------:R0:W5:Y:S01]  /*c200*/  LDG.E.U8 R23, desc[UR36][R2.64] ;  /* 0x0000002402177981 */ /* 0x000162000c1e1100 */
[----:B------:R-:W-:Y:S05]  /*c210*/  BRA `(.L_x_10692) ;  /* 0x0000000c00347947 */ /* 0x000fea0003800000 */
.L_x_10689:
        /* <DEDUP_REMOVED lines=8> */
.L_x_10694:
[----:B------:R0:W5:Y:S01]  /*c2a0*/  LDG.E R23, desc[UR36][R2.64] ;  /* 0x0000002402177981 */ /* 0x000162000c1e1900 */
[----:B------:R-:W-:Y:S05]  /*c2b0*/  BRA `(.L_x_10692) ;  /* 0x0000000c000c7947 */ /* 0x000fea0003800000 */
.L_x_10693:
[----:B------:R0:W5:Y:S01]  /*c2c0*/  LDG.E.S16 R23, desc[UR36][R2.64] ;  /* 0x0000002402177981 */ /* 0x000162000c1e1700 */
[----:B------:R-:W-:Y:S05]  /*c2d0*/  BRA `(.L_x_10692) ;  /* 0x0000000c00047947 */ /* 0x000fea0003800000 */
.L_x_10688:
        /* <DEDUP_REMOVED lines=9> */
.L_x_10696:
[----:B------:R-:W2:Y:S02]  /*c370*/  LDG.E.U16 R2, desc[UR36][R2.64] ;  /* 0x0000002402027981 */ /* 0x000ea4000c1e1500 */
[----:B--2---:R-:W-:-:S06]  /*c380*/  HADD2.F32 R23, -RZ, R2.H0_H0 ;  /* 0x20000002ff177230 */ /* 0x004fcc0000004100 */
[----:B------:R-:W0:Y:S01]  /*c390*/  F2I.FTZ.TRUNC.NTZ R23, R23 ;  /* 0x0000001700177305 */ /* 0x000e22000021f100 */
[----:B------:R-:W-:Y:S05]  /*c3a0*/  BRA `(.L_x_10692) ;  /* 0x0000000800d07947 */ /* 0x000fea0003800000 */
.L_x_10695:
        /* <DEDUP_REMOVED lines=9> */
.L_x_10698:
[----:B------:R-:W2:Y:S02]  /*c440*/  LDG.E.U16 R2, desc[UR36][R2.64] ;  /* 0x0000002402027981 */ /* 0x000ea4000c1e1500 */
[----:B--2---:R-:W-:-:S06]  /*c450*/  HADD2.F32 R23, -RZ, R2.H0_H0 ;  /* 0x20000002ff177230 */ /* 0x004fcc0000004100 */
[----:B------:R-:W4:Y:S01]  /*c460*/  F2I.FTZ.TRUNC.NTZ R23, R23 ;  /* 0x0000001700177305 */ /* 0x000f22000021f100 */
[----:B------:R-:W-:Y:S05]  /*c470*/  BRA `(.L_x_10692) ;  /* 0x00000008009c7947 */ /* 0x000fea0003800000 */
.L_x_10697:
[----:B------:R-:W2:Y:S02]  /*c480*/  LDG.E.64 R2, desc[UR36][R2.64] ;  /* 0x0000002402027981 */ /* 0x000ea4000c1e1b00 */
[----:B--2---:R0:W1:Y:S01]  /*c490*/  F2I.F64.TRUNC R23, R2 ;  /* 0x0000000200177311 */ /* 0x004062000030d100 */
[----:B------:R-:W-:Y:S05]  /*c4a0*/  BRA `(.L_x_10692) ;  /* 0x0000000800907947 */ /* 0x000fea0003800000 */
.L_x_10687:
        /* <DEDUP_REMOVED lines=12> */
.L_x_10701:
[----:B------:R-:W2:Y:S02]  /*c570*/  LDG.E.64 R2, desc[UR36][R2.64] ;  /* 0x0000002402027981 */ /* 0x000ea4000c1e1b00 */
[----:B--2---:R0:W1:Y:S01]  /*c580*/  F2I.F64.TRUNC R23, R2 ;  /* 0x0000000200177311 */ /* 0x004062000030d100 */
[----:B------:R-:W-:Y:S05]  /*c590*/  BRA `(.L_x_10692) ;  /* 0x0000000800547947 */ /* 0x000fea0003800000 */
.L_x_10700:
        /* <DEDUP_REMOVED lines=27> */
.L_x_10703:
        /* <DEDUP_REMOVED lines=14> */
.L_x_10702:
[----:B------:R-:W2:Y:S02]  /*c830*/  LDG.E.U16 R23, desc[UR36][R2.64] ;  /* 0x0000002402177981 */ /* 0x000ea4000c1e1500 */
[----:B--2---:R-:W-:-:S06]  /*c840*/  IMAD.U32 R23, R23, 0x10000, RZ ;  /* 0x0001000017177824 */ /* 0x004fcc00078e00ff */
[----:B------:R-:W0:Y:S01]  /*c850*/  F2I.FTZ.TRUNC.NTZ R23, R23 ;  /* 0x0000001700177305 */ /* 0x000e22000021f100 */
[----:B------:R-:W-:Y:S05]  /*c860*/  BRA `(.L_x_10692) ;  /* 0x0000000400a07947 */ /* 0x000fea0003800000 */
.L_x_10699:
        /* <DEDUP_REMOVED lines=10> */
.L_x_10706:
        /* <DEDUP_REMOVED lines=21> */
.L_x_10710:
[----:B------:R-:W-:Y:S05]  /*ca60*/  BSYNC B1 ;  /* 0x0000000000017941 */ /* 0x000fea0003800000 */
.L_x_10709:
[----:B------:R-:W-:Y:S01]  /*ca70*/  IMAD.SHL.U32 R2, R2, 0x100000, RZ ;  /* 0x0010000002027824 */ /* 0x000fe200078e00ff */
[----:B------:R-:W-:-:S04]  /*ca80*/  LEA R0, R0, 0x3b800000, 0x17 ;  /* 0x3b80000000007811 */ /* 0x000fc800078eb8ff */
[----:B------:R-:W-:-:S07]  /*ca90*/  LOP3.LUT R23, R0, R2, R23, 0xfe, !PT ;  /* 0x0000000200177212 */ /* 0x000fce00078efe17 */
.L_x_10708:
[----:B------:R-:W-:Y:S05]  /*caa0*/  BSYNC B0 ;  /* 0x0000000000007941 */ /* 0x000fea0003800000 */
.L_x_10707:
[----:B------:R-:W0:Y:S01]  /*cab0*/  F2I.FTZ.TRUNC.NTZ R23, R23 ;  /* 0x0000001700177305 */ /* 0x000e22000021f100 */
[----:B------:R-:W-:Y:S05]  /*cac0*/  BRA `(.L_x_10692) ;  /* 0x0000000400087947 */ /* 0x000fea0003800000 */
.L_x_10705:
        /* <DEDUP_REMOVED lines=21> */
.L_x_10714:
[----:B------:R-:W-:Y:S05]  /*cc20*/  BSYNC B1 ;  /* 0x0000000000017941 */ /* 0x000fea0003800000 */
.L_x_10713:
[----:B------:R-:W-:Y:S01]  /*cc30*/  IMAD.SHL.U32 R2, R2, 0x200000, RZ ;  /* 0x0020000002027824 */ /* 0x000fe200078e00ff */
[----:B------:R-:W-:-:S04]  /*cc40*/  LEA R0, R0, 0x37800000, 0x17 ;  /* 0x3780000000007811 */ /* 0x000fc800078eb8ff */
[----:B------:R-:W-:-:S07]  /*cc50*/  LOP3.LUT R23, R0, R2, R23, 0xfe, !PT ;  /* 0x0000000200177212 */ /* 0x000fce00078efe17 */
.L_x_10712:
[----:B------:R-:W-:Y:S05]  /*cc60*/  BSYNC B0 ;  /* 0x0000000000007941 */ /* 0x000fea0003800000 */
.L_x_10711:
[----:B------:R-:W0:Y:S01]  /*cc70*/  F2I.FTZ.TRUNC.NTZ R23, R23 ;  /* 0x0000001700177305 */ /* 0x000e22000021f100 */
[----:B------:R-:W-:Y:S05]  /*cc80*/  BRA `(.L_x_10692) ;  /* 0x0000000000987947 */ /* 0x000fea0003800000 */
.L_x_10704:
        /* <DEDUP_REMOVED lines=14> */
.L_x_10718:
[----:B------:R-:W-:Y:S05]  /*cd70*/  BSYNC B0 ;  /* 0x0000000000007941 */ /* 0x000fea0003800000 */
.L_x_10717:
[----:B------:R-:W0:Y:S01]  /*cd80*/  F2I.FTZ.TRUNC.NTZ R23, R23 ;  /* 0x0000001700177305 */ /* 0x000e22000021f100 */
[----:B------:R-:W-:Y:S05]  /*cd90*/  BRA `(.L_x_10692) ;  /* 0x0000000000547947 */ /* 0x000fea0003800000 */
.L_x_10691:
        /* <DEDUP_REMOVED lines=17> */
.L_x_10719:
[----:B------:R-:W-:Y:S05]  /*ceb0*/  BRA `(.L_x_10692) ;  /* 0x00000000000c7947 */ /* 0x000fea0003800000 */
.L_x_10716:
[----:B------:R0:W5:Y:S01]  /*cec0*/  LDG.E R23, desc[UR36][R2.64] ;  /* 0x0000002402177981 */ /* 0x000162000c1e1900 */
[----:B------:R-:W-:Y:S05]  /*ced0*/  BRA `(.L_x_10692) ;  /* 0x0000000000047947 */ /* 0x000fea0003800000 */
.L_x_10715:
[----:B------:R0:W5:Y:S02]  /*cee0*/  LDG.E R23, desc[UR36][R2.64] ;  /* 0x0000002402177981 */ /* 0x000164000c1e1900 */
.L_x_10692:
        /* <DEDUP_REMOVED lines=19> */
.L_x_10723:
[----:B------:R-:W2:Y:S02]  /*d020*/  LDG.E.U8 R2, desc[UR36][R2.64] ;  /* 0x0000002402027981 */ /* 0x000ea4000c1e1100 */
[----:B--2---:R-:W-:-:S04]  /*d030*/  ISETP.NE.AND P0, PT, R2, RZ, PT ;  /* 0x000000ff0200720c */ /* 0x004fc80003f05270 */
[----:B------:R-:W-:Y:S01]  /*d040*/  P2R R22, PR, RZ, 0x1 ;  /* 0x00000001ff167803 */ /* 0x000fe20000000000 */
[----:B------:R-:W-:Y:S08]  /*d050*/  BRA `(.L_x_10725) ;  /* 0x0000000c00c47947 */ /* 0x000ff00003800000 */
.L_x_10722:
        /* <DEDUP_REMOVED lines=11> */
.L_x_10727:
[----:B------:R-:W2:Y:S02]  /*d110*/  LDG.E R2, desc[UR36][R2.64] ;  /* 0x0000002402027981 */ /* 0x000ea4000c1e1900 */
[----:B--2---:R-:W-:-:S04]  /*d120*/  ISETP.NE.AND P0, PT, R2, RZ, PT ;  /* 0x000000ff0200720c */ /* 0x004fc80003f05270 */
[----:B------:R-:W-:Y:S01]  /*d130*/  P2R R22, PR, RZ, 0x1 ;  /* 0x00000001ff167803 */ /* 0x000fe20000000000 */
[----:B------:R-:W-:Y:S08]  /*d140*/  BRA `(.L_x_10725) ;  /* 0x0000000c00887947 */ /* 0x000ff00003800000 */
.L_x_10726:
[----:B------:R-:W2:Y:S02]  /*d150*/  LDG.E.U16 R2, desc[UR36][R2.64] ;  /* 0x0000002402027981 */ /* 0x000ea4000c1e1500 */
[----:B--2---:R-:W-:-:S04]  /*d160*/  ISETP.NE.AND P0, PT, R2, RZ, PT ;  /* 0x000000ff0200720c */ /* 0x004fc80003f05270 */
[----:B------:R-:W-:Y:S01]  /*d170*/  P2R R22, PR, RZ, 0x1 ;  /* 0x00000001ff167803 */ /* 0x000fe20000000000 */
[----:B------:R-:W-:Y:S08]  /*d180*/  BRA `(.L_x_10725) ;  /* 0x0000000c00787947 */ /* 0x000ff00003800000 */
.L_x_10721:
        /* <DEDUP_REMOVED lines=10> */
.L_x_10729:
[----:B------:R-:W2:Y:S02]  /*d230*/  LDG.E.U16 R0, desc[UR36][R2.64] ;  /* 0x0000002402007981 */ /* 0x000ea4000c1e1500 */
[----:B--2---:R-:W-:-:S05]  /*d240*/  HADD2.F32 R0, -RZ, R0.H0_H0 ;  /* 0x20000000ff007230 */ /* 0x004fca0000004100 */
[----:B------:R-:W-:-:S04]  /*d250*/  FSETP.NEU.FTZ.AND P0, PT, R0, RZ, PT ;  /* 0x000000ff0000720b */ /* 0x000fc80003f1d000 */
[----:B------:R-:W-:Y:S01]  /*d260*/  P2R R22, PR, RZ, 0x1 ;  /* 0x00000001ff167803 */ /* 0x000fe20000000000 */
[----:B------:R-:W-:Y:S08]  /*d270*/  BRA `(.L_x_10725) ;  /* 0x0000000c003c7947 */ /* 0x000ff00003800000 */
.L_x_10728:
        /* <DEDUP_REMOVED lines=12> */
.L_x_10731:
        /* <DEDUP_REMOVED lines=11> */
.L_x_10730:
[----:B------:R-:W2:Y:S02]  /*d3f0*/  LDG.E.64 R2, desc[UR36][R2.64] ;  /* 0x0000002402027981 */ /* 0x000ea4000c1e1b00 */
[----:B--2---:R-:W-:-:S06]  /*d400*/  DSETP.NEU.AND P0, PT, R2, RZ, PT ;  /* 0x000000ff0200722a */ /* 0x004fcc0003f0d000 */
[----:B------:R-:W-:Y:S01]  /*d410*/  P2R R22, PR, RZ, 0x1 ;  /* 0x00000001ff167803 */ /* 0x000fe20000000000 */
[----:B------:R-:W-:Y:S07]  /*d420*/  BRA `(.L_x_10725) ;  /* 0x0000000800d07947 */ /* 0x000fee0003800000 */
.L_x_10720:
        /* <DEDUP_REMOVED lines=12> */
.L_x_10734:
[----:B------:R-:W2:Y:S02]  /*d4f0*/  LDG.E.128 R4, desc[UR36][R2.64] ;  /* 0x0000002402047981 */ /* 0x000ea4000c1e1d00 */
[----:B--2---:R-:W-:-:S06]  /*d500*/  DSETP.NEU.AND P0, PT, R6, RZ, PT ;  /* 0x000000ff0600722a */ /* 0x004fcc0003f0d000 */
[----:B------:R-:W-:-:S06]  /*d510*/  DSETP.NEU.OR P0, PT, R4, RZ, P0 ;  /* 0x000000ff0400722a */ /* 0x000fcc000070d400 */
[----:B------:R-:W-:Y:S01]  /*d520*/  P2R R22, PR, RZ, 0x1 ;  /* 0x00000001ff167803 */ /* 0x000fe20000000000 */
[----:B------:R-:W-:Y:S07]  /*d530*/  BRA `(.L_x_10725) ;  /* 0x00000008008c7947 */ /* 0x000fee0003800000 */
.L_x_10733:
        /* <DEDUP_REMOVED lines=28> */
.L_x_10736:
        /* <DEDUP_REMOVED lines=15> */
.L_x_10735:
[----:B------:R-:W2:Y:S02]  /*d7f0*/  LDG.E.U16 R0, desc[UR36][R2.64] ;  /* 0x0000002402007981 */ /* 0x000ea4000c1e1500 */
[----:B--2---:R-:W-:-:S05]  /*d800*/  IMAD.U32 R0, R0, 0x10000, RZ ;  /* 0x0001000000007824 */ /* 0x004fca00078e00ff */
[----:B------:R-:W-:-:S04]  /*d810*/  FSETP.NEU.FTZ.AND P0, PT, R0, RZ, PT ;  /* 0x000000ff0000720b */ /* 0x000fc80003f1d000 */
[----:B------:R-:W-:Y:S01]  /*d820*/  P2R R22, PR, RZ, 0x1 ;  /* 0x00000001ff167803 */ /* 0x000fe20000000000 */
[----:B------:R-:W-:Y:S08]  /*d830*/  BRA `(.L_x_10725) ;  /* 0x0000000400cc7947 */ /* 0x000ff00003800000 */
.L_x_10732:
        /* <DEDUP_REMOVED lines=12> */
.L_x_10739:
        /* <DEDUP_REMOVED lines=21> */
.L_x_10743:
[----:B------:R-:W-:Y:S05]  /*da50*/  BSYNC B1 ;  /* 0x0000000000017941 */ /* 0x000fea0003800000 */
.L_x_10742:
[----:B------:R-:W-:Y:S01]  /*da60*/  LEA R3, R0, 0x3b800000, 0x17 ;  /* 0x3b80000000037811 */ /* 0x000fe200078eb8ff */
[----:B------:R-:W-:-:S05]  /*da70*/  IMAD.SHL.U32 R0, R2, 0x100000, RZ ;  /* 0x0010000002007824 */ /* 0x000fca00078e00ff */
[----:B------:R-:W-:-:S07]  /*da80*/  LOP3.LUT R0, R3, R0, R4, 0xfe, !PT ;  /* 0x0000000003007212 */ /* 0x000fce00078efe04 */
.L_x_10741:
[----:B------:R-:W-:Y:S05]  /*da90*/  BSYNC B0 ;  /* 0x0000000000007941 */ /* 0x000fea0003800000 */
.L_x_10740:
[----:B------:R-:W-:-:S04]  /*daa0*/  FSETP.NEU.FTZ.AND P0, PT, R0, RZ, PT ;  /* 0x000000ff0000720b */ /* 0x000fc80003f1d000 */
[----:B------:R-:W-:Y:S01]  /*dab0*/  P2R R22, PR, RZ, 0x1 ;  /* 0x00000001ff167803 */ /* 0x000fe20000000000 */
[----:B------:R-:W-:Y:S08]  /*dac0*/  BRA `(.L_x_10725) ;  /* 0x0000000400287947 */ /* 0x000ff00003800000 */
.L_x_10738:
        /* <DEDUP_REMOVED lines=21> */
.L_x_10747:
[----:B------:R-:W-:Y:S05]  /*dc20*/  BSYNC B1 ;  /* 0x0000000000017941 */ /* 0x000fea0003800000 */
.L_x_10746:
[----:B------:R-:W-:Y:S01]  /*dc30*/  LEA R3, R0, 0x37800000, 0x17 ;  /* 0x3780000000037811 */ /* 0x000fe200078eb8ff */
[----:B------:R-:W-:-:S05]  /*dc40*/  IMAD.SHL.U32 R0, R2, 0x200000, RZ ;  /* 0x0020000002007824 */ /* 0x000fca00078e00ff */
[----:B------:R-:W-:-:S07]  /*dc50*/  LOP3.LUT R0, R3, R0, R4, 0xfe, !PT ;  /* 0x0000000003007212 */ /* 0x000fce00078efe04 */
.L_x_10745:
[----:B------:R-:W-:Y:S05]  /*dc60*/  BSYNC B0 ;  /* 0x0000000000007941 */ /* 0x000fea0003800000 */
.L_x_10744:
[----:B------:R-:W-:-:S04]  /*dc70*/  FSETP.NEU.FTZ.AND P0, PT, R0, RZ, PT ;  /* 0x000000ff0000720b */ /* 0x000fc80003f1d000 */
[----:B------:R-:W-:Y:S01]  /*dc80*/  P2R R22, PR, RZ, 0x1 ;  /* 0x00000001ff167803 */ /* 0x000fe20000000000 */
[----:B------:R-:W-:Y:S08]  /*dc90*/  BRA `(.L_x_10725) ;  /* 0x0000000000b47947 */ /* 0x000ff00003800000 */
.L_x_10737:
        /* <DEDUP_REMOVED lines=14> */
.L_x_10751:
[----:B------:R-:W-:Y:S05]  /*dd80*/  BSYNC B0 ;  /* 0x0000000000007941 */ /* 0x000fea0003800000 */
.L_x_10750:
[----:B------:R-:W-:-:S04]  /*dd90*/  FSETP.NEU.FTZ.AND P0, PT, R0, RZ, PT ;  /* 0x000000ff0000720b */ /* 0x000fc80003f1d000 */
[----:B------:R-:W-:Y:S01]  /*dda0*/  P2R R22, PR, RZ, 0x1 ;  /* 0x00000001ff167803 */ /* 0x000fe20000000000 */
[----:B------:R-:W-:Y:S08]  /*ddb0*/  BRA `(.L_x_10725) ;  /* 0x00000000006c7947 */ /* 0x000ff00003800000 */
.L_x_10724:
        /* <DEDUP_REMOVED lines=16> */
.L_x_10752:
[----:B------:R-:W-:-:S04]  /*dec0*/  PLOP3.LUT P0, PT, PT, PT, PT, 0x8, 0x0 ;  /* 0x000000000000781c */ /* 0x000fc80003f0e170 */
[----:B------:R-:W-:Y:S01]  /*ded0*/  P2R R22, PR, RZ, 0x1 ;  /* 0x00000001ff167803 */ /* 0x000fe20000000000 */
[----:B------:R-:W-:Y:S08]  /*dee0*/  BRA `(.L_x_10725) ;  /* 0x0000000000207947 */ /* 0x000ff00003800000 */
.L_x_10749:
[----:B------:R-:W2:Y:S02]  /*def0*/  LDG.E.64 R2, desc[UR36][R2.64] ;  /* 0x0000002402027981 */ /* 0x000ea4000c1e1b00 */
[----:B--2---:R-:W-:-:S04]  /*df00*/  ISETP.NE.U32.AND P0, PT, R2, RZ, PT ;  /* 0x000000ff0200720c */ /* 0x004fc80003f05070 */
[----:B------:R-:W-:-:S04]  /*df10*/  ISETP.NE.AND.EX P0, PT, R3, RZ, PT, P0 ;  /* 0x000000ff0300720c */ /* 0x000fc80003f05300 */
[----:B------:R-:W-:Y:S01]  /*df20*/  P2R R22, PR, RZ, 0x1 ;  /* 0x00000001ff167803 */ /* 0x000fe20000000000 */
[----:B------:R-:W-:Y:S08]  /*df30*/  BRA `(.L_x_10725) ;  /* 0x00000000000c7947 */ /* 0x000ff00003800000 */
.L_x_10748:
[----:B------:R-:W2:Y:S02]  /*df40*/  LDG.E R2, desc[UR36][R2.64] ;  /* 0x0000002402027981 */ /* 0x000ea4000c1e1900 */
[----:B--2---:R-:W-:-:S04]  /*df50*/  ISETP.NE.AND P0, PT, R2, RZ, PT ;  /* 0x000000ff0200720c */ /* 0x004fc80003f05270 */
[----:B------:R-:W-:-:S09]  /*df60*/  P2R R22, PR, RZ, 0x1 ;  /* 0x00000001ff167803 */ /* 0x000fd20000000000 */
.L_x_10725:
        /* <DEDUP_REMOVED lines=18> */
.L_x_10756:
[----:B------:R0:W5:Y:S01]  /*e090*/  LDG.E.U8 R2, desc[UR36][R4.64] ;  /* 0x0000002404027981 */ /* 0x000162000c1e1100 */
[----:B------:R-:W-:Y:S01]  /*e0a0*/  IMAD.MOV.U32 R3, RZ, RZ, RZ ;  /* 0x000000ffff037224 */ /* 0x000fe200078e00ff */
[----:B------:R-:W-:Y:S06]  /*e0b0*/  BRA `(.L_x_10758) ;  /* 0x0000000c00487947 */ /* 0x000fec0003800000 */
.L_x_10755:
        /* <DEDUP_REMOVED lines=8> */
.L_x_10760:
[----:B------:R-:W2:Y:S02]  /*e140*/  LDG.E R2, desc[UR36][R4.64] ;  /* 0x0000002404027981 */ /* 0x000ea4000c1e1900 */
[----:B--2---:R-:W-:Y:S01]  /*e150*/  SHF.R.S32.HI R3, RZ, 0x1f, R2 ;  /* 0x0000001fff037819 */ /* 0x004fe20000011402 */
[----:B------:R-:W-:Y:S06]  /*e160*/  BRA `(.L_x_10758) ;  /* 0x0000000c001c7947 */ /* 0x000fec0003800000 */
.L_x_10759:
[----:B------:R-:W2:Y:S02]  /*e170*/  LDG.E.S16 R2, desc[UR36][R4.64] ;  /* 0x0000002404027981 */ /* 0x000ea4000c1e1700 */
[----:B--2---:R-:W-:Y:S01]  /*e180*/  SHF.R.S32.HI R3, RZ, 0x1f, R2 ;  /* 0x0000001fff037819 */ /* 0x004fe20000011402 */
[----:B------:R-:W-:Y:S06]  /*e190*/  BRA `(.L_x_10758) ;  /* 0x0000000c00107947 */ /* 0x000fec0003800000 */
.L_x_10754:
        /* <DEDUP_REMOVED lines=9> */
.L_x_10762:
[----:B------:R-:W2:Y:S02]  /*e230*/  LDG.E.U16 R4, desc[UR36][R4.64] ;  /* 0x0000002404047981 */ /* 0x000ea4000c1e1500 */
[----:B--2---:R-:W-:-:S06]  /*e240*/  HADD2.F32 R2, -RZ, R4.H0_H0 ;  /* 0x20000004ff027230 */ /* 0x004fcc0000004100 */
[----:B------:R-:W0:Y:S01]  /*e250*/  F2I.S64.TRUNC R2, R2 ;  /* 0x0000000200027311 */ /* 0x000e22000020d900 */
[----:B------:R-:W-:Y:S05]  /*e260*/  BRA `(.L_x_10758) ;  /* 0x0000000800dc7947 */ /* 0x000fea0003800000 */
.L_x_10761:
        /* <DEDUP_REMOVED lines=9> */
.L_x_10764:
[----:B------:R-:W2:Y:S02]  /*e300*/  LDG.E.U16 R4, desc[UR36][R4.64] ;  /* 0x0000002404047981 */ /* 0x000ea4000c1e1500 */
[----:B--2---:R-:W-:-:S06]  /*e310*/  HADD2.F32 R2, -RZ, R4.H0_H0 ;  /* 0x20000004ff027230 */ /* 0x004fcc0000004100 */
[----:B------:R-:W0:Y:S01]  /*e320*/  F2I.S64.TRUNC R2, R2 ;  /* 0x0000000200027311 */ /* 0x000e22000020d900 */
[----:B------:R-:W-:Y:S05]  /*e330*/  BRA `(.L_x_10758) ;  /* 0x0000000800a87947 */ /* 0x000fea0003800000 */
.L_x_10763:
[----:B------:R-:W2:Y:S02]  /*e340*/  LDG.E.64 R2, desc[UR36][R4.64] ;  /* 0x0000002404027981 */ /* 0x000ea4000c1e1b00 */
[----:B--2---:R-:W0:Y:S01]  /*e350*/  F2I.S64.F64.TRUNC R2, R2 ;  /* 0x0000000200027311 */ /* 0x004e22000030d900 */
[----:B------:R-:W-:Y:S05]  /*e360*/  BRA `(.L_x_10758) ;  /* 0x00000008009c7947 */ /* 0x000fea0003800000 */
.L_x_10753:
        /* <DEDUP_REMOVED lines=13> */
.L_x_10767:
[----:B------:R-:W2:Y:S02]  /*e440*/  LDG.E.64 R2, desc[UR36][R4.64] ;  /* 0x0000002404027981 */ /* 0x000ea4000c1e1b00 */
[----:B--2---:R-:W0:Y:S01]  /*e450*/  F2I.S64.F64.TRUNC R2, R2 ;  /* 0x0000000200027311 */ /* 0x004e22000030d900 */
[----:B------:R-:W-:Y:S05]  /*e460*/  BRA `(.L_x_10758) ;  /* 0x00000008005c7947 */ /* 0x000fea0003800000 */
.L_x_10766:
        /* <DEDUP_REMOVED lines=27> */
.L_x_10769:
        /* <DEDUP_REMOVED lines=14> */
.L_x_10768:
[----:B------:R-:W2:Y:S02]  /*e700*/  LDG.E.U16 R2, desc[UR36][R4.64] ;  /* 0x0000002404027981 */ /* 0x000ea4000c1e1500 */
[----:B--2---:R-:W-:-:S06]  /*e710*/  IMAD.U32 R2, R2, 0x10000, RZ ;  /* 0x0001000002027824 */ /* 0x004fcc00078e00ff */
[----:B------:R-:W0:Y:S01]  /*e720*/  F2I.S64.TRUNC R2, R2 ;  /* 0x0000000200027311 */ /* 0x000e22000020d900 */
[----:B------:R-:W-:Y:S05]  /*e730*/  BRA `(.L_x_10758) ;  /* 0x0000000400a87947 */ /* 0x000fea0003800000 */
.L_x_10765:
        /* <DEDUP_REMOVED lines=11> */
.L_x_10772:
        /* <DEDUP_REMOVED lines=21> */
.L_x_10776:
[----:B------:R-:W-:Y:S05]  /*e940*/  BSYNC B1 ;  /* 0x0000000000017941 */ /* 0x000fea0003800000 */
.L_x_10775:
[----:B------:R-:W-:Y:S01]  /*e950*/  IMAD.SHL.U32 R2, R2, 0x100000, RZ ;  /* 0x0010000002027824 */ /* 0x000fe200078e00ff */
[----:B------:R-:W-:-:S04]  /*e960*/  LEA R3, R0, 0x3b800000, 0x17 ;  /* 0x3b80000000037811 */ /* 0x000fc800078eb8ff */
[----:B------:R-:W-:-:S07]  /*e970*/  LOP3.LUT R2, R3, R2, R4, 0xfe, !PT ;  /* 0x0000000203027212 */ /* 0x000fce00078efe04 */
.L_x_10774:
[----:B------:R-:W-:Y:S05]  /*e980*/  BSYNC B0 ;  /* 0x0000000000007941 */ /* 0x000fea0003800000 */
.L_x_10773:
[----:B------:R-:W0:Y:S01]  /*e990*/  F2I.S64.TRUNC R2, R2 ;  /* 0x0000000200027311 */ /* 0x000e22000020d900 */
[----:B------:R-:W-:Y:S05]  /*e9a0*/  BRA `(.L_x_10758) ;  /* 0x00000004000c7947 */ /* 0x000fea0003800000 */
.L_x_10771:
        /* <DEDUP_REMOVED lines=21> */
.L_x_10780:
[----:B------:R-:W-:Y:S05]  /*eb00*/  BSYNC B1 ;  /* 0x0000000000017941 */ /* 0x000fea0003800000 */
.L_x_10779:
[----:B------:R-:W-:Y:S01]  /*eb10*/  IMAD.SHL.U32 R2, R2, 0x200000, RZ ;  /* 0x0020000002027824 */ /* 0x000fe200078e00ff */
[----:B------:R-:W-:-:S04]  /*eb20*/  LEA R3, R0, 0x37800000, 0x17 ;  /* 0x3780000000037811 */ /* 0x000fc800078eb8ff */
[----:B------:R-:W-:-:S07]  /*eb30*/  LOP3.LUT R2, R3, R2, R4, 0xfe, !PT ;  /* 0x0000000203027212 */ /* 0x000fce00078efe04 */
.L_x_10778:
[----:B------:R-:W-:Y:S05]  /*eb40*/  BSYNC B0 ;  /* 0x0000000000007941 */ /* 0x000fea0003800000 */
.L_x_10777:
[----:B------:R-:W0:Y:S01]  /*eb50*/  F2I.S64.TRUNC R2, R2 ;  /* 0x0000000200027311 */ /* 0x000e22000020d900 */
[----:B------:R-:W-:Y:S05]  /*eb60*/  BRA `(.L_x_10758) ;  /* 0x00000000009c7947 */ /* 0x000fea0003800000 */
.L_x_10770:
        /* <DEDUP_REMOVED lines=14> */
.L_x_10784:
[----:B------:R-:W-:Y:S05]  /*ec50*/  BSYNC B0 ;  /* 0x0000000000007941 */ /* 0x000fea0003800000 */
.L_x_10783:
[----:B------:R-:W0:Y:S01]  /*ec60*/  F2I.S64.TRUNC R2, R2 ;  /* 0x0000000200027311 */ /* 0x000e22000020d900 */
[----:B------:R-:W-:Y:S05]  /*ec70*/  BRA `(.L_x_10758) ;  /* 0x0000000000587947 */ /* 0x000fea0003800000 */
.L_x_10757:
        /* <DEDUP_REMOVED lines=16> */
.L_x_10785:
[----:B------:R-:W-:Y:S01]  /*ed80*/  CS2R R2, SRZ ;  /* 0x0000000000027805 */ /* 0x000fe2000001ff00 */
[----:B------:R-:W-:Y:S06]  /*ed90*/  BRA `(.L_x_10758) ;  /* 0x0000000000107947 */ /* 0x000fec0003800000 */
.L_x_10782:
[----:B------:R0:W5:Y:S01]  /*eda0*/  LDG.E.64 R2, desc[UR36][R4.64] ;  /* 0x0000002404027981 */ /* 0x000162000c1e1b00 */
[----:B------:R-:W-:Y:S05]  /*edb0*/  BRA `(.L_x_10758) ;  /* 0x0000000000087947 */ /* 0x000fea0003800000 */
.L_x_10781:
[----:B------:R0:W5:Y:S01]  /*edc0*/  LDG.E R2, desc[UR36][R4.64] ;  /* 0x0000002404027981 */ /* 0x000162000c1e1900 */
[----:B------:R-:W-:-:S07]  /*edd0*/  IMAD.MOV.U32 R3, RZ, RZ, RZ ;  /* 0x000000ffff037224 */ /* 0x000fce00078e00ff */
.L_x_10758:
[----:B------:R-:W1:Y:S01]  /*ede0*/  LDC.U8 R6, c[0x0][0x508] ;  /* 0x00014200ff067b82 */ /* 0x000e620000000000 */
[----:B------:R-:W-:Y:S01]  /*edf0*/  ISETP.NE.AND P0, PT, R22, RZ, PT ;  /* 0x000000ff1600720c */ /* 0x000fe20003f05270 */
[----:B------:R-:W-:Y:S01]  /*ee00*/  BSSY B0, `(.L_x_10786) ;  /* 0x0000008000007945 */ /* 0x000fe20003800000 */
[----:B-1----:R-:W-:-:S04]  /*ee10*/  PRMT R0, R6, 0x9910, RZ ;  /* 0x0000991006007816 */ /* 0x002fc800000000ff */
[----:B------:R-:W-:-:S07]  /*ee20*/  ISETP.GT.AND P1, PT, R0, 0x9, PT ;  /* 0x000000090000780c */ /* 0x000fce0003f24270 */
[----:B------:R-:W-:Y:S06]  /*ee30*/  @!P0 BRA `(.L_x_10787) ;  /* 0x0000000000108947 */ /* 0x000fec0003800000 */
[----:B------:R-:W-:Y:S02]  /*ee40*/  ULDC.64 UR4, c[0x0][0x4f8] ;  /* 0x00013e0000047ab9 */ /* 0x000fe40000000a00 */
[----:B0-2--5:R-:W-:-:S04]  /*ee50*/  LEA R4, P0, R2, UR4, 0x2 ;  /* 0x0000000402047c11 */ /* 0x025fc8000f8010ff */
[----:B------:R-:W-:-:S05]  /*ee60*/  LEA.HI.X R5, R2, UR5, R3, 0x2, P0 ;  /* 0x0000000502057c11 */ /* 0x000fca00080f1403 */
[----:B---34-:R1:W5:Y:S04]  /*ee70*/  LDG.E R23, desc[UR36][R4.64] ;  /* 0x0000002404177981 */ /* 0x018368000c1e1900 */
.L_x_10787:
[----:B------:R-:W-:Y:S05]  /*ee80*/  BSYNC B0 ;  /* 0x0000000000007941 */ /* 0x000fea0003800000 */
.L_x_10786:
        /* <DEDUP_REMOVED lines=9> */
[----:B---345:R3:W-:Y:S01]  /*ef20*/  STG.E.U8 desc[UR36][R16.64], R23 ;  /* 0x0000001710007986 */ /* 0x0387e2000c101124 */
[----:B------:R-:W-:Y:S05]  /*ef30*/  BRA `(.L_x_10793) ;  /* 0x0000000c00607947 */ /* 0x000fea0003800000 */
.L_x_10791:
[----:B---345:R3:W-:Y:S01]  /*ef40*/  STG.E.U8 desc[UR36][R16.64], R23 ;  /* 0x0000001710007986 */ /* 0x0387e2000c101124 */
[----:B------:R-:W-:Y:S05]  /*ef50*/  BRA `(.L_x_10793) ;  /* 0x0000000c00587947 */ /* 0x000fea0003800000 */
.L_x_10790:
        /* <DEDUP_REMOVED lines=10> */
.L_x_10795:
[----:B---345:R3:W-:Y:S01]  /*f000*/  STG.E desc[UR36][R16.64], R23 ;  /* 0x0000001710007986 */ /* 0x0387e2000c101924 */
[----:B------:R-:W-:Y:S05]  /*f010*/  BRA `(.L_x_10793) ;  /* 0x0000000c00287947 */ /* 0x000fea0003800000 */
.L_x_10794:
[----:B---345:R4:W-:Y:S01]  /*f020*/  STG.E.U16 desc[UR36][R16.64], R23 ;  /* 0x0000001710007986 */ /* 0x0389e2000c101524 */
[----:B------:R-:W-:Y:S05]  /*f030*/  BRA `(.L_x_10793) ;  /* 0x0000000c00207947 */ /* 0x000fea0003800000 */
.L_x_10789:
[----:B------:R-:W-:-:S13]  /*f040*/  ISETP.GT.AND P0, PT, R0, 0x6, PT ;  /* 0x000000060000780c */ /* 0x000fda0003f04270 */
[----:B------:R-:W-:Y:S05]  /*f050*/  @P0 BRA `(.L_x_10796) ;  /* 0x00000000002c0947 */ /* 0x000fea0003800000 */
[----:B------:R-:W-:-:S13]  /*f060*/  ISETP.NE.AND P0, PT, R0, 0x5, PT ;  /* 0x000000050000780c */ /* 0x000fda0003f05270 */
[----:B------:R-:W-:Y:S05]  /*f070*/  @!P0 BRA `(.L_x_10797) ;  /* 0x0000000000148947 */ /* 0x000fea0003800000 */
[----:B------:R-:W-:-:S13]  /*f080*/  ISETP.NE.AND P0, PT, R0, 0x6, PT ;  /* 0x000000060000780c */ /* 0x000fda0003f05270 */
[----:B------:R-:W-:Y:S05]  /*f090*/  @P0 BRA `(.L_x_10792) ;  /* 0x0000000800b00947 */ /* 0x000fea0003800000 */
[----:B---345:R-:W-:-:S05]  /*f0a0*/  I2FP.F32.S32 R23, R23 ;  /* 0x0000001700177245 */ /* 0x038fca0000201400 */
[----:B------:R3:W-:Y:S01]  /*f0b0*/  STG.E desc[UR36][R16.64], R23 ;  /* 0x0000001710007986 */ /* 0x0007e2000c101924 */
[----:B------:R-:W-:Y:S05]  /*f0c0*/  BRA `(.L_x_10793) ;  /* 0x0000000800fc7947 */ /* 0x000fea0003800000 */
.L_x_10797:
[----:B---345:R-:W-:-:S04]  /*f0d0*/  I2FP.F32.S32 R0, R23 ;  /* 0x0000001700007245 */ /* 0x038fc80000201400 */
[----:B------:R-:W-:-:S05]  /*f0e0*/  F2FP.F16.F32.PACK_AB R0, RZ, R0 ;  /* 0x00000000ff00723e */ /* 0x000fca00000000ff */
[----:B------:R3:W-:Y:S01]  /*f0f0*/  STG.E.U16 desc[UR36][R16.64], R0 ;  /* 0x0000000010007986 */ /* 0x0007e2000c101524 */
[----:B------:R-:W-:Y:S05]  /*f100*/  BRA `(.L_x_10793) ;  /* 0x0000000800ec7947 */ /* 0x000fea0003800000 */
.L_x_10796:
        /* <DEDUP_REMOVED lines=10> */
.L_x_10799:
[----:B---345:R-:W-:-:S04]  /*f1b0*/  I2FP.F32.S32 R23, R23 ;  /* 0x0000001700177245 */ /* 0x038fc80000201400 */
[----:B0-2---:R-:W-:-:S04]  /*f1c0*/  F2FP.F16.F32.PACK_AB R3, RZ, R23 ;  /* 0x00000017ff03723e */ /* 0x005fc800000000ff */
[----:B------:R-:W-:-:S05]  /*f1d0*/  PRMT R3, R3, 0x5410, RZ ;  /* 0x0000541003037816 */ /* 0x000fca00000000ff */
[----:B------:R0:W-:Y:S01]  /*f1e0*/  STG.E desc[UR36][R16.64], R3 ;  /* 0x0000000310007986 */ /* 0x0001e2000c101924 */
[----:B------:R-:W-:Y:S05]  /*f1f0*/  BRA `(.L_x_10793) ;  /* 0x0000000800b07947 */ /* 0x000fea0003800000 */
.L_x_10798:
[----:B0-2345:R-:W0:Y:S02]  /*f200*/  I2F.F64 R2, R23 ;  /* 0x0000001700027312 */ /* 0x03de240000201c00 */
[----:B0-----:R0:W-:Y:S01]  /*f210*/  STG.E.64 desc[UR36][R16.64], R2 ;  /* 0x0000000210007986 */ /* 0x0011e2000c101b24 */
[----:B------:R-:W-:Y:S05]  /*f220*/  BRA `(.L_x_10793) ;  /* 0x0000000800a47947 */ /* 0x000fea0003800000 */
.L_x_10788:
        /* <DEDUP_REMOVED lines=8> */
[----:B---345:R-:W-:-:S04]  /*f2b0*/  ISETP.NE.AND P0, PT, R23, RZ, PT ;  /* 0x000000ff1700720c */ /* 0x038fc80003f05270 */
[----:B0-2---:R-:W-:-:S05]  /*f2c0*/  SEL R3, RZ, 0x1, !P0 ;  /* 0x00000001ff037807 */ /* 0x005fca0004000000 */
[----:B------:R0:W-:Y:S01]  /*f2d0*/  STG.E.U8 desc[UR36][R16.64], R3 ;  /* 0x0000000310007986 */ /* 0x0001e2000c101124 */
[----:B------:R-:W-:Y:S05]  /*f2e0*/  BRA `(.L_x_10793) ;  /* 0x0000000800747947 */ /* 0x000fea0003800000 */
.L_x_10802:
[----:B01-345:R-:W0:Y:S01]  /*f2f0*/  I2F.F64 R4, R23 ;  /* 0x0000001700047312 */ /* 0x03be220000201c00 */
[----:B------:R-:W-:-:S05]  /*f300*/  CS2R R6, SRZ ;  /* 0x0000000000067805 */ /* 0x000fca000001ff00 */
[----:B0-----:R0:W-:Y:S01]  /*f310*/  STG.E.128 desc[UR36][R16.64], R4 ;  /* 0x0000000410007986 */ /* 0x0011e2000c101d24 */
[----:B------:R-:W-:Y:S05]  /*f320*/  BRA `(.L_x_10793) ;  /* 0x0000000800647947 */ /* 0x000fea0003800000 */
.L_x_10801:
[----:B------:R-:W-:-:S13]  /*f330*/  ISETP.NE.AND P0, PT, R0, 0xf, PT ;  /* 0x0000000f0000780c */ /* 0x000fda0003f05270 */
[----:B------:R-:W-:Y:S05]  /*f340*/  @!P0 BRA `(.L_x_10803) ;  /* 0x0000000000b48947 */ /* 0x000fea0003800000 */
[----:B------:R-:W-:-:S13]  /*f350*/  ISETP.NE.AND P0, PT, R0, 0x17, PT ;  /* 0x000000170000780c */ /* 0x000fda0003f05270 */
[----:B------:R-:W-:Y:S05]  /*f360*/  @!P0 BRA `(.L_x_10804) ;  /* 0x0000000000548947 */ /* 0x000fea0003800000 */
[----:B------:R-:W-:-:S13]  /*f370*/  ISETP.NE.AND P0, PT, R0, 0x18, PT ;  /* 0x000000180000780c */ /* 0x000fda0003f05270 */
[----:B------:R-:W-:Y:S05]  /*f380*/  @P0 BRA `(.L_x_10792) ;  /* 0x0000000400f40947 */ /* 0x000fea0003800000 */
[----:B---345:R-:W-:Y:S01]  /*f390*/  I2FP.F32.S32 R23, R23 ;  /* 0x0000001700177245 */ /* 0x038fe20000201400 */
[----:B------:R-:W-:Y:S03]  /*f3a0*/  BSSY B0, `(.L_x_10805) ;  /* 0x000000e000007945 */ /* 0x000fe60003800000 */
[C---:B0-2---:R-:W-:Y:S02]  /*f3b0*/  LOP3.LUT R2, R23.reuse, 0x7fffffff, RZ, 0xc0, !PT ;  /* 0x7fffffff17027812 */ /* 0x045fe400078ec0ff */
        /* <DEDUP_REMOVED lines=12> */
.L_x_10806:
[----:B------:R-:W-:Y:S05]  /*f480*/  BSYNC B0 ;  /* 0x0000000000007941 */ /* 0x000fea0003800000 */
.L_x_10805:
[----:B------:R-:W-:-:S05]  /*f490*/  LOP3.LUT R3, R0, R3, RZ, 0xfc, !PT ;  /* 0x0000000300037212 */ /* 0x000fca00078efcff */
[----:B------:R0:W-:Y:S01]  /*f4a0*/  STG.E.U8 desc[UR36][R16.64], R3 ;  /* 0x0000000310007986 */ /* 0x0001e2000c101124 */
[----:B------:R-:W-:Y:S05]  /*f4b0*/  BRA `(.L_x_10793) ;  /* 0x0000000800007947 */ /* 0x000fea0003800000 */
.L_x_10804:
[----:B---345:R-:W-:Y:S01]  /*f4c0*/  I2FP.F32.S32 R23, R23 ;  /* 0x0000001700177245 */ /* 0x038fe20000201400 */
[----:B------:R-:W-:Y:S03]  /*f4d0*/  BSSY B0, `(.L_x_10807) ;  /* 0x000000f000007945 */ /* 0x000fe60003800000 */
[----:B0-2---:R-:W-:-:S04]  /*f4e0*/  LOP3.LUT R2, R23, 0x7fffffff, RZ, 0xc0, !PT ;  /* 0x7fffffff17027812 */ /* 0x005fc800078ec0ff */
        /* <DEDUP_REMOVED lines=10> */
.L_x_10808:
[----:B------:R-:W-:Y:S01]  /*f590*/  IMAD.MOV.U32 R0, RZ, RZ, 0x7f ;  /* 0x0000007fff007424 */ /* 0x000fe200078e00ff */
[----:B------:R-:W-:-:S04]  /*f5a0*/  ISETP.GT.U32.AND P0, PT, R2, 0x7f800000, PT ;  /* 0x7f8000000200780c */ /* 0x000fc80003f04070 */
[----:B------:R-:W-:-:S09]  /*f5b0*/  SEL R0, R0, 0x7c, P0 ;  /* 0x0000007c00007807 */ /* 0x000fd20000000000 */
.L_x_10809:
[----:B------:R-:W-:Y:S05]  /*f5c0*/  BSYNC B0 ;  /* 0x0000000000007941 */ /* 0x000fea0003800000 */
.L_x_10807:
[----:B------:R-:W-:-:S04]  /*f5d0*/  LOP3.LUT R2, R23, 0x80000000, RZ, 0xc0, !PT ;  /* 0x8000000017027812 */ /* 0x000fc800078ec0ff */
[----:B------:R-:W-:-:S04]  /*f5e0*/  SHF.R.U32.HI R3, RZ, 0x18, R2 ;  /* 0x00000018ff037819 */ /* 0x000fc80000011602 */
[----:B------:R-:W-:-:S05]  /*f5f0*/  LOP3.LUT R3, R0, R3, RZ, 0xfc, !PT ;  /* 0x0000000300037212 */ /* 0x000fca00078efcff */
[----:B------:R0:W-:Y:S01]  /*f600*/  STG.E.U8 desc[UR36][R16.64], R3 ;  /* 0x0000000310007986 */ /* 0x0001e2000c101124 */
[----:B------:R-:W-:Y:S05]  /*f610*/  BRA `(.L_x_10793) ;  /* 0x0000000400a87947 */ /* 0x000fea0003800000 */
.L_x_10803:
[----:B---345:R-:W-:-:S04]  /*f620*/  I2FP.F32.S32 R0, R23 ;  /* 0x0000001700007245 */ /* 0x038fc80000201400 */
[----:B------:R-:W-:-:S05]  /*f630*/  F2FP.BF16.F32.PACK_AB R0, RZ, R0 ;  /* 0x00000000ff00723e */ /* 0x000fca00000010ff */
[----:B------:R3:W-:Y:S01]  /*f640*/  STG.E.U16 desc[UR36][R16.64], R0 ;  /* 0x0000000010007986 */ /* 0x0007e2000c101524 */
[----:B------:R-:W-:Y:S05]  /*f650*/  BRA `(.L_x_10793) ;  /* 0x0000000400987947 */ /* 0x000fea0003800000 */
.L_x_10800:
        /* <DEDUP_REMOVED lines=8> */
[----:B---345:R3:W-:Y:S01]  /*f6e0*/  STG.E.U16 desc[UR36][R16.64], R23 ;  /* 0x0000001710007986 */ /* 0x0387e2000c101524 */
[----:B------:R-:W-:Y:S05]  /*f6f0*/  BRA `(.L_x_10793) ;  /* 0x0000000400707947 */ /* 0x000fea0003800000 */
.L_x_10812:
[----:B---345:R-:W-:Y:S01]  /*f700*/  I2FP.F32.S32 R23, R23 ;  /* 0x0000001700177245 */ /* 0x038fe20000201400 */
[----:B------:R-:W-:Y:S01]  /*f710*/  BSSY B0, `(.L_x_10813) ;  /* 0x0000014000007945 */ /* 0x000fe20003800000 */
[----:B------:R-:W-:Y:S02]  /*f720*/  IMAD.MOV.U32 R8, RZ, RZ, 0x80 ;  /* 0x00000080ff087424 */ /* 0x000fe400078e00ff */
[----:B0-2---:R-:W-:-:S04]  /*f730*/  LOP3.LUT R2, R23, 0x7fffffff, RZ, 0xc0, !PT ;  /* 0x7fffffff17027812 */ /* 0x005fc800078ec0ff */
        /* <DEDUP_REMOVED lines=13> */
.L_x_10815:
[----:B------:R-:W-:-:S04]  /*f810*/  LOP3.LUT R2, R23, 0x80000000, RZ, 0xc0, !PT ;  /* 0x8000000017027812 */ /* 0x000fc800078ec0ff */
[----:B------:R-:W-:-:S04]  /*f820*/  SHF.R.U32.HI R3, RZ, 0x18, R2 ;  /* 0x00000018ff037819 */ /* 0x000fc80000011602 */
[----:B------:R-:W-:-:S04]  /*f830*/  LOP3.LUT R0, R0, R3, RZ, 0xfc, !PT ;  /* 0x0000000300007212 */ /* 0x000fc800078efcff */
[----:B------:R-:W-:-:S07]  /*f840*/  PRMT R8, R0, 0x7610, R8 ;  /* 0x0000761000087816 */ /* 0x000fce0000000008 */
.L_x_10814:
[----:B------:R-:W-:Y:S05]  /*f850*/  BSYNC B0 ;  /* 0x0000000000007941 */ /* 0x000fea0003800000 */
.L_x_10813:
[----:B------:R0:W-:Y:S01]  /*f860*/  STG.E.U8 desc[UR36][R16.64], R8 ;  /* 0x0000000810007986 */ /* 0x0001e2000c101124 */
[----:B------:R-:W-:Y:S05]  /*f870*/  BRA `(.L_x_10793) ;  /* 0x0000000400107947 */ /* 0x000fea0003800000 */
.L_x_10811:
        /* <DEDUP_REMOVED lines=17> */
.L_x_10818:
[----:B------:R-:W-:-:S04]  /*f990*/  LOP3.LUT R2, R23, 0x80000000, RZ, 0xc0, !PT ;  /* 0x8000000017027812 */ /* 0x000fc800078ec0ff */
[----:B------:R-:W-:-:S04]  /*f9a0*/  SHF.R.U32.HI R3, RZ, 0x18, R2 ;  /* 0x00000018ff037819 */ /* 0x000fc80000011602 */
[----:B------:R-:W-:-:S04]  /*f9b0*/  LOP3.LUT R0, R0, R3, RZ, 0xfc, !PT ;  /* 0x0000000300007212 */ /* 0x000fc800078efcff */
[----:B------:R-:W-:-:S07]  /*f9c0*/  PRMT R8, R0, 0x7610, R8 ;  /* 0x0000761000087816 */ /* 0x000fce0000000008 */
.L_x_10817:
[----:B------:R-:W-:Y:S05]  /*f9d0*/  BSYNC B0 ;  /* 0x0000000000007941 */ /* 0x000fea0003800000 */
.L_x_10816:
[----:B------:R0:W-:Y:S01]  /*f9e0*/  STG.E.U8 desc[UR36][R16.64], R8 ;  /* 0x0000000810007986 */ /* 0x0001e2000c101124 */
[----:B------:R-:W-:Y:S05]  /*f9f0*/  BRA `(.L_x_10793) ;  /* 0x0000000000b07947 */ /* 0x000fea0003800000 */
.L_x_10810:
[----:B------:R-:W-:-:S13]  /*fa00*/  ISETP.NE.AND P0, PT, R0, 0x1c, PT ;  /* 0x0000001c0000780c */ /* 0x000fda0003f05270 */
[----:B------:R-:W-:Y:S05]  /*fa10*/  @!P0 BRA `(.L_x_10819) ;  /* 0x0000000000a48947 */ /* 0x000fea0003800000 */
[----:B------:R-:W-:-:S13]  /*fa20*/  ISETP.NE.AND P0, PT, R0, 0x1d, PT ;  /* 0x0000001d0000780c */ /* 0x000fda0003f05270 */
[----:B------:R-:W-:Y:S05]  /*fa30*/  @!P0 BRA `(.L_x_10820) ;  /* 0x00000000008c8947 */ /* 0x000fea0003800000 */
[----:B------:R-:W-:-:S13]  /*fa40*/  ISETP.NE.AND P0, PT, R0, 0x2c, PT ;  /* 0x0000002c0000780c */ /* 0x000fda0003f05270 */
[----:B------:R-:W-:Y:S05]  /*fa50*/  @P0 BRA `(.L_x_10792) ;  /* 0x0000000000400947 */ /* 0x000fea0003800000 */
[----:B---345:R-:W-:Y:S01]  /*fa60*/  I2FP.F32.S32 R23, R23 ;  /* 0x0000001700177245 */ /* 0x038fe20000201400 */
[----:B0-2---:R-:W-:-:S03]  /*fa70*/  IMAD.MOV.U32 R3, RZ, RZ, 0xff ;  /* 0x000000ffff037424 */ /* 0x005fc600078e00ff */
        /* <DEDUP_REMOVED lines=14> */
.L_x_10792:
[----:B------:R-:W-:Y:S01]  /*fb60*/  MOV R0, 0x0 ;  /* 0x0000000000007802 */ /* 0x000fe20000000f00 */
[----:B------:R-:W-:Y:S01]  /*fb70*/  ULDC.64 UR4, c[0x4][0x4e8] ;  /* 0x01013a0000047ab9 */ /* 0x000fe20000000a00 */
[----:B------:R-:W-:Y:S01]  /*fb80*/  ULDC.64 UR6, c[0x4][0x350] ;  /* 0x0100d40000067ab9 */ /* 0x000fe20000000a00 */
[----:B01----:R-:W-:Y:S01]  /*fb90*/  IMAD.U32 R4, RZ, RZ, UR4 ;  /* 0x00000004ff047e24 */ /* 0x003fe2000f8e00ff */
[----:B--2--5:R0:W1:Y:S01]  /*fba0*/  LDC.64 R2, c[0x4][R0] ;  /* 0x0100000000027b82 */ /* 0x0240620000000a00 */
        /* <DEDUP_REMOVED lines=11> */
.L_x_10821:
[----:B------:R-:W-:Y:S05]  /*fc60*/  BRA `(.L_x_10793) ;  /* 0x0000000000147947 */ /* 0x000fea0003800000 */
.L_x_10820:
[--C-:B0-2345:R-:W-:Y:S01]  /*fc70*/  SHF.R.S32.HI R3, RZ, 0x1f, R23.reuse ;  /* 0x0000001fff037819 */ /* 0x13dfe20000011417 */
[----:B------:R-:W-:-:S05]  /*fc80*/  IMAD.MOV.U32 R2, RZ, RZ, R23 ;  /* 0x000000ffff027224 */ /* 0x000fca00078e0017 */
[----:B------:R0:W-:Y:S01]  /*fc90*/  STG.E.64 desc[UR36][R16.64], R2 ;  /* 0x0000000210007986 */ /* 0x0001e2000c101b24 */
[----:B------:R-:W-:Y:S05]  /*fca0*/  BRA `(.L_x_10793) ;  /* 0x0000000000047947 */ /* 0x000fea0003800000 */
.L_x_10819:
[----:B---345:R3:W-:Y:S02]  /*fcb0*/  STG.E desc[UR36][R16.64], R23 ;  /* 0x0000001710007986 */ /* 0x0387e4000c101924 */
.L_x_10793:
[----:B------:R-:W-:-:S07]  /*fcc0*/  VIADD R19, R19, 0x80 ;  /* 0x0000008013137836 */ /* 0x000fce0000000000 */
.L_x_10685:
[----:B------:R-:W-:Y:S05]  /*fcd0*/  BSYNC B6 ;  /* 0x0000000000067941 */ /* 0x000fea0003800000 */
.L_x_10684:
[----:B------:R-:W-:Y:S02]  /*fce0*/  ULDC UR4, c[0x0][0x210] ;  /* 0x0000840000047ab9 */ /* 0x000fe40000000800 */
[----:B------:R-:W-:-:S13]  /*fcf0*/  ISETP.GE.AND P0, PT, R19, UR4, PT ;  /* 0x0000000413007c0c */ /* 0x000fda000bf06270 */
[----:B------:R-:W-:Y:S05]  /*fd00*/  @P0 EXIT ;  /* 0x000000000000094d */ /* 0x000fea0003800000 */
[----:B0-----:R-:W0:Y:S01]  /*fd10*/  LDC R6, c[0x0][0x218] ;  /* 0x00008600ff067b82 */ /* 0x001e220000000800 */
[----:B------:R-:W-:Y:S02]  /*fd20*/  IMAD.MOV.U32 R18, RZ, RZ, RZ ;  /* 0x000000ffff127224 */ /* 0x000fe400078e00ff */
[----:B------:R-:W-:Y:S02]  /*fd30*/  IMAD.MOV.U32 R22, RZ, RZ, RZ ;  /* 0x000000ffff167224 */ /* 0x000fe400078e00ff */
[----:B---3--:R-:W-:Y:S02]  /*fd40*/  IMAD.MOV.U32 R0, RZ, RZ, RZ ;  /* 0x000000ffff007224 */ /* 0x008fe400078e00ff */
[----:B----4-:R-:W-:Y:S01]  /*fd50*/  IMAD.MOV.U32 R16, RZ, RZ, RZ ;  /* 0x000000ffff107224 */ /* 0x010fe200078e00ff */
[----:B0-----:R-:W-:-:S13]  /*fd60*/  ISETP.NE.AND P0, PT, R6, RZ, PT ;  /* 0x000000ff0600720c */ /* 0x001fda0003f05270 */
[----:B------:R-:W-:Y:S05]  /*fd70*/  @!P0 BRA `(.L_x_10822) ;  /* 0x0000001400d48947 */ /* 0x000fea0003800000 */
[----:B------:R-:W-:Y:S01]  /*fd80*/  IMAD.MOV.U32 R18, RZ, RZ, RZ ;  /* 0x000000ffff127224 */ /* 0x000fe200078e00ff */
[----:B------:R-:W-:Y:S01]  /*fd90*/  ULDC.64 UR4, c[0x0][0x220] ;  /* 0x0000880000047ab9 */ /* 0x000fe20000000a00 */
[----:B------:R-:W-:Y:S01]  /*fda0*/  ISETP.NE.AND P0, PT, R6, 0x1, PT ;  /* 0x000000010600780c */ /* 0x000fe20003f05270 */
[----:B------:R-:W-:Y:S01]  /*fdb0*/  ULDC.64 UR6, c[0x0][0x350] ;  /* 0x0000d40000067ab9 */ /* 0x000fe20000000a00 */
[----:B-12---:R-:W-:Y:S01]  /*fdc0*/  IMAD.HI.U32 R2, R19, UR4, R18 ;  /* 0x0000000413027c27 */ /* 0x006fe2000f8e0012 */
        /* <DEDUP_REMOVED lines=368> */
.L_x_10822:
[----:B-1----:R-:W0:Y:S01]  /*114d0*/  LDC.U8 R5, c[0x0][0x509] ;  /* 0x00014240ff057b82 */ /* 0x002e220000000000 */
        /* <DEDUP_REMOVED lines=19> */
.L_x_10826:
[----:B------:R0:W5:Y:S01]  /*11610*/  LDG.E.U8 R19, desc[UR36][R2.64] ;  /* 0x0000002402137981 */ /* 0x000162000c1e1100 */
[----:B------:R-:W-:Y:S05]  /*11620*/  BRA `(.L_x_10828) ;  /* 0x0000000c00347947 */ /* 0x000fea0003800000 */
.L_x_10825:
        /* <DEDUP_REMOVED lines=8> */
.L_x_10830:
[----:B------:R0:W5:Y:S01]  /*116b0*/  LDG.E R19, desc[UR36][R2.64] ;  /* 0x0000002402137981 */ /* 0x000162000c1e1900 */
[----:B------:R-:W-:Y:S05]  /*116c0*/  BRA `(.L_x_10828) ;  /* 0x0000000c000c7947 */ /* 0x000fea0003800000 */
.L_x_10829:
[----:B------:R0:W5:Y:S01]  /*116d0*/  LDG.E.S16 R19, desc[UR36][R2.64] ;  /* 0x0000002402137981 */ /* 0x000162000c1e1700 */
[----:B------:R-:W-:Y:S05]  /*116e0*/  BRA `(.L_x_10828) ;  /* 0x0000000c00047947 */ /* 0x000fea0003800000 */
.L_x_10824:
        /* <DEDUP_REMOVED lines=9> */
.L_x_10832:
[----:B------:R-:W2:Y:S02]  /*11780*/  LDG.E.U16 R2, desc[UR36][R2.64] ;  /* 0x0000002402027981 */ /* 0x000ea4000c1e1500 */
[----:B--2---:R-:W-:-:S06]  /*11790*/  HADD2.F32 R19, -RZ, R2.H0_H0 ;  /* 0x20000002ff137230 */ /* 0x004fcc0000004100 */
[----:B------:R-:W0:Y:S01]  /*117a0*/  F2I.FTZ.TRUNC.NTZ R19, R19 ;  /* 0x0000001300137305 */ /* 0x000e22000021f100 */
[----:B------:R-:W-:Y:S05]  /*117b0*/  BRA `(.L_x_10828) ;  /* 0x0000000800d07947 */ /* 0x000fea0003800000 */
.L_x_10831:
        /* <DEDUP_REMOVED lines=9> */
.L_x_10834:
[----:B------:R-:W2:Y:S02]  /*11850*/  LDG.E.U16 R2, desc[UR36][R2.64] ;  /* 0x0000002402027981 */ /* 0x000ea4000c1e1500 */
[----:B--2---:R-:W-:-:S06]  /*11860*/  HADD2.F32 R19, -RZ, R2.H0_H0 ;  /* 0x20000002ff137230 */ /* 0x004fcc0000004100 */
[----:B------:R-:W0:Y:S01]  /*11870*/  F2I.FTZ.TRUNC.NTZ R19, R19 ;  /* 0x0000001300137305 */ /* 0x000e22000021f100 */
[----:B------:R-:W-:Y:S05]  /*11880*/  BRA `(.L_x_10828) ;  /* 0x00000008009c7947 */ /* 0x000fea0003800000 */
.L_x_10833:
[----:B------:R-:W2:Y:S02]  /*11890*/  LDG.E.64 R2, desc[UR36][R2.64] ;  /* 0x0000002402027981 */ /* 0x000ea4000c1e1b00 */
[----:B--2---:R0:W1:Y:S01]  /*118a0*/  F2I.F64.TRUNC R19, R2 ;  /* 0x0000000200137311 */ /* 0x004062000030d100 */
[----:B------:R-:W-:Y:S05]  /*118b0*/  BRA `(.L_x_10828) ;  /* 0x0000000800907947 */ /* 0x000fea0003800000 */
.L_x_10823:
        /* <DEDUP_REMOVED lines=12> */
.L_x_10837:
[----:B------:R-:W2:Y:S02]  /*11980*/  LDG.E.64 R2, desc[UR36][R2.64] ;  /* 0x0000002402027981 */ /* 0x000ea4000c1e1b00 */
[----:B--2---:R0:W1:Y:S01]  /*11990*/  F2I.F64.TRUNC R19, R2 ;  /* 0x0000000200137311 */ /* 0x004062000030d100 */
[----:B------:R-:W-:Y:S05]  /*119a0*/  BRA `(.L_x_10828) ;  /* 0x0000000800547947 */ /* 0x000fea0003800000 */
.L_x_10836:
        /* <DEDUP_REMOVED lines=27> */
.L_x_10839:
        /* <DEDUP_REMOVED lines=14> */
.L_x_10838:
[----:B------:R-:W2:Y:S02]  /*11c40*/  LDG.E.U16 R19, desc[UR36][R2.64] ;  /* 0x0000002402137981 */ /* 0x000ea4000c1e1500 */
[----:B--2---:R-:W-:-:S06]  /*11c50*/  IMAD.U32 R19, R19, 0x10000, RZ ;  /* 0x0001000013137824 */ /* 0x004fcc00078e00ff */
[----:B------:R-:W0:Y:S01]  /*11c60*/  F2I.FTZ.TRUNC.NTZ R19, R19 ;  /* 0x0000001300137305 */ /* 0x000e22000021f100 */
[----:B------:R-:W-:Y:S05]  /*11c70*/  BRA `(.L_x_10828) ;  /* 0x0000000400a07947 */ /* 0x000fea0003800000 */
.L_x_10835:
        /* <DEDUP_REMOVED lines=10> */
.L_x_10842:
        /* <DEDUP_REMOVED lines=21> */
.L_x_10846:
[----:B------:R-:W-:Y:S05]  /*11e70*/  BSYNC B1 ;  /* 0x0000000000017941 */ /* 0x000fea0003800000 */
.L_x_10845:
[----:B------:R-:W-:Y:S01]  /*11e80*/  IMAD.SHL.U32 R2, R2, 0x100000, RZ ;  /* 0x0010000002027824 */ /* 0x000fe200078e00ff */
[----:B------:R-:W-:-:S04]  /*11e90*/  LEA R0, R0, 0x3b800000, 0x17 ;  /* 0x3b80000000007811 */ /* 0x000fc800078eb8ff */
[----:B------:R-:W-:-:S07]  /*11ea0*/  LOP3.LUT R19, R0, R2, R19, 0xfe, !PT ;  /* 0x0000000200137212 */ /* 0x000fce00078efe13 */
.L_x_10844:
[----:B------:R-:W-:Y:S05]  /*11eb0*/  BSYNC B0 ;  /* 0x0000000000007941 */ /* 0x000fea0003800000 */
.L_x_10843:
[----:B------:R-:W1:Y:S01]  /*11ec0*/  F2I.FTZ.TRUNC.NTZ R19, R19 ;  /* 0x0000001300137305 */ /* 0x000e62000021f100 */
[----:B------:R-:W-:Y:S05]  /*11ed0*/  BRA `(.L_x_10828) ;  /* 0x0000000400087947 */ /* 0x000fea0003800000 */
.L_x_10841:
        /* <DEDUP_REMOVED lines=21> */
.L_x_10850:
[----:B------:R-:W-:Y:S05]  /*12030*/  BSYNC B1 ;  /* 0x0000000000017941 */ /* 0x000fea0003800000 */
.L_x_10849:
[----:B------:R-:W-:Y:S01]  /*12040*/  IMAD.SHL.U32 R2, R2, 0x200000, RZ ;  /* 0x0020000002027824 */ /* 0x000fe200078e00ff */
[----:B------:R-:W-:-:S04]  /*12050*/  LEA R0, R0, 0x37800000, 0x17 ;  /* 0x3780000000007811 */ /* 0x000fc800078eb8ff */
[----:B------:R-:W-:-:S07]  /*12060*/  LOP3.LUT R19, R0, R2, R19, 0xfe, !PT ;  /* 0x0000000200137212 */ /* 0x000fce00078efe13 */
.L_x_10848:
[----:B------:R-:W-:Y:S05]  /*12070*/  BSYNC B0 ;  /* 0x0000000000007941 */ /* 0x000fea0003800000 */
.L_x_10847:
[----:B------:R-:W2:Y:S01]  /*12080*/  F2I.FTZ.TRUNC.NTZ R19, R19 ;  /* 0x0000001300137305 */ /* 0x000ea2000021f100 */
[----:B------:R-:W-:Y:S05]  /*12090*/  BRA `(.L_x_10828) ;  /* 0x0000000000987947 */ /* 0x000fea0003800000 */
.L_x_10840:
        /* <DEDUP_REMOVED lines=14> */
.L_x_10854:
[----:B------:R-:W-:Y:S05]  /*12180*/  BSYNC B0 ;  /* 0x0000000000007941 */ /* 0x000fea0003800000 */
.L_x_10853:
[----:B------:R-:W0:Y:S01]  /*12190*/  F2I.FTZ.TRUNC.NTZ R19, R19 ;  /* 0x0000001300137305 */ /* 0x000e22000021f100 */
[----:B------:R-:W-:Y:S05]  /*121a0*/  BRA `(.L_x_10828) ;  /* 0x0000000000547947 */ /* 0x000fea0003800000 */
.L_x_10827:
        /* <DEDUP_REMOVED lines=17> */
.L_x_10855:
[----:B------:R-:W-:Y:S05]  /*122c0*/  BRA `(.L_x_10828) ;  /* 0x00000000000c7947 */ /* 0x000fea0003800000 */
.L_x_10852:
[----:B------:R4:W5:Y:S01]  /*122d0*/  LDG.E R19, desc[UR36][R2.64] ;  /* 0x0000002402137981 */ /* 0x000962000c1e1900 */
[----:B------:R-:W-:Y:S05]  /*122e0*/  BRA `(.L_x_10828) ;  /* 0x0000000000047947 */ /* 0x000fea0003800000 */
.L_x_10851:
[----:B------:R3:W5:Y:S02]  /*122f0*/  LDG.E R19, desc[UR36][R2.64] ;  /* 0x0000002402137981 */ /* 0x000764000c1e1900 */
.L_x_10828:
        /* <DEDUP_REMOVED lines=19> */
.L_x_10859:
[----:B------:R-:W3:Y:S02]  /*12430*/  LDG.E.U8 R2, desc[UR36][R2.64] ;  /* 0x0000002402027981 */ /* 0x000ee4000c1e1100 */
[----:B---3--:R-:W-:-:S04]  /*12440*/  ISETP.NE.AND P0, PT, R2, RZ, PT ;  /* 0x000000ff0200720c */ /* 0x008fc80003f05270 */
[----:B------:R-:W-:Y:S01]  /*12450*/  P2R R22, PR, RZ, 0x1 ;  /* 0x00000001ff167803 */ /* 0x000fe20000000000 */
[----:B------:R-:W-:Y:S08]  /*12460*/  BRA `(.L_x_10861) ;  /* 0x0000000c00c47947 */ /* 0x000ff00003800000 */
.L_x_10858:
        /* <DEDUP_REMOVED lines=11> */
.L_x_10863:
[----:B------:R-:W3:Y:S02]  /*12520*/  LDG.E R2, desc[UR36][R2.64] ;  /* 0x0000002402027981 */ /* 0x000ee4000c1e1900 */
[----:B---3--:R-:W-:-:S04]  /*12530*/  ISETP.NE.AND P0, PT, R2, RZ, PT ;  /* 0x000000ff0200720c */ /* 0x008fc80003f05270 */
[----:B------:R-:W-:Y:S01]  /*12540*/  P2R R22, PR, RZ, 0x1 ;  /* 0x00000001ff167803 */ /* 0x000fe20000000000 */
[----:B------:R-:W-:Y:S08]  /*12550*/  BRA `(.L_x_10861) ;  /* 0x0000000c00887947 */ /* 0x000ff00003800000 */
.L_x_10862:
[----:B------:R-:W3:Y:S02]  /*12560*/  LDG.E.U16 R2, desc[UR36][R2.64] ;  /* 0x0000002402027981 */ /* 0x000ee4000c1e1500 */
[----:B---3--:R-:W-:-:S04]  /*12570*/  ISETP.NE.AND P0, PT, R2, RZ, PT ;  /* 0x000000ff0200720c */ /* 0x008fc80003f05270 */
[----:B------:R-:W-:Y:S01]  /*12580*/  P2R R22, PR, RZ, 0x1 ;  /* 0x00000001ff167803 */ /* 0x000fe20000000000 */
[----:B------:R-:W-:Y:S08]  /*12590*/  BRA `(.L_x_10861) ;  /* 0x0000000c00787947 */ /* 0x000ff00003800000 */
.L_x_10857:
        /* <DEDUP_REMOVED lines=10> */
.L_x_10865:
[----:B------:R-:W3:Y:S02]  /*12640*/  LDG.E.U16 R0, desc[UR36][R2.64] ;  /* 0x0000002402007981 */ /* 0x000ee4000c1e1500 */
[----:B---3--:R-:W-:-:S05]  /*12650*/  HADD2.F32 R0, -RZ, R0.H0_H0 ;  /* 0x20000000ff007230 */ /* 0x008fca0000004100 */
[----:B------:R-:W-:-:S04]  /*12660*/  FSETP.NEU.FTZ.AND P0, PT, R0, RZ, PT ;  /* 0x000000ff0000720b */ /* 0x000fc80003f1d000 */
[----:B------:R-:W-:Y:S01]  /*12670*/  P2R R22, PR, RZ, 0x1 ;  /* 0x00000001ff167803 */ /* 0x000fe20000000000 */
[----:B------:R-:W-:Y:S08]  /*12680*/  BRA `(.L_x_10861) ;  /* 0x0000000c003c7947 */ /* 0x000ff00003800000 */
.L_x_10864:
        /* <DEDUP_REMOVED lines=12> */
.L_x_10867:
        /* <DEDUP_REMOVED lines=11> */
.L_x_10866:
[----:B------:R-:W3:Y:S02]  /*12800*/  LDG.E.64 R2, desc[UR36][R2.64] ;  /* 0x0000002402027981 */ /* 0x000ee4000c1e1b00 */
[----:B---3--:R-:W-:-:S06]  /*12810*/  DSETP.NEU.AND P0, PT, R2, RZ, PT ;  /* 0x000000ff0200722a */ /* 0x008fcc0003f0d000 */
[----:B------:R-:W-:Y:S01]  /*12820*/  P2R R22, PR, RZ, 0x1 ;  /* 0x00000001ff167803 */ /* 0x000fe20000000000 */
[----:B------:R-:W-:Y:S07]  /*12830*/  BRA `(.L_x_10861) ;  /* 0x0000000800d07947 */ /* 0x000fee0003800000 */
.L_x_10856:
        /* <DEDUP_REMOVED lines=12> */
.L_x_10870:
[----:B------:R-:W3:Y:S02]  /*12900*/  LDG.E.128 R4, desc[UR36][R2.64] ;  /* 0x0000002402047981 */ /* 0x000ee4000c1e1d00 */
[----:B---3--:R-:W-:-:S06]  /*12910*/  DSETP.NEU.AND P0, PT, R6, RZ, PT ;  /* 0x000000ff0600722a */ /* 0x008fcc0003f0d000 */
[----:B------:R-:W-:-:S06]  /*12920*/  DSETP.NEU.OR P0, PT, R4, RZ, P0 ;  /* 0x000000ff0400722a */ /* 0x000fcc000070d400 */
[----:B------:R-:W-:Y:S01]  /*12930*/  P2R R22, PR, RZ, 0x1 ;  /* 0x00000001ff167803 */ /* 0x000fe20000000000 */
[----:B------:R-:W-:Y:S07]  /*12940*/  BRA `(.L_x_10861) ;  /* 0x00000008008c7947 */ /* 0x000fee0003800000 */
.L_x_10869:
        /* <DEDUP_REMOVED lines=28> */
.L_x_10872:
        /* <DEDUP_REMOVED lines=15> */
.L_x_10871:
[----:B------:R-:W3:Y:S02]  /*12c00*/  LDG.E.U16 R0, desc[UR36][R2.64] ;  /* 0x0000002402007981 */ /* 0x000ee4000c1e1500 */
[----:B---3--:R-:W-:-:S05]  /*12c10*/  IMAD.U32 R0, R0, 0x10000, RZ ;  /* 0x0001000000007824 */ /* 0x008fca00078e00ff */
[----:B------:R-:W-:-:S04]  /*12c20*/  FSETP.NEU.FTZ.AND P0, PT, R0, RZ, PT ;  /* 0x000000ff0000720b */ /* 0x000fc80003f1d000 */
[----:B------:R-:W-:Y:S01]  /*12c30*/  P2R R22, PR, RZ, 0x1 ;  /* 0x00000001ff167803 */ /* 0x000fe20000000000 */
[----:B------:R-:W-:Y:S08]  /*12c40*/  BRA `(.L_x_10861) ;  /* 0x0000000400cc7947 */ /* 0x000ff00003800000 */
.L_x_10868:
        /* <DEDUP_REMOVED lines=12> */
.L_x_10875:
        /* <DEDUP_REMOVED lines=21> */
.L_x_10879:
[----:B------:R-:W-:Y:S05]  /*12e60*/  BSYNC B1 ;  /* 0x0000000000017941 */ /* 0x000fea0003800000 */
.L_x_10878:
[----:B------:R-:W-:Y:S01]  /*12e70*/  LEA R3, R0, 0x3b800000, 0x17 ;  /* 0x3b80000000037811 */ /* 0x000fe200078eb8ff */
[----:B------:R-:W-:-:S05]  /*12e80*/  IMAD.SHL.U32 R0, R2, 0x100000, RZ ;  /* 0x0010000002007824 */ /* 0x000fca00078e00ff */
[----:B------:R-:W-:-:S07]  /*12e90*/  LOP3.LUT R0, R3, R0, R4, 0xfe, !PT ;  /* 0x0000000003007212 */ /* 0x000fce00078efe04 */
.L_x_10877:
[----:B------:R-:W-:Y:S05]  /*12ea0*/  BSYNC B0 ;  /* 0x0000000000007941 */ /* 0x000fea0003800000 */
.L_x_10876:
[----:B------:R-:W-:-:S04]  /*12eb0*/  FSETP.NEU.FTZ.AND P0, PT, R0, RZ, PT ;  /* 0x000000ff0000720b */ /* 0x000fc80003f1d000 */
[----:B------:R-:W-:Y:S01]  /*12ec0*/  P2R R22, PR, RZ, 0x1 ;  /* 0x00000001ff167803 */ /* 0x000fe20000000000 */
[----:B------:R-:W-:Y:S08]  /*12ed0*/  BRA `(.L_x_10861) ;  /* 0x0000000400287947 */ /* 0x000ff00003800000 */
.L_x_10874:
        /* <DEDUP_REMOVED lines=21> */
.L_x_10883:
[----:B------:R-:W-:Y:S05]  /*13030*/  BSYNC B1 ;  /* 0x0000000000017941 */ /* 0x000fea0003800000 */
.L_x_10882:
[----:B------:R-:W-:Y:S01]  /*13040*/  LEA R3, R0, 0x37800000, 0x17 ;  /* 0x3780000000037811 */ /* 0x000fe200078eb8ff */
[----:B------:R-:W-:-:S05]  /*13050*/  IMAD.SHL.U32 R0, R2, 0x200000, RZ ;  /* 0x0020000002007824 */ /* 0x000fca00078e00ff */
[----:B------:R-:W-:-:S07]  /*13060*/  LOP3.LUT R0, R3, R0, R4, 0xfe, !PT ;  /* 0x0000000003007212 */ /* 0x000fce00078efe04 */
.L_x_10881:
[----:B------:R-:W-:Y:S05]  /*13070*/  BSYNC B0 ;  /* 0x0000000000007941 */ /* 0x000fea0003800000 */
.L_x_10880:
[----:B------:R-:W-:-:S04]  /*13080*/  FSETP.NEU.FTZ.AND P0, PT, R0, RZ, PT ;  /* 0x000000ff0000720b */ /* 0x000fc80003f1d000 */
[----:B------:R-:W-:Y:S01]  /*13090*/  P2R R22, PR, RZ, 0x1 ;  /* 0x00000001ff167803 */ /* 0x000fe20000000000 */
[----:B------:R-:W-:Y:S08]  /*130a0*/  BRA `(.L_x_10861) ;  /* 0x0000000000b47947 */ /* 0x000ff00003800000 */
.L_x_10873:
        /* <DEDUP_REMOVED lines=14> */
.L_x_10887:
[----:B------:R-:W-:Y:S05]  /*13190*/  BSYNC B0 ;  /* 0x0000000000007941 */ /* 0x000fea0003800000 */
.L_x_10886:
[----:B------:R-:W-:-:S04]  /*131a0*/  FSETP.NEU.FTZ.AND P0, PT, R0, RZ, PT ;  /* 0x000000ff0000720b */ /* 0x000fc80003f1d000 */
[----:B------:R-:W-:Y:S01]  /*131b0*/  P2R R22, PR, RZ, 0x1 ;  /* 0x00000001ff167803 */ /* 0x000fe20000000000 */
[----:B------:R-:W-:Y:S08]  /*131c0*/  BRA `(.L_x_10861) ;  /* 0x00000000006c7947 */ /* 0x000ff00003800000 */
.L_x_10860:
        /* <DEDUP_REMOVED lines=16> */
.L_x_10888:
[----:B------:R-:W-:-:S04]  /*132d0*/  PLOP3.LUT P0, PT, PT, PT, PT, 0x8, 0x0 ;  /* 0x000000000000781c */ /* 0x000fc80003f0e170 */
[----:B------:R-:W-:Y:S01]  /*132e0*/  P2R R22, PR, RZ, 0x1 ;  /* 0x00000001ff167803 */ /* 0x000fe20000000000 */
[----:B------:R-:W-:Y:S08]  /*132f0*/  BRA `(.L_x_10861) ;  /* 0x0000000000207947 */ /* 0x000ff00003800000 */
.L_x_10885:
[----:B------:R-:W3:Y:S02]  /*13300*/  LDG.E.64 R2, desc[UR36][R2.64] ;  /* 0x0000002402027981 */ /* 0x000ee4000c1e1b00 */
[----:B---3--:R-:W-:-:S04]  /*13310*/  ISETP.NE.U32.AND P0, PT, R2, RZ, PT ;  /* 0x000000ff0200720c */ /* 0x008fc80003f05070 */
[----:B------:R-:W-:-:S04]  /*13320*/  ISETP.NE.AND.EX P0, PT, R3, RZ, PT, P0 ;  /* 0x000000ff0300720c */ /* 0x000fc80003f05300 */
[----:B------:R-:W-:Y:S01]  /*13330*/  P2R R22, PR, RZ, 0x1 ;  /* 0x00000001ff167803 */ /* 0x000fe20000000000 */
[----:B------:R-:W-:Y:S08]  /*13340*/  BRA `(.L_x_10861) ;  /* 0x00000000000c7947 */ /* 0x000ff00003800000 */
.L_x_10884:
[----:B------:R-:W3:Y:S02]  /*13350*/  LDG.E R2, desc[UR36][R2.64] ;  /* 0x0000002402027981 */ /* 0x000ee4000c1e1900 */
[----:B---3--:R-:W-:-:S04]  /*13360*/  ISETP.NE.AND P0, PT, R2, RZ, PT ;  /* 0x000000ff0200720c */ /* 0x008fc80003f05270 */
[----:B------:R-:W-:-:S09]  /*13370*/  P2R R22, PR, RZ, 0x1 ;  /* 0x00000001ff167803 */ /* 0x000fd20000000000 */
.L_x_10861:
        /* <DEDUP_REMOVED lines=18> */
.L_x_10892:
[----:B------:R0:W5:Y:S01]  /*134a0*/  LDG.E.U8 R2, desc[UR36][R4.64] ;  /* 0x0000002404027981 */ /* 0x000162000c1e1100 */
[----:B------:R-:W-:Y:S01]  /*134b0*/  IMAD.MOV.U32 R3, RZ, RZ, RZ ;  /* 0x000000ffff037224 */ /* 0x000fe200078e00ff */
[----:B------:R-:W-:Y:S06]  /*134c0*/  BRA `(.L_x_10894) ;  /* 0x0000000c00487947 */ /* 0x000fec0003800000 */
.L_x_10891:
        /* <DEDUP_REMOVED lines=8> */
.L_x_10896:
[----:B------:R-:W3:Y:S02]  /*13550*/  LDG.E R2, desc[UR36][R4.64] ;  /* 0x0000002404027981 */ /* 0x000ee4000c1e1900 */
[----:B---3--:R-:W-:Y:S01]  /*13560*/  SHF.R.S32.HI R3, RZ, 0x1f, R2 ;  /* 0x0000001fff037819 */ /* 0x008fe20000011402 */
[----:B------:R-:W-:Y:S06]  /*13570*/  BRA `(.L_x_10894) ;  /* 0x0000000c001c7947 */ /* 0x000fec0003800000 */
.L_x_10895:
[----:B------:R-:W3:Y:S02]  /*13580*/  LDG.E.S16 R2, desc[UR36][R4.64] ;  /* 0x0000002404027981 */ /* 0x000ee4000c1e1700 */
[----:B---3--:R-:W-:Y:S01]  /*13590*/  SHF.R.S32.HI R3, RZ, 0x1f, R2 ;  /* 0x0000001fff037819 */ /* 0x008fe20000011402 */
[----:B------:R-:W-:Y:S06]  /*135a0*/  BRA `(.L_x_10894) ;  /* 0x0000000c00107947 */ /* 0x000fec0003800000 */
.L_x_10890:
        /* <DEDUP_REMOVED lines=9> */
.L_x_10898:
[----:B------:R-:W3:Y:S02]  /*13640*/  LDG.E.U16 R4, desc[UR36][R4.64] ;  /* 0x0000002404047981 */ /* 0x000ee4000c1e1500 */
[----:B---3--:R-:W-:-:S06]  /*13650*/  HADD2.F32 R2, -RZ, R4.H0_H0 ;  /* 0x20000004ff027230 */ /* 0x008fcc0000004100 */
[----:B------:R-:W0:Y:S01]  /*13660*/  F2I.S64.TRUNC R2, R2 ;  /* 0x0000000200027311 */ /* 0x000e22000020d900 */
[----:B------:R-:W-:Y:S05]  /*13670*/  BRA `(.L_x_10894) ;  /* 0x0000000800dc7947 */ /* 0x000fea0003800000 */
.L_x_10897:
        /* <DEDUP_REMOVED lines=9> */
.L_x_10900:
[----:B------:R-:W3:Y:S02]  /*13710*/  LDG.E.U16 R4, desc[UR36][R4.64] ;  /* 0x0000002404047981 */ /* 0x000ee4000c1e1500 */
[----:B---3--:R-:W-:-:S06]  /*13720*/  HADD2.F32 R2, -RZ, R4.H0_H0 ;  /* 0x20000004ff027230 */ /* 0x008fcc0000004100 */
[----:B------:R-:W0:Y:S01]  /*13730*/  F2I.S64.TRUNC R2, R2 ;  /* 0x0000000200027311 */ /* 0x000e22000020d900 */
[----:B------:R-:W-:Y:S05]  /*13740*/  BRA `(.L_x_10894) ;  /* 0x0000000800a87947 */ /* 0x000fea0003800000 */
.L_x_10899:
[----:B------:R-:W3:Y:S02]  /*13750*/  LDG.E.64 R2, desc[UR36][R4.64] ;  /* 0x0000002404027981 */ /* 0x000ee4000c1e1b00 */
[----:B---3--:R-:W0:Y:S01]  /*13760*/  F2I.S64.F64.TRUNC R2, R2 ;  /* 0x0000000200027311 */ /* 0x008e22000030d900 */
[----:B------:R-:W-:Y:S05]  /*13770*/  BRA `(.L_x_10894) ;  /* 0x00000008009c7947 */ /* 0x000fea0003800000 */
.L_x_10889:
        /* <DEDUP_REMOVED lines=13> */
.L_x_10903:
[----:B------:R-:W3:Y:S02]  /*13850*/  LDG.E.64 R2, desc[UR36][R4.64] ;  /* 0x0000002404027981 */ /* 0x000ee4000c1e1b00 */
[----:B---3--:R-:W0:Y:S01]  /*13860*/  F2I.S64.F64.TRUNC R2, R2 ;  /* 0x0000000200027311 */ /* 0x008e22000030d900 */
[----:B------:R-:W-:Y:S05]  /*13870*/  BRA `(.L_x_10894) ;  /* 0x00000008005c7947 */ /* 0x000fea0003800000 */
.L_x_10902:
        /* <DEDUP_REMOVED lines=27> */
.L_x_10905:
        /* <DEDUP_REMOVED lines=14> */
.L_x_10904:
[----:B------:R-:W3:Y:S02]  /*13b10*/  LDG.E.U16 R2, desc[UR36][R4.64] ;  /* 0x0000002404027981 */ /* 0x000ee4000c1e1500 */
[----:B---3--:R-:W-:-:S06]  /*13b20*/  IMAD.U32 R2, R2, 0x10000, RZ ;  /* 0x0001000002027824 */ /* 0x008fcc00078e00ff */
[----:B------:R-:W0:Y:S01]  /*13b30*/  F2I.S64.TRUNC R2, R2 ;  /* 0x0000000200027311 */ /* 0x000e22000020d900 */
[----:B------:R-:W-:Y:S05]  /*13b40*/  BRA `(.L_x_10894) ;  /* 0x0000000400a87947 */ /* 0x000fea0003800000 */
.L_x_10901:
        /* <DEDUP_REMOVED lines=11> */
.L_x_10908:
        /* <DEDUP_REMOVED lines=21> */
.L_x_10912:
[----:B------:R-:W-:Y:S05]  /*13d50*/  BSYNC B1 ;  /* 0x0000000000017941 */ /* 0x000fea0003800000 */
.L_x_10911:
[----:B------:R-:W-:Y:S01]  /*13d60*/  IMAD.SHL.U32 R2, R2, 0x100000, RZ ;  /* 0x0010000002027824 */ /* 0x000fe200078e00ff */
[----:B------:R-:W-:-:S04]  /*13d70*/  LEA R3, R0, 0x3b800000, 0x17 ;  /* 0x3b80000000037811 */ /* 0x000fc800078eb8ff */
[----:B------:R-:W-:-:S07]  /*13d80*/  LOP3.LUT R2, R3, R2, R4, 0xfe, !PT ;  /* 0x0000000203027212 */ /* 0x000fce00078efe04 */
.L_x_10910:
[----:B------:R-:W-:Y:S05]  /*13d90*/  BSYNC B0 ;  /* 0x0000000000007941 */ /* 0x000fea0003800000 */
.L_x_10909:
[----:B------:R-:W3:Y:S01]  /*13da0*/  F2I.S64.TRUNC R2, R2 ;  /* 0x0000000200027311 */ /* 0x000ee2000020d900 */
[----:B------:R-:W-:Y:S05]  /*13db0*/  BRA `(.L_x_10894) ;  /* 0x00000004000c7947 */ /* 0x000fea0003800000 */
.L_x_10907:
        /* <DEDUP_REMOVED lines=21> */
.L_x_10916:
[----:B------:R-:W-:Y:S05]  /*13f10*/  BSYNC B1 ;  /* 0x0000000000017941 */ /* 0x000fea0003800000 */
.L_x_10915:
[----:B------:R-:W-:Y:S01]  /*13f20*/  IMAD.SHL.U32 R2, R2, 0x200000, RZ ;  /* 0x0020000002027824 */ /* 0x000fe200078e00ff */
[----:B------:R-:W-:-:S04]  /*13f30*/  LEA R3, R0, 0x37800000, 0x17 ;  /* 0x3780000000037811 */ /* 0x000fc800078eb8ff */
[----:B------:R-:W-:-:S07]  /*13f40*/  LOP3.LUT R2, R3, R2, R4, 0xfe, !PT ;  /* 0x0000000203027212 */ /* 0x000fce00078efe04 */
.L_x_10914:
[----:B------:R-:W-:Y:S05]  /*13f50*/  BSYNC B0 ;  /* 0x0000000000007941 */ /* 0x000fea0003800000 */
.L_x_10913:
[----:B------:R-:W4:Y:S01]  /*13f60*/  F2I.S64.TRUNC R2, R2 ;  /* 0x0000000200027311 */ /* 0x000f22000020d900 */
[----:B------:R-:W-:Y:S05]  /*13f70*/  BRA `(.L_x_10894) ;  /* 0x00000000009c7947 */ /* 0x000fea0003800000 */
.L_x_10906:
        /* <DEDUP_REMOVED lines=14> */
.L_x_10920:
[----:B------:R-:W-:Y:S05]  /*14060*/  BSYNC B0 ;  /* 0x0000000000007941 */ /* 0x000fea0003800000 */
.L_x_10919:
[----:B------:R-:W0:Y:S01]  /*14070*/  F2I.S64.TRUNC R2, R2 ;  /* 0x0000000200027311 */ /* 0x000e22000020d900 */
[----:B------:R-:W-:Y:S05]  /*14080*/  BRA `(.L_x_10894) ;  /* 0x0000000000587947 */ /* 0x000fea0003800000 */
.L_x_10893:
        /* <DEDUP_REMOVED lines=16> */
.L_x_10921:
[----:B------:R-:W-:Y:S01]  /*14190*/  CS2R R2, SRZ ;  /* 0x0000000000027805 */ /* 0x000fe2000001ff00 */
[----:B------:R-:W-:Y:S06]  /*141a0*/  BRA `(.L_x_10894) ;  /* 0x0000000000107947 */ /* 0x000fec0003800000 */
.L_x_10918:
[----:B------:R0:W5:Y:S01]  /*141b0*/  LDG.E.64 R2, desc[UR36][R4.64] ;  /* 0x0000002404027981 */ /* 0x000162000c1e1b00 */
[----:B------:R-:W-:Y:S05]  /*141c0*/  BRA `(.L_x_10894) ;  /* 0x0000000000087947 */ /* 0x000fea0003800000 */
.L_x_10917:
[----:B------:R0:W5:Y:S01]  /*141d0*/  LDG.E R2, desc[UR36][R4.64] ;  /* 0x0000002404027981 */ /* 0x000162000c1e1900 */
[----:B------:R-:W-:-:S07]  /*141e0*/  IMAD.MOV.U32 R3, RZ, RZ, RZ ;  /* 0x000000ffff037224 */ /* 0x000fce00078e00ff */
.L_x_10894:
[----:B------:R-:W1:Y:S01]  /*141f0*/  LDC.U8 R6, c[0x0][0x508] ;  /* 0x00014200ff067b82 */ /* 0x000e620000000000 */
[----:B------:R-:W-:Y:S01]  /*14200*/  ISETP.NE.AND P0, PT, R22, RZ, PT ;  /* 0x000000ff1600720c */ /* 0x000fe20003f05270 */
[----:B------:R-:W-:Y:S01]  /*14210*/  BSSY B0, `(.L_x_10922) ;  /* 0x0000008000007945 */ /* 0x000fe20003800000 */
[----:B-1----:R-:W-:-:S04]  /*14220*/  PRMT R0, R6, 0x9910, RZ ;  /* 0x0000991006007816 */ /* 0x002fc800000000ff */
[----:B------:R-:W-:-:S07]  /*14230*/  ISETP.GT.AND P1, PT, R0, 0x9, PT ;  /* 0x000000090000780c */ /* 0x000fce0003f24270 */
[----:B------:R-:W-:Y:S06]  /*14240*/  @!P0 BRA `(.L_x_10923) ;  /* 0x0000000000108947 */ /* 0x000fec0003800000 */
[----:B------:R-:W-:Y:S02]  /*14250*/  ULDC.64 UR4, c[0x0][0x4f8] ;  /* 0x00013e0000047ab9 */ /* 0x000fe40000000a00 */
[----:B0--345:R-:W-:-:S04]  /*14260*/  LEA R4, P0, R2, UR4, 0x2 ;  /* 0x0000000402047c11 */ /* 0x039fc8000f8010ff */
[----:B------:R-:W-:-:S05]  /*14270*/  LEA.HI.X R5, R2, UR5, R3, 0x2, P0 ;  /* 0x0000000502057c11 */ /* 0x000fca00080f1403 */
[----:B--2---:R1:W5:Y:S04]  /*14280*/  LDG.E R19, desc[UR36][R4.64] ;  /* 0x0000002404137981 */ /* 0x004368000c1e1900 */
.L_x_10923:
[----:B------:R-:W-:Y:S05]  /*14290*/  BSYNC B0 ;  /* 0x0000000000007941 */ /* 0x000fea0003800000 */
.L_x_10922:
        /* <DEDUP_REMOVED lines=9> */
[----:B--2--5:R-:W-:Y:S01]  /*14330*/  STG.E.U8 desc[UR36][R16.64], R19 ;  /* 0x0000001310007986 */ /* 0x024fe2000c101124 */
[----:B------:R-:W-:Y:S05]  /*14340*/  EXIT ;  /* 0x000000000000794d */ /* 0x000fea0003800000 */
.L_x_10927:
[----:B--2--5:R-:W-:Y:S01]  /*14350*/  STG.E.U8 desc[UR36][R16.64], R19 ;  /* 0x0000001310007986 */ /* 0x024fe2000c101124 */
[----:B------:R-:W-:Y:S05]  /*14360*/  EXIT ;  /* 0x000000000000794d */ /* 0x000fea0003800000 */
.L_x_10926:
        /* <DEDUP_REMOVED lines=8> */
[----:B------:R-:W-:Y:S01]  /*143f0*/  STG.E.64 desc[UR36][R16.64], R2 ;  /* 0x0000000210007986 */ /* 0x000fe2000c101b24 */
[----:B------:R-:W-:Y:S05]  /*14400*/  EXIT ;  /* 0x000000000000794d */ /* 0x000fea0003800000 */
.L_x_10930:
[----:B--2--5:R-:W-:Y:S01]  /*14410*/  STG.E desc[UR36][R16.64], R19 ;  /* 0x0000001310007986 */ /* 0x024fe2000c101924 */
[----:B------:R-:W-:Y:S05]  /*14420*/  EXIT ;  /* 0x000000000000794d */ /* 0x000fea0003800000 */
.L_x_10929:
[----:B--2--5:R-:W-:Y:S01]  /*14430*/  STG.E.U16 desc[UR36][R16.64], R19 ;  /* 0x0000001310007986 */ /* 0x024fe2000c101524 */
[----:B------:R-:W-:Y:S05]  /*14440*/  EXIT ;  /* 0x000000000000794d */ /* 0x000fea0003800000 */
.L_x_10925:
[----:B------:R-:W-:-:S13]  /*14450*/  ISETP.GT.AND P0, PT, R0, 0x6, PT ;  /* 0x000000060000780c */ /* 0x000fda0003f04270 */
[----:B------:R-:W-:Y:S05]  /*14460*/  @P0 BRA `(.L_x_10931) ;  /* 0x00000000002c0947 */ /* 0x000fea0003800000 */
[----:B------:R-:W-:-:S13]  /*14470*/  ISETP.NE.AND P0, PT, R0, 0x5, PT ;  /* 0x000000050000780c */ /* 0x000fda0003f05270 */
[----:B------:R-:W-:Y:S05]  /*14480*/  @!P0 BRA `(.L_x_10932) ;  /* 0x0000000000148947 */ /* 0x000fea0003800000 */
[----:B------:R-:W-:-:S13]  /*14490*/  ISETP.NE.AND P0, PT, R0, 0x6, PT ;  /* 0x000000060000780c */ /* 0x000fda0003f05270 */
[----:B------:R-:W-:Y:S05]  /*144a0*/  @P0 BRA `(.L_x_10928) ;  /* 0x0000000800b00947 */ /* 0x000fea0003800000 */
[----:B--2--5:R-:W-:-:S05]  /*144b0*/  I2FP.F32.S32 R19, R19 ;  /* 0x0000001300137245 */ /* 0x024fca0000201400 */
[----:B------:R-:W-:Y:S01]  /*144c0*/  STG.E desc[UR36][R16.64], R19 ;  /* 0x0000001310007986 */ /* 0x000fe2000c101924 */
[----:B------:R-:W-:Y:S05]  /*144d0*/  EXIT ;  /* 0x000000000000794d */ /* 0x000fea0003800000 */
.L_x_10932:
[----:B--2--5:R-:W-:-:S04]  /*144e0*/  I2FP.F32.S32 R0, R19 ;  /* 0x0000001300007245 */ /* 0x024fc80000201400 */
[----:B------:R-:W-:-:S05]  /*144f0*/  F2FP.F16.F32.PACK_AB R0, RZ, R0 ;  /* 0x00000000ff00723e */ /* 0x000fca00000000ff */
[----:B------:R-:W-:Y:S01]  /*14500*/  STG.E.U16 desc[UR36][R16.64], R0 ;  /* 0x0000000010007986 */ /* 0x000fe2000c101524 */
[----:B------:R-:W-:Y:S05]  /*14510*/  EXIT ;  /* 0x000000000000794d */ /* 0x000fea0003800000 */
.L_x_10931:
        /* <DEDUP_REMOVED lines=8> */
[----:B------:R-:W-:Y:S01]  /*145a0*/  STG.E.64 desc[UR36][R16.64], R2 ;  /* 0x0000000210007986 */ /* 0x000fe2000c101b24 */
[----:B------:R-:W-:Y:S05]  /*145b0*/  EXIT ;  /* 0x000000000000794d */ /* 0x000fea0003800000 */
.L_x_10934:
[----:B--2--5:R-:W-:-:S04]  /*145c0*/  I2FP.F32.S32 R19, R19 ;  /* 0x0000001300137245 */ /* 0x024fc80000201400 */
[----:B0--34-:R-:W-:-:S04]  /*145d0*/  F2FP.F16.F32.PACK_AB R3, RZ, R19 ;  /* 0x00000013ff03723e */ /* 0x019fc800000000ff */
[----:B------:R-:W-:-:S05]  /*145e0*/  PRMT R3, R3, 0x5410, RZ ;  /* 0x0000541003037816 */ /* 0x000fca00000000ff */
[----:B------:R-:W-:Y:S01]  /*145f0*/  STG.E desc[UR36][R16.64], R3 ;  /* 0x0000000310007986 */ /* 0x000fe2000c101924 */
[----:B------:R-:W-:Y:S05]  /*14600*/  EXIT ;  /* 0x000000000000794d */ /* 0x000fea0003800000 */
.L_x_10933:
[----:B0-2345:R-:W0:Y:S02]  /*14610*/  I2F.F64 R2, R19 ;  /* 0x0000001300027312 */ /* 0x03de240000201c00 */
[----:B0-----:R-:W-:Y:S01]  /*14620*/  STG.E.64 desc[UR36][R16.64], R2 ;  /* 0x0000000210007986 */ /* 0x001fe2000c101b24 */
[----:B------:R-:W-:Y:S05]  /*14630*/  EXIT ;  /* 0x000000000000794d */ /* 0x000fea0003800000 */
.L_x_10924:
        /* <DEDUP_REMOVED lines=8> */
[----:B--2--5:R-:W-:-:S04]  /*146c0*/  ISETP.NE.AND P0, PT, R19, RZ, PT ;  /* 0x000000ff1300720c */ /* 0x024fc80003f05270 */
[----:B0--34-:R-:W-:-:S05]  /*146d0*/  SEL R3, RZ, 0x1, !P0 ;  /* 0x00000001ff037807 */ /* 0x019fca0004000000 */
[----:B------:R-:W-:Y:S01]  /*146e0*/  STG.E.U8 desc[UR36][R16.64], R3 ;  /* 0x0000000310007986 */ /* 0x000fe2000c101124 */
[----:B------:R-:W-:Y:S05]  /*146f0*/  EXIT ;  /* 0x000000000000794d */ /* 0x000fea0003800000 */
.L_x_10937:
[----:B012--5:R-:W0:Y:S01]  /*14700*/  I2F.F64 R4, R19 ;  /* 0x0000001300047312 */ /* 0x027e220000201c00 */
[----:B------:R-:W-:-:S05]  /*14710*/  CS2R R6, SRZ ;  /* 0x0000000000067805 */ /* 0x000fca000001ff00 */
[----:B0-----:R-:W-:Y:S01]  /*14720*/  STG.E.128 desc[UR36][R16.64], R4 ;  /* 0x0000000410007986 */ /* 0x001fe2000c101d24 */
[----:B------:R-:W-:Y:S05]  /*14730*/  EXIT ;  /* 0x000000000000794d */ /* 0x000fea0003800000 */
.L_x_10936:
[----:B------:R-:W-:-:S13]  /*14740*/  ISETP.NE.AND P0, PT, R0, 0xf, PT ;  /* 0x0000000f0000780c */ /* 0x000fda0003f05270 */
[----:B------:R-:W-:Y:S05]  /*14750*/  @!P0 BRA `(.L_x_10938) ;  /* 0x0000000000b48947 */ /* 0x000fea0003800000 */
[----:B------:R-:W-:-:S13]  /*14760*/  ISETP.NE.AND P0, PT, R0, 0x17, PT ;  /* 0x000000170000780c */ /* 0x000fda0003f05270 */
[----:B------:R-:W-:Y:S05]  /*14770*/  @!P0 BRA `(.L_x_10939) ;  /* 0x0000000000548947 */ /* 0x000fea0003800000 */
[----:B------:R-:W-:-:S13]  /*14780*/  ISETP.NE.AND P0, PT, R0, 0x18, PT ;  /* 0x000000180000780c */ /* 0x000fda0003f05270 */
[----:B------:R-:W-:Y:S05]  /*14790*/  @P0 BRA `(.L_x_10928) ;  /* 0x0000000400f40947 */ /* 0x000fea0003800000 */
[----:B--2--5:R-:W-:Y:S01]  /*147a0*/  I2FP.F32.S32 R19, R19 ;  /* 0x0000001300137245 */ /* 0x024fe20000201400 */
[----:B------:R-:W-:Y:S03]  /*147b0*/  BSSY B0, `(.L_x_10940) ;  /* 0x000000e000007945 */ /* 0x000fe60003800000 */
        /* <DEDUP_REMOVED lines=13> */
.L_x_10941:
[----:B------:R-:W-:Y:S05]  /*14890*/  BSYNC B0 ;  /* 0x0000000000007941 */ /* 0x000fea0003800000 */
.L_x_10940:
[----:B------:R-:W-:-:S05]  /*148a0*/  LOP3.LUT R3, R0, R3, RZ, 0xfc, !PT ;  /* 0x0000000300037212 */ /* 0x000fca00078efcff */
[----:B------:R-:W-:Y:S01]  /*148b0*/  STG.E.U8 desc[UR36][R16.64], R3 ;  /* 0x0000000310007986 */ /* 0x000fe2000c101124 */
[----:B------:R-:W-:Y:S05]  /*148c0*/  EXIT ;  /* 0x000000000000794d */ /* 0x000fea0003800000 */
.L_x_10939:
[----:B--2--5:R-:W-:Y:S01]  /*148d0*/  I2FP.F32.S32 R19, R19 ;  /* 0x0000001300137245 */ /* 0x024fe20000201400 */
[----:B------:R-:W-:Y:S03]  /*148e0*/  BSSY B0, `(.L_x_10942) ;  /* 0x000000f000007945 */ /* 0x000fe60003800000 */
        /* <DEDUP_REMOVED lines=11> */
.L_x_10943:
[----:B------:R-:W-:Y:S01]  /*149a0*/  IMAD.MOV.U32 R0, RZ, RZ, 0x7f ;  /* 0x0000007fff007424 */ /* 0x000fe200078e00ff */
[----:B------:R-:W-:-:S04]  /*149b0*/  ISETP.GT.U32.AND P0, PT, R2, 0x7f800000, PT ;  /* 0x7f8000000200780c */ /* 0x000fc80003f04070 */
[----:B------:R-:W-:-:S09]  /*149c0*/  SEL R0, R0, 0x7c, P0 ;  /* 0x0000007c00007807 */ /* 0x000fd20000000000 */
.L_x_10944:
[----:B------:R-:W-:Y:S05]  /*149d0*/  BSYNC B0 ;  /* 0x0000000000007941 */ /* 0x000fea0003800000 */
.L_x_10942:
[----:B------:R-:W-:-:S04]  /*149e0*/  LOP3.LUT R2, R19, 0x80000000, RZ, 0xc0, !PT ;  /* 0x8000000013027812 */ /* 0x000fc800078ec0ff */
[----:B------:R-:W-:-:S04]  /*149f0*/  SHF.R.U32.HI R3, RZ, 0x18, R2 ;  /* 0x00000018ff037819 */ /* 0x000fc80000011602 */
[----:B------:R-:W-:-:S05]  /*14a00*/  LOP3.LUT R3, R0, R3, RZ, 0xfc, !PT ;  /* 0x0000000300037212 */ /* 0x000fca00078efcff */
[----:B------:R-:W-:Y:S01]  /*14a10*/  STG.E.U8 desc[UR36][R16.64], R3 ;  /* 0x0000000310007986 */ /* 0x000fe2000c101124 */
[----:B------:R-:W-:Y:S05]  /*14a20*/  EXIT ;  /* 0x000000000000794d */ /* 0x000fea0003800000 */
.L_x_10938:
[----:B--2--5:R-:W-:-:S04]  /*14a30*/  I2FP.F32.S32 R0, R19 ;  /* 0x0000001300007245 */ /* 0x024fc80000201400 */
[----:B------:R-:W-:-:S05]  /*14a40*/  F2FP.BF16.F32.PACK_AB R0, RZ, R0 ;  /* 0x00000000ff00723e */ /* 0x000fca00000010ff */
[----:B------:R-:W-:Y:S01]  /*14a50*/  STG.E.U16 desc[UR36][R16.64], R0 ;  /* 0x0000000010007986 */ /* 0x000fe2000c101524 */
[----:B------:R-:W-:Y:S05]  /*14a60*/  EXIT ;  /* 0x000000000000794d */ /* 0x000fea0003800000 */
.L_x_10935:
        /* <DEDUP_REMOVED lines=8> */
[----:B--2--5:R-:W-:Y:S01]  /*14af0*/  STG.E.U16 desc[UR36][R16.64], R19 ;  /* 0x0000001310007986 */ /* 0x024fe2000c101524 */
[----:B------:R-:W-:Y:S05]  /*14b00*/  EXIT ;  /* 0x000000000000794d */ /* 0x000fea0003800000 */
.L_x_10947:
[----:B--2--5:R-:W-:Y:S01]  /*14b10*/  I2FP.F32.S32 R19, R19 ;  /* 0x0000001300137245 */ /* 0x024fe20000201400 */
[----:B------:R-:W-:Y:S01]  /*14b20*/  BSSY B0, `(.L_x_10948) ;  /* 0x0000014000007945 */ /* 0x000fe20003800000 */
[----:B------:R-:W-:Y:S02]  /*14b30*/  IMAD.MOV.U32 R8, RZ, RZ, 0x80 ;  /* 0x00000080ff087424 */ /* 0x000fe400078e00ff */
        /* <DEDUP_REMOVED lines=14> */
.L_x_10950:
[----:B------:R-:W-:-:S04]  /*14c20*/  LOP3.LUT R2, R19, 0x80000000, RZ, 0xc0, !PT ;  /* 0x8000000013027812 */ /* 0x000fc800078ec0ff */
[----:B------:R-:W-:-:S04]  /*14c30*/  SHF.R.U32.HI R3, RZ, 0x18, R2 ;  /* 0x00000018ff037819 */ /* 0x000fc80000011602 */
[----:B------:R-:W-:-:S04]  /*14c40*/  LOP3.LUT R0, R0, R3, RZ, 0xfc, !PT ;  /* 0x0000000300007212 */ /* 0x000fc800078efcff */
[----:B------:R-:W-:-:S07]  /*14c50*/  PRMT R8, R0, 0x7610, R8 ;  /* 0x0000761000087816 */ /* 0x000fce0000000008 */
.L_x_10949:
[----:B------:R-:W-:Y:S05]  /*14c60*/  BSYNC B0 ;  /* 0x0000000000007941 */ /* 0x000fea0003800000 */
.L_x_10948:
[----:B------:R-:W-:Y:S01]  /*14c70*/  STG.E.U8 desc[UR36][R16.64], R8 ;  /* 0x0000000810007986 */ /* 0x000fe2000c101124 */
[----:B------:R-:W-:Y:S05]  /*14c80*/  EXIT ;  /* 0x000000000000794d */ /* 0x000fea0003800000 */
.L_x_10946:
        /* <DEDUP_REMOVED lines=17> */
.L_x_10953:
[----:B------:R-:W-:-:S04]  /*14da0*/  LOP3.LUT R2, R19, 0x80000000, RZ, 0xc0, !PT ;  /* 0x8000000013027812 */ /* 0x000fc800078ec0ff */
[----:B------:R-:W-:-:S04]  /*14db0*/  SHF.R.U32.HI R3, RZ, 0x18, R2 ;  /* 0x00000018ff037819 */ /* 0x000fc80000011602 */
[----:B------:R-:W-:-:S04]  /*14dc0*/  LOP3.LUT R0, R0, R3, RZ, 0xfc, !PT ;  /* 0x0000000300007212 */ /* 0x000fc800078efcff */
[----:B------:R-:W-:-:S07]  /*14dd0*/  PRMT R8, R0, 0x7610, R8 ;  /* 0x0000761000087816 */ /* 0x000fce0000000008 */
.L_x_10952:
[----:B------:R-:W-:Y:S05]  /*14de0*/  BSYNC B0 ;  /* 0x0000000000007941 */ /* 0x000fea0003800000 */
.L_x_10951:
[----:B------:R-:W-:Y:S01]  /*14df0*/  STG.E.U8 desc[UR36][R16.64], R8 ;  /* 0x0000000810007986 */ /* 0x000fe2000c101124 */
[----:B------:R-:W-:Y:S05]  /*14e00*/  EXIT ;  /* 0x000000000000794d */ /* 0x000fea0003800000 */
.L_x_10945:
[----:B------:R-:W-:-:S13]  /*14e10*/  ISETP.NE.AND P0, PT, R0, 0x1c, PT ;  /* 0x0000001c0000780c */ /* 0x000fda0003f05270 */
[----:B------:R-:W-:Y:S05]  /*14e20*/  @!P0 BRA `(.L_x_10954) ;  /* 0x0000000000a48947 */ /* 0x000fea0003800000 */
[----:B------:R-:W-:-:S13]  /*14e30*/  ISETP.NE.AND P0, PT, R0, 0x1d, PT ;  /* 0x0000001d0000780c */ /* 0x000fda0003f05270 */
[----:B------:R-:W-:Y:S05]  /*14e40*/  @!P0 BRA `(.L_x_10955) ;  /* 0x00000000008c8947 */ /* 0x000fea0003800000 */
[----:B------:R-:W-:-:S13]  /*14e50*/  ISETP.NE.AND P0, PT, R0, 0x2c, PT ;  /* 0x0000002c0000780c */ /* 0x000fda0003f05270 */
[----:B------:R-:W-:Y:S05]  /*14e60*/  @P0 BRA `(.L_x_10928) ;  /* 0x0000000000400947 */ /* 0x000fea0003800000 */
[----:B--2--5:R-:W-:Y:S01]  /*14e70*/  I2FP.F32.S32 R19, R19 ;  /* 0x0000001300137245 */ /* 0x024fe20000201400 */
[----:B0--34-:R-:W-:-:S03]  /*14e80*/  IMAD.MOV.U32 R3, RZ, RZ, 0xff ;  /* 0x000000ffff037424 */ /* 0x019fc600078e00ff */
        /* <DEDUP_REMOVED lines=14> */
.L_x_10928:
[----:B------:R-:W-:Y:S01]  /*14f70*/  MOV R0, 0x0 ;  /* 0x0000000000007802 */ /* 0x000fe20000000f00 */
[----:B------:R-:W-:Y:S01]  /*14f80*/  ULDC.64 UR4, c[0x4][0x4e8] ;  /* 0x01013a0000047ab9 */ /* 0x000fe20000000a00 */
[----:B------:R-:W-:Y:S01]  /*14f90*/  ULDC.64 UR6, c[0x4][0x350] ;  /* 0x0100d40000067ab9 */ /* 0x000fe20000000a00 */
[----:B01----:R-:W-:Y:S01]  /*14fa0*/  IMAD.U32 R4, RZ, RZ, UR4 ;  /* 0x00000004ff047e24 */ /* 0x003fe2000f8e00ff */
[----:B---345:R0:W1:Y:S01]  /*14fb0*/  LDC.64 R2, c[0x4][R0] ;  /* 0x0100000000027b82 */ /* 0x0380620000000a00 */
        /* <DEDUP_REMOVED lines=10> */
[----:B-12---:R-:W-:Y:S05]  /*15060*/  CALL.ABS.NOINC R2 ;  /* 0x0000000002007343 */ /* 0x006fea0003c00000 */
.L_x_10956:
[----:B------:R-:W-:Y:S05]  /*15070*/  EXIT ;  /* 0x000000000000794d */ /* 0x000fea0003800000 */
.L_x_10955:
[--C-:B0-2345:R-:W-:Y:S01]  /*15080*/  SHF.R.S32.HI R3, RZ, 0x1f, R19.reuse ;  /* 0x0000001fff037819 */ /* 0x13dfe20000011413 */
[----:B------:R-:W-:-:S05]  /*15090*/  IMAD.MOV.U32 R2, RZ, RZ, R19 ;  /* 0x000000ffff027224 */ /* 0x000fca00078e0013 */
[----:B------:R-:W-:Y:S01]  /*150a0*/  STG.E.64 desc[UR36][R16.64], R2 ;  /* 0x0000000210007986 */ /* 0x000fe2000c101b24 */
[----:B------:R-:W-:Y:S05]  /*150b0*/  EXIT ;  /* 0x000000000000794d */ /* 0x000fea0003800000 */
.L_x_10954:
[----:B--2--5:R-:W-:Y:S01]  /*150c0*/  STG.E desc[UR36][R16.64], R19 ;  /* 0x0000001310007986 */ /* 0x024fe2000c101924 */
[----:B------:R-:W-:Y:S05]  /*150d0*/  EXIT ;  /* 0x000000000000794d */ /* 0x000fea0003800000 */
.L_x_10957:
        /* <DEDUP_REMOVED lines=10> */
.L_x_28057:


//--------------------- .text._ZN2at6native27unrolled_elementwise_kernelIZZZNS0_28launch_masked_scatter_kernelERKNS_10TensorBaseES4_S4_S4_ENKUlvE_clEvENKUlvE1_clEvEUliblE_St5arrayIPcLm4EELi4E23TrivialOffsetCalculatorILi3EjESB_ILi1EjENS0_6memory12LoadWithCastILi3EEENSE_13StoreWithCastILi1EEEEEviT_T0_T2_T3_T4_T5_ --------------------------
	.section	.text._ZN2at6native27unrolled_elementwise_kernelIZZZNS0_28launch_masked_scatter_kernelERKNS_10TensorBaseES4_S4_S4_ENKUlvE_clEvENKUlvE1_clEvEUliblE_St5arrayIPcLm4EELi4E23TrivialOffsetCalculatorILi3EjESB_ILi1EjENS0_6memory12LoadWithCastILi3EEENSE_13StoreWithCastILi1EEEEEviT_T0_T2_T3_T4_T5_,"ax",@progbits
	.align	128
        .global         _ZN2at6native27unrolled_elementwise_kernelIZZZNS0_28launch_masked_scatter_kernelERKNS_10TensorBaseES4_S4_S4_ENKUlvE_clEvENKUlvE1_clEvEUliblE_St5arrayIPcLm4EELi4E23TrivialOffsetCalculatorILi3EjESB_ILi1EjENS0_6memory12LoadWithCastILi3EEENSE_13StoreWithCastILi1EEEEEviT_T0_T2_T3_T4_T5_
        .type           _ZN2at6native27unrolled_elementwise_kernelIZZZNS0_28launch_masked_scatter_kernelERKNS_10TensorBaseES4_S4_S4_ENKUlvE_clEvENKUlvE1_clEvEUliblE_St5arrayIPcLm4EELi4E23TrivialOffsetCalculatorILi3EjESB_ILi1EjENS0_6memory12LoadWithCastILi3EEENSE_13StoreWithCastILi1EEEEEviT_T0_T2_T3_T4_T5_,@function
        .size           _ZN2at6native27unrolled_elementwise_kernelIZZZNS0_28launch_masked_scatter_kernelERKNS_10TensorBaseES4_S4_S4_ENKUlvE_clEvENKUlvE1_clEvEUliblE_St5arrayIPcLm4EELi4E23TrivialOffsetCalculatorILi3EjESB_ILi1EjENS0_6memory12LoadWithCastILi3EEENSE_13StoreWithCastILi1EEEEEviT_T0_T2_T3_T4_T5_,(.L_x_28058 - _ZN2at6native27unrolled_elementwise_kernelIZZZNS0_28launch_masked_scatter_kernelERKNS_10TensorBaseES4_S4_S4_ENKUlvE_clEvENKUlvE1_clEvEUliblE_St5arrayIPcLm4EELi4E23TrivialOffsetCalculatorILi3EjESB_ILi1EjENS0_6memory12LoadWithCastILi3EEENSE_13StoreWithCastILi1EEEEEviT_T0_T2_T3_T4_T5_)
        .other          _ZN2at6native27unrolled_elementwise_kernelIZZZNS0_28launch_masked_scatter_kernelERKNS_10TensorBaseES4_S4_S4_ENKUlvE_clEvENKUlvE1_clEvEUliblE_St5arrayIPcLm4EELi4E23TrivialOffsetCalculatorILi3EjESB_ILi1EjENS0_6memory12LoadWithCastILi3EEENSE_13StoreWithCastILi1EEEEEviT_T0_T2_T3_T4_T5_,@"STO_CUDA_ENTRY STV_DEFAULT"
_ZN2at6native27unrolled_elementwise_kernelIZZZNS0_28launch_masked_scatter_kernelERKNS_10TensorBaseES4_S4_S4_ENKUlvE_clEvENKUlvE1_clEvEUliblE_St5arrayIPcLm4EELi4E23TrivialOffsetCalculatorILi3EjESB_ILi1EjENS0_6memory12LoadWithCastILi3EEENSE_13StoreWithCastILi1EEEEEviT_T0_T2_T3_T4_T5_:
.text._ZN2at6native27unrolled_elementwise_kernelIZZZNS0_28launch_masked_scatter_kernelERKNS_10TensorBaseES4_S4_S4_ENKUlvE_clEvENKUlvE1_clEvEUliblE_St5arrayIPcLm4EELi4E23TrivialOffsetCalculatorILi3EjESB_ILi1EjENS0_6memory12LoadWithCastILi3EEENSE_13StoreWithCastILi1EEEEEviT_T0_T2_T3_T4_T5_:
[----:B------:R-:W0:Y:S01]  /*0000*/  LDC R1, c[0x0][0x28] ;  /* 0x00000a00ff017b82 */ /* 0x000e220000000800 */
[----:B------:R-:W1:Y:S07]  /*0010*/  S2R R2, SR_CTAID.X ;  /* 0x0000000000027919 */ /* 0x000e6e0000002500 */
[----:B------:R-:W1:Y:S01]  /*0020*/  LDC R3, c[0x0][0x210] ;  /* 0x00008400ff037b82 */ /* 0x000e620000000800 */
[----:B------:R-:W-:Y:S01]  /*0030*/  ULDC.64 UR36, c[0x0][0x208] ;  /* 0x0000820000247ab9 */ /* 0x000fe20000000a00 */
[----:B------:R-:W-:Y:S01]  /*0040*/  BSSY B6, `(.L_x_10958) ;  /* 0x00002e4000067945 */ /* 0x000fe20003800000 */
[----:B------:R-:W2:Y:S01]  /*0050*/  S2R R25, SR_TID.X ;  /* 0x0000000000197919 */ /* 0x000ea20000002100 */
[----:B------:R-:W-:Y:S01]  /*0060*/  PRMT R19, RZ, 0x7610, R19 ;  /* 0x00007610ff137816 */ /* 0x000fe20000000013 */
[----:B------:R-:W-:Y:S01]  /*0070*/  IMAD.MOV.U32 R18, RZ, RZ, RZ ;  /* 0x000000ffff127224 */ /* 0x000fe200078e00ff */
[----:B------:R-:W-:Y:S01]  /*0080*/  PRMT R17, RZ, 0x7610, R17 ;  /* 0x00007610ff117816 */ /* 0x000fe20000000011 */
[----:B------:R-:W-:Y:S01]  /*0090*/  IMAD.MOV.U32 R22, RZ, RZ, RZ ;  /* 0x000000ffff167224 */ /* 0x000fe200078e00ff */
[----:B------:R-:W3:Y:S01]  /*00a0*/  LDC.U8 R23, c[0x0][0x24c] ;  /* 0x00009300ff177b82 */ /* 0x000ee20000000000 */
[----:B------:R-:W-:-:S02]  /*00b0*/  CS2R R32, SRZ ;  /* 0x0000000000207805 */ /* 0x000fc4000001ff00 */
[----:B------:R-:W-:-:S05]  /*00c0*/  CS2R R28, SRZ ;  /* 0x00000000001c7805 */ /* 0x000fca000001ff00 */
[----:B------:R-:W4:Y:S08]  /*00d0*/  LDC.U8 R26, c[0x0][0x24d] ;  /* 0x00009340ff1a7b82 */ /* 0x000f300000000000 */
[----:B------:R-:W0:Y:S01]  /*00e0*/  LDC.U8 R24, c[0x0][0x24e] ;  /* 0x00009380ff187b82 */ /* 0x000e220000000000 */
[----:B-1----:R-:W-:-:S05]  /*00f0*/  IMAD R16, R2, -0x200, R3 ;  /* 0xfffffe0002107824 */ /* 0x002fca00078e0203 */
[----:B--2---:R-:W-:-:S13]  /*0100*/  ISETP.GE.AND P0, PT, R25, R16, PT ;  /* 0x000000101900720c */ /* 0x004fda0003f06270 */
[----:B---34-:R-:W-:Y:S05]  /*0110*/  @P0 BRA `(.L_x_10959) ;  /* 0x0000002c00580947 */ /* 0x018fea0003800000 */
        /* <DEDUP_REMOVED lines=19> */
.L_x_10963:
[----:B------:R4:W5:Y:S01]  /*0250*/  LDG.E.U8 R22, desc[UR36][R4.64] ;  /* 0x0000002404167981 */ /* 0x000962000c1e1100 */
[----:B------:R-:W-:Y:S05]  /*0260*/  BRA `(.L_x_10965) ;  /* 0x0000000c00347947 */ /* 0x000fea0003800000 */
.L_x_10962:
        /* <DEDUP_REMOVED lines=8> */
.L_x_10967:
[----:B------:R2:W5:Y:S01]  /*02f0*/  LDG.E R22, desc[UR36][R4.64] ;  /* 0x0000002404167981 */ /* 0x000562000c1e1900 */
[----:B------:R-:W-:Y:S05]  /*0300*/  BRA `(.L_x_10965) ;  /* 0x0000000c000c7947 */ /* 0x000fea0003800000 */
.L_x_10966:
[----:B------:R3:W5:Y:S01]  /*0310*/  LDG.E.S16 R22, desc[UR36][R4.64] ;  /* 0x0000002404167981 */ /* 0x000762000c1e1700 */
[----:B------:R-:W-:Y:S05]  /*0320*/  BRA `(.L_x_10965) ;  /* 0x0000000c00047947 */ /* 0x000fea0003800000 */
.L_x_10961:
        /* <DEDUP_REMOVED lines=9> */
.L_x_10969:
[----:B------:R-:W2:Y:S02]  /*03c0*/  LDG.E.U16 R4, desc[UR36][R4.64] ;  /* 0x0000002404047981 */ /* 0x000ea4000c1e1500 */
[----:B--2---:R-:W-:-:S06]  /*03d0*/  HADD2.F32 R22, -RZ, R4.H0_H0 ;  /* 0x20000004ff167230 */ /* 0x004fcc0000004100 */
[----:B------:R-:W1:Y:S01]  /*03e0*/  F2I.FTZ.TRUNC.NTZ R22, R22 ;  /* 0x0000001600167305 */ /* 0x000e62000021f100 */
[----:B------:R-:W-:Y:S05]  /*03f0*/  BRA `(.L_x_10965) ;  /* 0x0000000800d07947 */ /* 0x000fea0003800000 */
.L_x_10968:
        /* <DEDUP_REMOVED lines=9> */
.L_x_10971:
[----:B------:R-:W2:Y:S02]  /*0490*/  LDG.E.U16 R4, desc[UR36][R4.64] ;  /* 0x0000002404047981 */ /* 0x000ea4000c1e1500 */
[----:B--2---:R-:W-:-:S06]  /*04a0*/  HADD2.F32 R22, -RZ, R4.H0_H0 ;  /* 0x20000004ff167230 */ /* 0x004fcc0000004100 */
[----:B------:R-:W1:Y:S01]  /*04b0*/  F2I.FTZ.TRUNC.NTZ R22, R22 ;  /* 0x0000001600167305 */ /* 0x000e62000021f100 */
[----:B------:R-:W-:Y:S05]  /*04c0*/  BRA `(.L_x_10965) ;  /* 0x00000008009c7947 */ /* 0x000fea0003800000 */
.L_x_10970:
[----:B------:R-:W2:Y:S02]  /*04d0*/  LDG.E.64 R4, desc[UR36][R4.64] ;  /* 0x0000002404047981 */ /* 0x000ea4000c1e1b00 */
[----:B--2---:R1:W2:Y:S01]  /*04e0*/  F2I.F64.TRUNC R22, R4 ;  /* 0x0000000400167311 */ /* 0x0042a2000030d100 */
[----:B------:R-:W-:Y:S05]  /*04f0*/  BRA `(.L_x_10965) ;  /* 0x0000000800907947 */ /* 0x000fea0003800000 */
.L_x_10960:
        /* <DEDUP_REMOVED lines=12> */
.L_x_10974:
[----:B------:R-:W2:Y:S02]  /*05c0*/  LDG.E.64 R4, desc[UR36][R4.64] ;  /* 0x0000002404047981 */ /* 0x000ea4000c1e1b00 */
[----:B--2---:R1:W2:Y:S01]  /*05d0*/  F2I.F64.TRUNC R22, R4 ;  /* 0x0000000400167311 */ /* 0x0042a2000030d100 */
[----:B------:R-:W-:Y:S05]  /*05e0*/  BRA `(.L_x_10965) ;  /* 0x0000000800547947 */ /* 0x000fea0003800000 */
.L_x_10973:
        /* <DEDUP_REMOVED lines=25> */
[----:B------:R1:W2:Y:S01]  /*0780*/  F2I.FTZ.TRUNC.NTZ R22, R7 ;  /* 0x0000000700167305 */ /* 0x0002a2000021f100 */
[----:B------:R-:W-:Y:S05]  /*0790*/  BRA `(.L_x_10965) ;  /* 0x0000000400e87947 */ /* 0x000fea0003800000 */
.L_x_10976:
        /* <DEDUP_REMOVED lines=12> */
[----:B------:R1:W2:Y:S01]  /*0860*/  F2I.FTZ.TRUNC.NTZ R22, R0 ;  /* 0x0000000000167305 */ /* 0x0002a2000021f100 */
[----:B------:R-:W-:Y:S05]  /*0870*/  BRA `(.L_x_10965) ;  /* 0x0000000400b07947 */ /* 0x000fea0003800000 */
.L_x_10975:
[----:B------:R-:W2:Y:S02]  /*0880*/  LDG.E.U16 R22, desc[UR36][R4.64] ;  /* 0x0000002404167981 */ /* 0x000ea4000c1e1500 */
[----:B--2---:R-:W-:-:S06]  /*0890*/  IMAD.U32 R22, R22, 0x10000, RZ ;  /* 0x0001000016167824 */ /* 0x004fcc00078e00ff */
[----:B------:R-:W1:Y:S01]  /*08a0*/  F2I.FTZ.TRUNC.NTZ R22, R22 ;  /* 0x0000001600167305 */ /* 0x000e62000021f100 */
[----:B------:R-:W-:Y:S05]  /*08b0*/  BRA `(.L_x_10965) ;  /* 0x0000000400a07947 */ /* 0x000fea0003800000 */
.L_x_10972:
        /* <DEDUP_REMOVED lines=10> */
.L_x_10979:
        /* <DEDUP_REMOVED lines=21> */
.L_x_10983:
[----:B------:R-:W-:Y:S05]  /*0ab0*/  BSYNC B1 ;  /* 0x0000000000017941 */ /* 0x000fea0003800000 */
.L_x_10982:
[----:B------:R-:W-:Y:S01]  /*0ac0*/  IMAD.SHL.U32 R3, R3, 0x100000, RZ ;  /* 0x0010000003037824 */ /* 0x000fe200078e00ff */
[----:B------:R-:W-:-:S04]  /*0ad0*/  LEA R5, R0, 0x3b800000, 0x17 ;  /* 0x3b80000000057811 */ /* 0x000fc800078eb8ff */
[----:B------:R-:W-:-:S07]  /*0ae0*/  LOP3.LUT R22, R5, R3, R22, 0xfe, !PT ;  /* 0x0000000305167212 */ /* 0x000fce00078efe16 */
.L_x_10981:
[----:B------:R-:W-:Y:S05]  /*0af0*/  BSYNC B0 ;  /* 0x0000000000007941 */ /* 0x000fea0003800000 */
.L_x_10980:
[----:B------:R-:W1:Y:S01]  /*0b00*/  F2I.FTZ.TRUNC.NTZ R22, R22 ;  /* 0x0000001600167305 */ /* 0x000e62000021f100 */
[----:B------:R-:W-:Y:S05]  /*0b10*/  BRA `(.L_x_10965) ;  /* 0x0000000400087947 */ /* 0x000fea0003800000 */
.L_x_10978:
        /* <DEDUP_REMOVED lines=21> */
.L_x_10987:
[----:B------:R-:W-:Y:S05]  /*0c70*/  BSYNC B1 ;  /* 0x0000000000017941 */ /* 0x000fea0003800000 */
.L_x_10986:
[----:B------:R-:W-:Y:S01]  /*0c80*/  IMAD.SHL.U32 R3, R3, 0x200000, RZ ;  /* 0x0020000003037824 */ /* 0x000fe200078e00ff */
[----:B------:R-:W-:-:S04]  /*0c90*/  LEA R5, R0, 0x37800000, 0x17 ;  /* 0x3780000000057811 */ /* 0x000fc800078eb8ff */
[----:B------:R-:W-:-:S07]  /*0ca0*/  LOP3.LUT R22, R5, R3, R22, 0xfe, !PT ;  /* 0x0000000305167212 */ /* 0x000fce00078efe16 */
.L_x_10985:
[----:B------:R-:W-:Y:S05]  /*0cb0*/  BSYNC B0 ;  /* 0x0000000000007941 */ /* 0x000fea0003800000 */
.L_x_10984:
[----:B------:R-:W1:Y:S01]  /*0cc0*/  F2I.FTZ.TRUNC.NTZ R22, R22 ;  /* 0x0000001600167305 */ /* 0x000e62000021f100 */
[----:B------:R-:W-:Y:S05]  /*0cd0*/  BRA `(.L_x_10965) ;  /* 0x0000000000987947 */ /* 0x000fea0003800000 */
.L_x_10977:
        /* <DEDUP_REMOVED lines=14> */
.L_x_10991:
[----:B------:R-:W-:Y:S05]  /*0dc0*/  BSYNC B0 ;  /* 0x0000000000007941 */ /* 0x000fea0003800000 */
.L_x_10990:
[----:B------:R-:W1:Y:S01]  /*0dd0*/  F2I.FTZ.TRUNC.NTZ R22, R22 ;  /* 0x0000001600167305 */ /* 0x000e62000021f100 */
[----:B------:R-:W-:Y:S05]  /*0de0*/  BRA `(.L_x_10965) ;  /* 0x0000000000547947 */ /* 0x000fea0003800000 */
.L_x_10964:
        /* <DEDUP_REMOVED lines=16> */
[----:B01----:R-:W-:Y:S05]  /*0ef0*/  CALL.ABS.NOINC R14 ;  /* 0x000000000e007343 */ /* 0x003fea0003c00000 */
.L_x_10992:
[----:B------:R-:W-:Y:S05]  /*0f00*/  BRA `(.L_x_10965) ;  /* 0x00000000000c7947 */ /* 0x000fea0003800000 */
.L_x_10989:
[----:B------:R1:W5:Y:S01]  /*0f10*/  LDG.E R22, desc[UR36][R4.64] ;  /* 0x0000002404167981 */ /* 0x000362000c1e1900 */
[----:B------:R-:W-:Y:S05]  /*0f20*/  BRA `(.L_x_10965) ;  /* 0x0000000000047947 */ /* 0x000fea0003800000 */
.L_x_10988:
[----:B------:R1:W5:Y:S02]  /*0f30*/  LDG.E R22, desc[UR36][R4.64] ;  /* 0x0000002404167981 */ /* 0x000364000c1e1900 */
.L_x_10965:
[----:B-1234-:R-:W1:Y:S01]  /*0f40*/  LDC.64 R4, c[0x0][0x238] ;  /* 0x00008e00ff047b82 */ /* 0x01ee620000000a00 */
[----:B------:R-:W-:Y:S01]  /*0f50*/  PRMT R0, R26, 0x9910, RZ ;  /* 0x000099101a007816 */ /* 0x000fe200000000ff */
        /* <DEDUP_REMOVED lines=18> */
.L_x_10996:
[----:B------:R-:W2:Y:S02]  /*1080*/  LDG.E.U8 R4, desc[UR36][R4.64] ;  /* 0x0000002404047981 */ /* 0x000ea4000c1e1100 */
[----:B--2---:R-:W-:-:S04]  /*1090*/  ISETP.NE.AND P0, PT, R4, RZ, PT ;  /* 0x000000ff0400720c */ /* 0x004fc80003f05270 */
[----:B------:R-:W-:Y:S01]  /*10a0*/  P2R R27, PR, RZ, 0x1 ;  /* 0x00000001ff1b7803 */ /* 0x000fe20000000000 */
[----:B------:R-:W-:Y:S08]  /*10b0*/  BRA `(.L_x_10998) ;  /* 0x0000000c00c47947 */ /* 0x000ff00003800000 */
.L_x_10995:
        /* <DEDUP_REMOVED lines=11> */
.L_x_11000:
[----:B------:R-:W2:Y:S02]  /*1170*/  LDG.E R4, desc[UR36][R4.64] ;  /* 0x0000002404047981 */ /* 0x000ea4000c1e1900 */
[----:B--2---:R-:W-:-:S04]  /*1180*/  ISETP.NE.AND P0, PT, R4, RZ, PT ;  /* 0x000000ff0400720c */ /* 0x004fc80003f05270 */
[----:B------:R-:W-:Y:S01]  /*1190*/  P2R R27, PR, RZ, 0x1 ;  /* 0x00000001ff1b7803 */ /* 0x000fe20000000000 */
[----:B------:R-:W-:Y:S08]  /*11a0*/  BRA `(.L_x_10998) ;  /* 0x0000000c00887947 */ /* 0x000ff00003800000 */
.L_x_10999:
[----:B------:R-:W2:Y:S02]  /*11b0*/  LDG.E.U16 R4, desc[UR36][R4.64] ;  /* 0x0000002404047981 */ /* 0x000ea4000c1e1500 */
[----:B--2---:R-:W-:-:S04]  /*11c0*/  ISETP.NE.AND P0, PT, R4, RZ, PT ;  /* 0x000000ff0400720c */ /* 0x004fc80003f05270 */
[----:B------:R-:W-:Y:S01]  /*11d0*/  P2R R27, PR, RZ, 0x1 ;  /* 0x00000001ff1b7803 */ /* 0x000fe20000000000 */
[----:B------:R-:W-:Y:S08]  /*11e0*/  BRA `(.L_x_10998) ;  /* 0x0000000c00787947 */ /* 0x000ff00003800000 */
.L_x_10994:
        /* <DEDUP_REMOVED lines=10> */
.L_x_11002:
[----:B------:R-:W2:Y:S02]  /*1290*/  LDG.E.U16 R0, desc[UR36][R4.64] ;  /* 0x0000002404007981 */ /* 0x000ea4000c1e1500 */
[----:B--2---:R-:W-:-:S05]  /*12a0*/  HADD2.F32 R0, -RZ, R0.H0_H0 ;  /* 0x20000000ff007230 */ /* 0x004fca0000004100 */
[----:B------:R-:W-:-:S04]  /*12b0*/  FSETP.NEU.FTZ.AND P0, PT, R0, RZ, PT ;  /* 0x000000ff0000720b */ /* 0x000fc80003f1d000 */
[----:B------:R-:W-:Y:S01]  /*12c0*/  P2R R27, PR, RZ, 0x1 ;  /* 0x00000001ff1b7803 */ /* 0x000fe20000000000 */
[----:B------:R-:W-:Y:S08]  /*12d0*/  BRA `(.L_x_10998) ;  /* 0x0000000c003c7947 */ /* 0x000ff00003800000 */
.L_x_11001:
        /* <DEDUP_REMOVED lines=12> */
.L_x_11004:
        /* <DEDUP_REMOVED lines=11> */
.L_x_11003:
[----:B------:R-:W2:Y:S02]  /*1450*/  LDG.E.64 R4, desc[UR36][R4.64] ;  /* 0x0000002404047981 */ /* 0x000ea4000c1e1b00 */
[----:B--2---:R-:W-:-:S06]  /*1460*/  DSETP.NEU.AND P0, PT, R4, RZ, PT ;  /* 0x000000ff0400722a */ /* 0x004fcc0003f0d000 */
[----:B------:R-:W-:Y:S01]  /*1470*/  P2R R27, PR, RZ, 0x1 ;  /* 0x00000001ff1b7803 */ /* 0x000fe20000000000 */
[----:B------:R-:W-:Y:S07]  /*1480*/  BRA `(.L_x_10998) ;  /* 0x0000000800d07947 */ /* 0x000fee0003800000 */
.L_x_10993:
        /* <DEDUP_REMOVED lines=12> */
.L_x_11007:
[----:B------:R-:W2:Y:S02]  /*1550*/  LDG.E.128 R4, desc[UR36][R4.64] ;  /* 0x0000002404047981 */ /* 0x000ea4000c1e1d00 */
[----:B--2---:R-:W-:-:S06]  /*1560*/  DSETP.NEU.AND P0, PT, R6, RZ, PT ;  /* 0x000000ff0600722a */ /* 0x004fcc0003f0d000 */
[----:B------:R-:W-:-:S06]  /*1570*/  DSETP.NEU.OR P0, PT, R4, RZ, P0 ;  /* 0x000000ff0400722a */ /* 0x000fcc000070d400 */
[----:B------:R-:W-:Y:S01]  /*1580*/  P2R R27, PR, RZ, 0x1 ;  /* 0x00000001ff1b7803 */ /* 0x000fe20000000000 */
[----:B------:R-:W-:Y:S07]  /*1590*/  BRA `(.L_x_10998) ;  /* 0x00000008008c7947 */ /* 0x000fee0003800000 */
.L_x_11006:
        /* <DEDUP_REMOVED lines=28> */
.L_x_11009:
        /* <DEDUP_REMOVED lines=15> */
.L_x_11008:
[----:B------:R-:W2:Y:S02]  /*1850*/  LDG.E.U16 R0, desc[UR36][R4.64] ;  /* 0x0000002404007981 */ /* 0x000ea4000c1e1500 */
[----:B--2---:R-:W-:-:S05]  /*1860*/  IMAD.U32 R0, R0, 0x10000, RZ ;  /* 0x0001000000007824 */ /* 0x004fca00078e00ff */
[----:B------:R-:W-:-:S04]  /*1870*/  FSETP.NEU.FTZ.AND P0, PT, R0, RZ, PT ;  /* 0x000000ff0000720b */ /* 0x000fc80003f1d000 */
[----:B------:R-:W-:Y:S01]  /*1880*/  P2R R27, PR, RZ, 0x1 ;  /* 0x00000001ff1b7803 */ /* 0x000fe20000000000 */
[----:B------:R-:W-:Y:S08]  /*1890*/  BRA `(.L_x_10998) ;  /* 0x0000000400cc7947 */ /* 0x000ff00003800000 */
.L_x_11005:
        /* <DEDUP_REMOVED lines=12> */
.L_x_11012:
        /* <DEDUP_REMOVED lines=21> */
.L_x_11016:
[----:B------:R-:W-:Y:S05]  /*1ab0*/  BSYNC B1 ;  /* 0x0000000000017941 */ /* 0x000fea0003800000 */
.L_x_11015:
[----:B------:R-:W-:Y:S01]  /*1ac0*/  LEA R5, R0, 0x3b800000, 0x17 ;  /* 0x3b80000000057811 */ /* 0x000fe200078eb8ff */
[----:B------:R-:W-:-:S05]  /*1ad0*/  IMAD.SHL.U32 R0, R3, 0x100000, RZ ;  /* 0x0010000003007824 */ /* 0x000fca00078e00ff */
[----:B------:R-:W-:-:S07]  /*1ae0*/  LOP3.LUT R0, R5, R0, R6, 0xfe, !PT ;  /* 0x0000000005007212 */ /* 0x000fce00078efe06 */
.L_x_11014:
[----:B------:R-:W-:Y:S05]  /*1af0*/  BSYNC B0 ;  /* 0x0000000000007941 */ /* 0x000fea0003800000 */
.L_x_11013:
[----:B------:R-:W-:-:S04]  /*1b00*/  FSETP.NEU.FTZ.AND P0, PT, R0, RZ, PT ;  /* 0x000000ff0000720b */ /* 0x000fc80003f1d000 */
[----:B------:R-:W-:Y:S01]  /*1b10*/  P2R R27, PR, RZ, 0x1 ;  /* 0x00000001ff1b7803 */ /* 0x000fe20000000000 */
[----:B------:R-:W-:Y:S08]  /*1b20*/  BRA `(.L_x_10998) ;  /* 0x0000000400287947 */ /* 0x000ff00003800000 */
.L_x_11011:
        /* <DEDUP_REMOVED lines=21> */
.L_x_11020:
[----:B------:R-:W-:Y:S05]  /*1c80*/  BSYNC B1 ;  /* 0x0000000000017941 */ /* 0x000fea0003800000 */
.L_x_11019:
[----:B------:R-:W-:Y:S01]  /*1c90*/  LEA R5, R0, 0x37800000, 0x17 ;  /* 0x3780000000057811 */ /* 0x000fe200078eb8ff */
[----:B------:R-:W-:-:S05]  /*1ca0*/  IMAD.SHL.U32 R0, R3, 0x200000, RZ ;  /* 0x0020000003007824 */ /* 0x000fca00078e00ff */
[----:B------:R-:W-:-:S07]  /*1cb0*/  LOP3.LUT R0, R5, R0, R6, 0xfe, !PT ;  /* 0x0000000005007212 */ /* 0x000fce00078efe06 */
.L_x_11018:
[----:B------:R-:W-:Y:S05]  /*1cc0*/  BSYNC B0 ;  /* 0x0000000000007941 */ /* 0x000fea0003800000 */
.L_x_11017:
[----:B------:R-:W-:-:S04]  /*1cd0*/  FSETP.NEU.FTZ.AND P0, PT, R0, RZ, PT ;  /* 0x000000ff0000720b */ /* 0x000fc80003f1d000 */
[----:B------:R-:W-:Y:S01]  /*1ce0*/  P2R R27, PR, RZ, 0x1 ;  /* 0x00000001ff1b7803 */ /* 0x000fe20000000000 */
[----:B------:R-:W-:Y:S08]  /*1cf0*/  BRA `(.L_x_10998) ;  /* 0x0000000000b47947 */ /* 0x000ff00003800000 */
.L_x_11010:
        /* <DEDUP_REMOVED lines=14> */
.L_x_11024:
[----:B------:R-:W-:Y:S05]  /*1de0*/  BSYNC B0 ;  /* 0x0000000000007941 */ /* 0x000fea0003800000 */
.L_x_11023:
[----:B------:R-:W-:-:S04]  /*1df0*/  FSETP.NEU.FTZ.AND P0, PT, R0, RZ, PT ;  /* 0x000000ff0000720b */ /* 0x000fc80003f1d000 */
[----:B------:R-:W-:Y:S01]  /*1e00*/  P2R R27, PR, RZ, 0x1 ;  /* 0x00000001ff1b7803 */ /* 0x000fe20000000000 */
[----:B------:R-:W-:Y:S08]  /*1e10*/  BRA `(.L_x_10998) ;  /* 0x00000000006c7947 */ /* 0x000ff00003800000 */
.L_x_10997:
        /* <DEDUP_REMOVED lines=16> */
.L_x_11025:
[----:B------:R-:W-:-:S04]  /*1f20*/  PLOP3.LUT P0, PT, PT, PT, PT, 0x8, 0x0 ;  /* 0x000000000000781c */ /* 0x000fc80003f0e170 */
[----:B------:R-:W-:Y:S01]  /*1f30*/  P2R R27, PR, RZ, 0x1 ;  /* 0x00000001ff1b7803 */ /* 0x000fe20000000000 */
[----:B------:R-:W-:Y:S08]  /*1f40*/  BRA `(.L_x_10998) ;  /* 0x0000000000207947 */ /* 0x000ff00003800000 */
.L_x_11022:
[----:B------:R-:W2:Y:S02]  /*1f50*/  LDG.E.64 R4, desc[UR36][R4.64] ;  /* 0x0000002404047981 */ /* 0x000ea4000c1e1b00 */
[----:B--2---:R-:W-:-:S04]  /*1f60*/  ISETP.NE.U32.AND P0, PT, R4, RZ, PT ;  /* 0x000000ff0400720c */ /* 0x004fc80003f05070 */
[----:B------:R-:W-:-:S04]  /*1f70*/  ISETP.NE.AND.EX P0, PT, R5, RZ, PT, P0 ;  /* 0x000000ff0500720c */ /* 0x000fc80003f05300 */
[----:B------:R-:W-:Y:S01]  /*1f80*/  P2R R27, PR, RZ, 0x1 ;  /* 0x00000001ff1b7803 */ /* 0x000fe20000000000 */
[----:B------:R-:W-:Y:S08]  /*1f90*/  BRA `(.L_x_10998) ;  /* 0x00000000000c7947 */ /* 0x000ff00003800000 */
.L_x_11021:
[----:B------:R-:W2:Y:S02]  /*1fa0*/  LDG.E R4, desc[UR36][R4.64] ;  /* 0x0000002404047981 */ /* 0x000ea4000c1e1900 */
[----:B--2---:R-:W-:-:S04]  /*1fb0*/  ISETP.NE.AND P0, PT, R4, RZ, PT ;  /* 0x000000ff0400720c */ /* 0x004fc80003f05270 */
[----:B------:R-:W-:-:S09]  /*1fc0*/  P2R R27, PR, RZ, 0x1 ;  /* 0x00000001ff1b7803 */ /* 0x000fd20000000000 */
.L_x_10998:
        /* <DEDUP_REMOVED lines=19> */
.L_x_11029:
[----:B------:R0:W5:Y:S01]  /*2100*/  LDG.E.U8 R28, desc[UR36][R4.64] ;  /* 0x00000024041c7981 */ /* 0x000162000c1e1100 */
[----:B------:R-:W-:Y:S01]  /*2110*/  IMAD.MOV.U32 R29, RZ, RZ, RZ ;  /* 0x000000ffff1d7224 */ /* 0x000fe200078e00ff */
[----:B------:R-:W-:Y:S06]  /*2120*/  BRA `(.L_x_11031) ;  /* 0x0000000c00487947 */ /* 0x000fec0003800000 */
.L_x_11028:
        /* <DEDUP_REMOVED lines=8> */
.L_x_11033:
[----:B------:R-:W2:Y:S02]  /*21b0*/  LDG.E R28, desc[UR36][R4.64] ;  /* 0x00000024041c7981 */ /* 0x000ea4000c1e1900 */
[----:B--2---:R-:W-:Y:S01]  /*21c0*/  SHF.R.S32.HI R29, RZ, 0x1f, R28 ;  /* 0x0000001fff1d7819 */ /* 0x004fe2000001141c */
[----:B------:R-:W-:Y:S06]  /*21d0*/  BRA `(.L_x_11031) ;  /* 0x0000000c001c7947 */ /* 0x000fec0003800000 */
.L_x_11032:
[----:B------:R-:W2:Y:S02]  /*21e0*/  LDG.E.S16 R28, desc[UR36][R4.64] ;  /* 0x00000024041c7981 */ /* 0x000ea4000c1e1700 */
[----:B--2---:R-:W-:Y:S01]  /*21f0*/  SHF.R.S32.HI R29, RZ, 0x1f, R28 ;  /* 0x0000001fff1d7819 */ /* 0x004fe2000001141c */
[----:B------:R-:W-:Y:S06]  /*2200*/  BRA `(.L_x_11031) ;  /* 0x0000000c00107947 */ /* 0x000fec0003800000 */
.L_x_11027:
        /* <DEDUP_REMOVED lines=9> */
.L_x_11035:
[----:B------:R-:W2:Y:S02]  /*22a0*/  LDG.E.U16 R4, desc[UR36][R4.64] ;  /* 0x0000002404047981 */ /* 0x000ea4000c1e1500 */
[----:B--2---:R-:W-:-:S06]  /*22b0*/  HADD2.F32 R28, -RZ, R4.H0_H0 ;  /* 0x20000004ff1c7230 */ /* 0x004fcc0000004100 */
[----:B------:R-:W0:Y:S01]  /*22c0*/  F2I.S64.TRUNC R28, R28 ;  /* 0x0000001c001c7311 */ /* 0x000e22000020d900 */
[----:B------:R-:W-:Y:S05]  /*22d0*/  BRA `(.L_x_11031) ;  /* 0x0000000800dc7947 */ /* 0x000fea0003800000 */
.L_x_11034:
        /* <DEDUP_REMOVED lines=9> */
.L_x_11037:
[----:B------:R-:W2:Y:S02]  /*2370*/  LDG.E.U16 R4, desc[UR36][R4.64] ;  /* 0x0000002404047981 */ /* 0x000ea4000c1e1500 */
[----:B--2---:R-:W-:-:S06]  /*2380*/  HADD2.F32 R28, -RZ, R4.H0_H0 ;  /* 0x20000004ff1c7230 */ /* 0x004fcc0000004100 */
[----:B------:R-:W3:Y:S01]  /*2390*/  F2I.S64.TRUNC R28, R28 ;  /* 0x0000001c001c7311 */ /* 0x000ee2000020d900 */
[----:B------:R-:W-:Y:S05]  /*23a0*/  BRA `(.L_x_11031) ;  /* 0x0000000800a87947 */ /* 0x000fea0003800000 */
.L_x_11036:
[----:B------:R-:W2:Y:S02]  /*23b0*/  LDG.E.64 R4, desc[UR36][R4.64] ;  /* 0x0000002404047981 */ /* 0x000ea4000c1e1b00 */
[----:B--2---:R0:W1:Y:S01]  /*23c0*/  F2I.S64.F64.TRUNC R28, R4 ;  /* 0x00000004001c7311 */ /* 0x004062000030d900 */
[----:B------:R-:W-:Y:S05]  /*23d0*/  BRA `(.L_x_11031) ;  /* 0x00000008009c7947 */ /* 0x000fea0003800000 */
.L_x_11026:
        /* <DEDUP_REMOVED lines=13> */
.L_x_11040:
[----:B------:R-:W2:Y:S02]  /*24b0*/  LDG.E.64 R4, desc[UR36][R4.64] ;  /* 0x0000002404047981 */ /* 0x000ea4000c1e1b00 */
[----:B--2---:R0:W1:Y:S01]  /*24c0*/  F2I.S64.F64.TRUNC R28, R4 ;  /* 0x00000004001c7311 */ /* 0x004062000030d900 */
[----:B------:R-:W-:Y:S05]  /*24d0*/  BRA `(.L_x_11031) ;  /* 0x00000008005c7947 */ /* 0x000fea0003800000 */
.L_x_11039:
        /* <DEDUP_REMOVED lines=27> */
.L_x_11042:
        /* <DEDUP_REMOVED lines=14> */
.L_x_11041:
[----:B------:R-:W2:Y:S02]  /*2770*/  LDG.E.U16 R28, desc[UR36][R4.64] ;  /* 0x00000024041c7981 */ /* 0x000ea4000c1e1500 */
[----:B--2---:R-:W-:-:S06]  /*2780*/  IMAD.U32 R28, R28, 0x10000, RZ ;  /* 0x000100001c1c7824 */ /* 0x004fcc00078e00ff */
[----:B------:R-:W0:Y:S01]  /*2790*/  F2I.S64.TRUNC R28, R28 ;  /* 0x0000001c001c7311 */ /* 0x000e22000020d900 */
[----:B------:R-:W-:Y:S05]  /*27a0*/  BRA `(.L_x_11031) ;  /* 0x0000000400a87947 */ /* 0x000fea0003800000 */
.L_x_11038:
        /* <DEDUP_REMOVED lines=11> */
.L_x_11045:
        /* <DEDUP_REMOVED lines=21> */
.L_x_11049:
[----:B------:R-:W-:Y:S05]  /*29b0*/  BSYNC B1 ;  /* 0x0000000000017941 */ /* 0x000fea0003800000 */
.L_x_11048:
[----:B------:R-:W-:Y:S01]  /*29c0*/  IMAD.SHL.U32 R3, R3, 0x100000, RZ ;  /* 0x0010000003037824 */ /* 0x000fe200078e00ff */
[----:B------:R-:W-:-:S04]  /*29d0*/  LEA R5, R0, 0x3b800000, 0x17 ;  /* 0x3b80000000057811 */ /* 0x000fc800078eb8ff */
[----:B------:R-:W-:-:S07]  /*29e0*/  LOP3.LUT R28, R5, R3, R28, 0xfe, !PT ;  /* 0x00000003051c7212 */ /* 0x000fce00078efe1c */
.L_x_11047:
[----:B------:R-:W-:Y:S05]  /*29f0*/  BSYNC B0 ;  /* 0x0000000000007941 */ /* 0x000fea0003800000 */
.L_x_11046:
[----:B------:R-:W0:Y:S01]  /*2a00*/  F2I.S64.TRUNC R28, R28 ;  /* 0x0000001c001c7311 */ /* 0x000e22000020d900 */
[----:B------:R-:W-:Y:S05]  /*2a10*/  BRA `(.L_x_11031) ;  /* 0x00000004000c7947 */ /* 0x000fea0003800000 */
.L_x_11044:
        /* <DEDUP_REMOVED lines=21> */
.L_x_11053:
[----:B------:R-:W-:Y:S05]  /*2b70*/  BSYNC B1 ;  /* 0x0000000000017941 */ /* 0x000fea0003800000 */
.L_x_11052:
[----:B------:R-:W-:Y:S01]  /*2b80*/  IMAD.SHL.U32 R3, R3, 0x200000, RZ ;  /* 0x0020000003037824 */ /* 0x000fe200078e00ff */
[----:B------:R-:W-:-:S04]  /*2b90*/  LEA R5, R0, 0x37800000, 0x17 ;  /* 0x3780000000057811 */ /* 0x000fc800078eb8ff */
[----:B------:R-:W-:-:S07]  /*2ba0*/  LOP3.LUT R28, R5, R3, R28, 0xfe, !PT ;  /* 0x00000003051c7212 */ /* 0x000fce00078efe1c */
.L_x_11051:
[----:B------:R-:W-:Y:S05]  /*2bb0*/  BSYNC B0 ;  /* 0x0000000000007941 */ /* 0x000fea0003800000 */
.L_x_11050:
[----:B------:R-:W0:Y:S01]  /*2bc0*/  F2I.S64.TRUNC R28, R28 ;  /* 0x0000001c001c7311 */ /* 0x000e22000020d900 */
[----:B------:R-:W-:Y:S05]  /*2bd0*/  BRA `(.L_x_11031) ;  /* 0x00000000009c7947 */ /* 0x000fea0003800000 */
.L_x_11043:
        /* <DEDUP_REMOVED lines=14> */
.L_x_11057:
[----:B------:R-:W-:Y:S05]  /*2cc0*/  BSYNC B0 ;  /* 0x0000000000007941 */ /* 0x000fea0003800000 */
.L_x_11056:
[----:B------:R-:W0:Y:S01]  /*2cd0*/  F2I.S64.TRUNC R28, R28 ;  /* 0x0000001c001c7311 */ /* 0x000e22000020d900 */
[----:B------:R-:W-:Y:S05]  /*2ce0*/  BRA `(.L_x_11031) ;  /* 0x0000000000587947 */ /* 0x000fea0003800000 */
.L_x_11030:
        /* <DEDUP_REMOVED lines=16> */
.L_x_11058:
[----:B------:R-:W-:Y:S01]  /*2df0*/  CS2R R28, SRZ ;  /* 0x00000000001c7805 */ /* 0x000fe2000001ff00 */
[----:B------:R-:W-:Y:S06]  /*2e00*/  BRA `(.L_x_11031) ;  /* 0x0000000000107947 */ /* 0x000fec0003800000 */
.L_x_11055:
[----:B------:R0:W5:Y:S01]  /*2e10*/  LDG.E.64 R28, desc[UR36][R4.64] ;  /* 0x00000024041c7981 */ /* 0x000162000c1e1b00 */
[----:B------:R-:W-:Y:S05]  /*2e20*/  BRA `(.L_x_11031) ;  /* 0x0000000000087947 */ /* 0x000fea0003800000 */
.L_x_11054:
[----:B------:R0:W5:Y:S01]  /*2e30*/  LDG.E R28, desc[UR36][R4.64] ;  /* 0x00000024041c7981 */ /* 0x000162000c1e1900 */
[----:B------:R-:W-:-:S07]  /*2e40*/  IMAD.MOV.U32 R29, RZ, RZ, RZ ;  /* 0x000000ffff1d7224 */ /* 0x000fce00078e00ff */
.L_x_11031:
[----:B------:R-:W-:Y:S01]  /*2e50*/  ISETP.NE.AND P0, PT, R27, RZ, PT ;  /* 0x000000ff1b00720c */ /* 0x000fe20003f05270 */
[----:B------:R-:W-:-:S03]  /*2e60*/  VIADD R25, R25, 0x80 ;  /* 0x0000008019197836 */ /* 0x000fc60000000000 */
[----:B------:R-:W-:-:S09]  /*2e70*/  SEL R17, RZ, 0x1, !P0 ;  /* 0x00000001ff117807 */ /* 0x000fd20004000000 */
.L_x_10959:
[----:B------:R-:W-:Y:S05]  /*2e80*/  BSYNC B6 ;  /* 0x0000000000067941 */ /* 0x000fea0003800000 */
.L_x_10958:
[----:B------:R-:W-:Y:S01]  /*2e90*/  ISETP.GE.AND P0, PT, R25, R16, PT ;  /* 0x000000101900720c */ /* 0x000fe20003f06270 */
[----:B------:R-:W-:-:S12]  /*2ea0*/  BSSY B6, `(.L_x_11059) ;  /* 0x00002d8000067945 */ /* 0x000fd80003800000 */
        /* <DEDUP_REMOVED lines=20> */
.L_x_11064:
[----:B------:R0:W5:Y:S01]  /*2ff0*/  LDG.E.U8 R18, desc[UR36][R4.64] ;  /* 0x0000002404127981 */ /* 0x000162000c1e1100 */
[----:B------:R-:W-:Y:S05]  /*3000*/  BRA `(.L_x_11066) ;  /* 0x0000000c00347947 */ /* 0x000fea0003800000 */
.L_x_11063:
        /* <DEDUP_REMOVED lines=8> */
.L_x_11068:
[----:B------:R0:W5:Y:S01]  /*3090*/  LDG.E R18, desc[UR36][R4.64] ;  /* 0x0000002404127981 */ /* 0x000162000c1e1900 */
[----:B------:R-:W-:Y:S05]  /*30a0*/  BRA `(.L_x_11066) ;  /* 0x0000000c000c7947 */ /* 0x000fea0003800000 */
.L_x_11067:
[----:B------:R0:W5:Y:S01]  /*30b0*/  LDG.E.S16 R18, desc[UR36][R4.64] ;  /* 0x0000002404127981 */ /* 0x000162000c1e1700 */
[----:B------:R-:W-:Y:S05]  /*30c0*/  BRA `(.L_x_11066) ;  /* 0x0000000c00047947 */ /* 0x000fea0003800000 */
.L_x_11062:
        /* <DEDUP_REMOVED lines=9> */
.L_x_11070:
[----:B------:R-:W4:Y:S02]  /*3160*/  LDG.E.U16 R4, desc[UR36][R4.64] ;  /* 0x0000002404047981 */ /* 0x000f24000c1e1500 */
[----:B----4-:R-:W-:-:S06]  /*3170*/  HADD2.F32 R18, -RZ, R4.H0_H0 ;  /* 0x20000004ff127230 */ /* 0x010fcc0000004100 */
[----:B------:R-:W0:Y:S01]  /*3180*/  F2I.FTZ.TRUNC.NTZ R18, R18 ;  /* 0x0000001200127305 */ /* 0x000e22000021f100 */
[----:B------:R-:W-:Y:S05]  /*3190*/  BRA `(.L_x_11066) ;  /* 0x0000000800d07947 */ /* 0x000fea0003800000 */
.L_x_11069:
        /* <DEDUP_REMOVED lines=9> */
.L_x_11072:
[----:B------:R-:W4:Y:S02]  /*3230*/  LDG.E.U16 R4, desc[UR36][R4.64] ;  /* 0x0000002404047981 */ /* 0x000f24000c1e1500 */
[----:B----4-:R-:W-:-:S06]  /*3240*/  HADD2.F32 R18, -RZ, R4.H0_H0 ;  /* 0x20000004ff127230 */ /* 0x010fcc0000004100 */
[----:B------:R-:W0:Y:S01]  /*3250*/  F2I.FTZ.TRUNC.NTZ R18, R18 ;  /* 0x0000001200127305 */ /* 0x000e22000021f100 */
[----:B------:R-:W-:Y:S05]  /*3260*/  BRA `(.L_x_11066) ;  /* 0x00000008009c7947 */ /* 0x000fea0003800000 */
.L_x_11071:
[----:B------:R-:W4:Y:S02]  /*3270*/  LDG.E.64 R4, desc[UR36][R4.64] ;  /* 0x0000002404047981 */ /* 0x000f24000c1e1b00 */
[----:B----4-:R0:W1:Y:S01]  /*3280*/  F2I.F64.TRUNC R18, R4 ;  /* 0x0000000400127311 */ /* 0x010062000030d100 */
[----:B------:R-:W-:Y:S05]  /*3290*/  BRA `(.L_x_11066) ;  /* 0x0000000800907947 */ /* 0x000fea0003800000 */
.L_x_11061:
        /* <DEDUP_REMOVED lines=12> */
.L_x_11075:
[----:B------:R-:W4:Y:S02]  /*3360*/  LDG.E.64 R4, desc[UR36][R4.64] ;  /* 0x0000002404047981 */ /* 0x000f24000c1e1b00 */
[----:B----4-:R0:W1:Y:S01]  /*3370*/  F2I.F64.TRUNC R18, R4 ;  /* 0x0000000400127311 */ /* 0x010062000030d100 */
[----:B------:R-:W-:Y:S05]  /*3380*/  BRA `(.L_x_11066) ;  /* 0x0000000800547947 */ /* 0x000fea0003800000 */
.L_x_11074:
        /* <DEDUP_REMOVED lines=27> */
.L_x_11077:
        /* <DEDUP_REMOVED lines=12> */
[----:B------:R0:W1:Y:S01]  /*3600*/  F2I.FTZ.TRUNC.NTZ R18, R0 ;  /* 0x0000000000127305 */ /* 0x000062000021f100 */
[----:B------:R-:W-:Y:S05]  /*3610*/  BRA `(.L_x_11066) ;  /* 0x0000000400b07947 */ /* 0x000fea0003800000 */
.L_x_11076:
[----:B------:R-:W4:Y:S02]  /*3620*/  LDG.E.U16 R18, desc[UR36][R4.64] ;  /* 0x0000002404127981 */ /* 0x000f24000c1e1500 */
[----:B----4-:R-:W-:-:S06]  /*3630*/  IMAD.U32 R18, R18, 0x10000, RZ ;  /* 0x0001000012127824 */ /* 0x010fcc00078e00ff */
[----:B------:R-:W0:Y:S01]  /*3640*/  F2I.FTZ.TRUNC.NTZ R18, R18 ;  /* 0x0000001200127305 */ /* 0x000e22000021f100 */
[----:B------:R-:W-:Y:S05]  /*3650*/  BRA `(.L_x_11066) ;  /* 0x0000000400a07947 */ /* 0x000fea0003800000 */
.L_x_11073:
        /* <DEDUP_REMOVED lines=10> */
.L_x_11080:
        /* <DEDUP_REMOVED lines=21> */
.L_x_11084:
[----:B------:R-:W-:Y:S05]  /*3850*/  BSYNC B1 ;  /* 0x0000000000017941 */ /* 0x000fea0003800000 */
.L_x_11083:
[----:B------:R-:W-:Y:S01]  /*3860*/  IMAD.SHL.U32 R3, R3, 0x100000, RZ ;  /* 0x0010000003037824 */ /* 0x000fe200078e00ff */
[----:B------:R-:W-:-:S04]  /*3870*/  LEA R5, R0, 0x3b800000, 0x17 ;  /* 0x3b80000000057811 */ /* 0x000fc800078eb8ff */
[----:B------:R-:W-:-:S07]  /*3880*/  LOP3.LUT R18, R5, R3, R18, 0xfe, !PT ;  /* 0x0000000305127212 */ /* 0x000fce00078efe12 */
.L_x_11082:
[----:B------:R-:W-:Y:S05]  /*3890*/  BSYNC B0 ;  /* 0x0000000000007941 */ /* 0x000fea0003800000 */
.L_x_11081:
[----:B------:R-:W1:Y:S01]  /*38a0*/  F2I.FTZ.TRUNC.NTZ R18, R18 ;  /* 0x0000001200127305 */ /* 0x000e62000021f100 */
[----:B------:R-:W-:Y:S05]  /*38b0*/  BRA `(.L_x_11066) ;  /* 0x0000000400087947 */ /* 0x000fea0003800000 */
.L_x_11079:
        /* <DEDUP_REMOVED lines=21> */
.L_x_11088:
[----:B------:R-:W-:Y:S05]  /*3a10*/  BSYNC B1 ;  /* 0x0000000000017941 */ /* 0x000fea0003800000 */
.L_x_11087:
[----:B------:R-:W-:Y:S01]  /*3a20*/  IMAD.SHL.U32 R3, R3, 0x200000, RZ ;  /* 0x0020000003037824 */ /* 0x000fe200078e00ff */
[----:B------:R-:W-:-:S04]  /*3a30*/  LEA R5, R0, 0x37800000, 0x17 ;  /* 0x3780000000057811 */ /* 0x000fc800078eb8ff */
[----:B------:R-:W-:-:S07]  /*3a40*/  LOP3.LUT R18, R5, R3, R18, 0xfe, !PT ;  /* 0x0000000305127212 */ /* 0x000fce00078efe12 */
.L_x_11086:
[----:B------:R-:W-:Y:S05]  /*3a50*/  BSYNC B0 ;  /* 0x0000000000007941 */ /* 0x000fea0003800000 */
.L_x_11085:
[----:B------:R-:W0:Y:S01]  /*3a60*/  F2I.FTZ.TRUNC.NTZ R18, R18 ;  /* 0x0000001200127305 */ /* 0x000e22000021f100 */
[----:B------:R-:W-:Y:S05]  /*3a70*/  BRA `(.L_x_11066) ;  /* 0x0000000000987947 */ /* 0x000fea0003800000 */
.L_x_11078:
        /* <DEDUP_REMOVED lines=14> */
.L_x_11092:
[----:B------:R-:W-:Y:S05]  /*3b60*/  BSYNC B0 ;  /* 0x0000000000007941 */ /* 0x000fea0003800000 */
.L_x_11091:
[----:B------:R-:W0:Y:S01]  /*3b70*/  F2I.FTZ.TRUNC.NTZ R18, R18 ;  /* 0x0000001200127305 */ /* 0x000e22000021f100 */
[----:B------:R-:W-:Y:S05]  /*3b80*/  BRA `(.L_x_11066) ;  /* 0x0000000000547947 */ /* 0x000fea0003800000 */
.L_x_11065:
        /* <DEDUP_REMOVED lines=16> */
[----:B0-23-5:R-:W-:Y:S05]  /*3c90*/  CALL.ABS.NOINC R14 ;  /* 0x000000000e007343 */ /* 0x02dfea0003c00000 */
.L_x_11093:
[----:B------:R-:W-:Y:S05]  /*3ca0*/  BRA `(.L_x_11066) ;  /* 0x00000000000c7947 */ /* 0x000fea0003800000 */
.L_x_11090:
[----:B------:R0:W5:Y:S01]  /*3cb0*/  LDG.E R18, desc[UR36][R4.64] ;  /* 0x0000002404127981 */ /* 0x000162000c1e1900 */
[----:B------:R-:W-:Y:S05]  /*3cc0*/  BRA `(.L_x_11066) ;  /* 0x0000000000047947 */ /* 0x000fea0003800000 */
.L_x_11089:
[----:B------:R0:W5:Y:S02]  /*3cd0*/  LDG.E R18, desc[UR36][R4.64] ;  /* 0x0000002404127981 */ /* 0x000164000c1e1900 */
.L_x_11066:
[----:B0---4-:R-:W0:Y:S01]  /*3ce0*/  LDC.64 R4, c[0x0][0x238] ;  /* 0x00008e00ff047b82 */ /* 0x011e220000000a00 */
        /* <DEDUP_REMOVED lines=19> */
.L_x_11097:
[----:B------:R-:W4:Y:S02]  /*3e20*/  LDG.E.U8 R4, desc[UR36][R4.64] ;  /* 0x0000002404047981 */ /* 0x000f24000c1e1100 */
[----:B----4-:R-:W-:-:S04]  /*3e30*/  ISETP.NE.AND P0, PT, R4, RZ, PT ;  /* 0x000000ff0400720c */ /* 0x010fc80003f05270 */
[----:B------:R-:W-:Y:S01]  /*3e40*/  P2R R26, PR, RZ, 0x1 ;  /* 0x00000001ff1a7803 */ /* 0x000fe20000000000 */
[----:B------:R-:W-:Y:S08]  /*3e50*/  BRA `(.L_x_11099) ;  /* 0x0000000c00c47947 */ /* 0x000ff00003800000 */
.L_x_11096:
        /* <DEDUP_REMOVED lines=11> */
.L_x_11101:
[----:B------:R-:W4:Y:S02]  /*3f10*/  LDG.E R4, desc[UR36][R4.64] ;  /* 0x0000002404047981 */ /* 0x000f24000c1e1900 */
[----:B----4-:R-:W-:-:S04]  /*3f20*/  ISETP.NE.AND P0, PT, R4, RZ, PT ;  /* 0x000000ff0400720c */ /* 0x010fc80003f05270 */
[----:B------:R-:W-:Y:S01]  /*3f30*/  P2R R26, PR, RZ, 0x1 ;  /* 0x00000001ff1a7803 */ /* 0x000fe20000000000 */
[----:B------:R-:W-:Y:S08]  /*3f40*/  BRA `(.L_x_11099) ;  /* 0x0000000c00887947 */ /* 0x000ff00003800000 */
.L_x_11100:
[----:B------:R-:W4:Y:S02]  /*3f50*/  LDG.E.U16 R4, desc[UR36][R4.64] ;  /* 0x0000002404047981 */ /* 0x000f24000c1e1500 */
[----:B----4-:R-:W-:-:S04]  /*3f60*/  ISETP.NE.AND P0, PT, R4, RZ, PT ;  /* 0x000000ff0400720c */ /* 0x010fc80003f05270 */
[----:B------:R-:W-:Y:S01]  /*3f70*/  P2R R26, PR, RZ, 0x1 ;  /* 0x00000001ff1a7803 */ /* 0x000fe20000000000 */
[----:B------:R-:W-:Y:S08]  /*3f80*/  BRA `(.L_x_11099) ;  /* 0x0000000c00787947 */ /* 0x000ff00003800000 */
.L_x_11095:
        /* <DEDUP_REMOVED lines=10> */
.L_x_11103:
[----:B------:R-:W4:Y:S02]  /*4030*/  LDG.E.U16 R0, desc[UR36][R4.64] ;  /* 0x0000002404007981 */ /* 0x000f24000c1e1500 */
[----:B----4-:R-:W-:-:S05]  /*4040*/  HADD2.F32 R0, -RZ, R0.H0_H0 ;  /* 0x20000000ff007230 */ /* 0x010fca0000004100 */
[----:B------:R-:W-:-:S04]  /*4050*/  FSETP.NEU.FTZ.AND P0, PT, R0, RZ, PT ;  /* 0x000000ff0000720b */ /* 0x000fc80003f1d000 */
[----:B------:R-:W-:Y:S01]  /*4060*/  P2R R26, PR, RZ, 0x1 ;  /* 0x00000001ff1a7803 */ /* 0x000fe20000000000 */
[----:B------:R-:W-:Y:S08]  /*4070*/  BRA `(.L_x_11099) ;  /* 0x0000000c003c7947 */ /* 0x000ff00003800000 */
.L_x_11102:
        /* <DEDUP_REMOVED lines=12> */
.L_x_11105:
        /* <DEDUP_REMOVED lines=11> */
.L_x_11104:
[----:B------:R-:W4:Y:S02]  /*41f0*/  LDG.E.64 R4, desc[UR36][R4.64] ;  /* 0x0000002404047981 */ /* 0x000f24000c1e1b00 */
[----:B----4-:R-:W-:-:S06]  /*4200*/  DSETP.NEU.AND P0, PT, R4, RZ, PT ;  /* 0x000000ff0400722a */ /* 0x010fcc0003f0d000 */
[----:B------:R-:W-:Y:S01]  /*4210*/  P2R R26, PR, RZ, 0x1 ;  /* 0x00000001ff1a7803 */ /* 0x000fe20000000000 */
[----:B------:R-:W-:Y:S07]  /*4220*/  BRA `(.L_x_11099) ;  /* 0x0000000800d07947 */ /* 0x000fee0003800000 */
.L_x_11094:
        /* <DEDUP_REMOVED lines=12> */
.L_x_11108:
[----:B------:R-:W4:Y:S02]  /*42f0*/  LDG.E.128 R4, desc[UR36][R4.64] ;  /* 0x0000002404047981 */ /* 0x000f24000c1e1d00 */
[----:B----4-:R-:W-:-:S06]  /*4300*/  DSETP.NEU.AND P0, PT, R6, RZ, PT ;  /* 0x000000ff0600722a */ /* 0x010fcc0003f0d000 */
[----:B------:R-:W-:-:S06]  /*4310*/  DSETP.NEU.OR P0, PT, R4, RZ, P0 ;  /* 0x000000ff0400722a */ /* 0x000fcc000070d400 */
[----:B------:R-:W-:Y:S01]  /*4320*/  P2R R26, PR, RZ, 0x1 ;  /* 0x00000001ff1a7803 */ /* 0x000fe20000000000 */
[----:B------:R-:W-:Y:S07]  /*4330*/  BRA `(.L_x_11099) ;  /* 0x00000008008c7947 */ /* 0x000fee0003800000 */
.L_x_11107:
        /* <DEDUP_REMOVED lines=28> */
.L_x_11110:
        /* <DEDUP_REMOVED lines=15> */
.L_x_11109:
[----:B------:R-:W4:Y:S02]  /*45f0*/  LDG.E.U16 R0, desc[UR36][R4.64] ;  /* 0x0000002404007981 */ /* 0x000f24000c1e1500 */
[----:B----4-:R-:W-:-:S05]  /*4600*/  IMAD.U32 R0, R0, 0x10000, RZ ;  /* 0x0001000000007824 */ /* 0x010fca00078e00ff */
[----:B------:R-:W-:-:S04]  /*4610*/  FSETP.NEU.FTZ.AND P0, PT, R0, RZ, PT ;  /* 0x000000ff0000720b */ /* 0x000fc80003f1d000 */
[----:B------:R-:W-:Y:S01]  /*4620*/  P2R R26, PR, RZ, 0x1 ;  /* 0x00000001ff1a7803 */ /* 0x000fe20000000000 */
[----:B------:R-:W-:Y:S08]  /*4630*/  BRA `(.L_x_11099) ;  /* 0x0000000400cc7947 */ /* 0x000ff00003800000 */
.L_x_11106:
        /* <DEDUP_REMOVED lines=12> */
.L_x_11113:
        /* <DEDUP_REMOVED lines=21> */
.L_x_11117:
[----:B------:R-:W-:Y:S05]  /*4850*/  BSYNC B1 ;  /* 0x0000000000017941 */ /* 0x000fea0003800000 */
.L_x_11116:
[----:B------:R-:W-:Y:S01]  /*4860*/  LEA R5, R0, 0x3b800000, 0x17 ;  /* 0x3b80000000057811 */ /* 0x000fe200078eb8ff */
[----:B------:R-:W-:-:S05]  /*4870*/  IMAD.SHL.U32 R0, R3, 0x100000, RZ ;  /* 0x0010000003007824 */ /* 0x000fca00078e00ff */
[----:B------:R-:W-:-:S07]  /*4880*/  LOP3.LUT R0, R5, R0, R6, 0xfe, !PT ;  /* 0x0000000005007212 */ /* 0x000fce00078efe06 */
.L_x_11115:
[----:B------:R-:W-:Y:S05]  /*4890*/  BSYNC B0 ;  /* 0x0000000000007941 */ /* 0x000fea0003800000 */
.L_x_11114:
[----:B------:R-:W-:-:S04]  /*48a0*/  FSETP.NEU.FTZ.AND P0, PT, R0, RZ, PT ;  /* 0x000000ff0000720b */ /* 0x000fc80003f1d000 */
[----:B------:R-:W-:Y:S01]  /*48b0*/  P2R R26, PR, RZ, 0x1 ;  /* 0x00000001ff1a7803 */ /* 0x000fe20000000000 */
[----:B------:R-:W-:Y:S08]  /*48c0*/  BRA `(.L_x_11099) ;  /* 0x0000000400287947 */ /* 0x000ff00003800000 */
.L_x_11112:
        /* <DEDUP_REMOVED lines=21> */
.L_x_11121:
[----:B------:R-:W-:Y:S05]  /*4a20*/  BSYNC B1 ;  /* 0x0000000000017941 */ /* 0x000fea0003800000 */
.L_x_11120:
[----:B------:R-:W-:Y:S01]  /*4a30*/  LEA R5, R0, 0x37800000, 0x17 ;  /* 0x3780000000057811 */ /* 0x000fe200078eb8ff */
[----:B------:R-:W-:-:S05]  /*4a40*/  IMAD.SHL.U32 R0, R3, 0x200000, RZ ;  /* 0x0020000003007824 */ /* 0x000fca00078e00ff */
[----:B------:R-:W-:-:S07]  /*4a50*/  LOP3.LUT R0, R5, R0, R6, 0xfe, !PT ;  /* 0x0000000005007212 */ /* 0x000fce00078efe06 */
.L_x_11119:
[----:B------:R-:W-:Y:S05]  /*4a60*/  BSYNC B0 ;  /* 0x0000000000007941 */ /* 0x000fea0003800000 */
.L_x_11118:
[----:B------:R-:W-:-:S04]  /*4a70*/  FSETP.NEU.FTZ.AND P0, PT, R0, RZ, PT ;  /* 0x000000ff0000720b */ /* 0x000fc80003f1d000 */
[----:B------:R-:W-:Y:S01]  /*4a80*/  P2R R26, PR, RZ, 0x1 ;  /* 0x00000001ff1a7803 */ /* 0x000fe20000000000 */
[----:B------:R-:W-:Y:S08]  /*4a90*/  BRA `(.L_x_11099) ;  /* 0x0000000000b47947 */ /* 0x000ff00003800000 */
.L_x_11111:
        /* <DEDUP_REMOVED lines=14> */
.L_x_11125:
[----:B------:R-:W-:Y:S05]  /*4b80*/  BSYNC B0 ;  /* 0x0000000000007941 */ /* 0x000fea0003800000 */
.L_x_11124:
[----:B------:R-:W-:-:S04]  /*4b90*/  FSETP.NEU.FTZ.AND P0, PT, R0, RZ, PT ;  /* 0x000000ff0000720b */ /* 0x000fc80003f1d000 */
[----:B------:R-:W-:Y:S01]  /*4ba0*/  P2R R26, PR, RZ, 0x1 ;  /* 0x00000001ff1a7803 */ /* 0x000fe20000000000 */
[----:B------:R-:W-:Y:S08]  /*4bb0*/  BRA `(.L_x_11099) ;  /* 0x00000000006c7947 */ /* 0x000ff00003800000 */
.L_x_11098:
        /* <DEDUP_REMOVED lines=16> */
.L_x_11126:
[----:B------:R-:W-:-:S04]  /*4cc0*/  PLOP3.LUT P0, PT, PT, PT, PT, 0x8, 0x0 ;  /* 0x000000000000781c */ /* 0x000fc80003f0e170 */
[----:B------:R-:W-:Y:S01]  /*4cd0*/  P2R R26, PR, RZ, 0x1 ;  /* 0x00000001ff1a7803 */ /* 0x000fe20000000000 */
[----:B------:R-:W-:Y:S08]  /*4ce0*/  BRA `(.L_x_11099) ;  /* 0x0000000000207947 */ /* 0x000ff00003800000 */
.L_x_11123:
[----:B------:R-:W4:Y:S02]  /*4cf0*/  LDG.E.64 R4, desc[UR36][R4.64] ;  /* 0x0000002404047981 */ /* 0x000f24000c1e1b00 */
[----:B----4-:R-:W-:-:S04]  /*4d00*/  ISETP.NE.U32.AND P0, PT, R4, RZ, PT ;  /* 0x000000ff0400720c */ /* 0x010fc80003f05070 */
[----:B------:R-:W-:-:S04]  /*4d10*/  ISETP.NE.AND.EX P0, PT, R5, RZ, PT, P0 ;  /* 0x000000ff0500720c */ /* 0x000fc80003f05300 */
[----:B------:R-:W-:Y:S01]  /*4d20*/  P2R R26, PR, RZ, 0x1 ;  /* 0x00000001ff1a7803 */ /* 0x000fe20000000000 */
[----:B------:R-:W-:Y:S08]  /*4d30*/  BRA `(.L_x_11099) ;  /* 0x00000000000c7947 */ /* 0x000ff00003800000 */
.L_x_11122:
[----:B------:R-:W4:Y:S02]  /*4d40*/  LDG.E R4, desc[UR36][R4.64] ;  /* 0x0000002404047981 */ /* 0x000f24000c1e1900 */
[----:B----4-:R-:W-:-:S04]  /*4d50*/  ISETP.NE.AND P0, PT, R4, RZ, PT ;  /* 0x000000ff0400720c */ /* 0x010fc80003f05270 */
[----:B------:R-:W-:-:S09]  /*4d60*/  P2R R26, PR, RZ, 0x1 ;  /* 0x00000001ff1a7803 */ /* 0x000fd20000000000 */
.L_x_11099:
        /* <DEDUP_REMOVED lines=19> */
.L_x_11130:
[----:B------:R0:W5:Y:S01]  /*4ea0*/  LDG.E.U8 R32, desc[UR36][R4.64] ;  /* 0x0000002404207981 */ /* 0x000162000c1e1100 */
[----:B------:R-:W-:Y:S01]  /*4eb0*/  IMAD.MOV.U32 R33, RZ, RZ, RZ ;  /* 0x000000ffff217224 */ /* 0x000fe200078e00ff */
[----:B------:R-:W-:Y:S06]  /*4ec0*/  BRA `(.L_x_11132) ;  /* 0x0000000c00487947 */ /* 0x000fec0003800000 */
.L_x_11129:
        /* <DEDUP_REMOVED lines=8> */
.L_x_11134:
[----:B------:R-:W4:Y:S02]  /*4f50*/  LDG.E R32, desc[UR36][R4.64] ;  /* 0x0000002404207981 */ /* 0x000f24000c1e1900 */
[----:B----4-:R-:W-:Y:S01]  /*4f60*/  SHF.R.S32.HI R33, RZ, 0x1f, R32 ;  /* 0x0000001fff217819 */ /* 0x010fe20000011420 */
[----:B------:R-:W-:Y:S06]  /*4f70*/  BRA `(.L_x_11132) ;  /* 0x0000000c001c7947 */ /* 0x000fec0003800000 */
.L_x_11133:
[----:B------:R-:W4:Y:S02]  /*4f80*/  LDG.E.S16 R32, desc[UR36][R4.64] ;  /* 0x0000002404207981 */ /* 0x000f24000c1e1700 */
[----:B----4-:R-:W-:Y:S01]  /*4f90*/  SHF.R.S32.HI R33, RZ, 0x1f, R32 ;  /* 0x0000001fff217819 */ /* 0x010fe20000011420 */
[----:B------:R-:W-:Y:S06]  /*4fa0*/  BRA `(.L_x_11132) ;  /* 0x0000000c00107947 */ /* 0x000fec0003800000 */
.L_x_11128:
        /* <DEDUP_REMOVED lines=9> */
.L_x_11136:
[----:B------:R-:W4:Y:S02]  /*5040*/  LDG.E.U16 R4, desc[UR36][R4.64] ;  /* 0x0000002404047981 */ /* 0x000f24000c1e1500 */
[----:B----4-:R-:W-:-:S06]  /*5050*/  HADD2.F32 R32, -RZ, R4.H0_H0 ;  /* 0x20000004ff207230 */ /* 0x010fcc0000004100 */
[----:B------:R-:W0:Y:S01]  /*5060*/  F2I.S64.TRUNC R32, R32 ;  /* 0x0000002000207311 */ /* 0x000e22000020d900 */
[----:B------:R-:W-:Y:S05]  /*5070*/  BRA `(.L_x_11132) ;  /* 0x0000000800dc7947 */ /* 0x000fea0003800000 */
.L_x_11135:
[----:B------:R-:W-:-:S13]  /*5080*/  ISETP.NE.AND P0, PT, R0, 0x7, PT ;  /* 0x000000070000780c */ /* 0x000fda0003f05270 */
[----:B------:R-:W-:Y:S05]  /*5090*/  @!P0 BRA `(.L_x_11137) ;  /* 0x00000000002c8947 */ /* 0x000fea0003800000 */
[----:B------:R-:W-:-:S13]  /*50a0*/  ISETP.NE.AND P0, PT, R0, 0x8, PT ;  /* 0x000000080000780c */ /* 0x000fda0003f05270 */
[----:B------:R-:W-:Y:S05]  /*50b0*/  @!P0 BRA `(.L_x_11138) ;  /* 0x0000000000148947 */ /* 0x000fea0003800000 */
[----:B------:R-:W-:-:S13]  /*50c0*/  ISETP.NE.AND P0, PT, R0, 0x9, PT ;  /* 0x000000090000780c */ /* 0x000fda0003f05270 */
[----:B------:R-:W-:Y:S05]  /*50d0*/  @P0 BRA `(.L_x_11131) ;  /* 0x00000008006c0947 */ /* 0x000fea0003800000 */
[----:B------:R-:W4:Y:S02]  /*50e0*/  LDG.E R4, desc[UR36][R4.64] ;  /* 0x0000002404047981 */ /* 0x000f24000c1e1900 */
[----:B----4-:R0:W4:Y:S01]  /*50f0*/  F2I.S64.TRUNC R32, R4 ;  /* 0x0000000400207311 */ /* 0x010122000020d900 */
[----:B------:R-:W-:Y:S05]  /*5100*/  BRA `(.L_x_11132) ;  /* 0x0000000800b87947 */ /* 0x000fea0003800000 */
.L_x_11138:
[----:B------:R-:W4:Y:S02]  /*5110*/  LDG.E.U16 R4, desc[UR36][R4.64] ;  /* 0x0000002404047981 */ /* 0x000f24000c1e1500 */
[----:B----4-:R-:W-:-:S06]  /*5120*/  HADD2.F32 R32, -RZ, R4.H0_H0 ;  /* 0x20000004ff207230 */ /* 0x010fcc0000004100 */
[----:B------:R-:W0:Y:S01]  /*5130*/  F2I.S64.TRUNC R32, R32 ;  /* 0x0000002000207311 */ /* 0x000e22000020d900 */
[----:B------:R-:W-:Y:S05]  /*5140*/  BRA `(.L_x_11132) ;  /* 0x0000000800a87947 */ /* 0x000fea0003800000 */
.L_x_11137:
[----:B------:R-:W4:Y:S02]  /*5150*/  LDG.E.64 R4, desc[UR36][R4.64] ;  /* 0x0000002404047981 */ /* 0x000f24000c1e1b00 */
[----:B----4-:R0:W4:Y:S01]  /*5160*/  F2I.S64.F64.TRUNC R32, R4 ;  /* 0x0000000400207311 */ /* 0x010122000030d900 */
[----:B------:R-:W-:Y:S05]  /*5170*/  BRA `(.L_x_11132) ;  /* 0x00000008009c7947 */ /* 0x000fea0003800000 */
.L_x_11127:
        /* <DEDUP_REMOVED lines=13> */
.L_x_11141:
[----:B------:R-:W4:Y:S02]  /*5250*/  LDG.E.64 R4, desc[UR36][R4.64] ;  /* 0x0000002404047981 */ /* 0x000f24000c1e1b00 */
[----:B----4-:R0:W4:Y:S01]  /*5260*/  F2I.S64.F64.TRUNC R32, R4 ;  /* 0x0000000400207311 */ /* 0x010122000030d900 */
[----:B------:R-:W-:Y:S05]  /*5270*/  BRA `(.L_x_11132) ;  /* 0x00000008005c7947 */ /* 0x000fea0003800000 */
.L_x_11140:
        /* <DEDUP_REMOVED lines=27> */
.L_x_11143:
        /* <DEDUP_REMOVED lines=12> */
[----:B------:R0:W4:Y:S01]  /*54f0*/  F2I.S64.TRUNC R32, R0 ;  /* 0x0000000000207311 */ /* 0x000122000020d900 */
[----:B------:R-:W-:Y:S05]  /*5500*/  BRA `(.L_x_11132) ;  /* 0x0000000400b87947 */ /* 0x000fea0003800000 */
.L_x_11142:
[----:B------:R-:W4:Y:S02]  /*5510*/  LDG.E.U16 R32, desc[UR36][R4.64] ;  /* 0x0000002404207981 */ /* 0x000f24000c1e1500 */
[----:B----4-:R-:W-:-:S06]  /*5520*/  IMAD.U32 R32, R32, 0x10000, RZ ;  /* 0x0001000020207824 */ /* 0x010fcc00078e00ff */
[----:B------:R-:W0:Y:S01]  /*5530*/  F2I.S64.TRUNC R32, R32 ;  /* 0x0000002000207311 */ /* 0x000e22000020d900 */
[----:B------:R-:W-:Y:S05]  /*5540*/  BRA `(.L_x_11132) ;  /* 0x0000000400a87947 */ /* 0x000fea0003800000 */
.L_x_11139:
        /* <DEDUP_REMOVED lines=11> */
.L_x_11146:
        /* <DEDUP_REMOVED lines=21> */
.L_x_11150:
[----:B------:R-:W-:Y:S05]  /*5750*/  BSYNC B1 ;  /* 0x0000000000017941 */ /* 0x000fea0003800000 */
.L_x_11149:
[----:B------:R-:W-:Y:S01]  /*5760*/  IMAD.SHL.U32 R3, R3, 0x100000, RZ ;  /* 0x0010000003037824 */ /* 0x000fe200078e00ff */
[----:B------:R-:W-:-:S04]  /*5770*/  LEA R5, R0, 0x3b800000, 0x17 ;  /* 0x3b80000000057811 */ /* 0x000fc800078eb8ff */
[----:B------:R-:W-:-:S07]  /*5780*/  LOP3.LUT R32, R5, R3, R32, 0xfe, !PT ;  /* 0x0000000305207212 */ /* 0x000fce00078efe20 */
.L_x_11148:
[----:B------:R-:W-:Y:S05]  /*5790*/  BSYNC B0 ;  /* 0x0000000000007941 */ /* 0x000fea0003800000 */
.L_x_11147:
[----:B------:R-:W0:Y:S01]  /*57a0*/  F2I.S64.TRUNC R32, R32 ;  /* 0x0000002000207311 */ /* 0x000e22000020d900 */
[----:B------:R-:W-:Y:S05]  /*57b0*/  BRA `(.L_x_11132) ;  /* 0x00000004000c7947 */ /* 0x000fea0003800000 */
.L_x_11145:
        /* <DEDUP_REMOVED lines=21> */
.L_x_11154:
[----:B------:R-:W-:Y:S05]  /*5910*/  BSYNC B1 ;  /* 0x0000000000017941 */ /* 0x000fea0003800000 */
.L_x_11153:
[----:B------:R-:W-:Y:S01]  /*5920*/  IMAD.SHL.U32 R3, R3, 0x200000, RZ ;  /* 0x0020000003037824 */ /* 0x000fe200078e00ff */
[----:B------:R-:W-:-:S04]  /*5930*/  LEA R5, R0, 0x37800000, 0x17 ;  /* 0x3780000000057811 */ /* 0x000fc800078eb8ff */
[----:B------:R-:W-:-:S07]  /*5940*/  LOP3.LUT R32, R5, R3, R32, 0xfe, !PT ;  /* 0x0000000305207212 */ /* 0x000fce00078efe20 */
.L_x_11152:
[----:B------:R-:W-:Y:S05]  /*5950*/  BSYNC B0 ;  /* 0x0000000000007941 */ /* 0x000fea0003800000 */
.L_x_11151:
[----:B------:R-:W0:Y:S01]  /*5960*/  F2I.S64.TRUNC R32, R32 ;  /* 0x0000002000207311 */ /* 0x000e22000020d900 */
[----:B------:R-:W-:Y:S05]  /*5970*/  BRA `(.L_x_11132) ;  /* 0x00000000009c7947 */ /* 0x000fea0003800000 */
.L_x_11144:
        /* <DEDUP_REMOVED lines=14> */
.L_x_11158:
[----:B------:R-:W-:Y:S05]  /*5a60*/  BSYNC B0 ;  /* 0x0000000000007941 */ /* 0x000fea0003800000 */
.L_x_11157:
[----:B------:R-:W0:Y:S01]  /*5a70*/  F2I.S64.TRUNC R32, R32 ;  /* 0x0000002000207311 */ /* 0x000e22000020d900 */
[----:B------:R-:W-:Y:S05]  /*5a80*/  BRA `(.L_x_11132) ;  /* 0x0000000000587947 */ /* 0x000fea0003800000 */
.L_x_11131:
        /* <DEDUP_REMOVED lines=16> */
.L_x_11159:
[----:B------:R-:W-:Y:S01]  /*5b90*/  CS2R R32, SRZ ;  /* 0x0000000000207805 */ /* 0x000fe2000001ff00 */
[----:B------:R-:W-:Y:S06]  /*5ba0*/  BRA `(.L_x_11132) ;  /* 0x0000000000107947 */ /* 0x000fec0003800000 */
.L_x_11156:
[----:B------:R0:W5:Y:S01]  /*5bb0*/  LDG.E.64 R32, desc[UR36][R4.64] ;  /* 0x0000002404207981 */ /* 0x000162000c1e1b00 */
[----:B------:R-:W-:Y:S05]  /*5bc0*/  BRA `(.L_x_11132) ;  /* 0x0000000000087947 */ /* 0x000fea0003800000 */
.L_x_11155:
[----:B------:R0:W5:Y:S01]  /*5bd0*/  LDG.E R32, desc[UR36][R4.64] ;  /* 0x0000002404207981 */ /* 0x000162000c1e1900 */
[----:B------:R-:W-:-:S07]  /*5be0*/  IMAD.MOV.U32 R33, RZ, RZ, RZ ;  /* 0x000000ffff217224 */ /* 0x000fce00078e00ff */
.L_x_11132:
[----:B------:R-:W-:Y:S01]  /*5bf0*/  ISETP.NE.AND P0, PT, R26, RZ, PT ;  /* 0x000000ff1a00720c */ /* 0x000fe20003f05270 */
[----:B------:R-:W-:-:S03]  /*5c00*/  VIADD R25, R25, 0x80 ;  /* 0x0000008019197836 */ /* 0x000fc60000000000 */
[----:B------:R-:W-:-:S09]  /*5c10*/  SEL R19, RZ, 0x1, !P0 ;  /* 0x00000001ff137807 */ /* 0x000fd20004000000 */
.L_x_11060:
[----:B------:R-:W-:Y:S05]  /*5c20*/  BSYNC B6 ;  /* 0x0000000000067941 */ /* 0x000fea0003800000 */
.L_x_11059:
[----:B------:R-:W-:Y:S01]  /*5c30*/  ISETP.GE.AND P0, PT, R25, R16, PT ;  /* 0x000000101900720c */ /* 0x000fe20003f06270 */
[----:B------:R-:W-:Y:S01]  /*5c40*/  BSSY B6, `(.L_x_11160) ;  /* 0x00002e0000067945 */ /* 0x000fe20003800000 */
[----:B------:R-:W-:Y:S01]  /*5c50*/  PRMT R27, RZ, 0x7610, R27 ;  /* 0x00007610ff1b7816 */ /* 0x000fe2000000001b */
[----:B0-----:R-:W-:Y:S01]  /*5c60*/  IMAD.MOV.U32 R24, RZ, RZ, RZ ;  /* 0x000000ffff187224 */ /* 0x001fe200078e00ff */
[----:B------:R-:W-:Y:S01]  /*5c70*/  PRMT R30, RZ, 0x7610, R30 ;  /* 0x00007610ff1e7816 */ /* 0x000fe2000000001e */
[----:B------:R-:W-:Y:S01]  /*5c80*/  IMAD.MOV.U32 R26, RZ, RZ, RZ ;  /* 0x000000ffff1a7224 */ /* 0x000fe200078e00ff */
[----:B------:R-:W-:Y:S02]  /*5c90*/  CS2R R34, SRZ ;  /* 0x0000000000227805 */ /* 0x000fe4000001ff00 */
[----:B------:R-:W-:-:S05]  /*5ca0*/  CS2R R36, SRZ ;  /* 0x0000000000247805 */ /* 0x000fca000001ff00 */
        /* <DEDUP_REMOVED lines=20> */
.L_x_11165:
[----:B------:R0:W5:Y:S01]  /*5df0*/  LDG.E.U8 R26, desc[UR36][R4.64] ;  /* 0x00000024041a7981 */ /* 0x000162000c1e1100 */
[----:B------:R-:W-:Y:S05]  /*5e00*/  BRA `(.L_x_11167) ;  /* 0x0000000c00347947 */ /* 0x000fea0003800000 */
.L_x_11164:
        /* <DEDUP_REMOVED lines=8> */
.L_x_11169:
[----:B------:R4:W5:Y:S01]  /*5e90*/  LDG.E R26, desc[UR36][R4.64] ;  /* 0x00000024041a7981 */ /* 0x000962000c1e1900 */
[----:B------:R-:W-:Y:S05]  /*5ea0*/  BRA `(.L_x_11167) ;  /* 0x0000000c000c7947 */ /* 0x000fea0003800000 */
.L_x_11168:
[----:B------:R0:W5:Y:S01]  /*5eb0*/  LDG.E.S16 R26, desc[UR36][R4.64] ;  /* 0x00000024041a7981 */ /* 0x000162000c1e1700 */
[----:B------:R-:W-:Y:S05]  /*5ec0*/  BRA `(.L_x_11167) ;  /* 0x0000000c00047947 */ /* 0x000fea0003800000 */
.L_x_11163:
        /* <DEDUP_REMOVED lines=9> */
.L_x_11171:
[----:B------:R-:W4:Y:S02]  /*5f60*/  LDG.E.U16 R4, desc[UR36][R4.64] ;  /* 0x0000002404047981 */ /* 0x000f24000c1e1500 */
[----:B----4-:R-:W-:-:S06]  /*5f70*/  HADD2.F32 R26, -RZ, R4.H0_H0 ;  /* 0x20000004ff1a7230 */ /* 0x010fcc0000004100 */
[----:B------:R-:W0:Y:S01]  /*5f80*/  F2I.FTZ.TRUNC.NTZ R26, R26 ;  /* 0x0000001a001a7305 */ /* 0x000e22000021f100 */
[----:B------:R-:W-:Y:S05]  /*5f90*/  BRA `(.L_x_11167) ;  /* 0x0000000800d07947 */ /* 0x000fea0003800000 */
.L_x_11170:
        /* <DEDUP_REMOVED lines=9> */
.L_x_11173:
[----:B------:R-:W4:Y:S02]  /*6030*/  LDG.E.U16 R4, desc[UR36][R4.64] ;  /* 0x0000002404047981 */ /* 0x000f24000c1e1500 */
[----:B----4-:R-:W-:-:S06]  /*6040*/  HADD2.F32 R26, -RZ, R4.H0_H0 ;  /* 0x20000004ff1a7230 */ /* 0x010fcc0000004100 */
[----:B------:R-:W0:Y:S01]  /*6050*/  F2I.FTZ.TRUNC.NTZ R26, R26 ;  /* 0x0000001a001a7305 */ /* 0x000e22000021f100 */
[----:B------:R-:W-:Y:S05]  /*6060*/  BRA `(.L_x_11167) ;  /* 0x00000008009c7947 */ /* 0x000fea0003800000 */
.L_x_11172:
[----:B------:R-:W4:Y:S02]  /*6070*/  LDG.E.64 R4, desc[UR36][R4.64] ;  /* 0x0000002404047981 */ /* 0x000f24000c1e1b00 */
[----:B----4-:R0:W1:Y:S01]  /*6080*/  F2I.F64.TRUNC R26, R4 ;  /* 0x00000004001a7311 */ /* 0x010062000030d100 */
[----:B------:R-:W-:Y:S05]  /*6090*/  BRA `(.L_x_11167) ;  /* 0x0000000800907947 */ /* 0x000fea0003800000 */
.L_x_11162:
        /* <DEDUP_REMOVED lines=12> */
.L_x_11176:
[----:B------:R-:W4:Y:S02]  /*6160*/  LDG.E.64 R4, desc[UR36][R4.64] ;  /* 0x0000002404047981 */ /* 0x000f24000c1e1b00 */
[----:B----4-:R0:W1:Y:S01]  /*6170*/  F2I.F64.TRUNC R26, R4 ;  /* 0x00000004001a7311 */ /* 0x010062000030d100 */
[----:B------:R-:W-:Y:S05]  /*6180*/  BRA `(.L_x_11167) ;  /* 0x0000000800547947 */ /* 0x000fea0003800000 */
.L_x_11175:
        /* <DEDUP_REMOVED lines=27> */
.L_x_11178:
        /* <DEDUP_REMOVED lines=14> */
.L_x_11177:
[----:B------:R-:W4:Y:S02]  /*6420*/  LDG.E.U16 R26, desc[UR36][R4.64] ;  /* 0x00000024041a7981 */ /* 0x000f24000c1e1500 */
[----:B----4-:R-:W-:-:S06]  /*6430*/  IMAD.U32 R26, R26, 0x10000, RZ ;  /* 0x000100001a1a7824 */ /* 0x010fcc00078e00ff */
[----:B------:R-:W0:Y:S01]  /*6440*/  F2I.FTZ.TRUNC.NTZ R26, R26 ;  /* 0x0000001a001a7305 */ /* 0x000e22000021f100 */
[----:B------:R-:W-:Y:S05]  /*6450*/  BRA `(.L_x_11167) ;  /* 0x0000000400a07947 */ /* 0x000fea0003800000 */
.L_x_11174:
        /* <DEDUP_REMOVED lines=10> */
.L_x_11181:
        /* <DEDUP_REMOVED lines=21> */
.L_x_11185:
[----:B------:R-:W-:Y:S05]  /*6650*/  BSYNC B1 ;  /* 0x0000000000017941 */ /* 0x000fea0003800000 */
.L_x_11184:
[----:B------:R-:W-:Y:S01]  /*6660*/  IMAD.SHL.U32 R3, R3, 0x100000, RZ ;  /* 0x0010000003037824 */ /* 0x000fe200078e00ff */
[----:B------:R-:W-:-:S04]  /*6670*/  LEA R5, R0, 0x3b800000, 0x17 ;  /* 0x3b80000000057811 */ /* 0x000fc800078eb8ff */
[----:B------:R-:W-:-:S07]  /*6680*/  LOP3.LUT R26, R5, R3, R26, 0xfe, !PT ;  /* 0x00000003051a7212 */ /* 0x000fce00078efe1a */
.L_x_11183:
[----:B------:R-:W-:Y:S05]  /*6690*/  BSYNC B0 ;  /* 0x0000000000007941 */ /* 0x000fea0003800000 */
.L_x_11182:
[----:B------:R-:W0:Y:S01]  /*66a0*/  F2I.FTZ.TRUNC.NTZ R26, R26 ;  /* 0x0000001a001a7305 */ /* 0x000e22000021f100 */
[----:B------:R-:W-:Y:S05]  /*66b0*/  BRA `(.L_x_11167) ;  /* 0x0000000400087947 */ /* 0x000fea0003800000 */
.L_x_11180:
        /* <DEDUP_REMOVED lines=21> */
.L_x_11189:
[----:B------:R-:W-:Y:S05]  /*6810*/  BSYNC B1 ;  /* 0x0000000000017941 */ /* 0x000fea0003800000 */
.L_x_11188:
[----:B------:R-:W-:Y:S01]  /*6820*/  IMAD.SHL.U32 R3, R3, 0x200000, RZ ;  /* 0x0020000003037824 */ /* 0x000fe200078e00ff */
[----:B------:R-:W-:-:S04]  /*6830*/  LEA R5, R0, 0x37800000, 0x17 ;  /* 0x3780000000057811 */ /* 0x000fc800078eb8ff */
[----:B------:R-:W-:-:S07]  /*6840*/  LOP3.LUT R26, R5, R3, R26, 0xfe, !PT ;  /* 0x00000003051a7212 */ /* 0x000fce00078efe1a */
.L_x_11187:
[----:B------:R-:W-:Y:S05]  /*6850*/  BSYNC B0 ;  /* 0x0000000000007941 */ /* 0x000fea0003800000 */
.L_x_11186:
[----:B------:R-:W0:Y:S01]  /*6860*/  F2I.FTZ.TRUNC.NTZ R26, R26 ;  /* 0x0000001a001a7305 */ /* 0x000e22000021f100 */
[----:B------:R-:W-:Y:S05]  /*6870*/  BRA `(.L_x_11167) ;  /* 0x0000000000987947 */ /* 0x000fea0003800000 */
.L_x_11179:
        /* <DEDUP_REMOVED lines=14> */
.L_x_11193:
[----:B------:R-:W-:Y:S05]  /*6960*/  BSYNC B0 ;  /* 0x0000000000007941 */ /* 0x000fea0003800000 */
.L_x_11192:
[----:B------:R-:W0:Y:S01]  /*6970*/  F2I.FTZ.TRUNC.NTZ R26, R26 ;  /* 0x0000001a001a7305 */ /* 0x000e22000021f100 */
[----:B------:R-:W-:Y:S05]  /*6980*/  BRA `(.L_x_11167) ;  /* 0x0000000000547947 */ /* 0x000fea0003800000 */
.L_x_11166:
        /* <DEDUP_REMOVED lines=17> */
.L_x_11194:
[----:B------:R-:W-:Y:S05]  /*6aa0*/  BRA `(.L_x_11167) ;  /* 0x00000000000c7947 */ /* 0x000fea0003800000 */
.L_x_11191:
[----:B------:R0:W5:Y:S01]  /*6ab0*/  LDG.E R26, desc[UR36][R4.64] ;  /* 0x00000024041a7981 */ /* 0x000162000c1e1900 */
[----:B------:R-:W-:Y:S05]  /*6ac0*/  BRA `(.L_x_11167) ;  /* 0x0000000000047947 */ /* 0x000fea0003800000 */
.L_x_11190:
[----:B------:R0:W5:Y:S02]  /*6ad0*/  LDG.E R26, desc[UR36][R4.64] ;  /* 0x00000024041a7981 */ /* 0x000164000c1e1900 */
.L_x_11167:
        /* <DEDUP_REMOVED lines=21> */
.L_x_11198:
[----:B------:R-:W2:Y:S02]  /*6c30*/  LDG.E.U8 R4, desc[UR36][R4.64] ;  /* 0x0000002404047981 */ /* 0x000ea4000c1e1100 */
[----:B--2---:R-:W-:-:S04]  /*6c40*/  ISETP.NE.AND P0, PT, R4, RZ, PT ;  /* 0x000000ff0400720c */ /* 0x004fc80003f05270 */
[----:B------:R-:W-:Y:S01]  /*6c50*/  P2R R31, PR, RZ, 0x1 ;  /* 0x00000001ff1f7803 */ /* 0x000fe20000000000 */
[----:B------:R-:W-:Y:S08]  /*6c60*/  BRA `(.L_x_11200) ;  /* 0x0000000c00c47947 */ /* 0x000ff00003800000 */
.L_x_11197:
        /* <DEDUP_REMOVED lines=11> */
.L_x_11202:
[----:B------:R-:W2:Y:S02]  /*6d20*/  LDG.E R4, desc[UR36][R4.64] ;  /* 0x0000002404047981 */ /* 0x000ea4000c1e1900 */
[----:B--2---:R-:W-:-:S04]  /*6d30*/  ISETP.NE.AND P0, PT, R4, RZ, PT ;  /* 0x000000ff0400720c */ /* 0x004fc80003f05270 */
[----:B------:R-:W-:Y:S01]  /*6d40*/  P2R R31, PR, RZ, 0x1 ;  /* 0x00000001ff1f7803 */ /* 0x000fe20000000000 */
[----:B------:R-:W-:Y:S08]  /*6d50*/  BRA `(.L_x_11200) ;  /* 0x0000000c00887947 */ /* 0x000ff00003800000 */
.L_x_11201:
[----:B------:R-:W2:Y:S02]  /*6d60*/  LDG.E.U16 R4, desc[UR36][R4.64] ;  /* 0x0000002404047981 */ /* 0x000ea4000c1e1500 */
[----:B--2---:R-:W-:-:S04]  /*6d70*/  ISETP.NE.AND P0, PT, R4, RZ, PT ;  /* 0x000000ff0400720c */ /* 0x004fc80003f05270 */
[----:B------:R-:W-:Y:S01]  /*6d80*/  P2R R31, PR, RZ, 0x1 ;  /* 0x00000001ff1f7803 */ /* 0x000fe20000000000 */
[----:B------:R-:W-:Y:S08]  /*6d90*/  BRA `(.L_x_11200) ;  /* 0x0000000c00787947 */ /* 0x000ff00003800000 */
.L_x_11196:
        /* <DEDUP_REMOVED lines=10> */
.L_x_11204:
[----:B------:R-:W2:Y:S02]  /*6e40*/  LDG.E.U16 R0, desc[UR36][R4.64] ;  /* 0x0000002404007981 */ /* 0x000ea4000c1e1500 */
[----:B--2---:R-:W-:-:S05]  /*6e50*/  HADD2.F32 R0, -RZ, R0.H0_H0 ;  /* 0x20000000ff007230 */ /* 0x004fca0000004100 */
[----:B------:R-:W-:-:S04]  /*6e60*/  FSETP.NEU.FTZ.AND P0, PT, R0, RZ, PT ;  /* 0x000000ff0000720b */ /* 0x000fc80003f1d000 */
[----:B------:R-:W-:Y:S01]  /*6e70*/  P2R R31, PR, RZ, 0x1 ;  /* 0x00000001ff1f7803 */ /* 0x000fe20000000000 */
[----:B------:R-:W-:Y:S08]  /*6e80*/  BRA `(.L_x_11200) ;  /* 0x0000000c003c7947 */ /* 0x000ff00003800000 */
.L_x_11203:
        /* <DEDUP_REMOVED lines=12> */
.L_x_11206:
        /* <DEDUP_REMOVED lines=11> */
.L_x_11205:
[----:B------:R-:W2:Y:S02]  /*7000*/  LDG.E.64 R4, desc[UR36][R4.64] ;  /* 0x0000002404047981 */ /* 0x000ea4000c1e1b00 */
[----:B--2---:R-:W-:-:S06]  /*7010*/  DSETP.NEU.AND P0, PT, R4, RZ, PT ;  /* 0x000000ff0400722a */ /* 0x004fcc0003f0d000 */
[----:B------:R-:W-:Y:S01]  /*7020*/  P2R R31, PR, RZ, 0x1 ;  /* 0x00000001ff1f7803 */ /* 0x000fe20000000000 */
[----:B------:R-:W-:Y:S07]  /*7030*/  BRA `(.L_x_11200) ;  /* 0x0000000800d07947 */ /* 0x000fee0003800000 */
.L_x_11195:
        /* <DEDUP_REMOVED lines=12> */
.L_x_11209:
[----:B------:R-:W2:Y:S02]  /*7100*/  LDG.E.128 R4, desc[UR36][R4.64] ;  /* 0x0000002404047981 */ /* 0x000ea4000c1e1d00 */
[----:B--2---:R-:W-:-:S06]  /*7110*/  DSETP.NEU.AND P0, PT, R6, RZ, PT ;  /* 0x000000ff0600722a */ /* 0x004fcc0003f0d000 */
[----:B------:R-:W-:-:S06]  /*7120*/  DSETP.NEU.OR P0, PT, R4, RZ, P0 ;  /* 0x000000ff0400722a */ /* 0x000fcc000070d400 */
[----:B------:R-:W-:Y:S01]  /*7130*/  P2R R31, PR, RZ, 0x1 ;  /* 0x00000001ff1f7803 */ /* 0x000fe20000000000 */
[----:B------:R-:W-:Y:S07]  /*7140*/  BRA `(.L_x_11200) ;  /* 0x00000008008c7947 */ /* 0x000fee0003800000 */
.L_x_11208:
        /* <DEDUP_REMOVED lines=28> */
.L_x_11211:
        /* <DEDUP_REMOVED lines=15> */
.L_x_11210:
[----:B------:R-:W2:Y:S02]  /*7400*/  LDG.E.U16 R0, desc[UR36][R4.64] ;  /* 0x0000002404007981 */ /* 0x000ea4000c1e1500 */
[----:B--2---:R-:W-:-:S05]  /*7410*/  IMAD.U32 R0, R0, 0x10000, RZ ;  /* 0x0001000000007824 */ /* 0x004fca00078e00ff */
[----:B------:R-:W-:-:S04]  /*7420*/  FSETP.NEU.FTZ.AND P0, PT, R0, RZ, PT ;  /* 0x000000ff0000720b */ /* 0x000fc80003f1d000 */
[----:B------:R-:W-:Y:S01]  /*7430*/  P2R R31, PR, RZ, 0x1 ;  /* 0x00000001ff1f7803 */ /* 0x000fe20000000000 */
[----:B------:R-:W-:Y:S08]  /*7440*/  BRA `(.L_x_11200) ;  /* 0x0000000400cc7947 */ /* 0x000ff00003800000 */
.L_x_11207:
        /* <DEDUP_REMOVED lines=12> */
.L_x_11214:
        /* <DEDUP_REMOVED lines=21> */
.L_x_11218:
[----:B------:R-:W-:Y:S05]  /*7660*/  BSYNC B1 ;  /* 0x0000000000017941 */ /* 0x000fea0003800000 */
.L_x_11217:
[----:B------:R-:W-:Y:S01]  /*7670*/  LEA R5, R0, 0x3b800000, 0x17 ;  /* 0x3b80000000057811 */ /* 0x000fe200078eb8ff */
[----:B------:R-:W-:-:S05]  /*7680*/  IMAD.SHL.U32 R0, R3, 0x100000, RZ ;  /* 0x0010000003007824 */ /* 0x000fca00078e00ff */
[----:B------:R-:W-:-:S07]  /*7690*/  LOP3.LUT R0, R5, R0, R6, 0xfe, !PT ;  /* 0x0000000005007212 */ /* 0x000fce00078efe06 */
.L_x_11216:
[----:B------:R-:W-:Y:S05]  /*76a0*/  BSYNC B0 ;  /* 0x0000000000007941 */ /* 0x000fea0003800000 */
.L_x_11215:
[----:B------:R-:W-:-:S04]  /*76b0*/  FSETP.NEU.FTZ.AND P0, PT, R0, RZ, PT ;  /* 0x000000ff0000720b */ /* 0x000fc80003f1d000 */
[----:B------:R-:W-:Y:S01]  /*76c0*/  P2R R31, PR, RZ, 0x1 ;  /* 0x00000001ff1f7803 */ /* 0x000fe20000000000 */
[----:B------:R-:W-:Y:S08]  /*76d0*/  BRA `(.L_x_11200) ;  /* 0x0000000400287947 */ /* 0x000ff00003800000 */
.L_x_11213:
        /* <DEDUP_REMOVED lines=21> */
.L_x_11222:
[----:B------:R-:W-:Y:S05]  /*7830*/  BSYNC B1 ;  /* 0x0000000000017941 */ /* 0x000fea0003800000 */
.L_x_11221:
[----:B------:R-:W-:Y:S01]  /*7840*/  LEA R5, R0, 0x37800000, 0x17 ;  /* 0x3780000000057811 */ /* 0x000fe200078eb8ff */
[----:B------:R-:W-:-:S05]  /*7850*/  IMAD.SHL.U32 R0, R3, 0x200000, RZ ;  /* 0x0020000003007824 */ /* 0x000fca00078e00ff */
[----:B------:R-:W-:-:S07]  /*7860*/  LOP3.LUT R0, R5, R0, R6, 0xfe, !PT ;  /* 0x0000000005007212 */ /* 0x000fce00078efe06 */
.L_x_11220:
[----:B------:R-:W-:Y:S05]  /*7870*/  BSYNC B0 ;  /* 0x0000000000007941 */ /* 0x000fea0003800000 */
.L_x_11219:
[----:B------:R-:W-:-:S04]  /*7880*/  FSETP.NEU.FTZ.AND P0, PT, R0, RZ, PT ;  /* 0x000000ff0000720b */ /* 0x000fc80003f1d000 */
[----:B------:R-:W-:Y:S01]  /*7890*/  P2R R31, PR, RZ, 0x1 ;  /* 0x00000001ff1f7803 */ /* 0x000fe20000000000 */
[----:B------:R-:W-:Y:S08]  /*78a0*/  BRA `(.L_x_11200) ;  /* 0x0000000000b47947 */ /* 0x000ff00003800000 */
.L_x_11212:
        /* <DEDUP_REMOVED lines=14> */
.L_x_11226:
[----:B------:R-:W-:Y:S05]  /*7990*/  BSYNC B0 ;  /* 0x0000000000007941 */ /* 0x000fea0003800000 */
.L_x_11225:
[----:B------:R-:W-:-:S04]  /*79a0*/  FSETP.NEU.FTZ.AND P0, PT, R0, RZ, PT ;  /* 0x000000ff0000720b */ /* 0x000fc80003f1d000 */
[----:B------:R-:W-:Y:S01]  /*79b0*/  P2R R31, PR, RZ, 0x1 ;  /* 0x00000001ff1f7803 */ /* 0x000fe20000000000 */
[----:B------:R-:W-:Y:S08]  /*79c0*/  BRA `(.L_x_11200) ;  /* 0x00000000006c7947 */ /* 0x000ff00003800000 */
.L_x_11199:
        /* <DEDUP_REMOVED lines=16> */
.L_x_11227:
[----:B------:R-:W-:-:S04]  /*7ad0*/  PLOP3.LUT P0, PT, PT, PT, PT, 0x8, 0x0 ;  /* 0x000000000000781c */ /* 0x000fc80003f0e170 */
[----:B------:R-:W-:Y:S01]  /*7ae0*/  P2R R31, PR, RZ, 0x1 ;  /* 0x00000001ff1f7803 */ /* 0x000fe20000000000 */
[----:B------:R-:W-:Y:S08]  /*7af0*/  BRA `(.L_x_11200) ;  /* 0x0000000000207947 */ /* 0x000ff00003800000 */
.L_x_11224:
[----:B------:R-:W2:Y:S02]  /*7b00*/  LDG.E.64 R4, desc[UR36][R4.64] ;  /* 0x0000002404047981 */ /* 0x000ea4000c1e1b00 */
[----:B--2---:R-:W-:-:S04]  /*7b10*/  ISETP.NE.U32.AND P0, PT, R4, RZ, PT ;  /* 0x000000ff0400720c */ /* 0x004fc80003f05070 */
[----:B------:R-:W-:-:S04]  /*7b20*/  ISETP.NE.AND.EX P0, PT, R5, RZ, PT, P0 ;  /* 0x000000ff0500720c */ /* 0x000fc80003f05300 */
[----:B------:R-:W-:Y:S01]  /*7b30*/  P2R R31, PR, RZ, 0x1 ;  /* 0x00000001ff1f7803 */ /* 0x000fe20000000000 */
[----:B------:R-:W-:Y:S08]  /*7b40*/  BRA `(.L_x_11200) ;  /* 0x00000000000c7947 */ /* 0x000ff00003800000 */
.L_x_11223:
[----:B------:R-:W2:Y:S02]  /*7b50*/  LDG.E R4, desc[UR36][R4.64] ;  /* 0x0000002404047981 */ /* 0x000ea4000c1e1900 */
[----:B--2---:R-:W-:-:S04]  /*7b60*/  ISETP.NE.AND P0, PT, R4, RZ, PT ;  /* 0x000000ff0400720c */ /* 0x004fc80003f05270 */
[----:B------:R-:W-:-:S09]  /*7b70*/  P2R R31, PR, RZ, 0x1 ;  /* 0x00000001ff1f7803 */ /* 0x000fd20000000000 */
.L_x_11200:
        /* <DEDUP_REMOVED lines=20> */
.L_x_11231:
[----:B------:R0:W5:Y:S01]  /*7cc0*/  LDG.E.U8 R36, desc[UR36][R4.64] ;  /* 0x0000002404247981 */ /* 0x000162000c1e1100 */
[----:B------:R-:W-:Y:S01]  /*7cd0*/  IMAD.MOV.U32 R37, RZ, RZ, RZ ;  /* 0x000000ffff257224 */ /* 0x000fe200078e00ff */
[----:B------:R-:W-:Y:S06]  /*7ce0*/  BRA `(.L_x_11233) ;  /* 0x0000000c00487947 */ /* 0x000fec0003800000 */
.L_x_11230:
        /* <DEDUP_REMOVED lines=8> */
.L_x_11235:
[----:B------:R-:W2:Y:S02]  /*7d70*/  LDG.E R36, desc[UR36][R4.64] ;  /* 0x0000002404247981 */ /* 0x000ea4000c1e1900 */
[----:B--2---:R-:W-:Y:S01]  /*7d80*/  SHF.R.S32.HI R37, RZ, 0x1f, R36 ;  /* 0x0000001fff257819 */ /* 0x004fe20000011424 */
[----:B------:R-:W-:Y:S06]  /*7d90*/  BRA `(.L_x_11233) ;  /* 0x0000000c001c7947 */ /* 0x000fec0003800000 */
.L_x_11234:
[----:B------:R-:W2:Y:S02]  /*7da0*/  LDG.E.S16 R36, desc[UR36][R4.64] ;  /* 0x0000002404247981 */ /* 0x000ea4000c1e1700 */
[----:B--2---:R-:W-:Y:S01]  /*7db0*/  SHF.R.S32.HI R37, RZ, 0x1f, R36 ;  /* 0x0000001fff257819 */ /* 0x004fe20000011424 */
[----:B------:R-:W-:Y:S06]  /*7dc0*/  BRA `(.L_x_11233) ;  /* 0x0000000c00107947 */ /* 0x000fec0003800000 */
.L_x_11229:
        /* <DEDUP_REMOVED lines=9> */
.L_x_11237:
[----:B------:R-:W2:Y:S02]  /*7e60*/  LDG.E.U16 R4, desc[UR36][R4.64] ;  /* 0x0000002404047981 */ /* 0x000ea4000c1e1500 */
[----:B--2---:R-:W-:-:S06]  /*7e70*/  HADD2.F32 R36, -RZ, R4.H0_H0 ;  /* 0x20000004ff247230 */ /* 0x004fcc0000004100 */
[----:B------:R-:W0:Y:S01]  /*7e80*/  F2I.S64.TRUNC R36, R36 ;  /* 0x0000002400247311 */ /* 0x000e22000020d900 */
[----:B------:R-:W-:Y:S05]  /*7e90*/  BRA `(.L_x_11233) ;  /* 0x0000000800dc7947 */ /* 0x000fea0003800000 */
.L_x_11236:
        /* <DEDUP_REMOVED lines=9> */
.L_x_11239:
[----:B------:R-:W2:Y:S02]  /*7f30*/  LDG.E.U16 R4, desc[UR36][R4.64] ;  /* 0x0000002404047981 */ /* 0x000ea4000c1e1500 */
[----:B--2---:R-:W-:-:S06]  /*7f40*/  HADD2.F32 R36, -RZ, R4.H0_H0 ;  /* 0x20000004ff247230 */ /* 0x004fcc0000004100 */
[----:B------:R-:W4:Y:S01]  /*7f50*/  F2I.S64.TRUNC R36, R36 ;  /* 0x0000002400247311 */ /* 0x000f22000020d900 */
[----:B------:R-:W-:Y:S05]  /*7f60*/  BRA `(.L_x_11233) ;  /* 0x0000000800a87947 */ /* 0x000fea0003800000 */
.L_x_11238:
[----:B------:R-:W2:Y:S02]  /*7f70*/  LDG.E.64 R4, desc[UR36][R4.64] ;  /* 0x0000002404047981 */ /* 0x000ea4000c1e1b00 */
[----:B--2---:R0:W1:Y:S01]  /*7f80*/  F2I.S64.F64.TRUNC R36, R4 ;  /* 0x0000000400247311 */ /* 0x004062000030d900 */
[----:B------:R-:W-:Y:S05]  /*7f90*/  BRA `(.L_x_11233) ;  /* 0x00000008009c7947 */ /* 0x000fea0003800000 */
.L_x_11228:
        /* <DEDUP_REMOVED lines=13> */
.L_x_11242:
[----:B------:R-:W2:Y:S02]  /*8070*/  LDG.E.64 R4, desc[UR36][R4.64] ;  /* 0x0000002404047981 */ /* 0x000ea4000c1e1b00 */
[----:B--2---:R0:W1:Y:S01]  /*8080*/  F2I.S64.F64.TRUNC R36, R4 ;  /* 0x0000000400247311 */ /* 0x004062000030d900 */
[----:B------:R-:W-:Y:S05]  /*8090*/  BRA `(.L_x_11233) ;  /* 0x00000008005c7947 */ /* 0x000fea0003800000 */
.L_x_11241:
        /* <DEDUP_REMOVED lines=27> */
.L_x_11244:
        /* <DEDUP_REMOVED lines=14> */
.L_x_11243:
[----:B------:R-:W2:Y:S02]  /*8330*/  LDG.E.U16 R36, desc[UR36][R4.64] ;  /* 0x0000002404247981 */ /* 0x000ea4000c1e1500 */
[----:B--2---:R-:W-:-:S06]  /*8340*/  IMAD.U32 R36, R36, 0x10000, RZ ;  /* 0x0001000024247824 */ /* 0x004fcc00078e00ff */
[----:B------:R-:W0:Y:S01]  /*8350*/  F2I.S64.TRUNC R36, R36 ;  /* 0x0000002400247311 */ /* 0x000e22000020d900 */
[----:B------:R-:W-:Y:S05]  /*8360*/  BRA `(.L_x_11233) ;  /* 0x0000000400a87947 */ /* 0x000fea0003800000 */
.L_x_11240:
        /* <DEDUP_REMOVED lines=11> */
.L_x_11247:
        /* <DEDUP_REMOVED lines=21> */
.L_x_11251:
[----:B------:R-:W-:Y:S05]  /*8570*/  BSYNC B1 ;  /* 0x0000000000017941 */ /* 0x000fea0003800000 */
.L_x_11250:
[----:B------:R-:W-:Y:S01]  /*8580*/  IMAD.SHL.U32 R3, R3, 0x100000, RZ ;  /* 0x0010000003037824 */ /* 0x000fe200078e00ff */
[----:B------:R-:W-:-:S04]  /*8590*/  LEA R5, R0, 0x3b800000, 0x17 ;  /* 0x3b80000000057811 */ /* 0x000fc800078eb8ff */
[----:B------:R-:W-:-:S07]  /*85a0*/  LOP3.LUT R36, R5, R3, R36, 0xfe, !PT ;  /* 0x0000000305247212 */ /* 0x000fce00078efe24 */
.L_x_11249:
[----:B------:R-:W-:Y:S05]  /*85b0*/  BSYNC B0 ;  /* 0x0000000000007941 */ /* 0x000fea0003800000 */
.L_x_11248:
[----:B------:R-:W0:Y:S01]  /*85c0*/  F2I.S64.TRUNC R36, R36 ;  /* 0x0000002400247311 */ /* 0x000e22000020d900 */
[----:B------:R-:W-:Y:S05]  /*85d0*/  BRA `(.L_x_11233) ;  /* 0x00000004000c7947 */ /* 0x000fea0003800000 */
.L_x_11246:
        /* <DEDUP_REMOVED lines=21> */
.L_x_11255:
[----:B------:R-:W-:Y:S05]  /*8730*/  BSYNC B1 ;  /* 0x0000000000017941 */ /* 0x000fea0003800000 */
.L_x_11254:
[----:B------:R-:W-:Y:S01]  /*8740*/  IMAD.SHL.U32 R3, R3, 0x200000, RZ ;  /* 0x0020000003037824 */ /* 0x000fe200078e00ff */
[----:B------:R-:W-:-:S04]  /*8750*/  LEA R5, R0, 0x37800000, 0x17 ;  /* 0x3780000000057811 */ /* 0x000fc800078eb8ff */
[----:B------:R-:W-:-:S07]  /*8760*/  LOP3.LUT R36, R5, R3, R36, 0xfe, !PT ;  /* 0x0000000305247212 */ /* 0x000fce00078efe24 */
.L_x_11253:
[----:B------:R-:W-:Y:S05]  /*8770*/  BSYNC B0 ;  /* 0x0000000000007941 */ /* 0x000fea0003800000 */
.L_x_11252:
[----:B------:R-:W0:Y:S01]  /*8780*/  F2I.S64.TRUNC R36, R36 ;  /* 0x0000002400247311 */ /* 0x000e22000020d900 */
[----:B------:R-:W-:Y:S05]  /*8790*/  BRA `(.L_x_11233) ;  /* 0x00000000009c7947 */ /* 0x000fea0003800000 */
.L_x_11245:
        /* <DEDUP_REMOVED lines=14> */
.L_x_11259:
[----:B------:R-:W-:Y:S05]  /*8880*/  BSYNC B0 ;  /* 0x0000000000007941 */ /* 0x000fea0003800000 */
.L_x_11258:
[----:B------:R-:W0:Y:S01]  /*8890*/  F2I.S64.TRUNC R36, R36 ;  /* 0x0000002400247311 */ /* 0x000e22000020d900 */
[----:B------:R-:W-:Y:S05]  /*88a0*/  BRA `(.L_x_11233) ;  /* 0x0000000000587947 */ /* 0x000fea0003800000 */
.L_x_11232:
        /* <DEDUP_REMOVED lines=16> */
.L_x_11260:
[----:B------:R-:W-:Y:S01]  /*89b0*/  CS2R R36, SRZ ;  /* 0x0000000000247805 */ /* 0x000fe2000001ff00 */
[----:B------:R-:W-:Y:S06]  /*89c0*/  BRA `(.L_x_11233) ;  /* 0x0000000000107947 */ /* 0x000fec0003800000 */
.L_x_11257:
[----:B------:R0:W5:Y:S01]  /*89d0*/  LDG.E.64 R36, desc[UR36][R4.64] ;  /* 0x0000002404247981 */ /* 0x000162000c1e1b00 */
[----:B------:R-:W-:Y:S05]  /*89e0*/  BRA `(.L_x_11233) ;  /* 0x0000000000087947 */ /* 0x000fea0003800000 */
.L_x_11256:
[----:B------:R0:W5:Y:S01]  /*89f0*/  LDG.E R36, desc[UR36][R4.64] ;  /* 0x0000002404247981 */ /* 0x000162000c1e1900 */
[----:B------:R-:W-:-:S07]  /*8a00*/  IMAD.MOV.U32 R37, RZ, RZ, RZ ;  /* 0x000000ffff257224 */ /* 0x000fce00078e00ff */
.L_x_11233:
[----:B------:R-:W-:Y:S01]  /*8a10*/  ISETP.NE.AND P0, PT, R31, RZ, PT ;  /* 0x000000ff1f00720c */ /* 0x000fe20003f05270 */
[----:B------:R-:W-:-:S03]  /*8a20*/  VIADD R25, R25, 0x80 ;  /* 0x0000008019197836 */ /* 0x000fc60000000000 */
[----:B------:R-:W-:-:S09]  /*8a30*/  SEL R30, RZ, 0x1, !P0 ;  /* 0x00000001ff1e7807 */ /* 0x000fd20004000000 */
.L_x_11161:
[----:B------:R-:W-:Y:S05]  /*8a40*/  BSYNC B6 ;  /* 0x0000000000067941 */ /* 0x000fea0003800000 */
.L_x_11160:
        /* <DEDUP_REMOVED lines=22> */
.L_x_11266:
[----:B------:R0:W5:Y:S01]  /*8bb0*/  LDG.E.U8 R24, desc[UR36][R4.64] ;  /* 0x0000002404187981 */ /* 0x000162000c1e1100 */
[----:B------:R-:W-:Y:S05]  /*8bc0*/  BRA `(.L_x_11268) ;  /* 0x0000000c00347947 */ /* 0x000fea0003800000 */
.L_x_11265:
        /* <DEDUP_REMOVED lines=8> */
.L_x_11270:
[----:B------:R0:W5:Y:S01]  /*8c50*/  LDG.E R24, desc[UR36][R4.64] ;  /* 0x0000002404187981 */ /* 0x000162000c1e1900 */
[----:B------:R-:W-:Y:S05]  /*8c60*/  BRA `(.L_x_11268) ;  /* 0x0000000c000c7947 */ /* 0x000fea0003800000 */
.L_x_11269:
[----:B------:R0:W5:Y:S01]  /*8c70*/  LDG.E.S16 R24, desc[UR36][R4.64] ;  /* 0x0000002404187981 */ /* 0x000162000c1e1700 */
[----:B------:R-:W-:Y:S05]  /*8c80*/  BRA `(.L_x_11268) ;  /* 0x0000000c00047947 */ /* 0x000fea0003800000 */
.L_x_11264:
        /* <DEDUP_REMOVED lines=9> */
.L_x_11272:
[----:B------:R-:W4:Y:S02]  /*8d20*/  LDG.E.U16 R4, desc[UR36][R4.64] ;  /* 0x0000002404047981 */ /* 0x000f24000c1e1500 */
[----:B----4-:R-:W-:-:S06]  /*8d30*/  HADD2.F32 R24, -RZ, R4.H0_H0 ;  /* 0x20000004ff187230 */ /* 0x010fcc0000004100 */
[----:B------:R-:W0:Y:S01]  /*8d40*/  F2I.FTZ.TRUNC.NTZ R24, R24 ;  /* 0x0000001800187305 */ /* 0x000e22000021f100 */
[----:B------:R-:W-:Y:S05]  /*8d50*/  BRA `(.L_x_11268) ;  /* 0x0000000800d07947 */ /* 0x000fea0003800000 */
.L_x_11271:
        /* <DEDUP_REMOVED lines=9> */
.L_x_11274:
[----:B------:R-:W4:Y:S02]  /*8df0*/  LDG.E.U16 R4, desc[UR36][R4.64] ;  /* 0x0000002404047981 */ /* 0x000f24000c1e1500 */
[----:B----4-:R-:W-:-:S06]  /*8e00*/  HADD2.F32 R24, -RZ, R4.H0_H0 ;  /* 0x20000004ff187230 */ /* 0x010fcc0000004100 */
[----:B------:R-:W0:Y:S01]  /*8e10*/  F2I.FTZ.TRUNC.NTZ R24, R24 ;  /* 0x0000001800187305 */ /* 0x000e22000021f100 */
[----:B------:R-:W-:Y:S05]  /*8e20*/  BRA `(.L_x_11268) ;  /* 0x00000008009c7947 */ /* 0x000fea0003800000 */
.L_x_11273:
[----:B------:R-:W4:Y:S02]  /*8e30*/  LDG.E.64 R4, desc[UR36][R4.64] ;  /* 0x0000002404047981 */ /* 0x000f24000c1e1b00 */
[----:B----4-:R0:W1:Y:S01]  /*8e40*/  F2I.F64.TRUNC R24, R4 ;  /* 0x0000000400187311 */ /* 0x010062000030d100 */
[----:B------:R-:W-:Y:S05]  /*8e50*/  BRA `(.L_x_11268) ;  /* 0x0000000800907947 */ /* 0x000fea0003800000 */
.L_x_11263:
        /* <DEDUP_REMOVED lines=12> */
.L_x_11277:
[----:B------:R-:W4:Y:S02]  /*8f20*/  LDG.E.64 R4, desc[UR36][R4.64] ;  /* 0x0000002404047981 */ /* 0x000f24000c1e1b00 */
[----:B----4-:R0:W1:Y:S01]  /*8f30*/  F2I.F64.TRUNC R24, R4 ;  /* 0x0000000400187311 */ /* 0x010062000030d100 */
[----:B------:R-:W-:Y:S05]  /*8f40*/  BRA `(.L_x_11268) ;  /* 0x0000000800547947 */ /* 0x000fea0003800000 */
.L_x_11276:
        /* <DEDUP_REMOVED lines=27> */
.L_x_11279:
        /* <DEDUP_REMOVED lines=14> */
.L_x_11278:
[----:B------:R-:W4:Y:S02]  /*91e0*/  LDG.E.U16 R24, desc[UR36][R4.64] ;  /* 0x0000002404187981 */ /* 0x000f24000c1e1500 */
[----:B----4-:R-:W-:-:S06]  /*91f0*/  IMAD.U32 R24, R24, 0x10000, RZ ;  /* 0x0001000018187824 */ /* 0x010fcc00078e00ff */
[----:B------:R-:W0:Y:S01]  /*9200*/  F2I.FTZ.TRUNC.NTZ R24, R24 ;  /* 0x0000001800187305 */ /* 0x000e22000021f100 */
[----:B------:R-:W-:Y:S05]  /*9210*/  BRA `(.L_x_11268) ;  /* 0x0000000400a07947 */ /* 0x000fea0003800000 */
.L_x_11275:
        /* <DEDUP_REMOVED lines=10> */
.L_x_11282:
        /* <DEDUP_REMOVED lines=21> */
.L_x_11286:
[----:B------:R-:W-:Y:S05]  /*9410*/  BSYNC B1 ;  /* 0x0000000000017941 */ /* 0x000fea0003800000 */
.L_x_11285:
[----:B------:R-:W-:Y:S01]  /*9420*/  IMAD.SHL.U32 R3, R3, 0x100000, RZ ;  /* 0x0010000003037824 */ /* 0x000fe200078e00ff */
[----:B------:R-:W-:-:S04]  /*9430*/  LEA R5, R0, 0x3b800000, 0x17 ;  /* 0x3b80000000057811 */ /* 0x000fc800078eb8ff */
[----:B------:R-:W-:-:S07]  /*9440*/  LOP3.LUT R24, R5, R3, R24, 0xfe, !PT ;  /* 0x0000000305187212 */ /* 0x000fce00078efe18 */
.L_x_11284:
[----:B------:R-:W-:Y:S05]  /*9450*/  BSYNC B0 ;  /* 0x0000000000007941 */ /* 0x000fea0003800000 */
.L_x_11283:
[----:B------:R-:W4:Y:S01]  /*9460*/  F2I.FTZ.TRUNC.NTZ R24, R24 ;  /* 0x0000001800187305 */ /* 0x000f22000021f100 */
[----:B------:R-:W-:Y:S05]  /*9470*/  BRA `(.L_x_11268) ;  /* 0x0000000400087947 */ /* 0x000fea0003800000 */
.L_x_11281:
        /* <DEDUP_REMOVED lines=21> */
.L_x_11290:
[----:B------:R-:W-:Y:S05]  /*95d0*/  BSYNC B1 ;  /* 0x0000000000017941 */ /* 0x000fea0003800000 */
.L_x_11289:
[----:B------:R-:W-:Y:S01]  /*95e0*/  IMAD.SHL.U32 R3, R3, 0x200000, RZ ;  /* 0x0020000003037824 */ /* 0x000fe200078e00ff */
[----:B------:R-:W-:-:S04]  /*95f0*/  LEA R5, R0, 0x37800000, 0x17 ;  /* 0x3780000000057811 */ /* 0x000fc800078eb8ff */
[----:B------:R-:W-:-:S07]  /*9600*/  LOP3.LUT R24, R5, R3, R24, 0xfe, !PT ;  /* 0x0000000305187212 */ /* 0x000fce00078efe18 */
.L_x_11288:
[----:B------:R-:W-:Y:S05]  /*9610*/  BSYNC B0 ;  /* 0x0000000000007941 */ /* 0x000fea0003800000 */
.L_x_11287:
[----:B------:R-:W0:Y:S01]  /*9620*/  F2I.FTZ.TRUNC.NTZ R24, R24 ;  /* 0x0000001800187305 */ /* 0x000e22000021f100 */
[----:B------:R-:W-:Y:S05]  /*9630*/  BRA `(.L_x_11268) ;  /* 0x0000000000987947 */ /* 0x000fea0003800000 */
.L_x_11280:
        /* <DEDUP_REMOVED lines=14> */
.L_x_11294:
[----:B------:R-:W-:Y:S05]  /*9720*/  BSYNC B0 ;  /* 0x0000000000007941 */ /* 0x000fea0003800000 */
.L_x_11293:
[----:B------:R-:W0:Y:S01]  /*9730*/  F2I.FTZ.TRUNC.NTZ R24, R24 ;  /* 0x0000001800187305 */ /* 0x000e22000021f100 */
[----:B------:R-:W-:Y:S05]  /*9740*/  BRA `(.L_x_11268) ;  /* 0x0000000000547947 */ /* 0x000fea0003800000 */
.L_x_11267:
        /* <DEDUP_REMOVED lines=17> */
.L_x_11295:
[----:B------:R-:W-:Y:S05]  /*9860*/  BRA `(.L_x_11268) ;  /* 0x00000000000c7947 */ /* 0x000fea0003800000 */
.L_x_11292:
[----:B------:R0:W5:Y:S01]  /*9870*/  LDG.E R24, desc[UR36][R4.64] ;  /* 0x0000002404187981 */ /* 0x000162000c1e1900 */
[----:B------:R-:W-:Y:S05]  /*9880*/  BRA `(.L_x_11268) ;  /* 0x0000000000047947 */ /* 0x000fea0003800000 */
.L_x_11291:
[----:B------:R0:W5:Y:S02]  /*9890*/  LDG.E R24, desc[UR36][R4.64] ;  /* 0x0000002404187981 */ /* 0x000164000c1e1900 */
.L_x_11268:
[----:B------:R-:W2:Y:S01]  /*98a0*/  LDC.U8 R6, c[0x0][0x24d] ;  /* 0x00009340ff067b82 */ /* 0x000ea20000000000 */
[----:B------:R-:W-:Y:S02]  /*98b0*/  ULDC UR4, c[0x0][0x254] ;  /* 0x0000950000047ab9 */ /* 0x000fe40000000800 */
[----:B------:R-:W-:-:S05]  /*98c0*/  IMAD R3, R25, UR4, RZ ;  /* 0x0000000419037c24 */ /* 0x000fca000f8e02ff */
[----:B01----:R-:W0:Y:S01]  /*98d0*/  LDC.64 R4, c[0x0][0x238] ;  /* 0x00008e00ff047b82 */ /* 0x003e220000000a00 */
        /* <DEDUP_REMOVED lines=16> */
.L_x_11299:
[----:B------:R-:W2:Y:S02]  /*99e0*/  LDG.E.U8 R4, desc[UR36][R4.64] ;  /* 0x0000002404047981 */ /* 0x000ea4000c1e1100 */
[----:B--2---:R-:W-:Y:S01]  /*99f0*/  ISETP.NE.AND P0, PT, R4, RZ, PT ;  /* 0x000000ff0400720c */ /* 0x004fe20003f05270 */
[----:B------:R-:W-:-:S12]  /*9a00*/  BRA `(.L_x_11301) ;  /* 0x0000000c00747947 */ /* 0x000fd80003800000 */
.L_x_11298:
        /* <DEDUP_REMOVED lines=10> */
.L_x_11303:
[----:B------:R-:W2:Y:S02]  /*9ab0*/  LDG.E R4, desc[UR36][R4.64] ;  /* 0x0000002404047981 */ /* 0x000ea4000c1e1900 */
[----:B--2---:R-:W-:Y:S01]  /*9ac0*/  ISETP.NE.AND P0, PT, R4, RZ, PT ;  /* 0x000000ff0400720c */ /* 0x004fe20003f05270 */
[----:B------:R-:W-:-:S12]  /*9ad0*/  BRA `(.L_x_11301) ;  /* 0x0000000c00407947 */ /* 0x000fd80003800000 */
.L_x_11302:
[----:B------:R-:W2:Y:S02]  /*9ae0*/  LDG.E.U16 R4, desc[UR36][R4.64] ;  /* 0x0000002404047981 */ /* 0x000ea4000c1e1500 */
[----:B--2---:R-:W-:Y:S01]  /*9af0*/  ISETP.NE.AND P0, PT, R4, RZ, PT ;  /* 0x000000ff0400720c */ /* 0x004fe20003f05270 */
[----:B------:R-:W-:-:S12]  /*9b00*/  BRA `(.L_x_11301) ;  /* 0x0000000c00347947 */ /* 0x000fd80003800000 */
.L_x_11297:
        /* <DEDUP_REMOVED lines=9> */
.L_x_11305:
[----:B------:R-:W2:Y:S02]  /*9ba0*/  LDG.E.U16 R0, desc[UR36][R4.64] ;  /* 0x0000002404007981 */ /* 0x000ea4000c1e1500 */
[----:B--2---:R-:W-:-:S05]  /*9bb0*/  HADD2.F32 R0, -RZ, R0.H0_H0 ;  /* 0x20000000ff007230 */ /* 0x004fca0000004100 */
[----:B------:R-:W-:Y:S01]  /*9bc0*/  FSETP.NEU.FTZ.AND P0, PT, R0, RZ, PT ;  /* 0x000000ff0000720b */ /* 0x000fe20003f1d000 */
[----:B------:R-:W-:-:S12]  /*9bd0*/  BRA `(.L_x_11301) ;  /* 0x0000000c00007947 */ /* 0x000fd80003800000 */
.L_x_11304:
        /* <DEDUP_REMOVED lines=11> */
.L_x_11307:
        /* <DEDUP_REMOVED lines=10> */
.L_x_11306:
[----:B------:R-:W2:Y:S02]  /*9d30*/  LDG.E.64 R4, desc[UR36][R4.64] ;  /* 0x0000002404047981 */ /* 0x000ea4000c1e1b00 */
[----:B--2---:R-:W-:Y:S01]  /*9d40*/  DSETP.NEU.AND P0, PT, R4, RZ, PT ;  /* 0x000000ff0400722a */ /* 0x004fe20003f0d000 */
[----:B------:R-:W-:-:S13]  /*9d50*/  BRA `(.L_x_11301) ;  /* 0x0000000800a07947 */ /* 0x000fda0003800000 */
.L_x_11296:
        /* <DEDUP_REMOVED lines=11> */
.L_x_11310:
[----:B------:R-:W2:Y:S02]  /*9e10*/  LDG.E.128 R4, desc[UR36][R4.64] ;  /* 0x0000002404047981 */ /* 0x000ea4000c1e1d00 */
[----:B--2---:R-:W-:-:S06]  /*9e20*/  DSETP.NEU.AND P0, PT, R6, RZ, PT ;  /* 0x000000ff0600722a */ /* 0x004fcc0003f0d000 */
[----:B------:R-:W-:Y:S01]  /*9e30*/  DSETP.NEU.OR P0, PT, R4, RZ, P0 ;  /* 0x000000ff0400722a */ /* 0x000fe2000070d400 */
[----:B------:R-:W-:-:S13]  /*9e40*/  BRA `(.L_x_11301) ;  /* 0x0000000800647947 */ /* 0x000fda0003800000 */
.L_x_11309:
        /* <DEDUP_REMOVED lines=27> */
.L_x_11312:
        /* <DEDUP_REMOVED lines=14> */
.L_x_11311:
[----:B------:R-:W2:Y:S02]  /*a0e0*/  LDG.E.U16 R0, desc[UR36][R4.64] ;  /* 0x0000002404007981 */ /* 0x000ea4000c1e1500 */
[----:B--2---:R-:W-:-:S05]  /*a0f0*/  IMAD.U32 R0, R0, 0x10000, RZ ;  /* 0x0001000000007824 */ /* 0x004fca00078e00ff */
[----:B------:R-:W-:Y:S01]  /*a100*/  FSETP.NEU.FTZ.AND P0, PT, R0, RZ, PT ;  /* 0x000000ff0000720b */ /* 0x000fe20003f1d000 */
[----:B------:R-:W-:-:S12]  /*a110*/  BRA `(.L_x_11301) ;  /* 0x0000000400b07947 */ /* 0x000fd80003800000 */
.L_x_11308:
        /* <DEDUP_REMOVED lines=11> */
.L_x_11315:
        /* <DEDUP_REMOVED lines=21> */
.L_x_11319:
[----:B------:R-:W-:Y:S05]  /*a320*/  BSYNC B1 ;  /* 0x0000000000017941 */ /* 0x000fea0003800000 */
.L_x_11318:
[----:B------:R-:W-:Y:S01]  /*a330*/  LEA R5, R0, 0x3b800000, 0x17 ;  /* 0x3b80000000057811 */ /* 0x000fe200078eb8ff */
[----:B------:R-:W-:-:S05]  /*a340*/  IMAD.SHL.U32 R0, R3, 0x100000, RZ ;  /* 0x0010000003007824 */ /* 0x000fca00078e00ff */
[----:B------:R-:W-:-:S07]  /*a350*/  LOP3.LUT R0, R5, R0, R6, 0xfe, !PT ;  /* 0x0000000005007212 */ /* 0x000fce00078efe06 */
.L_x_11317:
[----:B------:R-:W-:Y:S05]  /*a360*/  BSYNC B0 ;  /* 0x0000000000007941 */ /* 0x000fea0003800000 */
.L_x_11316:
[----:B------:R-:W-:Y:S01]  /*a370*/  FSETP.NEU.FTZ.AND P0, PT, R0, RZ, PT ;  /* 0x000000ff0000720b */ /* 0x000fe20003f1d000 */
[----:B------:R-:W-:-:S12]  /*a380*/  BRA `(.L_x_11301) ;  /* 0x0000000400147947 */ /* 0x000fd80003800000 */
.L_x_11314:
        /* <DEDUP_REMOVED lines=21> */
.L_x_11323:
[----:B------:R-:W-:Y:S05]  /*a4e0*/  BSYNC B1 ;  /* 0x0000000000017941 */ /* 0x000fea0003800000 */
.L_x_11322:
[----:B------:R-:W-:Y:S01]  /*a4f0*/  LEA R5, R0, 0x37800000, 0x17 ;  /* 0x3780000000057811 */ /* 0x000fe200078eb8ff */
[----:B------:R-:W-:-:S05]  /*a500*/  IMAD.SHL.U32 R0, R3, 0x200000, RZ ;  /* 0x0020000003007824 */ /* 0x000fca00078e00ff */
[----:B------:R-:W-:-:S07]  /*a510*/  LOP3.LUT R0, R5, R0, R6, 0xfe, !PT ;  /* 0x0000000005007212 */ /* 0x000fce00078efe06 */
.L_x_11321:
[----:B------:R-:W-:Y:S05]  /*a520*/  BSYNC B0 ;  /* 0x0000000000007941 */ /* 0x000fea0003800000 */
.L_x_11320:
[----:B------:R-:W-:Y:S01]  /*a530*/  FSETP.NEU.FTZ.AND P0, PT, R0, RZ, PT ;  /* 0x000000ff0000720b */ /* 0x000fe20003f1d000 */
[----:B------:R-:W-:-:S12]  /*a540*/  BRA `(.L_x_11301) ;  /* 0x0000000000a47947 */ /* 0x000fd80003800000 */
.L_x_11313:
        /* <DEDUP_REMOVED lines=14> */
.L_x_11327:
[----:B------:R-:W-:Y:S05]  /*a630*/  BSYNC B0 ;  /* 0x0000000000007941 */ /* 0x000fea0003800000 */
.L_x_11326:
[----:B------:R-:W-:Y:S01]  /*a640*/  FSETP.NEU.FTZ.AND P0, PT, R0, RZ, PT ;  /* 0x000000ff0000720b */ /* 0x000fe20003f1d000 */
[----:B------:R-:W-:-:S12]  /*a650*/  BRA `(.L_x_11301) ;  /* 0x0000000000607947 */ /* 0x000fd80003800000 */
.L_x_11300:
        /* <DEDUP_REMOVED lines=16> */
.L_x_11328:
[----:B------:R-:W-:Y:S01]  /*a760*/  PLOP3.LUT P0, PT, PT, PT, PT, 0x8, 0x0 ;  /* 0x000000000000781c */ /* 0x000fe20003f0e170 */
[----:B------:R-:W-:-:S12]  /*a770*/  BRA `(.L_x_11301) ;  /* 0x0000000000187947 */ /* 0x000fd80003800000 */
.L_x_11325:
[----:B------:R-:W2:Y:S02]  /*a780*/  LDG.E.64 R4, desc[UR36][R4.64] ;  /* 0x0000002404047981 */ /* 0x000ea4000c1e1b00 */
[----:B--2---:R-:W-:-:S04]  /*a790*/  ISETP.NE.U32.AND P0, PT, R4, RZ, PT ;  /* 0x000000ff0400720c */ /* 0x004fc80003f05070 */
[----:B------:R-:W-:Y:S01]  /*a7a0*/  ISETP.NE.AND.EX P0, PT, R5, RZ, PT, P0 ;  /* 0x000000ff0500720c */ /* 0x000fe20003f05300 */
[----:B------:R-:W-:-:S12]  /*a7b0*/  BRA `(.L_x_11301) ;  /* 0x0000000000087947 */ /* 0x000fd80003800000 */
.L_x_11324:
[----:B------:R-:W2:Y:S02]  /*a7c0*/  LDG.E R4, desc[UR36][R4.64] ;  /* 0x0000002404047981 */ /* 0x000ea4000c1e1900 */
[----:B--2---:R-:W-:-:S13]  /*a7d0*/  ISETP.NE.AND P0, PT, R4, RZ, PT ;  /* 0x000000ff0400720c */ /* 0x004fda0003f05270 */
.L_x_11301:
        /* <DEDUP_REMOVED lines=21> */
.L_x_11332:
[----:B------:R0:W5:Y:S01]  /*a930*/  LDG.E.U8 R34, desc[UR36][R4.64] ;  /* 0x0000002404227981 */ /* 0x000162000c1e1100 */
[----:B------:R-:W-:Y:S01]  /*a940*/  IMAD.MOV.U32 R35, RZ, RZ, RZ ;  /* 0x000000ffff237224 */ /* 0x000fe200078e00ff */
[----:B------:R-:W-:Y:S06]  /*a950*/  BRA `(.L_x_11262) ;  /* 0x0000000c00447947 */ /* 0x000fec0003800000 */
.L_x_11331:
        /* <DEDUP_REMOVED lines=8> */
.L_x_11335:
[----:B------:R-:W2:Y:S02]  /*a9e0*/  LDG.E R34, desc[UR36][R4.64] ;  /* 0x0000002404227981 */ /* 0x000ea4000c1e1900 */
[----:B--2---:R-:W-:Y:S01]  /*a9f0*/  SHF.R.S32.HI R35, RZ, 0x1f, R34 ;  /* 0x0000001fff237819 */ /* 0x004fe20000011422 */
[----:B------:R-:W-:Y:S06]  /*aa00*/  BRA `(.L_x_11262) ;  /* 0x0000000c00187947 */ /* 0x000fec0003800000 */
.L_x_11334:
[----:B------:R-:W2:Y:S02]  /*aa10*/  LDG.E.S16 R34, desc[UR36][R4.64] ;  /* 0x0000002404227981 */ /* 0x000ea4000c1e1700 */
[----:B--2---:R-:W-:Y:S01]  /*aa20*/  SHF.R.S32.HI R35, RZ, 0x1f, R34 ;  /* 0x0000001fff237819 */ /* 0x004fe20000011422 */
[----:B------:R-:W-:Y:S06]  /*aa30*/  BRA `(.L_x_11262) ;  /* 0x0000000c000c7947 */ /* 0x000fec0003800000 */
.L_x_11330:
        /* <DEDUP_REMOVED lines=9> */
.L_x_11337:
[----:B------:R-:W2:Y:S02]  /*aad0*/  LDG.E.U16 R4, desc[UR36][R4.64] ;  /* 0x0000002404047981 */ /* 0x000ea4000c1e1500 */
[----:B--2---:R-:W-:-:S06]  /*aae0*/  HADD2.F32 R34, -RZ, R4.H0_H0 ;  /* 0x20000004ff227230 */ /* 0x004fcc0000004100 */
[----:B------:R-:W0:Y:S01]  /*aaf0*/  F2I.S64.TRUNC R34, R34 ;  /* 0x0000002200227311 */ /* 0x000e22000020d900 */
[----:B------:R-:W-:Y:S05]  /*ab00*/  BRA `(.L_x_11262) ;  /* 0x0000000800d87947 */ /* 0x000fea0003800000 */
.L_x_11336:
        /* <DEDUP_REMOVED lines=9> */
.L_x_11339:
[----:B------:R-:W2:Y:S02]  /*aba0*/  LDG.E.U16 R4, desc[UR36][R4.64] ;  /* 0x0000002404047981 */ /* 0x000ea4000c1e1500 */
[----:B--2---:R-:W-:-:S06]  /*abb0*/  HADD2.F32 R34, -RZ, R4.H0_H0 ;  /* 0x20000004ff227230 */ /* 0x004fcc0000004100 */
[----:B------:R-:W0:Y:S01]  /*abc0*/  F2I.S64.TRUNC R34, R34 ;  /* 0x0000002200227311 */ /* 0x000e22000020d900 */
[----:B------:R-:W-:Y:S05]  /*abd0*/  BRA `(.L_x_11262) ;  /* 0x0000000800a47947 */ /* 0x000fea0003800000 */
.L_x_11338:
[----:B------:R-:W2:Y:S02]  /*abe0*/  LDG.E.64 R4, desc[UR36][R4.64] ;  /* 0x0000002404047981 */ /* 0x000ea4000c1e1b00 */
[----:B--2---:R0:W1:Y:S01]  /*abf0*/  F2I.S64.F64.TRUNC R34, R4 ;  /* 0x0000000400227311 */ /* 0x004062000030d900 */
[----:B------:R-:W-:Y:S05]  /*ac00*/  BRA `(.L_x_11262) ;  /* 0x0000000800987947 */ /* 0x000fea0003800000 */
.L_x_11329:
        /* <DEDUP_REMOVED lines=13> */
.L_x_11342:
[----:B------:R-:W2:Y:S02]  /*ace0*/  LDG.E.64 R4, desc[UR36][R4.64] ;  /* 0x0000002404047981 */ /* 0x000ea4000c1e1b00 */
[----:B--2---:R0:W1:Y:S01]  /*acf0*/  F2I.S64.F64.TRUNC R34, R4 ;  /* 0x0000000400227311 */ /* 0x004062000030d900 */
[----:B------:R-:W-:Y:S05]  /*ad00*/  BRA `(.L_x_11262) ;  /* 0x0000000800587947 */ /* 0x000fea0003800000 */
.L_x_11341:
        /* <DEDUP_REMOVED lines=27> */
.L_x_11344:
        /* <DEDUP_REMOVED lines=14> */
.L_x_11343:
[----:B------:R-:W2:Y:S02]  /*afa0*/  LDG.E.U16 R34, desc[UR36][R4.64] ;  /* 0x0000002404227981 */ /* 0x000ea4000c1e1500 */
[----:B--2---:R-:W-:-:S06]  /*afb0*/  IMAD.U32 R34, R34, 0x10000, RZ ;  /* 0x0001000022227824 */ /* 0x004fcc00078e00ff */
[----:B------:R-:W0:Y:S01]  /*afc0*/  F2I.S64.TRUNC R34, R34 ;  /* 0x0000002200227311 */ /* 0x000e22000020d900 */
[----:B------:R-:W-:Y:S05]  /*afd0*/  BRA `(.L_x_11262) ;  /* 0x0000000400a47947 */ /* 0x000fea0003800000 */
.L_x_11340:
        /* <DEDUP_REMOVED lines=11> */
.L_x_11347:
        /* <DEDUP_REMOVED lines=21> */
.L_x_11351:
[----:B------:R-:W-:Y:S05]  /*b1e0*/  BSYNC B1 ;  /* 0x0000000000017941 */ /* 0x000fea0003800000 */
.L_x_11350:
[----:B------:R-:W-:Y:S01]  /*b1f0*/  IMAD.SHL.U32 R3, R3, 0x100000, RZ ;  /* 0x0010000003037824 */ /* 0x000fe200078e00ff */
[----:B------:R-:W-:-:S04]  /*b200*/  LEA R5, R0, 0x3b800000, 0x17 ;  /* 0x3b80000000057811 */ /* 0x000fc800078eb8ff */
[----:B------:R-:W-:-:S07]  /*b210*/  LOP3.LUT R34, R5, R3, R34, 0xfe, !PT ;  /* 0x0000000305227212 */ /* 0x000fce00078efe22 */
.L_x_11349:
[----:B------:R-:W-:Y:S05]  /*b220*/  BSYNC B0 ;  /* 0x0000000000007941 */ /* 0x000fea0003800000 */
.L_x_11348:
[----:B------:R-:W0:Y:S01]  /*b230*/  F2I.S64.TRUNC R34, R34 ;  /* 0x0000002200227311 */ /* 0x000e22000020d900 */
[----:B------:R-:W-:Y:S05]  /*b240*/  BRA `(.L_x_11262) ;  /* 0x0000000400087947 */ /* 0x000fea0003800000 */
.L_x_11346:
        /* <DEDUP_REMOVED lines=21> */
.L_x_11355:
[----:B------:R-:W-:Y:S05]  /*b3a0*/  BSYNC B1 ;  /* 0x0000000000017941 */ /* 0x000fea0003800000 */
.L_x_11354:
[----:B------:R-:W-:Y:S01]  /*b3b0*/  IMAD.SHL.U32 R3, R3, 0x200000, RZ ;  /* 0x0020000003037824 */ /* 0x000fe200078e00ff */
[----:B------:R-:W-:-:S04]  /*b3c0*/  LEA R5, R0, 0x37800000, 0x17 ;  /* 0x3780000000057811 */ /* 0x000fc800078eb8ff */
[----:B------:R-:W-:-:S07]  /*b3d0*/  LOP3.LUT R34, R5, R3, R34, 0xfe, !PT ;  /* 0x0000000305227212 */ /* 0x000fce00078efe22 */
.L_x_11353:
[----:B------:R-:W-:Y:S05]  /*b3e0*/  BSYNC B0 ;  /* 0x0000000000007941 */ /* 0x000fea0003800000 */
.L_x_11352:
[----:B------:R-:W0:Y:S01]  /*b3f0*/  F2I.S64.TRUNC R34, R34 ;  /* 0x0000002200227311 */ /* 0x000e22000020d900 */
[----:B------:R-:W-:Y:S05]  /*b400*/  BRA `(.L_x_11262) ;  /* 0x0000000000987947 */ /* 0x000fea0003800000 */
.L_x_11345:
        /* <DEDUP_REMOVED lines=14> */
.L_x_11359:
[----:B------:R-:W-:Y:S05]  /*b4f0*/  BSYNC B0 ;  /* 0x0000000000007941 */ /* 0x000fea0003800000 */
.L_x_11358:
[----:B------:R-:W0:Y:S01]  /*b500*/  F2I.S64.TRUNC R34, R34 ;  /* 0x0000002200227311 */ /* 0x000e22000020d900 */
[----:B------:R-:W-:Y:S05]  /*b510*/  BRA `(.L_x_11262) ;  /* 0x0000000000547947 */ /* 0x000fea0003800000 */
.L_x_11333:
        /* <DEDUP_REMOVED lines=16> */
.L_x_11360:
[----:B------:R-:W-:Y:S05]  /*b620*/  BRA `(.L_x_11262) ;  /* 0x0000000000107947 */ /* 0x000fea0003800000 */
.L_x_11357:
[----:B------:R0:W5:Y:S01]  /*b630*/  LDG.E.64 R34, desc[UR36][R4.64] ;  /* 0x0000002404227981 */ /* 0x000162000c1e1b00 */
[----:B------:R-:W-:Y:S05]  /*b640*/  BRA `(.L_x_11262) ;  /* 0x0000000000087947 */ /* 0x000fea0003800000 */
.L_x_11356:
[----:B------:R0:W5:Y:S01]  /*b650*/  LDG.E R34, desc[UR36][R4.64] ;  /* 0x0000002404227981 */ /* 0x000162000c1e1900 */
[----:B------:R-:W-:-:S07]  /*b660*/  IMAD.MOV.U32 R35, RZ, RZ, RZ ;  /* 0x000000ffff237224 */ /* 0x000fce00078e00ff */
.L_x_11262:
[----:B------:R-:W-:Y:S05]  /*b670*/  BSYNC B6 ;  /* 0x0000000000067941 */ /* 0x000fea0003800000 */
.L_x_11261:
[----:B------:R-:W2:Y:S01]  /*b680*/  S2R R3, SR_TID.X ;  /* 0x0000000000037919 */ /* 0x000ea20000002100 */
[----:B0-----:R-:W-:Y:S01]  /*b690*/  PRMT R0, R17, 0x9910, RZ ;  /* 0x0000991011007816 */ /* 0x001fe200000000ff */
[----:B------:R-:W0:Y:S01]  /*b6a0*/  LDC.U8 R23, c[0x0][0x25c] ;  /* 0x00009700ff177b82 */ /* 0x000e220000000000 */
[----:B-1--4-:R-:W-:Y:S02]  /*b6b0*/  PRMT R4, R30, 0x9910, RZ ;  /* 0x000099101e047816 */ /* 0x012fe400000000ff */
[----:B------:R-:W-:Y:S02]  /*b6c0*/  PRMT R6, R27, 0x9910, RZ ;  /* 0x000099101b067816 */ /* 0x000fe400000000ff */
[----:B------:R-:W-:Y:S02]  /*b6d0*/  ISETP.NE.AND P0, PT, R4, RZ, PT ;  /* 0x000000ff0400720c */ /* 0x000fe40003f05270 */
[----:B------:R-:W-:Y:S01]  /*b6e0*/  ISETP.NE.AND P1, PT, R6, RZ, PT ;  /* 0x000000ff0600720c */ /* 0x000fe20003f25270 */
[----:B--2---:R-:W-:Y:S01]  /*b6f0*/  IMAD.MOV.U32 R17, RZ, RZ, R3 ;  /* 0x000000ffff117224 */ /* 0x004fe200078e0003 */
[----:B------:R-:W-:-:S03]  /*b700*/  ISETP.GE.AND P3, PT, R3, R16, PT ;  /* 0x000000100300720c */ /* 0x000fc60003f66270 */
[C---:B------:R-:W-:Y:S01]  /*b710*/  VIADD R5, R17.reuse, 0x100 ;  /* 0x0000010011057836 */ /* 0x040fe20000000000 */
[----:B------:R-:W-:Y:S01]  /*b720*/  ISETP.EQ.OR P4, PT, R0, RZ, P3 ;  /* 0x000000ff0000720c */ /* 0x000fe20001f82670 */
[----:B------:R-:W-:Y:S01]  /*b730*/  VIADD R7, R17, 0x180 ;  /* 0x0000018011077836 */ /* 0x000fe20000000000 */
[----:B------:R-:W-:Y:S01]  /*b740*/  PRMT R0, R19, 0x9910, RZ ;  /* 0x0000991013007816 */ /* 0x000fe200000000ff */
[----:B------:R-:W-:Y:S01]  /*b750*/  VIADD R19, R17, 0x80 ;  /* 0x0000008011137836 */ /* 0x000fe20000000000 */
[-C--:B------:R-:W-:Y:S02]  /*b760*/  ISETP.GE.OR P0, PT, R5, R16.reuse, !P0 ;  /* 0x000000100500720c */ /* 0x080fe40004706670 */
[----:B------:R-:W-:Y:S02]  /*b770*/  ISETP.NE.AND P2, PT, R0, RZ, PT ;  /* 0x000000ff0000720c */ /* 0x000fe40003f45270 */
[-C--:B------:R-:W-:Y:S02]  /*b780*/  ISETP.GE.OR P1, PT, R7, R16.reuse, !P1 ;  /* 0x000000100700720c */ /* 0x080fe40004f26670 */
[----:B------:R-:W-:-:S03]  /*b790*/  ISETP.GE.OR P2, PT, R19, R16, !P2 ;  /* 0x000000101300720c */ /* 0x000fc60005746670 */
[----:B------:R-:W3:Y:S08]  /*b7a0*/  @!P4 LDC.64 R10, c[0x0][0x218] ;  /* 0x00008600ff0acb82 */ /* 0x000ef00000000a00 */
[----:B------:R-:W1:Y:S08]  /*b7b0*/  @!P0 LDC.64 R4, c[0x0][0x218] ;  /* 0x00008600ff048b82 */ /* 0x000e700000000a00 */
[----:B------:R-:W2:Y:S08]  /*b7c0*/  @!P1 LDC.64 R6, c[0x0][0x218] ;  /* 0x00008600ff069b82 */ /* 0x000eb00000000a00 */
[----:B------:R-:W4:Y:S01]  /*b7d0*/  @!P2 LDC.64 R8, c[0x0][0x218] ;  /* 0x00008600ff08ab82 */ /* 0x000f220000000a00 */
[----:B---3-5:R-:W-:-:S04]  /*b7e0*/  @!P4 LEA R10, P5, R28, R10, 0x2 ;  /* 0x0000000a1c0ac211 */ /* 0x028fc800078a10ff */
[----:B------:R-:W-:Y:S02]  /*b7f0*/  @!P4 LEA.HI.X R11, R28, R11, R29, 0x2, P5 ;  /* 0x0000000b1c0bc211 */ /* 0x000fe400028f141d */
[----:B-1----:R-:W-:-:S03]  /*b800*/  @!P0 LEA R4, P6, R36, R4, 0x2 ;  /* 0x0000000424048211 */ /* 0x002fc600078c10ff */
[----:B------:R1:W5:Y:S01]  /*b810*/  @!P4 LDG.E R22, desc[UR36][R10.64] ;  /* 0x000000240a16c981 */ /* 0x000362000c1e1900 */
[----:B------:R-:W-:Y:S02]  /*b820*/  @!P0 LEA.HI.X R5, R36, R5, R37, 0x2, P6 ;  /* 0x0000000524058211 */ /* 0x000fe400030f1425 */
[----:B--2---:R-:W-:-:S03]  /*b830*/  @!P1 LEA R6, P5, R34, R6, 0x2 ;  /* 0x0000000622069211 */ /* 0x004fc600078a10ff */
[----:B------:R1:W5:Y:S01]  /*b840*/  @!P0 LDG.E R26, desc[UR36][R4.64] ;  /* 0x00000024041a8981 */ /* 0x000362000c1e1900 */
[----:B------:R-:W-:Y:S02]  /*b850*/  @!P1 LEA.HI.X R7, R34, R7, R35, 0x2, P5 ;  /* 0x0000000722079211 */ /* 0x000fe400028f1423 */
[----:B----4-:R-:W-:-:S03]  /*b860*/  @!P2 LEA R8, P6, R32, R8, 0x2 ;  /* 0x000000082008a211 */ /* 0x010fc600078c10ff */
        /* <DEDUP_REMOVED lines=25> */
.L_x_11366:
[----:B-----5:R2:W-:Y:S01]  /*ba00*/  STG.E.U8 desc[UR36][R8.64], R22 ;  /* 0x0000001608007986 */ /* 0x0205e2000c101124 */
[----:B------:R-:W-:Y:S01]  /*ba10*/  IMAD.MOV.U32 R17, RZ, RZ, R19 ;  /* 0x000000ffff117224 */ /* 0x000fe200078e0013 */
[----:B------:R-:W-:Y:S06]  /*ba20*/  BRA `(.L_x_11362) ;  /* 0x0000000c00a87947 */ /* 0x000fec0003800000 */
.L_x_11365:
[----:B------:R-:W-:-:S13]  /*ba30*/  ISETP.NE.AND P0, PT, R0, 0x2, PT ;  /* 0x000000020000780c */ /* 0x000fda0003f05270 */
[----:B------:R-:W-:Y:S05]  /*ba40*/  @!P0 BRA `(.L_x_11368) ;  /* 0x0000000000308947 */ /* 0x000fea0003800000 */
[----:B------:R-:W-:-:S13]  /*ba50*/  ISETP.NE.AND P0, PT, R0, 0x3, PT ;  /* 0x000000030000780c */ /* 0x000fda0003f05270 */
[----:B------:R-:W-:Y:S05]  /*ba60*/  @!P0 BRA `(.L_x_11369) ;  /* 0x00000000001c8947 */ /* 0x000fea0003800000 */
[----:B------:R-:W-:-:S13]  /*ba70*/  ISETP.NE.AND P0, PT, R0, 0x4, PT ;  /* 0x000000040000780c */ /* 0x000fda0003f05270 */
[----:B------:R-:W-:Y:S05]  /*ba80*/  @P0 BRA `(.L_x_11367) ;  /* 0x0000000c002c0947 */ /* 0x000fea0003800000 */
[--C-:B-----5:R-:W-:Y:S01]  /*ba90*/  SHF.R.S32.HI R5, RZ, 0x1f, R22.reuse ;  /* 0x0000001fff057819 */ /* 0x120fe20000011416 */
[----:B------:R-:W-:Y:S02]  /*baa0*/  IMAD.MOV.U32 R4, RZ, RZ, R22 ;  /* 0x000000ffff047224 */ /* 0x000fe400078e0016 */
[----:B------:R-:W-:-:S03]  /*bab0*/  IMAD.MOV.U32 R17, RZ, RZ, R19 ;  /* 0x000000ffff117224 */ /* 0x000fc600078e0013 */
[----:B------:R0:W-:Y:S01]  /*bac0*/  STG.E.64 desc[UR36][R8.64], R4 ;  /* 0x0000000408007986 */ /* 0x0001e2000c101b24 */
[----:B------:R-:W-:Y:S05]  /*bad0*/  BRA `(.L_x_11362) ;  /* 0x0000000c007c7947 */ /* 0x000fea0003800000 */
.L_x_11369:
[----:B-----5:R4:W-:Y:S01]  /*bae0*/  STG.E desc[UR36][R8.64], R22 ;  /* 0x0000001608007986 */ /* 0x0209e2000c101924 */
[----:B------:R-:W-:Y:S01]  /*baf0*/  IMAD.MOV.U32 R17, RZ, RZ, R19 ;  /* 0x000000ffff117224 */ /* 0x000fe200078e0013 */
[----:B------:R-:W-:Y:S06]  /*bb00*/  BRA `(.L_x_11362) ;  /* 0x0000000c00707947 */ /* 0x000fec0003800000 */
.L_x_11368:
[----:B-----5:R3:W-:Y:S01]  /*bb10*/  STG.E.U16 desc[UR36][R8.64], R22 ;  /* 0x0000001608007986 */ /* 0x0207e2000c101524 */
[----:B------:R-:W-:Y:S01]  /*bb20*/  IMAD.MOV.U32 R17, RZ, RZ, R19 ;  /* 0x000000ffff117224 */ /* 0x000fe200078e0013 */
[----:B------:R-:W-:Y:S06]  /*bb30*/  BRA `(.L_x_11362) ;  /* 0x0000000c00647947 */ /* 0x000fec0003800000 */
.L_x_11364:
[----:B------:R-:W-:-:S13]  /*bb40*/  ISETP.GT.AND P0, PT, R0, 0x6, PT ;  /* 0x000000060000780c */ /* 0x000fda0003f04270 */
[----:B------:R-:W-:Y:S05]  /*bb50*/  @P0 BRA `(.L_x_11370) ;  /* 0x0000000000340947 */ /* 0x000fea0003800000 */
[----:B------:R-:W-:-:S13]  /*bb60*/  ISETP.NE.AND P0, PT, R0, 0x5, PT ;  /* 0x000000050000780c */ /* 0x000fda0003f05270 */
[----:B------:R-:W-:Y:S05]  /*bb70*/  @!P0 BRA `(.L_x_11371) ;  /* 0x0000000000188947 */ /* 0x000fea0003800000 */
[----:B------:R-:W-:-:S13]  /*bb80*/  ISETP.NE.AND P0, PT, R0, 0x6, PT ;  /* 0x000000060000780c */ /* 0x000fda0003f05270 */
[----:B------:R-:W-:Y:S05]  /*bb90*/  @P0 BRA `(.L_x_11367) ;  /* 0x0000000800e80947 */ /* 0x000fea0003800000 */
[----:B-----5:R-:W-:Y:S01]  /*bba0*/  I2FP.F32.S32 R3, R22 ;  /* 0x0000001600037245 */ /* 0x020fe20000201400 */
[----:B------:R-:W-:-:S04]  /*bbb0*/  IMAD.MOV.U32 R17, RZ, RZ, R19 ;  /* 0x000000ffff117224 */ /* 0x000fc800078e0013 */
[----:B------:R0:W-:Y:S01]  /*bbc0*/  STG.E desc[UR36][R8.64], R3 ;  /* 0x0000000308007986 */ /* 0x0001e2000c101924 */
[----:B------:R-:W-:Y:S05]  /*bbd0*/  BRA `(.L_x_11362) ;  /* 0x0000000c003c7947 */ /* 0x000fea0003800000 */
.L_x_11371:
[----:B-----5:R-:W-:Y:S01]  /*bbe0*/  I2FP.F32.S32 R0, R22 ;  /* 0x0000001600007245 */ /* 0x020fe20000201400 */
[----:B------:R-:W-:-:S03]  /*bbf0*/  IMAD.MOV.U32 R17, RZ, RZ, R19 ;  /* 0x000000ffff117224 */ /* 0x000fc600078e0013 */
[----:B------:R-:W-:-:S05]  /*bc00*/  F2FP.F16.F32.PACK_AB R0, RZ, R0 ;  /* 0x00000000ff00723e */ /* 0x000fca00000000ff */
[----:B------:R0:W-:Y:S01]  /*bc10*/  STG.E.U16 desc[UR36][R8.64], R0 ;  /* 0x0000000008007986 */ /* 0x0001e2000c101524 */
[----:B------:R-:W-:Y:S05]  /*bc20*/  BRA `(.L_x_11362) ;  /* 0x0000000c00287947 */ /* 0x000fea0003800000 */
.L_x_11370:
[----:B------:R-:W-:-:S13]  /*bc30*/  ISETP.NE.AND P0, PT, R0, 0x7, PT ;  /* 0x000000070000780c */ /* 0x000fda0003f05270 */
[----:B------:R-:W-:Y:S05]  /*bc40*/  @!P0 BRA `(.L_x_11372) ;  /* 0x00000000003c8947 */ /* 0x000fea0003800000 */
[----:B------:R-:W-:-:S13]  /*bc50*/  ISETP.NE.AND P0, PT, R0, 0x8, PT ;  /* 0x000000080000780c */ /* 0x000fda0003f05270 */
[----:B------:R-:W-:Y:S05]  /*bc60*/  @!P0 BRA `(.L_x_11373) ;  /* 0x00000000001c8947 */ /* 0x000fea0003800000 */
[----:B------:R-:W-:-:S13]  /*bc70*/  ISETP.NE.AND P0, PT, R0, 0x9, PT ;  /* 0x000000090000780c */ /* 0x000fda0003f05270 */
[----:B------:R-:W-:Y:S05]  /*bc80*/  @P0 BRA `(.L_x_11367) ;  /* 0x0000000800ac0947 */ /* 0x000fea0003800000 */
[----:B-----5:R-:W-:Y:S01]  /*bc90*/  I2FP.F32.S32 R4, R22 ;  /* 0x0000001600047245 */ /* 0x020fe20000201400 */
[----:B------:R-:W-:Y:S02]  /*bca0*/  IMAD.MOV.U32 R5, RZ, RZ, RZ ;  /* 0x000000ffff057224 */ /* 0x000fe400078e00ff */
[----:B------:R-:W-:-:S03]  /*bcb0*/  IMAD.MOV.U32 R17, RZ, RZ, R19 ;  /* 0x000000ffff117224 */ /* 0x000fc600078e0013 */
[----:B------:R0:W-:Y:S01]  /*bcc0*/  STG.E.64 desc[UR36][R8.64], R4 ;  /* 0x0000000408007986 */ /* 0x0001e2000c101b24 */
[----:B------:R-:W-:Y:S05]  /*bcd0*/  BRA `(.L_x_11362) ;  /* 0x0000000800fc7947 */ /* 0x000fea0003800000 */
.L_x_11373:
[----:B-----5:R-:W-:Y:S01]  /*bce0*/  I2FP.F32.S32 R22, R22 ;  /* 0x0000001600167245 */ /* 0x020fe20000201400 */
[----:B------:R-:W-:-:S03]  /*bcf0*/  IMAD.MOV.U32 R17, RZ, RZ, R19 ;  /* 0x000000ffff117224 */ /* 0x000fc600078e0013 */
[----:B------:R-:W-:-:S04]  /*bd00*/  F2FP.F16.F32.PACK_AB R3, RZ, R22 ;  /* 0x00000016ff03723e */ /* 0x000fc800000000ff */
[----:B------:R-:W-:-:S05]  /*bd10*/  PRMT R3, R3, 0x5410, RZ ;  /* 0x0000541003037816 */ /* 0x000fca00000000ff */
[----:B------:R0:W-:Y:S01]  /*bd20*/  STG.E desc[UR36][R8.64], R3 ;  /* 0x0000000308007986 */ /* 0x0001e2000c101924 */
[----:B------:R-:W-:Y:S05]  /*bd30*/  BRA `(.L_x_11362) ;  /* 0x0000000800e47947 */ /* 0x000fea0003800000 */
.L_x_11372:
[----:B-----5:R-:W0:Y:S01]  /*bd40*/  I2F.F64 R4, R22 ;  /* 0x0000001600047312 */ /* 0x020e220000201c00 */
[----:B------:R-:W-:Y:S01]  /*bd50*/  IMAD.MOV.U32 R17, RZ, RZ, R19 ;  /* 0x000000ffff117224 */ /* 0x000fe200078e0013 */
[----:B0-----:R0:W-:Y:S01]  /*bd60*/  STG.E.64 desc[UR36][R8.64], R4 ;  /* 0x0000000408007986 */ /* 0x0011e2000c101b24 */
[----:B------:R-:W-:Y:S05]  /*bd70*/  BRA `(.L_x_11362) ;  /* 0x0000000800d47947 */ /* 0x000fea0003800000 */
.L_x_11363:
        /* <DEDUP_REMOVED lines=8> */
[----:B-----5:R-:W-:Y:S01]  /*be00*/  ISETP.NE.AND P0, PT, R22, RZ, PT ;  /* 0x000000ff1600720c */ /* 0x020fe20003f05270 */
[----:B------:R-:W-:-:S03]  /*be10*/  IMAD.MOV.U32 R17, RZ, RZ, R19 ;  /* 0x000000ffff117224 */ /* 0x000fc600078e0013 */
[----:B------:R-:W-:-:S05]  /*be20*/  SEL R3, RZ, 0x1, !P0 ;  /* 0x00000001ff037807 */ /* 0x000fca0004000000 */
[----:B------:R0:W-:Y:S01]  /*be30*/  STG.E.U8 desc[UR36][R8.64], R3 ;  /* 0x0000000308007986 */ /* 0x0001e2000c101124 */
[----:B------:R-:W-:Y:S05]  /*be40*/  BRA `(.L_x_11362) ;  /* 0x0000000800a07947 */ /* 0x000fea0003800000 */
.L_x_11376:
[----:B-----5:R-:W0:Y:S01]  /*be50*/  I2F.F64 R4, R22 ;  /* 0x0000001600047312 */ /* 0x020e220000201c00 */
[----:B------:R-:W-:Y:S01]  /*be60*/  CS2R R6, SRZ ;  /* 0x0000000000067805 */ /* 0x000fe2000001ff00 */
[----:B------:R-:W-:-:S04]  /*be70*/  IMAD.MOV.U32 R17, RZ, RZ, R19 ;  /* 0x000000ffff117224 */ /* 0x000fc800078e0013 */
[----:B0-----:R0:W-:Y:S01]  /*be80*/  STG.E.128 desc[UR36][R8.64], R4 ;  /* 0x0000000408007986 */ /* 0x0011e2000c101d24 */
[----:B------:R-:W-:Y:S05]  /*be90*/  BRA `(.L_x_11362) ;  /* 0x00000008008c7947 */ /* 0x000fea0003800000 */
.L_x_11375:
        /* <DEDUP_REMOVED lines=21> */
.L_x_11380:
[----:B------:R-:W-:Y:S05]  /*bff0*/  BSYNC B0 ;  /* 0x0000000000007941 */ /* 0x000fea0003800000 */
.L_x_11379:
[----:B------:R-:W-:Y:S01]  /*c000*/  LOP3.LUT R5, R0, R5, RZ, 0xfc, !PT ;  /* 0x0000000500057212 */ /* 0x000fe200078efcff */
[----:B------:R-:W-:-:S04]  /*c010*/  IMAD.MOV.U32 R17, RZ, RZ, R19 ;  /* 0x000000ffff117224 */ /* 0x000fc800078e0013 */
[----:B------:R0:W-:Y:S01]  /*c020*/  STG.E.U8 desc[UR36][R8.64], R5 ;  /* 0x0000000508007986 */ /* 0x0001e2000c101124 */
[----:B------:R-:W-:Y:S05]  /*c030*/  BRA `(.L_x_11362) ;  /* 0x0000000800247947 */ /* 0x000fea0003800000 */
.L_x_11378:
[----:B-----5:R-:W-:Y:S01]  /*c040*/  I2FP.F32.S32 R5, R22 ;  /* 0x0000001600057245 */ /* 0x020fe20000201400 */
[----:B------:R-:W-:Y:S03]  /*c050*/  BSSY B0, `(.L_x_11381) ;  /* 0x000000f000007945 */ /* 0x000fe60003800000 */
        /* <DEDUP_REMOVED lines=11> */
.L_x_11382:
[----:B------:R-:W-:Y:S01]  /*c110*/  IMAD.MOV.U32 R0, RZ, RZ, 0x7f ;  /* 0x0000007fff007424 */ /* 0x000fe200078e00ff */
[----:B------:R-:W-:-:S04]  /*c120*/  ISETP.GT.U32.AND P0, PT, R3, 0x7f800000, PT ;  /* 0x7f8000000300780c */ /* 0x000fc80003f04070 */
[----:B------:R-:W-:-:S09]  /*c130*/  SEL R0, R0, 0x7c, P0 ;  /* 0x0000007c00007807 */ /* 0x000fd20000000000 */
.L_x_11383:
[----:B------:R-:W-:Y:S05]  /*c140*/  BSYNC B0 ;  /* 0x0000000000007941 */ /* 0x000fea0003800000 */
.L_x_11381:
[----:B------:R-:W-:Y:S01]  /*c150*/  LOP3.LUT R3, R5, 0x80000000, RZ, 0xc0, !PT ;  /* 0x8000000005037812 */ /* 0x000fe200078ec0ff */
[----:B------:R-:W-:-:S03]  /*c160*/  IMAD.MOV.U32 R17, RZ, RZ, R19 ;  /* 0x000000ffff117224 */ /* 0x000fc600078e0013 */
[----:B------:R-:W-:-:S04]  /*c170*/  SHF.R.U32.HI R3, RZ, 0x18, R3 ;  /* 0x00000018ff037819 */ /* 0x000fc80000011603 */
[----:B------:R-:W-:-:S05]  /*c180*/  LOP3.LUT R3, R0, R3, RZ, 0xfc, !PT ;  /* 0x0000000300037212 */ /* 0x000fca00078efcff */
[----:B------:R0:W-:Y:S01]  /*c190*/  STG.E.U8 desc[UR36][R8.64], R3 ;  /* 0x0000000308007986 */ /* 0x0001e2000c101124 */
[----:B------:R-:W-:Y:S05]  /*c1a0*/  BRA `(.L_x_11362) ;  /* 0x0000000400c87947 */ /* 0x000fea0003800000 */
.L_x_11377:
[----:B-----5:R-:W-:Y:S01]  /*c1b0*/  I2FP.F32.S32 R0, R22 ;  /* 0x0000001600007245 */ /* 0x020fe20000201400 */
[----:B------:R-:W-:-:S03]  /*c1c0*/  IMAD.MOV.U32 R17, RZ, RZ, R19 ;  /* 0x000000ffff117224 */ /* 0x000fc600078e0013 */
[----:B------:R-:W-:-:S05]  /*c1d0*/  F2FP.BF16.F32.PACK_AB R0, RZ, R0 ;  /* 0x00000000ff00723e */ /* 0x000fca00000010ff */
[----:B------:R0:W-:Y:S01]  /*c1e0*/  STG.E.U16 desc[UR36][R8.64], R0 ;  /* 0x0000000008007986 */ /* 0x0001e2000c101524 */
[----:B------:R-:W-:Y:S05]  /*c1f0*/  BRA `(.L_x_11362) ;  /* 0x0000000400b47947 */ /* 0x000fea0003800000 */
.L_x_11374:
        /* <DEDUP_REMOVED lines=11> */
.L_x_11386:
[----:B-----5:R-:W-:Y:S01]  /*c2b0*/  I2FP.F32.S32 R5, R22 ;  /* 0x0000001600057245 */ /* 0x020fe20000201400 */
[----:B------:R-:W-:Y:S01]  /*c2c0*/  BSSY B0, `(.L_x_11387) ;  /* 0x0000014000007945 */ /* 0x000fe20003800000 */
[----:B------:R-:W-:Y:S02]  /*c2d0*/  IMAD.MOV.U32 R4, RZ, RZ, 0x80 ;  /* 0x00000080ff047424 */ /* 0x000fe400078e00ff */
        /* <DEDUP_REMOVED lines=14> */
.L_x_11389:
[----:B------:R-:W-:-:S04]  /*c3c0*/  LOP3.LUT R3, R5, 0x80000000, RZ, 0xc0, !PT ;  /* 0x8000000005037812 */ /* 0x000fc800078ec0ff */
[----:B------:R-:W-:-:S04]  /*c3d0*/  SHF.R.U32.HI R3, RZ, 0x18, R3 ;  /* 0x00000018ff037819 */ /* 0x000fc80000011603 */
[----:B------:R-:W-:-:S04]  /*c3e0*/  LOP3.LUT R0, R0, R3, RZ, 0xfc, !PT ;  /* 0x0000000300007212 */ /* 0x000fc800078efcff */
[----:B------:R-:W-:-:S07]  /*c3f0*/  PRMT R4, R0, 0x7610, R4 ;  /* 0x0000761000047816 */ /* 0x000fce0000000004 */
.L_x_11388:
[----:B------:R-:W-:Y:S05]  /*c400*/  BSYNC B0 ;  /* 0x0000000000007941 */ /* 0x000fea0003800000 */
.L_x_11387:
[----:B------:R0:W-:Y:S01]  /*c410*/  STG.E.U8 desc[UR36][R8.64], R4 ;  /* 0x0000000408007986 */ /* 0x0001e2000c101124 */
[----:B------:R-:W-:Y:S01]  /*c420*/  IMAD.MOV.U32 R17, RZ, RZ, R19 ;  /* 0x000000ffff117224 */ /* 0x000fe200078e0013 */
[----:B------:R-:W-:Y:S06]  /*c430*/  BRA `(.L_x_11362) ;  /* 0x0000000400247947 */ /* 0x000fec0003800000 */
.L_x_11385:
        /* <DEDUP_REMOVED lines=17> */
.L_x_11392:
[----:B------:R-:W-:-:S04]  /*c550*/  LOP3.LUT R3, R5, 0x80000000, RZ, 0xc0, !PT ;  /* 0x8000000005037812 */ /* 0x000fc800078ec0ff */
[----:B------:R-:W-:-:S04]  /*c560*/  SHF.R.U32.HI R3, RZ, 0x18, R3 ;  /* 0x00000018ff037819 */ /* 0x000fc80000011603 */
[----:B------:R-:W-:-:S04]  /*c570*/  LOP3.LUT R0, R0, R3, RZ, 0xfc, !PT ;  /* 0x0000000300007212 */ /* 0x000fc800078efcff */
[----:B------:R-:W-:-:S07]  /*c580*/  PRMT R4, R0, 0x7610, R4 ;  /* 0x0000761000047816 */ /* 0x000fce0000000004 */
.L_x_11391:
[----:B------:R-:W-:Y:S05]  /*c590*/  BSYNC B0 ;  /* 0x0000000000007941 */ /* 0x000fea0003800000 */
.L_x_11390:
[----:B------:R0:W-:Y:S01]  /*c5a0*/  STG.E.U8 desc[UR36][R8.64], R4 ;  /* 0x0000000408007986 */ /* 0x0001e2000c101124 */
[----:B------:R-:W-:Y:S01]  /*c5b0*/  IMAD.MOV.U32 R17, RZ, RZ, R19 ;  /* 0x000000ffff117224 */ /* 0x000fe200078e0013 */
[----:B------:R-:W-:Y:S06]  /*c5c0*/  BRA `(.L_x_11362) ;  /* 0x0000000000c07947 */ /* 0x000fec0003800000 */
.L_x_11384:
[----:B------:R-:W-:-:S13]  /*c5d0*/  ISETP.NE.AND P0, PT, R0, 0x1c, PT ;  /* 0x0000001c0000780c */ /* 0x000fda0003f05270 */
[----:B------:R-:W-:Y:S05]  /*c5e0*/  @!P0 BRA `(.L_x_11393) ;  /* 0x0000000000b08947 */ /* 0x000fea0003800000 */
[----:B------:R-:W-:-:S13]  /*c5f0*/  ISETP.NE.AND P0, PT, R0, 0x1d, PT ;  /* 0x0000001d0000780c */ /* 0x000fda0003f05270 */
[----:B------:R-:W-:Y:S05]  /*c600*/  @!P0 BRA `(.L_x_11394) ;  /* 0x0000000000948947 */ /* 0x000fea0003800000 */
[----:B------:R-:W-:-:S13]  /*c610*/  ISETP.NE.AND P0, PT, R0, 0x2c, PT ;  /* 0x0000002c0000780c */ /* 0x000fda0003f05270 */
[----:B------:R-:W-:Y:S05]  /*c620*/  @P0 BRA `(.L_x_11367) ;  /* 0x0000000000440947 */ /* 0x000fea0003800000 */
[----:B-----5:R-:W-:Y:S01]  /*c630*/  I2FP.F32.S32 R22, R22 ;  /* 0x0000001600167245 */ /* 0x020fe20000201400 */
        /* <DEDUP_REMOVED lines=16> */
.L_x_11367:
        /* <DEDUP_REMOVED lines=16> */
.L_x_11395:
[----:B------:R-:W-:Y:S01]  /*c840*/  IMAD.MOV.U32 R17, RZ, RZ, R19 ;  /* 0x000000ffff117224 */ /* 0x000fe200078e0013 */
[----:B------:R-:W-:Y:S06]  /*c850*/  BRA `(.L_x_11362) ;  /* 0x00000000001c7947 */ /* 0x000fec0003800000 */
.L_x_11394:
[--C-:B-----5:R-:W-:Y:S01]  /*c860*/  SHF.R.S32.HI R5, RZ, 0x1f, R22.reuse ;  /* 0x0000001fff057819 */ /* 0x120fe20000011416 */
[----:B------:R-:W-:Y:S02]  /*c870*/  IMAD.MOV.U32 R4, RZ, RZ, R22 ;  /* 0x000000ffff047224 */ /* 0x000fe400078e0016 */
[----:B------:R-:W-:-:S03]  /*c880*/  IMAD.MOV.U32 R17, RZ, RZ, R19 ;  /* 0x000000ffff117224 */ /* 0x000fc600078e0013 */
[----:B------:R0:W-:Y:S01]  /*c890*/  STG.E.64 desc[UR36][R8.64], R4 ;  /* 0x0000000408007986 */ /* 0x0001e2000c101b24 */
[----:B------:R-:W-:Y:S05]  /*c8a0*/  BRA `(.L_x_11362) ;  /* 0x0000000000087947 */ /* 0x000fea0003800000 */
.L_x_11393:
[----:B-----5:R0:W-:Y:S01]  /*c8b0*/  STG.E desc[UR36][R8.64], R22 ;  /* 0x0000001608007986 */ /* 0x0201e2000c101924 */
[----:B------:R-:W-:-:S07]  /*c8c0*/  IMAD.MOV.U32 R17, RZ, RZ, R19 ;  /* 0x000000ffff117224 */ /* 0x000fce00078e0013 */
.L_x_11362:
[----:B------:R-:W-:Y:S05]  /*c8d0*/  BSYNC B6 ;  /* 0x0000000000067941 */ /* 0x000fea0003800000 */
.L_x_11361:
[----:B------:R-:W-:Y:S01]  /*c8e0*/  ISETP.GE.AND P0, PT, R17, R16, PT ;  /* 0x000000101100720c */ /* 0x000fe20003f06270 */
[----:B------:R-:W-:-:S12]  /*c8f0*/  BSSY B6, `(.L_x_11396) ;  /* 0x00001d6000067945 */ /* 0x000fd80003800000 */
[----:B------:R-:W-:Y:S05]  /*c900*/  @P0 BRA `(.L_x_11397) ;  /* 0x0000001c00500947 */ /* 0x000fea0003800000 */
[----:B01----:R-:W0:Y:S01]  /*c910*/  LDC.64 R4, c[0x0][0x228] ;  /* 0x00008a00ff047b82 */ /* 0x003e220000000a00 */
        /* <DEDUP_REMOVED lines=19> */
.L_x_11401:
[----:B-----5:R1:W-:Y:S01]  /*ca50*/  STG.E.U8 desc[UR36][R4.64], R18 ;  /* 0x0000001204007986 */ /* 0x0203e2000c101124 */
[----:B------:R-:W-:Y:S05]  /*ca60*/  BRA `(.L_x_11403) ;  /* 0x0000000c00487947 */ /* 0x000fea0003800000 */
.L_x_11400:
[----:B------:R-:W-:-:S13]  /*ca70*/  ISETP.NE.AND P0, PT, R0, 0x2, PT ;  /* 0x000000020000780c */ /* 0x000fda0003f05270 */
[----:B------:R-:W-:Y:S05]  /*ca80*/  @!P0 BRA `(.L_x_11404) ;  /* 0x0000000000248947 */ /* 0x000fea0003800000 */
[----:B------:R-:W-:-:S13]  /*ca90*/  ISETP.NE.AND P0, PT, R0, 0x3, PT ;  /* 0x000000030000780c */ /* 0x000fda0003f05270 */
[----:B------:R-:W-:Y:S05]  /*caa0*/  @!P0 BRA `(.L_x_11405) ;  /* 0x0000000000148947 */ /* 0x000fea0003800000 */
[----:B------:R-:W-:-:S13]  /*cab0*/  ISETP.NE.AND P0, PT, R0, 0x4, PT ;  /* 0x000000040000780c */ /* 0x000fda0003f05270 */
[----:B------:R-:W-:Y:S05]  /*cac0*/  @P0 BRA `(.L_x_11402) ;  /* 0x0000000800dc0947 */ /* 0x000fea0003800000 */
[----:B-----5:R-:W-:-:S05]  /*cad0*/  SHF.R.S32.HI R19, RZ, 0x1f, R18 ;  /* 0x0000001fff137819 */ /* 0x020fca0000011412 */
[----:B------:R0:W-:Y:S01]  /*cae0*/  STG.E.64 desc[UR36][R4.64], R18 ;  /* 0x0000001204007986 */ /* 0x0001e2000c101b24 */
[----:B------:R-:W-:Y:S05]  /*caf0*/  BRA `(.L_x_11403) ;  /* 0x0000000c00247947 */ /* 0x000fea0003800000 */
.L_x_11405:
[----:B-----5:R0:W-:Y:S01]  /*cb00*/  STG.E desc[UR36][R4.64], R18 ;  /* 0x0000001204007986 */ /* 0x0201e2000c101924 */
[----:B------:R-:W-:Y:S05]  /*cb10*/  BRA `(.L_x_11403) ;  /* 0x0000000c001c7947 */ /* 0x000fea0003800000 */
.L_x_11404:
[----:B-----5:R0:W-:Y:S01]  /*cb20*/  STG.E.U16 desc[UR36][R4.64], R18 ;  /* 0x0000001204007986 */ /* 0x0201e2000c101524 */
[----:B------:R-:W-:Y:S05]  /*cb30*/  BRA `(.L_x_11403) ;  /* 0x0000000c00147947 */ /* 0x000fea0003800000 */
.L_x_11399:
        /* <DEDUP_REMOVED lines=9> */
.L_x_11407:
[----:B-----5:R-:W-:-:S04]  /*cbd0*/  I2FP.F32.S32 R0, R18 ;  /* 0x0000001200007245 */ /* 0x020fc80000201400 */
[----:B------:R-:W-:-:S05]  /*cbe0*/  F2FP.F16.F32.PACK_AB R0, RZ, R0 ;  /* 0x00000000ff00723e */ /* 0x000fca00000000ff */
[----:B------:R0:W-:Y:S01]  /*cbf0*/  STG.E.U16 desc[UR36][R4.64], R0 ;  /* 0x0000000004007986 */ /* 0x0001e2000c101524 */
[----:B------:R-:W-:Y:S05]  /*cc00*/  BRA `(.L_x_11403) ;  /* 0x0000000800e07947 */ /* 0x000fea0003800000 */
.L_x_11406:
[----:B------:R-:W-:-:S13]  /*cc10*/  ISETP.NE.AND P0, PT, R0, 0x7, PT ;  /* 0x000000070000780c */ /* 0x000fda0003f05270 */
[----:B------:R-:W-:Y:S05]  /*cc20*/  @!P0 BRA `(.L_x_11408) ;  /* 0x0000000000348947 */ /* 0x000fea0003800000 */
[----:B------:R-:W-:-:S13]  /*cc30*/  ISETP.NE.AND P0, PT, R0, 0x8, PT ;  /* 0x000000080000780c */ /* 0x000fda0003f05270 */
[----:B------:R-:W-:Y:S05]  /*cc40*/  @!P0 BRA `(.L_x_11409) ;  /* 0x0000000000188947 */ /* 0x000fea0003800000 */
[----:B------:R-:W-:-:S13]  /*cc50*/  ISETP.NE.AND P0, PT, R0, 0x9, PT ;  /* 0x000000090000780c */ /* 0x000fda0003f05270 */
[----:B------:R-:W-:Y:S05]  /*cc60*/  @P0 BRA `(.L_x_11402) ;  /* 0x0000000800740947 */ /* 0x000fea0003800000 */
[----:B-----5:R-:W-:Y:S01]  /*cc70*/  I2FP.F32.S32 R18, R18 ;  /* 0x0000001200127245 */ /* 0x020fe20000201400 */
[----:B------:R-:W-:-:S05]  /*cc80*/  IMAD.MOV.U32 R19, RZ, RZ, RZ ;  /* 0x000000ffff137224 */ /* 0x000fca00078e00ff */
[----:B------:R0:W-:Y:S01]  /*cc90*/  STG.E.64 desc[UR36][R4.64], R18 ;  /* 0x0000001204007986 */ /* 0x0001e2000c101b24 */
[----:B------:R-:W-:Y:S05]  /*cca0*/  BRA `(.L_x_11403) ;  /* 0x0000000800b87947 */ /* 0x000fea0003800000 */
.L_x_11409:
[----:B-----5:R-:W-:-:S04]  /*ccb0*/  I2FP.F32.S32 R18, R18 ;  /* 0x0000001200127245 */ /* 0x020fc80000201400 */
[----:B------:R-:W-:-:S04]  /*ccc0*/  F2FP.F16.F32.PACK_AB R3, RZ, R18 ;  /* 0x00000012ff03723e */ /* 0x000fc800000000ff */
[----:B------:R-:W-:-:S05]  /*ccd0*/  PRMT R3, R3, 0x5410, RZ ;  /* 0x0000541003037816 */ /* 0x000fca00000000ff */
[----:B------:R0:W-:Y:S01]  /*cce0*/  STG.E desc[UR36][R4.64], R3 ;  /* 0x0000000304007986 */ /* 0x0001e2000c101924 */
[----:B------:R-:W-:Y:S05]  /*ccf0*/  BRA `(.L_x_11403) ;  /* 0x0000000800a47947 */ /* 0x000fea0003800000 */
.L_x_11408:
[----:B-----5:R-:W0:Y:S02]  /*cd00*/  I2F.F64 R18, R18 ;  /* 0x0000001200127312 */ /* 0x020e240000201c00 */
[----:B0-----:R0:W-:Y:S01]  /*cd10*/  STG.E.64 desc[UR36][R4.64], R18 ;  /* 0x0000001204007986 */ /* 0x0011e2000c101b24 */
[----:B------:R-:W-:Y:S05]  /*cd20*/  BRA `(.L_x_11403) ;  /* 0x0000000800987947 */ /* 0x000fea0003800000 */
.L_x_11398:
        /* <DEDUP_REMOVED lines=9> */
[----:B------:R-:W-:-:S05]  /*cdc0*/  SEL R3, RZ, 0x1, !P0 ;  /* 0x00000001ff037807 */ /* 0x000fca0004000000 */
[----:B------:R0:W-:Y:S01]  /*cdd0*/  STG.E.U8 desc[UR36][R4.64], R3 ;  /* 0x0000000304007986 */ /* 0x0001e2000c101124 */
[----:B------:R-:W-:Y:S05]  /*cde0*/  BRA `(.L_x_11403) ;  /* 0x0000000800687947 */ /* 0x000fea0003800000 */
.L_x_11412:
[----:B--2345:R-:W0:Y:S01]  /*cdf0*/  I2F.F64 R8, R18 ;  /* 0x0000001200087312 */ /* 0x03ce220000201c00 */
[----:B------:R-:W-:-:S05]  /*ce00*/  CS2R R10, SRZ ;  /* 0x00000000000a7805 */ /* 0x000fca000001ff00 */
[----:B0-----:R0:W-:Y:S01]  /*ce10*/  STG.E.128 desc[UR36][R4.64], R8 ;  /* 0x0000000804007986 */ /* 0x0011e2000c101d24 */
[----:B------:R-:W-:Y:S05]  /*ce20*/  BRA `(.L_x_11403) ;  /* 0x0000000800587947 */ /* 0x000fea0003800000 */
.L_x_11411:
[----:B------:R-:W-:-:S13]  /*ce30*/  ISETP.NE.AND P0, PT, R0, 0xf, PT ;  /* 0x0000000f0000780c */ /* 0x000fda0003f05270 */
[----:B------:R-:W-:Y:S05]  /*ce40*/  @!P0 BRA `(.L_x_11413) ;  /* 0x0000000000b48947 */ /* 0x000fea0003800000 */
[----:B------:R-:W-:-:S13]  /*ce50*/  ISETP.NE.AND P0, PT, R0, 0x17, PT ;  /* 0x000000170000780c */ /* 0x000fda0003f05270 */
[----:B------:R-:W-:Y:S05]  /*ce60*/  @!P0 BRA `(.L_x_11414) ;  /* 0x0000000000548947 */ /* 0x000fea0003800000 */
[----:B------:R-:W-:-:S13]  /*ce70*/  ISETP.NE.AND P0, PT, R0, 0x18, PT ;  /* 0x000000180000780c */ /* 0x000fda0003f05270 */
[----:B------:R-:W-:Y:S05]  /*ce80*/  @P0 BRA `(.L_x_11402) ;  /* 0x0000000400ec0947 */ /* 0x000fea0003800000 */
[----:B--2345:R-:W-:Y:S01]  /*ce90*/  I2FP.F32.S32 R9, R18 ;  /* 0x0000001200097245 */ /* 0x03cfe20000201400 */
        /* <DEDUP_REMOVED lines=14> */
.L_x_11416:
[----:B------:R-:W-:Y:S05]  /*cf80*/  BSYNC B0 ;  /* 0x0000000000007941 */ /* 0x000fea0003800000 */
.L_x_11415:
[----:B------:R-:W-:-:S05]  /*cf90*/  LOP3.LUT R7, R0, R7, RZ, 0xfc, !PT ;  /* 0x0000000700077212 */ /* 0x000fca00078efcff */
[----:B------:R0:W-:Y:S01]  /*cfa0*/  STG.E.U8 desc[UR36][R4.64], R7 ;  /* 0x0000000704007986 */ /* 0x0001e2000c101124 */
[----:B------:R-:W-:Y:S05]  /*cfb0*/  BRA `(.L_x_11403) ;  /* 0x0000000400f47947 */ /* 0x000fea0003800000 */
.L_x_11414:
        /* <DEDUP_REMOVED lines=13> */
.L_x_11418:
[----:B------:R-:W-:Y:S01]  /*d090*/  IMAD.MOV.U32 R0, RZ, RZ, 0x7f ;  /* 0x0000007fff007424 */ /* 0x000fe200078e00ff */
[----:B------:R-:W-:-:S04]  /*d0a0*/  ISETP.GT.U32.AND P0, PT, R3, 0x7f800000, PT ;  /* 0x7f8000000300780c */ /* 0x000fc80003f04070 */
[----:B------:R-:W-:-:S09]  /*d0b0*/  SEL R0, R0, 0x7c, P0 ;  /* 0x0000007c00007807 */ /* 0x000fd20000000000 */
.L_x_11419:
[----:B------:R-:W-:Y:S05]  /*d0c0*/  BSYNC B0 ;  /* 0x0000000000007941 */ /* 0x000fea0003800000 */
.L_x_11417:
[----:B------:R-:W-:-:S04]  /*d0d0*/  LOP3.LUT R3, R7, 0x80000000, RZ, 0xc0, !PT ;  /* 0x8000000007037812 */ /* 0x000fc800078ec0ff */
[----:B------:R-:W-:-:S04]  /*d0e0*/  SHF.R.U32.HI R3, RZ, 0x18, R3 ;  /* 0x00000018ff037819 */ /* 0x000fc80000011603 */
[----:B------:R-:W-:-:S05]  /*d0f0*/  LOP3.LUT R3, R0, R3, RZ, 0xfc, !PT ;  /* 0x0000000300037212 */ /* 0x000fca00078efcff */
[----:B------:R0:W-:Y:S01]  /*d100*/  STG.E.U8 desc[UR36][R4.64], R3 ;  /* 0x0000000304007986 */ /* 0x0001e2000c101124 */
[----:B------:R-:W-:Y:S05]  /*d110*/  BRA `(.L_x_11403) ;  /* 0x00000004009c7947 */ /* 0x000fea0003800000 */
.L_x_11413:
[----:B-----5:R-:W-:-:S04]  /*d120*/  I2FP.F32.S32 R0, R18 ;  /* 0x0000001200007245 */ /* 0x020fc80000201400 */
[----:B------:R-:W-:-:S05]  /*d130*/  F2FP.BF16.F32.PACK_AB R0, RZ, R0 ;  /* 0x00000000ff00723e */ /* 0x000fca00000010ff */
[----:B------:R0:W-:Y:S01]  /*d140*/  STG.E.U16 desc[UR36][R4.64], R0 ;  /* 0x0000000004007986 */ /* 0x0001e2000c101524 */
[----:B------:R-:W-:Y:S05]  /*d150*/  BRA `(.L_x_11403) ;  /* 0x00000004008c7947 */ /* 0x000fea0003800000 */
.L_x_11410:
        /* <DEDUP_REMOVED lines=10> */
.L_x_11422:
        /* <DEDUP_REMOVED lines=17> */
.L_x_11425:
[----:B------:R-:W-:-:S04]  /*d310*/  LOP3.LUT R0, R7, 0x80000000, RZ, 0xc0, !PT ;  /* 0x8000000007007812 */ /* 0x000fc800078ec0ff */
[----:B------:R-:W-:-:S04]  /*d320*/  SHF.R.U32.HI R0, RZ, 0x18, R0 ;  /* 0x00000018ff007819 */ /* 0x000fc80000011600 */
[----:B------:R-:W-:-:S07]  /*d330*/  LOP3.LUT R0, R3, R0, RZ, 0xfc, !PT ;  /* 0x0000000003007212 */ /* 0x000fce00078efcff */
.L_x_11424:
[----:B------:R-:W-:Y:S05]  /*d340*/  BSYNC B0 ;  /* 0x0000000000007941 */ /* 0x000fea0003800000 */
.L_x_11423:
[----:B------:R0:W-:Y:S01]  /*d350*/  STG.E.U8 desc[UR36][R4.64], R0 ;  /* 0x0000000004007986 */ /* 0x0001e2000c101124 */
[----:B------:R-:W-:Y:S05]  /*d360*/  BRA `(.L_x_11403) ;  /* 0x0000000400087947 */ /* 0x000fea0003800000 */
.L_x_11421:
        /* <DEDUP_REMOVED lines=17> */
.L_x_11428:
[----:B------:R-:W-:-:S04]  /*d480*/  LOP3.LUT R0, R7, 0x80000000, RZ, 0xc0, !PT ;  /* 0x8000000007007812 */ /* 0x000fc800078ec0ff */
[----:B------:R-:W-:-:S04]  /*d490*/  SHF.R.U32.HI R0, RZ, 0x18, R0 ;  /* 0x00000018ff007819 */ /* 0x000fc80000011600 */
[----:B------:R-:W-:-:S07]  /*d4a0*/  LOP3.LUT R0, R3, R0, RZ, 0xfc, !PT ;  /* 0x0000000003007212 */ /* 0x000fce00078efcff */
.L_x_11427:
[----:B------:R-:W-:Y:S05]  /*d4b0*/  BSYNC B0 ;  /* 0x0000000000007941 */ /* 0x000fea0003800000 */
.L_x_11426:
[----:B------:R0:W-:Y:S01]  /*d4c0*/  STG.E.U8 desc[UR36][R4.64], R0 ;  /* 0x0000000004007986 */ /* 0x0001e2000c101124 */
[----:B------:R-:W-:Y:S05]  /*d4d0*/  BRA `(.L_x_11403) ;  /* 0x0000000000ac7947 */ /* 0x000fea0003800000 */
.L_x_11420:
[----:B------:R-:W-:-:S13]  /*d4e0*/  ISETP.NE.AND P0, PT, R0, 0x1c, PT ;  /* 0x0000001c0000780c */ /* 0x000fda0003f05270 */
[----:B------:R-:W-:Y:S05]  /*d4f0*/  @!P0 BRA `(.L_x_11429) ;  /* 0x0000000000a08947 */ /* 0x000fea0003800000 */
[----:B------:R-:W-:-:S13]  /*d500*/  ISETP.NE.AND P0, PT, R0, 0x1d, PT ;  /* 0x0000001d0000780c */ /* 0x000fda0003f05270 */
[----:B------:R-:W-:Y:S05]  /*d510*/  @!P0 BRA `(.L_x_11430) ;  /* 0x00000000008c8947 */ /* 0x000fea0003800000 */
[----:B------:R-:W-:-:S13]  /*d520*/  ISETP.NE.AND P0, PT, R0, 0x2c, PT ;  /* 0x0000002c0000780c */ /* 0x000fda0003f05270 */
[----:B------:R-:W-:Y:S05]  /*d530*/  @P0 BRA `(.L_x_11402) ;  /* 0x0000000000400947 */ /* 0x000fea0003800000 */
[----:B-----5:R-:W-:-:S04]  /*d540*/  I2FP.F32.S32 R18, R18 ;  /* 0x0000001200127245 */ /* 0x020fc80000201400 */
        /* <DEDUP_REMOVED lines=15> */
.L_x_11402:
        /* <DEDUP_REMOVED lines=11> */
[----:B--234-:R-:W-:Y:S02]  /*d6f0*/  IMAD.MOV.U32 R8, RZ, RZ, 0x65 ;  /* 0x00000065ff087424 */ /* 0x01cfe400078e00ff */
[----:B------:R-:W-:Y:S02]  /*d700*/  IMAD.MOV.U32 R12, RZ, RZ, 0x1 ;  /* 0x00000001ff0c7424 */ /* 0x000fe400078e00ff */
[----:B------:R-:W-:-:S07]  /*d710*/  IMAD.MOV.U32 R13, RZ, RZ, RZ ;  /* 0x000000ffff0d7224 */ /* 0x000fce00078e00ff */
[----:B------:R-:W-:-:S07]  /*d720*/  LEPC R20, `(.L_x_11431) ;  /* 0x000000001014794e */ /* 0x000fce0000000000 */
[----:B0----5:R-:W-:Y:S05]  /*d730*/  CALL.ABS.NOINC R14 ;  /* 0x000000000e007343 */ /* 0x021fea0003c00000 */
.L_x_11431:
[----:B------:R-:W-:Y:S05]  /*d740*/  BRA `(.L_x_11403) ;  /* 0x0000000000107947 */ /* 0x000fea0003800000 */
.L_x_11430:
[----:B-----5:R-:W-:-:S05]  /*d750*/  SHF.R.S32.HI R19, RZ, 0x1f, R18 ;  /* 0x0000001fff137819 */ /* 0x020fca0000011412 */
[----:B------:R0:W-:Y:S01]  /*d760*/  STG.E.64 desc[UR36][R4.64], R18 ;  /* 0x0000001204007986 */ /* 0x0001e2000c101b24 */
[----:B------:R-:W-:Y:S05]  /*d770*/  BRA `(.L_x_11403) ;  /* 0x0000000000047947 */ /* 0x000fea0003800000 */
.L_x_11429:
[----:B-----5:R0:W-:Y:S02]  /*d780*/  STG.E desc[UR36][R4.64], R18 ;  /* 0x0000001204007986 */ /* 0x0201e4000c101924 */
.L_x_11403:
[----:B------:R-:W-:-:S05]  /*d790*/  VIADD R17, R17, 0x80 ;  /* 0x0000008011117836 */ /* 0x000fca0000000000 */
[----:B------:R-:W-:-:S13]  /*d7a0*/  ISETP.GE.AND P0, PT, R17, R16, PT ;  /* 0x000000101100720c */ /* 0x000fda0003f06270 */
        /* <DEDUP_REMOVED lines=21> */
.L_x_11435:
[----:B------:R0:W-:Y:S01]  /*d900*/  STG.E.U8 desc[UR36][R4.64], R26 ;  /* 0x0000001a04007986 */ /* 0x0001e2000c101124 */
[----:B------:R-:W-:Y:S05]  /*d910*/  BRA `(.L_x_11437) ;  /* 0x0000000c00487947 */ /* 0x000fea0003800000 */
.L_x_11434:
[----:B------:R-:W-:-:S13]  /*d920*/  ISETP.NE.AND P0, PT, R0, 0x2, PT ;  /* 0x000000020000780c */ /* 0x000fda0003f05270 */
[----:B------:R-:W-:Y:S05]  /*d930*/  @!P0 BRA `(.L_x_11438) ;  /* 0x0000000000248947 */ /* 0x000fea0003800000 */
[----:B------:R-:W-:-:S13]  /*d940*/  ISETP.NE.AND P0, PT, R0, 0x3, PT ;  /* 0x000000030000780c */ /* 0x000fda0003f05270 */
[----:B------:R-:W-:Y:S05]  /*d950*/  @!P0 BRA `(.L_x_11439) ;  /* 0x0000000000148947 */ /* 0x000fea0003800000 */
[----:B------:R-:W-:-:S13]  /*d960*/  ISETP.NE.AND P0, PT, R0, 0x4, PT ;  /* 0x000000040000780c */ /* 0x000fda0003f05270 */
[----:B------:R-:W-:Y:S05]  /*d970*/  @P0 BRA `(.L_x_11436) ;  /* 0x0000000800dc0947 */ /* 0x000fea0003800000 */
[----:B------:R-:W-:-:S05]  /*d980*/  SHF.R.S32.HI R27, RZ, 0x1f, R26 ;  /* 0x0000001fff1b7819 */ /* 0x000fca000001141a */
[----:B------:R0:W-:Y:S01]  /*d990*/  STG.E.64 desc[UR36][R4.64], R26 ;  /* 0x0000001a04007986 */ /* 0x0001e2000c101b24 */
[----:B------:R-:W-:Y:S05]  /*d9a0*/  BRA `(.L_x_11437) ;  /* 0x0000000c00247947 */ /* 0x000fea0003800000 */
.L_x_11439:
[----:B------:R0:W-:Y:S01]  /*d9b0*/  STG.E desc[UR36][R4.64], R26 ;  /* 0x0000001a04007986 */ /* 0x0001e2000c101924 */
[----:B------:R-:W-:Y:S05]  /*d9c0*/  BRA `(.L_x_11437) ;  /* 0x0000000c001c7947 */ /* 0x000fea0003800000 */
.L_x_11438:
[----:B------:R0:W-:Y:S01]  /*d9d0*/  STG.E.U16 desc[UR36][R4.64], R26 ;  /* 0x0000001a04007986 */ /* 0x0001e2000c101524 */
[----:B------:R-:W-:Y:S05]  /*d9e0*/  BRA `(.L_x_11437) ;  /* 0x0000000c00147947 */ /* 0x000fea0003800000 */
.L_x_11433:
[----:B------:R-:W-:-:S13]  /*d9f0*/  ISETP.GT.AND P0, PT, R0, 0x6, PT ;  /* 0x000000060000780c */ /* 0x000fda0003f04270 */
[----:B------:R-:W-:Y:S05]  /*da00*/  @P0 BRA `(.L_x_11440) ;  /* 0x00000000002c0947 */ /* 0x000fea0003800000 */
[----:B------:R-:W-:-:S13]  /*da10*/  ISETP.NE.AND P0, PT, R0, 0x5, PT ;  /* 0x000000050000780c */ /* 0x000fda0003f05270 */
[----:B------:R-:W-:Y:S05]  /*da20*/  @!P0 BRA `(.L_x_11441) ;  /* 0x0000000000148947 */ /* 0x000fea0003800000 */
[----:B------:R-:W-:-:S13]  /*da30*/  ISETP.NE.AND P0, PT, R0, 0x6, PT ;  /* 0x000000060000780c */ /* 0x000fda0003f05270 */
[----:B------:R-:W-:Y:S05]  /*da40*/  @P0 BRA `(.L_x_11436) ;  /* 0x0000000800a80947 */ /* 0x000fea0003800000 */
[----:B------:R-:W-:-:S05]  /*da50*/  I2FP.F32.S32 R3, R26 ;  /* 0x0000001a00037245 */ /* 0x000fca0000201400 */
[----:B------:R0:W-:Y:S01]  /*da60*/  STG.E desc[UR36][R4.64], R3 ;  /* 0x0000000304007986 */ /* 0x0001e2000c101924 */
[----:B------:R-:W-:Y:S05]  /*da70*/  BRA `(.L_x_11437) ;  /* 0x0000000800f07947 */ /* 0x000fea0003800000 */
.L_x_11441:
[----:B------:R-:W-:-:S04]  /*da80*/  I2FP.F32.S32 R0, R26 ;  /* 0x0000001a00007245 */ /* 0x000fc80000201400 */
[----:B------:R-:W-:-:S05]  /*da90*/  F2FP.F16.F32.PACK_AB R0, RZ, R0 ;  /* 0x00000000ff00723e */ /* 0x000fca00000000ff */
[----:B------:R0:W-:Y:S01]  /*daa0*/  STG.E.U16 desc[UR36][R4.64], R0 ;  /* 0x0000000004007986 */ /* 0x0001e2000c101524 */
[----:B------:R-:W-:Y:S05]  /*dab0*/  BRA `(.L_x_11437) ;  /* 0x0000000800e07947 */ /* 0x000fea0003800000 */
.L_x_11440:
[----:B------:R-:W-:-:S13]  /*dac0*/  ISETP.NE.AND P0, PT, R0, 0x7, PT ;  /* 0x000000070000780c */ /* 0x000fda0003f05270 */
[----:B------:R-:W-:Y:S05]  /*dad0*/  @!P0 BRA `(.L_x_11442) ;  /* 0x0000000000348947 */ /* 0x000fea0003800000 */
[----:B------:R-:W-:-:S13]  /*dae0*/  ISETP.NE.AND P0, PT, R0, 0x8, PT ;  /* 0x000000080000780c */ /* 0x000fda0003f05270 */
[----:B------:R-:W-:Y:S05]  /*daf0*/  @!P0 BRA `(.L_x_11443) ;  /* 0x0000000000188947 */ /* 0x000fea0003800000 */
[----:B------:R-:W-:-:S13]  /*db00*/  ISETP.NE.AND P0, PT, R0, 0x9, PT ;  /* 0x000000090000780c */ /* 0x000fda0003f05270 */
[----:B------:R-:W-:Y:S05]  /*db10*/  @P0 BRA `(.L_x_11436) ;  /* 0x0000000800740947 */ /* 0x000fea0003800000 */
[----:B------:R-:W-:Y:S01]  /*db20*/  I2FP.F32.S32 R26, R26 ;  /* 0x0000001a001a7245 */ /* 0x000fe20000201400 */
[----:B------:R-:W-:-:S05]  /*db30*/  IMAD.MOV.U32 R27, RZ, RZ, RZ ;  /* 0x000000ffff1b7224 */ /* 0x000fca00078e00ff */
[----:B------:R0:W-:Y:S01]  /*db40*/  STG.E.64 desc[UR36][R4.64], R26 ;  /* 0x0000001a04007986 */ /* 0x0001e2000c101b24 */
[----:B------:R-:W-:Y:S05]  /*db50*/  BRA `(.L_x_11437) ;  /* 0x0000000800b87947 */ /* 0x000fea0003800000 */
.L_x_11443:
[----:B------:R-:W-:-:S04]  /*db60*/  I2FP.F32.S32 R26, R26 ;  /* 0x0000001a001a7245 */ /* 0x000fc80000201400 */
[----:B------:R-:W-:-:S04]  /*db70*/  F2FP.F16.F32.PACK_AB R3, RZ, R26 ;  /* 0x0000001aff03723e */ /* 0x000fc800000000ff */
[----:B------:R-:W-:-:S05]  /*db80*/  PRMT R3, R3, 0x5410, RZ ;  /* 0x0000541003037816 */ /* 0x000fca00000000ff */
[----:B------:R0:W-:Y:S01]  /*db90*/  STG.E desc[UR36][R4.64], R3 ;  /* 0x0000000304007986 */ /* 0x0001e2000c101924 */
[----:B------:R-:W-:Y:S05]  /*dba0*/  BRA `(.L_x_11437) ;  /* 0x0000000800a47947 */ /* 0x000fea0003800000 */
.L_x_11442:
[----:B------:R-:W0:Y:S02]  /*dbb0*/  I2F.F64 R26, R26 ;  /* 0x0000001a001a7312 */ /* 0x000e240000201c00 */
[----:B0-----:R0:W-:Y:S01]  /*dbc0*/  STG.E.64 desc[UR36][R4.64], R26 ;  /* 0x0000001a04007986 */ /* 0x0011e2000c101b24 */
[----:B------:R-:W-:Y:S05]  /*dbd0*/  BRA `(.L_x_11437) ;  /* 0x0000000800987947 */ /* 0x000fea0003800000 */
.L_x_11432:
        /* <DEDUP_REMOVED lines=8> */
[----:B------:R-:W-:-:S04]  /*dc60*/  ISETP.NE.AND P0, PT, R26, RZ, PT ;  /* 0x000000ff1a00720c */ /* 0x000fc80003f05270 */
[----:B------:R-:W-:-:S05]  /*dc70*/  SEL R3, RZ, 0x1, !P0 ;  /* 0x00000001ff037807 */ /* 0x000fca0004000000 */
[----:B------:R0:W-:Y:S01]  /*dc80*/  STG.E.U8 desc[UR36][R4.64], R3 ;  /* 0x0000000304007986 */ /* 0x0001e2000c101124 */
[----:B------:R-:W-:Y:S05]  /*dc90*/  BRA `(.L_x_11437) ;  /* 0x0000000800687947 */ /* 0x000fea0003800000 */
.L_x_11446:
[----:B--234-:R-:W0:Y:S01]  /*dca0*/  I2F.F64 R8, R26 ;  /* 0x0000001a00087312 */ /* 0x01ce220000201c00 */
[----:B------:R-:W-:-:S05]  /*dcb0*/  CS2R R10, SRZ ;  /* 0x00000000000a7805 */ /* 0x000fca000001ff00 */
[----:B0-----:R0:W-:Y:S01]  /*dcc0*/  STG.E.128 desc[UR36][R4.64], R8 ;  /* 0x0000000804007986 */ /* 0x0011e2000c101d24 */
[----:B------:R-:W-:Y:S05]  /*dcd0*/  BRA `(.L_x_11437) ;  /* 0x0000000800587947 */ /* 0x000fea0003800000 */
.L_x_11445:
[----:B------:R-:W-:-:S13]  /*dce0*/  ISETP.NE.AND P0, PT, R0, 0xf, PT ;  /* 0x0000000f0000780c */ /* 0x000fda0003f05270 */
[----:B------:R-:W-:Y:S05]  /*dcf0*/  @!P0 BRA `(.L_x_11447) ;  /* 0x0000000000b48947 */ /* 0x000fea0003800000 */
[----:B------:R-:W-:-:S13]  /*dd00*/  ISETP.NE.AND P0, PT, R0, 0x17, PT ;  /* 0x000000170000780c */ /* 0x000fda0003f05270 */
[----:B------:R-:W-:Y:S05]  /*dd10*/  @!P0 BRA `(.L_x_11448) ;  /* 0x0000000000548947 */ /* 0x000fea0003800000 */
[----:B------:R-:W-:-:S13]  /*dd20*/  ISETP.NE.AND P0, PT, R0, 0x18, PT ;  /* 0x000000180000780c */ /* 0x000fda0003f05270 */
[----:B------:R-:W-:Y:S05]  /*dd30*/  @P0 BRA `(.L_x_11436) ;  /* 0x0000000400ec0947 */ /* 0x000fea0003800000 */
[----:B--234-:R-:W-:Y:S01]  /*dd40*/  I2FP.F32.S32 R9, R26 ;  /* 0x0000001a00097245 */ /* 0x01cfe20000201400 */
        /* <DEDUP_REMOVED lines=14> */
.L_x_11450:
[----:B------:R-:W-:Y:S05]  /*de30*/  BSYNC B0 ;  /* 0x0000000000007941 */ /* 0x000fea0003800000 */
.L_x_11449:
[----:B------:R-:W-:-:S05]  /*de40*/  LOP3.LUT R7, R0, R7, RZ, 0xfc, !PT ;  /* 0x0000000700077212 */ /* 0x000fca00078efcff */
[----:B------:R0:W-:Y:S01]  /*de50*/  STG.E.U8 desc[UR36][R4.64], R7 ;  /* 0x0000000704007986 */ /* 0x0001e2000c101124 */
[----:B------:R-:W-:Y:S05]  /*de60*/  BRA `(.L_x_11437) ;  /* 0x0000000400f47947 */ /* 0x000fea0003800000 */
.L_x_11448:
[----:B------:R-:W-:Y:S01]  /*de70*/  I2FP.F32.S32 R7, R26 ;  /* 0x0000001a00077245 */ /* 0x000fe20000201400 */
        /* <DEDUP_REMOVED lines=12> */
.L_x_11452:
[----:B------:R-:W-:Y:S01]  /*df40*/  IMAD.MOV.U32 R0, RZ, RZ, 0x7f ;  /* 0x0000007fff007424 */ /* 0x000fe200078e00ff */
[----:B------:R-:W-:-:S04]  /*df50*/  ISETP.GT.U32.AND P0, PT, R3, 0x7f800000, PT ;  /* 0x7f8000000300780c */ /* 0x000fc80003f04070 */
[----:B------:R-:W-:-:S09]  /*df60*/  SEL R0, R0, 0x7c, P0 ;  /* 0x0000007c00007807 */ /* 0x000fd20000000000 */
.L_x_11453:
[----:B------:R-:W-:Y:S05]  /*df70*/  BSYNC B0 ;  /* 0x0000000000007941 */ /* 0x000fea0003800000 */
.L_x_11451:
[----:B------:R-:W-:-:S04]  /*df80*/  LOP3.LUT R3, R7, 0x80000000, RZ, 0xc0, !PT ;  /* 0x8000000007037812 */ /* 0x000fc800078ec0ff */
[----:B------:R-:W-:-:S04]  /*df90*/  SHF.R.U32.HI R3, RZ, 0x18, R3 ;  /* 0x00000018ff037819 */ /* 0x000fc80000011603 */
[----:B------:R-:W-:-:S05]  /*dfa0*/  LOP3.LUT R3, R0, R3, RZ, 0xfc, !PT ;  /* 0x0000000300037212 */ /* 0x000fca00078efcff */
[----:B------:R0:W-:Y:S01]  /*dfb0*/  STG.E.U8 desc[UR36][R4.64], R3 ;  /* 0x0000000304007986 */ /* 0x0001e2000c101124 */
[----:B------:R-:W-:Y:S05]  /*dfc0*/  BRA `(.L_x_11437) ;  /* 0x00000004009c7947 */ /* 0x000fea0003800000 */
.L_x_11447:
[----:B------:R-:W-:-:S04]  /*dfd0*/  I2FP.F32.S32 R0, R26 ;  /* 0x0000001a00007245 */ /* 0x000fc80000201400 */
[----:B------:R-:W-:-:S05]  /*dfe0*/  F2FP.BF16.F32.PACK_AB R0, RZ, R0 ;  /* 0x00000000ff00723e */ /* 0x000fca00000010ff */
[----:B------:R0:W-:Y:S01]  /*dff0*/  STG.E.U16 desc[UR36][R4.64], R0 ;  /* 0x0000000004007986 */ /* 0x0001e2000c101524 */
[----:B------:R-:W-:Y:S05]  /*e000*/  BRA `(.L_x_11437) ;  /* 0x00000004008c7947 */ /* 0x000fea0003800000 */
.L_x_11444:
        /* <DEDUP_REMOVED lines=10> */
.L_x_11456:
[----:B------:R-:W-:Y:S01]  /*e0b0*/  I2FP.F32.S32 R7, R26 ;  /* 0x0000001a00077245 */ /* 0x000fe20000201400 */
        /* <DEDUP_REMOVED lines=16> */
.L_x_11459:
[----:B------:R-:W-:-:S04]  /*e1c0*/  LOP3.LUT R0, R7, 0x80000000, RZ, 0xc0, !PT ;  /* 0x8000000007007812 */ /* 0x000fc800078ec0ff */
[----:B------:R-:W-:-:S04]  /*e1d0*/  SHF.R.U32.HI R0, RZ, 0x18, R0 ;  /* 0x00000018ff007819 */ /* 0x000fc80000011600 */
[----:B------:R-:W-:-:S07]  /*e1e0*/  LOP3.LUT R0, R3, R0, RZ, 0xfc, !PT ;  /* 0x0000000003007212 */ /* 0x000fce00078efcff */
.L_x_11458:
[----:B------:R-:W-:Y:S05]  /*e1f0*/  BSYNC B0 ;  /* 0x0000000000007941 */ /* 0x000fea0003800000 */
.L_x_11457:
[----:B------:R0:W-:Y:S01]  /*e200*/  STG.E.U8 desc[UR36][R4.64], R0 ;  /* 0x0000000004007986 */ /* 0x0001e2000c101124 */
[----:B------:R-:W-:Y:S05]  /*e210*/  BRA `(.L_x_11437) ;  /* 0x0000000400087947 */ /* 0x000fea0003800000 */
.L_x_11455:
        /* <DEDUP_REMOVED lines=17> */
.L_x_11462:
[----:B------:R-:W-:-:S04]  /*e330*/  LOP3.LUT R0, R7, 0x80000000, RZ, 0xc0, !PT ;  /* 0x8000000007007812 */ /* 0x000fc800078ec0ff */
[----:B------:R-:W-:-:S04]  /*e340*/  SHF.R.U32.HI R0, RZ, 0x18, R0 ;  /* 0x00000018ff007819 */ /* 0x000fc80000011600 */
[----:B------:R-:W-:-:S07]  /*e350*/  LOP3.LUT R0, R3, R0, RZ, 0xfc, !PT ;  /* 0x0000000003007212 */ /* 0x000fce00078efcff */
.L_x_11461:
[----:B------:R-:W-:Y:S05]  /*e360*/  BSYNC B0 ;  /* 0x0000000000007941 */ /* 0x000fea0003800000 */
.L_x_11460:
[----:B------:R0:W-:Y:S01]  /*e370*/  STG.E.U8 desc[UR36][R4.64], R0 ;  /* 0x0000000004007986 */ /* 0x0001e2000c101124 */
[----:B------:R-:W-:Y:S05]  /*e380*/  BRA `(.L_x_11437) ;  /* 0x0000000000ac7947 */ /* 0x000fea0003800000 */
.L_x_11454:
[----:B------:R-:W-:-:S13]  /*e390*/  ISETP.NE.AND P0, PT, R0, 0x1c, PT ;  /* 0x0000001c0000780c */ /* 0x000fda0003f05270 */
[----:B------:R-:W-:Y:S05]  /*e3a0*/  @!P0 BRA `(.L_x_11463) ;  /* 0x0000000000a08947 */ /* 0x000fea0003800000 */
[----:B------:R-:W-:-:S13]  /*e3b0*/  ISETP.NE.AND P0, PT, R0, 0x1d, PT ;  /* 0x0000001d0000780c */ /* 0x000fda0003f05270 */
[----:B------:R-:W-:Y:S05]  /*e3c0*/  @!P0 BRA `(.L_x_11464) ;  /* 0x00000000008c8947 */ /* 0x000fea0003800000 */
[----:B------:R-:W-:-:S13]  /*e3d0*/  ISETP.NE.AND P0, PT, R0, 0x2c, PT ;  /* 0x0000002c0000780c */ /* 0x000fda0003f05270 */
[----:B------:R-:W-:Y:S05]  /*e3e0*/  @P0 BRA `(.L_x_11436) ;  /* 0x0000000000400947 */ /* 0x000fea0003800000 */
[----:B------:R-:W-:-:S04]  /*e3f0*/  I2FP.F32.S32 R26, R26 ;  /* 0x0000001a001a7245 */ /* 0x000fc80000201400 */
        /* <DEDUP_REMOVED lines=15> */
.L_x_11436:
        /* <DEDUP_REMOVED lines=11> */
[----:B--234-:R-:W-:Y:S02]  /*e5a0*/  IMAD.MOV.U32 R8, RZ, RZ, 0x65 ;  /* 0x00000065ff087424 */ /* 0x01cfe400078e00ff */
[----:B------:R-:W-:Y:S02]  /*e5b0*/  IMAD.MOV.U32 R12, RZ, RZ, 0x1 ;  /* 0x00000001ff0c7424 */ /* 0x000fe400078e00ff */
[----:B0-----:R-:W-:-:S07]  /*e5c0*/  IMAD.MOV.U32 R13, RZ, RZ, RZ ;  /* 0x000000ffff0d7224 */ /* 0x001fce00078e00ff */
[----:B------:R-:W-:-:S07]  /*e5d0*/  LEPC R20, `(.L_x_11465) ;  /* 0x000000001014794e */ /* 0x000fce0000000000 */
[----:B-1----:R-:W-:Y:S05]  /*e5e0*/  CALL.ABS.NOINC R14 ;  /* 0x000000000e007343 */ /* 0x002fea0003c00000 */
.L_x_11465:
[----:B------:R-:W-:Y:S05]  /*e5f0*/  BRA `(.L_x_11437) ;  /* 0x0000000000107947 */ /* 0x000fea0003800000 */
.L_x_11464:
[----:B------:R-:W-:-:S05]  /*e600*/  SHF.R.S32.HI R27, RZ, 0x1f, R26 ;  /* 0x0000001fff1b7819 */ /* 0x000fca000001141a */
[----:B------:R1:W-:Y:S01]  /*e610*/  STG.E.64 desc[UR36][R4.64], R26 ;  /* 0x0000001a04007986 */ /* 0x0003e2000c101b24 */
[----:B------:R-:W-:Y:S05]  /*e620*/  BRA `(.L_x_11437) ;  /* 0x0000000000047947 */ /* 0x000fea0003800000 */
.L_x_11463:
[----:B------:R0:W-:Y:S02]  /*e630*/  STG.E desc[UR36][R4.64], R26 ;  /* 0x0000001a04007986 */ /* 0x0001e4000c101924 */
.L_x_11437:
[----:B------:R-:W-:-:S07]  /*e640*/  VIADD R17, R17, 0x80 ;  /* 0x0000008011117836 */ /* 0x000fce0000000000 */
.L_x_11397:
[----:B------:R-:W-:Y:S05]  /*e650*/  BSYNC B6 ;  /* 0x0000000000067941 */ /* 0x000fea0003800000 */
.L_x_11396:
[----:B------:R-:W-:-:S13]  /*e660*/  ISETP.GE.AND P0, PT, R17, R16, PT ;  /* 0x000000101100720c */ /* 0x000fda0003f06270 */
[----:B------:R-:W-:Y:S05]  /*e670*/  @P0 EXIT ;  /* 0x000000000000094d */ /* 0x000fea0003800000 */
        /* <DEDUP_REMOVED lines=19> */
.L_x_11469:
[----:B-----5:R-:W-:Y:S01]  /*e7b0*/  STG.E.U8 desc[UR36][R2.64], R24 ;  /* 0x0000001802007986 */ /* 0x020fe2000c101124 */
[----:B------:R-:W-:Y:S05]  /*e7c0*/  EXIT ;  /* 0x000000000000794d */ /* 0x000fea0003800000 */
.L_x_11468:
[----:B------:R-:W-:-:S13]  /*e7d0*/  ISETP.NE.AND P0, PT, R0, 0x2, PT ;  /* 0x000000020000780c */ /* 0x000fda0003f05270 */
[----:B------:R-:W-:Y:S05]  /*e7e0*/  @!P0 BRA `(.L_x_11471) ;  /* 0x0000000000248947 */ /* 0x000fea0003800000 */
[----:B------:R-:W-:-:S13]  /*e7f0*/  ISETP.NE.AND P0, PT, R0, 0x3, PT ;  /* 0x000000030000780c */ /* 0x000fda0003f05270 */
[----:B------:R-:W-:Y:S05]  /*e800*/  @!P0 BRA `(.L_x_11472) ;  /* 0x0000000000148947 */ /* 0x000fea0003800000 */
[----:B------:R-:W-:-:S13]  /*e810*/  ISETP.NE.AND P0, PT, R0, 0x4, PT ;  /* 0x000000040000780c */ /* 0x000fda0003f05270 */
[----:B------:R-:W-:Y:S05]  /*e820*/  @P0 BRA `(.L_x_11470) ;  /* 0x0000000800e40947 */ /* 0x000fea0003800000 */
[----:B-----5:R-:W-:-:S05]  /*e830*/  SHF.R.S32.HI R25, RZ, 0x1f, R24 ;  /* 0x0000001fff197819 */ /* 0x020fca0000011418 */
[----:B------:R-:W-:Y:S01]  /*e840*/  STG.E.64 desc[UR36][R2.64], R24 ;  /* 0x0000001802007986 */ /* 0x000fe2000c101b24 */
[----:B------:R-:W-:Y:S05]  /*e850*/  EXIT ;  /* 0x000000000000794d */ /* 0x000fea0003800000 */
.L_x_11472:
[----:B-----5:R-:W-:Y:S01]  /*e860*/  STG.E desc[UR36][R2.64], R24 ;  /* 0x0000001802007986 */ /* 0x020fe2000c101924 */
[----:B------:R-:W-:Y:S05]  /*e870*/  EXIT ;  /* 0x000000000000794d */ /* 0x000fea0003800000 */
.L_x_11471:
[----:B-----5:R-:W-:Y:S01]  /*e880*/  STG.E.U16 desc[UR36][R2.64], R24 ;  /* 0x0000001802007986 */ /* 0x020fe2000c101524 */
[----:B------:R-:W-:Y:S05]  /*e890*/  EXIT ;  /* 0x000000000000794d */ /* 0x000fea0003800000 */
.L_x_11467:
[----:B------:R-:W-:-:S13]  /*e8a0*/  ISETP.GT.AND P0, PT, R0, 0x6, PT ;  /* 0x000000060000780c */ /* 0x000fda0003f04270 */
[----:B------:R-:W-:Y:S05]  /*e8b0*/  @P0 BRA `(.L_x_11473) ;  /* 0x00000000002c0947 */ /* 0x000fea0003800000 */
[----:B------:R-:W-:-:S13]  /*e8c0*/  ISETP.NE.AND P0, PT, R0, 0x5, PT ;  /* 0x000000050000780c */ /* 0x000fda0003f05270 */
[----:B------:R-:W-:Y:S05]  /*e8d0*/  @!P0 BRA `(.L_x_11474) ;  /* 0x0000000000148947 */ /* 0x000fea0003800000 */
[----:B------:R-:W-:-:S13]  /*e8e0*/  ISETP.NE.AND P0, PT, R0, 0x6, PT ;  /* 0x000000060000780c */ /* 0x000fda0003f05270 */
[----:B------:R-:W-:Y:S05]  /*e8f0*/  @P0 BRA `(.L_x_11470) ;  /* 0x0000000800b00947 */ /* 0x000fea0003800000 */
[----:B-----5:R-:W-:-:S05]  /*e900*/  I2FP.F32.S32 R5, R24 ;  /* 0x0000001800057245 */ /* 0x020fca0000201400 */
[----:B------:R-:W-:Y:S01]  /*e910*/  STG.E desc[UR36][R2.64], R5 ;  /* 0x0000000502007986 */ /* 0x000fe2000c101924 */
[----:B------:R-:W-:Y:S05]  /*e920*/  EXIT ;  /* 0x000000000000794d */ /* 0x000fea0003800000 */
.L_x_11474:
[----:B-----5:R-:W-:-:S04]  /*e930*/  I2FP.F32.S32 R0, R24 ;  /* 0x0000001800007245 */ /* 0x020fc80000201400 */
[----:B------:R-:W-:-:S05]  /*e940*/  F2FP.F16.F32.PACK_AB R0, RZ, R0 ;  /* 0x00000000ff00723e */ /* 0x000fca00000000ff */
[----:B------:R-:W-:Y:S01]  /*e950*/  STG.E.U16 desc[UR36][R2.64], R0 ;  /* 0x0000000002007986 */ /* 0x000fe2000c101524 */
[----:B------:R-:W-:Y:S05]  /*e960*/  EXIT ;  /* 0x000000000000794d */ /* 0x000fea0003800000 */
.L_x_11473:
        /* <DEDUP_REMOVED lines=8> */
[----:B------:R-:W-:Y:S01]  /*e9f0*/  STG.E.64 desc[UR36][R2.64], R24 ;  /* 0x0000001802007986 */ /* 0x000fe2000c101b24 */
[----:B------:R-:W-:Y:S05]  /*ea00*/  EXIT ;  /* 0x000000000000794d */ /* 0x000fea0003800000 */
.L_x_11476:
[----:B-----5:R-:W-:-:S04]  /*ea10*/  I2FP.F32.S32 R24, R24 ;  /* 0x0000001800187245 */ /* 0x020fc80000201400 */
[----:B------:R-:W-:-:S04]  /*ea20*/  F2FP.F16.F32.PACK_AB R5, RZ, R24 ;  /* 0x00000018ff05723e */ /* 0x000fc800000000ff */
[----:B------:R-:W-:-:S05]  /*ea30*/  PRMT R5, R5, 0x5410, RZ ;  /* 0x0000541005057816 */ /* 0x000fca00000000ff */
[----:B------:R-:W-:Y:S01]  /*ea40*/  STG.E desc[UR36][R2.64], R5 ;  /* 0x0000000502007986 */ /* 0x000fe2000c101924 */
[----:B------:R-:W-:Y:S05]  /*ea50*/  EXIT ;  /* 0x000000000000794d */ /* 0x000fea0003800000 */
.L_x_11475:
[----:B-----5:R-:W0:Y:S02]  /*ea60*/  I2F.F64 R24, R24 ;  /* 0x0000001800187312 */ /* 0x020e240000201c00 */
[----:B0-----:R-:W-:Y:S01]  /*ea70*/  STG.E.64 desc[UR36][R2.64], R24 ;  /* 0x0000001802007986 */ /* 0x001fe2000c101b24 */
[----:B------:R-:W-:Y:S05]  /*ea80*/  EXIT ;  /* 0x000000000000794d */ /* 0x000fea0003800000 */
.L_x_11466:
        /* <DEDUP_REMOVED lines=10> */
[----:B------:R-:W-:Y:S01]  /*eb30*/  STG.E.U8 desc[UR36][R2.64], R5 ;  /* 0x0000000502007986 */ /* 0x000fe2000c101124 */
[----:B------:R-:W-:Y:S05]  /*eb40*/  EXIT ;  /* 0x000000000000794d */ /* 0x000fea0003800000 */
.L_x_11479:
[----:B-----5:R-:W0:Y:S01]  /*eb50*/  I2F.F64 R24, R24 ;  /* 0x0000001800187312 */ /* 0x020e220000201c00 */
[----:B------:R-:W-:-:S05]  /*eb60*/  CS2R R26, SRZ ;  /* 0x00000000001a7805 */ /* 0x000fca000001ff00 */
[----:B0-----:R-:W-:Y:S01]  /*eb70*/  STG.E.128 desc[UR36][R2.64], R24 ;  /* 0x0000001802007986 */ /* 0x001fe2000c101d24 */
[----:B------:R-:W-:Y:S05]  /*eb80*/  EXIT ;  /* 0x000000000000794d */ /* 0x000fea0003800000 */
.L_x_11478:
        /* <DEDUP_REMOVED lines=21> */
.L_x_11483:
[----:B------:R-:W-:Y:S05]  /*ece0*/  BSYNC B0 ;  /* 0x0000000000007941 */ /* 0x000fea0003800000 */
.L_x_11482:
[----:B------:R-:W-:-:S05]  /*ecf0*/  LOP3.LUT R5, R0, R5, RZ, 0xfc, !PT ;  /* 0x0000000500057212 */ /* 0x000fca00078efcff */
[----:B------:R-:W-:Y:S01]  /*ed00*/  STG.E.U8 desc[UR36][R2.64], R5 ;  /* 0x0000000502007986 */ /* 0x000fe2000c101124 */
[----:B------:R-:W-:Y:S05]  /*ed10*/  EXIT ;  /* 0x000000000000794d */ /* 0x000fea0003800000 */
.L_x_11481:
        /* <DEDUP_REMOVED lines=13> */
.L_x_11485:
[----:B------:R-:W-:Y:S01]  /*edf0*/  IMAD.MOV.U32 R0, RZ, RZ, 0x7f ;  /* 0x0000007fff007424 */ /* 0x000fe200078e00ff */
[----:B------:R-:W-:-:S04]  /*ee00*/  ISETP.GT.U32.AND P0, PT, R4, 0x7f800000, PT ;  /* 0x7f8000000400780c */ /* 0x000fc80003f04070 */
[----:B------:R-:W-:-:S09]  /*ee10*/  SEL R0, R0, 0x7c, P0 ;  /* 0x0000007c00007807 */ /* 0x000fd20000000000 */
.L_x_11486:
[----:B------:R-:W-:Y:S05]  /*ee20*/  BSYNC B0 ;  /* 0x0000000000007941 */ /* 0x000fea0003800000 */
.L_x_11484:
[----:B------:R-:W-:-:S04]  /*ee30*/  LOP3.LUT R4, R5, 0x80000000, RZ, 0xc0, !PT ;  /* 0x8000000005047812 */ /* 0x000fc800078ec0ff */
[----:B------:R-:W-:-:S04]  /*ee40*/  SHF.R.U32.HI R5, RZ, 0x18, R4 ;  /* 0x00000018ff057819 */ /* 0x000fc80000011604 */
[----:B------:R-:W-:-:S05]  /*ee50*/  LOP3.LUT R5, R0, R5, RZ, 0xfc, !PT ;  /* 0x0000000500057212 */ /* 0x000fca00078efcff */
[----:B------:R-:W-:Y:S01]  /*ee60*/  STG.E.U8 desc[UR36][R2.64], R5 ;  /* 0x0000000502007986 */ /* 0x000fe2000c101124 */
[----:B------:R-:W-:Y:S05]  /*ee70*/  EXIT ;  /* 0x000000000000794d */ /* 0x000fea0003800000 */
.L_x_11480:
[----:B-----5:R-:W-:-:S04]  /*ee80*/  I2FP.F32.S32 R0, R24 ;  /* 0x0000001800007245 */ /* 0x020fc80000201400 */
[----:B------:R-:W-:-:S05]  /*ee90*/  F2FP.BF16.F32.PACK_AB R0, RZ, R0 ;  /* 0x00000000ff00723e */ /* 0x000fca00000010ff */
[----:B------:R-:W-:Y:S01]  /*eea0*/  STG.E.U16 desc[UR36][R2.64], R0 ;  /* 0x0000000002007986 */ /* 0x000fe2000c101524 */
[----:B------:R-:W-:Y:S05]  /*eeb0*/  EXIT ;  /* 0x000000000000794d */ /* 0x000fea0003800000 */
.L_x_11477:
        /* <DEDUP_REMOVED lines=10> */
.L_x_11489:
        /* <DEDUP_REMOVED lines=17> */
.L_x_11492:
[----:B------:R-:W-:-:S04]  /*f070*/  LOP3.LUT R0, R7, 0x80000000, RZ, 0xc0, !PT ;  /* 0x8000000007007812 */ /* 0x000fc800078ec0ff */
[----:B------:R-:W-:-:S04]  /*f080*/  SHF.R.U32.HI R5, RZ, 0x18, R0 ;  /* 0x00000018ff057819 */ /* 0x000fc80000011600 */
[----:B------:R-:W-:-:S04]  /*f090*/  LOP3.LUT R4, R4, R5, RZ, 0xfc, !PT ;  /* 0x0000000504047212 */ /* 0x000fc800078efcff */
[----:B------:R-:W-:-:S07]  /*f0a0*/  PRMT R0, R4, 0x7610, R0 ;  /* 0x0000761004007816 */ /* 0x000fce0000000000 */
.L_x_11491:
[----:B------:R-:W-:Y:S05]  /*f0b0*/  BSYNC B0 ;  /* 0x0000000000007941 */ /* 0x000fea0003800000 */
.L_x_11490:
[----:B------:R-:W-:Y:S01]  /*f0c0*/  STG.E.U8 desc[UR36][R2.64], R0 ;  /* 0x0000000002007986 */ /* 0x000fe2000c101124 */
[----:B------:R-:W-:Y:S05]  /*f0d0*/  EXIT ;  /* 0x000000000000794d */ /* 0x000fea0003800000 */
.L_x_11488:
        /* <DEDUP_REMOVED lines=17> */
.L_x_11495:
[----:B------:R-:W-:-:S04]  /*f1f0*/  LOP3.LUT R0, R7, 0x80000000, RZ, 0xc0, !PT ;  /* 0x8000000007007812 */ /* 0x000fc800078ec0ff */
[----:B------:R-:W-:-:S04]  /*f200*/  SHF.R.U32.HI R5, RZ, 0x18, R0 ;  /* 0x00000018ff057819 */ /* 0x000fc80000011600 */
[----:B------:R-:W-:-:S04]  /*f210*/  LOP3.LUT R4, R4, R5, RZ, 0xfc, !PT ;  /* 0x0000000504047212 */ /* 0x000fc800078efcff */
[----:B------:R-:W-:-:S07]  /*f220*/  PRMT R0, R4, 0x7610, R0 ;  /* 0x0000761004007816 */ /* 0x000fce0000000000 */
.L_x_11494:
[----:B------:R-:W-:Y:S05]  /*f230*/  BSYNC B0 ;  /* 0x0000000000007941 */ /* 0x000fea0003800000 */
.L_x_11493:
[----:B------:R-:W-:Y:S01]  /*f240*/  STG.E.U8 desc[UR36][R2.64], R0 ;  /* 0x0000000002007986 */ /* 0x000fe2000c101124 */
[----:B------:R-:W-:Y:S05]  /*f250*/  EXIT ;  /* 0x000000000000794d */ /* 0x000fea0003800000 */
.L_x_11487:
        /* <DEDUP_REMOVED lines=22> */
.L_x_11470:
        /* <DEDUP_REMOVED lines=15> */
[----:B-1---5:R-:W-:Y:S05]  /*f4b0*/  CALL.ABS.NOINC R2 ;  /* 0x0000000002007343 */ /* 0x022fea0003c00000 */
.L_x_11498:
[----:B------:R-:W-:Y:S05]  /*f4c0*/  EXIT ;  /* 0x000000000000794d */ /* 0x000fea0003800000 */
.L_x_11497:
[----:B-----5:R-:W-:-:S05]  /*f4d0*/  SHF.R.S32.HI R25, RZ, 0x1f, R24 ;  /* 0x0000001fff197819 */ /* 0x020fca0000011418 */
[----:B------:R-:W-:Y:S01]  /*f4e0*/  STG.E.64 desc[UR36][R2.64], R24 ;  /* 0x0000001802007986 */ /* 0x000fe2000c101b24 */
[----:B------:R-:W-:Y:S05]  /*f4f0*/  EXIT ;  /* 0x000000000000794d */ /* 0x000fea0003800000 */
.L_x_11496:
[----:B-----5:R-:W-:Y:S01]  /*f500*/  STG.E desc[UR36][R2.64], R24 ;  /* 0x0000001802007986 */ /* 0x020fe2000c101924 */
[----:B------:R-:W-:Y:S05]  /*f510*/  EXIT ;  /* 0x000000000000794d */ /* 0x000fea0003800000 */
.L_x_11499:
        /* <DEDUP_REMOVED lines=14> */
.L_x_28058:


//--------------------- .text._ZN2at6native18elementwise_kernelILi128ELi2EZNS0_22gpu_kernel_impl_nocastIZZZNS0_28launch_masked_scatter_kernelERKNS_10TensorBaseES5_S5_S5_ENKUlvE_clEvENKUlvE1_clEvEUliblE_EEvRNS_18TensorIteratorBaseERKT_EUliE_EEviT1_ --------------------------
	.section	.text._ZN2at6native18elementwise_kernelILi128ELi2EZNS0_22gpu_kernel_impl_nocastIZZZNS0_28launch_masked_scatter_kernelERKNS_10TensorBaseES5_S5_S5_ENKUlvE_clEvENKUlvE1_clEvEUliblE_EEvRNS_18TensorIteratorBaseERKT_EUliE_EEviT1_,"ax",@progbits
	.align	128
        .global         _ZN2at6native18elementwise_kernelILi128ELi2EZNS0_22gpu_kernel_impl_nocastIZZZNS0_28launch_masked_scatter_kernelERKNS_10TensorBaseES5_S5_S5_ENKUlvE_clEvENKUlvE1_clEvEUliblE_EEvRNS_18TensorIteratorBaseERKT_EUliE_EEviT1_
        .type           _ZN2at6native18elementwise_kernelILi128ELi2EZNS0_22gpu_kernel_impl_nocastIZZZNS0_28launch_masked_scatter_kernelERKNS_10TensorBaseES5_S5_S5_ENKUlvE_clEvENKUlvE1_clEvEUliblE_EEvRNS_18TensorIteratorBaseERKT_EUliE_EEviT1_,@function
        .size           _ZN2at6native18elementwise_kernelILi128ELi2EZNS0_22gpu_kernel_impl_nocastIZZZNS0_28launch_masked_scatter_kernelERKNS_10TensorBaseES5_S5_S5_ENKUlvE_clEvENKUlvE1_clEvEUliblE_EEvRNS_18TensorIteratorBaseERKT_EUliE_EEviT1_,(.L_x_28059 - _ZN2at6native18elementwise_kernelILi128ELi2EZNS0_22gpu_kernel_impl_nocastIZZZNS0_28launch_masked_scatter_kernelERKNS_10TensorBaseES5_S5_S5_ENKUlvE_clEvENKUlvE1_clEvEUliblE_EEvRNS_18TensorIteratorBaseERKT_EUliE_EEviT1_)
        .other          _ZN2at6native18elementwise_kernelILi128ELi2EZNS0_22gpu_kernel_impl_nocastIZZZNS0_28launch_masked_scatter_kernelERKNS_10TensorBaseES5_S5_S5_ENKUlvE_clEvENKUlvE1_clEvEUliblE_EEvRNS_18TensorIteratorBaseERKT_EUliE_EEviT1_,@"STO_CUDA_ENTRY STV_DEFAULT"
_ZN2at6native18elementwise_kernelILi128ELi2EZNS0_22gpu_kernel_impl_nocastIZZZNS0_28launch_masked_scatter_kernelERKNS_10TensorBaseES5_S5_S5_ENKUlvE_clEvENKUlvE1_clEvEUliblE_EEvRNS_18TensorIteratorBaseERKT_EUliE_EEviT1_:
.text._ZN2at6native18elementwise_kernelILi128ELi2EZNS0_22gpu_kernel_impl_nocastIZZZNS0_28launch_masked_scatter_kernelERKNS_10TensorBaseES5_S5_S5_ENKUlvE_clEvENKUlvE1_clEvEUliblE_EEvRNS_18TensorIteratorBaseERKT_EUliE_EEviT1_:
        /* <DEDUP_REMOVED lines=388> */
.L_x_11502:
        /* <DEDUP_REMOVED lines=23> */
.L_x_11501:
[----:B------:R-:W-:Y:S05]  /*19b0*/  BSYNC B0 ;  /* 0x0000000000007941 */ /* 0x000fea0003800000 */
.L_x_11500:
        /* <DEDUP_REMOVED lines=381> */
.L_x_11503:
        /* <DEDUP_REMOVED lines=23> */
.L_x_11504:
        /* <DEDUP_REMOVED lines=16> */
.L_x_28059:


//--------------------- .text._ZN2at6native27unrolled_elementwise_kernelIZZZNS0_28launch_masked_scatter_kernelERKNS_10TensorBaseES4_S4_S4_ENKUlvE_clEvENKUlvE1_clEvEUliblE_St5arrayIPcLm4EELi4E23TrivialOffsetCalculatorILi3EjESB_ILi1EjENS0_6memory15LoadWithoutCastENSE_16StoreWithoutCastEEEviT_T0_T2_T3_T4_T5_ --------------------------
	.section	.text._ZN2at6native27unrolled_elementwise_kernelIZZZNS0_28launch_masked_scatter_kernelERKNS_10TensorBaseES4_S4_S4_ENKUlvE_clEvENKUlvE1_clEvEUliblE_St5arrayIPcLm4EELi4E23TrivialOffsetCalculatorILi3EjESB_ILi1EjENS0_6memory15LoadWithoutCastENSE_16StoreWithoutCastEEEviT_T0_T2_T3_T4_T5_,"ax",@progbits
	.align	128
        .global         _ZN2at6native27unrolled_elementwise_kernelIZZZNS0_28launch_masked_scatter_kernelERKNS_10TensorBaseES4_S4_S4_ENKUlvE_clEvENKUlvE1_clEvEUliblE_St5arrayIPcLm4EELi4E23TrivialOffsetCalculatorILi3EjESB_ILi1EjENS0_6memory15LoadWithoutCastENSE_16StoreWithoutCastEEEviT_T0_T2_T3_T4_T5_
        .type           _ZN2at6native27unrolled_elementwise_kernelIZZZNS0_28launch_masked_scatter_kernelERKNS_10TensorBaseES4_S4_S4_ENKUlvE_clEvENKUlvE1_clEvEUliblE_St5arrayIPcLm4EELi4E23TrivialOffsetCalculatorILi3EjESB_ILi1EjENS0_6memory15LoadWithoutCastENSE_16StoreWithoutCastEEEviT_T0_T2_T3_T4_T5_,@function
        .size           _ZN2at6native27unrolled_elementwise_kernelIZZZNS0_28launch_masked_scatter_kernelERKNS_10TensorBaseES4_S4_S4_ENKUlvE_clEvENKUlvE1_clEvEUliblE_St5arrayIPcLm4EELi4E23TrivialOffsetCalculatorILi3EjESB_ILi1EjENS0_6memory15LoadWithoutCastENSE_16StoreWithoutCastEEEviT_T0_T2_T3_T4_T5_,(.L_x_28060 - _ZN2at6native27unrolled_elementwise_kernelIZZZNS0_28launch_masked_scatter_kernelERKNS_10TensorBaseES4_S4_S4_ENKUlvE_clEvENKUlvE1_clEvEUliblE_St5arrayIPcLm4EELi4E23TrivialOffsetCalculatorILi3EjESB_ILi1EjENS0_6memory15LoadWithoutCastENSE_16StoreWithoutCastEEEviT_T0_T2_T3_T4_T5_)
        .other          _ZN2at6native27unrolled_elementwise_kernelIZZZNS0_28launch_masked_scatter_kernelERKNS_10TensorBaseES4_S4_S4_ENKUlvE_clEvENKUlvE1_clEvEUliblE_St5arrayIPcLm4EELi4E23TrivialOffsetCalculatorILi3EjESB_ILi1EjENS0_6memory15LoadWithoutCastENSE_16StoreWithoutCastEEEviT_T0_T2_T3_T4_T5_,@"STO_CUDA_ENTRY STV_DEFAULT"
_ZN2at6native27unrolled_elementwise_kernelIZZZNS0_28launch_masked_scatter_kernelERKNS_10TensorBaseES4_S4_S4_ENKUlvE_clEvENKUlvE1_clEvEUliblE_St5arrayIPcLm4EELi4E23TrivialOffsetCalculatorILi3EjESB_ILi1EjENS0_6memory15LoadWithoutCastENSE_16StoreWithoutCastEEEviT_T0_T2_T3_T4_T5_:
.text._ZN2at6native27unrolled_elementwise_kernelIZZZNS0_28launch_masked_scatter_kernelERKNS_10TensorBaseES4_S4_S4_ENKUlvE_clEvENKUlvE1_clEvEUliblE_St5arrayIPcLm4EELi4E23TrivialOffsetCalculatorILi3EjESB_ILi1EjENS0_6memory15LoadWithoutCastENSE_16StoreWithoutCastEEEviT_T0_T2_T3_T4_T5_:
        /* <DEDUP_REMOVED lines=129> */
.L_x_11506:
[----:B------:R-:W-:Y:S05]  /*0810*/  BSYNC B0 ;  /* 0x0000000000007941 */ /* 0x000fea0003800000 */
.L_x_11505:
[----:B------:R-:W-:-:S13]  /*0820*/  ISETP.GE.AND P0, PT, R19, R2, PT ;  /* 0x000000021300720c */ /* 0x000fda0003f06270 */
[----:B------:R-:W-:Y:S05]  /*0830*/  @P0 EXIT ;  /* 0x000000000000094d */ /* 0x000fea0003800000 */
[----:B-1---5:R-:W1:Y:S01]  /*0840*/  LDC.64 R4, c[0x0][0x228] ;  /* 0x00008a00ff047b82 */ /* 0x022e620000000a00 */
[----:B------:R-:W-:-:S04]  /*0850*/  IMAD R19, R0, 0x200, R19 ;  /* 0x0000020000137824 */ /* 0x000fc800078e0213 */
[----:B-1----:R-:W-:-:S05]  /*0860*/  IMAD.WIDE.U32 R4, R19, 0x4, R4 ;  /* 0x0000000413047825 */ /* 0x002fca00078e0004 */
[----:B------:R-:W-:Y:S01]  /*0870*/  STG.E desc[UR4][R4.64], R3 ;  /* 0x0000000304007986 */ /* 0x000fe2000c101904 */
[----:B------:R-:W-:Y:S05]  /*0880*/  EXIT ;  /* 0x000000000000794d */ /* 0x000fea0003800000 */
.L_x_11507:
        /* <DEDUP_REMOVED lines=15> */
.L_x_28060:


//--------------------- .text._ZN2at6native29vectorized_elementwise_kernelILi2EZZZNS0_28launch_masked_scatter_kernelERKNS_10TensorBaseES4_S4_S4_ENKUlvE_clEvENKUlvE1_clEvEUliblE_St5arrayIPcLm4EEEEviT0_T1_ --------------------------
	.section	.text._ZN2at6native29vectorized_elementwise_kernelILi2EZZZNS0_28launch_masked_scatter_kernelERKNS_10TensorBaseES4_S4_S4_ENKUlvE_clEvENKUlvE1_clEvEUliblE_St5arrayIPcLm4EEEEviT0_T1_,"ax",@progbits
	.align	128
        .global         _ZN2at6native29vectorized_elementwise_kernelILi2EZZZNS0_28launch_masked_scatter_kernelERKNS_10TensorBaseES4_S4_S4_ENKUlvE_clEvENKUlvE1_clEvEUliblE_St5arrayIPcLm4EEEEviT0_T1_
        .type           _ZN2at6native29vectorized_elementwise_kernelILi2EZZZNS0_28launch_masked_scatter_kernelERKNS_10TensorBaseES4_S4_S4_ENKUlvE_clEvENKUlvE1_clEvEUliblE_St5arrayIPcLm4EEEEviT0_T1_,@function
        .size           _ZN2at6native29vectorized_elementwise_kernelILi2EZZZNS0_28launch_masked_scatter_kernelERKNS_10TensorBaseES4_S4_S4_ENKUlvE_clEvENKUlvE1_clEvEUliblE_St5arrayIPcLm4EEEEviT0_T1_,(.L_x_28061 - _ZN2at6native29vectorized_elementwise_kernelILi2EZZZNS0_28launch_masked_scatter_kernelERKNS_10TensorBaseES4_S4_S4_ENKUlvE_clEvENKUlvE1_clEvEUliblE_St5arrayIPcLm4EEEEviT0_T1_)
        .other          _ZN2at6native29vectorized_elementwise_kernelILi2EZZZNS0_28launch_masked_scatter_kernelERKNS_10TensorBaseES4_S4_S4_ENKUlvE_clEvENKUlvE1_clEvEUliblE_St5arrayIPcLm4EEEEviT0_T1_,@"STO_CUDA_ENTRY STV_DEFAULT"
_ZN2at6native29vectorized_elementwise_kernelILi2EZZZNS0_28launch_masked_scatter_kernelERKNS_10TensorBaseES4_S4_S4_ENKUlvE_clEvENKUlvE1_clEvEUliblE_St5arrayIPcLm4EEEEviT0_T1_:
.text._ZN2at6native29vectorized_elementwise_kernelILi2EZZZNS0_28launch_masked_scatter_kernelERKNS_10TensorBaseES4_S4_S4_ENKUlvE_clEvENKUlvE1_clEvEUliblE_St5arrayIPcLm4EEEEviT0_T1_:
        /* <DEDUP_REMOVED lines=87> */
.L_x_11508:
        /* <DEDUP_REMOVED lines=230> */
.L_x_11511:
[----:B------:R-:W-:-:S13]  /*13d0*/  ISETP.GE.AND P0, PT, R2, R11, PT ;  /* 0x0000000b0200720c */ /* 0x000fda0003f06270 */
[----:B------:R-:W-:Y:S05]  /*13e0*/  @P0 BRA `(.L_x_11513) ;  /* 0x0000000000300947 */ /* 0x000fea0003800000 */
[----:B0-----:R-:W0:Y:S01]  /*13f0*/  LDC.64 R12, c[0x0][0x228] ;  /* 0x00008a00ff0c7b82 */ /* 0x001e220000000a00 */
[----:B------:R-:W-:Y:S02]  /*1400*/  IMAD.IADD R15, R9, 0x1, R2 ;  /* 0x00000001090f7824 */ /* 0x000fe400078e0202 */
[----:B------:R-:W-:Y:S02]  /*1410*/  VIADD R2, R2, 0x80 ;  /* 0x0000008002027836 */ /* 0x000fe40000000000 */
[----:B0-----:R-:W-:-:S05]  /*1420*/  IMAD.WIDE.U32 R12, R15, 0x4, R12 ;  /* 0x000000040f0c7825 */ /* 0x001fca00078e000c */
[----:B-----5:R1:W-:Y:S02]  /*1430*/  STG.E desc[UR4][R12.64], R7 ;  /* 0x000000070c007986 */ /* 0x0203e4000c101904 */
.L_x_11512:
[----:B------:R-:W-:-:S13]  /*1440*/  ISETP.GE.AND P0, PT, R2, R11, PT ;  /* 0x0000000b0200720c */ /* 0x000fda0003f06270 */
[----:B------:R-:W-:Y:S05]  /*1450*/  @P0 BRA `(.L_x_11514) ;  /* 0x0000000000340947 */ /* 0x000fea0003800000 */
[----:B01----:R-:W0:Y:S01]  /*1460*/  LDC.64 R12, c[0x0][0x228] ;  /* 0x00008a00ff0c7b82 */ /* 0x003e220000000a00 */
[----:B------:R-:W-:Y:S02]  /*1470*/  IMAD.IADD R7, R9, 0x1, R2 ;  /* 0x0000000109077824 */ /* 0x000fe400078e0202 */
[----:B------:R-:W-:Y:S02]  /*1480*/  VIADD R2, R2, 0x80 ;  /* 0x0000008002027836 */ /* 0x000fe40000000000 */
[----:B0-----:R-:W-:-:S05]  /*1490*/  IMAD.WIDE.U32 R12, R7, 0x4, R12 ;  /* 0x00000004070c7825 */ /* 0x001fca00078e000c */
[----:B------:R1:W-:Y:S02]  /*14a0*/  STG.E desc[UR4][R12.64], R6 ;  /* 0x000000060c007986 */ /* 0x0003e4000c101904 */
.L_x_11513:
        /* <DEDUP_REMOVED lines=8> */
.L_x_11514:
[----:B------:R-:W-:Y:S05]  /*1530*/  BSYNC B1 ;  /* 0x0000000000017941 */ /* 0x000fea0003800000 */
.L_x_11510:
[----:B------:R-:W-:-:S13]  /*1540*/  ISETP.GE.AND P0, PT, R2, R11, PT ;  /* 0x0000000b0200720c */ /* 0x000fda0003f06270 */
[----:B-12---:R-:W1:Y:S01]  /*1550*/  @!P0 LDC.64 R6, c[0x0][0x228] ;  /* 0x00008a00ff068b82 */ /* 0x006e620000000a00 */
[----:B------:R-:W-:Y:S02]  /*1560*/  @!P0 IMAD.IADD R5, R9, 0x1, R2 ;  /* 0x0000000109058824 */ /* 0x000fe400078e0202 */
[----:B------:R-:W-:Y:S02]  /*1570*/  @!P0 VIADD R2, R2, 0x80 ;  /* 0x0000008002028836 */ /* 0x000fe40000000000 */
[----:B-1----:R-:W-:-:S05]  /*1580*/  @!P0 IMAD.WIDE.U32 R6, R5, 0x4, R6 ;  /* 0x0000000405068825 */ /* 0x002fca00078e0006 */
[----:B------:R2:W-:Y:S02]  /*1590*/  @!P0 STG.E desc[UR4][R6.64], R4 ;  /* 0x0000000406008986 */ /* 0x0005e4000c101904 */
.L_x_11515:
[----:B------:R-:W-:Y:S05]  /*15a0*/  BSYNC B0 ;  /* 0x0000000000007941 */ /* 0x000fea0003800000 */
.L_x_11509:
        /* <DEDUP_REMOVED lines=8> */
.L_x_11516:
        /* <DEDUP_REMOVED lines=13> */
.L_x_28061:


//--------------------- .text._ZN2at6native29vectorized_elementwise_kernelILi4EZZZNS0_28launch_masked_scatter_kernelERKNS_10TensorBaseES4_S4_S4_ENKUlvE_clEvENKUlvE1_clEvEUliblE_St5arrayIPcLm4EEEEviT0_T1_ --------------------------
	.section	.text._ZN2at6native29vectorized_elementwise_kernelILi4EZZZNS0_28launch_masked_scatter_kernelERKNS_10TensorBaseES4_S4_S4_ENKUlvE_clEvENKUlvE1_clEvEUliblE_St5arrayIPcLm4EEEEviT0_T1_,"ax",@progbits
	.align	128
        .global         _ZN2at6native29vectorized_elementwise_kernelILi4EZZZNS0_28launch_masked_scatter_kernelERKNS_10TensorBaseES4_S4_S4_ENKUlvE_clEvENKUlvE1_clEvEUliblE_St5arrayIPcLm4EEEEviT0_T1_
        .type           _ZN2at6native29vectorized_elementwise_kernelILi4EZZZNS0_28launch_masked_scatter_kernelERKNS_10TensorBaseES4_S4_S4_ENKUlvE_clEvENKUlvE1_clEvEUliblE_St5arrayIPcLm4EEEEviT0_T1_,@function
        .size           _ZN2at6native29vectorized_elementwise_kernelILi4EZZZNS0_28launch_masked_scatter_kernelERKNS_10TensorBaseES4_S4_S4_ENKUlvE_clEvENKUlvE1_clEvEUliblE_St5arrayIPcLm4EEEEviT0_T1_,(.L_x_28062 - _ZN2at6native29vectorized_elementwise_kernelILi4EZZZNS0_28launch_masked_scatter_kernelERKNS_10TensorBaseES4_S4_S4_ENKUlvE_clEvENKUlvE1_clEvEUliblE_St5arrayIPcLm4EEEEviT0_T1_)
        .other          _ZN2at6native29vectorized_elementwise_kernelILi4EZZZNS0_28launch_masked_scatter_kernelERKNS_10TensorBaseES4_S4_S4_ENKUlvE_clEvENKUlvE1_clEvEUliblE_St5arrayIPcLm4EEEEviT0_T1_,@"STO_CUDA_ENTRY STV_DEFAULT"
_ZN2at6native29vectorized_elementwise_kernelILi4EZZZNS0_28launch_masked_scatter_kernelERKNS_10TensorBaseES4_S4_S4_ENKUlvE_clEvENKUlvE1_clEvEUliblE_St5arrayIPcLm4EEEEviT0_T1_:
.text._ZN2at6native29vectorized_elementwise_kernelILi4EZZZNS0_28launch_masked_scatter_kernelERKNS_10TensorBaseES4_S4_S4_ENKUlvE_clEvENKUlvE1_clEvEUliblE_St5arrayIPcLm4EEEEviT0_T1_:
        /* <DEDUP_REMOVED lines=81> */
.L_x_11517:
        /* <DEDUP_REMOVED lines=230> */
.L_x_11520:
[----:B------:R-:W-:-:S13]  /*1370*/  ISETP.GE.AND P0, PT, R2, R11, PT ;  /* 0x0000000b0200720c */ /* 0x000fda0003f06270 */
[----:B------:R-:W-:Y:S05]  /*1380*/  @P0 BRA `(.L_x_11522) ;  /* 0x0000000000300947 */ /* 0x000fea0003800000 */
[----:B0-----:R-:W0:Y:S01]  /*1390*/  LDC.64 R12, c[0x0][0x228] ;  /* 0x00008a00ff0c7b82 */ /* 0x001e220000000a00 */
[----:B------:R-:W-:Y:S02]  /*13a0*/  IMAD.IADD R15, R9, 0x1, R2 ;  /* 0x00000001090f7824 */ /* 0x000fe400078e0202 */
[----:B------:R-:W-:Y:S02]  /*13b0*/  VIADD R2, R2, 0x80 ;  /* 0x0000008002027836 */ /* 0x000fe40000000000 */
[----:B0-----:R-:W-:-:S05]  /*13c0*/  IMAD.WIDE.U32 R12, R15, 0x4, R12 ;  /* 0x000000040f0c7825 */ /* 0x001fca00078e000c */
[----:B-----5:R1:W-:Y:S02]  /*13d0*/  STG.E desc[UR4][R12.64], R7 ;  /* 0x000000070c007986 */ /* 0x0203e4000c101904 */
.L_x_11521:
[----:B------:R-:W-:-:S13]  /*13e0*/  ISETP.GE.AND P0, PT, R2, R11, PT ;  /* 0x0000000b0200720c */ /* 0x000fda0003f06270 */
[----:B------:R-:W-:Y:S05]  /*13f0*/  @P0 BRA `(.L_x_11523) ;  /* 0x0000000000340947 */ /* 0x000fea0003800000 */
[----:B01----:R-:W0:Y:S01]  /*1400*/  LDC.64 R12, c[0x0][0x228] ;  /* 0x00008a00ff0c7b82 */ /* 0x003e220000000a00 */
[----:B------:R-:W-:Y:S02]  /*1410*/  IMAD.IADD R7, R9, 0x1, R2 ;  /* 0x0000000109077824 */ /* 0x000fe400078e0202 */
[----:B------:R-:W-:Y:S02]  /*1420*/  VIADD R2, R2, 0x80 ;  /* 0x0000008002027836 */ /* 0x000fe40000000000 */
[----:B0-----:R-:W-:-:S05]  /*1430*/  IMAD.WIDE.U32 R12, R7, 0x4, R12 ;  /* 0x00000004070c7825 */ /* 0x001fca00078e000c */
[----:B------:R1:W-:Y:S02]  /*1440*/  STG.E desc[UR4][R12.64], R6 ;  /* 0x000000060c007986 */ /* 0x0003e4000c101904 */
.L_x_11522:
        /* <DEDUP_REMOVED lines=8> */
.L_x_11523:
[----:B------:R-:W-:Y:S05]  /*14d0*/  BSYNC B1 ;  /* 0x0000000000017941 */ /* 0x000fea0003800000 */
.L_x_11519:
[----:B------:R-:W-:-:S13]  /*14e0*/  ISETP.GE.AND P0, PT, R2, R11, PT ;  /* 0x0000000b0200720c */ /* 0x000fda0003f06270 */
[----:B-12---:R-:W1:Y:S01]  /*14f0*/  @!P0 LDC.64 R6, c[0x0][0x228] ;  /* 0x00008a00ff068b82 */ /* 0x006e620000000a00 */
[----:B------:R-:W-:Y:S02]  /*1500*/  @!P0 IMAD.IADD R5, R9, 0x1, R2 ;  /* 0x0000000109058824 */ /* 0x000fe400078e0202 */
[----:B------:R-:W-:Y:S02]  /*1510*/  @!P0 VIADD R2, R2, 0x80 ;  /* 0x0000008002028836 */ /* 0x000fe40000000000 */
[----:B-1----:R-:W-:-:S05]  /*1520*/  @!P0 IMAD.WIDE.U32 R6, R5, 0x4, R6 ;  /* 0x0000000405068825 */ /* 0x002fca00078e0006 */
[----:B------:R2:W-:Y:S02]  /*1530*/  @!P0 STG.E desc[UR4][R6.64], R4 ;  /* 0x0000000406008986 */ /* 0x0005e4000c101904 */
.L_x_11524:
[----:B------:R-:W-:Y:S05]  /*1540*/  BSYNC B0 ;  /* 0x0000000000007941 */ /* 0x000fea0003800000 */
.L_x_11518:
        /* <DEDUP_REMOVED lines=8> */
.L_x_11525:
        /* <DEDUP_REMOVED lines=11> */
.L_x_28062:


//--------------------- .text._ZN2at6native29vectorized_elementwise_kernelILi8EZZZNS0_28launch_masked_scatter_kernelERKNS_10TensorBaseES4_S4_S4_ENKUlvE_clEvENKUlvE1_clEvEUliblE_St5arrayIPcLm4EEEEviT0_T1_ --------------------------
	.section	.text._ZN2at6native29vectorized_elementwise_kernelILi8EZZZNS0_28launch_masked_scatter_kernelERKNS_10TensorBaseES4_S4_S4_ENKUlvE_clEvENKUlvE1_clEvEUliblE_St5arrayIPcLm4EEEEviT0_T1_,"ax",@progbits
	.align	128
        .global         _ZN2at6native29vectorized_elementwise_kernelILi8EZZZNS0_28launch_masked_scatter_kernelERKNS_10TensorBaseES4_S4_S4_ENKUlvE_clEvENKUlvE1_clEvEUliblE_St5arrayIPcLm4EEEEviT0_T1_
        .type           _ZN2at6native29vectorized_elementwise_kernelILi8EZZZNS0_28launch_masked_scatter_kernelERKNS_10TensorBaseES4_S4_S4_ENKUlvE_clEvENKUlvE1_clEvEUliblE_St5arrayIPcLm4EEEEviT0_T1_,@function
        .size           _ZN2at6native29vectorized_elementwise_kernelILi8EZZZNS0_28launch_masked_scatter_kernelERKNS_10TensorBaseES4_S4_S4_ENKUlvE_clEvENKUlvE1_clEvEUliblE_St5arrayIPcLm4EEEEviT0_T1_,(.L_x_28063 - _ZN2at6native29vectorized_elementwise_kernelILi8EZZZNS0_28launch_masked_scatter_kernelERKNS_10TensorBaseES4_S4_S4_ENKUlvE_clEvENKUlvE1_clEvEUliblE_St5arrayIPcLm4EEEEviT0_T1_)
        .other          _ZN2at6native29vectorized_elementwise_kernelILi8EZZZNS0_28launch_masked_scatter_kernelERKNS_10TensorBaseES4_S4_S4_ENKUlvE_clEvENKUlvE1_clEvEUliblE_St5arrayIPcLm4EEEEviT0_T1_,@"STO_CUDA_ENTRY STV_DEFAULT"
_ZN2at6native29vectorized_elementwise_kernelILi8EZZZNS0_28launch_masked_scatter_kernelERKNS_10TensorBaseES4_S4_S4_ENKUlvE_clEvENKUlvE1_clEvEUliblE_St5arrayIPcLm4EEEEviT0_T1_:
.text._ZN2at6native29vectorized_elementwise_kernelILi8EZZZNS0_28launch_masked_scatter_kernelERKNS_10TensorBaseES4_S4_S4_ENKUlvE_clEvENKUlvE1_clEvEUliblE_St5arrayIPcLm4EEEEviT0_T1_:
        /* <DEDUP_REMOVED lines=87> */
.L_x_11526:
        /* <DEDUP_REMOVED lines=230> */
.L_x_11529:
[----:B------:R-:W-:-:S13]  /*13d0*/  ISETP.GE.AND P0, PT, R2, R11, PT ;  /* 0x0000000b0200720c */ /* 0x000fda0003f06270 */
[----:B------:R-:W-:Y:S05]  /*13e0*/  @P0 BRA `(.L_x_11531) ;  /* 0x0000000000300947 */ /* 0x000fea0003800000 */
[----:B0-----:R-:W0:Y:S01]  /*13f0*/  LDC.64 R12, c[0x0][0x228] ;  /* 0x00008a00ff0c7b82 */ /* 0x001e220000000a00 */
[----:B------:R-:W-:Y:S02]  /*1400*/  IMAD.IADD R15, R9, 0x1, R2 ;  /* 0x00000001090f7824 */ /* 0x000fe400078e0202 */
[----:B------:R-:W-:Y:S02]  /*1410*/  VIADD R2, R2, 0x80 ;  /* 0x0000008002027836 */ /* 0x000fe40000000000 */
[----:B0-----:R-:W-:-:S05]  /*1420*/  IMAD.WIDE.U32 R12, R15, 0x4, R12 ;  /* 0x000000040f0c7825 */ /* 0x001fca00078e000c */
[----:B-----5:R1:W-:Y:S02]  /*1430*/  STG.E desc[UR4][R12.64], R7 ;  /* 0x000000070c007986 */ /* 0x0203e4000c101904 */
.L_x_11530:
[----:B------:R-:W-:-:S13]  /*1440*/  ISETP.GE.AND P0, PT, R2, R11, PT ;  /* 0x0000000b0200720c */ /* 0x000fda0003f06270 */
[----:B------:R-:W-:Y:S05]  /*1450*/  @P0 BRA `(.L_x_11532) ;  /* 0x0000000000340947 */ /* 0x000fea0003800000 */
[----:B01----:R-:W0:Y:S01]  /*1460*/  LDC.64 R12, c[0x0][0x228] ;  /* 0x00008a00ff0c7b82 */ /* 0x003e220000000a00 */
[----:B------:R-:W-:Y:S02]  /*1470*/  IMAD.IADD R7, R9, 0x1, R2 ;  /* 0x0000000109077824 */ /* 0x000fe400078e0202 */
[----:B------:R-:W-:Y:S02]  /*1480*/  VIADD R2, R2, 0x80 ;  /* 0x0000008002027836 */ /* 0x000fe40000000000 */
[----:B0-----:R-:W-:-:S05]  /*1490*/  IMAD.WIDE.U32 R12, R7, 0x4, R12 ;  /* 0x00000004070c7825 */ /* 0x001fca00078e000c */
[----:B------:R1:W-:Y:S02]  /*14a0*/  STG.E desc[UR4][R12.64], R6 ;  /* 0x000000060c007986 */ /* 0x0003e4000c101904 */
.L_x_11531:
        /* <DEDUP_REMOVED lines=8> */
.L_x_11532:
[----:B------:R-:W-:Y:S05]  /*1530*/  BSYNC B1 ;  /* 0x0000000000017941 */ /* 0x000fea0003800000 */
.L_x_11528:
[----:B------:R-:W-:-:S13]  /*1540*/  ISETP.GE.AND P0, PT, R2, R11, PT ;  /* 0x0000000b0200720c */ /* 0x000fda0003f06270 */
[----:B-12---:R-:W1:Y:S01]  /*1550*/  @!P0 LDC.64 R6, c[0x0][0x228] ;  /* 0x00008a00ff068b82 */ /* 0x006e620000000a00 */
[----:B------:R-:W-:Y:S02]  /*1560*/  @!P0 IMAD.IADD R5, R9, 0x1, R2 ;  /* 0x0000000109058824 */ /* 0x000fe400078e0202 */
[----:B------:R-:W-:Y:S02]  /*1570*/  @!P0 VIADD R2, R2, 0x80 ;  /* 0x0000008002028836 */ /* 0x000fe40000000000 */
[----:B-1----:R-:W-:-:S05]  /*1580*/  @!P0 IMAD.WIDE.U32 R6, R5, 0x4, R6 ;  /* 0x0000000405068825 */ /* 0x002fca00078e0006 */
[----:B------:R2:W-:Y:S02]  /*1590*/  @!P0 STG.E desc[UR4][R6.64], R4 ;  /* 0x0000000406008986 */ /* 0x0005e4000c101904 */
.L_x_11533:
[----:B------:R-:W-:Y:S05]  /*15a0*/  BSYNC B0 ;  /* 0x0000000000007941 */ /* 0x000fea0003800000 */
.L_x_11527:
        /* <DEDUP_REMOVED lines=8> */
.L_x_11534:
        /* <DEDUP_REMOVED lines=13> */
.L_x_28063:


//--------------------- .text._ZN2at6native18elementwise_kernelILi128ELi4EZNS0_15gpu_kernel_implIZZZNS0_28launch_masked_scatter_kernelERKNS_10TensorBaseES5_S5_S5_ENKUlvE_clEvENKUlvE0_clEvEUlablE_EEvRNS_18TensorIteratorBaseERKT_EUliE_EEviT1_ --------------------------
	.section	.text._ZN2at6native18elementwise_kernelILi128ELi4EZNS0_15gpu_kernel_implIZZZNS0_28launch_masked_scatter_kernelERKNS_10TensorBaseES5_S5_S5_ENKUlvE_clEvENKUlvE0_clEvEUlablE_EEvRNS_18TensorIteratorBaseERKT_EUliE_EEviT1_,"ax",@progbits
	.align	128
        .global         _ZN2at6native18elementwise_kernelILi128ELi4EZNS0_15gpu_kernel_implIZZZNS0_28launch_masked_scatter_kernelERKNS_10TensorBaseES5_S5_S5_ENKUlvE_clEvENKUlvE0_clEvEUlablE_EEvRNS_18TensorIteratorBaseERKT_EUliE_EEviT1_
        .type           _ZN2at6native18elementwise_kernelILi128ELi4EZNS0_15gpu_kernel_implIZZZNS0_28launch_masked_scatter_kernelERKNS_10TensorBaseES5_S5_S5_ENKUlvE_clEvENKUlvE0_clEvEUlablE_EEvRNS_18TensorIteratorBaseERKT_EUliE_EEviT1_,@function
        .size           _ZN2at6native18elementwise_kernelILi128ELi4EZNS0_15gpu_kernel_implIZZZNS0_28launch_masked_scatter_kernelERKNS_10TensorBaseES5_S5_S5_ENKUlvE_clEvENKUlvE0_clEvEUlablE_EEvRNS_18TensorIteratorBaseERKT_EUliE_EEviT1_,(.L_x_28064 - _ZN2at6native18elementwise_kernelILi128ELi4EZNS0_15gpu_kernel_implIZZZNS0_28launch_masked_scatter_kernelERKNS_10TensorBaseES5_S5_S5_ENKUlvE_clEvENKUlvE0_clEvEUlablE_EEvRNS_18TensorIteratorBaseERKT_EUliE_EEviT1_)
        .other          _ZN2at6native18elementwise_kernelILi128ELi4EZNS0_15gpu_kernel_implIZZZNS0_28launch_masked_scatter_kernelERKNS_10TensorBaseES5_S5_S5_ENKUlvE_clEvENKUlvE0_clEvEUlablE_EEvRNS_18TensorIteratorBaseERKT_EUliE_EEviT1_,@"STO_CUDA_ENTRY STV_DEFAULT"
_ZN2at6native18elementwise_kernelILi128ELi4EZNS0_15gpu_kernel_implIZZZNS0_28launch_masked_scatter_kernelERKNS_10TensorBaseES5_S5_S5_ENKUlvE_clEvENKUlvE0_clEvEUlablE_EEvRNS_18TensorIteratorBaseERKT_EUliE_EEviT1_:
.text._ZN2at6native18elementwise_kernelILi128ELi4EZNS0_15gpu_kernel_implIZZZNS0_28launch_masked_scatter_kernelERKNS_10TensorBaseES5_S5_S5_ENKUlvE_clEvENKUlvE0_clEvEUlablE_EEvRNS_18TensorIteratorBaseERKT_EUliE_EEviT1_:
        /* <DEDUP_REMOVED lines=391> */
.L_x_11537:
        /* <DEDUP_REMOVED lines=18> */
[----:B------:R0:W5:Y:S01]  /*1990*/  LDG.E.U8 R19, desc[UR36][R2.64] ;  /* 0x0000002402137981 */ /* 0x000162000c1e1100 */
[----:B------:R-:W-:Y:S05]  /*19a0*/  BRA `(.L_x_11543) ;  /* 0x0000000c005c7947 */ /* 0x000fea0003800000 */
.L_x_11541:
[----:B------:R0:W5:Y:S01]  /*19b0*/  LDG.E.U8 R19, desc[UR36][R2.64] ;  /* 0x0000002402137981 */ /* 0x000162000c1e1100 */
[----:B------:R-:W-:Y:S05]  /*19c0*/  BRA `(.L_x_11543) ;  /* 0x0000000c00547947 */ /* 0x000fea0003800000 */
.L_x_11540:
[----:B------:R-:W-:-:S13]  /*19d0*/  ISETP.NE.AND P0, PT, R4, 0x2, PT ;  /* 0x000000020400780c */ /* 0x000fda0003f05270 */
[----:B------:R-:W-:Y:S05]  /*19e0*/  @!P0 BRA `(.L_x_11544) ;  /* 0x0000000000208947 */ /* 0x000fea0003800000 */
[----:B------:R-:W-:-:S13]  /*19f0*/  ISETP.NE.AND P0, PT, R4, 0x3, PT ;  /* 0x000000030400780c */ /* 0x000fda0003f05270 */
[----:B------:R-:W-:Y:S05]  /*1a00*/  @!P0 BRA `(.L_x_11545) ;  /* 0x0000000000108947 */ /* 0x000fea0003800000 */
[----:B------:R-:W-:-:S13]  /*1a10*/  ISETP.NE.AND P0, PT, R4, 0x4, PT ;  /* 0x000000040400780c */ /* 0x000fda0003f05270 */
[----:B------:R-:W-:Y:S05]  /*1a20*/  @P0 BRA `(.L_x_11542) ;  /* 0x0000000800e80947 */ /* 0x000fea0003800000 */
[----:B------:R0:W5:Y:S01]  /*1a30*/  LDG.E.U8 R19, desc[UR36][R2.64] ;  /* 0x0000002402137981 */ /* 0x000162000c1e1100 */
[----:B------:R-:W-:Y:S05]  /*1a40*/  BRA `(.L_x_11543) ;  /* 0x0000000c00347947 */ /* 0x000fea0003800000 */
.L_x_11545:
[----:B------:R0:W5:Y:S01]  /*1a50*/  LDG.E.U8 R19, desc[UR36][R2.64] ;  /* 0x0000002402137981 */ /* 0x000162000c1e1100 */
[----:B------:R-:W-:Y:S05]  /*1a60*/  BRA `(.L_x_11543) ;  /* 0x0000000c002c7947 */ /* 0x000fea0003800000 */
.L_x_11544:
[----:B------:R0:W5:Y:S01]  /*1a70*/  LDG.E.U16 R19, desc[UR36][R2.64] ;  /* 0x0000002402137981 */ /* 0x000162000c1e1500 */
[----:B------:R-:W-:Y:S05]  /*1a80*/  BRA `(.L_x_11543) ;  /* 0x0000000c00247947 */ /* 0x000fea0003800000 */
.L_x_11539:
        /* <DEDUP_REMOVED lines=9> */
.L_x_11547:
[----:B------:R-:W2:Y:S02]  /*1b20*/  LDG.E.U16 R0, desc[UR36][R2.64] ;  /* 0x0000002402007981 */ /* 0x000ea4000c1e1500 */
[----:B--2---:R-:W-:-:S06]  /*1b30*/  HADD2.F32 R0, -RZ, R0.H0_H0 ;  /* 0x20000000ff007230 */ /* 0x004fcc0000004100 */
[----:B------:R-:W0:Y:S02]  /*1b40*/  F2I.FTZ.TRUNC.NTZ R0, R0 ;  /* 0x0000000000007305 */ /* 0x000e24000021f100 */
[----:B0-----:R-:W-:Y:S01]  /*1b50*/  PRMT R19, R0, 0x7610, R19 ;  /* 0x0000761000137816 */ /* 0x001fe20000000013 */
[----:B------:R-:W-:Y:S06]  /*1b60*/  BRA `(.L_x_11543) ;  /* 0x0000000800ec7947 */ /* 0x000fec0003800000 */
.L_x_11546:
        /* <DEDUP_REMOVED lines=9> */
.L_x_11549:
[----:B------:R-:W2:Y:S02]  /*1c00*/  LDG.E.U16 R2, desc[UR36][R2.64] ;  /* 0x0000002402027981 */ /* 0x000ea4000c1e1500 */
[----:B--2---:R-:W-:-:S06]  /*1c10*/  HADD2.F32 R0, -RZ, R2.H0_H0 ;  /* 0x20000002ff007230 */ /* 0x004fcc0000004100 */
[----:B------:R-:W0:Y:S02]  /*1c20*/  F2I.FTZ.TRUNC.NTZ R0, R0 ;  /* 0x0000000000007305 */ /* 0x000e24000021f100 */
[----:B0-----:R-:W-:Y:S01]  /*1c30*/  PRMT R19, R0, 0x7610, R19 ;  /* 0x0000761000137816 */ /* 0x001fe20000000013 */
[----:B------:R-:W-:Y:S06]  /*1c40*/  BRA `(.L_x_11543) ;  /* 0x0000000800b47947 */ /* 0x000fec0003800000 */
.L_x_11548:
[----:B------:R-:W2:Y:S02]  /*1c50*/  LDG.E.64 R2, desc[UR36][R2.64] ;  /* 0x0000002402027981 */ /* 0x000ea4000c1e1b00 */
[----:B--2---:R0:W1:Y:S01]  /*1c60*/  F2I.F64.TRUNC R19, R2 ;  /* 0x0000000200137311 */ /* 0x004062000030d100 */
[----:B------:R-:W-:Y:S05]  /*1c70*/  BRA `(.L_x_11543) ;  /* 0x0000000800a87947 */ /* 0x000fea0003800000 */
.L_x_11538:
        /* <DEDUP_REMOVED lines=12> */
.L_x_11552:
[----:B------:R-:W2:Y:S02]  /*1d40*/  LDG.E.64 R2, desc[UR36][R2.64] ;  /* 0x0000002402027981 */ /* 0x000ea4000c1e1b00 */
[----:B--2---:R3:W4:Y:S01]  /*1d50*/  F2I.F64.TRUNC R19, R2 ;  /* 0x0000000200137311 */ /* 0x004722000030d100 */
[----:B------:R-:W-:Y:S05]  /*1d60*/  BRA `(.L_x_11543) ;  /* 0x00000008006c7947 */ /* 0x000fea0003800000 */
.L_x_11551:
        /* <DEDUP_REMOVED lines=28> */
.L_x_11554:
        /* <DEDUP_REMOVED lines=15> */
.L_x_11553:
[----:B------:R-:W2:Y:S02]  /*2020*/  LDG.E.U16 R0, desc[UR36][R2.64] ;  /* 0x0000002402007981 */ /* 0x000ea4000c1e1500 */
[----:B--2---:R-:W-:-:S06]  /*2030*/  IMAD.U32 R0, R0, 0x10000, RZ ;  /* 0x0001000000007824 */ /* 0x004fcc00078e00ff */
[----:B------:R-:W0:Y:S02]  /*2040*/  F2I.FTZ.TRUNC.NTZ R0, R0 ;  /* 0x0000000000007305 */ /* 0x000e24000021f100 */
[----:B0-----:R-:W-:Y:S01]  /*2050*/  PRMT R19, R0, 0x7610, R19 ;  /* 0x0000761000137816 */ /* 0x001fe20000000013 */
[----:B------:R-:W-:Y:S06]  /*2060*/  BRA `(.L_x_11543) ;  /* 0x0000000400ac7947 */ /* 0x000fec0003800000 */
.L_x_11550:
        /* <DEDUP_REMOVED lines=10> */
.L_x_11557:
        /* <DEDUP_REMOVED lines=21> */
.L_x_11561:
[----:B------:R-:W-:Y:S05]  /*2260*/  BSYNC B1 ;  /* 0x0000000000017941 */ /* 0x000fea0003800000 */
.L_x_11560:
[----:B------:R-:W-:Y:S01]  /*2270*/  LEA R3, R0, 0x3b800000, 0x17 ;  /* 0x3b80000000037811 */ /* 0x000fe200078eb8ff */
[----:B------:R-:W-:-:S05]  /*2280*/  IMAD.SHL.U32 R0, R2, 0x100000, RZ ;  /* 0x0010000002007824 */ /* 0x000fca00078e00ff */
[----:B------:R-:W-:-:S07]  /*2290*/  LOP3.LUT R0, R3, R0, R4, 0xfe, !PT ;  /* 0x0000000003007212 */ /* 0x000fce00078efe04 */
.L_x_11559:
[----:B------:R-:W-:Y:S05]  /*22a0*/  BSYNC B0 ;  /* 0x0000000000007941 */ /* 0x000fea0003800000 */
.L_x_11558:
[----:B------:R-:W0:Y:S02]  /*22b0*/  F2I.FTZ.TRUNC.NTZ R0, R0 ;  /* 0x0000000000007305 */ /* 0x000e24000021f100 */
[----:B0-----:R-:W-:Y:S01]  /*22c0*/  PRMT R19, R0, 0x7610, R19 ;  /* 0x0000761000137816 */ /* 0x001fe20000000013 */
[----:B------:R-:W-:Y:S06]  /*22d0*/  BRA `(.L_x_11543) ;  /* 0x0000000400107947 */ /* 0x000fec0003800000 */
.L_x_11556:
        /* <DEDUP_REMOVED lines=21> */
.L_x_11565:
[----:B------:R-:W-:Y:S05]  /*2430*/  BSYNC B1 ;  /* 0x0000000000017941 */ /* 0x000fea0003800000 */
.L_x_11564:
[----:B------:R-:W-:Y:S01]  /*2440*/  LEA R3, R0, 0x37800000, 0x17 ;  /* 0x3780000000037811 */ /* 0x000fe200078eb8ff */
[----:B------:R-:W-:-:S05]  /*2450*/  IMAD.SHL.U32 R0, R2, 0x200000, RZ ;  /* 0x0020000002007824 */ /* 0x000fca00078e00ff */
[----:B------:R-:W-:-:S07]  /*2460*/  LOP3.LUT R0, R3, R0, R4, 0xfe, !PT ;  /* 0x0000000003007212 */ /* 0x000fce00078efe04 */
.L_x_11563:
[----:B------:R-:W-:Y:S05]  /*2470*/  BSYNC B0 ;  /* 0x0000000000007941 */ /* 0x000fea0003800000 */
.L_x_11562:
[----:B------:R-:W0:Y:S02]  /*2480*/  F2I.FTZ.TRUNC.NTZ R0, R0 ;  /* 0x0000000000007305 */ /* 0x000e24000021f100 */
[----:B0-----:R-:W-:Y:S01]  /*2490*/  PRMT R19, R0, 0x7610, R19 ;  /* 0x0000761000137816 */ /* 0x001fe20000000013 */
[----:B------:R-:W-:Y:S06]  /*24a0*/  BRA `(.L_x_11543) ;  /* 0x00000000009c7947 */ /* 0x000fec0003800000 */
.L_x_11555:
        /* <DEDUP_REMOVED lines=14> */
.L_x_11569:
[----:B------:R-:W-:Y:S05]  /*2590*/  BSYNC B0 ;  /* 0x0000000000007941 */ /* 0x000fea0003800000 */
.L_x_11568:
[----:B------:R-:W0:Y:S02]  /*25a0*/  F2I.FTZ.TRUNC.NTZ R0, R0 ;  /* 0x0000000000007305 */ /* 0x000e24000021f100 */
[----:B0-----:R-:W-:Y:S01]  /*25b0*/  PRMT R19, R0, 0x7610, R19 ;  /* 0x0000761000137816 */ /* 0x001fe20000000013 */
[----:B------:R-:W-:Y:S06]  /*25c0*/  BRA `(.L_x_11543) ;  /* 0x0000000000547947 */ /* 0x000fec0003800000 */
.L_x_11542:
        /* <DEDUP_REMOVED lines=16> */
.L_x_11570:
[----:B------:R-:W-:Y:S01]  /*26d0*/  PRMT R19, RZ, 0x7610, R19 ;  /* 0x00007610ff137816 */ /* 0x000fe20000000013 */
[----:B------:R-:W-:Y:S06]  /*26e0*/  BRA `(.L_x_11543) ;  /* 0x00000000000c7947 */ /* 0x000fec0003800000 */
.L_x_11567:
[----:B------:R2:W5:Y:S01]  /*26f0*/  LDG.E.U8 R19, desc[UR36][R2.64] ;  /* 0x0000002402137981 */ /* 0x000562000c1e1100 */
[----:B------:R-:W-:Y:S05]  /*2700*/  BRA `(.L_x_11543) ;  /* 0x0000000000047947 */ /* 0x000fea0003800000 */
.L_x_11566:
[----:B------:R1:W5:Y:S02]  /*2710*/  LDG.E.U8 R19, desc[UR36][R2.64] ;  /* 0x0000002402137981 */ /* 0x000364000c1e1100 */
.L_x_11543:
        /* <DEDUP_REMOVED lines=19> */
.L_x_11574:
[----:B------:R-:W2:Y:S02]  /*2850*/  LDG.E.U8 R2, desc[UR36][R2.64] ;  /* 0x0000002402027981 */ /* 0x000ea4000c1e1100 */
[----:B--2---:R-:W-:-:S04]  /*2860*/  ISETP.NE.AND P0, PT, R2, RZ, PT ;  /* 0x000000ff0200720c */ /* 0x004fc80003f05270 */
[----:B------:R-:W-:Y:S01]  /*2870*/  P2R R24, PR, RZ, 0x1 ;  /* 0x00000001ff187803 */ /* 0x000fe20000000000 */
[----:B------:R-:W-:Y:S08]  /*2880*/  BRA `(.L_x_11576) ;  /* 0x0000000c00c47947 */ /* 0x000ff00003800000 */
.L_x_11573:
        /* <DEDUP_REMOVED lines=11> */
.L_x_11578:
[----:B------:R-:W2:Y:S02]  /*2940*/  LDG.E R2, desc[UR36][R2.64] ;  /* 0x0000002402027981 */ /* 0x000ea4000c1e1900 */
[----:B--2---:R-:W-:-:S04]  /*2950*/  ISETP.NE.AND P0, PT, R2, RZ, PT ;  /* 0x000000ff0200720c */ /* 0x004fc80003f05270 */
[----:B------:R-:W-:Y:S01]  /*2960*/  P2R R24, PR, RZ, 0x1 ;  /* 0x00000001ff187803 */ /* 0x000fe20000000000 */
[----:B------:R-:W-:Y:S08]  /*2970*/  BRA `(.L_x_11576) ;  /* 0x0000000c00887947 */ /* 0x000ff00003800000 */
.L_x_11577:
[----:B------:R-:W2:Y:S02]  /*2980*/  LDG.E.U16 R2, desc[UR36][R2.64] ;  /* 0x0000002402027981 */ /* 0x000ea4000c1e1500 */
[----:B--2---:R-:W-:-:S04]  /*2990*/  ISETP.NE.AND P0, PT, R2, RZ, PT ;  /* 0x000000ff0200720c */ /* 0x004fc80003f05270 */
[----:B------:R-:W-:Y:S01]  /*29a0*/  P2R R24, PR, RZ, 0x1 ;  /* 0x00000001ff187803 */ /* 0x000fe20000000000 */
[----:B------:R-:W-:Y:S08]  /*29b0*/  BRA `(.L_x_11576) ;  /* 0x0000000c00787947 */ /* 0x000ff00003800000 */
.L_x_11572:
        /* <DEDUP_REMOVED lines=10> */
.L_x_11580:
[----:B------:R-:W2:Y:S02]  /*2a60*/  LDG.E.U16 R0, desc[UR36][R2.64] ;  /* 0x0000002402007981 */ /* 0x000ea4000c1e1500 */
[----:B--2---:R-:W-:-:S05]  /*2a70*/  HADD2.F32 R0, -RZ, R0.H0_H0 ;  /* 0x20000000ff007230 */ /* 0x004fca0000004100 */
[----:B------:R-:W-:-:S04]  /*2a80*/  FSETP.NEU.FTZ.AND P0, PT, R0, RZ, PT ;  /* 0x000000ff0000720b */ /* 0x000fc80003f1d000 */
[----:B------:R-:W-:Y:S01]  /*2a90*/  P2R R24, PR, RZ, 0x1 ;  /* 0x00000001ff187803 */ /* 0x000fe20000000000 */
[----:B------:R-:W-:Y:S08]  /*2aa0*/  BRA `(.L_x_11576) ;  /* 0x0000000c003c7947 */ /* 0x000ff00003800000 */
.L_x_11579:
        /* <DEDUP_REMOVED lines=12> */
.L_x_11582:
        /* <DEDUP_REMOVED lines=11> */
.L_x_11581:
[----:B------:R-:W2:Y:S02]  /*2c20*/  LDG.E.64 R2, desc[UR36][R2.64] ;  /* 0x0000002402027981 */ /* 0x000ea4000c1e1b00 */
[----:B--2---:R-:W-:-:S06]  /*2c30*/  DSETP.NEU.AND P0, PT, R2, RZ, PT ;  /* 0x000000ff0200722a */ /* 0x004fcc0003f0d000 */
[----:B------:R-:W-:Y:S01]  /*2c40*/  P2R R24, PR, RZ, 0x1 ;  /* 0x00000001ff187803 */ /* 0x000fe20000000000 */
[----:B------:R-:W-:Y:S07]  /*2c50*/  BRA `(.L_x_11576) ;  /* 0x0000000800d07947 */ /* 0x000fee0003800000 */
.L_x_11571:
        /* <DEDUP_REMOVED lines=12> */
.L_x_11585:
[----:B------:R-:W2:Y:S02]  /*2d20*/  LDG.E.128 R4, desc[UR36][R2.64] ;  /* 0x0000002402047981 */ /* 0x000ea4000c1e1d00 */
[----:B--2---:R-:W-:-:S06]  /*2d30*/  DSETP.NEU.AND P0, PT, R6, RZ, PT ;  /* 0x000000ff0600722a */ /* 0x004fcc0003f0d000 */
[----:B------:R-:W-:-:S06]  /*2d40*/  DSETP.NEU.OR P0, PT, R4, RZ, P0 ;  /* 0x000000ff0400722a */ /* 0x000fcc000070d400 */
[----:B------:R-:W-:Y:S01]  /*2d50*/  P2R R24, PR, RZ, 0x1 ;  /* 0x00000001ff187803 */ /* 0x000fe20000000000 */
[----:B------:R-:W-:Y:S07]  /*2d60*/  BRA `(.L_x_11576) ;  /* 0x00000008008c7947 */ /* 0x000fee0003800000 */
.L_x_11584:
        /* <DEDUP_REMOVED lines=28> */
.L_x_11587:
        /* <DEDUP_REMOVED lines=15> */
.L_x_11586:
[----:B------:R-:W2:Y:S02]  /*3020*/  LDG.E.U16 R0, desc[UR36][R2.64] ;  /* 0x0000002402007981 */ /* 0x000ea4000c1e1500 */
[----:B--2---:R-:W-:-:S05]  /*3030*/  IMAD.U32 R0, R0, 0x10000, RZ ;  /* 0x0001000000007824 */ /* 0x004fca00078e00ff */
[----:B------:R-:W-:-:S04]  /*3040*/  FSETP.NEU.FTZ.AND P0, PT, R0, RZ, PT ;  /* 0x000000ff0000720b */ /* 0x000fc80003f1d000 */
[----:B------:R-:W-:Y:S01]  /*3050*/  P2R R24, PR, RZ, 0x1 ;  /* 0x00000001ff187803 */ /* 0x000fe20000000000 */
[----:B------:R-:W-:Y:S08]  /*3060*/  BRA `(.L_x_11576) ;  /* 0x0000000400cc7947 */ /* 0x000ff00003800000 */
.L_x_11583:
        /* <DEDUP_REMOVED lines=12> */
.L_x_11590:
        /* <DEDUP_REMOVED lines=21> */
.L_x_11594:
[----:B------:R-:W-:Y:S05]  /*3280*/  BSYNC B1 ;  /* 0x0000000000017941 */ /* 0x000fea0003800000 */
.L_x_11593:
[----:B------:R-:W-:Y:S01]  /*3290*/  LEA R3, R0, 0x3b800000, 0x17 ;  /* 0x3b80000000037811 */ /* 0x000fe200078eb8ff */
[----:B------:R-:W-:-:S05]  /*32a0*/  IMAD.SHL.U32 R0, R2, 0x100000, RZ ;  /* 0x0010000002007824 */ /* 0x000fca00078e00ff */
[----:B------:R-:W-:-:S07]  /*32b0*/  LOP3.LUT R0, R3, R0, R4, 0xfe, !PT ;  /* 0x0000000003007212 */ /* 0x000fce00078efe04 */
.L_x_11592:
[----:B------:R-:W-:Y:S05]  /*32c0*/  BSYNC B0 ;  /* 0x0000000000007941 */ /* 0x000fea0003800000 */
.L_x_11591:
[----:B------:R-:W-:-:S04]  /*32d0*/  FSETP.NEU.FTZ.AND P0, PT, R0, RZ, PT ;  /* 0x000000ff0000720b */ /* 0x000fc80003f1d000 */
[----:B------:R-:W-:Y:S01]  /*32e0*/  P2R R24, PR, RZ, 0x1 ;  /* 0x00000001ff187803 */ /* 0x000fe20000000000 */
[----:B------:R-:W-:Y:S08]  /*32f0*/  BRA `(.L_x_11576) ;  /* 0x0000000400287947 */ /* 0x000ff00003800000 */
.L_x_11589:
        /* <DEDUP_REMOVED lines=21> */
.L_x_11598:
[----:B------:R-:W-:Y:S05]  /*3450*/  BSYNC B1 ;  /* 0x0000000000017941 */ /* 0x000fea0003800000 */
.L_x_11597:
[----:B------:R-:W-:Y:S01]  /*3460*/  LEA R3, R0, 0x37800000, 0x17 ;  /* 0x3780000000037811 */ /* 0x000fe200078eb8ff */
[----:B------:R-:W-:-:S05]  /*3470*/  IMAD.SHL.U32 R0, R2, 0x200000, RZ ;  /* 0x0020000002007824 */ /* 0x000fca00078e00ff */
[----:B------:R-:W-:-:S07]  /*3480*/  LOP3.LUT R0, R3, R0, R4, 0xfe, !PT ;  /* 0x0000000003007212 */ /* 0x000fce00078efe04 */
.L_x_11596:
[----:B------:R-:W-:Y:S05]  /*3490*/  BSYNC B0 ;  /* 0x0000000000007941 */ /* 0x000fea0003800000 */
.L_x_11595:
[----:B------:R-:W-:-:S04]  /*34a0*/  FSETP.NEU.FTZ.AND P0, PT, R0, RZ, PT ;  /* 0x000000ff0000720b */ /* 0x000fc80003f1d000 */
[----:B------:R-:W-:Y:S01]  /*34b0*/  P2R R24, PR, RZ, 0x1 ;  /* 0x00000001ff187803 */ /* 0x000fe20000000000 */
[----:B------:R-:W-:Y:S08]  /*34c0*/  BRA `(.L_x_11576) ;  /* 0x0000000000b47947 */ /* 0x000ff00003800000 */
.L_x_11588:
        /* <DEDUP_REMOVED lines=14> */
.L_x_11602:
[----:B------:R-:W-:Y:S05]  /*35b0*/  BSYNC B0 ;  /* 0x0000000000007941 */ /* 0x000fea0003800000 */
.L_x_11601:
[----:B------:R-:W-:-:S04]  /*35c0*/  FSETP.NEU.FTZ.AND P0, PT, R0, RZ, PT ;  /* 0x000000ff0000720b */ /* 0x000fc80003f1d000 */
[----:B------:R-:W-:Y:S01]  /*35d0*/  P2R R24, PR, RZ, 0x1 ;  /* 0x00000001ff187803 */ /* 0x000fe20000000000 */
[----:B------:R-:W-:Y:S08]  /*35e0*/  BRA `(.L_x_11576) ;  /* 0x00000000006c7947 */ /* 0x000ff00003800000 */
.L_x_11575:
        /* <DEDUP_REMOVED lines=16> */
.L_x_11603:
[----:B------:R-:W-:-:S04]  /*36f0*/  PLOP3.LUT P0, PT, PT, PT, PT, 0x8, 0x0 ;  /* 0x000000000000781c */ /* 0x000fc80003f0e170 */
[----:B------:R-:W-:Y:S01]  /*3700*/  P2R R24, PR, RZ, 0x1 ;  /* 0x00000001ff187803 */ /* 0x000fe20000000000 */
[----:B------:R-:W-:Y:S08]  /*3710*/  BRA `(.L_x_11576) ;  /* 0x0000000000207947 */ /* 0x000ff00003800000 */
.L_x_11600:
[----:B------:R-:W2:Y:S02]  /*3720*/  LDG.E.64 R2, desc[UR36][R2.64] ;  /* 0x0000002402027981 */ /* 0x000ea4000c1e1b00 */
[----:B--2---:R-:W-:-:S04]  /*3730*/  ISETP.NE.U32.AND P0, PT, R2, RZ, PT ;  /* 0x000000ff0200720c */ /* 0x004fc80003f05070 */
[----:B------:R-:W-:-:S04]  /*3740*/  ISETP.NE.AND.EX P0, PT, R3, RZ, PT, P0 ;  /* 0x000000ff0300720c */ /* 0x000fc80003f05300 */
[----:B------:R-:W-:Y:S01]  /*3750*/  P2R R24, PR, RZ, 0x1 ;  /* 0x00000001ff187803 */ /* 0x000fe20000000000 */
[----:B------:R-:W-:Y:S08]  /*3760*/  BRA `(.L_x_11576) ;  /* 0x00000000000c7947 */ /* 0x000ff00003800000 */
.L_x_11599:
[----:B------:R-:W2:Y:S02]  /*3770*/  LDG.E R2, desc[UR36][R2.64] ;  /* 0x0000002402027981 */ /* 0x000ea4000c1e1900 */
[----:B--2---:R-:W-:-:S04]  /*3780*/  ISETP.NE.AND P0, PT, R2, RZ, PT ;  /* 0x000000ff0200720c */ /* 0x004fc80003f05270 */
[----:B------:R-:W-:-:S09]  /*3790*/  P2R R24, PR, RZ, 0x1 ;  /* 0x00000001ff187803 */ /* 0x000fd20000000000 */
.L_x_11576:
        /* <DEDUP_REMOVED lines=18> */
.L_x_11607:
[----:B------:R0:W5:Y:S01]  /*38c0*/  LDG.E.U8 R2, desc[UR36][R4.64] ;  /* 0x0000002404027981 */ /* 0x000162000c1e1100 */
[----:B------:R-:W-:Y:S01]  /*38d0*/  IMAD.MOV.U32 R3, RZ, RZ, RZ ;  /* 0x000000ffff037224 */ /* 0x000fe200078e00ff */
[----:B------:R-:W-:Y:S06]  /*38e0*/  BRA `(.L_x_11609) ;  /* 0x0000000c00487947 */ /* 0x000fec0003800000 */
.L_x_11606:
        /* <DEDUP_REMOVED lines=8> */
.L_x_11611:
[----:B------:R-:W2:Y:S02]  /*3970*/  LDG.E R2, desc[UR36][R4.64] ;  /* 0x0000002404027981 */ /* 0x000ea4000c1e1900 */
[----:B--2---:R-:W-:Y:S01]  /*3980*/  SHF.R.S32.HI R3, RZ, 0x1f, R2 ;  /* 0x0000001fff037819 */ /* 0x004fe20000011402 */
[----:B------:R-:W-:Y:S06]  /*3990*/  BRA `(.L_x_11609) ;  /* 0x0000000c001c7947 */ /* 0x000fec0003800000 */
.L_x_11610:
[----:B------:R-:W2:Y:S02]  /*39a0*/  LDG.E.S16 R2, desc[UR36][R4.64] ;  /* 0x0000002404027981 */ /* 0x000ea4000c1e1700 */
[----:B--2---:R-:W-:Y:S01]  /*39b0*/  SHF.R.S32.HI R3, RZ, 0x1f, R2 ;  /* 0x0000001fff037819 */ /* 0x004fe20000011402 */
[----:B------:R-:W-:Y:S06]  /*39c0*/  BRA `(.L_x_11609) ;  /* 0x0000000c00107947 */ /* 0x000fec0003800000 */
.L_x_11605:
        /* <DEDUP_REMOVED lines=9> */
.L_x_11613:
[----:B------:R-:W2:Y:S02]  /*3a60*/  LDG.E.U16 R4, desc[UR36][R4.64] ;  /* 0x0000002404047981 */ /* 0x000ea4000c1e1500 */
[----:B--2---:R-:W-:-:S06]  /*3a70*/  HADD2.F32 R2, -RZ, R4.H0_H0 ;  /* 0x20000004ff027230 */ /* 0x004fcc0000004100 */
[----:B------:R-:W0:Y:S01]  /*3a80*/  F2I.S64.TRUNC R2, R2 ;  /* 0x0000000200027311 */ /* 0x000e22000020d900 */
[----:B------:R-:W-:Y:S05]  /*3a90*/  BRA `(.L_x_11609) ;  /* 0x0000000800dc7947 */ /* 0x000fea0003800000 */
.L_x_11612:
        /* <DEDUP_REMOVED lines=9> */
.L_x_11615:
[----:B------:R-:W2:Y:S02]  /*3b30*/  LDG.E.U16 R4, desc[UR36][R4.64] ;  /* 0x0000002404047981 */ /* 0x000ea4000c1e1500 */
[----:B--2---:R-:W-:-:S06]  /*3b40*/  HADD2.F32 R2, -RZ, R4.H0_H0 ;  /* 0x20000004ff027230 */ /* 0x004fcc0000004100 */
[----:B------:R-:W3:Y:S01]  /*3b50*/  F2I.S64.TRUNC R2, R2 ;  /* 0x0000000200027311 */ /* 0x000ee2000020d900 */
[----:B------:R-:W-:Y:S05]  /*3b60*/  BRA `(.L_x_11609) ;  /* 0x0000000800a87947 */ /* 0x000fea0003800000 */
.L_x_11614:
[----:B------:R-:W2:Y:S02]  /*3b70*/  LDG.E.64 R2, desc[UR36][R4.64] ;  /* 0x0000002404027981 */ /* 0x000ea4000c1e1b00 */
[----:B--2---:R-:W4:Y:S01]  /*3b80*/  F2I.S64.F64.TRUNC R2, R2 ;  /* 0x0000000200027311 */ /* 0x004f22000030d900 */
[----:B------:R-:W-:Y:S05]  /*3b90*/  BRA `(.L_x_11609) ;  /* 0x00000008009c7947 */ /* 0x000fea0003800000 */
.L_x_11604:
        /* <DEDUP_REMOVED lines=13> */
.L_x_11618:
[----:B------:R-:W2:Y:S02]  /*3c70*/  LDG.E.64 R2, desc[UR36][R4.64] ;  /* 0x0000002404027981 */ /* 0x000ea4000c1e1b00 */
[----:B--2---:R-:W0:Y:S01]  /*3c80*/  F2I.S64.F64.TRUNC R2, R2 ;  /* 0x0000000200027311 */ /* 0x004e22000030d900 */
[----:B------:R-:W-:Y:S05]  /*3c90*/  BRA `(.L_x_11609) ;  /* 0x00000008005c7947 */ /* 0x000fea0003800000 */
.L_x_11617:
        /* <DEDUP_REMOVED lines=27> */
.L_x_11620:
        /* <DEDUP_REMOVED lines=14> */
.L_x_11619:
[----:B------:R-:W2:Y:S02]  /*3f30*/  LDG.E.U16 R2, desc[UR36][R4.64] ;  /* 0x0000002404027981 */ /* 0x000ea4000c1e1500 */
[----:B--2---:R-:W-:-:S06]  /*3f40*/  IMAD.U32 R2, R2, 0x10000, RZ ;  /* 0x0001000002027824 */ /* 0x004fcc00078e00ff */
[----:B------:R-:W0:Y:S01]  /*3f50*/  F2I.S64.TRUNC R2, R2 ;  /* 0x0000000200027311 */ /* 0x000e22000020d900 */
[----:B------:R-:W-:Y:S05]  /*3f60*/  BRA `(.L_x_11609) ;  /* 0x0000000400a87947 */ /* 0x000fea0003800000 */
.L_x_11616:
        /* <DEDUP_REMOVED lines=11> */
.L_x_11623:
        /* <DEDUP_REMOVED lines=21> */
.L_x_11627:
[----:B------:R-:W-:Y:S05]  /*4170*/  BSYNC B1 ;  /* 0x0000000000017941 */ /* 0x000fea0003800000 */
.L_x_11626:
[----:B------:R-:W-:Y:S01]  /*4180*/  IMAD.SHL.U32 R2, R2, 0x100000, RZ ;  /* 0x0010000002027824 */ /* 0x000fe200078e00ff */
[----:B------:R-:W-:-:S04]  /*4190*/  LEA R3, R0, 0x3b800000, 0x17 ;  /* 0x3b80000000037811 */ /* 0x000fc800078eb8ff */
[----:B------:R-:W-:-:S07]  /*41a0*/  LOP3.LUT R2, R3, R2, R4, 0xfe, !PT ;  /* 0x0000000203027212 */ /* 0x000fce00078efe04 */
.L_x_11625:
[----:B------:R-:W-:Y:S05]  /*41b0*/  BSYNC B0 ;  /* 0x0000000000007941 */ /* 0x000fea0003800000 */
.L_x_11624:
[----:B------:R-:W0:Y:S01]  /*41c0*/  F2I.S64.TRUNC R2, R2 ;  /* 0x0000000200027311 */ /* 0x000e22000020d900 */
[----:B------:R-:W-:Y:S05]  /*41d0*/  BRA `(.L_x_11609) ;  /* 0x00000004000c7947 */ /* 0x000fea0003800000 */
.L_x_11622:
        /* <DEDUP_REMOVED lines=21> */
.L_x_11631:
[----:B------:R-:W-:Y:S05]  /*4330*/  BSYNC B1 ;  /* 0x0000000000017941 */ /* 0x000fea0003800000 */
.L_x_11630:
[----:B------:R-:W-:Y:S01]  /*4340*/  IMAD.SHL.U32 R2, R2, 0x200000, RZ ;  /* 0x0020000002027824 */ /* 0x000fe200078e00ff */
[----:B------:R-:W-:-:S04]  /*4350*/  LEA R3, R0, 0x37800000, 0x17 ;  /* 0x3780000000037811 */ /* 0x000fc800078eb8ff */
[----:B------:R-:W-:-:S07]  /*4360*/  LOP3.LUT R2, R3, R2, R4, 0xfe, !PT ;  /* 0x0000000203027212 */ /* 0x000fce00078efe04 */
.L_x_11629:
[----:B------:R-:W-:Y:S05]  /*4370*/  BSYNC B0 ;  /* 0x0000000000007941 */ /* 0x000fea0003800000 */
.L_x_11628:
[----:B------:R-:W0:Y:S01]  /*4380*/  F2I.S64.TRUNC R2, R2 ;  /* 0x0000000200027311 */ /* 0x000e22000020d900 */
[----:B------:R-:W-:Y:S05]  /*4390*/  BRA `(.L_x_11609) ;  /* 0x00000000009c7947 */ /* 0x000fea0003800000 */
.L_x_11621:
        /* <DEDUP_REMOVED lines=14> */
.L_x_11635:
[----:B------:R-:W-:Y:S05]  /*4480*/  BSYNC B0 ;  /* 0x0000000000007941 */ /* 0x000fea0003800000 */
.L_x_11634:
[----:B------:R-:W0:Y:S01]  /*4490*/  F2I.S64.TRUNC R2, R2 ;  /* 0x0000000200027311 */ /* 0x000e22000020d900 */
[----:B------:R-:W-:Y:S05]  /*44a0*/  BRA `(.L_x_11609) ;  /* 0x0000000000587947 */ /* 0x000fea0003800000 */
.L_x_11608:
        /* <DEDUP_REMOVED lines=16> */
.L_x_11636:
[----:B------:R-:W-:Y:S01]  /*45b0*/  CS2R R2, SRZ ;  /* 0x0000000000027805 */ /* 0x000fe2000001ff00 */
[----:B------:R-:W-:Y:S06]  /*45c0*/  BRA `(.L_x_11609) ;  /* 0x0000000000107947 */ /* 0x000fec0003800000 */
.L_x_11633:
[----:B------:R0:W5:Y:S01]  /*45d0*/  LDG.E.64 R2, desc[UR36][R4.64] ;  /* 0x0000002404027981 */ /* 0x000162000c1e1b00 */
[----:B------:R-:W-:Y:S05]  /*45e0*/  BRA `(.L_x_11609) ;  /* 0x0000000000087947 */ /* 0x000fea0003800000 */
.L_x_11632:
[----:B------:R0:W5:Y:S01]  /*45f0*/  LDG.E R2, desc[UR36][R4.64] ;  /* 0x0000002404027981 */ /* 0x000162000c1e1900 */
[----:B------:R-:W-:-:S07]  /*4600*/  IMAD.MOV.U32 R3, RZ, RZ, RZ ;  /* 0x000000ffff037224 */ /* 0x000fce00078e00ff */
.L_x_11609:
[----:B01----:R-:W0:Y:S01]  /*4610*/  LDC.U8 R4, c[0x0][0x508] ;  /* 0x00014200ff047b82 */ /* 0x003e220000000000 */
[----:B------:R-:W-:Y:S01]  /*4620*/  ISETP.NE.AND P1, PT, R24, RZ, PT ;  /* 0x000000ff1800720c */ /* 0x000fe20003f25270 */
[----:B------:R-:W-:Y:S01]  /*4630*/  BSSY B0, `(.L_x_11637) ;  /* 0x0000008000007945 */ /* 0x000fe20003800000 */
[----:B0-----:R-:W-:-:S04]  /*4640*/  PRMT R0, R4, 0x9910, RZ ;  /* 0x0000991004007816 */ /* 0x001fc800000000ff */
[----:B------:R-:W-:-:S07]  /*4650*/  ISETP.GT.AND P0, PT, R0, 0x9, PT ;  /* 0x000000090000780c */ /* 0x000fce0003f04270 */
[----:B------:R-:W-:Y:S06]  /*4660*/  @!P1 BRA `(.L_x_11638) ;  /* 0x0000000000109947 */ /* 0x000fec0003800000 */
[----:B------:R-:W-:Y:S02]  /*4670*/  ULDC.64 UR4, c[0x0][0x4f8] ;  /* 0x00013e0000047ab9 */ /* 0x000fe40000000a00 */
[----:B--2345:R-:W-:-:S04]  /*4680*/  IADD3 R2, P1, R2, UR4, RZ ;  /* 0x0000000402027c10 */ /* 0x03cfc8000ff3e0ff */
[----:B------:R-:W-:-:S05]  /*4690*/  IADD3.X R3, R3, UR5, RZ, P1, !PT ;  /* 0x0000000503037c10 */ /* 0x000fca0008ffe4ff */
[----:B------:R0:W5:Y:S04]  /*46a0*/  LDG.E.U8 R19, desc[UR36][R2.64] ;  /* 0x0000002402137981 */ /* 0x000168000c1e1100 */
.L_x_11638:
[----:B------:R-:W-:Y:S05]  /*46b0*/  BSYNC B0 ;  /* 0x0000000000007941 */ /* 0x000fea0003800000 */
.L_x_11637:
        /* <DEDUP_REMOVED lines=11> */
.L_x_11642:
[----:B-----5:R1:W-:Y:S01]  /*4770*/  STG.E.U8 desc[UR36][R16.64], R19 ;  /* 0x0000001310007986 */ /* 0x0203e2000c101124 */
[----:B------:R-:W-:Y:S05]  /*4780*/  BRA `(.L_x_11644) ;  /* 0x0000000c00987947 */ /* 0x000fea0003800000 */
.L_x_11641:
        /* <DEDUP_REMOVED lines=8> */
[----:B0-234-:R-:W-:-:S05]  /*4810*/  IMAD.MOV.U32 R2, RZ, RZ, R19 ;  /* 0x000000ffff027224 */ /* 0x01dfca00078e0013 */
[----:B------:R-:W-:-:S05]  /*4820*/  SHF.R.S32.HI R3, RZ, 0x1f, R2 ;  /* 0x0000001fff037819 */ /* 0x000fca0000011402 */
[----:B------:R0:W-:Y:S01]  /*4830*/  STG.E.64 desc[UR36][R16.64], R2 ;  /* 0x0000000210007986 */ /* 0x0001e2000c101b24 */
[----:B------:R-:W-:Y:S05]  /*4840*/  BRA `(.L_x_11644) ;  /* 0x0000000c00687947 */ /* 0x000fea0003800000 */
.L_x_11646:
[----:B-----5:R-:W-:-:S04]  /*4850*/  LOP3.LUT R19, R19, 0xffff, RZ, 0xc0, !PT ;  /* 0x0000ffff13137812 */ /* 0x020fc800078ec0ff */
[----:B0-234-:R-:W-:-:S05]  /*4860*/  PRMT R3, R19, 0x8880, RZ ;  /* 0x0000888013037816 */ /* 0x01dfca00000000ff */
[----:B------:R0:W-:Y:S01]  /*4870*/  STG.E desc[UR36][R16.64], R3 ;  /* 0x0000000310007986 */ /* 0x0001e2000c101924 */
[----:B------:R-:W-:Y:S05]  /*4880*/  BRA `(.L_x_11644) ;  /* 0x0000000c00587947 */ /* 0x000fea0003800000 */
.L_x_11645:
[----:B0-2345:R-:W-:-:S04]  /*4890*/  PRMT R3, R19, 0x8880, RZ ;  /* 0x0000888013037816 */ /* 0x03dfc800000000ff */
[----:B------:R-:W-:-:S05]  /*48a0*/  PRMT R3, R3, 0x7710, RZ ;  /* 0x0000771003037816 */ /* 0x000fca00000000ff */
[----:B------:R0:W-:Y:S01]  /*48b0*/  STG.E.U16 desc[UR36][R16.64], R3 ;  /* 0x0000000310007986 */ /* 0x0001e2000c101524 */
[----:B------:R-:W-:Y:S05]  /*48c0*/  BRA `(.L_x_11644) ;  /* 0x0000000c00487947 */ /* 0x000fea0003800000 */
.L_x_11640:
        /* <DEDUP_REMOVED lines=9> */
.L_x_11648:
[----:B-----5:R-:W1:Y:S02]  /*4960*/  I2F.S8 R0, R19 ;  /* 0x0000001300007306 */ /* 0x020e640000001400 */
[----:B-1----:R-:W-:-:S05]  /*4970*/  F2FP.F16.F32.PACK_AB R0, RZ, R0 ;  /* 0x00000000ff00723e */ /* 0x002fca00000000ff */
[----:B------:R1:W-:Y:S01]  /*4980*/  STG.E.U16 desc[UR36][R16.64], R0 ;  /* 0x0000000010007986 */ /* 0x0003e2000c101524 */
[----:B------:R-:W-:Y:S05]  /*4990*/  BRA `(.L_x_11644) ;  /* 0x0000000c00147947 */ /* 0x000fea0003800000 */
.L_x_11647:
[----:B------:R-:W-:-:S13]  /*49a0*/  ISETP.NE.AND P0, PT, R0, 0x7, PT ;  /* 0x000000070000780c */ /* 0x000fda0003f05270 */
[----:B------:R-:W-:Y:S05]  /*49b0*/  @!P0 BRA `(.L_x_11649) ;  /* 0x0000000000348947 */ /* 0x000fea0003800000 */
[----:B------:R-:W-:-:S13]  /*49c0*/  ISETP.NE.AND P0, PT, R0, 0x8, PT ;  /* 0x000000080000780c */ /* 0x000fda0003f05270 */
[----:B------:R-:W-:Y:S05]  /*49d0*/  @!P0 BRA `(.L_x_11650) ;  /* 0x0000000000188947 */ /* 0x000fea0003800000 */
[----:B------:R-:W-:-:S13]  /*49e0*/  ISETP.NE.AND P0, PT, R0, 0x9, PT ;  /* 0x000000090000780c */ /* 0x000fda0003f05270 */
[----:B------:R-:W-:Y:S05]  /*49f0*/  @P0 BRA `(.L_x_11643) ;  /* 0x0000000800940947 */ /* 0x000fea0003800000 */
[----:B0-2345:R-:W0:Y:S01]  /*4a00*/  I2F.S8 R2, R19 ;  /* 0x0000001300027306 */ /* 0x03de220000001400 */
[----:B------:R-:W-:-:S05]  /*4a10*/  IMAD.MOV.U32 R3, RZ, RZ, RZ ;  /* 0x000000ffff037224 */ /* 0x000fca00078e00ff */
[----:B0-----:R0:W-:Y:S01]  /*4a20*/  STG.E.64 desc[UR36][R16.64], R2 ;  /* 0x0000000210007986 */ /* 0x0011e2000c101b24 */
[----:B------:R-:W-:Y:S05]  /*4a30*/  BRA `(.L_x_11644) ;  /* 0x0000000800ec7947 */ /* 0x000fea0003800000 */
.L_x_11650:
[----:B-----5:R-:W0:Y:S02]  /*4a40*/  I2F.S8 R19, R19 ;  /* 0x0000001300137306 */ /* 0x020e240000001400 */
[----:B0-234-:R-:W-:-:S04]  /*4a50*/  F2FP.F16.F32.PACK_AB R3, RZ, R19 ;  /* 0x00000013ff03723e */ /* 0x01dfc800000000ff */
[----:B------:R-:W-:-:S05]  /*4a60*/  PRMT R3, R3, 0x5410, RZ ;  /* 0x0000541003037816 */ /* 0x000fca00000000ff */
[----:B------:R0:W-:Y:S01]  /*4a70*/  STG.E desc[UR36][R16.64], R3 ;  /* 0x0000000310007986 */ /* 0x0001e2000c101924 */
[----:B------:R-:W-:Y:S05]  /*4a80*/  BRA `(.L_x_11644) ;  /* 0x0000000800d87947 */ /* 0x000fea0003800000 */
.L_x_11649:
[----:B0-2345:R-:W-:-:S04]  /*4a90*/  PRMT R2, R19, 0x8880, RZ ;  /* 0x0000888013027816 */ /* 0x03dfc800000000ff */
[----:B------:R-:W-:-:S06]  /*4aa0*/  PRMT R2, R2, 0x7710, RZ ;  /* 0x0000771002027816 */ /* 0x000fcc00000000ff */
[----:B------:R-:W0:Y:S02]  /*4ab0*/  I2F.F64.S16 R2, R2 ;  /* 0x0000000200027312 */ /* 0x000e240000101c00 */
[----:B0-----:R0:W-:Y:S01]  /*4ac0*/  STG.E.64 desc[UR36][R16.64], R2 ;  /* 0x0000000210007986 */ /* 0x0011e2000c101b24 */
[----:B------:R-:W-:Y:S05]  /*4ad0*/  BRA `(.L_x_11644) ;  /* 0x0000000800c47947 */ /* 0x000fea0003800000 */
.L_x_11639:
        /* <DEDUP_REMOVED lines=9> */
[----:B0-234-:R-:W-:-:S05]  /*4b70*/  SEL R3, RZ, 0x1, !P0 ;  /* 0x00000001ff037807 */ /* 0x01dfca0004000000 */
[----:B------:R0:W-:Y:S01]  /*4b80*/  STG.E.U8 desc[UR36][R16.64], R3 ;  /* 0x0000000310007986 */ /* 0x0001e2000c101124 */
[----:B------:R-:W-:Y:S05]  /*4b90*/  BRA `(.L_x_11644) ;  /* 0x0000000800947947 */ /* 0x000fea0003800000 */
.L_x_11653:
[----:B-----5:R-:W-:Y:S02]  /*4ba0*/  PRMT R4, R19, 0x8880, RZ ;  /* 0x0000888013047816 */ /* 0x020fe400000000ff */
[----:B------:R-:W-:Y:S02]  /*4bb0*/  CS2R R6, SRZ ;  /* 0x0000000000067805 */ /* 0x000fe4000001ff00 */
[----:B------:R-:W-:-:S06]  /*4bc0*/  PRMT R4, R4, 0x7710, RZ ;  /* 0x0000771004047816 */ /* 0x000fcc00000000ff */
[----:B------:R-:W1:Y:S02]  /*4bd0*/  I2F.F64.S16 R4, R4 ;  /* 0x0000000400047312 */ /* 0x000e640000101c00 */
[----:B-1----:R1:W-:Y:S01]  /*4be0*/  STG.E.128 desc[UR36][R16.64], R4 ;  /* 0x0000000410007986 */ /* 0x0023e2000c101d24 */
[----:B------:R-:W-:Y:S05]  /*4bf0*/  BRA `(.L_x_11644) ;  /* 0x00000008007c7947 */ /* 0x000fea0003800000 */
.L_x_11652:
        /* <DEDUP_REMOVED lines=21> */
.L_x_11657:
[----:B------:R-:W-:Y:S05]  /*4d50*/  BSYNC B0 ;  /* 0x0000000000007941 */ /* 0x000fea0003800000 */
.L_x_11656:
[----:B------:R-:W-:-:S05]  /*4d60*/  LOP3.LUT R3, R0, R3, RZ, 0xfc, !PT ;  /* 0x0000000300037212 */ /* 0x000fca00078efcff */
[----:B------:R0:W-:Y:S01]  /*4d70*/  STG.E.U8 desc[UR36][R16.64], R3 ;  /* 0x0000000310007986 */ /* 0x0001e2000c101124 */
[----:B------:R-:W-:Y:S05]  /*4d80*/  BRA `(.L_x_11644) ;  /* 0x0000000800187947 */ /* 0x000fea0003800000 */
.L_x_11655:
[----:B-----5:R-:W0:Y:S01]  /*4d90*/  I2F.S8 R19, R19 ;  /* 0x0000001300137306 */ /* 0x020e220000001400 */
        /* <DEDUP_REMOVED lines=12> */
.L_x_11659:
[----:B------:R-:W-:Y:S01]  /*4e60*/  IMAD.MOV.U32 R0, RZ, RZ, 0x7f ;  /* 0x0000007fff007424 */ /* 0x000fe200078e00ff */
[----:B------:R-:W-:-:S04]  /*4e70*/  ISETP.GT.U32.AND P0, PT, R2, 0x7f800000, PT ;  /* 0x7f8000000200780c */ /* 0x000fc80003f04070 */
[----:B------:R-:W-:-:S09]  /*4e80*/  SEL R0, R0, 0x7c, P0 ;  /* 0x0000007c00007807 */ /* 0x000fd20000000000 */
.L_x_11660:
[----:B------:R-:W-:Y:S05]  /*4e90*/  BSYNC B0 ;  /* 0x0000000000007941 */ /* 0x000fea0003800000 */
.L_x_11658:
[----:B------:R-:W-:-:S04]  /*4ea0*/  LOP3.LUT R2, R19, 0x80000000, RZ, 0xc0, !PT ;  /* 0x8000000013027812 */ /* 0x000fc800078ec0ff */
[----:B------:R-:W-:-:S04]  /*4eb0*/  SHF.R.U32.HI R3, RZ, 0x18, R2 ;  /* 0x00000018ff037819 */ /* 0x000fc80000011602 */
[----:B------:R-:W-:-:S05]  /*4ec0*/  LOP3.LUT R3, R0, R3, RZ, 0xfc, !PT ;  /* 0x0000000300037212 */ /* 0x000fca00078efcff */
[----:B------:R0:W-:Y:S01]  /*4ed0*/  STG.E.U8 desc[UR36][R16.64], R3 ;  /* 0x0000000310007986 */ /* 0x0001e2000c101124 */
[----:B------:R-:W-:Y:S05]  /*4ee0*/  BRA `(.L_x_11644) ;  /* 0x0000000400c07947 */ /* 0x000fea0003800000 */
.L_x_11654:
[----:B-----5:R-:W1:Y:S02]  /*4ef0*/  I2F.S8 R0, R19 ;  /* 0x0000001300007306 */ /* 0x020e640000001400 */
[----:B-1----:R-:W-:-:S05]  /*4f00*/  F2FP.BF16.F32.PACK_AB R0, RZ, R0 ;  /* 0x00000000ff00723e */ /* 0x002fca00000010ff */
[----:B------:R1:W-:Y:S01]  /*4f10*/  STG.E.U16 desc[UR36][R16.64], R0 ;  /* 0x0000000010007986 */ /* 0x0003e2000c101524 */
[----:B------:R-:W-:Y:S05]  /*4f20*/  BRA `(.L_x_11644) ;  /* 0x0000000400b07947 */ /* 0x000fea0003800000 */
.L_x_11651:
        /* <DEDUP_REMOVED lines=8> */
[----:B0-2345:R-:W-:-:S04]  /*4fb0*/  PRMT R3, R19, 0x8880, RZ ;  /* 0x0000888013037816 */ /* 0x03dfc800000000ff */
[----:B------:R-:W-:-:S05]  /*4fc0*/  PRMT R3, R3, 0x7710, RZ ;  /* 0x0000771003037816 */ /* 0x000fca00000000ff */
[----:B------:R0:W-:Y:S01]  /*4fd0*/  STG.E.U16 desc[UR36][R16.64], R3 ;  /* 0x0000000310007986 */ /* 0x0001e2000c101524 */
[----:B------:R-:W-:Y:S05]  /*4fe0*/  BRA `(.L_x_11644) ;  /* 0x0000000400807947 */ /* 0x000fea0003800000 */
.L_x_11663:
[----:B-----5:R-:W0:Y:S01]  /*4ff0*/  I2F.S8 R19, R19 ;  /* 0x0000001300137306 */ /* 0x020e220000001400 */
        /* <DEDUP_REMOVED lines=16> */
.L_x_11666:
[----:B------:R-:W-:-:S04]  /*5100*/  LOP3.LUT R2, R19, 0x80000000, RZ, 0xc0, !PT ;  /* 0x8000000013027812 */ /* 0x000fc800078ec0ff */
[----:B------:R-:W-:-:S04]  /*5110*/  SHF.R.U32.HI R3, RZ, 0x18, R2 ;  /* 0x00000018ff037819 */ /* 0x000fc80000011602 */
[----:B------:R-:W-:-:S04]  /*5120*/  LOP3.LUT R0, R0, R3, RZ, 0xfc, !PT ;  /* 0x0000000300007212 */ /* 0x000fc800078efcff */
[----:B------:R-:W-:-:S07]  /*5130*/  PRMT R8, R0, 0x7610, R8 ;  /* 0x0000761000087816 */ /* 0x000fce0000000008 */
.L_x_11665:
[----:B------:R-:W-:Y:S05]  /*5140*/  BSYNC B0 ;  /* 0x0000000000007941 */ /* 0x000fea0003800000 */
.L_x_11664:
[----:B------:R0:W-:Y:S01]  /*5150*/  STG.E.U8 desc[UR36][R16.64], R8 ;  /* 0x0000000810007986 */ /* 0x0001e2000c101124 */
[----:B------:R-:W-:Y:S05]  /*5160*/  BRA `(.L_x_11644) ;  /* 0x0000000400207947 */ /* 0x000fea0003800000 */
.L_x_11662:
        /* <DEDUP_REMOVED lines=17> */
.L_x_11669:
[----:B------:R-:W-:-:S04]  /*5280*/  LOP3.LUT R2, R19, 0x80000000, RZ, 0xc0, !PT ;  /* 0x8000000013027812 */ /* 0x000fc800078ec0ff */
[----:B------:R-:W-:-:S04]  /*5290*/  SHF.R.U32.HI R3, RZ, 0x18, R2 ;  /* 0x00000018ff037819 */ /* 0x000fc80000011602 */
[----:B------:R-:W-:-:S04]  /*52a0*/  LOP3.LUT R0, R0, R3, RZ, 0xfc, !PT ;  /* 0x0000000300007212 */ /* 0x000fc800078efcff */
[----:B------:R-:W-:-:S07]  /*52b0*/  PRMT R8, R0, 0x7610, R8 ;  /* 0x0000761000087816 */ /* 0x000fce0000000008 */
.L_x_11668:
[----:B------:R-:W-:Y:S05]  /*52c0*/  BSYNC B0 ;  /* 0x0000000000007941 */ /* 0x000fea0003800000 */
.L_x_11667:
[----:B------:R0:W-:Y:S01]  /*52d0*/  STG.E.U8 desc[UR36][R16.64], R8 ;  /* 0x0000000810007986 */ /* 0x0001e2000c101124 */
[----:B------:R-:W-:Y:S05]  /*52e0*/  BRA `(.L_x_11644) ;  /* 0x0000000000c07947 */ /* 0x000fea0003800000 */
.L_x_11661:
[----:B------:R-:W-:-:S13]  /*52f0*/  ISETP.NE.AND P0, PT, R0, 0x1c, PT ;  /* 0x0000001c0000780c */ /* 0x000fda0003f05270 */
[----:B------:R-:W-:Y:S05]  /*5300*/  @!P0 BRA `(.L_x_11670) ;  /* 0x0000000000ac8947 */ /* 0x000fea0003800000 */
[----:B------:R-:W-:-:S13]  /*5310*/  ISETP.NE.AND P0, PT, R0, 0x1d, PT ;  /* 0x0000001d0000780c */ /* 0x000fda0003f05270 */
[----:B------:R-:W-:Y:S05]  /*5320*/  @!P0 BRA `(.L_x_11671) ;  /* 0x00000000008c8947 */ /* 0x000fea0003800000 */
[----:B------:R-:W-:-:S13]  /*5330*/  ISETP.NE.AND P0, PT, R0, 0x2c, PT ;  /* 0x0000002c0000780c */ /* 0x000fda0003f05270 */
[----:B------:R-:W-:Y:S05]  /*5340*/  @P0 BRA `(.L_x_11643) ;  /* 0x0000000000400947 */ /* 0x000fea0003800000 */
[----:B-----5:R-:W0:Y:S02]  /*5350*/  I2F.S8 R4, R19 ;  /* 0x0000001300047306 */ /* 0x020e240000001400 */
[----:B0-234-:R-:W-:-:S04]  /*5360*/  SHF.R.U32.HI R2, RZ, 0x17, R4 ;  /* 0x00000017ff027819 */ /* 0x01dfc80000011604 */
        /* <DEDUP_REMOVED lines=14> */
.L_x_11643:
        /* <DEDUP_REMOVED lines=16> */
.L_x_11672:
[----:B------:R-:W-:Y:S05]  /*5550*/  BRA `(.L_x_11644) ;  /* 0x0000000000247947 */ /* 0x000fea0003800000 */
.L_x_11671:
[----:B-----5:R-:W-:-:S04]  /*5560*/  LOP3.LUT R19, R19, 0xffff, RZ, 0xc0, !PT ;  /* 0x0000ffff13137812 */ /* 0x020fc800078ec0ff */
[----:B------:R-:W-:-:S05]  /*5570*/  PRMT R19, R19, 0x8880, RZ ;  /* 0x0000888013137816 */ /* 0x000fca00000000ff */
[----:B0-234-:R-:W-:-:S05]  /*5580*/  IMAD.MOV.U32 R2, RZ, RZ, R19 ;  /* 0x000000ffff027224 */ /* 0x01dfca00078e0013 */
[----:B------:R-:W-:-:S05]  /*5590*/  SHF.R.S32.HI R3, RZ, 0x1f, R2 ;  /* 0x0000001fff037819 */ /* 0x000fca0000011402 */
[----:B------:R0:W-:Y:S01]  /*55a0*/  STG.E.64 desc[UR36][R16.64], R2 ;  /* 0x0000000210007986 */ /* 0x0001e2000c101b24 */
[----:B------:R-:W-:Y:S05]  /*55b0*/  BRA `(.L_x_11644) ;  /* 0x00000000000c7947 */ /* 0x000fea0003800000 */
.L_x_11670:
[----:B-----5:R-:W-:-:S04]  /*55c0*/  LOP3.LUT R19, R19, 0xffff, RZ, 0xc0, !PT ;  /* 0x0000ffff13137812 */ /* 0x020fc800078ec0ff */
[----:B0-234-:R-:W-:-:S05]  /*55d0*/  PRMT R3, R19, 0x8880, RZ ;  /* 0x0000888013037816 */ /* 0x01dfca00000000ff */
[----:B------:R0:W-:Y:S02]  /*55e0*/  STG.E desc[UR36][R16.64], R3 ;  /* 0x0000000310007986 */ /* 0x0001e4000c101924 */
.L_x_11644:
[----:B------:R-:W-:-:S04]  /*55f0*/  IMAD R18, R23, 0x200, R18 ;  /* 0x0000020017127824 */ /* 0x000fc800078e0212 */
[----:B-1----:R-:W-:-:S07]  /*5600*/  VIADD R19, R18, 0x80 ;  /* 0x0000008012137836 */ /* 0x002fce0000000000 */
.L_x_11536:
[----:B------:R-:W-:Y:S05]  /*5610*/  BSYNC B6 ;  /* 0x0000000000067941 */ /* 0x000fea0003800000 */
.L_x_11535:
[----:B------:R-:W-:Y:S01]  /*5620*/  ULDC UR4, c[0x0][0x210] ;  /* 0x0000840000047ab9 */ /* 0x000fe20000000800 */
[----:B------:R-:W-:Y:S01]  /*5630*/  BSSY B6, `(.L_x_11673) ;  /* 0x0000558000067945 */ /* 0x000fe20003800000 */
[----:B------:R-:W-:-:S13]  /*5640*/  ISETP.GE.AND P0, PT, R19, UR4, PT ;  /* 0x0000000413007c0c */ /* 0x000fda000bf06270 */
[----:B------:R-:W-:Y:S05]  /*5650*/  @P0 BRA `(.L_x_11674) ;  /* 0x0000005400540947 */ /* 0x000fea0003800000 */
[----:B------:R-:W1:Y:S01]  /*5660*/  LDC R6, c[0x0][0x218] ;  /* 0x00008600ff067b82 */ /* 0x000e620000000800 */
[----:B------:R-:W-:Y:S02]  /*5670*/  IMAD.MOV.U32 R18, RZ, RZ, RZ ;  /* 0x000000ffff127224 */ /* 0x000fe400078e00ff */
[----:B------:R-:W-:Y:S02]  /*5680*/  IMAD.MOV.U32 R22, RZ, RZ, RZ ;  /* 0x000000ffff167224 */ /* 0x000fe400078e00ff */
[----:B------:R-:W-:Y:S02]  /*5690*/  IMAD.MOV.U32 R0, RZ, RZ, RZ ;  /* 0x000000ffff007224 */ /* 0x000fe400078e00ff */
[----:B0-----:R-:W-:Y:S01]  /*56a0*/  IMAD.MOV.U32 R16, RZ, RZ, RZ ;  /* 0x000000ffff107224 */ /* 0x001fe200078e00ff */
[----:B-1----:R-:W-:-:S13]  /*56b0*/  ISETP.NE.AND P0, PT, R6, RZ, PT ;  /* 0x000000ff0600720c */ /* 0x002fda0003f05270 */
        /* <DEDUP_REMOVED lines=374> */
.L_x_11675:
[----:B------:R-:W0:Y:S01]  /*6e20*/  LDC.U8 R5, c[0x0][0x509] ;  /* 0x00014240ff057b82 */ /* 0x000e220000000000 */
        /* <DEDUP_REMOVED lines=19> */
.L_x_11679:
[----:B------:R3:W5:Y:S01]  /*6f60*/  LDG.E.U8 R23, desc[UR36][R2.64] ;  /* 0x0000002402177981 */ /* 0x000762000c1e1100 */
[----:B------:R-:W-:Y:S05]  /*6f70*/  BRA `(.L_x_11681) ;  /* 0x0000000c00547947 */ /* 0x000fea0003800000 */
.L_x_11678:
        /* <DEDUP_REMOVED lines=8> */
.L_x_11683:
[----:B------:R2:W5:Y:S01]  /*7000*/  LDG.E.U8 R23, desc[UR36][R2.64] ;  /* 0x0000002402177981 */ /* 0x000562000c1e1100 */
[----:B------:R-:W-:Y:S05]  /*7010*/  BRA `(.L_x_11681) ;  /* 0x0000000c002c7947 */ /* 0x000fea0003800000 */
.L_x_11682:
[----:B------:R0:W5:Y:S01]  /*7020*/  LDG.E.U16 R23, desc[UR36][R2.64] ;  /* 0x0000002402177981 */ /* 0x000162000c1e1500 */
[----:B------:R-:W-:Y:S05]  /*7030*/  BRA `(.L_x_11681) ;  /* 0x0000000c00247947 */ /* 0x000fea0003800000 */
.L_x_11677:
        /* <DEDUP_REMOVED lines=9> */
.L_x_11685:
[----:B------:R-:W2:Y:S02]  /*70d0*/  LDG.E.U16 R0, desc[UR36][R2.64] ;  /* 0x0000002402007981 */ /* 0x000ea4000c1e1500 */
[----:B--2---:R-:W-:-:S06]  /*70e0*/  HADD2.F32 R0, -RZ, R0.H0_H0 ;  /* 0x20000000ff007230 */ /* 0x004fcc0000004100 */
[----:B------:R-:W0:Y:S02]  /*70f0*/  F2I.FTZ.TRUNC.NTZ R0, R0 ;  /* 0x0000000000007305 */ /* 0x000e24000021f100 */
[----:B0-----:R-:W-:Y:S01]  /*7100*/  PRMT R23, R0, 0x7610, R23 ;  /* 0x0000761000177816 */ /* 0x001fe20000000017 */
[----:B------:R-:W-:Y:S06]  /*7110*/  BRA `(.L_x_11681) ;  /* 0x0000000800ec7947 */ /* 0x000fec0003800000 */
.L_x_11684:
        /* <DEDUP_REMOVED lines=9> */
.L_x_11687:
[----:B------:R-:W2:Y:S02]  /*71b0*/  LDG.E.U16 R2, desc[UR36][R2.64] ;  /* 0x0000002402027981 */ /* 0x000ea4000c1e1500 */
[----:B--2---:R-:W-:-:S06]  /*71c0*/  HADD2.F32 R0, -RZ, R2.H0_H0 ;  /* 0x20000002ff007230 */ /* 0x004fcc0000004100 */
[----:B------:R-:W0:Y:S02]  /*71d0*/  F2I.FTZ.TRUNC.NTZ R0, R0 ;  /* 0x0000000000007305 */ /* 0x000e24000021f100 */
[----:B0-----:R-:W-:Y:S01]  /*71e0*/  PRMT R23, R0, 0x7610, R23 ;  /* 0x0000761000177816 */ /* 0x001fe20000000017 */
[----:B------:R-:W-:Y:S06]  /*71f0*/  BRA `(.L_x_11681) ;  /* 0x0000000800b47947 */ /* 0x000fec0003800000 */
.L_x_11686:
[----:B------:R-:W2:Y:S02]  /*7200*/  LDG.E.64 R2, desc[UR36][R2.64] ;  /* 0x0000002402027981 */ /* 0x000ea4000c1e1b00 */
[----:B--2---:R0:W1:Y:S01]  /*7210*/  F2I.F64.TRUNC R23, R2 ;  /* 0x0000000200177311 */ /* 0x004062000030d100 */
[----:B------:R-:W-:Y:S05]  /*7220*/  BRA `(.L_x_11681) ;  /* 0x0000000800a87947 */ /* 0x000fea0003800000 */
.L_x_11676:
        /* <DEDUP_REMOVED lines=12> */
.L_x_11690:
[----:B------:R-:W2:Y:S02]  /*72f0*/  LDG.E.64 R2, desc[UR36][R2.64] ;  /* 0x0000002402027981 */ /* 0x000ea4000c1e1b00 */
[----:B--2---:R0:W1:Y:S01]  /*7300*/  F2I.F64.TRUNC R23, R2 ;  /* 0x0000000200177311 */ /* 0x004062000030d100 */
[----:B------:R-:W-:Y:S05]  /*7310*/  BRA `(.L_x_11681) ;  /* 0x00000008006c7947 */ /* 0x000fea0003800000 */
.L_x_11689:
        /* <DEDUP_REMOVED lines=28> */
.L_x_11692:
        /* <DEDUP_REMOVED lines=15> */
.L_x_11691:
[----:B------:R-:W2:Y:S02]  /*75d0*/  LDG.E.U16 R0, desc[UR36][R2.64] ;  /* 0x0000002402007981 */ /* 0x000ea4000c1e1500 */
[----:B--2---:R-:W-:-:S06]  /*75e0*/  IMAD.U32 R0, R0, 0x10000, RZ ;  /* 0x0001000000007824 */ /* 0x004fcc00078e00ff */
[----:B------:R-:W0:Y:S02]  /*75f0*/  F2I.FTZ.TRUNC.NTZ R0, R0 ;  /* 0x0000000000007305 */ /* 0x000e24000021f100 */
[----:B0-----:R-:W-:Y:S01]  /*7600*/  PRMT R23, R0, 0x7610, R23 ;  /* 0x0000761000177816 */ /* 0x001fe20000000017 */
[----:B------:R-:W-:Y:S06]  /*7610*/  BRA `(.L_x_11681) ;  /* 0x0000000400ac7947 */ /* 0x000fec0003800000 */
.L_x_11688:
        /* <DEDUP_REMOVED lines=10> */
.L_x_11695:
        /* <DEDUP_REMOVED lines=21> */
.L_x_11699:
[----:B------:R-:W-:Y:S05]  /*7810*/  BSYNC B1 ;  /* 0x0000000000017941 */ /* 0x000fea0003800000 */
.L_x_11698:
[----:B------:R-:W-:Y:S01]  /*7820*/  LEA R3, R0, 0x3b800000, 0x17 ;  /* 0x3b80000000037811 */ /* 0x000fe200078eb8ff */
[----:B------:R-:W-:-:S05]  /*7830*/  IMAD.SHL.U32 R0, R2, 0x100000, RZ ;  /* 0x0010000002007824 */ /* 0x000fca00078e00ff */
[----:B------:R-:W-:-:S07]  /*7840*/  LOP3.LUT R0, R3, R0, R4, 0xfe, !PT ;  /* 0x0000000003007212 */ /* 0x000fce00078efe04 */
.L_x_11697:
[----:B------:R-:W-:Y:S05]  /*7850*/  BSYNC B0 ;  /* 0x0000000000007941 */ /* 0x000fea0003800000 */
.L_x_11696:
[----:B------:R-:W0:Y:S02]  /*7860*/  F2I.FTZ.TRUNC.NTZ R0, R0 ;  /* 0x0000000000007305 */ /* 0x000e24000021f100 */
[----:B0-----:R-:W-:Y:S01]  /*7870*/  PRMT R23, R0, 0x7610, R23 ;  /* 0x0000761000177816 */ /* 0x001fe20000000017 */
[----:B------:R-:W-:Y:S06]  /*7880*/  BRA `(.L_x_11681) ;  /* 0x0000000400107947 */ /* 0x000fec0003800000 */
.L_x_11694:
        /* <DEDUP_REMOVED lines=21> */
.L_x_11703:
[----:B------:R-:W-:Y:S05]  /*79e0*/  BSYNC B1 ;  /* 0x0000000000017941 */ /* 0x000fea0003800000 */
.L_x_11702:
[----:B------:R-:W-:Y:S01]  /*79f0*/  LEA R3, R0, 0x37800000, 0x17 ;  /* 0x3780000000037811 */ /* 0x000fe200078eb8ff */
[----:B------:R-:W-:-:S05]  /*7a00*/  IMAD.SHL.U32 R0, R2, 0x200000, RZ ;  /* 0x0020000002007824 */ /* 0x000fca00078e00ff */
[----:B------:R-:W-:-:S07]  /*7a10*/  LOP3.LUT R0, R3, R0, R4, 0xfe, !PT ;  /* 0x0000000003007212 */ /* 0x000fce00078efe04 */
.L_x_11701:
[----:B------:R-:W-:Y:S05]  /*7a20*/  BSYNC B0 ;  /* 0x0000000000007941 */ /* 0x000fea0003800000 */
.L_x_11700:
[----:B------:R-:W0:Y:S02]  /*7a30*/  F2I.FTZ.TRUNC.NTZ R0, R0 ;  /* 0x0000000000007305 */ /* 0x000e24000021f100 */
[----:B0-----:R-:W-:Y:S01]  /*7a40*/  PRMT R23, R0, 0x7610, R23 ;  /* 0x0000761000177816 */ /* 0x001fe20000000017 */
[----:B------:R-:W-:Y:S06]  /*7a50*/  BRA `(.L_x_11681) ;  /* 0x00000000009c7947 */ /* 0x000fec0003800000 */
.L_x_11693:
        /* <DEDUP_REMOVED lines=14> */
.L_x_11707:
[----:B------:R-:W-:Y:S05]  /*7b40*/  BSYNC B0 ;  /* 0x0000000000007941 */ /* 0x000fea0003800000 */
.L_x_11706:
[----:B------:R-:W0:Y:S02]  /*7b50*/  F2I.FTZ.TRUNC.NTZ R0, R0 ;  /* 0x0000000000007305 */ /* 0x000e24000021f100 */
[----:B0-----:R-:W-:Y:S01]  /*7b60*/  PRMT R23, R0, 0x7610, R23 ;  /* 0x0000761000177816 */ /* 0x001fe20000000017 */
[----:B------:R-:W-:Y:S06]  /*7b70*/  BRA `(.L_x_11681) ;  /* 0x0000000000547947 */ /* 0x000fec0003800000 */
.L_x_11680:
        /* <DEDUP_REMOVED lines=16> */
.L_x_11708:
[----:B------:R-:W-:Y:S01]  /*7c80*/  PRMT R23, RZ, 0x7610, R23 ;  /* 0x00007610ff177816 */ /* 0x000fe20000000017 */
[----:B------:R-:W-:Y:S06]  /*7c90*/  BRA `(.L_x_11681) ;  /* 0x00000000000c7947 */ /* 0x000fec0003800000 */
.L_x_11705:
[----:B------:R0:W5:Y:S01]  /*7ca0*/  LDG.E.U8 R23, desc[UR36][R2.64] ;  /* 0x0000002402177981 */ /* 0x000162000c1e1100 */
[----:B------:R-:W-:Y:S05]  /*7cb0*/  BRA `(.L_x_11681) ;  /* 0x0000000000047947 */ /* 0x000fea0003800000 */
.L_x_11704:
[----:B------:R0:W5:Y:S02]  /*7cc0*/  LDG.E.U8 R23, desc[UR36][R2.64] ;  /* 0x0000002402177981 */ /* 0x000164000c1e1100 */
.L_x_11681:
        /* <DEDUP_REMOVED lines=19> */
.L_x_11712:
[----:B------:R-:W2:Y:S02]  /*7e00*/  LDG.E.U8 R2, desc[UR36][R2.64] ;  /* 0x0000002402027981 */ /* 0x000ea4000c1e1100 */
[----:B--2---:R-:W-:-:S04]  /*7e10*/  ISETP.NE.AND P0, PT, R2, RZ, PT ;  /* 0x000000ff0200720c */ /* 0x004fc80003f05270 */
[----:B------:R-:W-:Y:S01]  /*7e20*/  P2R R22, PR, RZ, 0x1 ;  /* 0x00000001ff167803 */ /* 0x000fe20000000000 */
[----:B------:R-:W-:Y:S08]  /*7e30*/  BRA `(.L_x_11714) ;  /* 0x0000000c00c47947 */ /* 0x000ff00003800000 */
.L_x_11711:
        /* <DEDUP_REMOVED lines=11> */
.L_x_11716:
[----:B------:R-:W2:Y:S02]  /*7ef0*/  LDG.E R2, desc[UR36][R2.64] ;  /* 0x0000002402027981 */ /* 0x000ea4000c1e1900 */
[----:B--2---:R-:W-:-:S04]  /*7f00*/  ISETP.NE.AND P0, PT, R2, RZ, PT ;  /* 0x000000ff0200720c */ /* 0x004fc80003f05270 */
[----:B------:R-:W-:Y:S01]  /*7f10*/  P2R R22, PR, RZ, 0x1 ;  /* 0x00000001ff167803 */ /* 0x000fe20000000000 */
[----:B------:R-:W-:Y:S08]  /*7f20*/  BRA `(.L_x_11714) ;  /* 0x0000000c00887947 */ /* 0x000ff00003800000 */
.L_x_11715:
[----:B------:R-:W2:Y:S02]  /*7f30*/  LDG.E.U16 R2, desc[UR36][R2.64] ;  /* 0x0000002402027981 */ /* 0x000ea4000c1e1500 */
[----:B--2---:R-:W-:-:S04]  /*7f40*/  ISETP.NE.AND P0, PT, R2, RZ, PT ;  /* 0x000000ff0200720c */ /* 0x004fc80003f05270 */
[----:B------:R-:W-:Y:S01]  /*7f50*/  P2R R22, PR, RZ, 0x1 ;  /* 0x00000001ff167803 */ /* 0x000fe20000000000 */
[----:B------:R-:W-:Y:S08]  /*7f60*/  BRA `(.L_x_11714) ;  /* 0x0000000c00787947 */ /* 0x000ff00003800000 */
.L_x_11710:
        /* <DEDUP_REMOVED lines=10> */
.L_x_11718:
[----:B------:R-:W2:Y:S02]  /*8010*/  LDG.E.U16 R0, desc[UR36][R2.64] ;  /* 0x0000002402007981 */ /* 0x000ea4000c1e1500 */
[----:B--2---:R-:W-:-:S05]  /*8020*/  HADD2.F32 R0, -RZ, R0.H0_H0 ;  /* 0x20000000ff007230 */ /* 0x004fca0000004100 */
[----:B------:R-:W-:-:S04]  /*8030*/  FSETP.NEU.FTZ.AND P0, PT, R0, RZ, PT ;  /* 0x000000ff0000720b */ /* 0x000fc80003f1d000 */
[----:B------:R-:W-:Y:S01]  /*8040*/  P2R R22, PR, RZ, 0x1 ;  /* 0x00000001ff167803 */ /* 0x000fe20000000000 */
[----:B------:R-:W-:Y:S08]  /*8050*/  BRA `(.L_x_11714) ;  /* 0x0000000c003c7947 */ /* 0x000ff00003800000 */
.L_x_11717:
        /* <DEDUP_REMOVED lines=12> */
.L_x_11720:
        /* <DEDUP_REMOVED lines=11> */
.L_x_11719:
[----:B------:R-:W2:Y:S02]  /*81d0*/  LDG.E.64 R2, desc[UR36][R2.64] ;  /* 0x0000002402027981 */ /* 0x000ea4000c1e1b00 */
[----:B--2---:R-:W-:-:S06]  /*81e0*/  DSETP.NEU.AND P0, PT, R2, RZ, PT ;  /* 0x000000ff0200722a */ /* 0x004fcc0003f0d000 */
[----:B------:R-:W-:Y:S01]  /*81f0*/  P2R R22, PR, RZ, 0x1 ;  /* 0x00000001ff167803 */ /* 0x000fe20000000000 */
[----:B------:R-:W-:Y:S07]  /*8200*/  BRA `(.L_x_11714) ;  /* 0x0000000800d07947 */ /* 0x000fee0003800000 */
.L_x_11709:
        /* <DEDUP_REMOVED lines=12> */
.L_x_11723:
[----:B------:R-:W2:Y:S02]  /*82d0*/  LDG.E.128 R4, desc[UR36][R2.64] ;  /* 0x0000002402047981 */ /* 0x000ea4000c1e1d00 */
[----:B--2---:R-:W-:-:S06]  /*82e0*/  DSETP.NEU.AND P0, PT, R6, RZ, PT ;  /* 0x000000ff0600722a */ /* 0x004fcc0003f0d000 */
[----:B------:R-:W-:-:S06]  /*82f0*/  DSETP.NEU.OR P0, PT, R4, RZ, P0 ;  /* 0x000000ff0400722a */ /* 0x000fcc000070d400 */
[----:B------:R-:W-:Y:S01]  /*8300*/  P2R R22, PR, RZ, 0x1 ;  /* 0x00000001ff167803 */ /* 0x000fe20000000000 */
[----:B------:R-:W-:Y:S07]  /*8310*/  BRA `(.L_x_11714) ;  /* 0x00000008008c7947 */ /* 0x000fee0003800000 */
.L_x_11722:
        /* <DEDUP_REMOVED lines=28> */
.L_x_11725:
        /* <DEDUP_REMOVED lines=15> */
.L_x_11724:
[----:B------:R-:W2:Y:S02]  /*85d0*/  LDG.E.U16 R0, desc[UR36][R2.64] ;  /* 0x0000002402007981 */ /* 0x000ea4000c1e1500 */
[----:B--2---:R-:W-:-:S05]  /*85e0*/  IMAD.U32 R0, R0, 0x10000, RZ ;  /* 0x0001000000007824 */ /* 0x004fca00078e00ff */
[----:B------:R-:W-:-:S04]  /*85f0*/  FSETP.NEU.FTZ.AND P0, PT, R0, RZ, PT ;  /* 0x000000ff0000720b */ /* 0x000fc80003f1d000 */
[----:B------:R-:W-:Y:S01]  /*8600*/  P2R R22, PR, RZ, 0x1 ;  /* 0x00000001ff167803 */ /* 0x000fe20000000000 */
[----:B------:R-:W-:Y:S08]  /*8610*/  BRA `(.L_x_11714) ;  /* 0x0000000400cc7947 */ /* 0x000ff00003800000 */
.L_x_11721:
        /* <DEDUP_REMOVED lines=12> */
.L_x_11728:
        /* <DEDUP_REMOVED lines=21> */
.L_x_11732:
[----:B------:R-:W-:Y:S05]  /*8830*/  BSYNC B1 ;  /* 0x0000000000017941 */ /* 0x000fea0003800000 */
.L_x_11731:
[----:B------:R-:W-:Y:S01]  /*8840*/  LEA R3, R0, 0x3b800000, 0x17 ;  /* 0x3b80000000037811 */ /* 0x000fe200078eb8ff */
[----:B------:R-:W-:-:S05]  /*8850*/  IMAD.SHL.U32 R0, R2, 0x100000, RZ ;  /* 0x0010000002007824 */ /* 0x000fca00078e00ff */
[----:B------:R-:W-:-:S07]  /*8860*/  LOP3.LUT R0, R3, R0, R4, 0xfe, !PT ;  /* 0x0000000003007212 */ /* 0x000fce00078efe04 */
.L_x_11730:
[----:B------:R-:W-:Y:S05]  /*8870*/  BSYNC B0 ;  /* 0x0000000000007941 */ /* 0x000fea0003800000 */
.L_x_11729:
[----:B------:R-:W-:-:S04]  /*8880*/  FSETP.NEU.FTZ.AND P0, PT, R0, RZ, PT ;  /* 0x000000ff0000720b */ /* 0x000fc80003f1d000 */
[----:B------:R-:W-:Y:S01]  /*8890*/  P2R R22, PR, RZ, 0x1 ;  /* 0x00000001ff167803 */ /* 0x000fe20000000000 */
[----:B------:R-:W-:Y:S08]  /*88a0*/  BRA `(.L_x_11714) ;  /* 0x0000000400287947 */ /* 0x000ff00003800000 */
.L_x_11727:
        /* <DEDUP_REMOVED lines=21> */
.L_x_11736:
[----:B------:R-:W-:Y:S05]  /*8a00*/  BSYNC B1 ;  /* 0x0000000000017941 */ /* 0x000fea0003800000 */
.L_x_11735:
[----:B------:R-:W-:Y:S01]  /*8a10*/  LEA R3, R0, 0x37800000, 0x17 ;  /* 0x3780000000037811 */ /* 0x000fe200078eb8ff */
[----:B------:R-:W-:-:S05]  /*8a20*/  IMAD.SHL.U32 R0, R2, 0x200000, RZ ;  /* 0x0020000002007824 */ /* 0x000fca00078e00ff */
[----:B------:R-:W-:-:S07]  /*8a30*/  LOP3.LUT R0, R3, R0, R4, 0xfe, !PT ;  /* 0x0000000003007212 */ /* 0x000fce00078efe04 */
.L_x_11734:
[----:B------:R-:W-:Y:S05]  /*8a40*/  BSYNC B0 ;  /* 0x0000000000007941 */ /* 0x000fea0003800000 */
.L_x_11733:
[----:B------:R-:W-:-:S04]  /*8a50*/  FSETP.NEU.FTZ.AND P0, PT, R0, RZ, PT ;  /* 0x000000ff0000720b */ /* 0x000fc80003f1d000 */
[----:B------:R-:W-:Y:S01]  /*8a60*/  P2R R22, PR, RZ, 0x1 ;  /* 0x00000001ff167803 */ /* 0x000fe20000000000 */
[----:B------:R-:W-:Y:S08]  /*8a70*/  BRA `(.L_x_11714) ;  /* 0x0000000000b47947 */ /* 0x000ff00003800000 */
.L_x_11726:
        /* <DEDUP_REMOVED lines=14> */
.L_x_11740:
[----:B------:R-:W-:Y:S05]  /*8b60*/  BSYNC B0 ;  /* 0x0000000000007941 */ /* 0x000fea0003800000 */
.L_x_11739:
[----:B------:R-:W-:-:S04]  /*8b70*/  FSETP.NEU.FTZ.AND P0, PT, R0, RZ, PT ;  /* 0x000000ff0000720b */ /* 0x000fc80003f1d000 */
[----:B------:R-:W-:Y:S01]  /*8b80*/  P2R R22, PR, RZ, 0x1 ;  /* 0x00000001ff167803 */ /* 0x000fe20000000000 */
[----:B------:R-:W-:Y:S08]  /*8b90*/  BRA `(.L_x_11714) ;  /* 0x00000000006c7947 */ /* 0x000ff00003800000 */
.L_x_11713:
        /* <DEDUP_REMOVED lines=16> */
.L_x_11741:
[----:B------:R-:W-:-:S04]  /*8ca0*/  PLOP3.LUT P0, PT, PT, PT, PT, 0x8, 0x0 ;  /* 0x000000000000781c */ /* 0x000fc80003f0e170 */
[----:B------:R-:W-:Y:S01]  /*8cb0*/  P2R R22, PR, RZ, 0x1 ;  /* 0x00000001ff167803 */ /* 0x000fe20000000000 */
[----:B------:R-:W-:Y:S08]  /*8cc0*/  BRA `(.L_x_11714) ;  /* 0x0000000000207947 */ /* 0x000ff00003800000 */
.L_x_11738:
[----:B------:R-:W2:Y:S02]  /*8cd0*/  LDG.E.64 R2, desc[UR36][R2.64] ;  /* 0x0000002402027981 */ /* 0x000ea4000c1e1b00 */
[----:B--2---:R-:W-:-:S04]  /*8ce0*/  ISETP.NE.U32.AND P0, PT, R2, RZ, PT ;  /* 0x000000ff0200720c */ /* 0x004fc80003f05070 */
[----:B------:R-:W-:-:S04]  /*8cf0*/  ISETP.NE.AND.EX P0, PT, R3, RZ, PT, P0 ;  /* 0x000000ff0300720c */ /* 0x000fc80003f05300 */
[----:B------:R-:W-:Y:S01]  /*8d00*/  P2R R22, PR, RZ, 0x1 ;  /* 0x00000001ff167803 */ /* 0x000fe20000000000 */
[----:B------:R-:W-:Y:S08]  /*8d10*/  BRA `(.L_x_11714) ;  /* 0x00000000000c7947 */ /* 0x000ff00003800000 */
.L_x_11737:
[----:B------:R-:W2:Y:S02]  /*8d20*/  LDG.E R2, desc[UR36][R2.64] ;  /* 0x0000002402027981 */ /* 0x000ea4000c1e1900 */
[----:B--2---:R-:W-:-:S04]  /*8d30*/  ISETP.NE.AND P0, PT, R2, RZ, PT ;  /* 0x000000ff0200720c */ /* 0x004fc80003f05270 */
[----:B------:R-:W-:-:S09]  /*8d40*/  P2R R22, PR, RZ, 0x1 ;  /* 0x00000001ff167803 */ /* 0x000fd20000000000 */
.L_x_11714:
        /* <DEDUP_REMOVED lines=18> */
.L_x_11745:
[----:B------:R0:W5:Y:S01]  /*8e70*/  LDG.E.U8 R2, desc[UR36][R4.64] ;  /* 0x0000002404027981 */ /* 0x000162000c1e1100 */
[----:B------:R-:W-:Y:S01]  /*8e80*/  IMAD.MOV.U32 R3, RZ, RZ, RZ ;  /* 0x000000ffff037224 */ /* 0x000fe200078e00ff */
[----:B------:R-:W-:Y:S06]  /*8e90*/  BRA `(.L_x_11747) ;  /* 0x0000000c00487947 */ /* 0x000fec0003800000 */
.L_x_11744:
        /* <DEDUP_REMOVED lines=8> */
.L_x_11749:
[----:B------:R-:W2:Y:S02]  /*8f20*/  LDG.E R2, desc[UR36][R4.64] ;  /* 0x0000002404027981 */ /* 0x000ea4000c1e1900 */
[----:B--2---:R-:W-:Y:S01]  /*8f30*/  SHF.R.S32.HI R3, RZ, 0x1f, R2 ;  /* 0x0000001fff037819 */ /* 0x004fe20000011402 */
[----:B------:R-:W-:Y:S06]  /*8f40*/  BRA `(.L_x_11747) ;  /* 0x0000000c001c7947 */ /* 0x000fec0003800000 */
.L_x_11748:
[----:B------:R-:W2:Y:S02]  /*8f50*/  LDG.E.S16 R2, desc[UR36][R4.64] ;  /* 0x0000002404027981 */ /* 0x000ea4000c1e1700 */
[----:B--2---:R-:W-:Y:S01]  /*8f60*/  SHF.R.S32.HI R3, RZ, 0x1f, R2 ;  /* 0x0000001fff037819 */ /* 0x004fe20000011402 */
[----:B------:R-:W-:Y:S06]  /*8f70*/  BRA `(.L_x_11747) ;  /* 0x0000000c00107947 */ /* 0x000fec0003800000 */
.L_x_11743:
        /* <DEDUP_REMOVED lines=9> */
.L_x_11751:
[----:B------:R-:W2:Y:S02]  /*9010*/  LDG.E.U16 R4, desc[UR36][R4.64] ;  /* 0x0000002404047981 */ /* 0x000ea4000c1e1500 */
[----:B--2---:R-:W-:-:S06]  /*9020*/  HADD2.F32 R2, -RZ, R4.H0_H0 ;  /* 0x20000004ff027230 */ /* 0x004fcc0000004100 */
[----:B------:R-:W0:Y:S01]  /*9030*/  F2I.S64.TRUNC R2, R2 ;  /* 0x0000000200027311 */ /* 0x000e22000020d900 */
[----:B------:R-:W-:Y:S05]  /*9040*/  BRA `(.L_x_11747) ;  /* 0x0000000800dc7947 */ /* 0x000fea0003800000 */
.L_x_11750:
        /* <DEDUP_REMOVED lines=9> */
.L_x_11753:
[----:B------:R-:W2:Y:S02]  /*90e0*/  LDG.E.U16 R4, desc[UR36][R4.64] ;  /* 0x0000002404047981 */ /* 0x000ea4000c1e1500 */
[----:B--2---:R-:W-:-:S06]  /*90f0*/  HADD2.F32 R2, -RZ, R4.H0_H0 ;  /* 0x20000004ff027230 */ /* 0x004fcc0000004100 */
[----:B------:R-:W0:Y:S01]  /*9100*/  F2I.S64.TRUNC R2, R2 ;  /* 0x0000000200027311 */ /* 0x000e22000020d900 */
[----:B------:R-:W-:Y:S05]  /*9110*/  BRA `(.L_x_11747) ;  /* 0x0000000800a87947 */ /* 0x000fea0003800000 */
.L_x_11752:
[----:B------:R-:W2:Y:S02]  /*9120*/  LDG.E.64 R2, desc[UR36][R4.64] ;  /* 0x0000002404027981 */ /* 0x000ea4000c1e1b00 */
[----:B--2---:R-:W0:Y:S01]  /*9130*/  F2I.S64.F64.TRUNC R2, R2 ;  /* 0x0000000200027311 */ /* 0x004e22000030d900 */
[----:B------:R-:W-:Y:S05]  /*9140*/  BRA `(.L_x_11747) ;  /* 0x00000008009c7947 */ /* 0x000fea0003800000 */
.L_x_11742:
        /* <DEDUP_REMOVED lines=13> */
.L_x_11756:
[----:B------:R-:W2:Y:S02]  /*9220*/  LDG.E.64 R2, desc[UR36][R4.64] ;  /* 0x0000002404027981 */ /* 0x000ea4000c1e1b00 */
[----:B--2---:R-:W0:Y:S01]  /*9230*/  F2I.S64.F64.TRUNC R2, R2 ;  /* 0x0000000200027311 */ /* 0x004e22000030d900 */
[----:B------:R-:W-:Y:S05]  /*9240*/  BRA `(.L_x_11747) ;  /* 0x00000008005c7947 */ /* 0x000fea0003800000 */
.L_x_11755:
        /* <DEDUP_REMOVED lines=27> */
.L_x_11758:
        /* <DEDUP_REMOVED lines=14> */
.L_x_11757:
[----:B------:R-:W2:Y:S02]  /*94e0*/  LDG.E.U16 R2, desc[UR36][R4.64] ;  /* 0x0000002404027981 */ /* 0x000ea4000c1e1500 */
[----:B--2---:R-:W-:-:S06]  /*94f0*/  IMAD.U32 R2, R2, 0x10000, RZ ;  /* 0x0001000002027824 */ /* 0x004fcc00078e00ff */
[----:B------:R-:W1:Y:S01]  /*9500*/  F2I.S64.TRUNC R2, R2 ;  /* 0x0000000200027311 */ /* 0x000e62000020d900 */
[----:B------:R-:W-:Y:S05]  /*9510*/  BRA `(.L_x_11747) ;  /* 0x0000000400a87947 */ /* 0x000fea0003800000 */
.L_x_11754:
        /* <DEDUP_REMOVED lines=11> */
.L_x_11761:
        /* <DEDUP_REMOVED lines=21> */
.L_x_11765:
[----:B------:R-:W-:Y:S05]  /*9720*/  BSYNC B1 ;  /* 0x0000000000017941 */ /* 0x000fea0003800000 */
.L_x_11764:
[----:B------:R-:W-:Y:S01]  /*9730*/  IMAD.SHL.U32 R2, R2, 0x100000, RZ ;  /* 0x0010000002027824 */ /* 0x000fe200078e00ff */
[----:B------:R-:W-:-:S04]  /*9740*/  LEA R3, R0, 0x3b800000, 0x17 ;  /* 0x3b80000000037811 */ /* 0x000fc800078eb8ff */
[----:B------:R-:W-:-:S07]  /*9750*/  LOP3.LUT R2, R3, R2, R4, 0xfe, !PT ;  /* 0x0000000203027212 */ /* 0x000fce00078efe04 */
.L_x_11763:
[----:B------:R-:W-:Y:S05]  /*9760*/  BSYNC B0 ;  /* 0x0000000000007941 */ /* 0x000fea0003800000 */
.L_x_11762:
[----:B------:R-:W0:Y:S01]  /*9770*/  F2I.S64.TRUNC R2, R2 ;  /* 0x0000000200027311 */ /* 0x000e22000020d900 */
[----:B------:R-:W-:Y:S05]  /*9780*/  BRA `(.L_x_11747) ;  /* 0x00000004000c7947 */ /* 0x000fea0003800000 */
.L_x_11760:
        /* <DEDUP_REMOVED lines=21> */
.L_x_11769:
[----:B------:R-:W-:Y:S05]  /*98e0*/  BSYNC B1 ;  /* 0x0000000000017941 */ /* 0x000fea0003800000 */
.L_x_11768:
[----:B------:R-:W-:Y:S01]  /*98f0*/  IMAD.SHL.U32 R2, R2, 0x200000, RZ ;  /* 0x0020000002027824 */ /* 0x000fe200078e00ff */
[----:B------:R-:W-:-:S04]  /*9900*/  LEA R3, R0, 0x37800000, 0x17 ;  /* 0x3780000000037811 */ /* 0x000fc800078eb8ff */
[----:B------:R-:W-:-:S07]  /*9910*/  LOP3.LUT R2, R3, R2, R4, 0xfe, !PT ;  /* 0x0000000203027212 */ /* 0x000fce00078efe04 */
.L_x_11767:
[----:B------:R-:W-:Y:S05]  /*9920*/  BSYNC B0 ;  /* 0x0000000000007941 */ /* 0x000fea0003800000 */
.L_x_11766:
[----:B------:R-:W0:Y:S01]  /*9930*/  F2I.S64.TRUNC R2, R2 ;  /* 0x0000000200027311 */ /* 0x000e22000020d900 */
[----:B------:R-:W-:Y:S05]  /*9940*/  BRA `(.L_x_11747) ;  /* 0x00000000009c7947 */ /* 0x000fea0003800000 */
.L_x_11759:
        /* <DEDUP_REMOVED lines=14> */
.L_x_11773:
[----:B------:R-:W-:Y:S05]  /*9a30*/  BSYNC B0 ;  /* 0x0000000000007941 */ /* 0x000fea0003800000 */
.L_x_11772:
[----:B------:R-:W0:Y:S01]  /*9a40*/  F2I.S64.TRUNC R2, R2 ;  /* 0x0000000200027311 */ /* 0x000e22000020d900 */
[----:B------:R-:W-:Y:S05]  /*9a50*/  BRA `(.L_x_11747) ;  /* 0x0000000000587947 */ /* 0x000fea0003800000 */
.L_x_11746:
        /* <DEDUP_REMOVED lines=16> */
.L_x_11774:
[----:B------:R-:W-:Y:S01]  /*9b60*/  CS2R R2, SRZ ;  /* 0x0000000000027805 */ /* 0x000fe2000001ff00 */
[----:B------:R-:W-:Y:S06]  /*9b70*/  BRA `(.L_x_11747) ;  /* 0x0000000000107947 */ /* 0x000fec0003800000 */
.L_x_11771:
[----:B------:R0:W5:Y:S01]  /*9b80*/  LDG.E.64 R2, desc[UR36][R4.64] ;  /* 0x0000002404027981 */ /* 0x000162000c1e1b00 */
[----:B------:R-:W-:Y:S05]  /*9b90*/  BRA `(.L_x_11747) ;  /* 0x0000000000087947 */ /* 0x000fea0003800000 */
.L_x_11770:
[----:B------:R4:W5:Y:S01]  /*9ba0*/  LDG.E R2, desc[UR36][R4.64] ;  /* 0x0000002404027981 */ /* 0x000962000c1e1900 */
[----:B------:R-:W-:-:S07]  /*9bb0*/  IMAD.MOV.U32 R3, RZ, RZ, RZ ;  /* 0x000000ffff037224 */ /* 0x000fce00078e00ff */
.L_x_11747:
[----:B0---4-:R-:W0:Y:S01]  /*9bc0*/  LDC.U8 R4, c[0x0][0x508] ;  /* 0x00014200ff047b82 */ /* 0x011e220000000000 */
[----:B------:R-:W-:Y:S01]  /*9bd0*/  ISETP.NE.AND P0, PT, R22, RZ, PT ;  /* 0x000000ff1600720c */ /* 0x000fe20003f05270 */
[----:B------:R-:W-:Y:S01]  /*9be0*/  BSSY B0, `(.L_x_11775) ;  /* 0x0000008000007945 */ /* 0x000fe20003800000 */
[----:B0-----:R-:W-:-:S04]  /*9bf0*/  PRMT R0, R4, 0x9910, RZ ;  /* 0x0000991004007816 */ /* 0x001fc800000000ff */
[----:B------:R-:W-:-:S07]  /*9c00*/  ISETP.GT.AND P1, PT, R0, 0x9, PT ;  /* 0x000000090000780c */ /* 0x000fce0003f24270 */
[----:B------:R-:W-:Y:S06]  /*9c10*/  @!P0 BRA `(.L_x_11776) ;  /* 0x0000000000108947 */ /* 0x000fec0003800000 */
[----:B------:R-:W-:Y:S02]  /*9c20*/  ULDC.64 UR4, c[0x0][0x4f8] ;  /* 0x00013e0000047ab9 */ /* 0x000fe40000000a00 */
[----:B-123-5:R-:W-:-:S04]  /*9c30*/  IADD3 R2, P0, R2, UR4, RZ ;  /* 0x0000000402027c10 */ /* 0x02efc8000ff1e0ff */
[----:B------:R-:W-:-:S05]  /*9c40*/  IADD3.X R3, R3, UR5, RZ, P0, !PT ;  /* 0x0000000503037c10 */ /* 0x000fca00087fe4ff */
[----:B------:R0:W5:Y:S04]  /*9c50*/  LDG.E.U8 R23, desc[UR36][R2.64] ;  /* 0x0000002402177981 */ /* 0x000168000c1e1100 */
.L_x_11776:
[----:B------:R-:W-:Y:S05]  /*9c60*/  BSYNC B0 ;  /* 0x0000000000007941 */ /* 0x000fea0003800000 */
.L_x_11775:
        /* <DEDUP_REMOVED lines=11> */
.L_x_11780:
[----:B-----5:R4:W-:Y:S01]  /*9d20*/  STG.E.U8 desc[UR36][R16.64], R23 ;  /* 0x0000001710007986 */ /* 0x0209e2000c101124 */
[----:B------:R-:W-:Y:S05]  /*9d30*/  BRA `(.L_x_11782) ;  /* 0x0000000c00987947 */ /* 0x000fea0003800000 */
.L_x_11779:
        /* <DEDUP_REMOVED lines=8> */
[----:B0123--:R-:W-:-:S05]  /*9dc0*/  IMAD.MOV.U32 R2, RZ, RZ, R23 ;  /* 0x000000ffff027224 */ /* 0x00ffca00078e0017 */
[----:B------:R-:W-:-:S05]  /*9dd0*/  SHF.R.S32.HI R3, RZ, 0x1f, R2 ;  /* 0x0000001fff037819 */ /* 0x000fca0000011402 */
[----:B------:R0:W-:Y:S01]  /*9de0*/  STG.E.64 desc[UR36][R16.64], R2 ;  /* 0x0000000210007986 */ /* 0x0001e2000c101b24 */
[----:B------:R-:W-:Y:S05]  /*9df0*/  BRA `(.L_x_11782) ;  /* 0x0000000c00687947 */ /* 0x000fea0003800000 */
.L_x_11784:
[----:B-----5:R-:W-:-:S04]  /*9e00*/  LOP3.LUT R23, R23, 0xffff, RZ, 0xc0, !PT ;  /* 0x0000ffff17177812 */ /* 0x020fc800078ec0ff */
[----:B0123--:R-:W-:-:S05]  /*9e10*/  PRMT R3, R23, 0x8880, RZ ;  /* 0x0000888017037816 */ /* 0x00ffca00000000ff */
[----:B------:R0:W-:Y:S01]  /*9e20*/  STG.E desc[UR36][R16.64], R3 ;  /* 0x0000000310007986 */ /* 0x0001e2000c101924 */
[----:B------:R-:W-:Y:S05]  /*9e30*/  BRA `(.L_x_11782) ;  /* 0x0000000c00587947 */ /* 0x000fea0003800000 */
.L_x_11783:
[----:B0123-5:R-:W-:-:S04]  /*9e40*/  PRMT R3, R23, 0x8880, RZ ;  /* 0x0000888017037816 */ /* 0x02ffc800000000ff */
[----:B------:R-:W-:-:S05]  /*9e50*/  PRMT R3, R3, 0x7710, RZ ;  /* 0x0000771003037816 */ /* 0x000fca00000000ff */
[----:B------:R0:W-:Y:S01]  /*9e60*/  STG.E.U16 desc[UR36][R16.64], R3 ;  /* 0x0000000310007986 */ /* 0x0001e2000c101524 */
[----:B------:R-:W-:Y:S05]  /*9e70*/  BRA `(.L_x_11782) ;  /* 0x0000000c00487947 */ /* 0x000fea0003800000 */
.L_x_11778:
[----:B------:R-:W-:-:S13]  /*9e80*/  ISETP.GT.AND P0, PT, R0, 0x6, PT ;  /* 0x000000060000780c */ /* 0x000fda0003f04270 */
[----:B------:R-:W-:Y:S05]  /*9e90*/  @P0 BRA `(.L_x_11785) ;  /* 0x00000000002c0947 */ /* 0x000fea0003800000 */
[----:B------:R-:W-:-:S13]  /*9ea0*/  ISETP.NE.AND P0, PT, R0, 0x5, PT ;  /* 0x000000050000780c */ /* 0x000fda0003f05270 */
[----:B------:R-:W-:Y:S05]  /*9eb0*/  @!P0 BRA `(.L_x_11786) ;  /* 0x0000000000148947 */ /* 0x000fea0003800000 */
[----:B------:R-:W-:-:S13]  /*9ec0*/  ISETP.NE.AND P0, PT, R0, 0x6, PT ;  /* 0x000000060000780c */ /* 0x000fda0003f05270 */
[----:B------:R-:W-:Y:S05]  /*9ed0*/  @P0 BRA `(.L_x_11781) ;  /* 0x0000000800c80947 */ /* 0x000fea0003800000 */
[----:B-----5:R-:W4:Y:S02]  /*9ee0*/  I2F.S8 R23, R23 ;  /* 0x0000001700177306 */ /* 0x020f240000001400 */
[----:B----4-:R4:W-:Y:S01]  /*9ef0*/  STG.E desc[UR36][R16.64], R23 ;  /* 0x0000001710007986 */ /* 0x0109e2000c101924 */
[----:B------:R-:W-:Y:S05]  /*9f00*/  BRA `(.L_x_11782) ;  /* 0x0000000c00247947 */ /* 0x000fea0003800000 */
.L_x_11786:
[----:B-----5:R-:W4:Y:S02]  /*9f10*/  I2F.S8 R0, R23 ;  /* 0x0000001700007306 */ /* 0x020f240000001400 */
[----:B----4-:R-:W-:-:S05]  /*9f20*/  F2FP.F16.F32.PACK_AB R0, RZ, R0 ;  /* 0x00000000ff00723e */ /* 0x010fca00000000ff */
[----:B------:R4:W-:Y:S01]  /*9f30*/  STG.E.U16 desc[UR36][R16.64], R0 ;  /* 0x0000000010007986 */ /* 0x0009e2000c101524 */
[----:B------:R-:W-:Y:S05]  /*9f40*/  BRA `(.L_x_11782) ;  /* 0x0000000c00147947 */ /* 0x000fea0003800000 */
.L_x_11785:
        /* <DEDUP_REMOVED lines=10> */
.L_x_11788:
[----:B-----5:R-:W0:Y:S02]  /*9ff0*/  I2F.S8 R23, R23 ;  /* 0x0000001700177306 */ /* 0x020e240000001400 */
[----:B0123--:R-:W-:-:S04]  /*a000*/  F2FP.F16.F32.PACK_AB R3, RZ, R23 ;  /* 0x00000017ff03723e */ /* 0x00ffc800000000ff */
[----:B------:R-:W-:-:S05]  /*a010*/  PRMT R3, R3, 0x5410, RZ ;  /* 0x0000541003037816 */ /* 0x000fca00000000ff */
[----:B------:R0:W-:Y:S01]  /*a020*/  STG.E desc[UR36][R16.64], R3 ;  /* 0x0000000310007986 */ /* 0x0001e2000c101924 */
[----:B------:R-:W-:Y:S05]  /*a030*/  BRA `(.L_x_11782) ;  /* 0x0000000800d87947 */ /* 0x000fea0003800000 */
.L_x_11787:
[----:B0123-5:R-:W-:-:S04]  /*a040*/  PRMT R2, R23, 0x8880, RZ ;  /* 0x0000888017027816 */ /* 0x02ffc800000000ff */
[----:B------:R-:W-:-:S06]  /*a050*/  PRMT R2, R2, 0x7710, RZ ;  /* 0x0000771002027816 */ /* 0x000fcc00000000ff */
[----:B------:R-:W0:Y:S02]  /*a060*/  I2F.F64.S16 R2, R2 ;  /* 0x0000000200027312 */ /* 0x000e240000101c00 */
[----:B0-----:R0:W-:Y:S01]  /*a070*/  STG.E.64 desc[UR36][R16.64], R2 ;  /* 0x0000000210007986 */ /* 0x0011e2000c101b24 */
[----:B------:R-:W-:Y:S05]  /*a080*/  BRA `(.L_x_11782) ;  /* 0x0000000800c47947 */ /* 0x000fea0003800000 */
.L_x_11777:
        /* <DEDUP_REMOVED lines=9> */
[----:B0123--:R-:W-:-:S05]  /*a120*/  SEL R3, RZ, 0x1, !P0 ;  /* 0x00000001ff037807 */ /* 0x00ffca0004000000 */
[----:B------:R0:W-:Y:S01]  /*a130*/  STG.E.U8 desc[UR36][R16.64], R3 ;  /* 0x0000000310007986 */ /* 0x0001e2000c101124 */
[----:B------:R-:W-:Y:S05]  /*a140*/  BRA `(.L_x_11782) ;  /* 0x0000000800947947 */ /* 0x000fea0003800000 */
.L_x_11791:
[----:B-----5:R-:W-:Y:S02]  /*a150*/  PRMT R4, R23, 0x8880, RZ ;  /* 0x0000888017047816 */ /* 0x020fe400000000ff */
[----:B------:R-:W-:Y:S02]  /*a160*/  CS2R R6, SRZ ;  /* 0x0000000000067805 */ /* 0x000fe4000001ff00 */
[----:B------:R-:W-:-:S06]  /*a170*/  PRMT R4, R4, 0x7710, RZ ;  /* 0x0000771004047816 */ /* 0x000fcc00000000ff */
[----:B------:R-:W4:Y:S02]  /*a180*/  I2F.F64.S16 R4, R4 ;  /* 0x0000000400047312 */ /* 0x000f240000101c00 */
[----:B----4-:R4:W-:Y:S01]  /*a190*/  STG.E.128 desc[UR36][R16.64], R4 ;  /* 0x0000000410007986 */ /* 0x0109e2000c101d24 */
[----:B------:R-:W-:Y:S05]  /*a1a0*/  BRA `(.L_x_11782) ;  /* 0x00000008007c7947 */ /* 0x000fea0003800000 */
.L_x_11790:
        /* <DEDUP_REMOVED lines=21> */
.L_x_11795:
[----:B------:R-:W-:Y:S05]  /*a300*/  BSYNC B0 ;  /* 0x0000000000007941 */ /* 0x000fea0003800000 */
.L_x_11794:
[----:B------:R-:W-:-:S05]  /*a310*/  LOP3.LUT R3, R0, R3, RZ, 0xfc, !PT ;  /* 0x0000000300037212 */ /* 0x000fca00078efcff */
[----:B------:R0:W-:Y:S01]  /*a320*/  STG.E.U8 desc[UR36][R16.64], R3 ;  /* 0x0000000310007986 */ /* 0x0001e2000c101124 */
[----:B------:R-:W-:Y:S05]  /*a330*/  BRA `(.L_x_11782) ;  /* 0x0000000800187947 */ /* 0x000fea0003800000 */
.L_x_11793:
[----:B-----5:R-:W0:Y:S01]  /*a340*/  I2F.S8 R23, R23 ;  /* 0x0000001700177306 */ /* 0x020e220000001400 */
        /* <DEDUP_REMOVED lines=12> */
.L_x_11797:
[----:B------:R-:W-:Y:S01]  /*a410*/  IMAD.MOV.U32 R0, RZ, RZ, 0x7f ;  /* 0x0000007fff007424 */ /* 0x000fe200078e00ff */
[----:B------:R-:W-:-:S04]  /*a420*/  ISETP.GT.U32.AND P0, PT, R2, 0x7f800000, PT ;  /* 0x7f8000000200780c */ /* 0x000fc80003f04070 */
[----:B------:R-:W-:-:S09]  /*a430*/  SEL R0, R0, 0x7c, P0 ;  /* 0x0000007c00007807 */ /* 0x000fd20000000000 */
.L_x_11798:
[----:B------:R-:W-:Y:S05]  /*a440*/  BSYNC B0 ;  /* 0x0000000000007941 */ /* 0x000fea0003800000 */
.L_x_11796:
[----:B------:R-:W-:-:S04]  /*a450*/  LOP3.LUT R2, R23, 0x80000000, RZ, 0xc0, !PT ;  /* 0x8000000017027812 */ /* 0x000fc800078ec0ff */
[----:B------:R-:W-:-:S04]  /*a460*/  SHF.R.U32.HI R3, RZ, 0x18, R2 ;  /* 0x00000018ff037819 */ /* 0x000fc80000011602 */
[----:B------:R-:W-:-:S05]  /*a470*/  LOP3.LUT R3, R0, R3, RZ, 0xfc, !PT ;  /* 0x0000000300037212 */ /* 0x000fca00078efcff */
[----:B------:R0:W-:Y:S01]  /*a480*/  STG.E.U8 desc[UR36][R16.64], R3 ;  /* 0x0000000310007986 */ /* 0x0001e2000c101124 */
[----:B------:R-:W-:Y:S05]  /*a490*/  BRA `(.L_x_11782) ;  /* 0x0000000400c07947 */ /* 0x000fea0003800000 */
.L_x_11792:
[----:B-----5:R-:W4:Y:S02]  /*a4a0*/  I2F.S8 R0, R23 ;  /* 0x0000001700007306 */ /* 0x020f240000001400 */
[----:B----4-:R-:W-:-:S05]  /*a4b0*/  F2FP.BF16.F32.PACK_AB R0, RZ, R0 ;  /* 0x00000000ff00723e */ /* 0x010fca00000010ff */
[----:B------:R4:W-:Y:S01]  /*a4c0*/  STG.E.U16 desc[UR36][R16.64], R0 ;  /* 0x0000000010007986 */ /* 0x0009e2000c101524 */
[----:B------:R-:W-:Y:S05]  /*a4d0*/  BRA `(.L_x_11782) ;  /* 0x0000000400b07947 */ /* 0x000fea0003800000 */
.L_x_11789:
        /* <DEDUP_REMOVED lines=12> */
.L_x_11801:
[----:B-----5:R-:W0:Y:S01]  /*a5a0*/  I2F.S8 R23, R23 ;  /* 0x0000001700177306 */ /* 0x020e220000001400 */
        /* <DEDUP_REMOVED lines=16> */
.L_x_11804:
[----:B------:R-:W-:-:S04]  /*a6b0*/  LOP3.LUT R2, R23, 0x80000000, RZ, 0xc0, !PT ;  /* 0x8000000017027812 */ /* 0x000fc800078ec0ff */
[----:B------:R-:W-:-:S04]  /*a6c0*/  SHF.R.U32.HI R3, RZ, 0x18, R2 ;  /* 0x00000018ff037819 */ /* 0x000fc80000011602 */
[----:B------:R-:W-:-:S04]  /*a6d0*/  LOP3.LUT R0, R0, R3, RZ, 0xfc, !PT ;  /* 0x0000000300007212 */ /* 0x000fc800078efcff */
[----:B------:R-:W-:-:S07]  /*a6e0*/  PRMT R8, R0, 0x7610, R8 ;  /* 0x0000761000087816 */ /* 0x000fce0000000008 */
.L_x_11803:
[----:B------:R-:W-:Y:S05]  /*a6f0*/  BSYNC B0 ;  /* 0x0000000000007941 */ /* 0x000fea0003800000 */
.L_x_11802:
[----:B------:R0:W-:Y:S01]  /*a700*/  STG.E.U8 desc[UR36][R16.64], R8 ;  /* 0x0000000810007986 */ /* 0x0001e2000c101124 */
[----:B------:R-:W-:Y:S05]  /*a710*/  BRA `(.L_x_11782) ;  /* 0x0000000400207947 */ /* 0x000fea0003800000 */
.L_x_11800:
        /* <DEDUP_REMOVED lines=17> */
.L_x_11807:
[----:B------:R-:W-:-:S04]  /*a830*/  LOP3.LUT R2, R23, 0x80000000, RZ, 0xc0, !PT ;  /* 0x8000000017027812 */ /* 0x000fc800078ec0ff */
[----:B------:R-:W-:-:S04]  /*a840*/  SHF.R.U32.HI R3, RZ, 0x18, R2 ;  /* 0x00000018ff037819 */ /* 0x000fc80000011602 */
[----:B------:R-:W-:-:S04]  /*a850*/  LOP3.LUT R0, R0, R3, RZ, 0xfc, !PT ;  /* 0x0000000300007212 */ /* 0x000fc800078efcff */
[----:B------:R-:W-:-:S07]  /*a860*/  PRMT R8, R0, 0x7610, R8 ;  /* 0x0000761000087816 */ /* 0x000fce0000000008 */
.L_x_11806:
[----:B------:R-:W-:Y:S05]  /*a870*/  BSYNC B0 ;  /* 0x0000000000007941 */ /* 0x000fea0003800000 */
.L_x_11805:
[----:B------:R0:W-:Y:S01]  /*a880*/  STG.E.U8 desc[UR36][R16.64], R8 ;  /* 0x0000000810007986 */ /* 0x0001e2000c101124 */
[----:B------:R-:W-:Y:S05]  /*a890*/  BRA `(.L_x_11782) ;  /* 0x0000000000c07947 */ /* 0x000fea0003800000 */
.L_x_11799:
[----:B------:R-:W-:-:S13]  /*a8a0*/  ISETP.NE.AND P0, PT, R0, 0x1c, PT ;  /* 0x0000001c0000780c */ /* 0x000fda0003f05270 */
[----:B------:R-:W-:Y:S05]  /*a8b0*/  @!P0 BRA `(.L_x_11808) ;  /* 0x0000000000ac8947 */ /* 0x000fea0003800000 */
[----:B------:R-:W-:-:S13]  /*a8c0*/  ISETP.NE.AND P0, PT, R0, 0x1d, PT ;  /* 0x0000001d0000780c */ /* 0x000fda0003f05270 */
[----:B------:R-:W-:Y:S05]  /*a8d0*/  @!P0 BRA `(.L_x_11809) ;  /* 0x00000000008c8947 */ /* 0x000fea0003800000 */
[----:B------:R-:W-:-:S13]  /*a8e0*/  ISETP.NE.AND P0, PT, R0, 0x2c, PT ;  /* 0x0000002c0000780c */ /* 0x000fda0003f05270 */
[----:B------:R-:W-:Y:S05]  /*a8f0*/  @P0 BRA `(.L_x_11781) ;  /* 0x0000000000400947 */ /* 0x000fea0003800000 */
[----:B-----5:R-:W0:Y:S02]  /*a900*/  I2F.S8 R4, R23 ;  /* 0x0000001700047306 */ /* 0x020e240000001400 */
[----:B0123--:R-:W-:-:S04]  /*a910*/  SHF.R.U32.HI R2, RZ, 0x17, R4 ;  /* 0x00000017ff027819 */ /* 0x00ffc80000011604 */
        /* <DEDUP_REMOVED lines=14> */
.L_x_11781:
[----:B------:R-:W-:Y:S01]  /*aa00*/  MOV R0, 0x0 ;  /* 0x0000000000007802 */ /* 0x000fe20000000f00 */
[----:B------:R-:W-:Y:S01]  /*aa10*/  ULDC.64 UR4, c[0x4][0x4e8] ;  /* 0x01013a0000047ab9 */ /* 0x000fe20000000a00 */
[----:B------:R-:W-:Y:S01]  /*aa20*/  ULDC.64 UR6, c[0x4][0x340] ;  /* 0x0100d00000067ab9 */ /* 0x000fe20000000a00 */
[----:B------:R-:W-:Y:S01]  /*aa30*/  IMAD.U32 R4, RZ, RZ, UR4 ;  /* 0x00000004ff047e24 */ /* 0x000fe2000f8e00ff */
[----:B0123-5:R0:W1:Y:S01]  /*aa40*/  LDC.64 R2, c[0x4][R0] ;  /* 0x0100000000027b82 */ /* 0x02f0620000000a00 */
        /* <DEDUP_REMOVED lines=11> */
.L_x_11810:
[----:B------:R-:W-:Y:S05]  /*ab00*/  BRA `(.L_x_11782) ;  /* 0x0000000000247947 */ /* 0x000fea0003800000 */
.L_x_11809:
[----:B-----5:R-:W-:-:S04]  /*ab10*/  LOP3.LUT R23, R23, 0xffff, RZ, 0xc0, !PT ;  /* 0x0000ffff17177812 */ /* 0x020fc800078ec0ff */
[----:B------:R-:W-:-:S05]  /*ab20*/  PRMT R23, R23, 0x8880, RZ ;  /* 0x0000888017177816 */ /* 0x000fca00000000ff */
[----:B0123--:R-:W-:-:S05]  /*ab30*/  IMAD.MOV.U32 R2, RZ, RZ, R23 ;  /* 0x000000ffff027224 */ /* 0x00ffca00078e0017 */
[----:B------:R-:W-:-:S05]  /*ab40*/  SHF.R.S32.HI R3, RZ, 0x1f, R2 ;  /* 0x0000001fff037819 */ /* 0x000fca0000011402 */
[----:B------:R0:W-:Y:S01]  /*ab50*/  STG.E.64 desc[UR36][R16.64], R2 ;  /* 0x0000000210007986 */ /* 0x0001e2000c101b24 */
[----:B------:R-:W-:Y:S05]  /*ab60*/  BRA `(.L_x_11782) ;  /* 0x00000000000c7947 */ /* 0x000fea0003800000 */
.L_x_11808:
[----:B-----5:R-:W-:-:S04]  /*ab70*/  LOP3.LUT R23, R23, 0xffff, RZ, 0xc0, !PT ;  /* 0x0000ffff17177812 */ /* 0x020fc800078ec0ff */
[----:B0123--:R-:W-:-:S05]  /*ab80*/  PRMT R3, R23, 0x8880, RZ ;  /* 0x0000888017037816 */ /* 0x00ffca00000000ff */
[----:B------:R0:W-:Y:S02]  /*ab90*/  STG.E desc[UR36][R16.64], R3 ;  /* 0x0000000310007986 */ /* 0x0001e4000c101924 */
.L_x_11782:
[----:B------:R-:W-:-:S07]  /*aba0*/  VIADD R19, R19, 0x80 ;  /* 0x0000008013137836 */ /* 0x000fce0000000000 */
.L_x_11674:
[----:B------:R-:W-:Y:S05]  /*abb0*/  BSYNC B6 ;  /* 0x0000000000067941 */ /* 0x000fea0003800000 */
.L_x_11673:
[----:B------:R-:W-:Y:S01]  /*abc0*/  ULDC UR4, c[0x0][0x210] ;  /* 0x0000840000047ab9 */ /* 0x000fe20000000800 */
[----:B------:R-:W-:Y:S01]  /*abd0*/  BSSY B6, `(.L_x_11811) ;  /* 0x0000558000067945 */ /* 0x000fe20003800000 */
[----:B------:R-:W-:-:S13]  /*abe0*/  ISETP.GE.AND P0, PT, R19, UR4, PT ;  /* 0x0000000413007c0c */ /* 0x000fda000bf06270 */
[----:B------:R-:W-:Y:S05]  /*abf0*/  @P0 BRA `(.L_x_11812) ;  /* 0x0000005400540947 */ /* 0x000fea0003800000 */
[----:B----4-:R-:W4:Y:S01]  /*ac00*/  LDC R6, c[0x0][0x218] ;  /* 0x00008600ff067b82 */ /* 0x010f220000000800 */
[----:B------:R-:W-:Y:S02]  /*ac10*/  IMAD.MOV.U32 R18, RZ, RZ, RZ ;  /* 0x000000ffff127224 */ /* 0x000fe400078e00ff */
[----:B------:R-:W-:Y:S02]  /*ac20*/  IMAD.MOV.U32 R22, RZ, RZ, RZ ;  /* 0x000000ffff167224 */ /* 0x000fe400078e00ff */
[----:B------:R-:W-:Y:S02]  /*ac30*/  IMAD.MOV.U32 R0, RZ, RZ, RZ ;  /* 0x000000ffff007224 */ /* 0x000fe400078e00ff */
[----:B0-----:R-:W-:Y:S01]  /*ac40*/  IMAD.MOV.U32 R16, RZ, RZ, RZ ;  /* 0x000000ffff107224 */ /* 0x001fe200078e00ff */
[----:B----4-:R-:W-:-:S13]  /*ac50*/  ISETP.NE.AND P0, PT, R6, RZ, PT ;  /* 0x000000ff0600720c */ /* 0x010fda0003f05270 */
        /* <DEDUP_REMOVED lines=374> */
.L_x_11813:
[----:B------:R-:W0:Y:S01]  /*c3c0*/  LDC.U8 R5, c[0x0][0x509] ;  /* 0x00014240ff057b82 */ /* 0x000e220000000000 */
[----:B------:R-:W-:Y:S01]  /*c3d0*/  ULDC.64 UR4, c[0x0][0x4d8] ;  /* 0x0001360000047ab9 */ /* 0x000fe20000000a00 */
[----:B------:R-:W-:Y:S01]  /*c3e0*/  ULDC.64 UR6, c[0x0][0x4e0] ;  /* 0x0001380000067ab9 */ /* 0x000fe20000000a00 */
[----:B------:R-:W-:Y:S02]  /*c3f0*/  IADD3 R16, P0, R16, UR4, RZ ;  /* 0x0000000410107c10 */ /* 0x000fe4000ff1e0ff */
[----:B-123--:R-:W-:-:S03]  /*c400*/  IADD3 R2, P1, R0, UR6, RZ ;  /* 0x0000000600027c10 */ /* 0x00efc6000ff3e0ff */
        /* <DEDUP_REMOVED lines=15> */
.L_x_11817:
[----:B------:R0:W5:Y:S01]  /*c500*/  LDG.E.U8 R23, desc[UR36][R2.64] ;  /* 0x0000002402177981 */ /* 0x000162000c1e1100 */
[----:B------:R-:W-:Y:S05]  /*c510*/  BRA `(.L_x_11819) ;  /* 0x0000000c00547947 */ /* 0x000fea0003800000 */
.L_x_11816:
        /* <DEDUP_REMOVED lines=8> */
.L_x_11821:
[----:B------:R0:W5:Y:S01]  /*c5a0*/  LDG.E.U8 R23, desc[UR36][R2.64] ;  /* 0x0000002402177981 */ /* 0x000162000c1e1100 */
[----:B------:R-:W-:Y:S05]  /*c5b0*/  BRA `(.L_x_11819) ;  /* 0x0000000c002c7947 */ /* 0x000fea0003800000 */
.L_x_11820:
[----:B------:R0:W5:Y:S01]  /*c5c0*/  LDG.E.U16 R23, desc[UR36][R2.64] ;  /* 0x0000002402177981 */ /* 0x000162000c1e1500 */
[----:B------:R-:W-:Y:S05]  /*c5d0*/  BRA `(.L_x_11819) ;  /* 0x0000000c00247947 */ /* 0x000fea0003800000 */
.L_x_11815:
        /* <DEDUP_REMOVED lines=9> */
.L_x_11823:
[----:B------:R-:W2:Y:S02]  /*c670*/  LDG.E.U16 R0, desc[UR36][R2.64] ;  /* 0x0000002402007981 */ /* 0x000ea4000c1e1500 */
[----:B--2---:R-:W-:-:S06]  /*c680*/  HADD2.F32 R0, -RZ, R0.H0_H0 ;  /* 0x20000000ff007230 */ /* 0x004fcc0000004100 */
[----:B------:R-:W0:Y:S02]  /*c690*/  F2I.FTZ.TRUNC.NTZ R0, R0 ;  /* 0x0000000000007305 */ /* 0x000e24000021f100 */
[----:B0-----:R-:W-:Y:S01]  /*c6a0*/  PRMT R23, R0, 0x7610, R23 ;  /* 0x0000761000177816 */ /* 0x001fe20000000017 */
[----:B------:R-:W-:Y:S06]  /*c6b0*/  BRA `(.L_x_11819) ;  /* 0x0000000800ec7947 */ /* 0x000fec0003800000 */
.L_x_11822:
        /* <DEDUP_REMOVED lines=9> */
.L_x_11825:
[----:B------:R-:W2:Y:S02]  /*c750*/  LDG.E.U16 R2, desc[UR36][R2.64] ;  /* 0x0000002402027981 */ /* 0x000ea4000c1e1500 */
[----:B--2---:R-:W-:-:S06]  /*c760*/  HADD2.F32 R0, -RZ, R2.H0_H0 ;  /* 0x20000002ff007230 */ /* 0x004fcc0000004100 */
[----:B------:R-:W0:Y:S02]  /*c770*/  F2I.FTZ.TRUNC.NTZ R0, R0 ;  /* 0x0000000000007305 */ /* 0x000e24000021f100 */
[----:B0-----:R-:W-:Y:S01]  /*c780*/  PRMT R23, R0, 0x7610, R23 ;  /* 0x0000761000177816 */ /* 0x001fe20000000017 */
[----:B------:R-:W-:Y:S06]  /*c790*/  BRA `(.L_x_11819) ;  /* 0x0000000800b47947 */ /* 0x000fec0003800000 */
.L_x_11824:
[----:B------:R-:W2:Y:S02]  /*c7a0*/  LDG.E.64 R2, desc[UR36][R2.64] ;  /* 0x0000002402027981 */ /* 0x000ea4000c1e1b00 */
[----:B--2---:R0:W1:Y:S01]  /*c7b0*/  F2I.F64.TRUNC R23, R2 ;  /* 0x0000000200177311 */ /* 0x004062000030d100 */
[----:B------:R-:W-:Y:S05]  /*c7c0*/  BRA `(.L_x_11819) ;  /* 0x0000000800a87947 */ /* 0x000fea0003800000 */
.L_x_11814:
        /* <DEDUP_REMOVED lines=12> */
.L_x_11828:
[----:B------:R-:W2:Y:S02]  /*c890*/  LDG.E.64 R2, desc[UR36][R2.64] ;  /* 0x0000002402027981 */ /* 0x000ea4000c1e1b00 */
[----:B--2---:R0:W1:Y:S01]  /*c8a0*/  F2I.F64.TRUNC R23, R2 ;  /* 0x0000000200177311 */ /* 0x004062000030d100 */
[----:B------:R-:W-:Y:S05]  /*c8b0*/  BRA `(.L_x_11819) ;  /* 0x00000008006c7947 */ /* 0x000fea0003800000 */
.L_x_11827:
        /* <DEDUP_REMOVED lines=28> */
.L_x_11830:
        /* <DEDUP_REMOVED lines=15> */
.L_x_11829:
[----:B------:R-:W2:Y:S02]  /*cb70*/  LDG.E.U16 R0, desc[UR36][R2.64] ;  /* 0x0000002402007981 */ /* 0x000ea4000c1e1500 */
[----:B--2---:R-:W-:-:S06]  /*cb80*/  IMAD.U32 R0, R0, 0x10000, RZ ;  /* 0x0001000000007824 */ /* 0x004fcc00078e00ff */
[----:B------:R-:W0:Y:S02]  /*cb90*/  F2I.FTZ.TRUNC.NTZ R0, R0 ;  /* 0x0000000000007305 */ /* 0x000e24000021f100 */
[----:B0-----:R-:W-:Y:S01]  /*cba0*/  PRMT R23, R0, 0x7610, R23 ;  /* 0x0000761000177816 */ /* 0x001fe20000000017 */
[----:B------:R-:W-:Y:S06]  /*cbb0*/  BRA `(.L_x_11819) ;  /* 0x0000000400ac7947 */ /* 0x000fec0003800000 */
.L_x_11826:
        /* <DEDUP_REMOVED lines=10> */
.L_x_11833:
        /* <DEDUP_REMOVED lines=21> */
.L_x_11837:
[----:B------:R-:W-:Y:S05]  /*cdb0*/  BSYNC B1 ;  /* 0x0000000000017941 */ /* 0x000fea0003800000 */
.L_x_11836:
[----:B------:R-:W-:Y:S01]  /*cdc0*/  LEA R3, R0, 0x3b800000, 0x17 ;  /* 0x3b80000000037811 */ /* 0x000fe200078eb8ff */
[----:B------:R-:W-:-:S05]  /*cdd0*/  IMAD.SHL.U32 R0, R2, 0x100000, RZ ;  /* 0x0010000002007824 */ /* 0x000fca00078e00ff */
[----:B------:R-:W-:-:S07]  /*cde0*/  LOP3.LUT R0, R3, R0, R4, 0xfe, !PT ;  /* 0x0000000003007212 */ /* 0x000fce00078efe04 */
.L_x_11835:
[----:B------:R-:W-:Y:S05]  /*cdf0*/  BSYNC B0 ;  /* 0x0000000000007941 */ /* 0x000fea0003800000 */
.L_x_11834:
[----:B------:R-:W0:Y:S02]  /*ce00*/  F2I.FTZ.TRUNC.NTZ R0, R0 ;  /* 0x0000000000007305 */ /* 0x000e24000021f100 */
[----:B0-----:R-:W-:Y:S01]  /*ce10*/  PRMT R23, R0, 0x7610, R23 ;  /* 0x0000761000177816 */ /* 0x001fe20000000017 */
[----:B------:R-:W-:Y:S06]  /*ce20*/  BRA `(.L_x_11819) ;  /* 0x0000000400107947 */ /* 0x000fec0003800000 */
.L_x_11832:
        /* <DEDUP_REMOVED lines=21> */
.L_x_11841:
[----:B------:R-:W-:Y:S05]  /*cf80*/  BSYNC B1 ;  /* 0x0000000000017941 */ /* 0x000fea0003800000 */
.L_x_11840:
[----:B------:R-:W-:Y:S01]  /*cf90*/  LEA R3, R0, 0x37800000, 0x17 ;  /* 0x3780000000037811 */ /* 0x000fe200078eb8ff */
[----:B------:R-:W-:-:S05]  /*cfa0*/  IMAD.SHL.U32 R0, R2, 0x200000, RZ ;  /* 0x0020000002007824 */ /* 0x000fca00078e00ff */
[----:B------:R-:W-:-:S07]  /*cfb0*/  LOP3.LUT R0, R3, R0, R4, 0xfe, !PT ;  /* 0x0000000003007212 */ /* 0x000fce00078efe04 */
.L_x_11839:
[----:B------:R-:W-:Y:S05]  /*cfc0*/  BSYNC B0 ;  /* 0x0000000000007941 */ /* 0x000fea0003800000 */
.L_x_11838:
[----:B------:R-:W0:Y:S02]  /*cfd0*/  F2I.FTZ.TRUNC.NTZ R0, R0 ;  /* 0x0000000000007305 */ /* 0x000e24000021f100 */
[----:B0-----:R-:W-:Y:S01]  /*cfe0*/  PRMT R23, R0, 0x7610, R23 ;  /* 0x0000761000177816 */ /* 0x001fe20000000017 */
[----:B------:R-:W-:Y:S06]  /*cff0*/  BRA `(.L_x_11819) ;  /* 0x00000000009c7947 */ /* 0x000fec0003800000 */
.L_x_11831:
        /* <DEDUP_REMOVED lines=14> */
.L_x_11845:
[----:B------:R-:W-:Y:S05]  /*d0e0*/  BSYNC B0 ;  /* 0x0000000000007941 */ /* 0x000fea0003800000 */
.L_x_11844:
[----:B------:R-:W0:Y:S02]  /*d0f0*/  F2I.FTZ.TRUNC.NTZ R0, R0 ;  /* 0x0000000000007305 */ /* 0x000e24000021f100 */
[----:B0-----:R-:W-:Y:S01]  /*d100*/  PRMT R23, R0, 0x7610, R23 ;  /* 0x0000761000177816 */ /* 0x001fe20000000017 */
[----:B------:R-:W-:Y:S06]  /*d110*/  BRA `(.L_x_11819) ;  /* 0x0000000000547947 */ /* 0x000fec0003800000 */
.L_x_11818:
        /* <DEDUP_REMOVED lines=16> */
.L_x_11846:
[----:B------:R-:W-:Y:S01]  /*d220*/  PRMT R23, RZ, 0x7610, R23 ;  /* 0x00007610ff177816 */ /* 0x000fe20000000017 */
[----:B------:R-:W-:Y:S06]  /*d230*/  BRA `(.L_x_11819) ;  /* 0x00000000000c7947 */ /* 0x000fec0003800000 */
.L_x_11843:
[----:B------:R0:W5:Y:S01]  /*d240*/  LDG.E.U8 R23, desc[UR36][R2.64] ;  /* 0x0000002402177981 */ /* 0x000162000c1e1100 */
[----:B------:R-:W-:Y:S05]  /*d250*/  BRA `(.L_x_11819) ;  /* 0x0000000000047947 */ /* 0x000fea0003800000 */
.L_x_11842:
[----:B------:R0:W5:Y:S02]  /*d260*/  LDG.E.U8 R23, desc[UR36][R2.64] ;  /* 0x0000002402177981 */ /* 0x000164000c1e1100 */
.L_x_11819:
        /* <DEDUP_REMOVED lines=19> */
.L_x_11850:
[----:B------:R-:W2:Y:S02]  /*d3a0*/  LDG.E.U8 R2, desc[UR36][R2.64] ;  /* 0x0000002402027981 */ /* 0x000ea4000c1e1100 */
[----:B--2---:R-:W-:-:S04]  /*d3b0*/  ISETP.NE.AND P0, PT, R2, RZ, PT ;  /* 0x000000ff0200720c */ /* 0x004fc80003f05270 */
[----:B------:R-:W-:Y:S01]  /*d3c0*/  P2R R22, PR, RZ, 0x1 ;  /* 0x00000001ff167803 */ /* 0x000fe20000000000 */
[----:B------:R-:W-:Y:S08]  /*d3d0*/  BRA `(.L_x_11852) ;  /* 0x0000000c00c47947 */ /* 0x000ff00003800000 */
.L_x_11849:
        /* <DEDUP_REMOVED lines=11> */
.L_x_11854:
[----:B------:R-:W2:Y:S02]  /*d490*/  LDG.E R2, desc[UR36][R2.64] ;  /* 0x0000002402027981 */ /* 0x000ea4000c1e1900 */
[----:B--2---:R-:W-:-:S04]  /*d4a0*/  ISETP.NE.AND P0, PT, R2, RZ, PT ;  /* 0x000000ff0200720c */ /* 0x004fc80003f05270 */
[----:B------:R-:W-:Y:S01]  /*d4b0*/  P2R R22, PR, RZ, 0x1 ;  /* 0x00000001ff167803 */ /* 0x000fe20000000000 */
[----:B------:R-:W-:Y:S08]  /*d4c0*/  BRA `(.L_x_11852) ;  /* 0x0000000c00887947 */ /* 0x000ff00003800000 */
.L_x_11853:
[----:B------:R-:W2:Y:S02]  /*d4d0*/  LDG.E.U16 R2, desc[UR36][R2.64] ;  /* 0x0000002402027981 */ /* 0x000ea4000c1e1500 */
[----:B--2---:R-:W-:-:S04]  /*d4e0*/  ISETP.NE.AND P0, PT, R2, RZ, PT ;  /* 0x000000ff0200720c */ /* 0x004fc80003f05270 */
[----:B------:R-:W-:Y:S01]  /*d4f0*/  P2R R22, PR, RZ, 0x1 ;  /* 0x00000001ff167803 */ /* 0x000fe20000000000 */
[----:B------:R-:W-:Y:S08]  /*d500*/  BRA `(.L_x_11852) ;  /* 0x0000000c00787947 */ /* 0x000ff00003800000 */
.L_x_11848:
        /* <DEDUP_REMOVED lines=10> */
.L_x_11856:
[----:B------:R-:W2:Y:S02]  /*d5b0*/  LDG.E.U16 R0, desc[UR36][R2.64] ;  /* 0x0000002402007981 */ /* 0x000ea4000c1e1500 */
[----:B--2---:R-:W-:-:S05]  /*d5c0*/  HADD2.F32 R0, -RZ, R0.H0_H0 ;  /* 0x20000000ff007230 */ /* 0x004fca0000004100 */
[----:B------:R-:W-:-:S04]  /*d5d0*/  FSETP.NEU.FTZ.AND P0, PT, R0, RZ, PT ;  /* 0x000000ff0000720b */ /* 0x000fc80003f1d000 */
[----:B------:R-:W-:Y:S01]  /*d5e0*/  P2R R22, PR, RZ, 0x1 ;  /* 0x00000001ff167803 */ /* 0x000fe20000000000 */
[----:B------:R-:W-:Y:S08]  /*d5f0*/  BRA `(.L_x_11852) ;  /* 0x0000000c003c7947 */ /* 0x000ff00003800000 */
.L_x_11855:
        /* <DEDUP_REMOVED lines=12> */
.L_x_11858:
        /* <DEDUP_REMOVED lines=11> */
.L_x_11857:
[----:B------:R-:W2:Y:S02]  /*d770*/  LDG.E.64 R2, desc[UR36][R2.64] ;  /* 0x0000002402027981 */ /* 0x000ea4000c1e1b00 */
[----:B--2---:R-:W-:-:S06]  /*d780*/  DSETP.NEU.AND P0, PT, R2, RZ, PT ;  /* 0x000000ff0200722a */ /* 0x004fcc0003f0d000 */
[----:B------:R-:W-:Y:S01]  /*d790*/  P2R R22, PR, RZ, 0x1 ;  /* 0x00000001ff167803 */ /* 0x000fe20000000000 */
[----:B------:R-:W-:Y:S07]  /*d7a0*/  BRA `(.L_x_11852) ;  /* 0x0000000800d07947 */ /* 0x000fee0003800000 */
.L_x_11847:
        /* <DEDUP_REMOVED lines=12> */
.L_x_11861:
[----:B------:R-:W2:Y:S02]  /*d870*/  LDG.E.128 R4, desc[UR36][R2.64] ;  /* 0x0000002402047981 */ /* 0x000ea4000c1e1d00 */
[----:B--2---:R-:W-:-:S06]  /*d880*/  DSETP.NEU.AND P0, PT, R6, RZ, PT ;  /* 0x000000ff0600722a */ /* 0x004fcc0003f0d000 */
[----:B------:R-:W-:-:S06]  /*d890*/  DSETP.NEU.OR P0, PT, R4, RZ, P0 ;  /* 0x000000ff0400722a */ /* 0x000fcc000070d400 */
[----:B------:R-:W-:Y:S01]  /*d8a0*/  P2R R22, PR, RZ, 0x1 ;  /* 0x00000001ff167803 */ /* 0x000fe20000000000 */
[----:B------:R-:W-:Y:S07]  /*d8b0*/  BRA `(.L_x_11852) ;  /* 0x00000008008c7947 */ /* 0x000fee0003800000 */
.L_x_11860:
        /* <DEDUP_REMOVED lines=28> */
.L_x_11863:
        /* <DEDUP_REMOVED lines=15> */
.L_x_11862:
[----:B------:R-:W2:Y:S02]  /*db70*/  LDG.E.U16 R0, desc[UR36][R2.64] ;  /* 0x0000002402007981 */ /* 0x000ea4000c1e1500 */
[----:B--2---:R-:W-:-:S05]  /*db80*/  IMAD.U32 R0, R0, 0x10000, RZ ;  /* 0x0001000000007824 */ /* 0x004fca00078e00ff */
[----:B------:R-:W-:-:S04]  /*db90*/  FSETP.NEU.FTZ.AND P0, PT, R0, RZ, PT ;  /* 0x000000ff0000720b */ /* 0x000fc80003f1d000 */
[----:B------:R-:W-:Y:S01]  /*dba0*/  P2R R22, PR, RZ, 0x1 ;  /* 0x00000001ff167803 */ /* 0x000fe20000000000 */
[----:B------:R-:W-:Y:S08]  /*dbb0*/  BRA `(.L_x_11852) ;  /* 0x0000000400cc7947 */ /* 0x000ff00003800000 */
.L_x_11859:
        /* <DEDUP_REMOVED lines=12> */
.L_x_11866:
        /* <DEDUP_REMOVED lines=21> */
.L_x_11870:
[----:B------:R-:W-:Y:S05]  /*ddd0*/  BSYNC B1 ;  /* 0x0000000000017941 */ /* 0x000fea0003800000 */
.L_x_11869:
[----:B------:R-:W-:Y:S01]  /*dde0*/  LEA R3, R0, 0x3b800000, 0x17 ;  /* 0x3b80000000037811 */ /* 0x000fe200078eb8ff */
[----:B------:R-:W-:-:S05]  /*ddf0*/  IMAD.SHL.U32 R0, R2, 0x100000, RZ ;  /* 0x0010000002007824 */ /* 0x000fca00078e00ff */
[----:B------:R-:W-:-:S07]  /*de00*/  LOP3.LUT R0, R3, R0, R4, 0xfe, !PT ;  /* 0x0000000003007212 */ /* 0x000fce00078efe04 */
.L_x_11868:
[----:B------:R-:W-:Y:S05]  /*de10*/  BSYNC B0 ;  /* 0x0000000000007941 */ /* 0x000fea0003800000 */
.L_x_11867:
[----:B------:R-:W-:-:S04]  /*de20*/  FSETP.NEU.FTZ.AND P0, PT, R0, RZ, PT ;  /* 0x000000ff0000720b */ /* 0x000fc80003f1d000 */
[----:B------:R-:W-:Y:S01]  /*de30*/  P2R R22, PR, RZ, 0x1 ;  /* 0x00000001ff167803 */ /* 0x000fe20000000000 */
[----:B------:R-:W-:Y:S08]  /*de40*/  BRA `(.L_x_11852) ;  /* 0x0000000400287947 */ /* 0x000ff00003800000 */
.L_x_11865:
        /* <DEDUP_REMOVED lines=21> */
.L_x_11874:
[----:B------:R-:W-:Y:S05]  /*dfa0*/  BSYNC B1 ;  /* 0x0000000000017941 */ /* 0x000fea0003800000 */
.L_x_11873:
[----:B------:R-:W-:Y:S01]  /*dfb0*/  LEA R3, R0, 0x37800000, 0x17 ;  /* 0x3780000000037811 */ /* 0x000fe200078eb8ff */
[----:B------:R-:W-:-:S05]  /*dfc0*/  IMAD.SHL.U32 R0, R2, 0x200000, RZ ;  /* 0x0020000002007824 */ /* 0x000fca00078e00ff */
[----:B------:R-:W-:-:S07]  /*dfd0*/  LOP3.LUT R0, R3, R0, R4, 0xfe, !PT ;  /* 0x0000000003007212 */ /* 0x000fce00078efe04 */
.L_x_11872:
[----:B------:R-:W-:Y:S05]  /*dfe0*/  BSYNC B0 ;  /* 0x0000000000007941 */ /* 0x000fea0003800000 */
.L_x_11871:
[----:B------:R-:W-:-:S04]  /*dff0*/  FSETP.NEU.FTZ.AND P0, PT, R0, RZ, PT ;  /* 0x000000ff0000720b */ /* 0x000fc80003f1d000 */
[----:B------:R-:W-:Y:S01]  /*e000*/  P2R R22, PR, RZ, 0x1 ;  /* 0x00000001ff167803 */ /* 0x000fe20000000000 */
[----:B------:R-:W-:Y:S08]  /*e010*/  BRA `(.L_x_11852) ;  /* 0x0000000000b47947 */ /* 0x000ff00003800000 */
.L_x_11864:
        /* <DEDUP_REMOVED lines=14> */
.L_x_11878:
[----:B------:R-:W-:Y:S05]  /*e100*/  BSYNC B0 ;  /* 0x0000000000007941 */ /* 0x000fea0003800000 */
.L_x_11877:
[----:B------:R-:W-:-:S04]  /*e110*/  FSETP.NEU.FTZ.AND P0, PT, R0, RZ, PT ;  /* 0x000000ff0000720b */ /* 0x000fc80003f1d000 */
[----:B------:R-:W-:Y:S01]  /*e120*/  P2R R22, PR, RZ, 0x1 ;  /* 0x00000001ff167803 */ /* 0x000fe20000000000 */
[----:B------:R-:W-:Y:S08]  /*e130*/  BRA `(.L_x_11852) ;  /* 0x00000000006c7947 */ /* 0x000ff00003800000 */
.L_x_11851:
        /* <DEDUP_REMOVED lines=16> */
.L_x_11879:
[----:B------:R-:W-:-:S04]  /*e240*/  PLOP3.LUT P0, PT, PT, PT, PT, 0x8, 0x0 ;  /* 0x000000000000781c */ /* 0x000fc80003f0e170 */
[----:B------:R-:W-:Y:S01]  /*e250*/  P2R R22, PR, RZ, 0x1 ;  /* 0x00000001ff167803 */ /* 0x000fe20000000000 */
[----:B------:R-:W-:Y:S08]  /*e260*/  BRA `(.L_x_11852) ;  /* 0x0000000000207947 */ /* 0x000ff00003800000 */
.L_x_11876:
[----:B------:R-:W2:Y:S02]  /*e270*/  LDG.E.64 R2, desc[UR36][R2.64] ;  /* 0x0000002402027981 */ /* 0x000ea4000c1e1b00 */
[----:B--2---:R-:W-:-:S04]  /*e280*/  ISETP.NE.U32.AND P0, PT, R2, RZ, PT ;  /* 0x000000ff0200720c */ /* 0x004fc80003f05070 */
[----:B------:R-:W-:-:S04]  /*e290*/  ISETP.NE.AND.EX P0, PT, R3, RZ, PT, P0 ;  /* 0x000000ff0300720c */ /* 0x000fc80003f05300 */
[----:B------:R-:W-:Y:S01]  /*e2a0*/  P2R R22, PR, RZ, 0x1 ;  /* 0x00000001ff167803 */ /* 0x000fe20000000000 */
[----:B------:R-:W-:Y:S08]  /*e2b0*/  BRA `(.L_x_11852) ;  /* 0x00000000000c7947 */ /* 0x000ff00003800000 */
.L_x_11875:
[----:B------:R-:W2:Y:S02]  /*e2c0*/  LDG.E R2, desc[UR36][R2.64] ;  /* 0x0000002402027981 */ /* 0x000ea4000c1e1900 */
[----:B--2---:R-:W-:-:S04]  /*e2d0*/  ISETP.NE.AND P0, PT, R2, RZ, PT ;  /* 0x000000ff0200720c */ /* 0x004fc80003f05270 */
[----:B------:R-:W-:-:S09]  /*e2e0*/  P2R R22, PR, RZ, 0x1 ;  /* 0x00000001ff167803 */ /* 0x000fd20000000000 */
.L_x_11852:
        /* <DEDUP_REMOVED lines=18> */
.L_x_11883:
[----:B------:R0:W5:Y:S01]  /*e410*/  LDG.E.U8 R2, desc[UR36][R4.64] ;  /* 0x0000002404027981 */ /* 0x000162000c1e1100 */
[----:B------:R-:W-:Y:S01]  /*e420*/  IMAD.MOV.U32 R3, RZ, RZ, RZ ;  /* 0x000000ffff037224 */ /* 0x000fe200078e00ff */
[----:B------:R-:W-:Y:S06]  /*e430*/  BRA `(.L_x_11885) ;  /* 0x0000000c00487947 */ /* 0x000fec0003800000 */
.L_x_11882:
        /* <DEDUP_REMOVED lines=8> */
.L_x_11887:
[----:B------:R-:W2:Y:S02]  /*e4c0*/  LDG.E R2, desc[UR36][R4.64] ;  /* 0x0000002404027981 */ /* 0x000ea4000c1e1900 */
[----:B--2---:R-:W-:Y:S01]  /*e4d0*/  SHF.R.S32.HI R3, RZ, 0x1f, R2 ;  /* 0x0000001fff037819 */ /* 0x004fe20000011402 */
[----:B------:R-:W-:Y:S06]  /*e4e0*/  BRA `(.L_x_11885) ;  /* 0x0000000c001c7947 */ /* 0x000fec0003800000 */
.L_x_11886:
[----:B------:R-:W2:Y:S02]  /*e4f0*/  LDG.E.S16 R2, desc[UR36][R4.64] ;  /* 0x0000002404027981 */ /* 0x000ea4000c1e1700 */
[----:B--2---:R-:W-:Y:S01]  /*e500*/  SHF.R.S32.HI R3, RZ, 0x1f, R2 ;  /* 0x0000001fff037819 */ /* 0x004fe20000011402 */
[----:B------:R-:W-:Y:S06]  /*e510*/  BRA `(.L_x_11885) ;  /* 0x0000000c00107947 */ /* 0x000fec0003800000 */
.L_x_11881:
        /* <DEDUP_REMOVED lines=9> */
.L_x_11889:
[----:B------:R-:W2:Y:S02]  /*e5b0*/  LDG.E.U16 R4, desc[UR36][R4.64] ;  /* 0x0000002404047981 */ /* 0x000ea4000c1e1500 */
[----:B--2---:R-:W-:-:S06]  /*e5c0*/  HADD2.F32 R2, -RZ, R4.H0_H0 ;  /* 0x20000004ff027230 */ /* 0x004fcc0000004100 */
[----:B------:R-:W0:Y:S01]  /*e5d0*/  F2I.S64.TRUNC R2, R2 ;  /* 0x0000000200027311 */ /* 0x000e22000020d900 */
[----:B------:R-:W-:Y:S05]  /*e5e0*/  BRA `(.L_x_11885) ;  /* 0x0000000800dc7947 */ /* 0x000fea0003800000 */
.L_x_11888:
        /* <DEDUP_REMOVED lines=9> */
.L_x_11891:
[----:B------:R-:W2:Y:S02]  /*e680*/  LDG.E.U16 R4, desc[UR36][R4.64] ;  /* 0x0000002404047981 */ /* 0x000ea4000c1e1500 */
[----:B--2---:R-:W-:-:S06]  /*e690*/  HADD2.F32 R2, -RZ, R4.H0_H0 ;  /* 0x20000004ff027230 */ /* 0x004fcc0000004100 */
[----:B------:R-:W0:Y:S01]  /*e6a0*/  F2I.S64.TRUNC R2, R2 ;  /* 0x0000000200027311 */ /* 0x000e22000020d900 */
[----:B------:R-:W-:Y:S05]  /*e6b0*/  BRA `(.L_x_11885) ;  /* 0x0000000800a87947 */ /* 0x000fea0003800000 */
.L_x_11890:
[----:B------:R-:W2:Y:S02]  /*e6c0*/  LDG.E.64 R2, desc[UR36][R4.64] ;  /* 0x0000002404027981 */ /* 0x000ea4000c1e1b00 */
[----:B--2---:R-:W0:Y:S01]  /*e6d0*/  F2I.S64.F64.TRUNC R2, R2 ;  /* 0x0000000200027311 */ /* 0x004e22000030d900 */
[----:B------:R-:W-:Y:S05]  /*e6e0*/  BRA `(.L_x_11885) ;  /* 0x00000008009c7947 */ /* 0x000fea0003800000 */
.L_x_11880:
        /* <DEDUP_REMOVED lines=13> */
.L_x_11894:
[----:B------:R-:W2:Y:S02]  /*e7c0*/  LDG.E.64 R2, desc[UR36][R4.64] ;  /* 0x0000002404027981 */ /* 0x000ea4000c1e1b00 */
[----:B--2---:R-:W0:Y:S01]  /*e7d0*/  F2I.S64.F64.TRUNC R2, R2 ;  /* 0x0000000200027311 */ /* 0x004e22000030d900 */
[----:B------:R-:W-:Y:S05]  /*e7e0*/  BRA `(.L_x_11885) ;  /* 0x00000008005c7947 */ /* 0x000fea0003800000 */
.L_x_11893:
        /* <DEDUP_REMOVED lines=27> */
.L_x_11896:
        /* <DEDUP_REMOVED lines=14> */
.L_x_11895:
[----:B------:R-:W2:Y:S02]  /*ea80*/  LDG.E.U16 R2, desc[UR36][R4.64] ;  /* 0x0000002404027981 */ /* 0x000ea4000c1e1500 */
[----:B--2---:R-:W-:-:S06]  /*ea90*/  IMAD.U32 R2, R2, 0x10000, RZ ;  /* 0x0001000002027824 */ /* 0x004fcc00078e00ff */
[----:B------:R-:W4:Y:S01]  /*eaa0*/  F2I.S64.TRUNC R2, R2 ;  /* 0x0000000200027311 */ /* 0x000f22000020d900 */
[----:B------:R-:W-:Y:S05]  /*eab0*/  BRA `(.L_x_11885) ;  /* 0x0000000400a87947 */ /* 0x000fea0003800000 */
.L_x_11892:
        /* <DEDUP_REMOVED lines=11> */
.L_x_11899:
        /* <DEDUP_REMOVED lines=21> */
.L_x_11903:
[----:B------:R-:W-:Y:S05]  /*ecc0*/  BSYNC B1 ;  /* 0x0000000000017941 */ /* 0x000fea0003800000 */
.L_x_11902:
[----:B------:R-:W-:Y:S01]  /*ecd0*/  IMAD.SHL.U32 R2, R2, 0x100000, RZ ;  /* 0x0010000002027824 */ /* 0x000fe200078e00ff */
[----:B------:R-:W-:-:S04]  /*ece0*/  LEA R3, R0, 0x3b800000, 0x17 ;  /* 0x3b80000000037811 */ /* 0x000fc800078eb8ff */
[----:B------:R-:W-:-:S07]  /*ecf0*/  LOP3.LUT R2, R3, R2, R4, 0xfe, !PT ;  /* 0x0000000203027212 */ /* 0x000fce00078efe04 */
.L_x_11901:
[----:B------:R-:W-:Y:S05]  /*ed00*/  BSYNC B0 ;  /* 0x0000000000007941 */ /* 0x000fea0003800000 */
.L_x_11900:
[----:B------:R-:W0:Y:S01]  /*ed10*/  F2I.S64.TRUNC R2, R2 ;  /* 0x0000000200027311 */ /* 0x000e22000020d900 */
[----:B------:R-:W-:Y:S05]  /*ed20*/  BRA `(.L_x_11885) ;  /* 0x00000004000c7947 */ /* 0x000fea0003800000 */
.L_x_11898:
        /* <DEDUP_REMOVED lines=21> */
.L_x_11907:
[----:B------:R-:W-:Y:S05]  /*ee80*/  BSYNC B1 ;  /* 0x0000000000017941 */ /* 0x000fea0003800000 */
.L_x_11906:
[----:B------:R-:W-:Y:S01]  /*ee90*/  IMAD.SHL.U32 R2, R2, 0x200000, RZ ;  /* 0x0020000002027824 */ /* 0x000fe200078e00ff */
[----:B------:R-:W-:-:S04]  /*eea0*/  LEA R3, R0, 0x37800000, 0x17 ;  /* 0x3780000000037811 */ /* 0x000fc800078eb8ff */
[----:B------:R-:W-:-:S07]  /*eeb0*/  LOP3.LUT R2, R3, R2, R4, 0xfe, !PT ;  /* 0x0000000203027212 */ /* 0x000fce00078efe04 */
.L_x_11905:
[----:B------:R-:W-:Y:S05]  /*eec0*/  BSYNC B0 ;  /* 0x0000000000007941 */ /* 0x000fea0003800000 */
.L_x_11904:
[----:B------:R-:W0:Y:S01]  /*eed0*/  F2I.S64.TRUNC R2, R2 ;  /* 0x0000000200027311 */ /* 0x000e22000020d900 */
[----:B------:R-:W-:Y:S05]  /*eee0*/  BRA `(.L_x_11885) ;  /* 0x00000000009c7947 */ /* 0x000fea0003800000 */
.L_x_11897:
        /* <DEDUP_REMOVED lines=14> */
.L_x_11911:
[----:B------:R-:W-:Y:S05]  /*efd0*/  BSYNC B0 ;  /* 0x0000000000007941 */ /* 0x000fea0003800000 */
.L_x_11910:
[----:B------:R-:W0:Y:S01]  /*efe0*/  F2I.S64.TRUNC R2, R2 ;  /* 0x0000000200027311 */ /* 0x000e22000020d900 */
[----:B------:R-:W-:Y:S05]  /*eff0*/  BRA `(.L_x_11885) ;  /* 0x0000000000587947 */ /* 0x000fea0003800000 */
.L_x_11884:
        /* <DEDUP_REMOVED lines=16> */
.L_x_11912:
[----:B------:R-:W-:Y:S01]  /*f100*/  CS2R R2, SRZ ;  /* 0x0000000000027805 */ /* 0x000fe2000001ff00 */
[----:B------:R-:W-:Y:S06]  /*f110*/  BRA `(.L_x_11885) ;  /* 0x0000000000107947 */ /* 0x000fec0003800000 */
.L_x_11909:
[----:B------:R0:W5:Y:S01]  /*f120*/  LDG.E.64 R2, desc[UR36][R4.64] ;  /* 0x0000002404027981 */ /* 0x000162000c1e1b00 */
[----:B------:R-:W-:Y:S05]  /*f130*/  BRA `(.L_x_11885) ;  /* 0x0000000000087947 */ /* 0x000fea0003800000 */
.L_x_11908:
[----:B------:R0:W5:Y:S01]  /*f140*/  LDG.E R2, desc[UR36][R4.64] ;  /* 0x0000002404027981 */ /* 0x000162000c1e1900 */
[----:B------:R-:W-:-:S07]  /*f150*/  IMAD.MOV.U32 R3, RZ, RZ, RZ ;  /* 0x000000ffff037224 */ /* 0x000fce00078e00ff */
.L_x_11885:
[----:B0-----:R-:W0:Y:S01]  /*f160*/  LDC.U8 R4, c[0x0][0x508] ;  /* 0x00014200ff047b82 */ /* 0x001e220000000000 */
        /* <DEDUP_REMOVED lines=8> */
[----:B---3--:R0:W5:Y:S04]  /*f1f0*/  LDG.E.U8 R23, desc[UR36][R2.64] ;  /* 0x0000002402177981 */ /* 0x008168000c1e1100 */
.L_x_11914:
[----:B------:R-:W-:Y:S05]  /*f200*/  BSYNC B0 ;  /* 0x0000000000007941 */ /* 0x000fea0003800000 */
.L_x_11913:
        /* <DEDUP_REMOVED lines=9> */
[----:B---3-5:R3:W-:Y:S01]  /*f2a0*/  STG.E.U8 desc[UR36][R16.64], R23 ;  /* 0x0000001710007986 */ /* 0x0287e2000c101124 */
[----:B------:R-:W-:Y:S05]  /*f2b0*/  BRA `(.L_x_11920) ;  /* 0x0000000c00a07947 */ /* 0x000fea0003800000 */
.L_x_11918:
[----:B---3-5:R3:W-:Y:S01]  /*f2c0*/  STG.E.U8 desc[UR36][R16.64], R23 ;  /* 0x0000001710007986 */ /* 0x0287e2000c101124 */
[----:B------:R-:W-:Y:S05]  /*f2d0*/  BRA `(.L_x_11920) ;  /* 0x0000000c00987947 */ /* 0x000fea0003800000 */
.L_x_11917:
[----:B------:R-:W-:-:S13]  /*f2e0*/  ISETP.NE.AND P0, PT, R0, 0x2, PT ;  /* 0x000000020000780c */ /* 0x000fda0003f05270 */
[----:B------:R-:W-:Y:S05]  /*f2f0*/  @!P0 BRA `(.L_x_11921) ;  /* 0x0000000000388947 */ /* 0x000fea0003800000 */
[----:B------:R-:W-:-:S13]  /*f300*/  ISETP.NE.AND P0, PT, R0, 0x3, PT ;  /* 0x000000030000780c */ /* 0x000fda0003f05270 */
[----:B------:R-:W-:Y:S05]  /*f310*/  @!P0 BRA `(.L_x_11922) ;  /* 0x0000000000208947 */ /* 0x000fea0003800000 */
[----:B------:R-:W-:-:S13]  /*f320*/  ISETP.NE.AND P0, PT, R0, 0x4, PT ;  /* 0x000000040000780c */ /* 0x000fda0003f05270 */
[----:B------:R-:W-:Y:S05]  /*f330*/  @P0 BRA `(.L_x_11919) ;  /* 0x0000000c00180947 */ /* 0x000fea0003800000 */
[----:B---3-5:R-:W-:-:S04]  /*f340*/  LOP3.LUT R23, R23, 0xffff, RZ, 0xc0, !PT ;  /* 0x0000ffff17177812 */ /* 0x028fc800078ec0ff */
[----:B------:R-:W-:-:S05]  /*f350*/  PRMT R23, R23, 0x8880, RZ ;  /* 0x0000888017177816 */ /* 0x000fca00000000ff */
[----:B012-4-:R-:W-:-:S05]  /*f360*/  IMAD.MOV.U32 R2, RZ, RZ, R23 ;  /* 0x000000ffff027224 */ /* 0x017fca00078e0017 */
[----:B------:R-:W-:-:S05]  /*f370*/  SHF.R.S32.HI R3, RZ, 0x1f, R2 ;  /* 0x0000001fff037819 */ /* 0x000fca0000011402 */
[----:B------:R0:W-:Y:S01]  /*f380*/  STG.E.64 desc[UR36][R16.64], R2 ;  /* 0x0000000210007986 */ /* 0x0001e2000c101b24 */
[----:B------:R-:W-:Y:S05]  /*f390*/  BRA `(.L_x_11920) ;  /* 0x0000000c00687947 */ /* 0x000fea0003800000 */
.L_x_11922:
[----:B---3-5:R-:W-:-:S04]  /*f3a0*/  LOP3.LUT R23, R23, 0xffff, RZ, 0xc0, !PT ;  /* 0x0000ffff17177812 */ /* 0x028fc800078ec0ff */
[----:B012-4-:R-:W-:-:S05]  /*f3b0*/  PRMT R3, R23, 0x8880, RZ ;  /* 0x0000888017037816 */ /* 0x017fca00000000ff */
[----:B------:R1:W-:Y:S01]  /*f3c0*/  STG.E desc[UR36][R16.64], R3 ;  /* 0x0000000310007986 */ /* 0x0003e2000c101924 */
[----:B------:R-:W-:Y:S05]  /*f3d0*/  BRA `(.L_x_11920) ;  /* 0x0000000c00587947 */ /* 0x000fea0003800000 */
.L_x_11921:
[----:B012345:R-:W-:-:S04]  /*f3e0*/  PRMT R3, R23, 0x8880, RZ ;  /* 0x0000888017037816 */ /* 0x03ffc800000000ff */
[----:B------:R-:W-:-:S05]  /*f3f0*/  PRMT R3, R3, 0x7710, RZ ;  /* 0x0000771003037816 */ /* 0x000fca00000000ff */
[----:B------:R2:W-:Y:S01]  /*f400*/  STG.E.U16 desc[UR36][R16.64], R3 ;  /* 0x0000000310007986 */ /* 0x0005e2000c101524 */
[----:B------:R-:W-:Y:S05]  /*f410*/  BRA `(.L_x_11920) ;  /* 0x0000000c00487947 */ /* 0x000fea0003800000 */
.L_x_11916:
[----:B------:R-:W-:-:S13]  /*f420*/  ISETP.GT.AND P0, PT, R0, 0x6, PT ;  /* 0x000000060000780c */ /* 0x000fda0003f04270 */
[----:B------:R-:W-:Y:S05]  /*f430*/  @P0 BRA `(.L_x_11923) ;  /* 0x00000000002c0947 */ /* 0x000fea0003800000 */
[----:B------:R-:W-:-:S13]  /*f440*/  ISETP.NE.AND P0, PT, R0, 0x5, PT ;  /* 0x000000050000780c */ /* 0x000fda0003f05270 */
[----:B------:R-:W-:Y:S05]  /*f450*/  @!P0 BRA `(.L_x_11924) ;  /* 0x0000000000148947 */ /* 0x000fea0003800000 */
[----:B------:R-:W-:-:S13]  /*f460*/  ISETP.NE.AND P0, PT, R0, 0x6, PT ;  /* 0x000000060000780c */ /* 0x000fda0003f05270 */
[----:B------:R-:W-:Y:S05]  /*f470*/  @P0 BRA `(.L_x_11919) ;  /* 0x0000000800c80947 */ /* 0x000fea0003800000 */
[----:B---3-5:R-:W3:Y:S02]  /*f480*/  I2F.S8 R23, R23 ;  /* 0x0000001700177306 */ /* 0x028ee40000001400 */
[----:B---3--:R3:W-:Y:S01]  /*f490*/  STG.E desc[UR36][R16.64], R23 ;  /* 0x0000001710007986 */ /* 0x0087e2000c101924 */
[----:B------:R-:W-:Y:S05]  /*f4a0*/  BRA `(.L_x_11920) ;  /* 0x0000000c00247947 */ /* 0x000fea0003800000 */
.L_x_11924:
[----:B---3-5:R-:W3:Y:S02]  /*f4b0*/  I2F.S8 R0, R23 ;  /* 0x0000001700007306 */ /* 0x028ee40000001400 */
[----:B---3--:R-:W-:-:S05]  /*f4c0*/  F2FP.F16.F32.PACK_AB R0, RZ, R0 ;  /* 0x00000000ff00723e */ /* 0x008fca00000000ff */
[----:B------:R3:W-:Y:S01]  /*f4d0*/  STG.E.U16 desc[UR36][R16.64], R0 ;  /* 0x0000000010007986 */ /* 0x0007e2000c101524 */
[----:B------:R-:W-:Y:S05]  /*f4e0*/  BRA `(.L_x_11920) ;  /* 0x0000000c00147947 */ /* 0x000fea0003800000 */
.L_x_11923:
[----:B------:R-:W-:-:S13]  /*f4f0*/  ISETP.NE.AND P0, PT, R0, 0x7, PT ;  /* 0x000000070000780c */ /* 0x000fda0003f05270 */
[----:B------:R-:W-:Y:S05]  /*f500*/  @!P0 BRA `(.L_x_11925) ;  /* 0x0000000000348947 */ /* 0x000fea0003800000 */
[----:B------:R-:W-:-:S13]  /*f510*/  ISETP.NE.AND P0, PT, R0, 0x8, PT ;  /* 0x000000080000780c */ /* 0x000fda0003f05270 */
[----:B------:R-:W-:Y:S05]  /*f520*/  @!P0 BRA `(.L_x_11926) ;  /* 0x0000000000188947 */ /* 0x000fea0003800000 */
[----:B------:R-:W-:-:S13]  /*f530*/  ISETP.NE.AND P0, PT, R0, 0x9, PT ;  /* 0x000000090000780c */ /* 0x000fda0003f05270 */
[----:B------:R-:W-:Y:S05]  /*f540*/  @P0 BRA `(.L_x_11919) ;  /* 0x0000000800940947 */ /* 0x000fea0003800000 */
[----:B012345:R-:W0:Y:S01]  /*f550*/  I2F.S8 R2, R23 ;  /* 0x0000001700027306 */ /* 0x03fe220000001400 */
[----:B------:R-:W-:-:S05]  /*f560*/  IMAD.MOV.U32 R3, RZ, RZ, RZ ;  /* 0x000000ffff037224 */ /* 0x000fca00078e00ff */
[----:B0-----:R0:W-:Y:S01]  /*f570*/  STG.E.64 desc[UR36][R16.64], R2 ;  /* 0x0000000210007986 */ /* 0x0011e2000c101b24 */
[----:B------:R-:W-:Y:S05]  /*f580*/  BRA `(.L_x_11920) ;  /* 0x0000000800ec7947 */ /* 0x000fea0003800000 */
.L_x_11926:
[----:B---3-5:R-:W0:Y:S02]  /*f590*/  I2F.S8 R23, R23 ;  /* 0x0000001700177306 */ /* 0x028e240000001400 */
[----:B012-4-:R-:W-:-:S04]  /*f5a0*/  F2FP.F16.F32.PACK_AB R3, RZ, R23 ;  /* 0x00000017ff03723e */ /* 0x017fc800000000ff */
[----:B------:R-:W-:-:S05]  /*f5b0*/  PRMT R3, R3, 0x5410, RZ ;  /* 0x0000541003037816 */ /* 0x000fca00000000ff */
[----:B------:R0:W-:Y:S01]  /*f5c0*/  STG.E desc[UR36][R16.64], R3 ;  /* 0x0000000310007986 */ /* 0x0001e2000c101924 */
[----:B------:R-:W-:Y:S05]  /*f5d0*/  BRA `(.L_x_11920) ;  /* 0x0000000800d87947 */ /* 0x000fea0003800000 */
.L_x_11925:
[----:B012345:R-:W-:-:S04]  /*f5e0*/  PRMT R2, R23, 0x8880, RZ ;  /* 0x0000888017027816 */ /* 0x03ffc800000000ff */
[----:B------:R-:W-:-:S06]  /*f5f0*/  PRMT R2, R2, 0x7710, RZ ;  /* 0x0000771002027816 */ /* 0x000fcc00000000ff */
[----:B------:R-:W0:Y:S02]  /*f600*/  I2F.F64.S16 R2, R2 ;  /* 0x0000000200027312 */ /* 0x000e240000101c00 */
[----:B0-----:R0:W-:Y:S01]  /*f610*/  STG.E.64 desc[UR36][R16.64], R2 ;  /* 0x0000000210007986 */ /* 0x0011e2000c101b24 */
[----:B------:R-:W-:Y:S05]  /*f620*/  BRA `(.L_x_11920) ;  /* 0x0000000800c47947 */ /* 0x000fea0003800000 */
.L_x_11915:
        /* <DEDUP_REMOVED lines=8> */
[----:B---3-5:R-:W-:-:S04]  /*f6b0*/  LOP3.LUT P0, RZ, R23, 0xff, RZ, 0xc0, !PT ;  /* 0x000000ff17ff7812 */ /* 0x028fc8000780c0ff */
[----:B012-4-:R-:W-:-:S05]  /*f6c0*/  SEL R3, RZ, 0x1, !P0 ;  /* 0x00000001ff037807 */ /* 0x017fca0004000000 */
[----:B------:R0:W-:Y:S01]  /*f6d0*/  STG.E.U8 desc[UR36][R16.64], R3 ;  /* 0x0000000310007986 */ /* 0x0001e2000c101124 */
[----:B------:R-:W-:Y:S05]  /*f6e0*/  BRA `(.L_x_11920) ;  /* 0x0000000800947947 */ /* 0x000fea0003800000 */
.L_x_11929:
[----:B---3-5:R-:W-:Y:S02]  /*f6f0*/  PRMT R4, R23, 0x8880, RZ ;  /* 0x0000888017047816 */ /* 0x028fe400000000ff */
[----:B------:R-:W-:Y:S02]  /*f700*/  CS2R R6, SRZ ;  /* 0x0000000000067805 */ /* 0x000fe4000001ff00 */
[----:B------:R-:W-:-:S06]  /*f710*/  PRMT R4, R4, 0x7710, RZ ;  /* 0x0000771004047816 */ /* 0x000fcc00000000ff */
[----:B------:R-:W3:Y:S02]  /*f720*/  I2F.F64.S16 R4, R4 ;  /* 0x0000000400047312 */ /* 0x000ee40000101c00 */
[----:B---3--:R3:W-:Y:S01]  /*f730*/  STG.E.128 desc[UR36][R16.64], R4 ;  /* 0x0000000410007986 */ /* 0x0087e2000c101d24 */
[----:B------:R-:W-:Y:S05]  /*f740*/  BRA `(.L_x_11920) ;  /* 0x00000008007c7947 */ /* 0x000fea0003800000 */
.L_x_11928:
[----:B------:R-:W-:-:S13]  /*f750*/  ISETP.NE.AND P0, PT, R0, 0xf, PT ;  /* 0x0000000f0000780c */ /* 0x000fda0003f05270 */
[----:B------:R-:W-:Y:S05]  /*f760*/  @!P0 BRA `(.L_x_11930) ;  /* 0x0000000000b48947 */ /* 0x000fea0003800000 */
[----:B------:R-:W-:-:S13]  /*f770*/  ISETP.NE.AND P0, PT, R0, 0x17, PT ;  /* 0x000000170000780c */ /* 0x000fda0003f05270 */
[----:B------:R-:W-:Y:S05]  /*f780*/  @!P0 BRA `(.L_x_11931) ;  /* 0x0000000000548947 */ /* 0x000fea0003800000 */
[----:B------:R-:W-:-:S13]  /*f790*/  ISETP.NE.AND P0, PT, R0, 0x18, PT ;  /* 0x000000180000780c */ /* 0x000fda0003f05270 */
[----:B------:R-:W-:Y:S05]  /*f7a0*/  @P0 BRA `(.L_x_11919) ;  /* 0x0000000400fc0947 */ /* 0x000fea0003800000 */
[----:B---3-5:R-:W0:Y:S01]  /*f7b0*/  I2F.S8 R23, R23 ;  /* 0x0000001700177306 */ /* 0x028e220000001400 */
        /* <DEDUP_REMOVED lines=14> */
.L_x_11933:
[----:B------:R-:W-:Y:S05]  /*f8a0*/  BSYNC B0 ;  /* 0x0000000000007941 */ /* 0x000fea0003800000 */
.L_x_11932:
[----:B------:R-:W-:-:S05]  /*f8b0*/  LOP3.LUT R3, R0, R3, RZ, 0xfc, !PT ;  /* 0x0000000300037212 */ /* 0x000fca00078efcff */
[----:B------:R0:W-:Y:S01]  /*f8c0*/  STG.E.U8 desc[UR36][R16.64], R3 ;  /* 0x0000000310007986 */ /* 0x0001e2000c101124 */
[----:B------:R-:W-:Y:S05]  /*f8d0*/  BRA `(.L_x_11920) ;  /* 0x0000000800187947 */ /* 0x000fea0003800000 */
.L_x_11931:
[----:B---3-5:R-:W0:Y:S01]  /*f8e0*/  I2F.S8 R23, R23 ;  /* 0x0000001700177306 */ /* 0x028e220000001400 */
        /* <DEDUP_REMOVED lines=12> */
.L_x_11935:
[----:B------:R-:W-:Y:S01]  /*f9b0*/  IMAD.MOV.U32 R0, RZ, RZ, 0x7f ;  /* 0x0000007fff007424 */ /* 0x000fe200078e00ff */
[----:B------:R-:W-:-:S04]  /*f9c0*/  ISETP.GT.U32.AND P0, PT, R2, 0x7f800000, PT ;  /* 0x7f8000000200780c */ /* 0x000fc80003f04070 */
[----:B------:R-:W-:-:S09]  /*f9d0*/  SEL R0, R0, 0x7c, P0 ;  /* 0x0000007c00007807 */ /* 0x000fd20000000000 */
.L_x_11936:
[----:B------:R-:W-:Y:S05]  /*f9e0*/  BSYNC B0 ;  /* 0x0000000000007941 */ /* 0x000fea0003800000 */
.L_x_11934:
[----:B------:R-:W-:-:S04]  /*f9f0*/  LOP3.LUT R2, R23, 0x80000000, RZ, 0xc0, !PT ;  /* 0x8000000017027812 */ /* 0x000fc800078ec0ff */
[----:B------:R-:W-:-:S04]  /*fa00*/  SHF.R.U32.HI R3, RZ, 0x18, R2 ;  /* 0x00000018ff037819 */ /* 0x000fc80000011602 */
[----:B------:R-:W-:-:S05]  /*fa10*/  LOP3.LUT R3, R0, R3, RZ, 0xfc, !PT ;  /* 0x0000000300037212 */ /* 0x000fca00078efcff */
[----:B------:R0:W-:Y:S01]  /*fa20*/  STG.E.U8 desc[UR36][R16.64], R3 ;  /* 0x0000000310007986 */ /* 0x0001e2000c101124 */
[----:B------:R-:W-:Y:S05]  /*fa30*/  BRA `(.L_x_11920) ;  /* 0x0000000400c07947 */ /* 0x000fea0003800000 */
.L_x_11930:
[----:B---3-5:R-:W3:Y:S02]  /*fa40*/  I2F.S8 R0, R23 ;  /* 0x0000001700007306 */ /* 0x028ee40000001400 */
[----:B---3--:R-:W-:-:S05]  /*fa50*/  F2FP.BF16.F32.PACK_AB R0, RZ, R0 ;  /* 0x00000000ff00723e */ /* 0x008fca00000010ff */
[----:B------:R3:W-:Y:S01]  /*fa60*/  STG.E.U16 desc[UR36][R16.64], R0 ;  /* 0x0000000010007986 */ /* 0x0007e2000c101524 */
[----:B------:R-:W-:Y:S05]  /*fa70*/  BRA `(.L_x_11920) ;  /* 0x0000000400b07947 */ /* 0x000fea0003800000 */
.L_x_11927:
        /* <DEDUP_REMOVED lines=8> */
[----:B012345:R-:W-:-:S04]  /*fb00*/  PRMT R3, R23, 0x8880, RZ ;  /* 0x0000888017037816 */ /* 0x03ffc800000000ff */
[----:B------:R-:W-:-:S05]  /*fb10*/  PRMT R3, R3, 0x7710, RZ ;  /* 0x0000771003037816 */ /* 0x000fca00000000ff */
[----:B------:R0:W-:Y:S01]  /*fb20*/  STG.E.U16 desc[UR36][R16.64], R3 ;  /* 0x0000000310007986 */ /* 0x0001e2000c101524 */
[----:B------:R-:W-:Y:S05]  /*fb30*/  BRA `(.L_x_11920) ;  /* 0x0000000400807947 */ /* 0x000fea0003800000 */
.L_x_11939:
[----:B---3-5:R-:W0:Y:S01]  /*fb40*/  I2F.S8 R23, R23 ;  /* 0x0000001700177306 */ /* 0x028e220000001400 */
        /* <DEDUP_REMOVED lines=16> */
.L_x_11942:
[----:B------:R-:W-:-:S04]  /*fc50*/  LOP3.LUT R2, R23, 0x80000000, RZ, 0xc0, !PT ;  /* 0x8000000017027812 */ /* 0x000fc800078ec0ff */
[----:B------:R-:W-:-:S04]  /*fc60*/  SHF.R.U32.HI R3, RZ, 0x18, R2 ;  /* 0x00000018ff037819 */ /* 0x000fc80000011602 */
[----:B------:R-:W-:-:S04]  /*fc70*/  LOP3.LUT R0, R0, R3, RZ, 0xfc, !PT ;  /* 0x0000000300007212 */ /* 0x000fc800078efcff */
[----:B------:R-:W-:-:S07]  /*fc80*/  PRMT R8, R0, 0x7610, R8 ;  /* 0x0000761000087816 */ /* 0x000fce0000000008 */
.L_x_11941:
[----:B------:R-:W-:Y:S05]  /*fc90*/  BSYNC B0 ;  /* 0x0000000000007941 */ /* 0x000fea0003800000 */
.L_x_11940:
[----:B------:R0:W-:Y:S01]  /*fca0*/  STG.E.U8 desc[UR36][R16.64], R8 ;  /* 0x0000000810007986 */ /* 0x0001e2000c101124 */
[----:B------:R-:W-:Y:S05]  /*fcb0*/  BRA `(.L_x_11920) ;  /* 0x0000000400207947 */ /* 0x000fea0003800000 */
.L_x_11938:
        /* <DEDUP_REMOVED lines=17> */
.L_x_11945:
[----:B------:R-:W-:-:S04]  /*fdd0*/  LOP3.LUT R2, R23, 0x80000000, RZ, 0xc0, !PT ;  /* 0x8000000017027812 */ /* 0x000fc800078ec0ff */
[----:B------:R-:W-:-:S04]  /*fde0*/  SHF.R.U32.HI R3, RZ, 0x18, R2 ;  /* 0x00000018ff037819 */ /* 0x000fc80000011602 */
[----:B------:R-:W-:-:S04]  /*fdf0*/  LOP3.LUT R0, R0, R3, RZ, 0xfc, !PT ;  /* 0x0000000300007212 */ /* 0x000fc800078efcff */
[----:B------:R-:W-:-:S07]  /*fe00*/  PRMT R8, R0, 0x7610, R8 ;  /* 0x0000761000087816 */ /* 0x000fce0000000008 */
.L_x_11944:
[----:B------:R-:W-:Y:S05]  /*fe10*/  BSYNC B0 ;  /* 0x0000000000007941 */ /* 0x000fea0003800000 */
.L_x_11943:
[----:B------:R0:W-:Y:S01]  /*fe20*/  STG.E.U8 desc[UR36][R16.64], R8 ;  /* 0x0000000810007986 */ /* 0x0001e2000c101124 */
[----:B------:R-:W-:Y:S05]  /*fe30*/  BRA `(.L_x_11920) ;  /* 0x0000000000c07947 */ /* 0x000fea0003800000 */
.L_x_11937:
[----:B------:R-:W-:-:S13]  /*fe40*/  ISETP.NE.AND P0, PT, R0, 0x1c, PT ;  /* 0x0000001c0000780c */ /* 0x000fda0003f05270 */
[----:B------:R-:W-:Y:S05]  /*fe50*/  @!P0 BRA `(.L_x_11946) ;  /* 0x0000000000ac8947 */ /* 0x000fea0003800000 */
[----:B------:R-:W-:-:S13]  /*fe60*/  ISETP.NE.AND P0, PT, R0, 0x1d, PT ;  /* 0x0000001d0000780c */ /* 0x000fda0003f05270 */
[----:B------:R-:W-:Y:S05]  /*fe70*/  @!P0 BRA `(.L_x_11947) ;  /* 0x00000000008c8947 */ /* 0x000fea0003800000 */
[----:B------:R-:W-:-:S13]  /*fe80*/  ISETP.NE.AND P0, PT, R0, 0x2c, PT ;  /* 0x0000002c0000780c */ /* 0x000fda0003f05270 */
[----:B------:R-:W-:Y:S05]  /*fe90*/  @P0 BRA `(.L_x_11919) ;  /* 0x0000000000400947 */ /* 0x000fea0003800000 */
[----:B---3-5:R-:W0:Y:S02]  /*fea0*/  I2F.S8 R4, R23 ;  /* 0x0000001700047306 */ /* 0x028e240000001400 */
        /* <DEDUP_REMOVED lines=15> */
.L_x_11919:
        /* <DEDUP_REMOVED lines=16> */
.L_x_11948:
[----:B------:R-:W-:Y:S05]  /*100a0*/  BRA `(.L_x_11920) ;  /* 0x0000000000247947 */ /* 0x000fea0003800000 */
.L_x_11947:
[----:B---3-5:R-:W-:-:S04]  /*100b0*/  LOP3.LUT R23, R23, 0xffff, RZ, 0xc0, !PT ;  /* 0x0000ffff17177812 */ /* 0x028fc800078ec0ff */
[----:B------:R-:W-:-:S05]  /*100c0*/  PRMT R23, R23, 0x8880, RZ ;  /* 0x0000888017177816 */ /* 0x000fca00000000ff */
[----:B012-4-:R-:W-:-:S05]  /*100d0*/  IMAD.MOV.U32 R2, RZ, RZ, R23 ;  /* 0x000000ffff027224 */ /* 0x017fca00078e0017 */
[----:B------:R-:W-:-:S05]  /*100e0*/  SHF.R.S32.HI R3, RZ, 0x1f, R2 ;  /* 0x0000001fff037819 */ /* 0x000fca0000011402 */
[----:B------:R0:W-:Y:S01]  /*100f0*/  STG.E.64 desc[UR36][R16.64], R2 ;  /* 0x0000000210007986 */ /* 0x0001e2000c101b24 */
[----:B------:R-:W-:Y:S05]  /*10100*/  BRA `(.L_x_11920) ;  /* 0x00000000000c7947 */ /* 0x000fea0003800000 */
.L_x_11946:
[----:B---3-5:R-:W-:-:S04]  /*10110*/  LOP3.LUT R23, R23, 0xffff, RZ, 0xc0, !PT ;  /* 0x0000ffff17177812 */ /* 0x028fc800078ec0ff */
[----:B012-4-:R-:W-:-:S05]  /*10120*/  PRMT R3, R23, 0x8880, RZ ;  /* 0x0000888017037816 */ /* 0x017fca00000000ff */
[----:B------:R0:W-:Y:S02]  /*10130*/  STG.E desc[UR36][R16.64], R3 ;  /* 0x0000000310007986 */ /* 0x0001e4000c101924 */
.L_x_11920:
[----:B------:R-:W-:-:S07]  /*10140*/  VIADD R19, R19, 0x80 ;  /* 0x0000008013137836 */ /* 0x000fce0000000000 */
.L_x_11812:
[----:B------:R-:W-:Y:S05]  /*10150*/  BSYNC B6 ;  /* 0x0000000000067941 */ /* 0x000fea0003800000 */
.L_x_11811:
[----:B------:R-:W-:Y:S02]  /*10160*/  ULDC UR4, c[0x0][0x210] ;  /* 0x0000840000047ab9 */ /* 0x000fe40000000800 */
[----:B------:R-:W-:-:S13]  /*10170*/  ISETP.GE.AND P0, PT, R19, UR4, PT ;  /* 0x0000000413007c0c */ /* 0x000fda000bf06270 */
[----:B------:R-:W-:Y:S05]  /*10180*/  @P0 EXIT ;  /* 0x000000000000094d */ /* 0x000fea0003800000 */
[----:B---34-:R-:W3:Y:S01]  /*10190*/  LDC R6, c[0x0][0x218] ;  /* 0x00008600ff067b82 */ /* 0x018ee20000000800 */
[----:B------:R-:W-:Y:S02]  /*101a0*/  IMAD.MOV.U32 R18, RZ, RZ, RZ ;  /* 0x000000ffff127224 */ /* 0x000fe400078e00ff */
[----:B------:R-:W-:Y:S02]  /*101b0*/  IMAD.MOV.U32 R22, RZ, RZ, RZ ;  /* 0x000000ffff167224 */ /* 0x000fe400078e00ff */
[----:B------:R-:W-:Y:S02]  /*101c0*/  IMAD.MOV.U32 R0, RZ, RZ, RZ ;  /* 0x000000ffff007224 */ /* 0x000fe400078e00ff */
[----:B012---:R-:W-:Y:S01]  /*101d0*/  IMAD.MOV.U32 R16, RZ, RZ, RZ ;  /* 0x000000ffff107224 */ /* 0x007fe200078e00ff */
[----:B---3--:R-:W-:-:S13]  /*101e0*/  ISETP.NE.AND P0, PT, R6, RZ, PT ;  /* 0x000000ff0600720c */ /* 0x008fda0003f05270 */
        /* <DEDUP_REMOVED lines=374> */
.L_x_11949:
        /* <DEDUP_REMOVED lines=20> */
.L_x_11953:
[----:B------:R0:W5:Y:S01]  /*11a90*/  LDG.E.U8 R19, desc[UR36][R2.64] ;  /* 0x0000002402137981 */ /* 0x000162000c1e1100 */
[----:B------:R-:W-:Y:S05]  /*11aa0*/  BRA `(.L_x_11955) ;  /* 0x0000000c00547947 */ /* 0x000fea0003800000 */
.L_x_11952:
        /* <DEDUP_REMOVED lines=8> */
.L_x_11957:
[----:B------:R0:W5:Y:S01]  /*11b30*/  LDG.E.U8 R19, desc[UR36][R2.64] ;  /* 0x0000002402137981 */ /* 0x000162000c1e1100 */
[----:B------:R-:W-:Y:S05]  /*11b40*/  BRA `(.L_x_11955) ;  /* 0x0000000c002c7947 */ /* 0x000fea0003800000 */
.L_x_11956:
[----:B------:R0:W5:Y:S01]  /*11b50*/  LDG.E.U16 R19, desc[UR36][R2.64] ;  /* 0x0000002402137981 */ /* 0x000162000c1e1500 */
[----:B------:R-:W-:Y:S05]  /*11b60*/  BRA `(.L_x_11955) ;  /* 0x0000000c00247947 */ /* 0x000fea0003800000 */
.L_x_11951:
        /* <DEDUP_REMOVED lines=9> */
.L_x_11959:
[----:B------:R-:W2:Y:S02]  /*11c00*/  LDG.E.U16 R0, desc[UR36][R2.64] ;  /* 0x0000002402007981 */ /* 0x000ea4000c1e1500 */
[----:B--2---:R-:W-:-:S06]  /*11c10*/  HADD2.F32 R0, -RZ, R0.H0_H0 ;  /* 0x20000000ff007230 */ /* 0x004fcc0000004100 */
[----:B------:R-:W0:Y:S02]  /*11c20*/  F2I.FTZ.TRUNC.NTZ R0, R0 ;  /* 0x0000000000007305 */ /* 0x000e24000021f100 */
[----:B0-----:R-:W-:Y:S01]  /*11c30*/  PRMT R19, R0, 0x7610, R19 ;  /* 0x0000761000137816 */ /* 0x001fe20000000013 */
[----:B------:R-:W-:Y:S06]  /*11c40*/  BRA `(.L_x_11955) ;  /* 0x0000000800ec7947 */ /* 0x000fec0003800000 */
.L_x_11958:
        /* <DEDUP_REMOVED lines=9> */
.L_x_11961:
[----:B------:R-:W2:Y:S02]  /*11ce0*/  LDG.E.U16 R2, desc[UR36][R2.64] ;  /* 0x0000002402027981 */ /* 0x000ea4000c1e1500 */
[----:B--2---:R-:W-:-:S06]  /*11cf0*/  HADD2.F32 R0, -RZ, R2.H0_H0 ;  /* 0x20000002ff007230 */ /* 0x004fcc0000004100 */
[----:B------:R-:W0:Y:S02]  /*11d00*/  F2I.FTZ.TRUNC.NTZ R0, R0 ;  /* 0x0000000000007305 */ /* 0x000e24000021f100 */
[----:B0-----:R-:W-:Y:S01]  /*11d10*/  PRMT R19, R0, 0x7610, R19 ;  /* 0x0000761000137816 */ /* 0x001fe20000000013 */
[----:B------:R-:W-:Y:S06]  /*11d20*/  BRA `(.L_x_11955) ;  /* 0x0000000800b47947 */ /* 0x000fec0003800000 */
.L_x_11960:
[----:B------:R-:W2:Y:S02]  /*11d30*/  LDG.E.64 R2, desc[UR36][R2.64] ;  /* 0x0000002402027981 */ /* 0x000ea4000c1e1b00 */
[----:B--2---:R0:W1:Y:S01]  /*11d40*/  F2I.F64.TRUNC R19, R2 ;  /* 0x0000000200137311 */ /* 0x004062000030d100 */
[----:B------:R-:W-:Y:S05]  /*11d50*/  BRA `(.L_x_11955) ;  /* 0x0000000800a87947 */ /* 0x000fea0003800000 */
.L_x_11950:
        /* <DEDUP_REMOVED lines=12> */
.L_x_11964:
[----:B------:R-:W2:Y:S02]  /*11e20*/  LDG.E.64 R2, desc[UR36][R2.64] ;  /* 0x0000002402027981 */ /* 0x000ea4000c1e1b00 */
[----:B--2---:R3:W4:Y:S01]  /*11e30*/  F2I.F64.TRUNC R19, R2 ;  /* 0x0000000200137311 */ /* 0x004722000030d100 */
[----:B------:R-:W-:Y:S05]  /*11e40*/  BRA `(.L_x_11955) ;  /* 0x00000008006c7947 */ /* 0x000fea0003800000 */
.L_x_11963:
        /* <DEDUP_REMOVED lines=28> */
.L_x_11966:
        /* <DEDUP_REMOVED lines=15> */
.L_x_11965:
[----:B------:R-:W2:Y:S02]  /*12100*/  LDG.E.U16 R0, desc[UR36][R2.64] ;  /* 0x0000002402007981 */ /* 0x000ea4000c1e1500 */
[----:B--2---:R-:W-:-:S06]  /*12110*/  IMAD.U32 R0, R0, 0x10000, RZ ;  /* 0x0001000000007824 */ /* 0x004fcc00078e00ff */
[----:B------:R-:W0:Y:S02]  /*12120*/  F2I.FTZ.TRUNC.NTZ R0, R0 ;  /* 0x0000000000007305 */ /* 0x000e24000021f100 */
[----:B0-----:R-:W-:Y:S01]  /*12130*/  PRMT R19, R0, 0x7610, R19 ;  /* 0x0000761000137816 */ /* 0x001fe20000000013 */
[----:B------:R-:W-:Y:S06]  /*12140*/  BRA `(.L_x_11955) ;  /* 0x0000000400ac7947 */ /* 0x000fec0003800000 */
.L_x_11962:
        /* <DEDUP_REMOVED lines=10> */
.L_x_11969:
        /* <DEDUP_REMOVED lines=21> */
.L_x_11973:
[----:B------:R-:W-:Y:S05]  /*12340*/  BSYNC B1 ;  /* 0x0000000000017941 */ /* 0x000fea0003800000 */
.L_x_11972:
[----:B------:R-:W-:Y:S01]  /*12350*/  LEA R3, R0, 0x3b800000, 0x17 ;  /* 0x3b80000000037811 */ /* 0x000fe200078eb8ff */
[----:B------:R-:W-:-:S05]  /*12360*/  IMAD.SHL.U32 R0, R2, 0x100000, RZ ;  /* 0x0010000002007824 */ /* 0x000fca00078e00ff */
[----:B------:R-:W-:-:S07]  /*12370*/  LOP3.LUT R0, R3, R0, R4, 0xfe, !PT ;  /* 0x0000000003007212 */ /* 0x000fce00078efe04 */
.L_x_11971:
[----:B------:R-:W-:Y:S05]  /*12380*/  BSYNC B0 ;  /* 0x0000000000007941 */ /* 0x000fea0003800000 */
.L_x_11970:
[----:B------:R-:W0:Y:S02]  /*12390*/  F2I.FTZ.TRUNC.NTZ R0, R0 ;  /* 0x0000000000007305 */ /* 0x000e24000021f100 */
[----:B0-----:R-:W-:Y:S01]  /*123a0*/  PRMT R19, R0, 0x7610, R19 ;  /* 0x0000761000137816 */ /* 0x001fe20000000013 */
[----:B------:R-:W-:Y:S06]  /*123b0*/  BRA `(.L_x_11955) ;  /* 0x0000000400107947 */ /* 0x000fec0003800000 */
.L_x_11968:
        /* <DEDUP_REMOVED lines=21> */
.L_x_11977:
[----:B------:R-:W-:Y:S05]  /*12510*/  BSYNC B1 ;  /* 0x0000000000017941 */ /* 0x000fea0003800000 */
.L_x_11976:
[----:B------:R-:W-:Y:S01]  /*12520*/  LEA R3, R0, 0x37800000, 0x17 ;  /* 0x3780000000037811 */ /* 0x000fe200078eb8ff */
[----:B------:R-:W-:-:S05]  /*12530*/  IMAD.SHL.U32 R0, R2, 0x200000, RZ ;  /* 0x0020000002007824 */ /* 0x000fca00078e00ff */
[----:B------:R-:W-:-:S07]  /*12540*/  LOP3.LUT R0, R3, R0, R4, 0xfe, !PT ;  /* 0x0000000003007212 */ /* 0x000fce00078efe04 */
.L_x_11975:
[----:B------:R-:W-:Y:S05]  /*12550*/  BSYNC B0 ;  /* 0x0000000000007941 */ /* 0x000fea0003800000 */
.L_x_11974:
[----:B------:R-:W0:Y:S02]  /*12560*/  F2I.FTZ.TRUNC.NTZ R0, R0 ;  /* 0x0000000000007305 */ /* 0x000e24000021f100 */
[----:B0-----:R-:W-:Y:S01]  /*12570*/  PRMT R19, R0, 0x7610, R19 ;  /* 0x0000761000137816 */ /* 0x001fe20000000013 */
[----:B------:R-:W-:Y:S06]  /*12580*/  BRA `(.L_x_11955) ;  /* 0x00000000009c7947 */ /* 0x000fec0003800000 */
.L_x_11967:
        /* <DEDUP_REMOVED lines=14> */
.L_x_11981:
[----:B------:R-:W-:Y:S05]  /*12670*/  BSYNC B0 ;  /* 0x0000000000007941 */ /* 0x000fea0003800000 */
.L_x_11980:
[----:B------:R-:W0:Y:S02]  /*12680*/  F2I.FTZ.TRUNC.NTZ R0, R0 ;  /* 0x0000000000007305 */ /* 0x000e24000021f100 */
[----:B0-----:R-:W-:Y:S01]  /*12690*/  PRMT R19, R0, 0x7610, R19 ;  /* 0x0000761000137816 */ /* 0x001fe20000000013 */
[----:B------:R-:W-:Y:S06]  /*126a0*/  BRA `(.L_x_11955) ;  /* 0x0000000000547947 */ /* 0x000fec0003800000 */
.L_x_11954:
        /* <DEDUP_REMOVED lines=16> */
.L_x_11982:
[----:B------:R-:W-:Y:S01]  /*127b0*/  PRMT R19, RZ, 0x7610, R19 ;  /* 0x00007610ff137816 */ /* 0x000fe20000000013 */
[----:B------:R-:W-:Y:S06]  /*127c0*/  BRA `(.L_x_11955) ;  /* 0x00000000000c7947 */ /* 0x000fec0003800000 */
.L_x_11979:
[----:B------:R2:W5:Y:S01]  /*127d0*/  LDG.E.U8 R19, desc[UR36][R2.64] ;  /* 0x0000002402137981 */ /* 0x000562000c1e1100 */
[----:B------:R-:W-:Y:S05]  /*127e0*/  BRA `(.L_x_11955) ;  /* 0x0000000000047947 */ /* 0x000fea0003800000 */
.L_x_11978:
[----:B------:R1:W5:Y:S02]  /*127f0*/  LDG.E.U8 R19, desc[UR36][R2.64] ;  /* 0x0000002402137981 */ /* 0x000364000c1e1100 */
.L_x_11955:
        /* <DEDUP_REMOVED lines=19> */
.L_x_11986:
[----:B------:R-:W2:Y:S02]  /*12930*/  LDG.E.U8 R2, desc[UR36][R2.64] ;  /* 0x0000002402027981 */ /* 0x000ea4000c1e1100 */
[----:B--2---:R-:W-:-:S04]  /*12940*/  ISETP.NE.AND P0, PT, R2, RZ, PT ;  /* 0x000000ff0200720c */ /* 0x004fc80003f05270 */
[----:B------:R-:W-:Y:S01]  /*12950*/  P2R R22, PR, RZ, 0x1 ;  /* 0x00000001ff167803 */ /* 0x000fe20000000000 */
[----:B------:R-:W-:Y:S08]  /*12960*/  BRA `(.L_x_11988) ;  /* 0x0000000c00c47947 */ /* 0x000ff00003800000 */
.L_x_11985:
        /* <DEDUP_REMOVED lines=11> */
.L_x_11990:
[----:B------:R-:W2:Y:S02]  /*12a20*/  LDG.E R2, desc[UR36][R2.64] ;  /* 0x0000002402027981 */ /* 0x000ea4000c1e1900 */
[----:B--2---:R-:W-:-:S04]  /*12a30*/  ISETP.NE.AND P0, PT, R2, RZ, PT ;  /* 0x000000ff0200720c */ /* 0x004fc80003f05270 */
[----:B------:R-:W-:Y:S01]  /*12a40*/  P2R R22, PR, RZ, 0x1 ;  /* 0x00000001ff167803 */ /* 0x000fe20000000000 */
[----:B------:R-:W-:Y:S08]  /*12a50*/  BRA `(.L_x_11988) ;  /* 0x0000000c00887947 */ /* 0x000ff00003800000 */
.L_x_11989:
[----:B------:R-:W2:Y:S02]  /*12a60*/  LDG.E.U16 R2, desc[UR36][R2.64] ;  /* 0x0000002402027981 */ /* 0x000ea4000c1e1500 */
[----:B--2---:R-:W-:-:S04]  /*12a70*/  ISETP.NE.AND P0, PT, R2, RZ, PT ;  /* 0x000000ff0200720c */ /* 0x004fc80003f05270 */
[----:B------:R-:W-:Y:S01]  /*12a80*/  P2R R22, PR, RZ, 0x1 ;  /* 0x00000001ff167803 */ /* 0x000fe20000000000 */
[----:B------:R-:W-:Y:S08]  /*12a90*/  BRA `(.L_x_11988) ;  /* 0x0000000c00787947 */ /* 0x000ff00003800000 */
.L_x_11984:
        /* <DEDUP_REMOVED lines=10> */
.L_x_11992:
[----:B------:R-:W2:Y:S02]  /*12b40*/  LDG.E.U16 R0, desc[UR36][R2.64] ;  /* 0x0000002402007981 */ /* 0x000ea4000c1e1500 */
[----:B--2---:R-:W-:-:S05]  /*12b50*/  HADD2.F32 R0, -RZ, R0.H0_H0 ;  /* 0x20000000ff007230 */ /* 0x004fca0000004100 */
[----:B------:R-:W-:-:S04]  /*12b60*/  FSETP.NEU.FTZ.AND P0, PT, R0, RZ, PT ;  /* 0x000000ff0000720b */ /* 0x000fc80003f1d000 */
[----:B------:R-:W-:Y:S01]  /*12b70*/  P2R R22, PR, RZ, 0x1 ;  /* 0x00000001ff167803 */ /* 0x000fe20000000000 */
[----:B------:R-:W-:Y:S08]  /*12b80*/  BRA `(.L_x_11988) ;  /* 0x0000000c003c7947 */ /* 0x000ff00003800000 */
.L_x_11991:
        /* <DEDUP_REMOVED lines=12> */
.L_x_11994:
        /* <DEDUP_REMOVED lines=11> */
.L_x_11993:
[----:B------:R-:W2:Y:S02]  /*12d00*/  LDG.E.64 R2, desc[UR36][R2.64] ;  /* 0x0000002402027981 */ /* 0x000ea4000c1e1b00 */
[----:B--2---:R-:W-:-:S06]  /*12d10*/  DSETP.NEU.AND P0, PT, R2, RZ, PT ;  /* 0x000000ff0200722a */ /* 0x004fcc0003f0d000 */
[----:B------:R-:W-:Y:S01]  /*12d20*/  P2R R22, PR, RZ, 0x1 ;  /* 0x00000001ff167803 */ /* 0x000fe20000000000 */
[----:B------:R-:W-:Y:S07]  /*12d30*/  BRA `(.L_x_11988) ;  /* 0x0000000800d07947 */ /* 0x000fee0003800000 */
.L_x_11983:
        /* <DEDUP_REMOVED lines=12> */
.L_x_11997:
[----:B------:R-:W2:Y:S02]  /*12e00*/  LDG.E.128 R4, desc[UR36][R2.64] ;  /* 0x0000002402047981 */ /* 0x000ea4000c1e1d00 */
[----:B--2---:R-:W-:-:S06]  /*12e10*/  DSETP.NEU.AND P0, PT, R6, RZ, PT ;  /* 0x000000ff0600722a */ /* 0x004fcc0003f0d000 */
[----:B------:R-:W-:-:S06]  /*12e20*/  DSETP.NEU.OR P0, PT, R4, RZ, P0 ;  /* 0x000000ff0400722a */ /* 0x000fcc000070d400 */
[----:B------:R-:W-:Y:S01]  /*12e30*/  P2R R22, PR, RZ, 0x1 ;  /* 0x00000001ff167803 */ /* 0x000fe20000000000 */
[----:B------:R-:W-:Y:S07]  /*12e40*/  BRA `(.L_x_11988) ;  /* 0x00000008008c7947 */ /* 0x000fee0003800000 */
.L_x_11996:
        /* <DEDUP_REMOVED lines=28> */
.L_x_11999:
        /* <DEDUP_REMOVED lines=15> */
.L_x_11998:
[----:B------:R-:W2:Y:S02]  /*13100*/  LDG.E.U16 R0, desc[UR36][R2.64] ;  /* 0x0000002402007981 */ /* 0x000ea4000c1e1500 */
[----:B--2---:R-:W-:-:S05]  /*13110*/  IMAD.U32 R0, R0, 0x10000, RZ ;  /* 0x0001000000007824 */ /* 0x004fca00078e00ff */
[----:B------:R-:W-:-:S04]  /*13120*/  FSETP.NEU.FTZ.AND P0, PT, R0, RZ, PT ;  /* 0x000000ff0000720b */ /* 0x000fc80003f1d000 */
[----:B------:R-:W-:Y:S01]  /*13130*/  P2R R22, PR, RZ, 0x1 ;  /* 0x00000001ff167803 */ /* 0x000fe20000000000 */
[----:B------:R-:W-:Y:S08]  /*13140*/  BRA `(.L_x_11988) ;  /* 0x0000000400cc7947 */ /* 0x000ff00003800000 */
.L_x_11995:
        /* <DEDUP_REMOVED lines=12> */
.L_x_12002:
        /* <DEDUP_REMOVED lines=21> */
.L_x_12006:
[----:B------:R-:W-:Y:S05]  /*13360*/  BSYNC B1 ;  /* 0x0000000000017941 */ /* 0x000fea0003800000 */
.L_x_12005:
[----:B------:R-:W-:Y:S01]  /*13370*/  LEA R3, R0, 0x3b800000, 0x17 ;  /* 0x3b80000000037811 */ /* 0x000fe200078eb8ff */
[----:B------:R-:W-:-:S05]  /*13380*/  IMAD.SHL.U32 R0, R2, 0x100000, RZ ;  /* 0x0010000002007824 */ /* 0x000fca00078e00ff */
[----:B------:R-:W-:-:S07]  /*13390*/  LOP3.LUT R0, R3, R0, R4, 0xfe, !PT ;  /* 0x0000000003007212 */ /* 0x000fce00078efe04 */
.L_x_12004:
[----:B------:R-:W-:Y:S05]  /*133a0*/  BSYNC B0 ;  /* 0x0000000000007941 */ /* 0x000fea0003800000 */
.L_x_12003:
[----:B------:R-:W-:-:S04]  /*133b0*/  FSETP.NEU.FTZ.AND P0, PT, R0, RZ, PT ;  /* 0x000000ff0000720b */ /* 0x000fc80003f1d000 */
[----:B------:R-:W-:Y:S01]  /*133c0*/  P2R R22, PR, RZ, 0x1 ;  /* 0x00000001ff167803 */ /* 0x000fe20000000000 */
[----:B------:R-:W-:Y:S08]  /*133d0*/  BRA `(.L_x_11988) ;  /* 0x0000000400287947 */ /* 0x000ff00003800000 */
.L_x_12001:
        /* <DEDUP_REMOVED lines=21> */
.L_x_12010:
[----:B------:R-:W-:Y:S05]  /*13530*/  BSYNC B1 ;  /* 0x0000000000017941 */ /* 0x000fea0003800000 */
.L_x_12009:
[----:B------:R-:W-:Y:S01]  /*13540*/  LEA R3, R0, 0x37800000, 0x17 ;  /* 0x3780000000037811 */ /* 0x000fe200078eb8ff */
[----:B------:R-:W-:-:S05]  /*13550*/  IMAD.SHL.U32 R0, R2, 0x200000, RZ ;  /* 0x0020000002007824 */ /* 0x000fca00078e00ff */
[----:B------:R-:W-:-:S07]  /*13560*/  LOP3.LUT R0, R3, R0, R4, 0xfe, !PT ;  /* 0x0000000003007212 */ /* 0x000fce00078efe04 */
.L_x_12008:
[----:B------:R-:W-:Y:S05]  /*13570*/  BSYNC B0 ;  /* 0x0000000000007941 */ /* 0x000fea0003800000 */
.L_x_12007:
[----:B------:R-:W-:-:S04]  /*13580*/  FSETP.NEU.FTZ.AND P0, PT, R0, RZ, PT ;  /* 0x000000ff0000720b */ /* 0x000fc80003f1d000 */
[----:B------:R-:W-:Y:S01]  /*13590*/  P2R R22, PR, RZ, 0x1 ;  /* 0x00000001ff167803 */ /* 0x000fe20000000000 */
[----:B------:R-:W-:Y:S08]  /*135a0*/  BRA `(.L_x_11988) ;  /* 0x0000000000b47947 */ /* 0x000ff00003800000 */
.L_x_12000:
        /* <DEDUP_REMOVED lines=14> */
.L_x_12014:
[----:B------:R-:W-:Y:S05]  /*13690*/  BSYNC B0 ;  /* 0x0000000000007941 */ /* 0x000fea0003800000 */
.L_x_12013:
[----:B------:R-:W-:-:S04]  /*136a0*/  FSETP.NEU.FTZ.AND P0, PT, R0, RZ, PT ;  /* 0x000000ff0000720b */ /* 0x000fc80003f1d000 */
[----:B------:R-:W-:Y:S01]  /*136b0*/  P2R R22, PR, RZ, 0x1 ;  /* 0x00000001ff167803 */ /* 0x000fe20000000000 */
[----:B------:R-:W-:Y:S08]  /*136c0*/  BRA `(.L_x_11988) ;  /* 0x00000000006c7947 */ /* 0x000ff00003800000 */
.L_x_11987:
        /* <DEDUP_REMOVED lines=16> */
.L_x_12015:
[----:B------:R-:W-:-:S04]  /*137d0*/  PLOP3.LUT P0, PT, PT, PT, PT, 0x8, 0x0 ;  /* 0x000000000000781c */ /* 0x000fc80003f0e170 */
[----:B------:R-:W-:Y:S01]  /*137e0*/  P2R R22, PR, RZ, 0x1 ;  /* 0x00000001ff167803 */ /* 0x000fe20000000000 */
[----:B------:R-:W-:Y:S08]  /*137f0*/  BRA `(.L_x_11988) ;  /* 0x0000000000207947 */ /* 0x000ff00003800000 */
.L_x_12012:
[----:B------:R-:W2:Y:S02]  /*13800*/  LDG.E.64 R2, desc[UR36][R2.64] ;  /* 0x0000002402027981 */ /* 0x000ea4000c1e1b00 */
[----:B--2---:R-:W-:-:S04]  /*13810*/  ISETP.NE.U32.AND P0, PT, R2, RZ, PT ;  /* 0x000000ff0200720c */ /* 0x004fc80003f05070 */
[----:B------:R-:W-:-:S04]  /*13820*/  ISETP.NE.AND.EX P0, PT, R3, RZ, PT, P0 ;  /* 0x000000ff0300720c */ /* 0x000fc80003f05300 */
[----:B------:R-:W-:Y:S01]  /*13830*/  P2R R22, PR, RZ, 0x1 ;  /* 0x00000001ff167803 */ /* 0x000fe20000000000 */
[----:B------:R-:W-:Y:S08]  /*13840*/  BRA `(.L_x_11988) ;  /* 0x00000000000c7947 */ /* 0x000ff00003800000 */
.L_x_12011:
[----:B------:R-:W2:Y:S02]  /*13850*/  LDG.E R2, desc[UR36][R2.64] ;  /* 0x0000002402027981 */ /* 0x000ea4000c1e1900 */
[----:B--2---:R-:W-:-:S04]  /*13860*/  ISETP.NE.AND P0, PT, R2, RZ, PT ;  /* 0x000000ff0200720c */ /* 0x004fc80003f05270 */
[----:B------:R-:W-:-:S09]  /*13870*/  P2R R22, PR, RZ, 0x1 ;  /* 0x00000001ff167803 */ /* 0x000fd20000000000 */
.L_x_11988:
        /* <DEDUP_REMOVED lines=18> */
.L_x_12019:
[----:B------:R0:W5:Y:S01]  /*139a0*/  LDG.E.U8 R2, desc[UR36][R4.64] ;  /* 0x0000002404027981 */ /* 0x000162000c1e1100 */
[----:B------:R-:W-:Y:S01]  /*139b0*/  IMAD.MOV.U32 R3, RZ, RZ, RZ ;  /* 0x000000ffff037224 */ /* 0x000fe200078e00ff */
[----:B------:R-:W-:Y:S06]  /*139c0*/  BRA `(.L_x_12021) ;  /* 0x0000000c00487947 */ /* 0x000fec0003800000 */
.L_x_12018:
        /* <DEDUP_REMOVED lines=8> */
.L_x_12023:
[----:B------:R-:W2:Y:S02]  /*13a50*/  LDG.E R2, desc[UR36][R4.64] ;  /* 0x0000002404027981 */ /* 0x000ea4000c1e1900 */
[----:B--2---:R-:W-:Y:S01]  /*13a60*/  SHF.R.S32.HI R3, RZ, 0x1f, R2 ;  /* 0x0000001fff037819 */ /* 0x004fe20000011402 */
[----:B------:R-:W-:Y:S06]  /*13a70*/  BRA `(.L_x_12021) ;  /* 0x0000000c001c7947 */ /* 0x000fec0003800000 */
.L_x_12022:
[----:B------:R-:W2:Y:S02]  /*13a80*/  LDG.E.S16 R2, desc[UR36][R4.64] ;  /* 0x0000002404027981 */ /* 0x000ea4000c1e1700 */
[----:B--2---:R-:W-:Y:S01]  /*13a90*/  SHF.R.S32.HI R3, RZ, 0x1f, R2 ;  /* 0x0000001fff037819 */ /* 0x004fe20000011402 */
[----:B------:R-:W-:Y:S06]  /*13aa0*/  BRA `(.L_x_12021) ;  /* 0x0000000c00107947 */ /* 0x000fec0003800000 */
.L_x_12017:
        /* <DEDUP_REMOVED lines=9> */
.L_x_12025:
[----:B------:R-:W2:Y:S02]  /*13b40*/  LDG.E.U16 R4, desc[UR36][R4.64] ;  /* 0x0000002404047981 */ /* 0x000ea4000c1e1500 */
[----:B--2---:R-:W-:-:S06]  /*13b50*/  HADD2.F32 R2, -RZ, R4.H0_H0 ;  /* 0x20000004ff027230 */ /* 0x004fcc0000004100 */
[----:B------:R-:W0:Y:S01]  /*13b60*/  F2I.S64.TRUNC R2, R2 ;  /* 0x0000000200027311 */ /* 0x000e22000020d900 */
[----:B------:R-:W-:Y:S05]  /*13b70*/  BRA `(.L_x_12021) ;  /* 0x0000000800dc7947 */ /* 0x000fea0003800000 */
.L_x_12024:
        /* <DEDUP_REMOVED lines=9> */
.L_x_12027:
[----:B------:R-:W2:Y:S02]  /*13c10*/  LDG.E.U16 R4, desc[UR36][R4.64] ;  /* 0x0000002404047981 */ /* 0x000ea4000c1e1500 */
[----:B--2---:R-:W-:-:S06]  /*13c20*/  HADD2.F32 R2, -RZ, R4.H0_H0 ;  /* 0x20000004ff027230 */ /* 0x004fcc0000004100 */
[----:B------:R-:W0:Y:S01]  /*13c30*/  F2I.S64.TRUNC R2, R2 ;  /* 0x0000000200027311 */ /* 0x000e22000020d900 */
[----:B------:R-:W-:Y:S05]  /*13c40*/  BRA `(.L_x_12021) ;  /* 0x0000000800a87947 */ /* 0x000fea0003800000 */
.L_x_12026:
[----:B------:R-:W2:Y:S02]  /*13c50*/  LDG.E.64 R2, desc[UR36][R4.64] ;  /* 0x0000002404027981 */ /* 0x000ea4000c1e1b00 */
[----:B--2---:R-:W0:Y:S01]  /*13c60*/  F2I.S64.F64.TRUNC R2, R2 ;  /* 0x0000000200027311 */ /* 0x004e22000030d900 */
[----:B------:R-:W-:Y:S05]  /*13c70*/  BRA `(.L_x_12021) ;  /* 0x00000008009c7947 */ /* 0x000fea0003800000 */
.L_x_12016:
        /* <DEDUP_REMOVED lines=13> */
.L_x_12030:
[----:B------:R-:W2:Y:S02]  /*13d50*/  LDG.E.64 R2, desc[UR36][R4.64] ;  /* 0x0000002404027981 */ /* 0x000ea4000c1e1b00 */
[----:B--2---:R-:W0:Y:S01]  /*13d60*/  F2I.S64.F64.TRUNC R2, R2 ;  /* 0x0000000200027311 */ /* 0x004e22000030d900 */
[----:B------:R-:W-:Y:S05]  /*13d70*/  BRA `(.L_x_12021) ;  /* 0x00000008005c7947 */ /* 0x000fea0003800000 */
.L_x_12029:
        /* <DEDUP_REMOVED lines=27> */
.L_x_12032:
        /* <DEDUP_REMOVED lines=14> */
.L_x_12031:
[----:B------:R-:W2:Y:S02]  /*14010*/  LDG.E.U16 R2, desc[UR36][R4.64] ;  /* 0x0000002404027981 */ /* 0x000ea4000c1e1500 */
[----:B--2---:R-:W-:-:S06]  /*14020*/  IMAD.U32 R2, R2, 0x10000, RZ ;  /* 0x0001000002027824 */ /* 0x004fcc00078e00ff */
[----:B------:R-:W0:Y:S01]  /*14030*/  F2I.S64.TRUNC R2, R2 ;  /* 0x0000000200027311 */ /* 0x000e22000020d900 */
[----:B------:R-:W-:Y:S05]  /*14040*/  BRA `(.L_x_12021) ;  /* 0x0000000400a87947 */ /* 0x000fea0003800000 */
.L_x_12028:
        /* <DEDUP_REMOVED lines=11> */
.L_x_12035:
        /* <DEDUP_REMOVED lines=21> */
.L_x_12039:
[----:B------:R-:W-:Y:S05]  /*14250*/  BSYNC B1 ;  /* 0x0000000000017941 */ /* 0x000fea0003800000 */
.L_x_12038:
[----:B------:R-:W-:Y:S01]  /*14260*/  IMAD.SHL.U32 R2, R2, 0x100000, RZ ;  /* 0x0010000002027824 */ /* 0x000fe200078e00ff */
[----:B------:R-:W-:-:S04]  /*14270*/  LEA R3, R0, 0x3b800000, 0x17 ;  /* 0x3b80000000037811 */ /* 0x000fc800078eb8ff */
[----:B------:R-:W-:-:S07]  /*14280*/  LOP3.LUT R2, R3, R2, R4, 0xfe, !PT ;  /* 0x0000000203027212 */ /* 0x000fce00078efe04 */
.L_x_12037:
[----:B------:R-:W-:Y:S05]  /*14290*/  BSYNC B0 ;  /* 0x0000000000007941 */ /* 0x000fea0003800000 */
.L_x_12036:
[----:B------:R-:W1:Y:S01]  /*142a0*/  F2I.S64.TRUNC R2, R2 ;  /* 0x0000000200027311 */ /* 0x000e62000020d900 */
[----:B------:R-:W-:Y:S05]  /*142b0*/  BRA `(.L_x_12021) ;  /* 0x00000004000c7947 */ /* 0x000fea0003800000 */
.L_x_12034:
        /* <DEDUP_REMOVED lines=21> */
.L_x_12043:
[----:B------:R-:W-:Y:S05]  /*14410*/  BSYNC B1 ;  /* 0x0000000000017941 */ /* 0x000fea0003800000 */
.L_x_12042:
[----:B------:R-:W-:Y:S01]  /*14420*/  IMAD.SHL.U32 R2, R2, 0x200000, RZ ;  /* 0x0020000002027824 */ /* 0x000fe200078e00ff */
[----:B------:R-:W-:-:S04]  /*14430*/  LEA R3, R0, 0x37800000, 0x17 ;  /* 0x3780000000037811 */ /* 0x000fc800078eb8ff */
[----:B------:R-:W-:-:S07]  /*14440*/  LOP3.LUT R2, R3, R2, R4, 0xfe, !PT ;  /* 0x0000000203027212 */ /* 0x000fce00078efe04 */
.L_x_12041:
[----:B------:R-:W-:Y:S05]  /*14450*/  BSYNC B0 ;  /* 0x0000000000007941 */ /* 0x000fea0003800000 */
.L_x_12040:
[----:B------:R-:W2:Y:S01]  /*14460*/  F2I.S64.TRUNC R2, R2 ;  /* 0x0000000200027311 */ /* 0x000ea2000020d900 */
[----:B------:R-:W-:Y:S05]  /*14470*/  BRA `(.L_x_12021) ;  /* 0x00000000009c7947 */ /* 0x000fea0003800000 */
.L_x_12033:
        /* <DEDUP_REMOVED lines=14> */
.L_x_12047:
[----:B------:R-:W-:Y:S05]  /*14560*/  BSYNC B0 ;  /* 0x0000000000007941 */ /* 0x000fea0003800000 */
.L_x_12046:
[----:B------:R-:W4:Y:S01]  /*14570*/  F2I.S64.TRUNC R2, R2 ;  /* 0x0000000200027311 */ /* 0x000f22000020d900 */
[----:B------:R-:W-:Y:S05]  /*14580*/  BRA `(.L_x_12021) ;  /* 0x0000000000587947 */ /* 0x000fea0003800000 */
.L_x_12020:
        /* <DEDUP_REMOVED lines=16> */
.L_x_12048:
[----:B------:R-:W-:Y:S01]  /*14690*/  CS2R R2, SRZ ;  /* 0x0000000000027805 */ /* 0x000fe2000001ff00 */
[----:B------:R-:W-:Y:S06]  /*146a0*/  BRA `(.L_x_12021) ;  /* 0x0000000000107947 */ /* 0x000fec0003800000 */
.L_x_12045:
[----:B------:R0:W5:Y:S01]  /*146b0*/  LDG.E.64 R2, desc[UR36][R4.64] ;  /* 0x0000002404027981 */ /* 0x000162000c1e1b00 */
[----:B------:R-:W-:Y:S05]  /*146c0*/  BRA `(.L_x_12021) ;  /* 0x0000000000087947 */ /* 0x000fea0003800000 */
.L_x_12044:
[----:B------:R3:W5:Y:S01]  /*146d0*/  LDG.E R2, desc[UR36][R4.64] ;  /* 0x0000002404027981 */ /* 0x000762000c1e1900 */
[----:B------:R-:W-:-:S07]  /*146e0*/  IMAD.MOV.U32 R3, RZ, RZ, RZ ;  /* 0x000000ffff037224 */ /* 0x000fce00078e00ff */
.L_x_12021:
[----:B0--3--:R-:W0:Y:S01]  /*146f0*/  LDC.U8 R4, c[0x0][0x508] ;  /* 0x00014200ff047b82 */ /* 0x009e220000000000 */
        /* <DEDUP_REMOVED lines=9> */
.L_x_12050:
[----:B------:R-:W-:Y:S05]  /*14790*/  BSYNC B0 ;  /* 0x0000000000007941 */ /* 0x000fea0003800000 */
.L_x_12049:
        /* <DEDUP_REMOVED lines=11> */
.L_x_12054:
[----:B-----5:R-:W-:Y:S01]  /*14850*/  STG.E.U8 desc[UR36][R16.64], R19 ;  /* 0x0000001310007986 */ /* 0x020fe2000c101124 */
[----:B------:R-:W-:Y:S05]  /*14860*/  EXIT ;  /* 0x000000000000794d */ /* 0x000fea0003800000 */
.L_x_12053:
        /* <DEDUP_REMOVED lines=10> */
[----:B------:R-:W-:Y:S01]  /*14910*/  STG.E.64 desc[UR36][R16.64], R2 ;  /* 0x0000000210007986 */ /* 0x000fe2000c101b24 */
[----:B------:R-:W-:Y:S05]  /*14920*/  EXIT ;  /* 0x000000000000794d */ /* 0x000fea0003800000 */
.L_x_12057:
[----:B-----5:R-:W-:-:S04]  /*14930*/  LOP3.LUT R19, R19, 0xffff, RZ, 0xc0, !PT ;  /* 0x0000ffff13137812 */ /* 0x020fc800078ec0ff */
[----:B012-4-:R-:W-:-:S05]  /*14940*/  PRMT R3, R19, 0x8880, RZ ;  /* 0x0000888013037816 */ /* 0x017fca00000000ff */
[----:B------:R-:W-:Y:S01]  /*14950*/  STG.E desc[UR36][R16.64], R3 ;  /* 0x0000000310007986 */ /* 0x000fe2000c101924 */
[----:B------:R-:W-:Y:S05]  /*14960*/  EXIT ;  /* 0x000000000000794d */ /* 0x000fea0003800000 */
.L_x_12056:
[----:B012-45:R-:W-:-:S04]  /*14970*/  PRMT R3, R19, 0x8880, RZ ;  /* 0x0000888013037816 */ /* 0x037fc800000000ff */
[----:B------:R-:W-:-:S05]  /*14980*/  PRMT R3, R3, 0x7710, RZ ;  /* 0x0000771003037816 */ /* 0x000fca00000000ff */
[----:B------:R-:W-:Y:S01]  /*14990*/  STG.E.U16 desc[UR36][R16.64], R3 ;  /* 0x0000000310007986 */ /* 0x000fe2000c101524 */
[----:B------:R-:W-:Y:S05]  /*149a0*/  EXIT ;  /* 0x000000000000794d */ /* 0x000fea0003800000 */
.L_x_12052:
[----:B------:R-:W-:-:S13]  /*149b0*/  ISETP.GT.AND P0, PT, R0, 0x6, PT ;  /* 0x000000060000780c */ /* 0x000fda0003f04270 */
[----:B------:R-:W-:Y:S05]  /*149c0*/  @P0 BRA `(.L_x_12058) ;  /* 0x00000000002c0947 */ /* 0x000fea0003800000 */
[----:B------:R-:W-:-:S13]  /*149d0*/  ISETP.NE.AND P0, PT, R0, 0x5, PT ;  /* 0x000000050000780c */ /* 0x000fda0003f05270 */
[----:B------:R-:W-:Y:S05]  /*149e0*/  @!P0 BRA `(.L_x_12059) ;  /* 0x0000000000148947 */ /* 0x000fea0003800000 */
[----:B------:R-:W-:-:S13]  /*149f0*/  ISETP.NE.AND P0, PT, R0, 0x6, PT ;  /* 0x000000060000780c */ /* 0x000fda0003f05270 */
[----:B------:R-:W-:Y:S05]  /*14a00*/  @P0 BRA `(.L_x_12055) ;  /* 0x0000000800c80947 */ /* 0x000fea0003800000 */
[----:B-----5:R-:W3:Y:S02]  /*14a10*/  I2F.S8 R19, R19 ;  /* 0x0000001300137306 */ /* 0x020ee40000001400 */
[----:B---3--:R-:W-:Y:S01]  /*14a20*/  STG.E desc[UR36][R16.64], R19 ;  /* 0x0000001310007986 */ /* 0x008fe2000c101924 */
[----:B------:R-:W-:Y:S05]  /*14a30*/  EXIT ;  /* 0x000000000000794d */ /* 0x000fea0003800000 */
.L_x_12059:
[----:B-----5:R-:W3:Y:S02]  /*14a40*/  I2F.S8 R0, R19 ;  /* 0x0000001300007306 */ /* 0x020ee40000001400 */
[----:B---3--:R-:W-:-:S05]  /*14a50*/  F2FP.F16.F32.PACK_AB R0, RZ, R0 ;  /* 0x00000000ff00723e */ /* 0x008fca00000000ff */
[----:B------:R-:W-:Y:S01]  /*14a60*/  STG.E.U16 desc[UR36][R16.64], R0 ;  /* 0x0000000010007986 */ /* 0x000fe2000c101524 */
[----:B------:R-:W-:Y:S05]  /*14a70*/  EXIT ;  /* 0x000000000000794d */ /* 0x000fea0003800000 */
.L_x_12058:
        /* <DEDUP_REMOVED lines=8> */
[----:B0-----:R-:W-:Y:S01]  /*14b00*/  STG.E.64 desc[UR36][R16.64], R2 ;  /* 0x0000000210007986 */ /* 0x001fe2000c101b24 */
[----:B------:R-:W-:Y:S05]  /*14b10*/  EXIT ;  /* 0x000000000000794d */ /* 0x000fea0003800000 */
.L_x_12061:
[----:B-----5:R-:W0:Y:S02]  /*14b20*/  I2F.S8 R19, R19 ;  /* 0x0000001300137306 */ /* 0x020e240000001400 */
[----:B012-4-:R-:W-:-:S04]  /*14b30*/  F2FP.F16.F32.PACK_AB R3, RZ, R19 ;  /* 0x00000013ff03723e */ /* 0x017fc800000000ff */
[----:B------:R-:W-:-:S05]  /*14b40*/  PRMT R3, R3, 0x5410, RZ ;  /* 0x0000541003037816 */ /* 0x000fca00000000ff */
[----:B------:R-:W-:Y:S01]  /*14b50*/  STG.E desc[UR36][R16.64], R3 ;  /* 0x0000000310007986 */ /* 0x000fe2000c101924 */
[----:B------:R-:W-:Y:S05]  /*14b60*/  EXIT ;  /* 0x000000000000794d */ /* 0x000fea0003800000 */
.L_x_12060:
[----:B012-45:R-:W-:-:S04]  /*14b70*/  PRMT R2, R19, 0x8880, RZ ;  /* 0x0000888013027816 */ /* 0x037fc800000000ff */
[----:B------:R-:W-:-:S06]  /*14b80*/  PRMT R2, R2, 0x7710, RZ ;  /* 0x0000771002027816 */ /* 0x000fcc00000000ff */
[----:B------:R-:W0:Y:S02]  /*14b90*/  I2F.F64.S16 R2, R2 ;  /* 0x0000000200027312 */ /* 0x000e240000101c00 */
[----:B0-----:R-:W-:Y:S01]  /*14ba0*/  STG.E.64 desc[UR36][R16.64], R2 ;  /* 0x0000000210007986 */ /* 0x001fe2000c101b24 */
[----:B------:R-:W-:Y:S05]  /*14bb0*/  EXIT ;  /* 0x000000000000794d */ /* 0x000fea0003800000 */
.L_x_12051:
        /* <DEDUP_REMOVED lines=10> */
[----:B------:R-:W-:Y:S01]  /*14c60*/  STG.E.U8 desc[UR36][R16.64], R3 ;  /* 0x0000000310007986 */ /* 0x000fe2000c101124 */
[----:B------:R-:W-:Y:S05]  /*14c70*/  EXIT ;  /* 0x000000000000794d */ /* 0x000fea0003800000 */
.L_x_12064:
[----:B-----5:R-:W-:Y:S02]  /*14c80*/  PRMT R4, R19, 0x8880, RZ ;  /* 0x0000888013047816 */ /* 0x020fe400000000ff */
[----:B------:R-:W-:Y:S02]  /*14c90*/  CS2R R6, SRZ ;  /* 0x0000000000067805 */ /* 0x000fe4000001ff00 */
[----:B------:R-:W-:-:S06]  /*14ca0*/  PRMT R4, R4, 0x7710, RZ ;  /* 0x0000771004047816 */ /* 0x000fcc00000000ff */
[----:B------:R-:W3:Y:S02]  /*14cb0*/  I2F.F64.S16 R4, R4 ;  /* 0x0000000400047312 */ /* 0x000ee40000101c00 */
[----:B---3--:R-:W-:Y:S01]  /*14cc0*/  STG.E.128 desc[UR36][R16.64], R4 ;  /* 0x0000000410007986 */ /* 0x008fe2000c101d24 */
[----:B------:R-:W-:Y:S05]  /*14cd0*/  EXIT ;  /* 0x000000000000794d */ /* 0x000fea0003800000 */
.L_x_12063:
        /* <DEDUP_REMOVED lines=21> */
.L_x_12068:
[----:B------:R-:W-:Y:S05]  /*14e30*/  BSYNC B0 ;  /* 0x0000000000007941 */ /* 0x000fea0003800000 */
.L_x_12067:
[----:B------:R-:W-:-:S05]  /*14e40*/  LOP3.LUT R3, R0, R3, RZ, 0xfc, !PT ;  /* 0x0000000300037212 */ /* 0x000fca00078efcff */
[----:B------:R-:W-:Y:S01]  /*14e50*/  STG.E.U8 desc[UR36][R16.64], R3 ;  /* 0x0000000310007986 */ /* 0x000fe2000c101124 */
[----:B------:R-:W-:Y:S05]  /*14e60*/  EXIT ;  /* 0x000000000000794d */ /* 0x000fea0003800000 */
.L_x_12066:
        /* <DEDUP_REMOVED lines=13> */
.L_x_12070:
[----:B------:R-:W-:Y:S01]  /*14f40*/  IMAD.MOV.U32 R0, RZ, RZ, 0x7f ;  /* 0x0000007fff007424 */ /* 0x000fe200078e00ff */
[----:B------:R-:W-:-:S04]  /*14f50*/  ISETP.GT.U32.AND P0, PT, R2, 0x7f800000, PT ;  /* 0x7f8000000200780c */ /* 0x000fc80003f04070 */
[----:B------:R-:W-:-:S09]  /*14f60*/  SEL R0, R0, 0x7c, P0 ;  /* 0x0000007c00007807 */ /* 0x000fd20000000000 */
.L_x_12071:
[----:B------:R-:W-:Y:S05]  /*14f70*/  BSYNC B0 ;  /* 0x0000000000007941 */ /* 0x000fea0003800000 */
.L_x_12069:
[----:B------:R-:W-:-:S04]  /*14f80*/  LOP3.LUT R2, R19, 0x80000000, RZ, 0xc0, !PT ;  /* 0x8000000013027812 */ /* 0x000fc800078ec0ff */
[----:B------:R-:W-:-:S04]  /*14f90*/  SHF.R.U32.HI R3, RZ, 0x18, R2 ;  /* 0x00000018ff037819 */ /* 0x000fc80000011602 */
[----:B------:R-:W-:-:S05]  /*14fa0*/  LOP3.LUT R3, R0, R3, RZ, 0xfc, !PT ;  /* 0x0000000300037212 */ /* 0x000fca00078efcff */
[----:B------:R-:W-:Y:S01]  /*14fb0*/  STG.E.U8 desc[UR36][R16.64], R3 ;  /* 0x0000000310007986 */ /* 0x000fe2000c101124 */
[----:B------:R-:W-:Y:S05]  /*14fc0*/  EXIT ;  /* 0x000000000000794d */ /* 0x000fea0003800000 */
.L_x_12065:
[----:B-----5:R-:W3:Y:S02]  /*14fd0*/  I2F.S8 R0, R19 ;  /* 0x0000001300007306 */ /* 0x020ee40000001400 */
[----:B---3--:R-:W-:-:S05]  /*14fe0*/  F2FP.BF16.F32.PACK_AB R0, RZ, R0 ;  /* 0x00000000ff00723e */ /* 0x008fca00000010ff */
[----:B------:R-:W-:Y:S01]  /*14ff0*/  STG.E.U16 desc[UR36][R16.64], R0 ;  /* 0x0000000010007986 */ /* 0x000fe2000c101524 */
[----:B------:R-:W-:Y:S05]  /*15000*/  EXIT ;  /* 0x000000000000794d */ /* 0x000fea0003800000 */
.L_x_12062:
        /* <DEDUP_REMOVED lines=10> */
[----:B------:R-:W-:Y:S01]  /*150b0*/  STG.E.U16 desc[UR36][R16.64], R3 ;  /* 0x0000000310007986 */ /* 0x000fe2000c101524 */
[----:B------:R-:W-:Y:S05]  /*150c0*/  EXIT ;  /* 0x000000000000794d */ /* 0x000fea0003800000 */
.L_x_12074:
        /* <DEDUP_REMOVED lines=17> */
.L_x_12077:
[----:B------:R-:W-:-:S04]  /*151e0*/  LOP3.LUT R2, R19, 0x80000000, RZ, 0xc0, !PT ;  /* 0x8000000013027812 */ /* 0x000fc800078ec0ff */
[----:B------:R-:W-:-:S04]  /*151f0*/  SHF.R.U32.HI R3, RZ, 0x18, R2 ;  /* 0x00000018ff037819 */ /* 0x000fc80000011602 */
[----:B------:R-:W-:-:S04]  /*15200*/  LOP3.LUT R0, R0, R3, RZ, 0xfc, !PT ;  /* 0x0000000300007212 */ /* 0x000fc800078efcff */
[----:B------:R-:W-:-:S07]  /*15210*/  PRMT R8, R0, 0x7610, R8 ;  /* 0x0000761000087816 */ /* 0x000fce0000000008 */
.L_x_12076:
[----:B------:R-:W-:Y:S05]  /*15220*/  BSYNC B0 ;  /* 0x0000000000007941 */ /* 0x000fea0003800000 */
.L_x_12075:
[----:B------:R-:W-:Y:S01]  /*15230*/  STG.E.U8 desc[UR36][R16.64], R8 ;  /* 0x0000000810007986 */ /* 0x000fe2000c101124 */
[----:B------:R-:W-:Y:S05]  /*15240*/  EXIT ;  /* 0x000000000000794d */ /* 0x000fea0003800000 */
.L_x_12073:
        /* <DEDUP_REMOVED lines=17> */
.L_x_12080:
[----:B------:R-:W-:-:S04]  /*15360*/  LOP3.LUT R2, R19, 0x80000000, RZ, 0xc0, !PT ;  /* 0x8000000013027812 */ /* 0x000fc800078ec0ff */
[----:B------:R-:W-:-:S04]  /*15370*/  SHF.R.U32.HI R3, RZ, 0x18, R2 ;  /* 0x00000018ff037819 */ /* 0x000fc80000011602 */
[----:B------:R-:W-:-:S04]  /*15380*/  LOP3.LUT R0, R0, R3, RZ, 0xfc, !PT ;  /* 0x0000000300007212 */ /* 0x000fc800078efcff */
[----:B------:R-:W-:-:S07]  /*15390*/  PRMT R8, R0, 0x7610, R8 ;  /* 0x0000761000087816 */ /* 0x000fce0000000008 */
.L_x_12079:
[----:B------:R-:W-:Y:S05]  /*153a0*/  BSYNC B0 ;  /* 0x0000000000007941 */ /* 0x000fea0003800000 */
.L_x_12078:
[----:B------:R-:W-:Y:S01]  /*153b0*/  STG.E.U8 desc[UR36][R16.64], R8 ;  /* 0x0000000810007986 */ /* 0x000fe2000c101124 */
[----:B------:R-:W-:Y:S05]  /*153c0*/  EXIT ;  /* 0x000000000000794d */ /* 0x000fea0003800000 */
.L_x_12072:
        /* <DEDUP_REMOVED lines=22> */
.L_x_12055:
        /* <DEDUP_REMOVED lines=16> */
.L_x_12083:
[----:B------:R-:W-:Y:S05]  /*15630*/  EXIT ;  /* 0x000000000000794d */ /* 0x000fea0003800000 */
.L_x_12082:
[----:B-----5:R-:W-:-:S04]  /*15640*/  LOP3.LUT R19, R19, 0xffff, RZ, 0xc0, !PT ;  /* 0x0000ffff13137812 */ /* 0x020fc800078ec0ff */
[----:B------:R-:W-:-:S05]  /*15650*/  PRMT R19, R19, 0x8880, RZ ;  /* 0x0000888013137816 */ /* 0x000fca00000000ff */
[----:B012-4-:R-:W-:-:S05]  /*15660*/  IMAD.MOV.U32 R2, RZ, RZ, R19 ;  /* 0x000000ffff027224 */ /* 0x017fca00078e0013 */
[----:B------:R-:W-:-:S05]  /*15670*/  SHF.R.S32.HI R3, RZ, 0x1f, R2 ;  /* 0x0000001fff037819 */ /* 0x000fca0000011402 */
[----:B------:R-:W-:Y:S01]  /*15680*/  STG.E.64 desc[UR36][R16.64], R2 ;  /* 0x0000000210007986 */ /* 0x000fe2000c101b24 */
[----:B------:R-:W-:Y:S05]  /*15690*/  EXIT ;  /* 0x000000000000794d */ /* 0x000fea0003800000 */
.L_x_12081:
[----:B-----5:R-:W-:-:S04]  /*156a0*/  LOP3.LUT R19, R19, 0xffff, RZ, 0xc0, !PT ;  /* 0x0000ffff13137812 */ /* 0x020fc800078ec0ff */
[----:B012-4-:R-:W-:-:S05]  /*156b0*/  PRMT R3, R19, 0x8880, RZ ;  /* 0x0000888013037816 */ /* 0x017fca00000000ff */
[----:B------:R-:W-:Y:S01]  /*156c0*/  STG.E desc[UR36][R16.64], R3 ;  /* 0x0000000310007986 */ /* 0x000fe2000c101924 */
[----:B------:R-:W-:Y:S05]  /*156d0*/  EXIT ;  /* 0x000000000000794d */ /* 0x000fea0003800000 */
.L_x_12084:
        /* <DEDUP_REMOVED lines=10> */
.L_x_28064:


//--------------------- .text._ZN2at6native27unrolled_elementwise_kernelIZZZNS0_28launch_masked_scatter_kernelERKNS_10TensorBaseES4_S4_S4_ENKUlvE_clEvENKUlvE0_clEvEUlablE_St5arrayIPcLm4EELi4E23TrivialOffsetCalculatorILi3EjESB_ILi1EjENS0_6memory12LoadWithCastILi3EEENSE_13StoreWithCastILi1EEEEEviT_T0_T2_T3_T4_T5_ --------------------------
	.section	.text._ZN2at6native27unrolled_elementwise_kernelIZZZNS0_28launch_masked_scatter_kernelERKNS_10TensorBaseES4_S4_S4_ENKUlvE_clEvENKUlvE0_clEvEUlablE_St5arrayIPcLm4EELi4E23TrivialOffsetCalculatorILi3EjESB_ILi1EjENS0_6memory12LoadWithCastILi3EEENSE_13StoreWithCastILi1EEEEEviT_T0_T2_T3_T4_T5_,"ax",@progbits
	.align	128
        .global         _ZN2at6native27unrolled_elementwise_kernelIZZZNS0_28launch_masked_scatter_kernelERKNS_10TensorBaseES4_S4_S4_ENKUlvE_clEvENKUlvE0_clEvEUlablE_St5arrayIPcLm4EELi4E23TrivialOffsetCalculatorILi3EjESB_ILi1EjENS0_6memory12LoadWithCastILi3EEENSE_13StoreWithCastILi1EEEEEviT_T0_T2_T3_T4_T5_
        .type           _ZN2at6native27unrolled_elementwise_kernelIZZZNS0_28launch_masked_scatter_kernelERKNS_10TensorBaseES4_S4_S4_ENKUlvE_clEvENKUlvE0_clEvEUlablE_St5arrayIPcLm4EELi4E23TrivialOffsetCalculatorILi3EjESB_ILi1EjENS0_6memory12LoadWithCastILi3EEENSE_13StoreWithCastILi1EEEEEviT_T0_T2_T3_T4_T5_,@function
        .size           _ZN2at6native27unrolled_elementwise_kernelIZZZNS0_28launch_masked_scatter_kernelERKNS_10TensorBaseES4_S4_S4_ENKUlvE_clEvENKUlvE0_clEvEUlablE_St5arrayIPcLm4EELi4E23TrivialOffsetCalculatorILi3EjESB_ILi1EjENS0_6memory12LoadWithCastILi3EEENSE_13StoreWithCastILi1EEEEEviT_T0_T2_T3_T4_T5_,(.L_x_28065 - _ZN2at6native27unrolled_elementwise_kernelIZZZNS0_28launch_masked_scatter_kernelERKNS_10TensorBaseES4_S4_S4_ENKUlvE_clEvENKUlvE0_clEvEUlablE_St5arrayIPcLm4EELi4E23TrivialOffsetCalculatorILi3EjESB_ILi1EjENS0_6memory12LoadWithCastILi3EEENSE_13StoreWithCastILi1EEEEEviT_T0_T2_T3_T4_T5_)
        .other          _ZN2at6native27unrolled_elementwise_kernelIZZZNS0_28launch_masked_scatter_kernelERKNS_10TensorBaseES4_S4_S4_ENKUlvE_clEvENKUlvE0_clEvEUlablE_St5arrayIPcLm4EELi4E23TrivialOffsetCalculatorILi3EjESB_ILi1EjENS0_6memory12LoadWithCastILi3EEENSE_13StoreWithCastILi1EEEEEviT_T0_T2_T3_T4_T5_,@"STO_CUDA_ENTRY STV_DEFAULT"
_ZN2at6native27unrolled_elementwise_kernelIZZZNS0_28launch_masked_scatter_kernelERKNS_10TensorBaseES4_S4_S4_ENKUlvE_clEvENKUlvE0_clEvEUlablE_St5arrayIPcLm4EELi4E23TrivialOffsetCalculatorILi3EjESB_ILi1EjENS0_6memory12LoadWithCastILi3EEENSE_13StoreWithCastILi1EEEEEviT_T0_T2_T3_T4_T5_:
.text._ZN2at6native27unrolled_elementwise_kernelIZZZNS0_28launch_masked_scatter_kernelERKNS_10TensorBaseES4_S4_S4_ENKUlvE_clEvENKUlvE0_clEvEUlablE_St5arrayIPcLm4EELi4E23TrivialOffsetCalculatorILi3EjESB_ILi1EjENS0_6memory12LoadWithCastILi3EEENSE_13StoreWithCastILi1EEEEEviT_T0_T2_T3_T4_T5_:
        /* <DEDUP_REMOVED lines=36> */
.L_x_12090:
[----:B------:R1:W5:Y:S01]  /*0240*/  LDG.E.U8 R23, desc[UR36][R4.64] ;  /* 0x0000002404177981 */ /* 0x000362000c1e1100 */
[----:B------:R-:W-:Y:S05]  /*0250*/  BRA `(.L_x_12092) ;  /* 0x0000000c00547947 */ /* 0x000fea0003800000 */
.L_x_12089:
        /* <DEDUP_REMOVED lines=8> */
.L_x_12094:
[----:B------:R2:W5:Y:S01]  /*02e0*/  LDG.E.U8 R23, desc[UR36][R4.64] ;  /* 0x0000002404177981 */ /* 0x000562000c1e1100 */
[----:B------:R-:W-:Y:S05]  /*02f0*/  BRA `(.L_x_12092) ;  /* 0x0000000c002c7947 */ /* 0x000fea0003800000 */
.L_x_12093:
[----:B------:R3:W5:Y:S01]  /*0300*/  LDG.E.U16 R23, desc[UR36][R4.64] ;  /* 0x0000002404177981 */ /* 0x000762000c1e1500 */
[----:B------:R-:W-:Y:S05]  /*0310*/  BRA `(.L_x_12092) ;  /* 0x0000000c00247947 */ /* 0x000fea0003800000 */
.L_x_12088:
        /* <DEDUP_REMOVED lines=9> */
.L_x_12096:
[----:B------:R-:W2:Y:S02]  /*03b0*/  LDG.E.U16 R0, desc[UR36][R4.64] ;  /* 0x0000002404007981 */ /* 0x000ea4000c1e1500 */
[----:B--2---:R-:W-:-:S06]  /*03c0*/  HADD2.F32 R0, -RZ, R0.H0_H0 ;  /* 0x20000000ff007230 */ /* 0x004fcc0000004100 */
[----:B------:R-:W1:Y:S02]  /*03d0*/  F2I.FTZ.TRUNC.NTZ R0, R0 ;  /* 0x0000000000007305 */ /* 0x000e64000021f100 */
[----:B-1----:R-:W-:Y:S01]  /*03e0*/  PRMT R23, R0, 0x7610, R23 ;  /* 0x0000761000177816 */ /* 0x002fe20000000017 */
[----:B------:R-:W-:Y:S06]  /*03f0*/  BRA `(.L_x_12092) ;  /* 0x0000000800ec7947 */ /* 0x000fec0003800000 */
.L_x_12095:
        /* <DEDUP_REMOVED lines=9> */
.L_x_12098:
[----:B------:R-:W2:Y:S02]  /*0490*/  LDG.E.U16 R4, desc[UR36][R4.64] ;  /* 0x0000002404047981 */ /* 0x000ea4000c1e1500 */
[----:B--2---:R-:W-:-:S06]  /*04a0*/  HADD2.F32 R0, -RZ, R4.H0_H0 ;  /* 0x20000004ff007230 */ /* 0x004fcc0000004100 */
[----:B------:R-:W1:Y:S02]  /*04b0*/  F2I.FTZ.TRUNC.NTZ R0, R0 ;  /* 0x0000000000007305 */ /* 0x000e64000021f100 */
[----:B-1----:R-:W-:Y:S01]  /*04c0*/  PRMT R23, R0, 0x7610, R23 ;  /* 0x0000761000177816 */ /* 0x002fe20000000017 */
[----:B------:R-:W-:Y:S06]  /*04d0*/  BRA `(.L_x_12092) ;  /* 0x0000000800b47947 */ /* 0x000fec0003800000 */
.L_x_12097:
[----:B------:R-:W2:Y:S02]  /*04e0*/  LDG.E.64 R4, desc[UR36][R4.64] ;  /* 0x0000002404047981 */ /* 0x000ea4000c1e1b00 */
[----:B--2---:R1:W2:Y:S01]  /*04f0*/  F2I.F64.TRUNC R23, R4 ;  /* 0x0000000400177311 */ /* 0x0042a2000030d100 */
[----:B------:R-:W-:Y:S05]  /*0500*/  BRA `(.L_x_12092) ;  /* 0x0000000800a87947 */ /* 0x000fea0003800000 */
.L_x_12087:
        /* <DEDUP_REMOVED lines=12> */
.L_x_12101:
[----:B------:R-:W2:Y:S02]  /*05d0*/  LDG.E.64 R4, desc[UR36][R4.64] ;  /* 0x0000002404047981 */ /* 0x000ea4000c1e1b00 */
[----:B--2---:R1:W2:Y:S01]  /*05e0*/  F2I.F64.TRUNC R23, R4 ;  /* 0x0000000400177311 */ /* 0x0042a2000030d100 */
[----:B------:R-:W-:Y:S05]  /*05f0*/  BRA `(.L_x_12092) ;  /* 0x00000008006c7947 */ /* 0x000fea0003800000 */
.L_x_12100:
        /* <DEDUP_REMOVED lines=28> */
.L_x_12103:
        /* <DEDUP_REMOVED lines=15> */
.L_x_12102:
[----:B------:R-:W2:Y:S02]  /*08b0*/  LDG.E.U16 R0, desc[UR36][R4.64] ;  /* 0x0000002404007981 */ /* 0x000ea4000c1e1500 */
[----:B--2---:R-:W-:-:S06]  /*08c0*/  IMAD.U32 R0, R0, 0x10000, RZ ;  /* 0x0001000000007824 */ /* 0x004fcc00078e00ff */
[----:B------:R-:W1:Y:S02]  /*08d0*/  F2I.FTZ.TRUNC.NTZ R0, R0 ;  /* 0x0000000000007305 */ /* 0x000e64000021f100 */
[----:B-1----:R-:W-:Y:S01]  /*08e0*/  PRMT R23, R0, 0x7610, R23 ;  /* 0x0000761000177816 */ /* 0x002fe20000000017 */
[----:B------:R-:W-:Y:S06]  /*08f0*/  BRA `(.L_x_12092) ;  /* 0x0000000400ac7947 */ /* 0x000fec0003800000 */
.L_x_12099:
        /* <DEDUP_REMOVED lines=10> */
.L_x_12106:
        /* <DEDUP_REMOVED lines=21> */
.L_x_12110:
[----:B------:R-:W-:Y:S05]  /*0af0*/  BSYNC B1 ;  /* 0x0000000000017941 */ /* 0x000fea0003800000 */
.L_x_12109:
[----:B------:R-:W-:Y:S01]  /*0b00*/  LEA R5, R0, 0x3b800000, 0x17 ;  /* 0x3b80000000057811 */ /* 0x000fe200078eb8ff */
[----:B------:R-:W-:-:S05]  /*0b10*/  IMAD.SHL.U32 R0, R3, 0x100000, RZ ;  /* 0x0010000003007824 */ /* 0x000fca00078e00ff */
[----:B------:R-:W-:-:S07]  /*0b20*/  LOP3.LUT R0, R5, R0, R6, 0xfe, !PT ;  /* 0x0000000005007212 */ /* 0x000fce00078efe06 */
.L_x_12108:
[----:B------:R-:W-:Y:S05]  /*0b30*/  BSYNC B0 ;  /* 0x0000000000007941 */ /* 0x000fea0003800000 */
.L_x_12107:
[----:B------:R-:W1:Y:S02]  /*0b40*/  F2I.FTZ.TRUNC.NTZ R0, R0 ;  /* 0x0000000000007305 */ /* 0x000e64000021f100 */
[----:B-1----:R-:W-:Y:S01]  /*0b50*/  PRMT R23, R0, 0x7610, R23 ;  /* 0x0000761000177816 */ /* 0x002fe20000000017 */
[----:B------:R-:W-:Y:S06]  /*0b60*/  BRA `(.L_x_12092) ;  /* 0x0000000400107947 */ /* 0x000fec0003800000 */
.L_x_12105:
        /* <DEDUP_REMOVED lines=21> */
.L_x_12114:
[----:B------:R-:W-:Y:S05]  /*0cc0*/  BSYNC B1 ;  /* 0x0000000000017941 */ /* 0x000fea0003800000 */
.L_x_12113:
[----:B------:R-:W-:Y:S01]  /*0cd0*/  LEA R5, R0, 0x37800000, 0x17 ;  /* 0x3780000000057811 */ /* 0x000fe200078eb8ff */
[----:B------:R-:W-:-:S05]  /*0ce0*/  IMAD.SHL.U32 R0, R3, 0x200000, RZ ;  /* 0x0020000003007824 */ /* 0x000fca00078e00ff */
[----:B------:R-:W-:-:S07]  /*0cf0*/  LOP3.LUT R0, R5, R0, R6, 0xfe, !PT ;  /* 0x0000000005007212 */ /* 0x000fce00078efe06 */
.L_x_12112:
[----:B------:R-:W-:Y:S05]  /*0d00*/  BSYNC B0 ;  /* 0x0000000000007941 */ /* 0x000fea0003800000 */
.L_x_12111:
[----:B------:R-:W1:Y:S02]  /*0d10*/  F2I.FTZ.TRUNC.NTZ R0, R0 ;  /* 0x0000000000007305 */ /* 0x000e64000021f100 */
[----:B-1----:R-:W-:Y:S01]  /*0d20*/  PRMT R23, R0, 0x7610, R23 ;  /* 0x0000761000177816 */ /* 0x002fe20000000017 */
[----:B------:R-:W-:Y:S06]  /*0d30*/  BRA `(.L_x_12092) ;  /* 0x00000000009c7947 */ /* 0x000fec0003800000 */
.L_x_12104:
        /* <DEDUP_REMOVED lines=14> */
.L_x_12118:
[----:B------:R-:W-:Y:S05]  /*0e20*/  BSYNC B0 ;  /* 0x0000000000007941 */ /* 0x000fea0003800000 */
.L_x_12117:
[----:B------:R-:W1:Y:S02]  /*0e30*/  F2I.FTZ.TRUNC.NTZ R0, R0 ;  /* 0x0000000000007305 */ /* 0x000e64000021f100 */
[----:B-1----:R-:W-:Y:S01]  /*0e40*/  PRMT R23, R0, 0x7610, R23 ;  /* 0x0000761000177816 */ /* 0x002fe20000000017 */
[----:B------:R-:W-:Y:S06]  /*0e50*/  BRA `(.L_x_12092) ;  /* 0x0000000000547947 */ /* 0x000fec0003800000 */
.L_x_12091:
        /* <DEDUP_REMOVED lines=16> */
.L_x_12119:
[----:B------:R-:W-:Y:S01]  /*0f60*/  PRMT R23, RZ, 0x7610, R23 ;  /* 0x00007610ff177816 */ /* 0x000fe20000000017 */
[----:B------:R-:W-:Y:S06]  /*0f70*/  BRA `(.L_x_12092) ;  /* 0x00000000000c7947 */ /* 0x000fec0003800000 */
.L_x_12116:
[----:B------:R1:W5:Y:S01]  /*0f80*/  LDG.E.U8 R23, desc[UR36][R4.64] ;  /* 0x0000002404177981 */ /* 0x000362000c1e1100 */
[----:B------:R-:W-:Y:S05]  /*0f90*/  BRA `(.L_x_12092) ;  /* 0x0000000000047947 */ /* 0x000fea0003800000 */
.L_x_12115:
[----:B------:R1:W5:Y:S02]  /*0fa0*/  LDG.E.U8 R23, desc[UR36][R4.64] ;  /* 0x0000002404177981 */ /* 0x000364000c1e1100 */
.L_x_12092:
        /* <DEDUP_REMOVED lines=20> */
.L_x_12123:
[----:B------:R-:W2:Y:S02]  /*10f0*/  LDG.E.U8 R4, desc[UR36][R4.64] ;  /* 0x0000002404047981 */ /* 0x000ea4000c1e1100 */
[----:B--2---:R-:W-:-:S04]  /*1100*/  ISETP.NE.AND P0, PT, R4, RZ, PT ;  /* 0x000000ff0400720c */ /* 0x004fc80003f05270 */
[----:B------:R-:W-:Y:S01]  /*1110*/  P2R R26, PR, RZ, 0x1 ;  /* 0x00000001ff1a7803 */ /* 0x000fe20000000000 */
[----:B------:R-:W-:Y:S08]  /*1120*/  BRA `(.L_x_12125) ;  /* 0x0000000c00c47947 */ /* 0x000ff00003800000 */
.L_x_12122:
        /* <DEDUP_REMOVED lines=11> */
.L_x_12127:
[----:B------:R-:W2:Y:S02]  /*11e0*/  LDG.E R4, desc[UR36][R4.64] ;  /* 0x0000002404047981 */ /* 0x000ea4000c1e1900 */
[----:B--2---:R-:W-:-:S04]  /*11f0*/  ISETP.NE.AND P0, PT, R4, RZ, PT ;  /* 0x000000ff0400720c */ /* 0x004fc80003f05270 */
[----:B------:R-:W-:Y:S01]  /*1200*/  P2R R26, PR, RZ, 0x1 ;  /* 0x00000001ff1a7803 */ /* 0x000fe20000000000 */
[----:B------:R-:W-:Y:S08]  /*1210*/  BRA `(.L_x_12125) ;  /* 0x0000000c00887947 */ /* 0x000ff00003800000 */
.L_x_12126:
[----:B------:R-:W2:Y:S02]  /*1220*/  LDG.E.U16 R4, desc[UR36][R4.64] ;  /* 0x0000002404047981 */ /* 0x000ea4000c1e1500 */
[----:B--2---:R-:W-:-:S04]  /*1230*/  ISETP.NE.AND P0, PT, R4, RZ, PT ;  /* 0x000000ff0400720c */ /* 0x004fc80003f05270 */
[----:B------:R-:W-:Y:S01]  /*1240*/  P2R R26, PR, RZ, 0x1 ;  /* 0x00000001ff1a7803 */ /* 0x000fe20000000000 */
[----:B------:R-:W-:Y:S08]  /*1250*/  BRA `(.L_x_12125) ;  /* 0x0000000c00787947 */ /* 0x000ff00003800000 */
.L_x_12121:
        /* <DEDUP_REMOVED lines=10> */
.L_x_12129:
[----:B------:R-:W2:Y:S02]  /*1300*/  LDG.E.U16 R0, desc[UR36][R4.64] ;  /* 0x0000002404007981 */ /* 0x000ea4000c1e1500 */
[----:B--2---:R-:W-:-:S05]  /*1310*/  HADD2.F32 R0, -RZ, R0.H0_H0 ;  /* 0x20000000ff007230 */ /* 0x004fca0000004100 */
[----:B------:R-:W-:-:S04]  /*1320*/  FSETP.NEU.FTZ.AND P0, PT, R0, RZ, PT ;  /* 0x000000ff0000720b */ /* 0x000fc80003f1d000 */
[----:B------:R-:W-:Y:S01]  /*1330*/  P2R R26, PR, RZ, 0x1 ;  /* 0x00000001ff1a7803 */ /* 0x000fe20000000000 */
[----:B------:R-:W-:Y:S08]  /*1340*/  BRA `(.L_x_12125) ;  /* 0x0000000c003c7947 */ /* 0x000ff00003800000 */
.L_x_12128:
        /* <DEDUP_REMOVED lines=12> */
.L_x_12131:
        /* <DEDUP_REMOVED lines=11> */
.L_x_12130:
[----:B------:R-:W2:Y:S02]  /*14c0*/  LDG.E.64 R4, desc[UR36][R4.64] ;  /* 0x0000002404047981 */ /* 0x000ea4000c1e1b00 */
[----:B--2---:R-:W-:-:S06]  /*14d0*/  DSETP.NEU.AND P0, PT, R4, RZ, PT ;  /* 0x000000ff0400722a */ /* 0x004fcc0003f0d000 */
[----:B------:R-:W-:Y:S01]  /*14e0*/  P2R R26, PR, RZ, 0x1 ;  /* 0x00000001ff1a7803 */ /* 0x000fe20000000000 */
[----:B------:R-:W-:Y:S07]  /*14f0*/  BRA `(.L_x_12125) ;  /* 0x0000000800d07947 */ /* 0x000fee0003800000 */
.L_x_12120:
        /* <DEDUP_REMOVED lines=12> */
.L_x_12134:
[----:B------:R-:W2:Y:S02]  /*15c0*/  LDG.E.128 R4, desc[UR36][R4.64] ;  /* 0x0000002404047981 */ /* 0x000ea4000c1e1d00 */
[----:B--2---:R-:W-:-:S06]  /*15d0*/  DSETP.NEU.AND P0, PT, R6, RZ, PT ;  /* 0x000000ff0600722a */ /* 0x004fcc0003f0d000 */
[----:B------:R-:W-:-:S06]  /*15e0*/  DSETP.NEU.OR P0, PT, R4, RZ, P0 ;  /* 0x000000ff0400722a */ /* 0x000fcc000070d400 */
[----:B------:R-:W-:Y:S01]  /*15f0*/  P2R R26, PR, RZ, 0x1 ;  /* 0x00000001ff1a7803 */ /* 0x000fe20000000000 */
[----:B------:R-:W-:Y:S07]  /*1600*/  BRA `(.L_x_12125) ;  /* 0x00000008008c7947 */ /* 0x000fee0003800000 */
.L_x_12133:
        /* <DEDUP_REMOVED lines=28> */
.L_x_12136:
        /* <DEDUP_REMOVED lines=15> */
.L_x_12135:
[----:B------:R-:W2:Y:S02]  /*18c0*/  LDG.E.U16 R0, desc[UR36][R4.64] ;  /* 0x0000002404007981 */ /* 0x000ea4000c1e1500 */
[----:B--2---:R-:W-:-:S05]  /*18d0*/  IMAD.U32 R0, R0, 0x10000, RZ ;  /* 0x0001000000007824 */ /* 0x004fca00078e00ff */
[----:B------:R-:W-:-:S04]  /*18e0*/  FSETP.NEU.FTZ.AND P0, PT, R0, RZ, PT ;  /* 0x000000ff0000720b */ /* 0x000fc80003f1d000 */
[----:B------:R-:W-:Y:S01]  /*18f0*/  P2R R26, PR, RZ, 0x1 ;  /* 0x00000001ff1a7803 */ /* 0x000fe20000000000 */
[----:B------:R-:W-:Y:S08]  /*1900*/  BRA `(.L_x_12125) ;  /* 0x0000000400cc7947 */ /* 0x000ff00003800000 */
.L_x_12132:
        /* <DEDUP_REMOVED lines=12> */
.L_x_12139:
        /* <DEDUP_REMOVED lines=21> */
.L_x_12143:
[----:B------:R-:W-:Y:S05]  /*1b20*/  BSYNC B1 ;  /* 0x0000000000017941 */ /* 0x000fea0003800000 */
.L_x_12142:
[----:B------:R-:W-:Y:S01]  /*1b30*/  LEA R5, R0, 0x3b800000, 0x17 ;  /* 0x3b80000000057811 */ /* 0x000fe200078eb8ff */
[----:B------:R-:W-:-:S05]  /*1b40*/  IMAD.SHL.U32 R0, R3, 0x100000, RZ ;  /* 0x0010000003007824 */ /* 0x000fca00078e00ff */
[----:B------:R-:W-:-:S07]  /*1b50*/  LOP3.LUT R0, R5, R0, R6, 0xfe, !PT ;  /* 0x0000000005007212 */ /* 0x000fce00078efe06 */
.L_x_12141:
[----:B------:R-:W-:Y:S05]  /*1b60*/  BSYNC B0 ;  /* 0x0000000000007941 */ /* 0x000fea0003800000 */
.L_x_12140:
[----:B------:R-:W-:-:S04]  /*1b70*/  FSETP.NEU.FTZ.AND P0, PT, R0, RZ, PT ;  /* 0x000000ff0000720b */ /* 0x000fc80003f1d000 */
[----:B------:R-:W-:Y:S01]  /*1b80*/  P2R R26, PR, RZ, 0x1 ;  /* 0x00000001ff1a7803 */ /* 0x000fe20000000000 */
[----:B------:R-:W-:Y:S08]  /*1b90*/  BRA `(.L_x_12125) ;  /* 0x0000000400287947 */ /* 0x000ff00003800000 */
.L_x_12138:
        /* <DEDUP_REMOVED lines=21> */
.L_x_12147:
[----:B------:R-:W-:Y:S05]  /*1cf0*/  BSYNC B1 ;  /* 0x0000000000017941 */ /* 0x000fea0003800000 */
.L_x_12146:
[----:B------:R-:W-:Y:S01]  /*1d00*/  LEA R5, R0, 0x37800000, 0x17 ;  /* 0x3780000000057811 */ /* 0x000fe200078eb8ff */
[----:B------:R-:W-:-:S05]  /*1d10*/  IMAD.SHL.U32 R0, R3, 0x200000, RZ ;  /* 0x0020000003007824 */ /* 0x000fca00078e00ff */
[----:B------:R-:W-:-:S07]  /*1d20*/  LOP3.LUT R0, R5, R0, R6, 0xfe, !PT ;  /* 0x0000000005007212 */ /* 0x000fce00078efe06 */
.L_x_12145:
[----:B------:R-:W-:Y:S05]  /*1d30*/  BSYNC B0 ;  /* 0x0000000000007941 */ /* 0x000fea0003800000 */
.L_x_12144:
[----:B------:R-:W-:-:S04]  /*1d40*/  FSETP.NEU.FTZ.AND P0, PT, R0, RZ, PT ;  /* 0x000000ff0000720b */ /* 0x000fc80003f1d000 */
[----:B------:R-:W-:Y:S01]  /*1d50*/  P2R R26, PR, RZ, 0x1 ;  /* 0x00000001ff1a7803 */ /* 0x000fe20000000000 */
[----:B------:R-:W-:Y:S08]  /*1d60*/  BRA `(.L_x_12125) ;  /* 0x0000000000b47947 */ /* 0x000ff00003800000 */
.L_x_12137:
        /* <DEDUP_REMOVED lines=14> */
.L_x_12151:
[----:B------:R-:W-:Y:S05]  /*1e50*/  BSYNC B0 ;  /* 0x0000000000007941 */ /* 0x000fea0003800000 */
.L_x_12150:
[----:B------:R-:W-:-:S04]  /*1e60*/  FSETP.NEU.FTZ.AND P0, PT, R0, RZ, PT ;  /* 0x000000ff0000720b */ /* 0x000fc80003f1d000 */
[----:B------:R-:W-:Y:S01]  /*1e70*/  P2R R26, PR, RZ, 0x1 ;  /* 0x00000001ff1a7803 */ /* 0x000fe20000000000 */
[----:B------:R-:W-:Y:S08]  /*1e80*/  BRA `(.L_x_12125) ;  /* 0x00000000006c7947 */ /* 0x000ff00003800000 */
.L_x_12124:
        /* <DEDUP_REMOVED lines=16> */
.L_x_12152:
[----:B------:R-:W-:-:S04]  /*1f90*/  PLOP3.LUT P0, PT, PT, PT, PT, 0x8, 0x0 ;  /* 0x000000000000781c */ /* 0x000fc80003f0e170 */
[----:B------:R-:W-:Y:S01]  /*1fa0*/  P2R R26, PR, RZ, 0x1 ;  /* 0x00000001ff1a7803 */ /* 0x000fe20000000000 */
[----:B------:R-:W-:Y:S08]  /*1fb0*/  BRA `(.L_x_12125) ;  /* 0x0000000000207947 */ /* 0x000ff00003800000 */
.L_x_12149:
[----:B------:R-:W2:Y:S02]  /*1fc0*/  LDG.E.64 R4, desc[UR36][R4.64] ;  /* 0x0000002404047981 */ /* 0x000ea4000c1e1b00 */
[----:B--2---:R-:W-:-:S04]  /*1fd0*/  ISETP.NE.U32.AND P0, PT, R4, RZ, PT ;  /* 0x000000ff0400720c */ /* 0x004fc80003f05070 */
[----:B------:R-:W-:-:S04]  /*1fe0*/  ISETP.NE.AND.EX P0, PT, R5, RZ, PT, P0 ;  /* 0x000000ff0500720c */ /* 0x000fc80003f05300 */
[----:B------:R-:W-:Y:S01]  /*1ff0*/  P2R R26, PR, RZ, 0x1 ;  /* 0x00000001ff1a7803 */ /* 0x000fe20000000000 */
[----:B------:R-:W-:Y:S08]  /*2000*/  BRA `(.L_x_12125) ;  /* 0x00000000000c7947 */ /* 0x000ff00003800000 */
.L_x_12148:
[----:B------:R-:W2:Y:S02]  /*2010*/  LDG.E R4, desc[UR36][R4.64] ;  /* 0x0000002404047981 */ /* 0x000ea4000c1e1900 */
[----:B--2---:R-:W-:-:S04]  /*2020*/  ISETP.NE.AND P0, PT, R4, RZ, PT ;  /* 0x000000ff0400720c */ /* 0x004fc80003f05270 */
[----:B------:R-:W-:-:S09]  /*2030*/  P2R R26, PR, RZ, 0x1 ;  /* 0x00000001ff1a7803 */ /* 0x000fd20000000000 */
.L_x_12125:
        /* <DEDUP_REMOVED lines=19> */
.L_x_12156:
[----:B------:R0:W5:Y:S01]  /*2170*/  LDG.E.U8 R28, desc[UR36][R4.64] ;  /* 0x00000024041c7981 */ /* 0x000162000c1e1100 */
[----:B------:R-:W-:Y:S01]  /*2180*/  IMAD.MOV.U32 R29, RZ, RZ, RZ ;  /* 0x000000ffff1d7224 */ /* 0x000fe200078e00ff */
[----:B------:R-:W-:Y:S06]  /*2190*/  BRA `(.L_x_12158) ;  /* 0x0000000c00487947 */ /* 0x000fec0003800000 */
.L_x_12155:
        /* <DEDUP_REMOVED lines=8> */
.L_x_12160:
[----:B------:R-:W2:Y:S02]  /*2220*/  LDG.E R28, desc[UR36][R4.64] ;  /* 0x00000024041c7981 */ /* 0x000ea4000c1e1900 */
[----:B--2---:R-:W-:Y:S01]  /*2230*/  SHF.R.S32.HI R29, RZ, 0x1f, R28 ;  /* 0x0000001fff1d7819 */ /* 0x004fe2000001141c */
[----:B------:R-:W-:Y:S06]  /*2240*/  BRA `(.L_x_12158) ;  /* 0x0000000c001c7947 */ /* 0x000fec0003800000 */
.L_x_12159:
[----:B------:R-:W2:Y:S02]  /*2250*/  LDG.E.S16 R28, desc[UR36][R4.64] ;  /* 0x00000024041c7981 */ /* 0x000ea4000c1e1700 */
[----:B--2---:R-:W-:Y:S01]  /*2260*/  SHF.R.S32.HI R29, RZ, 0x1f, R28 ;  /* 0x0000001fff1d7819 */ /* 0x004fe2000001141c */
[----:B------:R-:W-:Y:S06]  /*2270*/  BRA `(.L_x_12158) ;  /* 0x0000000c00107947 */ /* 0x000fec0003800000 */
.L_x_12154:
        /* <DEDUP_REMOVED lines=9> */
.L_x_12162:
[----:B------:R-:W2:Y:S02]  /*2310*/  LDG.E.U16 R4, desc[UR36][R4.64] ;  /* 0x0000002404047981 */ /* 0x000ea4000c1e1500 */
[----:B--2---:R-:W-:-:S06]  /*2320*/  HADD2.F32 R28, -RZ, R4.H0_H0 ;  /* 0x20000004ff1c7230 */ /* 0x004fcc0000004100 */
[----:B------:R-:W0:Y:S01]  /*2330*/  F2I.S64.TRUNC R28, R28 ;  /* 0x0000001c001c7311 */ /* 0x000e22000020d900 */
[----:B------:R-:W-:Y:S05]  /*2340*/  BRA `(.L_x_12158) ;  /* 0x0000000800dc7947 */ /* 0x000fea0003800000 */
.L_x_12161:
        /* <DEDUP_REMOVED lines=9> */
.L_x_12164:
[----:B------:R-:W2:Y:S02]  /*23e0*/  LDG.E.U16 R4, desc[UR36][R4.64] ;  /* 0x0000002404047981 */ /* 0x000ea4000c1e1500 */
[----:B--2---:R-:W-:-:S06]  /*23f0*/  HADD2.F32 R28, -RZ, R4.H0_H0 ;  /* 0x20000004ff1c7230 */ /* 0x004fcc0000004100 */
[----:B------:R-:W3:Y:S01]  /*2400*/  F2I.S64.TRUNC R28, R28 ;  /* 0x0000001c001c7311 */ /* 0x000ee2000020d900 */
[----:B------:R-:W-:Y:S05]  /*2410*/  BRA `(.L_x_12158) ;  /* 0x0000000800a87947 */ /* 0x000fea0003800000 */
.L_x_12163:
[----:B------:R-:W2:Y:S02]  /*2420*/  LDG.E.64 R4, desc[UR36][R4.64] ;  /* 0x0000002404047981 */ /* 0x000ea4000c1e1b00 */
[----:B--2---:R0:W1:Y:S01]  /*2430*/  F2I.S64.F64.TRUNC R28, R4 ;  /* 0x00000004001c7311 */ /* 0x004062000030d900 */
[----:B------:R-:W-:Y:S05]  /*2440*/  BRA `(.L_x_12158) ;  /* 0x00000008009c7947 */ /* 0x000fea0003800000 */
.L_x_12153:
        /* <DEDUP_REMOVED lines=13> */
.L_x_12167:
[----:B------:R-:W2:Y:S02]  /*2520*/  LDG.E.64 R4, desc[UR36][R4.64] ;  /* 0x0000002404047981 */ /* 0x000ea4000c1e1b00 */
[----:B--2---:R0:W1:Y:S01]  /*2530*/  F2I.S64.F64.TRUNC R28, R4 ;  /* 0x00000004001c7311 */ /* 0x004062000030d900 */
[----:B------:R-:W-:Y:S05]  /*2540*/  BRA `(.L_x_12158) ;  /* 0x00000008005c7947 */ /* 0x000fea0003800000 */
.L_x_12166:
        /* <DEDUP_REMOVED lines=27> */
.L_x_12169:
        /* <DEDUP_REMOVED lines=14> */
.L_x_12168:
[----:B------:R-:W2:Y:S02]  /*27e0*/  LDG.E.U16 R28, desc[UR36][R4.64] ;  /* 0x00000024041c7981 */ /* 0x000ea4000c1e1500 */
[----:B--2---:R-:W-:-:S06]  /*27f0*/  IMAD.U32 R28, R28, 0x10000, RZ ;  /* 0x000100001c1c7824 */ /* 0x004fcc00078e00ff */
[----:B------:R-:W0:Y:S01]  /*2800*/  F2I.S64.TRUNC R28, R28 ;  /* 0x0000001c001c7311 */ /* 0x000e22000020d900 */
[----:B------:R-:W-:Y:S05]  /*2810*/  BRA `(.L_x_12158) ;  /* 0x0000000400a87947 */ /* 0x000fea0003800000 */
.L_x_12165:
        /* <DEDUP_REMOVED lines=11> */
.L_x_12172:
        /* <DEDUP_REMOVED lines=21> */
.L_x_12176:
[----:B------:R-:W-:Y:S05]  /*2a20*/  BSYNC B1 ;  /* 0x0000000000017941 */ /* 0x000fea0003800000 */
.L_x_12175:
[----:B------:R-:W-:Y:S01]  /*2a30*/  IMAD.SHL.U32 R3, R3, 0x100000, RZ ;  /* 0x0010000003037824 */ /* 0x000fe200078e00ff */
[----:B------:R-:W-:-:S04]  /*2a40*/  LEA R5, R0, 0x3b800000, 0x17 ;  /* 0x3b80000000057811 */ /* 0x000fc800078eb8ff */
[----:B------:R-:W-:-:S07]  /*2a50*/  LOP3.LUT R28, R5, R3, R28, 0xfe, !PT ;  /* 0x00000003051c7212 */ /* 0x000fce00078efe1c */
.L_x_12174:
[----:B------:R-:W-:Y:S05]  /*2a60*/  BSYNC B0 ;  /* 0x0000000000007941 */ /* 0x000fea0003800000 */
.L_x_12173:
[----:B------:R-:W0:Y:S01]  /*2a70*/  F2I.S64.TRUNC R28, R28 ;  /* 0x0000001c001c7311 */ /* 0x000e22000020d900 */
[----:B------:R-:W-:Y:S05]  /*2a80*/  BRA `(.L_x_12158) ;  /* 0x00000004000c7947 */ /* 0x000fea0003800000 */
.L_x_12171:
        /* <DEDUP_REMOVED lines=21> */
.L_x_12180:
[----:B------:R-:W-:Y:S05]  /*2be0*/  BSYNC B1 ;  /* 0x0000000000017941 */ /* 0x000fea0003800000 */
.L_x_12179:
[----:B------:R-:W-:Y:S01]  /*2bf0*/  IMAD.SHL.U32 R3, R3, 0x200000, RZ ;  /* 0x0020000003037824 */ /* 0x000fe200078e00ff */
[----:B------:R-:W-:-:S04]  /*2c00*/  LEA R5, R0, 0x37800000, 0x17 ;  /* 0x3780000000057811 */ /* 0x000fc800078eb8ff */
[----:B------:R-:W-:-:S07]  /*2c10*/  LOP3.LUT R28, R5, R3, R28, 0xfe, !PT ;  /* 0x00000003051c7212 */ /* 0x000fce00078efe1c */
.L_x_12178:
[----:B------:R-:W-:Y:S05]  /*2c20*/  BSYNC B0 ;  /* 0x0000000000007941 */ /* 0x000fea0003800000 */
.L_x_12177:
[----:B------:R-:W0:Y:S01]  /*2c30*/  F2I.S64.TRUNC R28, R28 ;  /* 0x0000001c001c7311 */ /* 0x000e22000020d900 */
[----:B------:R-:W-:Y:S05]  /*2c40*/  BRA `(.L_x_12158) ;  /* 0x00000000009c7947 */ /* 0x000fea0003800000 */
.L_x_12170:
        /* <DEDUP_REMOVED lines=14> */
.L_x_12184:
[----:B------:R-:W-:Y:S05]  /*2d30*/  BSYNC B0 ;  /* 0x0000000000007941 */ /* 0x000fea0003800000 */
.L_x_12183:
[----:B------:R-:W0:Y:S01]  /*2d40*/  F2I.S64.TRUNC R28, R28 ;  /* 0x0000001c001c7311 */ /* 0x000e22000020d900 */
[----:B------:R-:W-:Y:S05]  /*2d50*/  BRA `(.L_x_12158) ;  /* 0x0000000000587947 */ /* 0x000fea0003800000 */
.L_x_12157:
        /* <DEDUP_REMOVED lines=16> */
.L_x_12185:
[----:B------:R-:W-:Y:S01]  /*2e60*/  CS2R R28, SRZ ;  /* 0x00000000001c7805 */ /* 0x000fe2000001ff00 */
[----:B------:R-:W-:Y:S06]  /*2e70*/  BRA `(.L_x_12158) ;  /* 0x0000000000107947 */ /* 0x000fec0003800000 */
.L_x_12182:
[----:B------:R0:W5:Y:S01]  /*2e80*/  LDG.E.64 R28, desc[UR36][R4.64] ;  /* 0x00000024041c7981 */ /* 0x000162000c1e1b00 */
[----:B------:R-:W-:Y:S05]  /*2e90*/  BRA `(.L_x_12158) ;  /* 0x0000000000087947 */ /* 0x000fea0003800000 */
.L_x_12181:
[----:B------:R0:W5:Y:S01]  /*2ea0*/  LDG.E R28, desc[UR36][R4.64] ;  /* 0x00000024041c7981 */ /* 0x000162000c1e1900 */
[----:B------:R-:W-:-:S07]  /*2eb0*/  IMAD.MOV.U32 R29, RZ, RZ, RZ ;  /* 0x000000ffff1d7224 */ /* 0x000fce00078e00ff */
.L_x_12158:
[----:B------:R-:W-:Y:S01]  /*2ec0*/  ISETP.NE.AND P0, PT, R26, RZ, PT ;  /* 0x000000ff1a00720c */ /* 0x000fe20003f05270 */
[----:B------:R-:W-:-:S03]  /*2ed0*/  VIADD R17, R17, 0x80 ;  /* 0x0000008011117836 */ /* 0x000fc60000000000 */
[----:B------:R-:W-:-:S09]  /*2ee0*/  SEL R24, RZ, 0x1, !P0 ;  /* 0x00000001ff187807 */ /* 0x000fd20004000000 */
.L_x_12086:
[----:B------:R-:W-:Y:S05]  /*2ef0*/  BSYNC B6 ;  /* 0x0000000000067941 */ /* 0x000fea0003800000 */
.L_x_12085:
        /* <DEDUP_REMOVED lines=23> */
.L_x_12191:
[----:B------:R0:W5:Y:S01]  /*3070*/  LDG.E.U8 R19, desc[UR36][R4.64] ;  /* 0x0000002404137981 */ /* 0x000162000c1e1100 */
[----:B------:R-:W-:Y:S05]  /*3080*/  BRA `(.L_x_12193) ;  /* 0x0000000c00547947 */ /* 0x000fea0003800000 */
.L_x_12190:
        /* <DEDUP_REMOVED lines=8> */
.L_x_12195:
[----:B------:R0:W5:Y:S01]  /*3110*/  LDG.E.U8 R19, desc[UR36][R4.64] ;  /* 0x0000002404137981 */ /* 0x000162000c1e1100 */
[----:B------:R-:W-:Y:S05]  /*3120*/  BRA `(.L_x_12193) ;  /* 0x0000000c002c7947 */ /* 0x000fea0003800000 */
.L_x_12194:
[----:B------:R0:W5:Y:S01]  /*3130*/  LDG.E.U16 R19, desc[UR36][R4.64] ;  /* 0x0000002404137981 */ /* 0x000162000c1e1500 */
[----:B------:R-:W-:Y:S05]  /*3140*/  BRA `(.L_x_12193) ;  /* 0x0000000c00247947 */ /* 0x000fea0003800000 */
.L_x_12189:
        /* <DEDUP_REMOVED lines=9> */
.L_x_12197:
[----:B------:R-:W4:Y:S02]  /*31e0*/  LDG.E.U16 R0, desc[UR36][R4.64] ;  /* 0x0000002404007981 */ /* 0x000f24000c1e1500 */
[----:B----4-:R-:W-:-:S06]  /*31f0*/  HADD2.F32 R0, -RZ, R0.H0_H0 ;  /* 0x20000000ff007230 */ /* 0x010fcc0000004100 */
[----:B------:R-:W0:Y:S02]  /*3200*/  F2I.FTZ.TRUNC.NTZ R0, R0 ;  /* 0x0000000000007305 */ /* 0x000e24000021f100 */
[----:B0-----:R-:W-:Y:S01]  /*3210*/  PRMT R19, R0, 0x7610, R19 ;  /* 0x0000761000137816 */ /* 0x001fe20000000013 */
[----:B------:R-:W-:Y:S06]  /*3220*/  BRA `(.L_x_12193) ;  /* 0x0000000800ec7947 */ /* 0x000fec0003800000 */
.L_x_12196:
        /* <DEDUP_REMOVED lines=9> */
.L_x_12199:
[----:B------:R-:W4:Y:S02]  /*32c0*/  LDG.E.U16 R4, desc[UR36][R4.64] ;  /* 0x0000002404047981 */ /* 0x000f24000c1e1500 */
[----:B----4-:R-:W-:-:S06]  /*32d0*/  HADD2.F32 R0, -RZ, R4.H0_H0 ;  /* 0x20000004ff007230 */ /* 0x010fcc0000004100 */
[----:B------:R-:W0:Y:S02]  /*32e0*/  F2I.FTZ.TRUNC.NTZ R0, R0 ;  /* 0x0000000000007305 */ /* 0x000e24000021f100 */
[----:B0-----:R-:W-:Y:S01]  /*32f0*/  PRMT R19, R0, 0x7610, R19 ;  /* 0x0000761000137816 */ /* 0x001fe20000000013 */
[----:B------:R-:W-:Y:S06]  /*3300*/  BRA `(.L_x_12193) ;  /* 0x0000000800b47947 */ /* 0x000fec0003800000 */
.L_x_12198:
[----:B------:R-:W4:Y:S02]  /*3310*/  LDG.E.64 R4, desc[UR36][R4.64] ;  /* 0x0000002404047981 */ /* 0x000f24000c1e1b00 */
[----:B----4-:R0:W1:Y:S01]  /*3320*/  F2I.F64.TRUNC R19, R4 ;  /* 0x0000000400137311 */ /* 0x010062000030d100 */
[----:B------:R-:W-:Y:S05]  /*3330*/  BRA `(.L_x_12193) ;  /* 0x0000000800a87947 */ /* 0x000fea0003800000 */
.L_x_12188:
        /* <DEDUP_REMOVED lines=12> */
.L_x_12202:
[----:B------:R-:W4:Y:S02]  /*3400*/  LDG.E.64 R4, desc[UR36][R4.64] ;  /* 0x0000002404047981 */ /* 0x000f24000c1e1b00 */
[----:B----4-:R0:W1:Y:S01]  /*3410*/  F2I.F64.TRUNC R19, R4 ;  /* 0x0000000400137311 */ /* 0x010062000030d100 */
[----:B------:R-:W-:Y:S05]  /*3420*/  BRA `(.L_x_12193) ;  /* 0x00000008006c7947 */ /* 0x000fea0003800000 */
.L_x_12201:
        /* <DEDUP_REMOVED lines=28> */
.L_x_12204:
        /* <DEDUP_REMOVED lines=15> */
.L_x_12203:
[----:B------:R-:W4:Y:S02]  /*36e0*/  LDG.E.U16 R0, desc[UR36][R4.64] ;  /* 0x0000002404007981 */ /* 0x000f24000c1e1500 */
[----:B----4-:R-:W-:-:S06]  /*36f0*/  IMAD.U32 R0, R0, 0x10000, RZ ;  /* 0x0001000000007824 */ /* 0x010fcc00078e00ff */
[----:B------:R-:W0:Y:S02]  /*3700*/  F2I.FTZ.TRUNC.NTZ R0, R0 ;  /* 0x0000000000007305 */ /* 0x000e24000021f100 */
[----:B0-----:R-:W-:Y:S01]  /*3710*/  PRMT R19, R0, 0x7610, R19 ;  /* 0x0000761000137816 */ /* 0x001fe20000000013 */
[----:B------:R-:W-:Y:S06]  /*3720*/  BRA `(.L_x_12193) ;  /* 0x0000000400ac7947 */ /* 0x000fec0003800000 */
.L_x_12200:
        /* <DEDUP_REMOVED lines=10> */
.L_x_12207:
        /* <DEDUP_REMOVED lines=21> */
.L_x_12211:
[----:B------:R-:W-:Y:S05]  /*3920*/  BSYNC B1 ;  /* 0x0000000000017941 */ /* 0x000fea0003800000 */
.L_x_12210:
[----:B------:R-:W-:Y:S01]  /*3930*/  LEA R5, R0, 0x3b800000, 0x17 ;  /* 0x3b80000000057811 */ /* 0x000fe200078eb8ff */
[----:B------:R-:W-:-:S05]  /*3940*/  IMAD.SHL.U32 R0, R3, 0x100000, RZ ;  /* 0x0010000003007824 */ /* 0x000fca00078e00ff */
[----:B------:R-:W-:-:S07]  /*3950*/  LOP3.LUT R0, R5, R0, R6, 0xfe, !PT ;  /* 0x0000000005007212 */ /* 0x000fce00078efe06 */
.L_x_12209:
[----:B------:R-:W-:Y:S05]  /*3960*/  BSYNC B0 ;  /* 0x0000000000007941 */ /* 0x000fea0003800000 */
.L_x_12208:
[----:B------:R-:W0:Y:S02]  /*3970*/  F2I.FTZ.TRUNC.NTZ R0, R0 ;  /* 0x0000000000007305 */ /* 0x000e24000021f100 */
[----:B0-----:R-:W-:Y:S01]  /*3980*/  PRMT R19, R0, 0x7610, R19 ;  /* 0x0000761000137816 */ /* 0x001fe20000000013 */
[----:B------:R-:W-:Y:S06]  /*3990*/  BRA `(.L_x_12193) ;  /* 0x0000000400107947 */ /* 0x000fec0003800000 */
.L_x_12206:
        /* <DEDUP_REMOVED lines=21> */
.L_x_12215:
[----:B------:R-:W-:Y:S05]  /*3af0*/  BSYNC B1 ;  /* 0x0000000000017941 */ /* 0x000fea0003800000 */
.L_x_12214:
[----:B------:R-:W-:Y:S01]  /*3b00*/  LEA R5, R0, 0x37800000, 0x17 ;  /* 0x3780000000057811 */ /* 0x000fe200078eb8ff */
[----:B------:R-:W-:-:S05]  /*3b10*/  IMAD.SHL.U32 R0, R3, 0x200000, RZ ;  /* 0x0020000003007824 */ /* 0x000fca00078e00ff */
[----:B------:R-:W-:-:S07]  /*3b20*/  LOP3.LUT R0, R5, R0, R6, 0xfe, !PT ;  /* 0x0000000005007212 */ /* 0x000fce00078efe06 */
.L_x_12213:
[----:B------:R-:W-:Y:S05]  /*3b30*/  BSYNC B0 ;  /* 0x0000000000007941 */ /* 0x000fea0003800000 */
.L_x_12212:
[----:B------:R-:W0:Y:S02]  /*3b40*/  F2I.FTZ.TRUNC.NTZ R0, R0 ;  /* 0x0000000000007305 */ /* 0x000e24000021f100 */
[----:B0-----:R-:W-:Y:S01]  /*3b50*/  PRMT R19, R0, 0x7610, R19 ;  /* 0x0000761000137816 */ /* 0x001fe20000000013 */
[----:B------:R-:W-:Y:S06]  /*3b60*/  BRA `(.L_x_12193) ;  /* 0x00000000009c7947 */ /* 0x000fec0003800000 */
.L_x_12205:
        /* <DEDUP_REMOVED lines=14> */
.L_x_12219:
[----:B------:R-:W-:Y:S05]  /*3c50*/  BSYNC B0 ;  /* 0x0000000000007941 */ /* 0x000fea0003800000 */
.L_x_12218:
[----:B------:R-:W0:Y:S02]  /*3c60*/  F2I.FTZ.TRUNC.NTZ R0, R0 ;  /* 0x0000000000007305 */ /* 0x000e24000021f100 */
[----:B0-----:R-:W-:Y:S01]  /*3c70*/  PRMT R19, R0, 0x7610, R19 ;  /* 0x0000761000137816 */ /* 0x001fe20000000013 */
[----:B------:R-:W-:Y:S06]  /*3c80*/  BRA `(.L_x_12193) ;  /* 0x0000000000547947 */ /* 0x000fec0003800000 */
.L_x_12192:
        /* <DEDUP_REMOVED lines=16> */
.L_x_12220:
[----:B------:R-:W-:Y:S01]  /*3d90*/  PRMT R19, RZ, 0x7610, R19 ;  /* 0x00007610ff137816 */ /* 0x000fe20000000013 */
[----:B------:R-:W-:Y:S06]  /*3da0*/  BRA `(.L_x_12193) ;  /* 0x00000000000c7947 */ /* 0x000fec0003800000 */
.L_x_12217:
[----:B------:R1:W5:Y:S01]  /*3db0*/  LDG.E.U8 R19, desc[UR36][R4.64] ;  /* 0x0000002404137981 */ /* 0x000362000c1e1100 */
[----:B------:R-:W-:Y:S05]  /*3dc0*/  BRA `(.L_x_12193) ;  /* 0x0000000000047947 */ /* 0x000fea0003800000 */
.L_x_12216:
[----:B------:R4:W5:Y:S02]  /*3dd0*/  LDG.E.U8 R19, desc[UR36][R4.64] ;  /* 0x0000002404137981 */ /* 0x000964000c1e1100 */
.L_x_12193:
        /* <DEDUP_REMOVED lines=20> */
.L_x_12224:
[----:B------:R-:W4:Y:S02]  /*3f20*/  LDG.E.U8 R4, desc[UR36][R4.64] ;  /* 0x0000002404047981 */ /* 0x000f24000c1e1100 */
[----:B----4-:R-:W-:-:S04]  /*3f30*/  ISETP.NE.AND P0, PT, R4, RZ, PT ;  /* 0x000000ff0400720c */ /* 0x010fc80003f05270 */
[----:B------:R-:W-:Y:S01]  /*3f40*/  P2R R27, PR, RZ, 0x1 ;  /* 0x00000001ff1b7803 */ /* 0x000fe20000000000 */
[----:B------:R-:W-:Y:S08]  /*3f50*/  BRA `(.L_x_12226) ;  /* 0x0000000c00c47947 */ /* 0x000ff00003800000 */
.L_x_12223:
        /* <DEDUP_REMOVED lines=11> */
.L_x_12228:
[----:B------:R-:W4:Y:S02]  /*4010*/  LDG.E R4, desc[UR36][R4.64] ;  /* 0x0000002404047981 */ /* 0x000f24000c1e1900 */
[----:B----4-:R-:W-:-:S04]  /*4020*/  ISETP.NE.AND P0, PT, R4, RZ, PT ;  /* 0x000000ff0400720c */ /* 0x010fc80003f05270 */
[----:B------:R-:W-:Y:S01]  /*4030*/  P2R R27, PR, RZ, 0x1 ;  /* 0x00000001ff1b7803 */ /* 0x000fe20000000000 */
[----:B------:R-:W-:Y:S08]  /*4040*/  BRA `(.L_x_12226) ;  /* 0x0000000c00887947 */ /* 0x000ff00003800000 */
.L_x_12227:
[----:B------:R-:W4:Y:S02]  /*4050*/  LDG.E.U16 R4, desc[UR36][R4.64] ;  /* 0x0000002404047981 */ /* 0x000f24000c1e1500 */
[----:B----4-:R-:W-:-:S04]  /*4060*/  ISETP.NE.AND P0, PT, R4, RZ, PT ;  /* 0x000000ff0400720c */ /* 0x010fc80003f05270 */
[----:B------:R-:W-:Y:S01]  /*4070*/  P2R R27, PR, RZ, 0x1 ;  /* 0x00000001ff1b7803 */ /* 0x000fe20000000000 */
[----:B------:R-:W-:Y:S08]  /*4080*/  BRA `(.L_x_12226) ;  /* 0x0000000c00787947 */ /* 0x000ff00003800000 */
.L_x_12222:
        /* <DEDUP_REMOVED lines=10> */
.L_x_12230:
[----:B------:R-:W4:Y:S02]  /*4130*/  LDG.E.U16 R0, desc[UR36][R4.64] ;  /* 0x0000002404007981 */ /* 0x000f24000c1e1500 */
[----:B----4-:R-:W-:-:S05]  /*4140*/  HADD2.F32 R0, -RZ, R0.H0_H0 ;  /* 0x20000000ff007230 */ /* 0x010fca0000004100 */
[----:B------:R-:W-:-:S04]  /*4150*/  FSETP.NEU.FTZ.AND P0, PT, R0, RZ, PT ;  /* 0x000000ff0000720b */ /* 0x000fc80003f1d000 */
[----:B------:R-:W-:Y:S01]  /*4160*/  P2R R27, PR, RZ, 0x1 ;  /* 0x00000001ff1b7803 */ /* 0x000fe20000000000 */
[----:B------:R-:W-:Y:S08]  /*4170*/  BRA `(.L_x_12226) ;  /* 0x0000000c003c7947 */ /* 0x000ff00003800000 */
.L_x_12229:
        /* <DEDUP_REMOVED lines=12> */
.L_x_12232:
        /* <DEDUP_REMOVED lines=11> */
.L_x_12231:
[----:B------:R-:W4:Y:S02]  /*42f0*/  LDG.E.64 R4, desc[UR36][R4.64] ;  /* 0x0000002404047981 */ /* 0x000f24000c1e1b00 */
[----:B----4-:R-:W-:-:S06]  /*4300*/  DSETP.NEU.AND P0, PT, R4, RZ, PT ;  /* 0x000000ff0400722a */ /* 0x010fcc0003f0d000 */
[----:B------:R-:W-:Y:S01]  /*4310*/  P2R R27, PR, RZ, 0x1 ;  /* 0x00000001ff1b7803 */ /* 0x000fe20000000000 */
[----:B------:R-:W-:Y:S07]  /*4320*/  BRA `(.L_x_12226) ;  /* 0x0000000800d07947 */ /* 0x000fee0003800000 */
.L_x_12221:
        /* <DEDUP_REMOVED lines=12> */
.L_x_12235:
[----:B------:R-:W4:Y:S02]  /*43f0*/  LDG.E.128 R4, desc[UR36][R4.64] ;  /* 0x0000002404047981 */ /* 0x000f24000c1e1d00 */
[----:B----4-:R-:W-:-:S06]  /*4400*/  DSETP.NEU.AND P0, PT, R6, RZ, PT ;  /* 0x000000ff0600722a */ /* 0x010fcc0003f0d000 */
[----:B------:R-:W-:-:S06]  /*4410*/  DSETP.NEU.OR P0, PT, R4, RZ, P0 ;  /* 0x000000ff0400722a */ /* 0x000fcc000070d400 */
[----:B------:R-:W-:Y:S01]  /*4420*/  P2R R27, PR, RZ, 0x1 ;  /* 0x00000001ff1b7803 */ /* 0x000fe20000000000 */
[----:B------:R-:W-:Y:S07]  /*4430*/  BRA `(.L_x_12226) ;  /* 0x00000008008c7947 */ /* 0x000fee0003800000 */
.L_x_12234:
        /* <DEDUP_REMOVED lines=28> */
.L_x_12237:
        /* <DEDUP_REMOVED lines=15> */
.L_x_12236:
[----:B------:R-:W4:Y:S02]  /*46f0*/  LDG.E.U16 R0, desc[UR36][R4.64] ;  /* 0x0000002404007981 */ /* 0x000f24000c1e1500 */
[----:B----4-:R-:W-:-:S05]  /*4700*/  IMAD.U32 R0, R0, 0x10000, RZ ;  /* 0x0001000000007824 */ /* 0x010fca00078e00ff */
[----:B------:R-:W-:-:S04]  /*4710*/  FSETP.NEU.FTZ.AND P0, PT, R0, RZ, PT ;  /* 0x000000ff0000720b */ /* 0x000fc80003f1d000 */
[----:B------:R-:W-:Y:S01]  /*4720*/  P2R R27, PR, RZ, 0x1 ;  /* 0x00000001ff1b7803 */ /* 0x000fe20000000000 */
[----:B------:R-:W-:Y:S08]  /*4730*/  BRA `(.L_x_12226) ;  /* 0x0000000400cc7947 */ /* 0x000ff00003800000 */
.L_x_12233:
        /* <DEDUP_REMOVED lines=12> */
.L_x_12240:
        /* <DEDUP_REMOVED lines=21> */
.L_x_12244:
[----:B------:R-:W-:Y:S05]  /*4950*/  BSYNC B1 ;  /* 0x0000000000017941 */ /* 0x000fea0003800000 */
.L_x_12243:
[----:B------:R-:W-:Y:S01]  /*4960*/  LEA R5, R0, 0x3b800000, 0x17 ;  /* 0x3b80000000057811 */ /* 0x000fe200078eb8ff */
[----:B------:R-:W-:-:S05]  /*4970*/  IMAD.SHL.U32 R0, R3, 0x100000, RZ ;  /* 0x0010000003007824 */ /* 0x000fca00078e00ff */
[----:B------:R-:W-:-:S07]  /*4980*/  LOP3.LUT R0, R5, R0, R6, 0xfe, !PT ;  /* 0x0000000005007212 */ /* 0x000fce00078efe06 */
.L_x_12242:
[----:B------:R-:W-:Y:S05]  /*4990*/  BSYNC B0 ;  /* 0x0000000000007941 */ /* 0x000fea0003800000 */
.L_x_12241:
[----:B------:R-:W-:-:S04]  /*49a0*/  FSETP.NEU.FTZ.AND P0, PT, R0, RZ, PT ;  /* 0x000000ff0000720b */ /* 0x000fc80003f1d000 */
[----:B------:R-:W-:Y:S01]  /*49b0*/  P2R R27, PR, RZ, 0x1 ;  /* 0x00000001ff1b7803 */ /* 0x000fe20000000000 */
[----:B------:R-:W-:Y:S08]  /*49c0*/  BRA `(.L_x_12226) ;  /* 0x0000000400287947 */ /* 0x000ff00003800000 */
.L_x_12239:
        /* <DEDUP_REMOVED lines=21> */
.L_x_12248:
[----:B------:R-:W-:Y:S05]  /*4b20*/  BSYNC B1 ;  /* 0x0000000000017941 */ /* 0x000fea0003800000 */
.L_x_12247:
[----:B------:R-:W-:Y:S01]  /*4b30*/  LEA R5, R0, 0x37800000, 0x17 ;  /* 0x3780000000057811 */ /* 0x000fe200078eb8ff */
[----:B------:R-:W-:-:S05]  /*4b40*/  IMAD.SHL.U32 R0, R3, 0x200000, RZ ;  /* 0x0020000003007824 */ /* 0x000fca00078e00ff */
[----:B------:R-:W-:-:S07]  /*4b50*/  LOP3.LUT R0, R5, R0, R6, 0xfe, !PT ;  /* 0x0000000005007212 */ /* 0x000fce00078efe06 */
.L_x_12246:
[----:B------:R-:W-:Y:S05]  /*4b60*/  BSYNC B0 ;  /* 0x0000000000007941 */ /* 0x000fea0003800000 */
.L_x_12245:
[----:B------:R-:W-:-:S04]  /*4b70*/  FSETP.NEU.FTZ.AND P0, PT, R0, RZ, PT ;  /* 0x000000ff0000720b */ /* 0x000fc80003f1d000 */
[----:B------:R-:W-:Y:S01]  /*4b80*/  P2R R27, PR, RZ, 0x1 ;  /* 0x00000001ff1b7803 */ /* 0x000fe20000000000 */
[----:B------:R-:W-:Y:S08]  /*4b90*/  BRA `(.L_x_12226) ;  /* 0x0000000000b47947 */ /* 0x000ff00003800000 */
.L_x_12238:
        /* <DEDUP_REMOVED lines=14> */
.L_x_12252:
[----:B------:R-:W-:Y:S05]  /*4c80*/  BSYNC B0 ;  /* 0x0000000000007941 */ /* 0x000fea0003800000 */
.L_x_12251:
[----:B------:R-:W-:-:S04]  /*4c90*/  FSETP.NEU.FTZ.AND P0, PT, R0, RZ, PT ;  /* 0x000000ff0000720b */ /* 0x000fc80003f1d000 */
[----:B------:R-:W-:Y:S01]  /*4ca0*/  P2R R27, PR, RZ, 0x1 ;  /* 0x00000001ff1b7803 */ /* 0x000fe20000000000 */
[----:B------:R-:W-:Y:S08]  /*4cb0*/  BRA `(.L_x_12226) ;  /* 0x00000000006c7947 */ /* 0x000ff00003800000 */
.L_x_12225:
        /* <DEDUP_REMOVED lines=16> */
.L_x_12253:
[----:B------:R-:W-:-:S04]  /*4dc0*/  PLOP3.LUT P0, PT, PT, PT, PT, 0x8, 0x0 ;  /* 0x000000000000781c */ /* 0x000fc80003f0e170 */
[----:B------:R-:W-:Y:S01]  /*4dd0*/  P2R R27, PR, RZ, 0x1 ;  /* 0x00000001ff1b7803 */ /* 0x000fe20000000000 */
[----:B------:R-:W-:Y:S08]  /*4de0*/  BRA `(.L_x_12226) ;  /* 0x0000000000207947 */ /* 0x000ff00003800000 */
.L_x_12250:
[----:B------:R-:W4:Y:S02]  /*4df0*/  LDG.E.64 R4, desc[UR36][R4.64] ;  /* 0x0000002404047981 */ /* 0x000f24000c1e1b00 */
[----:B----4-:R-:W-:-:S04]  /*4e00*/  ISETP.NE.U32.AND P0, PT, R4, RZ, PT ;  /* 0x000000ff0400720c */ /* 0x010fc80003f05070 */
[----:B------:R-:W-:-:S04]  /*4e10*/  ISETP.NE.AND.EX P0, PT, R5, RZ, PT, P0 ;  /* 0x000000ff0500720c */ /* 0x000fc80003f05300 */
[----:B------:R-:W-:Y:S01]  /*4e20*/  P2R R27, PR, RZ, 0x1 ;  /* 0x00000001ff1b7803 */ /* 0x000fe20000000000 */
[----:B------:R-:W-:Y:S08]  /*4e30*/  BRA `(.L_x_12226) ;  /* 0x00000000000c7947 */ /* 0x000ff00003800000 */
.L_x_12249:
[----:B------:R-:W4:Y:S02]  /*4e40*/  LDG.E R4, desc[UR36][R4.64] ;  /* 0x0000002404047981 */ /* 0x000f24000c1e1900 */
[----:B----4-:R-:W-:-:S04]  /*4e50*/  ISETP.NE.AND P0, PT, R4, RZ, PT ;  /* 0x000000ff0400720c */ /* 0x010fc80003f05270 */
[----:B------:R-:W-:-:S09]  /*4e60*/  P2R R27, PR, RZ, 0x1 ;  /* 0x00000001ff1b7803 */ /* 0x000fd20000000000 */
.L_x_12226:
        /* <DEDUP_REMOVED lines=19> */
.L_x_12257:
[----:B------:R0:W5:Y:S01]  /*4fa0*/  LDG.E.U8 R32, desc[UR36][R4.64] ;  /* 0x0000002404207981 */ /* 0x000162000c1e1100 */
[----:B------:R-:W-:Y:S01]  /*4fb0*/  IMAD.MOV.U32 R33, RZ, RZ, RZ ;  /* 0x000000ffff217224 */ /* 0x000fe200078e00ff */
[----:B------:R-:W-:Y:S06]  /*4fc0*/  BRA `(.L_x_12259) ;  /* 0x0000000c00487947 */ /* 0x000fec0003800000 */
.L_x_12256:
        /* <DEDUP_REMOVED lines=8> */
.L_x_12261:
[----:B------:R-:W4:Y:S02]  /*5050*/  LDG.E R32, desc[UR36][R4.64] ;  /* 0x0000002404207981 */ /* 0x000f24000c1e1900 */
[----:B----4-:R-:W-:Y:S01]  /*5060*/  SHF.R.S32.HI R33, RZ, 0x1f, R32 ;  /* 0x0000001fff217819 */ /* 0x010fe20000011420 */
[----:B------:R-:W-:Y:S06]  /*5070*/  BRA `(.L_x_12259) ;  /* 0x0000000c001c7947 */ /* 0x000fec0003800000 */
.L_x_12260:
[----:B------:R-:W4:Y:S02]  /*5080*/  LDG.E.S16 R32, desc[UR36][R4.64] ;  /* 0x0000002404207981 */ /* 0x000f24000c1e1700 */
[----:B----4-:R-:W-:Y:S01]  /*5090*/  SHF.R.S32.HI R33, RZ, 0x1f, R32 ;  /* 0x0000001fff217819 */ /* 0x010fe20000011420 */
[----:B------:R-:W-:Y:S06]  /*50a0*/  BRA `(.L_x_12259) ;  /* 0x0000000c00107947 */ /* 0x000fec0003800000 */
.L_x_12255:
        /* <DEDUP_REMOVED lines=9> */
.L_x_12263:
[----:B------:R-:W4:Y:S02]  /*5140*/  LDG.E.U16 R4, desc[UR36][R4.64] ;  /* 0x0000002404047981 */ /* 0x000f24000c1e1500 */
[----:B----4-:R-:W-:-:S06]  /*5150*/  HADD2.F32 R32, -RZ, R4.H0_H0 ;  /* 0x20000004ff207230 */ /* 0x010fcc0000004100 */
[----:B------:R-:W0:Y:S01]  /*5160*/  F2I.S64.TRUNC R32, R32 ;  /* 0x0000002000207311 */ /* 0x000e22000020d900 */
[----:B------:R-:W-:Y:S05]  /*5170*/  BRA `(.L_x_12259) ;  /* 0x0000000800dc7947 */ /* 0x000fea0003800000 */
.L_x_12262:
        /* <DEDUP_REMOVED lines=9> */
.L_x_12265:
[----:B------:R-:W4:Y:S02]  /*5210*/  LDG.E.U16 R4, desc[UR36][R4.64] ;  /* 0x0000002404047981 */ /* 0x000f24000c1e1500 */
[----:B----4-:R-:W-:-:S06]  /*5220*/  HADD2.F32 R32, -RZ, R4.H0_H0 ;  /* 0x20000004ff207230 */ /* 0x010fcc0000004100 */
[----:B------:R-:W0:Y:S01]  /*5230*/  F2I.S64.TRUNC R32, R32 ;  /* 0x0000002000207311 */ /* 0x000e22000020d900 */
[----:B------:R-:W-:Y:S05]  /*5240*/  BRA `(.L_x_12259) ;  /* 0x0000000800a87947 */ /* 0x000fea0003800000 */
.L_x_12264:
[----:B------:R-:W4:Y:S02]  /*5250*/  LDG.E.64 R4, desc[UR36][R4.64] ;  /* 0x0000002404047981 */ /* 0x000f24000c1e1b00 */
[----:B----4-:R0:W1:Y:S01]  /*5260*/  F2I.S64.F64.TRUNC R32, R4 ;  /* 0x0000000400207311 */ /* 0x010062000030d900 */
[----:B------:R-:W-:Y:S05]  /*5270*/  BRA `(.L_x_12259) ;  /* 0x00000008009c7947 */ /* 0x000fea0003800000 */
.L_x_12254:
        /* <DEDUP_REMOVED lines=13> */
.L_x_12268:
[----:B------:R-:W4:Y:S02]  /*5350*/  LDG.E.64 R4, desc[UR36][R4.64] ;  /* 0x0000002404047981 */ /* 0x000f24000c1e1b00 */
[----:B----4-:R0:W1:Y:S01]  /*5360*/  F2I.S64.F64.TRUNC R32, R4 ;  /* 0x0000000400207311 */ /* 0x010062000030d900 */
[----:B------:R-:W-:Y:S05]  /*5370*/  BRA `(.L_x_12259) ;  /* 0x00000008005c7947 */ /* 0x000fea0003800000 */
.L_x_12267:
        /* <DEDUP_REMOVED lines=27> */
.L_x_12270:
        /* <DEDUP_REMOVED lines=14> */
.L_x_12269:
[----:B------:R-:W4:Y:S02]  /*5610*/  LDG.E.U16 R32, desc[UR36][R4.64] ;  /* 0x0000002404207981 */ /* 0x000f24000c1e1500 */
[----:B----4-:R-:W-:-:S06]  /*5620*/  IMAD.U32 R32, R32, 0x10000, RZ ;  /* 0x0001000020207824 */ /* 0x010fcc00078e00ff */
[----:B------:R-:W0:Y:S01]  /*5630*/  F2I.S64.TRUNC R32, R32 ;  /* 0x0000002000207311 */ /* 0x000e22000020d900 */
[----:B------:R-:W-:Y:S05]  /*5640*/  BRA `(.L_x_12259) ;  /* 0x0000000400a87947 */ /* 0x000fea0003800000 */
.L_x_12266:
        /* <DEDUP_REMOVED lines=11> */
.L_x_12273:
        /* <DEDUP_REMOVED lines=21> */
.L_x_12277:
[----:B------:R-:W-:Y:S05]  /*5850*/  BSYNC B1 ;  /* 0x0000000000017941 */ /* 0x000fea0003800000 */
.L_x_12276:
[----:B------:R-:W-:Y:S01]  /*5860*/  IMAD.SHL.U32 R3, R3, 0x100000, RZ ;  /* 0x0010000003037824 */ /* 0x000fe200078e00ff */
[----:B------:R-:W-:-:S04]  /*5870*/  LEA R5, R0, 0x3b800000, 0x17 ;  /* 0x3b80000000057811 */ /* 0x000fc800078eb8ff */
[----:B------:R-:W-:-:S07]  /*5880*/  LOP3.LUT R32, R5, R3, R32, 0xfe, !PT ;  /* 0x0000000305207212 */ /* 0x000fce00078efe20 */
.L_x_12275:
[----:B------:R-:W-:Y:S05]  /*5890*/  BSYNC B0 ;  /* 0x0000000000007941 */ /* 0x000fea0003800000 */
.L_x_12274:
[----:B------:R-:W0:Y:S01]  /*58a0*/  F2I.S64.TRUNC R32, R32 ;  /* 0x0000002000207311 */ /* 0x000e22000020d900 */
[----:B------:R-:W-:Y:S05]  /*58b0*/  BRA `(.L_x_12259) ;  /* 0x00000004000c7947 */ /* 0x000fea0003800000 */
.L_x_12272:
        /* <DEDUP_REMOVED lines=21> */
.L_x_12281:
[----:B------:R-:W-:Y:S05]  /*5a10*/  BSYNC B1 ;  /* 0x0000000000017941 */ /* 0x000fea0003800000 */
.L_x_12280:
[----:B------:R-:W-:Y:S01]  /*5a20*/  IMAD.SHL.U32 R3, R3, 0x200000, RZ ;  /* 0x0020000003037824 */ /* 0x000fe200078e00ff */
[----:B------:R-:W-:-:S04]  /*5a30*/  LEA R5, R0, 0x37800000, 0x17 ;  /* 0x3780000000057811 */ /* 0x000fc800078eb8ff */
[----:B------:R-:W-:-:S07]  /*5a40*/  LOP3.LUT R32, R5, R3, R32, 0xfe, !PT ;  /* 0x0000000305207212 */ /* 0x000fce00078efe20 */
.L_x_12279:
[----:B------:R-:W-:Y:S05]  /*5a50*/  BSYNC B0 ;  /* 0x0000000000007941 */ /* 0x000fea0003800000 */
.L_x_12278:
[----:B------:R-:W0:Y:S01]  /*5a60*/  F2I.S64.TRUNC R32, R32 ;  /* 0x0000002000207311 */ /* 0x000e22000020d900 */
[----:B------:R-:W-:Y:S05]  /*5a70*/  BRA `(.L_x_12259) ;  /* 0x00000000009c7947 */ /* 0x000fea0003800000 */
.L_x_12271:
        /* <DEDUP_REMOVED lines=14> */
.L_x_12285:
[----:B------:R-:W-:Y:S05]  /*5b60*/  BSYNC B0 ;  /* 0x0000000000007941 */ /* 0x000fea0003800000 */
.L_x_12284:
[----:B------:R-:W0:Y:S01]  /*5b70*/  F2I.S64.TRUNC R32, R32 ;  /* 0x0000002000207311 */ /* 0x000e22000020d900 */
[----:B------:R-:W-:Y:S05]  /*5b80*/  BRA `(.L_x_12259) ;  /* 0x0000000000587947 */ /* 0x000fea0003800000 */
.L_x_12258:
        /* <DEDUP_REMOVED lines=16> */
.L_x_12286:
[----:B------:R-:W-:Y:S01]  /*5c90*/  CS2R R32, SRZ ;  /* 0x0000000000207805 */ /* 0x000fe2000001ff00 */
[----:B------:R-:W-:Y:S06]  /*5ca0*/  BRA `(.L_x_12259) ;  /* 0x0000000000107947 */ /* 0x000fec0003800000 */
.L_x_12283:
[----:B------:R0:W5:Y:S01]  /*5cb0*/  LDG.E.64 R32, desc[UR36][R4.64] ;  /* 0x0000002404207981 */ /* 0x000162000c1e1b00 */
[----:B------:R-:W-:Y:S05]  /*5cc0*/  BRA `(.L_x_12259) ;  /* 0x0000000000087947 */ /* 0x000fea0003800000 */
.L_x_12282:
[----:B------:R0:W5:Y:S01]  /*5cd0*/  LDG.E R32, desc[UR36][R4.64] ;  /* 0x0000002404207981 */ /* 0x000162000c1e1900 */
[----:B------:R-:W-:-:S07]  /*5ce0*/  IMAD.MOV.U32 R33, RZ, RZ, RZ ;  /* 0x000000ffff217224 */ /* 0x000fce00078e00ff */
.L_x_12259:
[----:B------:R-:W-:Y:S01]  /*5cf0*/  ISETP.NE.AND P0, PT, R27, RZ, PT ;  /* 0x000000ff1b00720c */ /* 0x000fe20003f05270 */
[----:B------:R-:W-:-:S03]  /*5d00*/  VIADD R17, R17, 0x80 ;  /* 0x0000008011117836 */ /* 0x000fc60000000000 */
[----:B------:R-:W-:-:S09]  /*5d10*/  SEL R26, RZ, 0x1, !P0 ;  /* 0x00000001ff1a7807 */ /* 0x000fd20004000000 */
.L_x_12187:
[----:B------:R-:W-:Y:S05]  /*5d20*/  BSYNC B6 ;  /* 0x0000000000067941 */ /* 0x000fea0003800000 */
.L_x_12186:
        /* <DEDUP_REMOVED lines=27> */
.L_x_12292:
[----:B------:R0:W5:Y:S01]  /*5ee0*/  LDG.E.U8 R27, desc[UR36][R4.64] ;  /* 0x00000024041b7981 */ /* 0x000162000c1e1100 */
[----:B------:R-:W-:Y:S05]  /*5ef0*/  BRA `(.L_x_12294) ;  /* 0x0000000c00547947 */ /* 0x000fea0003800000 */
.L_x_12291:
        /* <DEDUP_REMOVED lines=8> */
.L_x_12296:
[----:B------:R4:W5:Y:S01]  /*5f80*/  LDG.E.U8 R27, desc[UR36][R4.64] ;  /* 0x00000024041b7981 */ /* 0x000962000c1e1100 */
[----:B------:R-:W-:Y:S05]  /*5f90*/  BRA `(.L_x_12294) ;  /* 0x0000000c002c7947 */ /* 0x000fea0003800000 */
.L_x_12295:
[----:B------:R0:W5:Y:S01]  /*5fa0*/  LDG.E.U16 R27, desc[UR36][R4.64] ;  /* 0x00000024041b7981 */ /* 0x000162000c1e1500 */
[----:B------:R-:W-:Y:S05]  /*5fb0*/  BRA `(.L_x_12294) ;  /* 0x0000000c00247947 */ /* 0x000fea0003800000 */
.L_x_12290:
        /* <DEDUP_REMOVED lines=9> */
.L_x_12298:
[----:B------:R-:W4:Y:S02]  /*6050*/  LDG.E.U16 R0, desc[UR36][R4.64] ;  /* 0x0000002404007981 */ /* 0x000f24000c1e1500 */
[----:B----4-:R-:W-:-:S06]  /*6060*/  HADD2.F32 R0, -RZ, R0.H0_H0 ;  /* 0x20000000ff007230 */ /* 0x010fcc0000004100 */
[----:B------:R-:W0:Y:S02]  /*6070*/  F2I.FTZ.TRUNC.NTZ R0, R0 ;  /* 0x0000000000007305 */ /* 0x000e24000021f100 */
[----:B0-----:R-:W-:Y:S01]  /*6080*/  PRMT R27, R0, 0x7610, R27 ;  /* 0x00007610001b7816 */ /* 0x001fe2000000001b */
[----:B------:R-:W-:Y:S06]  /*6090*/  BRA `(.L_x_12294) ;  /* 0x0000000800ec7947 */ /* 0x000fec0003800000 */
.L_x_12297:
        /* <DEDUP_REMOVED lines=9> */
.L_x_12300:
[----:B------:R-:W4:Y:S02]  /*6130*/  LDG.E.U16 R4, desc[UR36][R4.64] ;  /* 0x0000002404047981 */ /* 0x000f24000c1e1500 */
[----:B----4-:R-:W-:-:S06]  /*6140*/  HADD2.F32 R0, -RZ, R4.H0_H0 ;  /* 0x20000004ff007230 */ /* 0x010fcc0000004100 */
[----:B------:R-:W0:Y:S02]  /*6150*/  F2I.FTZ.TRUNC.NTZ R0, R0 ;  /* 0x0000000000007305 */ /* 0x000e24000021f100 */
[----:B0-----:R-:W-:Y:S01]  /*6160*/  PRMT R27, R0, 0x7610, R27 ;  /* 0x00007610001b7816 */ /* 0x001fe2000000001b */
[----:B------:R-:W-:Y:S06]  /*6170*/  BRA `(.L_x_12294) ;  /* 0x0000000800b47947 */ /* 0x000fec0003800000 */
.L_x_12299:
[----:B------:R-:W4:Y:S02]  /*6180*/  LDG.E.64 R4, desc[UR36][R4.64] ;  /* 0x0000002404047981 */ /* 0x000f24000c1e1b00 */
[----:B----4-:R0:W1:Y:S01]  /*6190*/  F2I.F64.TRUNC R27, R4 ;  /* 0x00000004001b7311 */ /* 0x010062000030d100 */
[----:B------:R-:W-:Y:S05]  /*61a0*/  BRA `(.L_x_12294) ;  /* 0x0000000800a87947 */ /* 0x000fea0003800000 */
.L_x_12289:
        /* <DEDUP_REMOVED lines=12> */
.L_x_12303:
[----:B------:R-:W4:Y:S02]  /*6270*/  LDG.E.64 R4, desc[UR36][R4.64] ;  /* 0x0000002404047981 */ /* 0x000f24000c1e1b00 */
[----:B----4-:R0:W1:Y:S01]  /*6280*/  F2I.F64.TRUNC R27, R4 ;  /* 0x00000004001b7311 */ /* 0x010062000030d100 */
[----:B------:R-:W-:Y:S05]  /*6290*/  BRA `(.L_x_12294) ;  /* 0x00000008006c7947 */ /* 0x000fea0003800000 */
.L_x_12302:
        /* <DEDUP_REMOVED lines=28> */
.L_x_12305:
        /* <DEDUP_REMOVED lines=15> */
.L_x_12304:
[----:B------:R-:W4:Y:S02]  /*6550*/  LDG.E.U16 R0, desc[UR36][R4.64] ;  /* 0x0000002404007981 */ /* 0x000f24000c1e1500 */
[----:B----4-:R-:W-:-:S06]  /*6560*/  IMAD.U32 R0, R0, 0x10000, RZ ;  /* 0x0001000000007824 */ /* 0x010fcc00078e00ff */
[----:B------:R-:W0:Y:S02]  /*6570*/  F2I.FTZ.TRUNC.NTZ R0, R0 ;  /* 0x0000000000007305 */ /* 0x000e24000021f100 */
[----:B0-----:R-:W-:Y:S01]  /*6580*/  PRMT R27, R0, 0x7610, R27 ;  /* 0x00007610001b7816 */ /* 0x001fe2000000001b */
[----:B------:R-:W-:Y:S06]  /*6590*/  BRA `(.L_x_12294) ;  /* 0x0000000400ac7947 */ /* 0x000fec0003800000 */
.L_x_12301:
        /* <DEDUP_REMOVED lines=10> */
.L_x_12308:
        /* <DEDUP_REMOVED lines=21> */
.L_x_12312:
[----:B------:R-:W-:Y:S05]  /*6790*/  BSYNC B1 ;  /* 0x0000000000017941 */ /* 0x000fea0003800000 */
.L_x_12311:
[----:B------:R-:W-:Y:S01]  /*67a0*/  LEA R5, R0, 0x3b800000, 0x17 ;  /* 0x3b80000000057811 */ /* 0x000fe200078eb8ff */
[----:B------:R-:W-:-:S05]  /*67b0*/  IMAD.SHL.U32 R0, R3, 0x100000, RZ ;  /* 0x0010000003007824 */ /* 0x000fca00078e00ff */
[----:B------:R-:W-:-:S07]  /*67c0*/  LOP3.LUT R0, R5, R0, R6, 0xfe, !PT ;  /* 0x0000000005007212 */ /* 0x000fce00078efe06 */
.L_x_12310:
[----:B------:R-:W-:Y:S05]  /*67d0*/  BSYNC B0 ;  /* 0x0000000000007941 */ /* 0x000fea0003800000 */
.L_x_12309:
[----:B------:R-:W0:Y:S02]  /*67e0*/  F2I.FTZ.TRUNC.NTZ R0, R0 ;  /* 0x0000000000007305 */ /* 0x000e24000021f100 */
[----:B0-----:R-:W-:Y:S01]  /*67f0*/  PRMT R27, R0, 0x7610, R27 ;  /* 0x00007610001b7816 */ /* 0x001fe2000000001b */
[----:B------:R-:W-:Y:S06]  /*6800*/  BRA `(.L_x_12294) ;  /* 0x0000000400107947 */ /* 0x000fec0003800000 */
.L_x_12307:
        /* <DEDUP_REMOVED lines=21> */
.L_x_12316:
[----:B------:R-:W-:Y:S05]  /*6960*/  BSYNC B1 ;  /* 0x0000000000017941 */ /* 0x000fea0003800000 */
.L_x_12315:
[----:B------:R-:W-:Y:S01]  /*6970*/  LEA R5, R0, 0x37800000, 0x17 ;  /* 0x3780000000057811 */ /* 0x000fe200078eb8ff */
[----:B------:R-:W-:-:S05]  /*6980*/  IMAD.SHL.U32 R0, R3, 0x200000, RZ ;  /* 0x0020000003007824 */ /* 0x000fca00078e00ff */
[----:B------:R-:W-:-:S07]  /*6990*/  LOP3.LUT R0, R5, R0, R6, 0xfe, !PT ;  /* 0x0000000005007212 */ /* 0x000fce00078efe06 */
.L_x_12314:
[----:B------:R-:W-:Y:S05]  /*69a0*/  BSYNC B0 ;  /* 0x0000000000007941 */ /* 0x000fea0003800000 */
.L_x_12313:
[----:B------:R-:W0:Y:S02]  /*69b0*/  F2I.FTZ.TRUNC.NTZ R0, R0 ;  /* 0x0000000000007305 */ /* 0x000e24000021f100 */
[----:B0-----:R-:W-:Y:S01]  /*69c0*/  PRMT R27, R0, 0x7610, R27 ;  /* 0x00007610001b7816 */ /* 0x001fe2000000001b */
[----:B------:R-:W-:Y:S06]  /*69d0*/  BRA `(.L_x_12294) ;  /* 0x00000000009c7947 */ /* 0x000fec0003800000 */
.L_x_12306:
        /* <DEDUP_REMOVED lines=14> */
.L_x_12320:
[----:B------:R-:W-:Y:S05]  /*6ac0*/  BSYNC B0 ;  /* 0x0000000000007941 */ /* 0x000fea0003800000 */
.L_x_12319:
[----:B------:R-:W0:Y:S02]  /*6ad0*/  F2I.FTZ.TRUNC.NTZ R0, R0 ;  /* 0x0000000000007305 */ /* 0x000e24000021f100 */
[----:B0-----:R-:W-:Y:S01]  /*6ae0*/  PRMT R27, R0, 0x7610, R27 ;  /* 0x00007610001b7816 */ /* 0x001fe2000000001b */
[----:B------:R-:W-:Y:S06]  /*6af0*/  BRA `(.L_x_12294) ;  /* 0x0000000000547947 */ /* 0x000fec0003800000 */
.L_x_12293:
        /* <DEDUP_REMOVED lines=16> */
.L_x_12321:
[----:B------:R-:W-:Y:S01]  /*6c00*/  PRMT R27, RZ, 0x7610, R27 ;  /* 0x00007610ff1b7816 */ /* 0x000fe2000000001b */
[----:B------:R-:W-:Y:S06]  /*6c10*/  BRA `(.L_x_12294) ;  /* 0x00000000000c7947 */ /* 0x000fec0003800000 */
.L_x_12318:
[----:B------:R0:W5:Y:S01]  /*6c20*/  LDG.E.U8 R27, desc[UR36][R4.64] ;  /* 0x00000024041b7981 */ /* 0x000162000c1e1100 */
[----:B------:R-:W-:Y:S05]  /*6c30*/  BRA `(.L_x_12294) ;  /* 0x0000000000047947 */ /* 0x000fea0003800000 */
.L_x_12317:
[----:B------:R0:W5:Y:S02]  /*6c40*/  LDG.E.U8 R27, desc[UR36][R4.64] ;  /* 0x00000024041b7981 */ /* 0x000164000c1e1100 */
.L_x_12294:
        /* <DEDUP_REMOVED lines=20> */
.L_x_12325:
[----:B------:R-:W4:Y:S02]  /*6d90*/  LDG.E.U8 R4, desc[UR36][R4.64] ;  /* 0x0000002404047981 */ /* 0x000f24000c1e1100 */
[----:B----4-:R-:W-:-:S04]  /*6da0*/  ISETP.NE.AND P0, PT, R4, RZ, PT ;  /* 0x000000ff0400720c */ /* 0x010fc80003f05270 */
[----:B------:R-:W-:Y:S01]  /*6db0*/  P2R R25, PR, RZ, 0x1 ;  /* 0x00000001ff197803 */ /* 0x000fe20000000000 */
[----:B------:R-:W-:Y:S08]  /*6dc0*/  BRA `(.L_x_12327) ;  /* 0x0000000c00c47947 */ /* 0x000ff00003800000 */
.L_x_12324:
        /* <DEDUP_REMOVED lines=11> */
.L_x_12329:
[----:B------:R-:W4:Y:S02]  /*6e80*/  LDG.E R4, desc[UR36][R4.64] ;  /* 0x0000002404047981 */ /* 0x000f24000c1e1900 */
[----:B----4-:R-:W-:-:S04]  /*6e90*/  ISETP.NE.AND P0, PT, R4, RZ, PT ;  /* 0x000000ff0400720c */ /* 0x010fc80003f05270 */
[----:B------:R-:W-:Y:S01]  /*6ea0*/  P2R R25, PR, RZ, 0x1 ;  /* 0x00000001ff197803 */ /* 0x000fe20000000000 */
[----:B------:R-:W-:Y:S08]  /*6eb0*/  BRA `(.L_x_12327) ;  /* 0x0000000c00887947 */ /* 0x000ff00003800000 */
.L_x_12328:
[----:B------:R-:W4:Y:S02]  /*6ec0*/  LDG.E.U16 R4, desc[UR36][R4.64] ;  /* 0x0000002404047981 */ /* 0x000f24000c1e1500 */
[----:B----4-:R-:W-:-:S04]  /*6ed0*/  ISETP.NE.AND P0, PT, R4, RZ, PT ;  /* 0x000000ff0400720c */ /* 0x010fc80003f05270 */
[----:B------:R-:W-:Y:S01]  /*6ee0*/  P2R R25, PR, RZ, 0x1 ;  /* 0x00000001ff197803 */ /* 0x000fe20000000000 */
[----:B------:R-:W-:Y:S08]  /*6ef0*/  BRA `(.L_x_12327) ;  /* 0x0000000c00787947 */ /* 0x000ff00003800000 */
.L_x_12323:
        /* <DEDUP_REMOVED lines=10> */
.L_x_12331:
[----:B------:R-:W4:Y:S02]  /*6fa0*/  LDG.E.U16 R0, desc[UR36][R4.64] ;  /* 0x0000002404007981 */ /* 0x000f24000c1e1500 */
[----:B----4-:R-:W-:-:S05]  /*6fb0*/  HADD2.F32 R0, -RZ, R0.H0_H0 ;  /* 0x20000000ff007230 */ /* 0x010fca0000004100 */
[----:B------:R-:W-:-:S04]  /*6fc0*/  FSETP.NEU.FTZ.AND P0, PT, R0, RZ, PT ;  /* 0x000000ff0000720b */ /* 0x000fc80003f1d000 */
[----:B------:R-:W-:Y:S01]  /*6fd0*/  P2R R25, PR, RZ, 0x1 ;  /* 0x00000001ff197803 */ /* 0x000fe20000000000 */
[----:B------:R-:W-:Y:S08]  /*6fe0*/  BRA `(.L_x_12327) ;  /* 0x0000000c003c7947 */ /* 0x000ff00003800000 */
.L_x_12330:
        /* <DEDUP_REMOVED lines=12> */
.L_x_12333:
        /* <DEDUP_REMOVED lines=11> */
.L_x_12332:
[----:B------:R-:W4:Y:S02]  /*7160*/  LDG.E.64 R4, desc[UR36][R4.64] ;  /* 0x0000002404047981 */ /* 0x000f24000c1e1b00 */
[----:B----4-:R-:W-:-:S06]  /*7170*/  DSETP.NEU.AND P0, PT, R4, RZ, PT ;  /* 0x000000ff0400722a */ /* 0x010fcc0003f0d000 */
[----:B------:R-:W-:Y:S01]  /*7180*/  P2R R25, PR, RZ, 0x1 ;  /* 0x00000001ff197803 */ /* 0x000fe20000000000 */
[----:B------:R-:W-:Y:S07]  /*7190*/  BRA `(.L_x_12327) ;  /* 0x0000000800d07947 */ /* 0x000fee0003800000 */
.L_x_12322:
        /* <DEDUP_REMOVED lines=12> */
.L_x_12336:
[----:B------:R-:W4:Y:S02]  /*7260*/  LDG.E.128 R4, desc[UR36][R4.64] ;  /* 0x0000002404047981 */ /* 0x000f24000c1e1d00 */
[----:B----4-:R-:W-:-:S06]  /*7270*/  DSETP.NEU.AND P0, PT, R6, RZ, PT ;  /* 0x000000ff0600722a */ /* 0x010fcc0003f0d000 */
[----:B------:R-:W-:-:S06]  /*7280*/  DSETP.NEU.OR P0, PT, R4, RZ, P0 ;  /* 0x000000ff0400722a */ /* 0x000fcc000070d400 */
[----:B------:R-:W-:Y:S01]  /*7290*/  P2R R25, PR, RZ, 0x1 ;  /* 0x00000001ff197803 */ /* 0x000fe20000000000 */
[----:B------:R-:W-:Y:S07]  /*72a0*/  BRA `(.L_x_12327) ;  /* 0x00000008008c7947 */ /* 0x000fee0003800000 */
.L_x_12335:
        /* <DEDUP_REMOVED lines=28> */
.L_x_12338:
        /* <DEDUP_REMOVED lines=15> */
.L_x_12337:
[----:B------:R-:W4:Y:S02]  /*7560*/  LDG.E.U16 R0, desc[UR36][R4.64] ;  /* 0x0000002404007981 */ /* 0x000f24000c1e1500 */
[----:B----4-:R-:W-:-:S05]  /*7570*/  IMAD.U32 R0, R0, 0x10000, RZ ;  /* 0x0001000000007824 */ /* 0x010fca00078e00ff */
[----:B------:R-:W-:-:S04]  /*7580*/  FSETP.NEU.FTZ.AND P0, PT, R0, RZ, PT ;  /* 0x000000ff0000720b */ /* 0x000fc80003f1d000 */
[----:B------:R-:W-:Y:S01]  /*7590*/  P2R R25, PR, RZ, 0x1 ;  /* 0x00000001ff197803 */ /* 0x000fe20000000000 */
[----:B------:R-:W-:Y:S08]  /*75a0*/  BRA `(.L_x_12327) ;  /* 0x0000000400cc7947 */ /* 0x000ff00003800000 */
.L_x_12334:
        /* <DEDUP_REMOVED lines=12> */
.L_x_12341:
        /* <DEDUP_REMOVED lines=21> */
.L_x_12345:
[----:B------:R-:W-:Y:S05]  /*77c0*/  BSYNC B1 ;  /* 0x0000000000017941 */ /* 0x000fea0003800000 */
.L_x_12344:
[----:B------:R-:W-:Y:S01]  /*77d0*/  LEA R5, R0, 0x3b800000, 0x17 ;  /* 0x3b80000000057811 */ /* 0x000fe200078eb8ff */
[----:B------:R-:W-:-:S05]  /*77e0*/  IMAD.SHL.U32 R0, R3, 0x100000, RZ ;  /* 0x0010000003007824 */ /* 0x000fca00078e00ff */
[----:B------:R-:W-:-:S07]  /*77f0*/  LOP3.LUT R0, R5, R0, R6, 0xfe, !PT ;  /* 0x0000000005007212 */ /* 0x000fce00078efe06 */
.L_x_12343:
[----:B------:R-:W-:Y:S05]  /*7800*/  BSYNC B0 ;  /* 0x0000000000007941 */ /* 0x000fea0003800000 */
.L_x_12342:
[----:B------:R-:W-:-:S04]  /*7810*/  FSETP.NEU.FTZ.AND P0, PT, R0, RZ, PT ;  /* 0x000000ff0000720b */ /* 0x000fc80003f1d000 */
[----:B------:R-:W-:Y:S01]  /*7820*/  P2R R25, PR, RZ, 0x1 ;  /* 0x00000001ff197803 */ /* 0x000fe20000000000 */
[----:B------:R-:W-:Y:S08]  /*7830*/  BRA `(.L_x_12327) ;  /* 0x0000000400287947 */ /* 0x000ff00003800000 */
.L_x_12340:
        /* <DEDUP_REMOVED lines=21> */
.L_x_12349:
[----:B------:R-:W-:Y:S05]  /*7990*/  BSYNC B1 ;  /* 0x0000000000017941 */ /* 0x000fea0003800000 */
.L_x_12348:
[----:B------:R-:W-:Y:S01]  /*79a0*/  LEA R5, R0, 0x37800000, 0x17 ;  /* 0x3780000000057811 */ /* 0x000fe200078eb8ff */
[----:B------:R-:W-:-:S05]  /*79b0*/  IMAD.SHL.U32 R0, R3, 0x200000, RZ ;  /* 0x0020000003007824 */ /* 0x000fca00078e00ff */
[----:B------:R-:W-:-:S07]  /*79c0*/  LOP3.LUT R0, R5, R0, R6, 0xfe, !PT ;  /* 0x0000000005007212 */ /* 0x000fce00078efe06 */
.L_x_12347:
[----:B------:R-:W-:Y:S05]  /*79d0*/  BSYNC B0 ;  /* 0x0000000000007941 */ /* 0x000fea0003800000 */
.L_x_12346:
[----:B------:R-:W-:-:S04]  /*79e0*/  FSETP.NEU.FTZ.AND P0, PT, R0, RZ, PT ;  /* 0x000000ff0000720b */ /* 0x000fc80003f1d000 */
[----:B------:R-:W-:Y:S01]  /*79f0*/  P2R R25, PR, RZ, 0x1 ;  /* 0x00000001ff197803 */ /* 0x000fe20000000000 */
[----:B------:R-:W-:Y:S08]  /*7a00*/  BRA `(.L_x_12327) ;  /* 0x0000000000b47947 */ /* 0x000ff00003800000 */
.L_x_12339:
        /* <DEDUP_REMOVED lines=14> */
.L_x_12353:
[----:B------:R-:W-:Y:S05]  /*7af0*/  BSYNC B0 ;  /* 0x0000000000007941 */ /* 0x000fea0003800000 */
.L_x_12352:
[----:B------:R-:W-:-:S04]  /*7b00*/  FSETP.NEU.FTZ.AND P0, PT, R0, RZ, PT ;  /* 0x000000ff0000720b */ /* 0x000fc80003f1d000 */
[----:B------:R-:W-:Y:S01]  /*7b10*/  P2R R25, PR, RZ, 0x1 ;  /* 0x00000001ff197803 */ /* 0x000fe20000000000 */
[----:B------:R-:W-:Y:S08]  /*7b20*/  BRA `(.L_x_12327) ;  /* 0x00000000006c7947 */ /* 0x000ff00003800000 */
.L_x_12326:
        /* <DEDUP_REMOVED lines=16> */
.L_x_12354:
[----:B------:R-:W-:-:S04]  /*7c30*/  PLOP3.LUT P0, PT, PT, PT, PT, 0x8, 0x0 ;  /* 0x000000000000781c */ /* 0x000fc80003f0e170 */
[----:B------:R-:W-:Y:S01]  /*7c40*/  P2R R25, PR, RZ, 0x1 ;  /* 0x00000001ff197803 */ /* 0x000fe20000000000 */
[----:B------:R-:W-:Y:S08]  /*7c50*/  BRA `(.L_x_12327) ;  /* 0x0000000000207947 */ /* 0x000ff00003800000 */
.L_x_12351:
[----:B------:R-:W4:Y:S02]  /*7c60*/  LDG.E.64 R4, desc[UR36][R4.64] ;  /* 0x0000002404047981 */ /* 0x000f24000c1e1b00 */
[----:B----4-:R-:W-:-:S04]  /*7c70*/  ISETP.NE.U32.AND P0, PT, R4, RZ, PT ;  /* 0x000000ff0400720c */ /* 0x010fc80003f05070 */
[----:B------:R-:W-:-:S04]  /*7c80*/  ISETP.NE.AND.EX P0, PT, R5, RZ, PT, P0 ;  /* 0x000000ff0500720c */ /* 0x000fc80003f05300 */
[----:B------:R-:W-:Y:S01]  /*7c90*/  P2R R25, PR, RZ, 0x1 ;  /* 0x00000001ff197803 */ /* 0x000fe20000000000 */
[----:B------:R-:W-:Y:S08]  /*7ca0*/  BRA `(.L_x_12327) ;  /* 0x00000000000c7947 */ /* 0x000ff00003800000 */
.L_x_12350:
[----:B------:R-:W4:Y:S02]  /*7cb0*/  LDG.E R4, desc[UR36][R4.64] ;  /* 0x0000002404047981 */ /* 0x000f24000c1e1900 */
[----:B----4-:R-:W-:-:S04]  /*7cc0*/  ISETP.NE.AND P0, PT, R4, RZ, PT ;  /* 0x000000ff0400720c */ /* 0x010fc80003f05270 */
[----:B------:R-:W-:-:S09]  /*7cd0*/  P2R R25, PR, RZ, 0x1 ;  /* 0x00000001ff197803 */ /* 0x000fd20000000000 */
.L_x_12327:
        /* <DEDUP_REMOVED lines=19> */
.L_x_12358:
[----:B------:R0:W5:Y:S01]  /*7e10*/  LDG.E.U8 R36, desc[UR36][R4.64] ;  /* 0x0000002404247981 */ /* 0x000162000c1e1100 */
[----:B------:R-:W-:Y:S01]  /*7e20*/  IMAD.MOV.U32 R37, RZ, RZ, RZ ;  /* 0x000000ffff257224 */ /* 0x000fe200078e00ff */
[----:B------:R-:W-:Y:S06]  /*7e30*/  BRA `(.L_x_12360) ;  /* 0x0000000c00487947 */ /* 0x000fec0003800000 */
.L_x_12357:
        /* <DEDUP_REMOVED lines=8> */
.L_x_12362:
[----:B------:R-:W4:Y:S02]  /*7ec0*/  LDG.E R36, desc[UR36][R4.64] ;  /* 0x0000002404247981 */ /* 0x000f24000c1e1900 */
[----:B----4-:R-:W-:Y:S01]  /*7ed0*/  SHF.R.S32.HI R37, RZ, 0x1f, R36 ;  /* 0x0000001fff257819 */ /* 0x010fe20000011424 */
[----:B------:R-:W-:Y:S06]  /*7ee0*/  BRA `(.L_x_12360) ;  /* 0x0000000c001c7947 */ /* 0x000fec0003800000 */
.L_x_12361:
[----:B------:R-:W4:Y:S02]  /*7ef0*/  LDG.E.S16 R36, desc[UR36][R4.64] ;  /* 0x0000002404247981 */ /* 0x000f24000c1e1700 */
[----:B----4-:R-:W-:Y:S01]  /*7f00*/  SHF.R.S32.HI R37, RZ, 0x1f, R36 ;  /* 0x0000001fff257819 */ /* 0x010fe20000011424 */
[----:B------:R-:W-:Y:S06]  /*7f10*/  BRA `(.L_x_12360) ;  /* 0x0000000c00107947 */ /* 0x000fec0003800000 */
.L_x_12356:
        /* <DEDUP_REMOVED lines=9> */
.L_x_12364:
[----:B------:R-:W4:Y:S02]  /*7fb0*/  LDG.E.U16 R4, desc[UR36][R4.64] ;  /* 0x0000002404047981 */ /* 0x000f24000c1e1500 */
[----:B----4-:R-:W-:-:S06]  /*7fc0*/  HADD2.F32 R36, -RZ, R4.H0_H0 ;  /* 0x20000004ff247230 */ /* 0x010fcc0000004100 */
[----:B------:R-:W0:Y:S01]  /*7fd0*/  F2I.S64.TRUNC R36, R36 ;  /* 0x0000002400247311 */ /* 0x000e22000020d900 */
[----:B------:R-:W-:Y:S05]  /*7fe0*/  BRA `(.L_x_12360) ;  /* 0x0000000800dc7947 */ /* 0x000fea0003800000 */
.L_x_12363:
        /* <DEDUP_REMOVED lines=9> */
.L_x_12366:
[----:B------:R-:W4:Y:S02]  /*8080*/  LDG.E.U16 R4, desc[UR36][R4.64] ;  /* 0x0000002404047981 */ /* 0x000f24000c1e1500 */
[----:B----4-:R-:W-:-:S06]  /*8090*/  HADD2.F32 R36, -RZ, R4.H0_H0 ;  /* 0x20000004ff247230 */ /* 0x010fcc0000004100 */
[----:B------:R-:W0:Y:S01]  /*80a0*/  F2I.S64.TRUNC R36, R36 ;  /* 0x0000002400247311 */ /* 0x000e22000020d900 */
[----:B------:R-:W-:Y:S05]  /*80b0*/  BRA `(.L_x_12360) ;  /* 0x0000000800a87947 */ /* 0x000fea0003800000 */
.L_x_12365:
[----:B------:R-:W4:Y:S02]  /*80c0*/  LDG.E.64 R4, desc[UR36][R4.64] ;  /* 0x0000002404047981 */ /* 0x000f24000c1e1b00 */
[----:B----4-:R0:W1:Y:S01]  /*80d0*/  F2I.S64.F64.TRUNC R36, R4 ;  /* 0x0000000400247311 */ /* 0x010062000030d900 */
[----:B------:R-:W-:Y:S05]  /*80e0*/  BRA `(.L_x_12360) ;  /* 0x00000008009c7947 */ /* 0x000fea0003800000 */
.L_x_12355:
        /* <DEDUP_REMOVED lines=13> */
.L_x_12369:
[----:B------:R-:W4:Y:S02]  /*81c0*/  LDG.E.64 R4, desc[UR36][R4.64] ;  /* 0x0000002404047981 */ /* 0x000f24000c1e1b00 */
[----:B----4-:R0:W1:Y:S01]  /*81d0*/  F2I.S64.F64.TRUNC R36, R4 ;  /* 0x0000000400247311 */ /* 0x010062000030d900 */
[----:B------:R-:W-:Y:S05]  /*81e0*/  BRA `(.L_x_12360) ;  /* 0x00000008005c7947 */ /* 0x000fea0003800000 */
.L_x_12368:
        /* <DEDUP_REMOVED lines=27> */
.L_x_12371:
        /* <DEDUP_REMOVED lines=14> */
.L_x_12370:
[----:B------:R-:W4:Y:S02]  /*8480*/  LDG.E.U16 R36, desc[UR36][R4.64] ;  /* 0x0000002404247981 */ /* 0x000f24000c1e1500 */
[----:B----4-:R-:W-:-:S06]  /*8490*/  IMAD.U32 R36, R36, 0x10000, RZ ;  /* 0x0001000024247824 */ /* 0x010fcc00078e00ff */
[----:B------:R-:W0:Y:S01]  /*84a0*/  F2I.S64.TRUNC R36, R36 ;  /* 0x0000002400247311 */ /* 0x000e22000020d900 */
[----:B------:R-:W-:Y:S05]  /*84b0*/  BRA `(.L_x_12360) ;  /* 0x0000000400a87947 */ /* 0x000fea0003800000 */
.L_x_12367:
        /* <DEDUP_REMOVED lines=11> */
.L_x_12374:
        /* <DEDUP_REMOVED lines=21> */
.L_x_12378:
[----:B------:R-:W-:Y:S05]  /*86c0*/  BSYNC B1 ;  /* 0x0000000000017941 */ /* 0x000fea0003800000 */
.L_x_12377:
[----:B------:R-:W-:Y:S01]  /*86d0*/  IMAD.SHL.U32 R3, R3, 0x100000, RZ ;  /* 0x0010000003037824 */ /* 0x000fe200078e00ff */
[----:B------:R-:W-:-:S04]  /*86e0*/  LEA R5, R0, 0x3b800000, 0x17 ;  /* 0x3b80000000057811 */ /* 0x000fc800078eb8ff */
[----:B------:R-:W-:-:S07]  /*86f0*/  LOP3.LUT R36, R5, R3, R36, 0xfe, !PT ;  /* 0x0000000305247212 */ /* 0x000fce00078efe24 */
.L_x_12376:
[----:B------:R-:W-:Y:S05]  /*8700*/  BSYNC B0 ;  /* 0x0000000000007941 */ /* 0x000fea0003800000 */
.L_x_12375:
[----:B------:R-:W0:Y:S01]  /*8710*/  F2I.S64.TRUNC R36, R36 ;  /* 0x0000002400247311 */ /* 0x000e22000020d900 */
[----:B------:R-:W-:Y:S05]  /*8720*/  BRA `(.L_x_12360) ;  /* 0x00000004000c7947 */ /* 0x000fea0003800000 */
.L_x_12373:
        /* <DEDUP_REMOVED lines=21> */
.L_x_12382:
[----:B------:R-:W-:Y:S05]  /*8880*/  BSYNC B1 ;  /* 0x0000000000017941 */ /* 0x000fea0003800000 */
.L_x_12381:
[----:B------:R-:W-:Y:S01]  /*8890*/  IMAD.SHL.U32 R3, R3, 0x200000, RZ ;  /* 0x0020000003037824 */ /* 0x000fe200078e00ff */
[----:B------:R-:W-:-:S04]  /*88a0*/  LEA R5, R0, 0x37800000, 0x17 ;  /* 0x3780000000057811 */ /* 0x000fc800078eb8ff */
[----:B------:R-:W-:-:S07]  /*88b0*/  LOP3.LUT R36, R5, R3, R36, 0xfe, !PT ;  /* 0x0000000305247212 */ /* 0x000fce00078efe24 */
.L_x_12380:
[----:B------:R-:W-:Y:S05]  /*88c0*/  BSYNC B0 ;  /* 0x0000000000007941 */ /* 0x000fea0003800000 */
.L_x_12379:
[----:B------:R-:W0:Y:S01]  /*88d0*/  F2I.S64.TRUNC R36, R36 ;  /* 0x0000002400247311 */ /* 0x000e22000020d900 */
[----:B------:R-:W-:Y:S05]  /*88e0*/  BRA `(.L_x_12360) ;  /* 0x00000000009c7947 */ /* 0x000fea0003800000 */
.L_x_12372:
        /* <DEDUP_REMOVED lines=14> */
.L_x_12386:
[----:B------:R-:W-:Y:S05]  /*89d0*/  BSYNC B0 ;  /* 0x0000000000007941 */ /* 0x000fea0003800000 */
.L_x_12385:
[----:B------:R-:W0:Y:S01]  /*89e0*/  F2I.S64.TRUNC R36, R36 ;  /* 0x0000002400247311 */ /* 0x000e22000020d900 */
[----:B------:R-:W-:Y:S05]  /*89f0*/  BRA `(.L_x_12360) ;  /* 0x0000000000587947 */ /* 0x000fea0003800000 */
.L_x_12359:
        /* <DEDUP_REMOVED lines=16> */
.L_x_12387:
[----:B------:R-:W-:Y:S01]  /*8b00*/  CS2R R36, SRZ ;  /* 0x0000000000247805 */ /* 0x000fe2000001ff00 */
[----:B------:R-:W-:Y:S06]  /*8b10*/  BRA `(.L_x_12360) ;  /* 0x0000000000107947 */ /* 0x000fec0003800000 */
.L_x_12384:
[----:B------:R0:W5:Y:S01]  /*8b20*/  LDG.E.64 R36, desc[UR36][R4.64] ;  /* 0x0000002404247981 */ /* 0x000162000c1e1b00 */
[----:B------:R-:W-:Y:S05]  /*8b30*/  BRA `(.L_x_12360) ;  /* 0x0000000000087947 */ /* 0x000fea0003800000 */
.L_x_12383:
[----:B------:R0:W5:Y:S01]  /*8b40*/  LDG.E R36, desc[UR36][R4.64] ;  /* 0x0000002404247981 */ /* 0x000162000c1e1900 */
[----:B------:R-:W-:-:S07]  /*8b50*/  IMAD.MOV.U32 R37, RZ, RZ, RZ ;  /* 0x000000ffff257224 */ /* 0x000fce00078e00ff */
.L_x_12360:
[----:B------:R-:W-:Y:S01]  /*8b60*/  ISETP.NE.AND P0, PT, R25, RZ, PT ;  /* 0x000000ff1900720c */ /* 0x000fe20003f05270 */
[----:B------:R-:W-:-:S03]  /*8b70*/  VIADD R17, R17, 0x80 ;  /* 0x0000008011117836 */ /* 0x000fc60000000000 */
[----:B------:R-:W-:-:S09]  /*8b80*/  SEL R31, RZ, 0x1, !P0 ;  /* 0x00000001ff1f7807 */ /* 0x000fd20004000000 */
.L_x_12288:
[----:B------:R-:W-:Y:S05]  /*8b90*/  BSYNC B6 ;  /* 0x0000000000067941 */ /* 0x000fea0003800000 */
.L_x_12287:
        /* <DEDUP_REMOVED lines=23> */
.L_x_12393:
[----:B------:R0:W5:Y:S01]  /*8d10*/  LDG.E.U8 R18, desc[UR36][R4.64] ;  /* 0x0000002404127981 */ /* 0x000162000c1e1100 */
[----:B------:R-:W-:Y:S05]  /*8d20*/  BRA `(.L_x_12395) ;  /* 0x0000000c00547947 */ /* 0x000fea0003800000 */
.L_x_12392:
        /* <DEDUP_REMOVED lines=8> */
.L_x_12397:
[----:B------:R0:W5:Y:S01]  /*8db0*/  LDG.E.U8 R18, desc[UR36][R4.64] ;  /* 0x0000002404127981 */ /* 0x000162000c1e1100 */
[----:B------:R-:W-:Y:S05]  /*8dc0*/  BRA `(.L_x_12395) ;  /* 0x0000000c002c7947 */ /* 0x000fea0003800000 */
.L_x_12396:
[----:B------:R0:W5:Y:S01]  /*8dd0*/  LDG.E.U16 R18, desc[UR36][R4.64] ;  /* 0x0000002404127981 */ /* 0x000162000c1e1500 */
[----:B------:R-:W-:Y:S05]  /*8de0*/  BRA `(.L_x_12395) ;  /* 0x0000000c00247947 */ /* 0x000fea0003800000 */
.L_x_12391:
        /* <DEDUP_REMOVED lines=9> */
.L_x_12399:
[----:B------:R-:W4:Y:S02]  /*8e80*/  LDG.E.U16 R0, desc[UR36][R4.64] ;  /* 0x0000002404007981 */ /* 0x000f24000c1e1500 */
[----:B----4-:R-:W-:-:S06]  /*8e90*/  HADD2.F32 R0, -RZ, R0.H0_H0 ;  /* 0x20000000ff007230 */ /* 0x010fcc0000004100 */
[----:B------:R-:W0:Y:S02]  /*8ea0*/  F2I.FTZ.TRUNC.NTZ R0, R0 ;  /* 0x0000000000007305 */ /* 0x000e24000021f100 */
[----:B0-----:R-:W-:Y:S01]  /*8eb0*/  PRMT R18, R0, 0x7610, R18 ;  /* 0x0000761000127816 */ /* 0x001fe20000000012 */
[----:B------:R-:W-:Y:S06]  /*8ec0*/  BRA `(.L_x_12395) ;  /* 0x0000000800ec7947 */ /* 0x000fec0003800000 */
.L_x_12398:
        /* <DEDUP_REMOVED lines=9> */
.L_x_12401:
[----:B------:R-:W4:Y:S02]  /*8f60*/  LDG.E.U16 R4, desc[UR36][R4.64] ;  /* 0x0000002404047981 */ /* 0x000f24000c1e1500 */
[----:B----4-:R-:W-:-:S06]  /*8f70*/  HADD2.F32 R0, -RZ, R4.H0_H0 ;  /* 0x20000004ff007230 */ /* 0x010fcc0000004100 */
[----:B------:R-:W0:Y:S02]  /*8f80*/  F2I.FTZ.TRUNC.NTZ R0, R0 ;  /* 0x0000000000007305 */ /* 0x000e24000021f100 */
[----:B0-----:R-:W-:Y:S01]  /*8f90*/  PRMT R18, R0, 0x7610, R18 ;  /* 0x0000761000127816 */ /* 0x001fe20000000012 */
[----:B------:R-:W-:Y:S06]  /*8fa0*/  BRA `(.L_x_12395) ;  /* 0x0000000800b47947 */ /* 0x000fec0003800000 */
.L_x_12400:
[----:B------:R-:W4:Y:S02]  /*8fb0*/  LDG.E.64 R4, desc[UR36][R4.64] ;  /* 0x0000002404047981 */ /* 0x000f24000c1e1b00 */
[----:B----4-:R0:W1:Y:S01]  /*8fc0*/  F2I.F64.TRUNC R18, R4 ;  /* 0x0000000400127311 */ /* 0x010062000030d100 */
[----:B------:R-:W-:Y:S05]  /*8fd0*/  BRA `(.L_x_12395) ;  /* 0x0000000800a87947 */ /* 0x000fea0003800000 */
.L_x_12390:
        /* <DEDUP_REMOVED lines=12> */
.L_x_12404:
[----:B------:R-:W4:Y:S02]  /*90a0*/  LDG.E.64 R4, desc[UR36][R4.64] ;  /* 0x0000002404047981 */ /* 0x000f24000c1e1b00 */
[----:B----4-:R0:W1:Y:S01]  /*90b0*/  F2I.F64.TRUNC R18, R4 ;  /* 0x0000000400127311 */ /* 0x010062000030d100 */
[----:B------:R-:W-:Y:S05]  /*90c0*/  BRA `(.L_x_12395) ;  /* 0x00000008006c7947 */ /* 0x000fea0003800000 */
.L_x_12403:
        /* <DEDUP_REMOVED lines=28> */
.L_x_12406:
        /* <DEDUP_REMOVED lines=15> */
.L_x_12405:
[----:B------:R-:W4:Y:S02]  /*9380*/  LDG.E.U16 R0, desc[UR36][R4.64] ;  /* 0x0000002404007981 */ /* 0x000f24000c1e1500 */
[----:B----4-:R-:W-:-:S06]  /*9390*/  IMAD.U32 R0, R0, 0x10000, RZ ;  /* 0x0001000000007824 */ /* 0x010fcc00078e00ff */
[----:B------:R-:W0:Y:S02]  /*93a0*/  F2I.FTZ.TRUNC.NTZ R0, R0 ;  /* 0x0000000000007305 */ /* 0x000e24000021f100 */
[----:B0-----:R-:W-:Y:S01]  /*93b0*/  PRMT R18, R0, 0x7610, R18 ;  /* 0x0000761000127816 */ /* 0x001fe20000000012 */
[----:B------:R-:W-:Y:S06]  /*93c0*/  BRA `(.L_x_12395) ;  /* 0x0000000400ac7947 */ /* 0x000fec0003800000 */
.L_x_12402:
        /* <DEDUP_REMOVED lines=10> */
.L_x_12409:
        /* <DEDUP_REMOVED lines=21> */
.L_x_12413:
[----:B------:R-:W-:Y:S05]  /*95c0*/  BSYNC B1 ;  /* 0x0000000000017941 */ /* 0x000fea0003800000 */
.L_x_12412:
[----:B------:R-:W-:Y:S01]  /*95d0*/  LEA R5, R0, 0x3b800000, 0x17 ;  /* 0x3b80000000057811 */ /* 0x000fe200078eb8ff */
[----:B------:R-:W-:-:S05]  /*95e0*/  IMAD.SHL.U32 R0, R3, 0x100000, RZ ;  /* 0x0010000003007824 */ /* 0x000fca00078e00ff */
[----:B------:R-:W-:-:S07]  /*95f0*/  LOP3.LUT R0, R5, R0, R6, 0xfe, !PT ;  /* 0x0000000005007212 */ /* 0x000fce00078efe06 */
.L_x_12411:
[----:B------:R-:W-:Y:S05]  /*9600*/  BSYNC B0 ;  /* 0x0000000000007941 */ /* 0x000fea0003800000 */
.L_x_12410:
[----:B------:R-:W0:Y:S02]  /*9610*/  F2I.FTZ.TRUNC.NTZ R0, R0 ;  /* 0x0000000000007305 */ /* 0x000e24000021f100 */
[----:B0-----:R-:W-:Y:S01]  /*9620*/  PRMT R18, R0, 0x7610, R18 ;  /* 0x0000761000127816 */ /* 0x001fe20000000012 */
[----:B------:R-:W-:Y:S06]  /*9630*/  BRA `(.L_x_12395) ;  /* 0x0000000400107947 */ /* 0x000fec0003800000 */
.L_x_12408:
        /* <DEDUP_REMOVED lines=21> */
.L_x_12417:
[----:B------:R-:W-:Y:S05]  /*9790*/  BSYNC B1 ;  /* 0x0000000000017941 */ /* 0x000fea0003800000 */
.L_x_12416:
[----:B------:R-:W-:Y:S01]  /*97a0*/  LEA R5, R0, 0x37800000, 0x17 ;  /* 0x3780000000057811 */ /* 0x000fe200078eb8ff */
[----:B------:R-:W-:-:S05]  /*97b0*/  IMAD.SHL.U32 R0, R3, 0x200000, RZ ;  /* 0x0020000003007824 */ /* 0x000fca00078e00ff */
[----:B------:R-:W-:-:S07]  /*97c0*/  LOP3.LUT R0, R5, R0, R6, 0xfe, !PT ;  /* 0x0000000005007212 */ /* 0x000fce00078efe06 */
.L_x_12415:
[----:B------:R-:W-:Y:S05]  /*97d0*/  BSYNC B0 ;  /* 0x0000000000007941 */ /* 0x000fea0003800000 */
.L_x_12414:
[----:B------:R-:W0:Y:S02]  /*97e0*/  F2I.FTZ.TRUNC.NTZ R0, R0 ;  /* 0x0000000000007305 */ /* 0x000e24000021f100 */
[----:B0-----:R-:W-:Y:S01]  /*97f0*/  PRMT R18, R0, 0x7610, R18 ;  /* 0x0000761000127816 */ /* 0x001fe20000000012 */
[----:B------:R-:W-:Y:S06]  /*9800*/  BRA `(.L_x_12395) ;  /* 0x00000000009c7947 */ /* 0x000fec0003800000 */
.L_x_12407:
        /* <DEDUP_REMOVED lines=14> */
.L_x_12421:
[----:B------:R-:W-:Y:S05]  /*98f0*/  BSYNC B0 ;  /* 0x0000000000007941 */ /* 0x000fea0003800000 */
.L_x_12420:
[----:B------:R-:W0:Y:S02]  /*9900*/  F2I.FTZ.TRUNC.NTZ R0, R0 ;  /* 0x0000000000007305 */ /* 0x000e24000021f100 */
[----:B0-----:R-:W-:Y:S01]  /*9910*/  PRMT R18, R0, 0x7610, R18 ;  /* 0x0000761000127816 */ /* 0x001fe20000000012 */
[----:B------:R-:W-:Y:S06]  /*9920*/  BRA `(.L_x_12395) ;  /* 0x0000000000547947 */ /* 0x000fec0003800000 */
.L_x_12394:
        /* <DEDUP_REMOVED lines=16> */
.L_x_12422:
[----:B------:R-:W-:Y:S01]  /*9a30*/  PRMT R18, RZ, 0x7610, R18 ;  /* 0x00007610ff127816 */ /* 0x000fe20000000012 */
[----:B------:R-:W-:Y:S06]  /*9a40*/  BRA `(.L_x_12395) ;  /* 0x00000000000c7947 */ /* 0x000fec0003800000 */
.L_x_12419:
[----:B------:R4:W5:Y:S01]  /*9a50*/  LDG.E.U8 R18, desc[UR36][R4.64] ;  /* 0x0000002404127981 */ /* 0x000962000c1e1100 */
[----:B------:R-:W-:Y:S05]  /*9a60*/  BRA `(.L_x_12395) ;  /* 0x0000000000047947 */ /* 0x000fea0003800000 */
.L_x_12418:
[----:B------:R1:W5:Y:S02]  /*9a70*/  LDG.E.U8 R18, desc[UR36][R4.64] ;  /* 0x0000002404127981 */ /* 0x000364000c1e1100 */
.L_x_12395:
        /* <DEDUP_REMOVED lines=20> */
.L_x_12426:
[----:B------:R-:W2:Y:S02]  /*9bc0*/  LDG.E.U8 R4, desc[UR36][R4.64] ;  /* 0x0000002404047981 */ /* 0x000ea4000c1e1100 */
[----:B--2---:R-:W-:Y:S01]  /*9bd0*/  ISETP.NE.AND P0, PT, R4, RZ, PT ;  /* 0x000000ff0400720c */ /* 0x004fe20003f05270 */
[----:B------:R-:W-:-:S12]  /*9be0*/  BRA `(.L_x_12428) ;  /* 0x0000000c00747947 */ /* 0x000fd80003800000 */
.L_x_12425:
        /* <DEDUP_REMOVED lines=10> */
.L_x_12430:
[----:B------:R-:W2:Y:S02]  /*9c90*/  LDG.E R4, desc[UR36][R4.64] ;  /* 0x0000002404047981 */ /* 0x000ea4000c1e1900 */
[----:B--2---:R-:W-:Y:S01]  /*9ca0*/  ISETP.NE.AND P0, PT, R4, RZ, PT ;  /* 0x000000ff0400720c */ /* 0x004fe20003f05270 */
[----:B------:R-:W-:-:S12]  /*9cb0*/  BRA `(.L_x_12428) ;  /* 0x0000000c00407947 */ /* 0x000fd80003800000 */
.L_x_12429:
[----:B------:R-:W2:Y:S02]  /*9cc0*/  LDG.E.U16 R4, desc[UR36][R4.64] ;  /* 0x0000002404047981 */ /* 0x000ea4000c1e1500 */
[----:B--2---:R-:W-:Y:S01]  /*9cd0*/  ISETP.NE.AND P0, PT, R4, RZ, PT ;  /* 0x000000ff0400720c */ /* 0x004fe20003f05270 */
[----:B------:R-:W-:-:S12]  /*9ce0*/  BRA `(.L_x_12428) ;  /* 0x0000000c00347947 */ /* 0x000fd80003800000 */
.L_x_12424:
        /* <DEDUP_REMOVED lines=9> */
.L_x_12432:
[----:B------:R-:W2:Y:S02]  /*9d80*/  LDG.E.U16 R0, desc[UR36][R4.64] ;  /* 0x0000002404007981 */ /* 0x000ea4000c1e1500 */
[----:B--2---:R-:W-:-:S05]  /*9d90*/  HADD2.F32 R0, -RZ, R0.H0_H0 ;  /* 0x20000000ff007230 */ /* 0x004fca0000004100 */
[----:B------:R-:W-:Y:S01]  /*9da0*/  FSETP.NEU.FTZ.AND P0, PT, R0, RZ, PT ;  /* 0x000000ff0000720b */ /* 0x000fe20003f1d000 */
[----:B------:R-:W-:-:S12]  /*9db0*/  BRA `(.L_x_12428) ;  /* 0x0000000c00007947 */ /* 0x000fd80003800000 */
.L_x_12431:
        /* <DEDUP_REMOVED lines=11> */
.L_x_12434:
        /* <DEDUP_REMOVED lines=10> */
.L_x_12433:
[----:B------:R-:W2:Y:S02]  /*9f10*/  LDG.E.64 R4, desc[UR36][R4.64] ;  /* 0x0000002404047981 */ /* 0x000ea4000c1e1b00 */
[----:B--2---:R-:W-:Y:S01]  /*9f20*/  DSETP.NEU.AND P0, PT, R4, RZ, PT ;  /* 0x000000ff0400722a */ /* 0x004fe20003f0d000 */
[----:B------:R-:W-:-:S13]  /*9f30*/  BRA `(.L_x_12428) ;  /* 0x0000000800a07947 */ /* 0x000fda0003800000 */
.L_x_12423:
        /* <DEDUP_REMOVED lines=11> */
.L_x_12437:
[----:B------:R-:W2:Y:S02]  /*9ff0*/  LDG.E.128 R4, desc[UR36][R4.64] ;  /* 0x0000002404047981 */ /* 0x000ea4000c1e1d00 */
[----:B--2---:R-:W-:-:S06]  /*a000*/  DSETP.NEU.AND P0, PT, R6, RZ, PT ;  /* 0x000000ff0600722a */ /* 0x004fcc0003f0d000 */
[----:B------:R-:W-:Y:S01]  /*a010*/  DSETP.NEU.OR P0, PT, R4, RZ, P0 ;  /* 0x000000ff0400722a */ /* 0x000fe2000070d400 */
[----:B------:R-:W-:-:S13]  /*a020*/  BRA `(.L_x_12428) ;  /* 0x0000000800647947 */ /* 0x000fda0003800000 */
.L_x_12436:
        /* <DEDUP_REMOVED lines=27> */
.L_x_12439:
        /* <DEDUP_REMOVED lines=14> */
.L_x_12438:
[----:B------:R-:W2:Y:S02]  /*a2c0*/  LDG.E.U16 R0, desc[UR36][R4.64] ;  /* 0x0000002404007981 */ /* 0x000ea4000c1e1500 */
[----:B--2---:R-:W-:-:S05]  /*a2d0*/  IMAD.U32 R0, R0, 0x10000, RZ ;  /* 0x0001000000007824 */ /* 0x004fca00078e00ff */
[----:B------:R-:W-:Y:S01]  /*a2e0*/  FSETP.NEU.FTZ.AND P0, PT, R0, RZ, PT ;  /* 0x000000ff0000720b */ /* 0x000fe20003f1d000 */
[----:B------:R-:W-:-:S12]  /*a2f0*/  BRA `(.L_x_12428) ;  /* 0x0000000400b07947 */ /* 0x000fd80003800000 */
.L_x_12435:
        /* <DEDUP_REMOVED lines=11> */
.L_x_12442:
        /* <DEDUP_REMOVED lines=21> */
.L_x_12446:
[----:B------:R-:W-:Y:S05]  /*a500*/  BSYNC B1 ;  /* 0x0000000000017941 */ /* 0x000fea0003800000 */
.L_x_12445:
[----:B------:R-:W-:Y:S01]  /*a510*/  LEA R5, R0, 0x3b800000, 0x17 ;  /* 0x3b80000000057811 */ /* 0x000fe200078eb8ff */
[----:B------:R-:W-:-:S05]  /*a520*/  IMAD.SHL.U32 R0, R3, 0x100000, RZ ;  /* 0x0010000003007824 */ /* 0x000fca00078e00ff */
[----:B------:R-:W-:-:S07]  /*a530*/  LOP3.LUT R0, R5, R0, R6, 0xfe, !PT ;  /* 0x0000000005007212 */ /* 0x000fce00078efe06 */
.L_x_12444:
[----:B------:R-:W-:Y:S05]  /*a540*/  BSYNC B0 ;  /* 0x0000000000007941 */ /* 0x000fea0003800000 */
.L_x_12443:
[----:B------:R-:W-:Y:S01]  /*a550*/  FSETP.NEU.FTZ.AND P0, PT, R0, RZ, PT ;  /* 0x000000ff0000720b */ /* 0x000fe20003f1d000 */
[----:B------:R-:W-:-:S12]  /*a560*/  BRA `(.L_x_12428) ;  /* 0x0000000400147947 */ /* 0x000fd80003800000 */
.L_x_12441:
        /* <DEDUP_REMOVED lines=21> */
.L_x_12450:
[----:B------:R-:W-:Y:S05]  /*a6c0*/  BSYNC B1 ;  /* 0x0000000000017941 */ /* 0x000fea0003800000 */
.L_x_12449:
[----:B------:R-:W-:Y:S01]  /*a6d0*/  LEA R5, R0, 0x37800000, 0x17 ;  /* 0x3780000000057811 */ /* 0x000fe200078eb8ff */
[----:B------:R-:W-:-:S05]  /*a6e0*/  IMAD.SHL.U32 R0, R3, 0x200000, RZ ;  /* 0x0020000003007824 */ /* 0x000fca00078e00ff */
[----:B------:R-:W-:-:S07]  /*a6f0*/  LOP3.LUT R0, R5, R0, R6, 0xfe, !PT ;  /* 0x0000000005007212 */ /* 0x000fce00078efe06 */
.L_x_12448:
[----:B------:R-:W-:Y:S05]  /*a700*/  BSYNC B0 ;  /* 0x0000000000007941 */ /* 0x000fea0003800000 */
.L_x_12447:
[----:B------:R-:W-:Y:S01]  /*a710*/  FSETP.NEU.FTZ.AND P0, PT, R0, RZ, PT ;  /* 0x000000ff0000720b */ /* 0x000fe20003f1d000 */
[----:B------:R-:W-:-:S12]  /*a720*/  BRA `(.L_x_12428) ;  /* 0x0000000000a47947 */ /* 0x000fd80003800000 */
.L_x_12440:
        /* <DEDUP_REMOVED lines=14> */
.L_x_12454:
[----:B------:R-:W-:Y:S05]  /*a810*/  BSYNC B0 ;  /* 0x0000000000007941 */ /* 0x000fea0003800000 */
.L_x_12453:
[----:B------:R-:W-:Y:S01]  /*a820*/  FSETP.NEU.FTZ.AND P0, PT, R0, RZ, PT ;  /* 0x000000ff0000720b */ /* 0x000fe20003f1d000 */
[----:B------:R-:W-:-:S12]  /*a830*/  BRA `(.L_x_12428) ;  /* 0x0000000000607947 */ /* 0x000fd80003800000 */
.L_x_12427:
        /* <DEDUP_REMOVED lines=16> */
.L_x_12455:
[----:B------:R-:W-:Y:S01]  /*a940*/  PLOP3.LUT P0, PT, PT, PT, PT, 0x8, 0x0 ;  /* 0x000000000000781c */ /* 0x000fe20003f0e170 */
[----:B------:R-:W-:-:S12]  /*a950*/  BRA `(.L_x_12428) ;  /* 0x0000000000187947 */ /* 0x000fd80003800000 */
.L_x_12452:
[----:B------:R-:W2:Y:S02]  /*a960*/  LDG.E.64 R4, desc[UR36][R4.64] ;  /* 0x0000002404047981 */ /* 0x000ea4000c1e1b00 */
[----:B--2---:R-:W-:-:S04]  /*a970*/  ISETP.NE.U32.AND P0, PT, R4, RZ, PT ;  /* 0x000000ff0400720c */ /* 0x004fc80003f05070 */
[----:B------:R-:W-:Y:S01]  /*a980*/  ISETP.NE.AND.EX P0, PT, R5, RZ, PT, P0 ;  /* 0x000000ff0500720c */ /* 0x000fe20003f05300 */
[----:B------:R-:W-:-:S12]  /*a990*/  BRA `(.L_x_12428) ;  /* 0x0000000000087947 */ /* 0x000fd80003800000 */
.L_x_12451:
[----:B------:R-:W2:Y:S02]  /*a9a0*/  LDG.E R4, desc[UR36][R4.64] ;  /* 0x0000002404047981 */ /* 0x000ea4000c1e1900 */
[----:B--2---:R-:W-:-:S13]  /*a9b0*/  ISETP.NE.AND P0, PT, R4, RZ, PT ;  /* 0x000000ff0400720c */ /* 0x004fda0003f05270 */
.L_x_12428:
        /* <DEDUP_REMOVED lines=21> */
.L_x_12459:
[----:B------:R0:W5:Y:S01]  /*ab10*/  LDG.E.U8 R34, desc[UR36][R4.64] ;  /* 0x0000002404227981 */ /* 0x000162000c1e1100 */
[----:B------:R-:W-:Y:S01]  /*ab20*/  IMAD.MOV.U32 R35, RZ, RZ, RZ ;  /* 0x000000ffff237224 */ /* 0x000fe200078e00ff */
[----:B------:R-:W-:Y:S06]  /*ab30*/  BRA `(.L_x_12389) ;  /* 0x0000000c00447947 */ /* 0x000fec0003800000 */
.L_x_12458:
        /* <DEDUP_REMOVED lines=8> */
.L_x_12462:
[----:B------:R-:W2:Y:S02]  /*abc0*/  LDG.E R34, desc[UR36][R4.64] ;  /* 0x0000002404227981 */ /* 0x000ea4000c1e1900 */
[----:B--2---:R-:W-:Y:S01]  /*abd0*/  SHF.R.S32.HI R35, RZ, 0x1f, R34 ;  /* 0x0000001fff237819 */ /* 0x004fe20000011422 */
[----:B------:R-:W-:Y:S06]  /*abe0*/  BRA `(.L_x_12389) ;  /* 0x0000000c00187947 */ /* 0x000fec0003800000 */
.L_x_12461:
[----:B------:R-:W2:Y:S02]  /*abf0*/  LDG.E.S16 R34, desc[UR36][R4.64] ;  /* 0x0000002404227981 */ /* 0x000ea4000c1e1700 */
[----:B--2---:R-:W-:Y:S01]  /*ac00*/  SHF.R.S32.HI R35, RZ, 0x1f, R34 ;  /* 0x0000001fff237819 */ /* 0x004fe20000011422 */
[----:B------:R-:W-:Y:S06]  /*ac10*/  BRA `(.L_x_12389) ;  /* 0x0000000c000c7947 */ /* 0x000fec0003800000 */
.L_x_12457:
        /* <DEDUP_REMOVED lines=9> */
.L_x_12464:
[----:B------:R-:W2:Y:S02]  /*acb0*/  LDG.E.U16 R4, desc[UR36][R4.64] ;  /* 0x0000002404047981 */ /* 0x000ea4000c1e1500 */
[----:B--2---:R-:W-:-:S06]  /*acc0*/  HADD2.F32 R34, -RZ, R4.H0_H0 ;  /* 0x20000004ff227230 */ /* 0x004fcc0000004100 */
[----:B------:R-:W0:Y:S01]  /*acd0*/  F2I.S64.TRUNC R34, R34 ;  /* 0x0000002200227311 */ /* 0x000e22000020d900 */
[----:B------:R-:W-:Y:S05]  /*ace0*/  BRA `(.L_x_12389) ;  /* 0x0000000800d87947 */ /* 0x000fea0003800000 */
.L_x_12463:
        /* <DEDUP_REMOVED lines=9> */
.L_x_12466:
[----:B------:R-:W2:Y:S02]  /*ad80*/  LDG.E.U16 R4, desc[UR36][R4.64] ;  /* 0x0000002404047981 */ /* 0x000ea4000c1e1500 */
[----:B--2---:R-:W-:-:S06]  /*ad90*/  HADD2.F32 R34, -RZ, R4.H0_H0 ;  /* 0x20000004ff227230 */ /* 0x004fcc0000004100 */
[----:B------:R-:W0:Y:S01]  /*ada0*/  F2I.S64.TRUNC R34, R34 ;  /* 0x0000002200227311 */ /* 0x000e22000020d900 */
[----:B------:R-:W-:Y:S05]  /*adb0*/  BRA `(.L_x_12389) ;  /* 0x0000000800a47947 */ /* 0x000fea0003800000 */
.L_x_12465:
[----:B------:R-:W2:Y:S02]  /*adc0*/  LDG.E.64 R4, desc[UR36][R4.64] ;  /* 0x0000002404047981 */ /* 0x000ea4000c1e1b00 */
[----:B--2---:R0:W1:Y:S01]  /*add0*/  F2I.S64.F64.TRUNC R34, R4 ;  /* 0x0000000400227311 */ /* 0x004062000030d900 */
[----:B------:R-:W-:Y:S05]  /*ade0*/  BRA `(.L_x_12389) ;  /* 0x0000000800987947 */ /* 0x000fea0003800000 */
.L_x_12456:
        /* <DEDUP_REMOVED lines=13> */
.L_x_12469:
[----:B------:R-:W2:Y:S02]  /*aec0*/  LDG.E.64 R4, desc[UR36][R4.64] ;  /* 0x0000002404047981 */ /* 0x000ea4000c1e1b00 */
[----:B--2---:R0:W1:Y:S01]  /*aed0*/  F2I.S64.F64.TRUNC R34, R4 ;  /* 0x0000000400227311 */ /* 0x004062000030d900 */
[----:B------:R-:W-:Y:S05]  /*aee0*/  BRA `(.L_x_12389) ;  /* 0x0000000800587947 */ /* 0x000fea0003800000 */
.L_x_12468:
        /* <DEDUP_REMOVED lines=27> */
.L_x_12471:
        /* <DEDUP_REMOVED lines=14> */
.L_x_12470:
[----:B------:R-:W2:Y:S02]  /*b180*/  LDG.E.U16 R34, desc[UR36][R4.64] ;  /* 0x0000002404227981 */ /* 0x000ea4000c1e1500 */
[----:B--2---:R-:W-:-:S06]  /*b190*/  IMAD.U32 R34, R34, 0x10000, RZ ;  /* 0x0001000022227824 */ /* 0x004fcc00078e00ff */
[----:B------:R-:W0:Y:S01]  /*b1a0*/  F2I.S64.TRUNC R34, R34 ;  /* 0x0000002200227311 */ /* 0x000e22000020d900 */
[----:B------:R-:W-:Y:S05]  /*b1b0*/  BRA `(.L_x_12389) ;  /* 0x0000000400a47947 */ /* 0x000fea0003800000 */
.L_x_12467:
        /* <DEDUP_REMOVED lines=11> */
.L_x_12474:
        /* <DEDUP_REMOVED lines=21> */
.L_x_12478:
[----:B------:R-:W-:Y:S05]  /*b3c0*/  BSYNC B1 ;  /* 0x0000000000017941 */ /* 0x000fea0003800000 */
.L_x_12477:
[----:B------:R-:W-:Y:S01]  /*b3d0*/  IMAD.SHL.U32 R3, R3, 0x100000, RZ ;  /* 0x0010000003037824 */ /* 0x000fe200078e00ff */
[----:B------:R-:W-:-:S04]  /*b3e0*/  LEA R5, R0, 0x3b800000, 0x17 ;  /* 0x3b80000000057811 */ /* 0x000fc800078eb8ff */
[----:B------:R-:W-:-:S07]  /*b3f0*/  LOP3.LUT R34, R5, R3, R34, 0xfe, !PT ;  /* 0x0000000305227212 */ /* 0x000fce00078efe22 */
.L_x_12476:
[----:B------:R-:W-:Y:S05]  /*b400*/  BSYNC B0 ;  /* 0x0000000000007941 */ /* 0x000fea0003800000 */
.L_x_12475:
[----:B------:R-:W0:Y:S01]  /*b410*/  F2I.S64.TRUNC R34, R34 ;  /* 0x0000002200227311 */ /* 0x000e22000020d900 */
[----:B------:R-:W-:Y:S05]  /*b420*/  BRA `(.L_x_12389) ;  /* 0x0000000400087947 */ /* 0x000fea0003800000 */
.L_x_12473:
        /* <DEDUP_REMOVED lines=21> */
.L_x_12482:
[----:B------:R-:W-:Y:S05]  /*b580*/  BSYNC B1 ;  /* 0x0000000000017941 */ /* 0x000fea0003800000 */
.L_x_12481:
[----:B------:R-:W-:Y:S01]  /*b590*/  IMAD.SHL.U32 R3, R3, 0x200000, RZ ;  /* 0x0020000003037824 */ /* 0x000fe200078e00ff */
[----:B------:R-:W-:-:S04]  /*b5a0*/  LEA R5, R0, 0x37800000, 0x17 ;  /* 0x3780000000057811 */ /* 0x000fc800078eb8ff */
[----:B------:R-:W-:-:S07]  /*b5b0*/  LOP3.LUT R34, R5, R3, R34, 0xfe, !PT ;  /* 0x0000000305227212 */ /* 0x000fce00078efe22 */
.L_x_12480:
[----:B------:R-:W-:Y:S05]  /*b5c0*/  BSYNC B0 ;  /* 0x0000000000007941 */ /* 0x000fea0003800000 */
.L_x_12479:
[----:B------:R-:W0:Y:S01]  /*b5d0*/  F2I.S64.TRUNC R34, R34 ;  /* 0x0000002200227311 */ /* 0x000e22000020d900 */
[----:B------:R-:W-:Y:S05]  /*b5e0*/  BRA `(.L_x_12389) ;  /* 0x0000000000987947 */ /* 0x000fea0003800000 */
.L_x_12472:
        /* <DEDUP_REMOVED lines=14> */
.L_x_12486:
[----:B------:R-:W-:Y:S05]  /*b6d0*/  BSYNC B0 ;  /* 0x0000000000007941 */ /* 0x000fea0003800000 */
.L_x_12485:
[----:B------:R-:W0:Y:S01]  /*b6e0*/  F2I.S64.TRUNC R34, R34 ;  /* 0x0000002200227311 */ /* 0x000e22000020d900 */
[----:B------:R-:W-:Y:S05]  /*b6f0*/  BRA `(.L_x_12389) ;  /* 0x0000000000547947 */ /* 0x000fea0003800000 */
.L_x_12460:
        /* <DEDUP_REMOVED lines=16> */
.L_x_12487:
[----:B------:R-:W-:Y:S05]  /*b800*/  BRA `(.L_x_12389) ;  /* 0x0000000000107947 */ /* 0x000fea0003800000 */
.L_x_12484:
[----:B------:R0:W5:Y:S01]  /*b810*/  LDG.E.64 R34, desc[UR36][R4.64] ;  /* 0x0000002404227981 */ /* 0x000162000c1e1b00 */
[----:B------:R-:W-:Y:S05]  /*b820*/  BRA `(.L_x_12389) ;  /* 0x0000000000087947 */ /* 0x000fea0003800000 */
.L_x_12483:
[----:B------:R0:W5:Y:S01]  /*b830*/  LDG.E R34, desc[UR36][R4.64] ;  /* 0x0000002404227981 */ /* 0x000162000c1e1900 */
[----:B------:R-:W-:-:S07]  /*b840*/  IMAD.MOV.U32 R35, RZ, RZ, RZ ;  /* 0x000000ffff237224 */ /* 0x000fce00078e00ff */
.L_x_12389:
[----:B------:R-:W-:Y:S05]  /*b850*/  BSYNC B6 ;  /* 0x0000000000067941 */ /* 0x000fea0003800000 */
.L_x_12388:
        /* <DEDUP_REMOVED lines=21> */
[----:B---3-5:R-:W-:-:S05]  /*b9b0*/  @!P4 IADD3 R8, P5, R28, R8, RZ ;  /* 0x000000081c08c210 */ /* 0x028fca0007fbe0ff */
[----:B------:R-:W-:Y:S01]  /*b9c0*/  @!P4 IMAD.X R9, R29, 0x1, R9, P5 ;  /* 0x000000011d09c824 */ /* 0x000fe200028e0609 */
[----:B0-----:R-:W-:-:S04]  /*b9d0*/  @!P0 IADD3 R10, P6, R36, R10, RZ ;  /* 0x0000000a240a8210 */ /* 0x001fc80007fde0ff */
[----:B------:R0:W5:Y:S01]  /*b9e0*/  @!P4 LDG.E.U8 R23, desc[UR36][R8.64] ;  /* 0x000000240817c981 */ /* 0x000162000c1e1100 */
[----:B------:R-:W-:Y:S01]  /*b9f0*/  @!P0 IMAD.X R11, R37, 0x1, R11, P6 ;  /* 0x00000001250b8824 */ /* 0x000fe200030e060b */
[----:B-1----:R-:W-:-:S04]  /*ba00*/  @!P1 IADD3 R6, P5, R34, R6, RZ ;  /* 0x0000000622069210 */ /* 0x002fc80007fbe0ff */
[----:B------:R0:W5:Y:S01]  /*ba10*/  @!P0 LDG.E.U8 R27, desc[UR36][R10.64] ;  /* 0x000000240a1b8981 */ /* 0x000162000c1e1100 */
[----:B------:R-:W-:Y:S01]  /*ba20*/  @!P1 IMAD.X R7, R35, 0x1, R7, P5 ;  /* 0x0000000123079824 */ /* 0x000fe200028e0607 */
[----:B--2---:R-:W-:-:S04]  /*ba30*/  @!P2 IADD3 R4, P6, R32, R4, RZ ;  /* 0x000000042004a210 */ /* 0x004fc80007fde0ff */
[----:B------:R0:W5:Y:S01]  /*ba40*/  @!P1 LDG.E.U8 R18, desc[UR36][R6.64] ;  /* 0x0000002406129981 */ /* 0x000162000c1e1100 */
[----:B------:R-:W-:-:S05]  /*ba50*/  @!P2 IMAD.X R5, R33, 0x1, R5, P6 ;  /* 0x000000012105a824 */ /* 0x000fca00030e0605 */
[----:B------:R0:W5:Y:S01]  /*ba60*/  @!P2 LDG.E.U8 R19, desc[UR36][R4.64] ;  /* 0x000000240413a981 */ /* 0x000162000c1e1100 */
        /* <DEDUP_REMOVED lines=22> */
.L_x_12493:
[----:B-----5:R2:W-:Y:S01]  /*bbd0*/  STG.E.U8 desc[UR36][R8.64], R23 ;  /* 0x0000001708007986 */ /* 0x0205e2000c101124 */
[----:B------:R-:W-:Y:S01]  /*bbe0*/  IMAD.MOV.U32 R17, RZ, RZ, R25 ;  /* 0x000000ffff117224 */ /* 0x000fe200078e0019 */
[----:B------:R-:W-:Y:S06]  /*bbf0*/  BRA `(.L_x_12489) ;  /* 0x0000000c00e87947 */ /* 0x000fec0003800000 */
.L_x_12492:
        /* <DEDUP_REMOVED lines=13> */
.L_x_12496:
[----:B-----5:R-:W-:Y:S01]  /*bcd0*/  LOP3.LUT R23, R23, 0xffff, RZ, 0xc0, !PT ;  /* 0x0000ffff17177812 */ /* 0x020fe200078ec0ff */
[----:B------:R-:W-:-:S03]  /*bce0*/  IMAD.MOV.U32 R17, RZ, RZ, R25 ;  /* 0x000000ffff117224 */ /* 0x000fc600078e0019 */
[----:B------:R-:W-:-:S05]  /*bcf0*/  PRMT R3, R23, 0x8880, RZ ;  /* 0x0000888017037816 */ /* 0x000fca00000000ff */
[----:B------:R4:W-:Y:S01]  /*bd00*/  STG.E desc[UR36][R8.64], R3 ;  /* 0x0000000308007986 */ /* 0x0009e2000c101924 */
[----:B------:R-:W-:Y:S05]  /*bd10*/  BRA `(.L_x_12489) ;  /* 0x0000000c00a07947 */ /* 0x000fea0003800000 */
.L_x_12495:
[----:B-----5:R-:W-:Y:S01]  /*bd20*/  PRMT R3, R23, 0x8880, RZ ;  /* 0x0000888017037816 */ /* 0x020fe200000000ff */
[----:B------:R-:W-:-:S03]  /*bd30*/  IMAD.MOV.U32 R17, RZ, RZ, R25 ;  /* 0x000000ffff117224 */ /* 0x000fc600078e0019 */
[----:B------:R-:W-:-:S05]  /*bd40*/  PRMT R3, R3, 0x7710, RZ ;  /* 0x0000771003037816 */ /* 0x000fca00000000ff */
[----:B------:R3:W-:Y:S01]  /*bd50*/  STG.E.U16 desc[UR36][R8.64], R3 ;  /* 0x0000000308007986 */ /* 0x0007e2000c101524 */
[----:B------:R-:W-:Y:S05]  /*bd60*/  BRA `(.L_x_12489) ;  /* 0x0000000c008c7947 */ /* 0x000fea0003800000 */
.L_x_12491:
        /* <DEDUP_REMOVED lines=10> */
.L_x_12498:
[----:B-----5:R-:W0:Y:S01]  /*be10*/  I2F.S8 R0, R23 ;  /* 0x0000001700007306 */ /* 0x020e220000001400 */
[----:B------:R-:W-:Y:S01]  /*be20*/  IMAD.MOV.U32 R17, RZ, RZ, R25 ;  /* 0x000000ffff117224 */ /* 0x000fe200078e0019 */
[----:B0-----:R-:W-:-:S05]  /*be30*/  F2FP.F16.F32.PACK_AB R0, RZ, R0 ;  /* 0x00000000ff00723e */ /* 0x001fca00000000ff */
[----:B------:R0:W-:Y:S01]  /*be40*/  STG.E.U16 desc[UR36][R8.64], R0 ;  /* 0x0000000008007986 */ /* 0x0001e2000c101524 */
[----:B------:R-:W-:Y:S05]  /*be50*/  BRA `(.L_x_12489) ;  /* 0x0000000c00507947 */ /* 0x000fea0003800000 */
.L_x_12497:
        /* <DEDUP_REMOVED lines=11> */
.L_x_12500:
[----:B-----5:R-:W0:Y:S01]  /*bf10*/  I2F.S8 R23, R23 ;  /* 0x0000001700177306 */ /* 0x020e220000001400 */
[----:B------:R-:W-:Y:S01]  /*bf20*/  IMAD.MOV.U32 R17, RZ, RZ, R25 ;  /* 0x000000ffff117224 */ /* 0x000fe200078e0019 */
[----:B0-----:R-:W-:-:S04]  /*bf30*/  F2FP.F16.F32.PACK_AB R3, RZ, R23 ;  /* 0x00000017ff03723e */ /* 0x001fc800000000ff */
[----:B------:R-:W-:-:S05]  /*bf40*/  PRMT R3, R3, 0x5410, RZ ;  /* 0x0000541003037816 */ /* 0x000fca00000000ff */
[----:B------:R0:W-:Y:S01]  /*bf50*/  STG.E desc[UR36][R8.64], R3 ;  /* 0x0000000308007986 */ /* 0x0001e2000c101924 */
[----:B------:R-:W-:Y:S05]  /*bf60*/  BRA `(.L_x_12489) ;  /* 0x0000000c000c7947 */ /* 0x000fea0003800000 */
.L_x_12499:
[----:B-----5:R-:W-:Y:S01]  /*bf70*/  PRMT R4, R23, 0x8880, RZ ;  /* 0x0000888017047816 */ /* 0x020fe200000000ff */
[----:B------:R-:W-:-:S03]  /*bf80*/  IMAD.MOV.U32 R17, RZ, RZ, R25 ;  /* 0x000000ffff117224 */ /* 0x000fc600078e0019 */
[----:B------:R-:W-:-:S06]  /*bf90*/  PRMT R4, R4, 0x7710, RZ ;  /* 0x0000771004047816 */ /* 0x000fcc00000000ff */
[----:B------:R-:W0:Y:S02]  /*bfa0*/  I2F.F64.S16 R4, R4 ;  /* 0x0000000400047312 */ /* 0x000e240000101c00 */
[----:B0-----:R0:W-:Y:S01]  /*bfb0*/  STG.E.64 desc[UR36][R8.64], R4 ;  /* 0x0000000408007986 */ /* 0x0011e2000c101b24 */
[----:B------:R-:W-:Y:S05]  /*bfc0*/  BRA `(.L_x_12489) ;  /* 0x0000000800f47947 */ /* 0x000fea0003800000 */
.L_x_12490:
        /* <DEDUP_REMOVED lines=13> */
.L_x_12503:
[----:B-----5:R-:W-:Y:S02]  /*c0a0*/  PRMT R4, R23, 0x8880, RZ ;  /* 0x0000888017047816 */ /* 0x020fe400000000ff */
[----:B------:R-:W-:Y:S01]  /*c0b0*/  CS2R R6, SRZ ;  /* 0x0000000000067805 */ /* 0x000fe2000001ff00 */
[----:B------:R-:W-:Y:S01]  /*c0c0*/  IMAD.MOV.U32 R17, RZ, RZ, R25 ;  /* 0x000000ffff117224 */ /* 0x000fe200078e0019 */
[----:B------:R-:W-:-:S06]  /*c0d0*/  PRMT R4, R4, 0x7710, RZ ;  /* 0x0000771004047816 */ /* 0x000fcc00000000ff */
[----:B------:R-:W0:Y:S02]  /*c0e0*/  I2F.F64.S16 R4, R4 ;  /* 0x0000000400047312 */ /* 0x000e240000101c00 */
[----:B0-----:R0:W-:Y:S01]  /*c0f0*/  STG.E.128 desc[UR36][R8.64], R4 ;  /* 0x0000000408007986 */ /* 0x0011e2000c101d24 */
[----:B------:R-:W-:Y:S05]  /*c100*/  BRA `(.L_x_12489) ;  /* 0x0000000800a47947 */ /* 0x000fea0003800000 */
.L_x_12502:
        /* <DEDUP_REMOVED lines=21> */
.L_x_12507:
[----:B------:R-:W-:Y:S05]  /*c260*/  BSYNC B0 ;  /* 0x0000000000007941 */ /* 0x000fea0003800000 */
.L_x_12506:
[----:B------:R-:W-:Y:S01]  /*c270*/  LOP3.LUT R5, R0, R5, RZ, 0xfc, !PT ;  /* 0x0000000500057212 */ /* 0x000fe200078efcff */
[----:B------:R-:W-:-:S04]  /*c280*/  IMAD.MOV.U32 R17, RZ, RZ, R25 ;  /* 0x000000ffff117224 */ /* 0x000fc800078e0019 */
[----:B------:R0:W-:Y:S01]  /*c290*/  STG.E.U8 desc[UR36][R8.64], R5 ;  /* 0x0000000508007986 */ /* 0x0001e2000c101124 */
[----:B------:R-:W-:Y:S05]  /*c2a0*/  BRA `(.L_x_12489) ;  /* 0x00000008003c7947 */ /* 0x000fea0003800000 */
.L_x_12505:
        /* <DEDUP_REMOVED lines=13> */
.L_x_12509:
[----:B------:R-:W-:Y:S01]  /*c380*/  IMAD.MOV.U32 R0, RZ, RZ, 0x7f ;  /* 0x0000007fff007424 */ /* 0x000fe200078e00ff */
[----:B------:R-:W-:-:S04]  /*c390*/  ISETP.GT.U32.AND P0, PT, R3, 0x7f800000, PT ;  /* 0x7f8000000300780c */ /* 0x000fc80003f04070 */
[----:B------:R-:W-:-:S09]  /*c3a0*/  SEL R0, R0, 0x7c, P0 ;  /* 0x0000007c00007807 */ /* 0x000fd20000000000 */
.L_x_12510:
[----:B------:R-:W-:Y:S05]  /*c3b0*/  BSYNC B0 ;  /* 0x0000000000007941 */ /* 0x000fea0003800000 */
.L_x_12508:
[----:B------:R-:W-:Y:S01]  /*c3c0*/  LOP3.LUT R3, R23, 0x80000000, RZ, 0xc0, !PT ;  /* 0x8000000017037812 */ /* 0x000fe200078ec0ff */
[----:B------:R-:W-:-:S03]  /*c3d0*/  IMAD.MOV.U32 R17, RZ, RZ, R25 ;  /* 0x000000ffff117224 */ /* 0x000fc600078e0019 */
[----:B------:R-:W-:-:S04]  /*c3e0*/  SHF.R.U32.HI R3, RZ, 0x18, R3 ;  /* 0x00000018ff037819 */ /* 0x000fc80000011603 */
[----:B------:R-:W-:-:S05]  /*c3f0*/  LOP3.LUT R3, R0, R3, RZ, 0xfc, !PT ;  /* 0x0000000300037212 */ /* 0x000fca00078efcff */
[----:B------:R0:W-:Y:S01]  /*c400*/  STG.E.U8 desc[UR36][R8.64], R3 ;  /* 0x0000000308007986 */ /* 0x0001e2000c101124 */
[----:B------:R-:W-:Y:S05]  /*c410*/  BRA `(.L_x_12489) ;  /* 0x0000000400e07947 */ /* 0x000fea0003800000 */
.L_x_12504:
[----:B-----5:R-:W0:Y:S01]  /*c420*/  I2F.S8 R0, R23 ;  /* 0x0000001700007306 */ /* 0x020e220000001400 */
[----:B------:R-:W-:Y:S01]  /*c430*/  IMAD.MOV.U32 R17, RZ, RZ, R25 ;  /* 0x000000ffff117224 */ /* 0x000fe200078e0019 */
[----:B0-----:R-:W-:-:S05]  /*c440*/  F2FP.BF16.F32.PACK_AB R0, RZ, R0 ;  /* 0x00000000ff00723e */ /* 0x001fca00000010ff */
[----:B------:R0:W-:Y:S01]  /*c450*/  STG.E.U16 desc[UR36][R8.64], R0 ;  /* 0x0000000008007986 */ /* 0x0001e2000c101524 */
[----:B------:R-:W-:Y:S05]  /*c460*/  BRA `(.L_x_12489) ;  /* 0x0000000400cc7947 */ /* 0x000fea0003800000 */
.L_x_12501:
        /* <DEDUP_REMOVED lines=13> */
.L_x_12513:
        /* <DEDUP_REMOVED lines=17> */
.L_x_12516:
[----:B------:R-:W-:-:S04]  /*c650*/  LOP3.LUT R3, R23, 0x80000000, RZ, 0xc0, !PT ;  /* 0x8000000017037812 */ /* 0x000fc800078ec0ff */
[----:B------:R-:W-:-:S04]  /*c660*/  SHF.R.U32.HI R3, RZ, 0x18, R3 ;  /* 0x00000018ff037819 */ /* 0x000fc80000011603 */
[----:B------:R-:W-:-:S04]  /*c670*/  LOP3.LUT R0, R0, R3, RZ, 0xfc, !PT ;  /* 0x0000000300007212 */ /* 0x000fc800078efcff */
[----:B------:R-:W-:-:S07]  /*c680*/  PRMT R4, R0, 0x7610, R4 ;  /* 0x0000761000047816 */ /* 0x000fce0000000004 */
.L_x_12515:
[----:B------:R-:W-:Y:S05]  /*c690*/  BSYNC B0 ;  /* 0x0000000000007941 */ /* 0x000fea0003800000 */
.L_x_12514:
[----:B------:R0:W-:Y:S01]  /*c6a0*/  STG.E.U8 desc[UR36][R8.64], R4 ;  /* 0x0000000408007986 */ /* 0x0001e2000c101124 */
[----:B------:R-:W-:Y:S01]  /*c6b0*/  IMAD.MOV.U32 R17, RZ, RZ, R25 ;  /* 0x000000ffff117224 */ /* 0x000fe200078e0019 */
[----:B------:R-:W-:Y:S06]  /*c6c0*/  BRA `(.L_x_12489) ;  /* 0x0000000400347947 */ /* 0x000fec0003800000 */
.L_x_12512:
        /* <DEDUP_REMOVED lines=17> */
.L_x_12519:
[----:B------:R-:W-:-:S04]  /*c7e0*/  LOP3.LUT R3, R23, 0x80000000, RZ, 0xc0, !PT ;  /* 0x8000000017037812 */ /* 0x000fc800078ec0ff */
[----:B------:R-:W-:-:S04]  /*c7f0*/  SHF.R.U32.HI R3, RZ, 0x18, R3 ;  /* 0x00000018ff037819 */ /* 0x000fc80000011603 */
[----:B------:R-:W-:-:S04]  /*c800*/  LOP3.LUT R0, R0, R3, RZ, 0xfc, !PT ;  /* 0x0000000300007212 */ /* 0x000fc800078efcff */
[----:B------:R-:W-:-:S07]  /*c810*/  PRMT R4, R0, 0x7610, R4 ;  /* 0x0000761000047816 */ /* 0x000fce0000000004 */
.L_x_12518:
[----:B------:R-:W-:Y:S05]  /*c820*/  BSYNC B0 ;  /* 0x0000000000007941 */ /* 0x000fea0003800000 */
.L_x_12517:
[----:B------:R0:W-:Y:S01]  /*c830*/  STG.E.U8 desc[UR36][R8.64], R4 ;  /* 0x0000000408007986 */ /* 0x0001e2000c101124 */
[----:B------:R-:W-:Y:S01]  /*c840*/  IMAD.MOV.U32 R17, RZ, RZ, R25 ;  /* 0x000000ffff117224 */ /* 0x000fe200078e0019 */
[----:B------:R-:W-:Y:S06]  /*c850*/  BRA `(.L_x_12489) ;  /* 0x0000000000d07947 */ /* 0x000fec0003800000 */
.L_x_12511:
        /* <DEDUP_REMOVED lines=23> */
.L_x_12494:
        /* <DEDUP_REMOVED lines=16> */
.L_x_12522:
[----:B------:R-:W-:Y:S01]  /*cad0*/  IMAD.MOV.U32 R17, RZ, RZ, R25 ;  /* 0x000000ffff117224 */ /* 0x000fe200078e0019 */
[----:B------:R-:W-:Y:S06]  /*cae0*/  BRA `(.L_x_12489) ;  /* 0x00000000002c7947 */ /* 0x000fec0003800000 */
.L_x_12521:
[----:B-----5:R-:W-:Y:S01]  /*caf0*/  LOP3.LUT R23, R23, 0xffff, RZ, 0xc0, !PT ;  /* 0x0000ffff17177812 */ /* 0x020fe200078ec0ff */
[----:B------:R-:W-:-:S03]  /*cb00*/  IMAD.MOV.U32 R17, RZ, RZ, R25 ;  /* 0x000000ffff117224 */ /* 0x000fc600078e0019 */
[----:B------:R-:W-:-:S05]  /*cb10*/  PRMT R23, R23, 0x8880, RZ ;  /* 0x0000888017177816 */ /* 0x000fca00000000ff */
[----:B------:R-:W-:-:S05]  /*cb20*/  IMAD.MOV.U32 R4, RZ, RZ, R23 ;  /* 0x000000ffff047224 */ /* 0x000fca00078e0017 */
[----:B------:R-:W-:-:S05]  /*cb30*/  SHF.R.S32.HI R5, RZ, 0x1f, R4 ;  /* 0x0000001fff057819 */ /* 0x000fca0000011404 */
[----:B------:R0:W-:Y:S01]  /*cb40*/  STG.E.64 desc[UR36][R8.64], R4 ;  /* 0x0000000408007986 */ /* 0x0001e2000c101b24 */
[----:B------:R-:W-:Y:S05]  /*cb50*/  BRA `(.L_x_12489) ;  /* 0x0000000000107947 */ /* 0x000fea0003800000 */
.L_x_12520:
[----:B-----5:R-:W-:Y:S01]  /*cb60*/  LOP3.LUT R23, R23, 0xffff, RZ, 0xc0, !PT ;  /* 0x0000ffff17177812 */ /* 0x020fe200078ec0ff */
[----:B------:R-:W-:-:S03]  /*cb70*/  IMAD.MOV.U32 R17, RZ, RZ, R25 ;  /* 0x000000ffff117224 */ /* 0x000fc600078e0019 */
[----:B------:R-:W-:-:S05]  /*cb80*/  PRMT R3, R23, 0x8880, RZ ;  /* 0x0000888017037816 */ /* 0x000fca00000000ff */
[----:B------:R0:W-:Y:S02]  /*cb90*/  STG.E desc[UR36][R8.64], R3 ;  /* 0x0000000308007986 */ /* 0x0001e4000c101924 */
.L_x_12489:
[----:B------:R-:W-:Y:S05]  /*cba0*/  BSYNC B6 ;  /* 0x0000000000067941 */ /* 0x000fea0003800000 */
.L_x_12488:
[----:B------:R-:W-:Y:S01]  /*cbb0*/  ISETP.GE.AND P0, PT, R17, R22, PT ;  /* 0x000000161100720c */ /* 0x000fe20003f06270 */
[----:B------:R-:W-:-:S12]  /*cbc0*/  BSSY B6, `(.L_x_12523) ;  /* 0x00001fa000067945 */ /* 0x000fd80003800000 */
[----:B------:R-:W-:Y:S05]  /*cbd0*/  @P0 BRA `(.L_x_12524) ;  /* 0x0000001c00e00947 */ /* 0x000fea0003800000 */
[----:B0-----:R-:W0:Y:S01]  /*cbe0*/  LDC.64 R4, c[0x0][0x228] ;  /* 0x00008a00ff047b82 */ /* 0x001e220000000a00 */
        /* <DEDUP_REMOVED lines=19> */
.L_x_12528:
[----:B-----5:R3:W-:Y:S01]  /*cd20*/  STG.E.U8 desc[UR36][R4.64], R19 ;  /* 0x0000001304007986 */ /* 0x0207e2000c101124 */
[----:B------:R-:W-:Y:S05]  /*cd30*/  BRA `(.L_x_12530) ;  /* 0x0000000c00907947 */ /* 0x000fea0003800000 */
.L_x_12527:
        /* <DEDUP_REMOVED lines=12> */
.L_x_12532:
[----:B-----5:R-:W-:-:S04]  /*ce00*/  LOP3.LUT R19, R19, 0xffff, RZ, 0xc0, !PT ;  /* 0x0000ffff13137812 */ /* 0x020fc800078ec0ff */
[----:B------:R-:W-:-:S05]  /*ce10*/  PRMT R3, R19, 0x8880, RZ ;  /* 0x0000888013037816 */ /* 0x000fca00000000ff */
[----:B------:R0:W-:Y:S01]  /*ce20*/  STG.E desc[UR36][R4.64], R3 ;  /* 0x0000000304007986 */ /* 0x0001e2000c101924 */
[----:B------:R-:W-:Y:S05]  /*ce30*/  BRA `(.L_x_12530) ;  /* 0x0000000c00507947 */ /* 0x000fea0003800000 */
.L_x_12531:
[----:B-----5:R-:W-:-:S04]  /*ce40*/  PRMT R3, R19, 0x8880, RZ ;  /* 0x0000888013037816 */ /* 0x020fc800000000ff */
[----:B------:R-:W-:-:S05]  /*ce50*/  PRMT R3, R3, 0x7710, RZ ;  /* 0x0000771003037816 */ /* 0x000fca00000000ff */
[----:B------:R4:W-:Y:S01]  /*ce60*/  STG.E.U16 desc[UR36][R4.64], R3 ;  /* 0x0000000304007986 */ /* 0x0009e2000c101524 */
[----:B------:R-:W-:Y:S05]  /*ce70*/  BRA `(.L_x_12530) ;  /* 0x0000000c00407947 */ /* 0x000fea0003800000 */
.L_x_12526:
        /* <DEDUP_REMOVED lines=9> */
.L_x_12534:
[----:B-----5:R-:W0:Y:S02]  /*cf10*/  I2F.S8 R0, R19 ;  /* 0x0000001300007306 */ /* 0x020e240000001400 */
[----:B0-----:R-:W-:-:S05]  /*cf20*/  F2FP.F16.F32.PACK_AB R0, RZ, R0 ;  /* 0x00000000ff00723e */ /* 0x001fca00000000ff */
[----:B------:R0:W-:Y:S01]  /*cf30*/  STG.E.U16 desc[UR36][R4.64], R0 ;  /* 0x0000000004007986 */ /* 0x0001e2000c101524 */
[----:B------:R-:W-:Y:S05]  /*cf40*/  BRA `(.L_x_12530) ;  /* 0x0000000c000c7947 */ /* 0x000fea0003800000 */
.L_x_12533:
        /* <DEDUP_REMOVED lines=10> */
.L_x_12536:
[----:B-----5:R-:W0:Y:S02]  /*cff0*/  I2F.S8 R19, R19 ;  /* 0x0000001300137306 */ /* 0x020e240000001400 */
[----:B0-----:R-:W-:-:S04]  /*d000*/  F2FP.F16.F32.PACK_AB R3, RZ, R19 ;  /* 0x00000013ff03723e */ /* 0x001fc800000000ff */
[----:B------:R-:W-:-:S05]  /*d010*/  PRMT R3, R3, 0x5410, RZ ;  /* 0x0000541003037816 */ /* 0x000fca00000000ff */
[----:B------:R0:W-:Y:S01]  /*d020*/  STG.E desc[UR36][R4.64], R3 ;  /* 0x0000000304007986 */ /* 0x0001e2000c101924 */
[----:B------:R-:W-:Y:S05]  /*d030*/  BRA `(.L_x_12530) ;  /* 0x0000000800d07947 */ /* 0x000fea0003800000 */
.L_x_12535:
[----:B-----5:R-:W-:-:S04]  /*d040*/  PRMT R6, R19, 0x8880, RZ ;  /* 0x0000888013067816 */ /* 0x020fc800000000ff */
[----:B------:R-:W-:-:S06]  /*d050*/  PRMT R6, R6, 0x7710, RZ ;  /* 0x0000771006067816 */ /* 0x000fcc00000000ff */
[----:B------:R-:W0:Y:S02]  /*d060*/  I2F.F64.S16 R6, R6 ;  /* 0x0000000600067312 */ /* 0x000e240000101c00 */
[----:B0-----:R0:W-:Y:S01]  /*d070*/  STG.E.64 desc[UR36][R4.64], R6 ;  /* 0x0000000604007986 */ /* 0x0011e2000c101b24 */
[----:B------:R-:W-:Y:S05]  /*d080*/  BRA `(.L_x_12530) ;  /* 0x0000000800bc7947 */ /* 0x000fea0003800000 */
.L_x_12525:
        /* <DEDUP_REMOVED lines=12> */
.L_x_12539:
[----:B-12--5:R-:W-:Y:S02]  /*d150*/  PRMT R8, R19, 0x8880, RZ ;  /* 0x0000888013087816 */ /* 0x026fe400000000ff */
[----:B------:R-:W-:Y:S02]  /*d160*/  CS2R R10, SRZ ;  /* 0x00000000000a7805 */ /* 0x000fe4000001ff00 */
[----:B------:R-:W-:-:S06]  /*d170*/  PRMT R8, R8, 0x7710, RZ ;  /* 0x0000771008087816 */ /* 0x000fcc00000000ff */
[----:B------:R-:W0:Y:S02]  /*d180*/  I2F.F64.S16 R8, R8 ;  /* 0x0000000800087312 */ /* 0x000e240000101c00 */
[----:B0-----:R0:W-:Y:S01]  /*d190*/  STG.E.128 desc[UR36][R4.64], R8 ;  /* 0x0000000804007986 */ /* 0x0011e2000c101d24 */
[----:B------:R-:W-:Y:S05]  /*d1a0*/  BRA `(.L_x_12530) ;  /* 0x0000000800747947 */ /* 0x000fea0003800000 */
.L_x_12538:
        /* <DEDUP_REMOVED lines=21> */
.L_x_12543:
[----:B------:R-:W-:Y:S05]  /*d300*/  BSYNC B0 ;  /* 0x0000000000007941 */ /* 0x000fea0003800000 */
.L_x_12542:
[----:B------:R-:W-:-:S05]  /*d310*/  LOP3.LUT R7, R0, R7, RZ, 0xfc, !PT ;  /* 0x0000000700077212 */ /* 0x000fca00078efcff */
[----:B------:R0:W-:Y:S01]  /*d320*/  STG.E.U8 desc[UR36][R4.64], R7 ;  /* 0x0000000704007986 */ /* 0x0001e2000c101124 */
[----:B------:R-:W-:Y:S05]  /*d330*/  BRA `(.L_x_12530) ;  /* 0x0000000800107947 */ /* 0x000fea0003800000 */
.L_x_12541:
        /* <DEDUP_REMOVED lines=13> */
.L_x_12545:
[----:B------:R-:W-:Y:S01]  /*d410*/  IMAD.MOV.U32 R0, RZ, RZ, 0x7f ;  /* 0x0000007fff007424 */ /* 0x000fe200078e00ff */
[----:B------:R-:W-:-:S04]  /*d420*/  ISETP.GT.U32.AND P0, PT, R3, 0x7f800000, PT ;  /* 0x7f8000000300780c */ /* 0x000fc80003f04070 */
[----:B------:R-:W-:-:S09]  /*d430*/  SEL R0, R0, 0x7c, P0 ;  /* 0x0000007c00007807 */ /* 0x000fd20000000000 */
.L_x_12546:
[----:B------:R-:W-:Y:S05]  /*d440*/  BSYNC B0 ;  /* 0x0000000000007941 */ /* 0x000fea0003800000 */
.L_x_12544:
[----:B------:R-:W-:-:S04]  /*d450*/  LOP3.LUT R3, R19, 0x80000000, RZ, 0xc0, !PT ;  /* 0x8000000013037812 */ /* 0x000fc800078ec0ff */
[----:B------:R-:W-:-:S04]  /*d460*/  SHF.R.U32.HI R3, RZ, 0x18, R3 ;  /* 0x00000018ff037819 */ /* 0x000fc80000011603 */
[----:B------:R-:W-:-:S05]  /*d470*/  LOP3.LUT R3, R0, R3, RZ, 0xfc, !PT ;  /* 0x0000000300037212 */ /* 0x000fca00078efcff */
[----:B------:R0:W-:Y:S01]  /*d480*/  STG.E.U8 desc[UR36][R4.64], R3 ;  /* 0x0000000304007986 */ /* 0x0001e2000c101124 */
[----:B------:R-:W-:Y:S05]  /*d490*/  BRA `(.L_x_12530) ;  /* 0x0000000400b87947 */ /* 0x000fea0003800000 */
.L_x_12540:
[----:B-----5:R-:W0:Y:S02]  /*d4a0*/  I2F.S8 R0, R19 ;  /* 0x0000001300007306 */ /* 0x020e240000001400 */
[----:B0-----:R-:W-:-:S05]  /*d4b0*/  F2FP.BF16.F32.PACK_AB R0, RZ, R0 ;  /* 0x00000000ff00723e */ /* 0x001fca00000010ff */
[----:B------:R0:W-:Y:S01]  /*d4c0*/  STG.E.U16 desc[UR36][R4.64], R0 ;  /* 0x0000000004007986 */ /* 0x0001e2000c101524 */
[----:B------:R-:W-:Y:S05]  /*d4d0*/  BRA `(.L_x_12530) ;  /* 0x0000000400a87947 */ /* 0x000fea0003800000 */
.L_x_12537:
        /* <DEDUP_REMOVED lines=12> */
.L_x_12549:
        /* <DEDUP_REMOVED lines=17> */
.L_x_12552:
[----:B------:R-:W-:-:S04]  /*d6b0*/  LOP3.LUT R0, R19, 0x80000000, RZ, 0xc0, !PT ;  /* 0x8000000013007812 */ /* 0x000fc800078ec0ff */
[----:B------:R-:W-:-:S04]  /*d6c0*/  SHF.R.U32.HI R0, RZ, 0x18, R0 ;  /* 0x00000018ff007819 */ /* 0x000fc80000011600 */
[----:B------:R-:W-:-:S07]  /*d6d0*/  LOP3.LUT R0, R3, R0, RZ, 0xfc, !PT ;  /* 0x0000000003007212 */ /* 0x000fce00078efcff */
.L_x_12551:
[----:B------:R-:W-:Y:S05]  /*d6e0*/  BSYNC B0 ;  /* 0x0000000000007941 */ /* 0x000fea0003800000 */
.L_x_12550:
[----:B------:R0:W-:Y:S01]  /*d6f0*/  STG.E.U8 desc[UR36][R4.64], R0 ;  /* 0x0000000004007986 */ /* 0x0001e2000c101124 */
[----:B------:R-:W-:Y:S05]  /*d700*/  BRA `(.L_x_12530) ;  /* 0x00000004001c7947 */ /* 0x000fea0003800000 */
.L_x_12548:
        /* <DEDUP_REMOVED lines=17> */
.L_x_12555:
[----:B------:R-:W-:-:S04]  /*d820*/  LOP3.LUT R0, R19, 0x80000000, RZ, 0xc0, !PT ;  /* 0x8000000013007812 */ /* 0x000fc800078ec0ff */
[----:B------:R-:W-:-:S04]  /*d830*/  SHF.R.U32.HI R0, RZ, 0x18, R0 ;  /* 0x00000018ff007819 */ /* 0x000fc80000011600 */
[----:B------:R-:W-:-:S07]  /*d840*/  LOP3.LUT R0, R3, R0, RZ, 0xfc, !PT ;  /* 0x0000000003007212 */ /* 0x000fce00078efcff */
.L_x_12554:
[----:B------:R-:W-:Y:S05]  /*d850*/  BSYNC B0 ;  /* 0x0000000000007941 */ /* 0x000fea0003800000 */
.L_x_12553:
[----:B------:R0:W-:Y:S01]  /*d860*/  STG.E.U8 desc[UR36][R4.64], R0 ;  /* 0x0000000004007986 */ /* 0x0001e2000c101124 */
[----:B------:R-:W-:Y:S05]  /*d870*/  BRA `(.L_x_12530) ;  /* 0x0000000000c07947 */ /* 0x000fea0003800000 */
.L_x_12547:
[----:B------:R-:W-:-:S13]  /*d880*/  ISETP.NE.AND P0, PT, R0, 0x1c, PT ;  /* 0x0000001c0000780c */ /* 0x000fda0003f05270 */
[----:B------:R-:W-:Y:S05]  /*d890*/  @!P0 BRA `(.L_x_12556) ;  /* 0x0000000000ac8947 */ /* 0x000fea0003800000 */
[----:B------:R-:W-:-:S13]  /*d8a0*/  ISETP.NE.AND P0, PT, R0, 0x1d, PT ;  /* 0x0000001d0000780c */ /* 0x000fda0003f05270 */
[----:B------:R-:W-:Y:S05]  /*d8b0*/  @!P0 BRA `(.L_x_12557) ;  /* 0x00000000008c8947 */ /* 0x000fea0003800000 */
[----:B------:R-:W-:-:S13]  /*d8c0*/  ISETP.NE.AND P0, PT, R0, 0x2c, PT ;  /* 0x0000002c0000780c */ /* 0x000fda0003f05270 */
[----:B------:R-:W-:Y:S05]  /*d8d0*/  @P0 BRA `(.L_x_12529) ;  /* 0x0000000000400947 */ /* 0x000fea0003800000 */
[----:B-12--5:R-:W0:Y:S02]  /*d8e0*/  I2F.S8 R8, R19 ;  /* 0x0000001300087306 */ /* 0x026e240000001400 */
        /* <DEDUP_REMOVED lines=15> */
.L_x_12529:
        /* <DEDUP_REMOVED lines=11> */
[----:B-12---:R-:W-:Y:S02]  /*da90*/  IMAD.MOV.U32 R8, RZ, RZ, 0x65 ;  /* 0x00000065ff087424 */ /* 0x006fe400078e00ff */
[----:B------:R-:W-:Y:S02]  /*daa0*/  IMAD.MOV.U32 R12, RZ, RZ, 0x1 ;  /* 0x00000001ff0c7424 */ /* 0x000fe400078e00ff */
[----:B------:R-:W-:-:S07]  /*dab0*/  IMAD.MOV.U32 R13, RZ, RZ, RZ ;  /* 0x000000ffff0d7224 */ /* 0x000fce00078e00ff */
[----:B------:R-:W-:-:S07]  /*dac0*/  LEPC R20, `(.L_x_12558) ;  /* 0x000000001014794e */ /* 0x000fce0000000000 */
[----:B0----5:R-:W-:Y:S05]  /*dad0*/  CALL.ABS.NOINC R14 ;  /* 0x000000000e007343 */ /* 0x021fea0003c00000 */
.L_x_12558:
[----:B------:R-:W-:Y:S05]  /*dae0*/  BRA `(.L_x_12530) ;  /* 0x0000000000247947 */ /* 0x000fea0003800000 */
.L_x_12557:
[----:B-----5:R-:W-:-:S04]  /*daf0*/  LOP3.LUT R19, R19, 0xffff, RZ, 0xc0, !PT ;  /* 0x0000ffff13137812 */ /* 0x020fc800078ec0ff */
[----:B------:R-:W-:-:S05]  /*db00*/  PRMT R19, R19, 0x8880, RZ ;  /* 0x0000888013137816 */ /* 0x000fca00000000ff */
[----:B------:R-:W-:-:S05]  /*db10*/  IMAD.MOV.U32 R6, RZ, RZ, R19 ;  /* 0x000000ffff067224 */ /* 0x000fca00078e0013 */
[----:B------:R-:W-:-:S05]  /*db20*/  SHF.R.S32.HI R7, RZ, 0x1f, R6 ;  /* 0x0000001fff077819 */ /* 0x000fca0000011406 */
[----:B------:R0:W-:Y:S01]  /*db30*/  STG.E.64 desc[UR36][R4.64], R6 ;  /* 0x0000000604007986 */ /* 0x0001e2000c101b24 */
[----:B------:R-:W-:Y:S05]  /*db40*/  BRA `(.L_x_12530) ;  /* 0x00000000000c7947 */ /* 0x000fea0003800000 */
.L_x_12556:
[----:B-----5:R-:W-:-:S04]  /*db50*/  LOP3.LUT R19, R19, 0xffff, RZ, 0xc0, !PT ;  /* 0x0000ffff13137812 */ /* 0x020fc800078ec0ff */
[----:B------:R-:W-:-:S05]  /*db60*/  PRMT R3, R19, 0x8880, RZ ;  /* 0x0000888013037816 */ /* 0x000fca00000000ff */
[----:B------:R0:W-:Y:S02]  /*db70*/  STG.E desc[UR36][R4.64], R3 ;  /* 0x0000000304007986 */ /* 0x0001e4000c101924 */
.L_x_12530:
[----:B------:R-:W-:-:S05]  /*db80*/  VIADD R17, R17, 0x80 ;  /* 0x0000008011117836 */ /* 0x000fca0000000000 */
[----:B------:R-:W-:-:S13]  /*db90*/  ISETP.GE.AND P0, PT, R17, R22, PT ;  /* 0x000000161100720c */ /* 0x000fda0003f06270 */
[----:B------:R-:W-:Y:S05]  /*dba0*/  @P0 BRA `(.L_x_12524) ;  /* 0x0000000c00ec0947 */ /* 0x000fea0003800000 */
[----:B0--34-:R-:W0:Y:S01]  /*dbb0*/  LDC.64 R4, c[0x0][0x228] ;  /* 0x00008a00ff047b82 */ /* 0x019e220000000a00 */
        /* <DEDUP_REMOVED lines=19> */
.L_x_12562:
[----:B------:R0:W-:Y:S01]  /*dcf0*/  STG.E.U8 desc[UR36][R4.64], R27 ;  /* 0x0000001b04007986 */ /* 0x0001e2000c101124 */
[----:B------:R-:W-:Y:S05]  /*dd00*/  BRA `(.L_x_12564) ;  /* 0x0000000c00907947 */ /* 0x000fea0003800000 */
.L_x_12561:
        /* <DEDUP_REMOVED lines=12> */
.L_x_12566:
[----:B------:R-:W-:-:S04]  /*ddd0*/  LOP3.LUT R27, R27, 0xffff, RZ, 0xc0, !PT ;  /* 0x0000ffff1b1b7812 */ /* 0x000fc800078ec0ff */
[----:B------:R-:W-:-:S05]  /*dde0*/  PRMT R3, R27, 0x8880, RZ ;  /* 0x000088801b037816 */ /* 0x000fca00000000ff */
[----:B------:R0:W-:Y:S01]  /*ddf0*/  STG.E desc[UR36][R4.64], R3 ;  /* 0x0000000304007986 */ /* 0x0001e2000c101924 */
[----:B------:R-:W-:Y:S05]  /*de00*/  BRA `(.L_x_12564) ;  /* 0x0000000c00507947 */ /* 0x000fea0003800000 */
.L_x_12565:
[----:B------:R-:W-:-:S04]  /*de10*/  PRMT R3, R27, 0x8880, RZ ;  /* 0x000088801b037816 */ /* 0x000fc800000000ff */
[----:B------:R-:W-:-:S05]  /*de20*/  PRMT R3, R3, 0x7710, RZ ;  /* 0x0000771003037816 */ /* 0x000fca00000000ff */
[----:B------:R0:W-:Y:S01]  /*de30*/  STG.E.U16 desc[UR36][R4.64], R3 ;  /* 0x0000000304007986 */ /* 0x0001e2000c101524 */
[----:B------:R-:W-:Y:S05]  /*de40*/  BRA `(.L_x_12564) ;  /* 0x0000000c00407947 */ /* 0x000fea0003800000 */
.L_x_12560:
        /* <DEDUP_REMOVED lines=9> */
.L_x_12568:
[----:B------:R-:W0:Y:S02]  /*dee0*/  I2F.S8 R0, R27 ;  /* 0x0000001b00007306 */ /* 0x000e240000001400 */
[----:B0-----:R-:W-:-:S05]  /*def0*/  F2FP.F16.F32.PACK_AB R0, RZ, R0 ;  /* 0x00000000ff00723e */ /* 0x001fca00000000ff */
[----:B------:R0:W-:Y:S01]  /*df00*/  STG.E.U16 desc[UR36][R4.64], R0 ;  /* 0x0000000004007986 */ /* 0x0001e2000c101524 */
[----:B------:R-:W-:Y:S05]  /*df10*/  BRA `(.L_x_12564) ;  /* 0x0000000c000c7947 */ /* 0x000fea0003800000 */
.L_x_12567:
        /* <DEDUP_REMOVED lines=10> */
.L_x_12570:
[----:B------:R-:W0:Y:S02]  /*dfc0*/  I2F.S8 R27, R27 ;  /* 0x0000001b001b7306 */ /* 0x000e240000001400 */
[----:B0-----:R-:W-:-:S04]  /*dfd0*/  F2FP.F16.F32.PACK_AB R3, RZ, R27 ;  /* 0x0000001bff03723e */ /* 0x001fc800000000ff */
[----:B------:R-:W-:-:S05]  /*dfe0*/  PRMT R3, R3, 0x5410, RZ ;  /* 0x0000541003037816 */ /* 0x000fca00000000ff */
[----:B------:R0:W-:Y:S01]  /*dff0*/  STG.E desc[UR36][R4.64], R3 ;  /* 0x0000000304007986 */ /* 0x0001e2000c101924 */
[----:B------:R-:W-:Y:S05]  /*e000*/  BRA `(.L_x_12564) ;  /* 0x0000000800d07947 */ /* 0x000fea0003800000 */
.L_x_12569:
[----:B------:R-:W-:-:S04]  /*e010*/  PRMT R6, R27, 0x8880, RZ ;  /* 0x000088801b067816 */ /* 0x000fc800000000ff */
[----:B------:R-:W-:-:S06]  /*e020*/  PRMT R6, R6, 0x7710, RZ ;  /* 0x0000771006067816 */ /* 0x000fcc00000000ff */
[----:B------:R-:W0:Y:S02]  /*e030*/  I2F.F64.S16 R6, R6 ;  /* 0x0000000600067312 */ /* 0x000e240000101c00 */
[----:B0-----:R0:W-:Y:S01]  /*e040*/  STG.E.64 desc[UR36][R4.64], R6 ;  /* 0x0000000604007986 */ /* 0x0011e2000c101b24 */
[----:B------:R-:W-:Y:S05]  /*e050*/  BRA `(.L_x_12564) ;  /* 0x0000000800bc7947 */ /* 0x000fea0003800000 */
.L_x_12559:
        /* <DEDUP_REMOVED lines=12> */
.L_x_12573:
[----:B-12---:R-:W-:Y:S02]  /*e120*/  PRMT R8, R27, 0x8880, RZ ;  /* 0x000088801b087816 */ /* 0x006fe400000000ff */
[----:B------:R-:W-:Y:S02]  /*e130*/  CS2R R10, SRZ ;  /* 0x00000000000a7805 */ /* 0x000fe4000001ff00 */
[----:B------:R-:W-:-:S06]  /*e140*/  PRMT R8, R8, 0x7710, RZ ;  /* 0x0000771008087816 */ /* 0x000fcc00000000ff */
[----:B------:R-:W0:Y:S02]  /*e150*/  I2F.F64.S16 R8, R8 ;  /* 0x0000000800087312 */ /* 0x000e240000101c00 */
[----:B0-----:R0:W-:Y:S01]  /*e160*/  STG.E.128 desc[UR36][R4.64], R8 ;  /* 0x0000000804007986 */ /* 0x0011e2000c101d24 */
[----:B------:R-:W-:Y:S05]  /*e170*/  BRA `(.L_x_12564) ;  /* 0x0000000800747947 */ /* 0x000fea0003800000 */
.L_x_12572:
        /* <DEDUP_REMOVED lines=21> */
.L_x_12577:
[----:B------:R-:W-:Y:S05]  /*e2d0*/  BSYNC B0 ;  /* 0x0000000000007941 */ /* 0x000fea0003800000 */
.L_x_12576:
[----:B------:R-:W-:-:S05]  /*e2e0*/  LOP3.LUT R7, R0, R7, RZ, 0xfc, !PT ;  /* 0x0000000700077212 */ /* 0x000fca00078efcff */
[----:B------:R0:W-:Y:S01]  /*e2f0*/  STG.E.U8 desc[UR36][R4.64], R7 ;  /* 0x0000000704007986 */ /* 0x0001e2000c101124 */
[----:B------:R-:W-:Y:S05]  /*e300*/  BRA `(.L_x_12564) ;  /* 0x0000000800107947 */ /* 0x000fea0003800000 */
.L_x_12575:
        /* <DEDUP_REMOVED lines=13> */
.L_x_12579:
[----:B------:R-:W-:Y:S01]  /*e3e0*/  IMAD.MOV.U32 R0, RZ, RZ, 0x7f ;  /* 0x0000007fff007424 */ /* 0x000fe200078e00ff */
[----:B------:R-:W-:-:S04]  /*e3f0*/  ISETP.GT.U32.AND P0, PT, R3, 0x7f800000, PT ;  /* 0x7f8000000300780c */ /* 0x000fc80003f04070 */
[----:B------:R-:W-:-:S09]  /*e400*/  SEL R0, R0, 0x7c, P0 ;  /* 0x0000007c00007807 */ /* 0x000fd20000000000 */
.L_x_12580:
[----:B------:R-:W-:Y:S05]  /*e410*/  BSYNC B0 ;  /* 0x0000000000007941 */ /* 0x000fea0003800000 */
.L_x_12578:
[----:B------:R-:W-:-:S04]  /*e420*/  LOP3.LUT R3, R27, 0x80000000, RZ, 0xc0, !PT ;  /* 0x800000001b037812 */ /* 0x000fc800078ec0ff */
[----:B------:R-:W-:-:S04]  /*e430*/  SHF.R.U32.HI R3, RZ, 0x18, R3 ;  /* 0x00000018ff037819 */ /* 0x000fc80000011603 */
[----:B------:R-:W-:-:S05]  /*e440*/  LOP3.LUT R3, R0, R3, RZ, 0xfc, !PT ;  /* 0x0000000300037212 */ /* 0x000fca00078efcff */
[----:B------:R0:W-:Y:S01]  /*e450*/  STG.E.U8 desc[UR36][R4.64], R3 ;  /* 0x0000000304007986 */ /* 0x0001e2000c101124 */
[----:B------:R-:W-:Y:S05]  /*e460*/  BRA `(.L_x_12564) ;  /* 0x0000000400b87947 */ /* 0x000fea0003800000 */
.L_x_12574:
[----:B------:R-:W0:Y:S02]  /*e470*/  I2F.S8 R0, R27 ;  /* 0x0000001b00007306 */ /* 0x000e240000001400 */
[----:B0-----:R-:W-:-:S05]  /*e480*/  F2FP.BF16.F32.PACK_AB R0, RZ, R0 ;  /* 0x00000000ff00723e */ /* 0x001fca00000010ff */
[----:B------:R0:W-:Y:S01]  /*e490*/  STG.E.U16 desc[UR36][R4.64], R0 ;  /* 0x0000000004007986 */ /* 0x0001e2000c101524 */
[----:B------:R-:W-:Y:S05]  /*e4a0*/  BRA `(.L_x_12564) ;  /* 0x0000000400a87947 */ /* 0x000fea0003800000 */
.L_x_12571:
        /* <DEDUP_REMOVED lines=12> */
.L_x_12583:
        /* <DEDUP_REMOVED lines=17> */
.L_x_12586:
[----:B------:R-:W-:-:S04]  /*e680*/  LOP3.LUT R0, R27, 0x80000000, RZ, 0xc0, !PT ;  /* 0x800000001b007812 */ /* 0x000fc800078ec0ff */
[----:B------:R-:W-:-:S04]  /*e690*/  SHF.R.U32.HI R0, RZ, 0x18, R0 ;  /* 0x00000018ff007819 */ /* 0x000fc80000011600 */
[----:B------:R-:W-:-:S07]  /*e6a0*/  LOP3.LUT R0, R3, R0, RZ, 0xfc, !PT ;  /* 0x0000000003007212 */ /* 0x000fce00078efcff */
.L_x_12585:
[----:B------:R-:W-:Y:S05]  /*e6b0*/  BSYNC B0 ;  /* 0x0000000000007941 */ /* 0x000fea0003800000 */
.L_x_12584:
[----:B------:R0:W-:Y:S01]  /*e6c0*/  STG.E.U8 desc[UR36][R4.64], R0 ;  /* 0x0000000004007986 */ /* 0x0001e2000c101124 */
[----:B------:R-:W-:Y:S05]  /*e6d0*/  BRA `(.L_x_12564) ;  /* 0x00000004001c7947 */ /* 0x000fea0003800000 */
.L_x_12582:
        /* <DEDUP_REMOVED lines=17> */
.L_x_12589:
[----:B------:R-:W-:-:S04]  /*e7f0*/  LOP3.LUT R0, R27, 0x80000000, RZ, 0xc0, !PT ;  /* 0x800000001b007812 */ /* 0x000fc800078ec0ff */
[----:B------:R-:W-:-:S04]  /*e800*/  SHF.R.U32.HI R0, RZ, 0x18, R0 ;  /* 0x00000018ff007819 */ /* 0x000fc80000011600 */
[----:B------:R-:W-:-:S07]  /*e810*/  LOP3.LUT R0, R3, R0, RZ, 0xfc, !PT ;  /* 0x0000000003007212 */ /* 0x000fce00078efcff */
.L_x_12588:
[----:B------:R-:W-:Y:S05]  /*e820*/  BSYNC B0 ;  /* 0x0000000000007941 */ /* 0x000fea0003800000 */
.L_x_12587:
[----:B------:R0:W-:Y:S01]  /*e830*/  STG.E.U8 desc[UR36][R4.64], R0 ;  /* 0x0000000004007986 */ /* 0x0001e2000c101124 */
[----:B------:R-:W-:Y:S05]  /*e840*/  BRA `(.L_x_12564) ;  /* 0x0000000000c07947 */ /* 0x000fea0003800000 */
.L_x_12581:
[----:B------:R-:W-:-:S13]  /*e850*/  ISETP.NE.AND P0, PT, R0, 0x1c, PT ;  /* 0x0000001c0000780c */ /* 0x000fda0003f05270 */
[----:B------:R-:W-:Y:S05]  /*e860*/  @!P0 BRA `(.L_x_12590) ;  /* 0x0000000000ac8947 */ /* 0x000fea0003800000 */
[----:B------:R-:W-:-:S13]  /*e870*/  ISETP.NE.AND P0, PT, R0, 0x1d, PT ;  /* 0x0000001d0000780c */ /* 0x000fda0003f05270 */
[----:B------:R-:W-:Y:S05]  /*e880*/  @!P0 BRA `(.L_x_12591) ;  /* 0x00000000008c8947 */ /* 0x000fea0003800000 */
[----:B------:R-:W-:-:S13]  /*e890*/  ISETP.NE.AND P0, PT, R0, 0x2c, PT ;  /* 0x0000002c0000780c */ /* 0x000fda0003f05270 */
[----:B------:R-:W-:Y:S05]  /*e8a0*/  @P0 BRA `(.L_x_12563) ;  /* 0x0000000000400947 */ /* 0x000fea0003800000 */
[----:B-12---:R-:W0:Y:S02]  /*e8b0*/  I2F.S8 R8, R27 ;  /* 0x0000001b00087306 */ /* 0x006e240000001400 */
        /* <DEDUP_REMOVED lines=15> */
.L_x_12563:
[----:B------:R-:W-:Y:S01]  /*e9b0*/  MOV R0, 0x0 ;  /* 0x0000000000007802 */ /* 0x000fe20000000f00 */
[----:B------:R-:W-:Y:S01]  /*e9c0*/  ULDC.64 UR4, c[0x4][0x4e8] ;  /* 0x01013a0000047ab9 */ /* 0x000fe20000000a00 */
[----:B------:R-:W-:Y:S01]  /*e9d0*/  ULDC.64 UR6, c[0x4][0x340] ;  /* 0x0100d00000067ab9 */ /* 0x000fe20000000a00 */
[----:B------:R-:W-:Y:S01]  /*e9e0*/  IMAD.U32 R4, RZ, RZ, UR4 ;  /* 0x00000004ff047e24 */ /* 0x000fe2000f8e00ff */
[----:B------:R0:W3:Y:S01]  /*e9f0*/  LDC.64 R14, c[0x4][R0] ;  /* 0x01000000000e7b82 */ /* 0x0000e20000000a00 */
[----:B------:R-:W-:Y:S01]  /*ea00*/  IMAD.U32 R5, RZ, RZ, UR5 ;  /* 0x00000005ff057e24 */ /* 0x000fe2000f8e00ff */
[----:B------:R-:W-:Y:S01]  /*ea10*/  ULDC.64 UR4, c[0x4][0x4f0] ;  /* 0x01013c0000047ab9 */ /* 0x000fe20000000a00 */
[----:B------:R-:W-:Y:S02]  /*ea20*/  IMAD.U32 R10, RZ, RZ, UR6 ;  /* 0x00000006ff0a7e24 */ /* 0x000fe4000f8e00ff */
[----:B------:R-:W-:Y:S02]  /*ea30*/  IMAD.U32 R6, RZ, RZ, UR4 ;  /* 0x00000004ff067e24 */ /* 0x000fe4000f8e00ff */
[----:B------:R-:W-:-:S02]  /*ea40*/  IMAD.U32 R7, RZ, RZ, UR5 ;  /* 0x00000005ff077e24 */ /* 0x000fc4000f8e00ff */
[----:B------:R-:W-:Y:S02]  /*ea50*/  IMAD.U32 R11, RZ, RZ, UR7 ;  /* 0x00000007ff0b7e24 */ /* 0x000fe4000f8e00ff */
[----:B-12---:R-:W-:Y:S02]  /*ea60*/  IMAD.MOV.U32 R8, RZ, RZ, 0x65 ;  /* 0x00000065ff087424 */ /* 0x006fe400078e00ff */
[----:B------:R-:W-:Y:S02]  /*ea70*/  IMAD.MOV.U32 R12, RZ, RZ, 0x1 ;  /* 0x00000001ff0c7424 */ /* 0x000fe400078e00ff */
[----:B0-----:R-:W-:-:S07]  /*ea80*/  IMAD.MOV.U32 R13, RZ, RZ, RZ ;  /* 0x000000ffff0d7224 */ /* 0x001fce00078e00ff */
[----:B------:R-:W-:-:S07]  /*ea90*/  LEPC R20, `(.L_x_12592) ;  /* 0x000000001014794e */ /* 0x000fce0000000000 */
[----:B---3--:R-:W-:Y:S05]  /*eaa0*/  CALL.ABS.NOINC R14 ;  /* 0x000000000e007343 */ /* 0x008fea0003c00000 */
.L_x_12592:
[----:B------:R-:W-:Y:S05]  /*eab0*/  BRA `(.L_x_12564) ;  /* 0x0000000000247947 */ /* 0x000fea0003800000 */
.L_x_12591:
[----:B------:R-:W-:-:S04]  /*eac0*/  LOP3.LUT R27, R27, 0xffff, RZ, 0xc0, !PT ;  /* 0x0000ffff1b1b7812 */ /* 0x000fc800078ec0ff */
[----:B------:R-:W-:-:S05]  /*ead0*/  PRMT R27, R27, 0x8880, RZ ;  /* 0x000088801b1b7816 */ /* 0x000fca00000000ff */
[----:B------:R-:W-:-:S05]  /*eae0*/  IMAD.MOV.U32 R6, RZ, RZ, R27 ;  /* 0x000000ffff067224 */ /* 0x000fca00078e001b */
[----:B------:R-:W-:-:S05]  /*eaf0*/  SHF.R.S32.HI R7, RZ, 0x1f, R6 ;  /* 0x0000001fff077819 */ /* 0x000fca0000011406 */
[----:B------:R3:W-:Y:S01]  /*eb00*/  STG.E.64 desc[UR36][R4.64], R6 ;  /* 0x0000000604007986 */ /* 0x0007e2000c101b24 */
[----:B------:R-:W-:Y:S05]  /*eb10*/  BRA `(.L_x_12564) ;  /* 0x00000000000c7947 */ /* 0x000fea0003800000 */
.L_x_12590:
[----:B------:R-:W-:-:S04]  /*eb20*/  LOP3.LUT R27, R27, 0xffff, RZ, 0xc0, !PT ;  /* 0x0000ffff1b1b7812 */ /* 0x000fc800078ec0ff */
[----:B------:R-:W-:-:S05]  /*eb30*/  PRMT R3, R27, 0x8880, RZ ;  /* 0x000088801b037816 */ /* 0x000fca00000000ff */
[----:B------:R0:W-:Y:S02]  /*eb40*/  STG.E desc[UR36][R4.64], R3 ;  /* 0x0000000304007986 */ /* 0x0001e4000c101924 */
.L_x_12564:
[----:B------:R-:W-:-:S07]  /*eb50*/  VIADD R17, R17, 0x80 ;  /* 0x0000008011117836 */ /* 0x000fce0000000000 */
.L_x_12524:
[----:B------:R-:W-:Y:S05]  /*eb60*/  BSYNC B6 ;  /* 0x0000000000067941 */ /* 0x000fea0003800000 */
.L_x_12523:
[----:B------:R-:W-:-:S13]  /*eb70*/  ISETP.GE.AND P0, PT, R17, R22, PT ;  /* 0x000000161100720c */ /* 0x000fda0003f06270 */
[----:B------:R-:W-:Y:S05]  /*eb80*/  @P0 EXIT ;  /* 0x000000000000094d */ /* 0x000fea0003800000 */
        /* <DEDUP_REMOVED lines=19> */
.L_x_12596:
[----:B-----5:R-:W-:Y:S01]  /*ecc0*/  STG.E.U8 desc[UR36][R2.64], R18 ;  /* 0x0000001202007986 */ /* 0x020fe2000c101124 */
[----:B------:R-:W-:Y:S05]  /*ecd0*/  EXIT ;  /* 0x000000000000794d */ /* 0x000fea0003800000 */
.L_x_12595:
        /* <DEDUP_REMOVED lines=10> */
[----:B------:R-:W-:Y:S01]  /*ed80*/  STG.E.64 desc[UR36][R2.64], R4 ;  /* 0x0000000402007986 */ /* 0x000fe2000c101b24 */
[----:B------:R-:W-:Y:S05]  /*ed90*/  EXIT ;  /* 0x000000000000794d */ /* 0x000fea0003800000 */
.L_x_12599:
[----:B-----5:R-:W-:-:S04]  /*eda0*/  LOP3.LUT R18, R18, 0xffff, RZ, 0xc0, !PT ;  /* 0x0000ffff12127812 */ /* 0x020fc800078ec0ff */
[----:B------:R-:W-:-:S05]  /*edb0*/  PRMT R5, R18, 0x8880, RZ ;  /* 0x0000888012057816 */ /* 0x000fca00000000ff */
[----:B------:R-:W-:Y:S01]  /*edc0*/  STG.E desc[UR36][R2.64], R5 ;  /* 0x0000000502007986 */ /* 0x000fe2000c101924 */
[----:B------:R-:W-:Y:S05]  /*edd0*/  EXIT ;  /* 0x000000000000794d */ /* 0x000fea0003800000 */
.L_x_12598:
[----:B-----5:R-:W-:-:S04]  /*ede0*/  PRMT R5, R18, 0x8880, RZ ;  /* 0x0000888012057816 */ /* 0x020fc800000000ff */
[----:B------:R-:W-:-:S05]  /*edf0*/  PRMT R5, R5, 0x7710, RZ ;  /* 0x0000771005057816 */ /* 0x000fca00000000ff */
[----:B------:R-:W-:Y:S01]  /*ee00*/  STG.E.U16 desc[UR36][R2.64], R5 ;  /* 0x0000000502007986 */ /* 0x000fe2000c101524 */
[----:B------:R-:W-:Y:S05]  /*ee10*/  EXIT ;  /* 0x000000000000794d */ /* 0x000fea0003800000 */
.L_x_12594:
        /* <DEDUP_REMOVED lines=9> */
.L_x_12601:
[----:B-----5:R-:W0:Y:S02]  /*eeb0*/  I2F.S8 R0, R18 ;  /* 0x0000001200007306 */ /* 0x020e240000001400 */
[----:B0-----:R-:W-:-:S05]  /*eec0*/  F2FP.F16.F32.PACK_AB R0, RZ, R0 ;  /* 0x00000000ff00723e */ /* 0x001fca00000000ff */
[----:B------:R-:W-:Y:S01]  /*eed0*/  STG.E.U16 desc[UR36][R2.64], R0 ;  /* 0x0000000002007986 */ /* 0x000fe2000c101524 */
[----:B------:R-:W-:Y:S05]  /*eee0*/  EXIT ;  /* 0x000000000000794d */ /* 0x000fea0003800000 */
.L_x_12600:
        /* <DEDUP_REMOVED lines=10> */
.L_x_12603:
[----:B-----5:R-:W0:Y:S02]  /*ef90*/  I2F.S8 R18, R18 ;  /* 0x0000001200127306 */ /* 0x020e240000001400 */
[----:B0-----:R-:W-:-:S04]  /*efa0*/  F2FP.F16.F32.PACK_AB R5, RZ, R18 ;  /* 0x00000012ff05723e */ /* 0x001fc800000000ff */
[----:B------:R-:W-:-:S05]  /*efb0*/  PRMT R5, R5, 0x5410, RZ ;  /* 0x0000541005057816 */ /* 0x000fca00000000ff */
[----:B------:R-:W-:Y:S01]  /*efc0*/  STG.E desc[UR36][R2.64], R5 ;  /* 0x0000000502007986 */ /* 0x000fe2000c101924 */
[----:B------:R-:W-:Y:S05]  /*efd0*/  EXIT ;  /* 0x000000000000794d */ /* 0x000fea0003800000 */
.L_x_12602:
[----:B-----5:R-:W-:-:S04]  /*efe0*/  PRMT R4, R18, 0x8880, RZ ;  /* 0x0000888012047816 */ /* 0x020fc800000000ff */
[----:B------:R-:W-:-:S06]  /*eff0*/  PRMT R4, R4, 0x7710, RZ ;  /* 0x0000771004047816 */ /* 0x000fcc00000000ff */
[----:B------:R-:W0:Y:S02]  /*f000*/  I2F.F64.S16 R4, R4 ;  /* 0x0000000400047312 */ /* 0x000e240000101c00 */
[----:B0-----:R-:W-:Y:S01]  /*f010*/  STG.E.64 desc[UR36][R2.64], R4 ;  /* 0x0000000402007986 */ /* 0x001fe2000c101b24 */
[----:B------:R-:W-:Y:S05]  /*f020*/  EXIT ;  /* 0x000000000000794d */ /* 0x000fea0003800000 */
.L_x_12593:
        /* <DEDUP_REMOVED lines=12> */
.L_x_12606:
[----:B-----5:R-:W-:Y:S02]  /*f0f0*/  PRMT R4, R18, 0x8880, RZ ;  /* 0x0000888012047816 */ /* 0x020fe400000000ff */
[----:B------:R-:W-:Y:S02]  /*f100*/  CS2R R6, SRZ ;  /* 0x0000000000067805 */ /* 0x000fe4000001ff00 */
[----:B------:R-:W-:-:S06]  /*f110*/  PRMT R4, R4, 0x7710, RZ ;  /* 0x0000771004047816 */ /* 0x000fcc00000000ff */
[----:B------:R-:W0:Y:S02]  /*f120*/  I2F.F64.S16 R4, R4 ;  /* 0x0000000400047312 */ /* 0x000e240000101c00 */
[----:B0-----:R-:W-:Y:S01]  /*f130*/  STG.E.128 desc[UR36][R2.64], R4 ;  /* 0x0000000402007986 */ /* 0x001fe2000c101d24 */
[----:B------:R-:W-:Y:S05]  /*f140*/  EXIT ;  /* 0x000000000000794d */ /* 0x000fea0003800000 */
.L_x_12605:
        /* <DEDUP_REMOVED lines=21> */
.L_x_12610:
[----:B------:R-:W-:Y:S05]  /*f2a0*/  BSYNC B0 ;  /* 0x0000000000007941 */ /* 0x000fea0003800000 */
.L_x_12609:
[----:B------:R-:W-:-:S05]  /*f2b0*/  LOP3.LUT R5, R0, R5, RZ, 0xfc, !PT ;  /* 0x0000000500057212 */ /* 0x000fca00078efcff */
[----:B------:R-:W-:Y:S01]  /*f2c0*/  STG.E.U8 desc[UR36][R2.64], R5 ;  /* 0x0000000502007986 */ /* 0x000fe2000c101124 */
[----:B------:R-:W-:Y:S05]  /*f2d0*/  EXIT ;  /* 0x000000000000794d */ /* 0x000fea0003800000 */
.L_x_12608:
        /* <DEDUP_REMOVED lines=13> */
.L_x_12612:
[----:B------:R-:W-:Y:S01]  /*f3b0*/  IMAD.MOV.U32 R0, RZ, RZ, 0x7f ;  /* 0x0000007fff007424 */ /* 0x000fe200078e00ff */
[----:B------:R-:W-:-:S04]  /*f3c0*/  ISETP.GT.U32.AND P0, PT, R4, 0x7f800000, PT ;  /* 0x7f8000000400780c */ /* 0x000fc80003f04070 */
[----:B------:R-:W-:-:S09]  /*f3d0*/  SEL R0, R0, 0x7c, P0 ;  /* 0x0000007c00007807 */ /* 0x000fd20000000000 */
.L_x_12613:
[----:B------:R-:W-:Y:S05]  /*f3e0*/  BSYNC B0 ;  /* 0x0000000000007941 */ /* 0x000fea0003800000 */
.L_x_12611:
[----:B------:R-:W-:-:S04]  /*f3f0*/  LOP3.LUT R4, R5, 0x80000000, RZ, 0xc0, !PT ;  /* 0x8000000005047812 */ /* 0x000fc800078ec0ff */
[----:B------:R-:W-:-:S04]  /*f400*/  SHF.R.U32.HI R5, RZ, 0x18, R4 ;  /* 0x00000018ff057819 */ /* 0x000fc80000011604 */
[----:B------:R-:W-:-:S05]  /*f410*/  LOP3.LUT R5, R0, R5, RZ, 0xfc, !PT ;  /* 0x0000000500057212 */ /* 0x000fca00078efcff */
[----:B------:R-:W-:Y:S01]  /*f420*/  STG.E.U8 desc[UR36][R2.64], R5 ;  /* 0x0000000502007986 */ /* 0x000fe2000c101124 */
[----:B------:R-:W-:Y:S05]  /*f430*/  EXIT ;  /* 0x000000000000794d */ /* 0x000fea0003800000 */
.L_x_12607:
[----:B-----5:R-:W0:Y:S02]  /*f440*/  I2F.S8 R0, R18 ;  /* 0x0000001200007306 */ /* 0x020e240000001400 */
[----:B0-----:R-:W-:-:S05]  /*f450*/  F2FP.BF16.F32.PACK_AB R0, RZ, R0 ;  /* 0x00000000ff00723e */ /* 0x001fca00000010ff */
[----:B------:R-:W-:Y:S01]  /*f460*/  STG.E.U16 desc[UR36][R2.64], R0 ;  /* 0x0000000002007986 */ /* 0x000fe2000c101524 */
[----:B------:R-:W-:Y:S05]  /*f470*/  EXIT ;  /* 0x000000000000794d */ /* 0x000fea0003800000 */
.L_x_12604:
        /* <DEDUP_REMOVED lines=12> */
.L_x_12616:
        /* <DEDUP_REMOVED lines=17> */
.L_x_12619:
[----:B------:R-:W-:-:S04]  /*f650*/  LOP3.LUT R0, R7, 0x80000000, RZ, 0xc0, !PT ;  /* 0x8000000007007812 */ /* 0x000fc800078ec0ff */
[----:B------:R-:W-:-:S04]  /*f660*/  SHF.R.U32.HI R5, RZ, 0x18, R0 ;  /* 0x00000018ff057819 */ /* 0x000fc80000011600 */
[----:B------:R-:W-:-:S04]  /*f670*/  LOP3.LUT R4, R4, R5, RZ, 0xfc, !PT ;  /* 0x0000000504047212 */ /* 0x000fc800078efcff */
[----:B------:R-:W-:-:S07]  /*f680*/  PRMT R0, R4, 0x7610, R0 ;  /* 0x0000761004007816 */ /* 0x000fce0000000000 */
.L_x_12618:
[----:B------:R-:W-:Y:S05]  /*f690*/  BSYNC B0 ;  /* 0x0000000000007941 */ /* 0x000fea0003800000 */
.L_x_12617:
[----:B------:R-:W-:Y:S01]  /*f6a0*/  STG.E.U8 desc[UR36][R2.64], R0 ;  /* 0x0000000002007986 */ /* 0x000fe2000c101124 */
[----:B------:R-:W-:Y:S05]  /*f6b0*/  EXIT ;  /* 0x000000000000794d */ /* 0x000fea0003800000 */
.L_x_12615:
        /* <DEDUP_REMOVED lines=17> */
.L_x_12622:
[----:B------:R-:W-:-:S04]  /*f7d0*/  LOP3.LUT R0, R7, 0x80000000, RZ, 0xc0, !PT ;  /* 0x8000000007007812 */ /* 0x000fc800078ec0ff */
[----:B------:R-:W-:-:S04]  /*f7e0*/  SHF.R.U32.HI R5, RZ, 0x18, R0 ;  /* 0x00000018ff057819 */ /* 0x000fc80000011600 */
[----:B------:R-:W-:-:S04]  /*f7f0*/  LOP3.LUT R4, R4, R5, RZ, 0xfc, !PT ;  /* 0x0000000504047212 */ /* 0x000fc800078efcff */
[----:B------:R-:W-:-:S07]  /*f800*/  PRMT R0, R4, 0x7610, R0 ;  /* 0x0000761004007816 */ /* 0x000fce0000000000 */
.L_x_12621:
[----:B------:R-:W-:Y:S05]  /*f810*/  BSYNC B0 ;  /* 0x0000000000007941 */ /* 0x000fea0003800000 */
.L_x_12620:
[----:B------:R-:W-:Y:S01]  /*f820*/  STG.E.U8 desc[UR36][R2.64], R0 ;  /* 0x0000000002007986 */ /* 0x000fe2000c101124 */
[----:B------:R-:W-:Y:S05]  /*f830*/  EXIT ;  /* 0x000000000000794d */ /* 0x000fea0003800000 */
.L_x_12614:
        /* <DEDUP_REMOVED lines=22> */
.L_x_12597:
        /* <DEDUP_REMOVED lines=15> */
[----:B---3-5:R-:W-:Y:S05]  /*fa90*/  CALL.ABS.NOINC R2 ;  /* 0x0000000002007343 */ /* 0x028fea0003c00000 */
.L_x_12625:
[----:B------:R-:W-:Y:S05]  /*faa0*/  EXIT ;  /* 0x000000000000794d */ /* 0x000fea0003800000 */
.L_x_12624:
[----:B-----5:R-:W-:-:S04]  /*fab0*/  LOP3.LUT R18, R18, 0xffff, RZ, 0xc0, !PT ;  /* 0x0000ffff12127812 */ /* 0x020fc800078ec0ff */
[----:B------:R-:W-:-:S05]  /*fac0*/  PRMT R18, R18, 0x8880, RZ ;  /* 0x0000888012127816 */ /* 0x000fca00000000ff */
[----:B------:R-:W-:-:S05]  /*fad0*/  IMAD.MOV.U32 R4, RZ, RZ, R18 ;  /* 0x000000ffff047224 */ /* 0x000fca00078e0012 */
[----:B------:R-:W-:-:S05]  /*fae0*/  SHF.R.S32.HI R5, RZ, 0x1f, R4 ;  /* 0x0000001fff057819 */ /* 0x000fca0000011404 */
[----:B------:R-:W-:Y:S01]  /*faf0*/  STG.E.64 desc[UR36][R2.64], R4 ;  /* 0x0000000402007986 */ /* 0x000fe2000c101b24 */
[----:B------:R-:W-:Y:S05]  /*fb00*/  EXIT ;  /* 0x000000000000794d */ /* 0x000fea0003800000 */
.L_x_12623:
[----:B-----5:R-:W-:-:S04]  /*fb10*/  LOP3.LUT R18, R18, 0xffff, RZ, 0xc0, !PT ;  /* 0x0000ffff12127812 */ /* 0x020fc800078ec0ff */
[----:B------:R-:W-:-:S05]  /*fb20*/  PRMT R5, R18, 0x8880, RZ ;  /* 0x0000888012057816 */ /* 0x000fca00000000ff */
[----:B------:R-:W-:Y:S01]  /*fb30*/  STG.E desc[UR36][R2.64], R5 ;  /* 0x0000000502007986 */ /* 0x000fe2000c101924 */
[----:B------:R-:W-:Y:S05]  /*fb40*/  EXIT ;  /* 0x000000000000794d */ /* 0x000fea0003800000 */
.L_x_12626:
        /* <DEDUP_REMOVED lines=11> */
.L_x_28065:


//--------------------- .text._ZN2at6native18elementwise_kernelILi128ELi4EZNS0_22gpu_kernel_impl_nocastIZZZNS0_28launch_masked_scatter_kernelERKNS_10TensorBaseES5_S5_S5_ENKUlvE_clEvENKUlvE0_clEvEUlablE_EEvRNS_18TensorIteratorBaseERKT_EUliE_EEviT1_ --------------------------
	.section	.text._ZN2at6native18elementwise_kernelILi128ELi4EZNS0_22gpu_kernel_impl_nocastIZZZNS0_28launch_masked_scatter_kernelERKNS_10TensorBaseES5_S5_S5_ENKUlvE_clEvENKUlvE0_clEvEUlablE_EEvRNS_18TensorIteratorBaseERKT_EUliE_EEviT1_,"ax",@progbits
	.align	128
        .global         _ZN2at6native18elementwise_kernelILi128ELi4EZNS0_22gpu_kernel_impl_nocastIZZZNS0_28launch_masked_scatter_kernelERKNS_10TensorBaseES5_S5_S5_ENKUlvE_clEvENKUlvE0_clEvEUlablE_EEvRNS_18TensorIteratorBaseERKT_EUliE_EEviT1_
        .type           _ZN2at6native18elementwise_kernelILi128ELi4EZNS0_22gpu_kernel_impl_nocastIZZZNS0_28launch_masked_scatter_kernelERKNS_10TensorBaseES5_S5_S5_ENKUlvE_clEvENKUlvE0_clEvEUlablE_EEvRNS_18TensorIteratorBaseERKT_EUliE_EEviT1_,@function
        .size           _ZN2at6native18elementwise_kernelILi128ELi4EZNS0_22gpu_kernel_impl_nocastIZZZNS0_28launch_masked_scatter_kernelERKNS_10TensorBaseES5_S5_S5_ENKUlvE_clEvENKUlvE0_clEvEUlablE_EEvRNS_18TensorIteratorBaseERKT_EUliE_EEviT1_,(.L_x_28066 - _ZN2at6native18elementwise_kernelILi128ELi4EZNS0_22gpu_kernel_impl_nocastIZZZNS0_28launch_masked_scatter_kernelERKNS_10TensorBaseES5_S5_S5_ENKUlvE_clEvENKUlvE0_clEvEUlablE_EEvRNS_18TensorIteratorBaseERKT_EUliE_EEviT1_)
        .other          _ZN2at6native18elementwise_kernelILi128ELi4EZNS0_22gpu_kernel_impl_nocastIZZZNS0_28launch_masked_scatter_kernelERKNS_10TensorBaseES5_S5_S5_ENKUlvE_clEvENKUlvE0_clEvEUlablE_EEvRNS_18TensorIteratorBaseERKT_EUliE_EEviT1_,@"STO_CUDA_ENTRY STV_DEFAULT"
_ZN2at6native18elementwise_kernelILi128ELi4EZNS0_22gpu_kernel_impl_nocastIZZZNS0_28launch_masked_scatter_kernelERKNS_10TensorBaseES5_S5_S5_ENKUlvE_clEvENKUlvE0_clEvEUlablE_EEvRNS_18TensorIteratorBaseERKT_EUliE_EEviT1_:
.text._ZN2at6native18elementwise_kernelILi128ELi4EZNS0_22gpu_kernel_impl_nocastIZZZNS0_28launch_masked_scatter_kernelERKNS_10TensorBaseES5_S5_S5_ENKUlvE_clEvENKUlvE0_clEvEUlablE_EEvRNS_18TensorIteratorBaseERKT_EUliE_EEviT1_:
        /* <DEDUP_REMOVED lines=389> */
.L_x_12629:
        /* <DEDUP_REMOVED lines=14> */
[----:B--2---:R-:W-:-:S04]  /*1930*/  @P0 IADD3 R0, P1, R6, R12, RZ ;  /* 0x0000000c06000210 */ /* 0x004fc80007f3e0ff */
[----:B------:R-:W-:Y:S02]  /*1940*/  @P0 IADD3.X R11, R7, R13, RZ, P1, !PT ;  /* 0x0000000d070b0210 */ /* 0x000fe40000ffe4ff */
[----:B------:R-:W-:Y:S02]  /*1950*/  MOV R6, R0 ;  /* 0x0000000000067202 */ /* 0x000fe40000000f00 */
[----:B------:R-:W-:-:S05]  /*1960*/  MOV R7, R11 ;  /* 0x0000000b00077202 */ /* 0x000fca0000000f00 */
[----:B------:R-:W2:Y:S01]  /*1970*/  LDG.E.U8 R9, desc[UR4][R6.64] ;  /* 0x0000000406097981 */ /* 0x000ea2000c1e1100 */
[----:B------:R-:W-:Y:S02]  /*1980*/  IADD3 R4, P0, R5, UR8, RZ ;  /* 0x0000000805047c10 */ /* 0x000fe4000ff1e0ff */
[----:B------:R-:W-:Y:S02]  /*1990*/  IADD3 R3, R3, 0x80, RZ ;  /* 0x0000008003037810 */ /* 0x000fe40007ffe0ff */
[----:B------:R-:W-:-:S05]  /*19a0*/  IADD3.X R5, RZ, UR9, RZ, P0, !PT ;  /* 0x00000009ff057c10 */ /* 0x000fca00087fe4ff */
[----:B--2---:R0:W-:Y:S04]  /*19b0*/  STG.E.U8 desc[UR4][R4.64], R9 ;  /* 0x0000000904007986 */ /* 0x0041e8000c101104 */
.L_x_12628:
[----:B------:R-:W-:Y:S05]  /*19c0*/  BSYNC B0 ;  /* 0x0000000000007941 */ /* 0x000fea0003800000 */
.L_x_12627:
        /* <DEDUP_REMOVED lines=382> */
.L_x_12632:
        /* <DEDUP_REMOVED lines=21> */
[----:B------:R-:W-:Y:S02]  /*3300*/  IADD3.X R5, RZ, UR9, RZ, P0, !PT ;  /* 0x00000009ff057c10 */ /* 0x000fe400087fe4ff */
[----:B------:R-:W-:-:S03]  /*3310*/  ISETP.GE.AND P0, PT, R3, UR6, PT ;  /* 0x0000000603007c0c */ /* 0x000fc6000bf06270 */
[----:B--2---:R1:W-:Y:S10]  /*3320*/  STG.E.U8 desc[UR4][R4.64], R9 ;  /* 0x0000000904007986 */ /* 0x0043f4000c101104 */
        /* <DEDUP_REMOVED lines=380> */
.L_x_12633:
        /* <DEDUP_REMOVED lines=23> */
.L_x_12631:
[----:B------:R-:W-:Y:S05]  /*4c60*/  BSYNC B0 ;  /* 0x0000000000007941 */ /* 0x000fea0003800000 */
.L_x_12630:
        /* <DEDUP_REMOVED lines=381> */
.L_x_12634:
        /* <DEDUP_REMOVED lines=19> */
[----:B------:R-:W-:-:S04]  /*6570*/  IADD3 R4, P0, R5, UR6, RZ ;  /* 0x0000000605047c10 */ /* 0x000fc8000ff1e0ff */
[----:B------:R-:W-:-:S05]  /*6580*/  IADD3.X R5, RZ, UR7, RZ, P0, !PT ;  /* 0x00000007ff057c10 */ /* 0x000fca00087fe4ff */
[----:B--2---:R-:W-:Y:S01]  /*6590*/  STG.E.U8 desc[UR4][R4.64], R7 ;  /* 0x0000000704007986 */ /* 0x004fe2000c101104 */
[----:B------:R-:W-:Y:S05]  /*65a0*/  EXIT ;  /* 0x000000000000794d */ /* 0x000fea0003800000 */
.L_x_12635:
        /* <DEDUP_REMOVED lines=13> */
.L_x_28066:


//--------------------- .text._ZN2at6native27unrolled_elementwise_kernelIZZZNS0_28launch_masked_scatter_kernelERKNS_10TensorBaseES4_S4_S4_ENKUlvE_clEvENKUlvE0_clEvEUlablE_St5arrayIPcLm4EELi4E23TrivialOffsetCalculatorILi3EjESB_ILi1EjENS0_6memory15LoadWithoutCastENSE_16StoreWithoutCastEEEviT_T0_T2_T3_T4_T5_ --------------------------
	.section	.text._ZN2at6native27unrolled_elementwise_kernelIZZZNS0_28launch_masked_scatter_kernelERKNS_10TensorBaseES4_S4_S4_ENKUlvE_clEvENKUlvE0_clEvEUlablE_St5arrayIPcLm4EELi4E23TrivialOffsetCalculatorILi3EjESB_ILi1EjENS0_6memory15LoadWithoutCastENSE_16StoreWithoutCastEEEviT_T0_T2_T3_T4_T5_,"ax",@progbits
	.align	128
        .global         _ZN2at6native27unrolled_elementwise_kernelIZZZNS0_28launch_masked_scatter_kernelERKNS_10TensorBaseES4_S4_S4_ENKUlvE_clEvENKUlvE0_clEvEUlablE_St5arrayIPcLm4EELi4E23TrivialOffsetCalculatorILi3EjESB_ILi1EjENS0_6memory15LoadWithoutCastENSE_16StoreWithoutCastEEEviT_T0_T2_T3_T4_T5_
        .type           _ZN2at6native27unrolled_elementwise_kernelIZZZNS0_28launch_masked_scatter_kernelERKNS_10TensorBaseES4_S4_S4_ENKUlvE_clEvENKUlvE0_clEvEUlablE_St5arrayIPcLm4EELi4E23TrivialOffsetCalculatorILi3EjESB_ILi1EjENS0_6memory15LoadWithoutCastENSE_16StoreWithoutCastEEEviT_T0_T2_T3_T4_T5_,@function
        .size           _ZN2at6native27unrolled_elementwise_kernelIZZZNS0_28launch_masked_scatter_kernelERKNS_10TensorBaseES4_S4_S4_ENKUlvE_clEvENKUlvE0_clEvEUlablE_St5arrayIPcLm4EELi4E23TrivialOffsetCalculatorILi3EjESB_ILi1EjENS0_6memory15LoadWithoutCastENSE_16StoreWithoutCastEEEviT_T0_T2_T3_T4_T5_,(.L_x_28067 - _ZN2at6native27unrolled_elementwise_kernelIZZZNS0_28launch_masked_scatter_kernelERKNS_10TensorBaseES4_S4_S4_ENKUlvE_clEvENKUlvE0_clEvEUlablE_St5arrayIPcLm4EELi4E23TrivialOffsetCalculatorILi3EjESB_ILi1EjENS0_6memory15LoadWithoutCastENSE_16StoreWithoutCastEEEviT_T0_T2_T3_T4_T5_)
        .other          _ZN2at6native27unrolled_elementwise_kernelIZZZNS0_28launch_masked_scatter_kernelERKNS_10TensorBaseES4_S4_S4_ENKUlvE_clEvENKUlvE0_clEvEUlablE_St5arrayIPcLm4EELi4E23TrivialOffsetCalculatorILi3EjESB_ILi1EjENS0_6memory15LoadWithoutCastENSE_16StoreWithoutCastEEEviT_T0_T2_T3_T4_T5_,@"STO_CUDA_ENTRY STV_DEFAULT"
_ZN2at6native27unrolled_elementwise_kernelIZZZNS0_28launch_masked_scatter_kernelERKNS_10TensorBaseES4_S4_S4_ENKUlvE_clEvENKUlvE0_clEvEUlablE_St5arrayIPcLm4EELi4E23TrivialOffsetCalculatorILi3EjESB_ILi1EjENS0_6memory15LoadWithoutCastENSE_16StoreWithoutCastEEEviT_T0_T2_T3_T4_T5_:
.text._ZN2at6native27unrolled_elementwise_kernelIZZZNS0_28launch_masked_scatter_kernelERKNS_10TensorBaseES4_S4_S4_ENKUlvE_clEvENKUlvE0_clEvEUlablE_St5arrayIPcLm4EELi4E23TrivialOffsetCalculatorILi3EjESB_ILi1EjENS0_6memory15LoadWithoutCastENSE_16StoreWithoutCastEEEviT_T0_T2_T3_T4_T5_:
        /* <DEDUP_REMOVED lines=20> */
[----:B------:R3:W4:Y:S07]  /*0140*/  @!P1 LDG.E.U8 R22, desc[UR4][R16.64] ;  /* 0x0000000410169981 */ /* 0x00072e000c1e1100 */
[----:B------:R-:W-:Y:S01]  /*0150*/  @!P4 IMAD R23, R0, 0x200, R3 ;  /* 0x000002000017c824 */ /* 0x000fe200078e0203 */
[----:B------:R-:W-:Y:S01]  /*0160*/  PRMT R4, RZ, 0x7610, R4 ;  /* 0x00007610ff047816 */ /* 0x000fe20000000004 */
[----:B------:R-:W-:Y:S01]  /*0170*/  @!P4 VIADD R3, R3, 0x80 ;  /* 0x000000800303c836 */ /* 0x000fe20000000000 */
[----:B------:R-:W2:Y:S04]  /*0180*/  @!P4 LDC.64 R6, c[0x0][0x238] ;  /* 0x00008e00ff06cb82 */ /* 0x000ea80000000a00 */
[----:B------:R-:W-:-:S13]  /*0190*/  ISETP.GE.AND P0, PT, R3, R2, PT ;  /* 0x000000020300720c */ /* 0x000fda0003f06270 */
[----:B------:R-:W0:Y:S01]  /*01a0*/  @!P0 LDC.64 R8, c[0x0][0x238] ;  /* 0x00008e00ff088b82 */ /* 0x000e220000000a00 */
[----:B------:R-:W-:Y:S02]  /*01b0*/  @!P0 IMAD R19, R0, 0x200, R3 ;  /* 0x0000020000138824 */ /* 0x000fe400078e0203 */
[----:B-1----:R-:W-:Y:S01]  /*01c0*/  @!P1 IMAD.WIDE.U32 R12, R15, 0x8, R12 ;  /* 0x000000080f0c9825 */ /* 0x002fe200078e000c */
[----:B--2---:R-:W-:-:S04]  /*01d0*/  @!P4 IADD3 R20, P5, R23, R6, RZ ;  /* 0x000000061714c210 */ /* 0x004fc80007fbe0ff */
[----:B---3--:R-:W1:Y:S01]  /*01e0*/  @!P0 LDC.64 R16, c[0x0][0x240] ;  /* 0x00009000ff108b82 */ /* 0x008e620000000a00 */
[----:B0-----:R-:W-:-:S05]  /*01f0*/  @!P0 IADD3 R8, P3, R19, R8, RZ ;  /* 0x0000000813088210 */ /* 0x001fca0007f7e0ff */
[----:B------:R-:W-:Y:S01]  /*0200*/  @!P0 IMAD.X R9, RZ, RZ, R9, P3 ;  /* 0x000000ffff098224 */ /* 0x000fe200018e0609 */
[----:B------:R-:W-:-:S04]  /*0210*/  @!P2 IADD3 R28, P3, R27, R10, RZ ;  /* 0x0000000a1b1ca210 */ /* 0x000fc80007f7e0ff */
[----:B------:R0:W2:Y:S01]  /*0220*/  @!P0 LDG.E.U8 R3, desc[UR4][R8.64] ;  /* 0x0000000408038981 */ /* 0x0000a2000c1e1100 */
[----:B------:R-:W-:Y:S01]  /*0230*/  @!P2 IMAD.X R29, RZ, RZ, R11, P3 ;  /* 0x000000ffff1da224 */ /* 0x000fe200018e060b */
[----:B------:R-:W-:Y:S01]  /*0240*/  @!P1 IADD3 R24, P3, R15, R24, RZ ;  /* 0x000000180f189210 */ /* 0x000fe20007f7e0ff */
[----:B------:R-:W3:Y:S01]  /*0250*/  @!P2 LDC.64 R10, c[0x0][0x240] ;  /* 0x00009000ff0aab82 */ /* 0x000ee20000000a00 */
[----:B------:R-:W-:Y:S02]  /*0260*/  @!P4 IMAD.X R21, RZ, RZ, R7, P5 ;  /* 0x000000ffff15c224 */ /* 0x000fe400028e0607 */
[----:B------:R1:W2:Y:S01]  /*0270*/  @!P2 LDG.E.U8 R6, desc[UR4][R28.64] ;  /* 0x000000041c06a981 */ /* 0x0002a2000c1e1100 */
[----:B0-----:R-:W-:Y:S01]  /*0280*/  CS2R R8, SRZ ;  /* 0x0000000000087805 */ /* 0x001fe2000001ff00 */
[----:B------:R-:W-:-:S03]  /*0290*/  @!P1 IMAD.X R25, RZ, RZ, R25, P3 ;  /* 0x000000ffff199224 */ /* 0x000fc600018e0619 */
[----:B------:R-:W0:Y:S01]  /*02a0*/  @!P0 LDC.64 R14, c[0x0][0x230] ;  /* 0x00008c00ff0e8b82 */ /* 0x000e220000000a00 */
[----:B------:R1:W2:Y:S04]  /*02b0*/  @!P4 LDG.E.U8 R7, desc[UR4][R20.64] ;  /* 0x000000041407c981 */ /* 0x0002a8000c1e1100 */
[----:B------:R1:W2:Y:S04]  /*02c0*/  @!P1 LDG.E.64 R8, desc[UR4][R12.64] ;  /* 0x000000040c089981 */ /* 0x0002a8000c1e1b00 */
[----:B------:R0:W2:Y:S01]  /*02d0*/  @!P1 LDG.E.U8 R4, desc[UR4][R24.64] ;  /* 0x0000000418049981 */ /* 0x0000a2000c1e1100 */
[----:B------:R-:W-:-:S02]  /*02e0*/  PRMT R26, RZ, 0x7610, R26 ;  /* 0x00007610ff1a7816 */ /* 0x000fc4000000001a */
[----:B-1----:R-:W-:Y:S01]  /*02f0*/  CS2R R28, SRZ ;  /* 0x00000000001c7805 */ /* 0x002fe2000001ff00 */
[----:B------:R-:W1:Y:S08]  /*0300*/  @!P4 LDC.64 R20, c[0x0][0x240] ;  /* 0x00009000ff14cb82 */ /* 0x000e700000000a00 */
[----:B------:R-:W3:Y:S01]  /*0310*/  @!P2 LDC.64 R12, c[0x0][0x230] ;  /* 0x00008c00ff0cab82 */ /* 0x000ee20000000a00 */
[----:B0-----:R-:W-:-:S07]  /*0320*/  @!P0 IADD3 R14, P3, R19, R14, RZ ;  /* 0x0000000e130e8210 */ /* 0x001fce0007f7e0ff */
[----:B------:R-:W0:Y:S01]  /*0330*/  @!P4 LDC.64 R24, c[0x0][0x230] ;  /* 0x00008c00ff18cb82 */ /* 0x000e220000000a00 */
[----:B------:R-:W-:-:S05]  /*0340*/  @!P0 IMAD.X R15, RZ, RZ, R15, P3 ;  /* 0x000000ffff0f8224 */ /* 0x000fca00018e060f */
[----:B------:R1:W2:Y:S01]  /*0350*/  @!P0 LDG.E.U8 R26, desc[UR4][R14.64] ;  /* 0x000000040e1a8981 */ /* 0x0002a2000c1e1100 */
[C---:B---3--:R-:W-:Y:S01]  /*0360*/  @!P2 IADD3 R12, P3, R27.reuse, R12, RZ ;  /* 0x0000000c1b0ca210 */ /* 0x048fe20007f7e0ff */
[----:B-1----:R-:W-:-:S04]  /*0370*/  @!P2 IMAD.WIDE.U32 R14, R27, 0x8, R10 ;  /* 0x000000081b0ea825 */ /* 0x002fc800078e000a */
[----:B------:R-:W-:Y:S01]  /*0380*/  @!P2 IMAD.X R13, RZ, RZ, R13, P3 ;  /* 0x000000ffff0da224 */ /* 0x000fe200018e060d */
[----:B------:R1:W3:Y:S02]  /*0390*/  @!P2 LDG.E.64 R28, desc[UR4][R14.64] ;  /* 0x000000040e1ca981 */ /* 0x0002e4000c1e1b00 */
[----:B-1----:R-:W-:Y:S01]  /*03a0*/  PRMT R14, RZ, 0x7610, R14 ;  /* 0x00007610ff0e7816 */ /* 0x002fe2000000000e */
[----:B------:R-:W-:Y:S01]  /*03b0*/  @!P0 IMAD.WIDE.U32 R16, R19, 0x8, R16 ;  /* 0x0000000813108825 */ /* 0x000fe200078e0010 */
[----:B------:R-:W-:Y:S02]  /*03c0*/  CS2R R18, SRZ ;  /* 0x0000000000127805 */ /* 0x000fe4000001ff00 */
[----:B------:R-:W-:-:S04]  /*03d0*/  CS2R R10, SRZ ;  /* 0x00000000000a7805 */ /* 0x000fc8000001ff00 */
[----:B------:R1:W3:Y:S01]  /*03e0*/  @!P0 LDG.E.64 R18, desc[UR4][R16.64] ;  /* 0x0000000410128981 */ /* 0x0002e2000c1e1b00 */
[C---:B------:R-:W-:Y:S01]  /*03f0*/  @!P4 IMAD.WIDE.U32 R20, R23.reuse, 0x8, R20 ;  /* 0x000000081714c825 */ /* 0x040fe200078e0014 */
[----:B0-----:R-:W-:-:S04]  /*0400*/  @!P4 IADD3 R24, P5, R23, R24, RZ ;  /* 0x000000181718c210 */ /* 0x001fc80007fbe0ff */
[----:B------:R-:W3:Y:S01]  /*0410*/  @!P4 LDG.E.64 R10, desc[UR4][R20.64] ;  /* 0x00000004140ac981 */ /* 0x000ee2000c1e1b00 */
[----:B------:R-:W-:Y:S01]  /*0420*/  @!P4 IMAD.X R25, RZ, RZ, R25, P5 ;  /* 0x000000ffff19c224 */ /* 0x000fe200028e0619 */
[----:B-1----:R-:W-:Y:S02]  /*0430*/  PRMT R16, RZ, 0x7610, R16 ;  /* 0x00007610ff107816 */ /* 0x002fe40000000010 */
[----:B------:R-:W-:-:S04]  /*0440*/  PRMT R17, RZ, 0x7610, R17 ;  /* 0x00007610ff117816 */ /* 0x000fc80000000011 */
[----:B------:R-:W3:Y:S04]  /*0450*/  @!P2 LDG.E.U8 R16, desc[UR4][R12.64] ;  /* 0x000000040c10a981 */ /* 0x000ee8000c1e1100 */
[----:B------:R-:W3:Y:S01]  /*0460*/  @!P4 LDG.E.U8 R17, desc[UR4][R24.64] ;  /* 0x000000041811c981 */ /* 0x000ee2000c1e1100 */
[----:B----4-:R-:W-:-:S04]  /*0470*/  @!P1 ISETP.NE.AND P3, PT, R22, RZ, PT ;  /* 0x000000ff1600920c */ /* 0x010fc80003f65270 */
[----:B------:R-:W-:-:S04]  /*0480*/  @!P1 SEL R14, RZ, 0x1, !P3 ;  /* 0x00000001ff0e9807 */ /* 0x000fc80005800000 */
[----:B------:R-:W-:-:S04]  /*0490*/  PRMT R14, R14, 0x9910, RZ ;  /* 0x000099100e0e7816 */ /* 0x000fc800000000ff */
[----:B------:R-:W-:-:S13]  /*04a0*/  ISETP.EQ.OR P3, PT, R14, RZ, P1 ;  /* 0x000000ff0e00720c */ /* 0x000fda0000f62670 */
[----:B------:R-:W0:Y:S01]  /*04b0*/  @!P3 LDC.64 R14, c[0x0][0x218] ;  /* 0x00008600ff0ebb82 */ /* 0x000e220000000a00 */
[----:B--2---:R-:W-:Y:S02]  /*04c0*/  @!P0 ISETP.NE.AND P5, PT, R3, RZ, PT ;  /* 0x000000ff0300820c */ /* 0x004fe40003fa5270 */
[----:B------:R-:W-:Y:S02]  /*04d0*/  PRMT R3, RZ, 0x7610, R3 ;  /* 0x00007610ff037816 */ /* 0x000fe40000000003 */
[----:B------:R-:W-:Y:S02]  /*04e0*/  @!P0 SEL R3, RZ, 0x1, !P5 ;  /* 0x00000001ff038807 */ /* 0x000fe40006800000 */
[----:B0-----:R-:W-:-:S05]  /*04f0*/  @!P3 IADD3 R14, P5, R8, R14, RZ ;  /* 0x0000000e080eb210 */ /* 0x001fca0007fbe0ff */
[----:B------:R-:W-:-:S05]  /*0500*/  @!P3 IMAD.X R15, R9, 0x1, R15, P5 ;  /* 0x00000001090fb824 */ /* 0x000fca00028e060f */
[----:B------:R0:W2:Y:S01]  /*0510*/  @!P3 LDG.E.U8 R4, desc[UR4][R14.64] ;  /* 0x000000040e04b981 */ /* 0x0000a2000c1e1100 */
[----:B------:R-:W-:-:S04]  /*0520*/  PRMT R3, R3, 0x9910, RZ ;  /* 0x0000991003037816 */ /* 0x000fc800000000ff */
[----:B------:R-:W-:Y:S01]  /*0530*/  ISETP.NE.AND P0, PT, R3, RZ, PT ;  /* 0x000000ff0300720c */ /* 0x000fe20003f05270 */
[----:B------:R-:W-:Y:S01]  /*0540*/  VIADD R3, R5, 0x180 ;  /* 0x0000018005037836 */ /* 0x000fe20000000000 */
[----:B------:R-:W-:Y:S02]  /*0550*/  @!P2 ISETP.NE.AND P5, PT, R6, RZ, PT ;  /* 0x000000ff0600a20c */ /* 0x000fe40003fa5270 */
[----:B------:R-:W-:Y:S01]  /*0560*/  @!P4 ISETP.NE.AND P6, PT, R7, RZ, PT ;  /* 0x000000ff0700c20c */ /* 0x000fe20003fc5270 */
[----:B0-----:R-:W0:Y:S01]  /*0570*/  @!P1 LDC.64 R14, c[0x0][0x228] ;  /* 0x00008a00ff0e9b82 */ /* 0x001e220000000a00 */
[----:B------:R-:W-:Y:S02]  /*0580*/  ISETP.GE.OR P0, PT, R3, R2, !P0 ;  /* 0x000000020300720c */ /* 0x000fe40004706670 */
[----:B------:R-:W-:Y:S02]  /*0590*/  PRMT R3, RZ, 0x7610, R3 ;  /* 0x00007610ff037816 */ /* 0x000fe40000000003 */
[----:B------:R-:W-:-:S02]  /*05a0*/  @!P2 SEL R3, RZ, 0x1, !P5 ;  /* 0x00000001ff03a807 */ /* 0x000fc40006800000 */
[----:B------:R-:W-:Y:S02]  /*05b0*/  PRMT R6, RZ, 0x7610, R6 ;  /* 0x00007610ff067816 */ /* 0x000fe40000000006 */
[----:B------:R-:W-:Y:S02]  /*05c0*/  @!P4 SEL R6, RZ, 0x1, !P6 ;  /* 0x00000001ff06c807 */ /* 0x000fe40007000000 */
[----:B------:R-:W-:Y:S02]  /*05d0*/  PRMT R3, R3, 0x9910, RZ ;  /* 0x0000991003037816 */ /* 0x000fe400000000ff */
[----:B------:R-:W-:Y:S01]  /*05e0*/  PRMT R6, R6, 0x9910, RZ ;  /* 0x0000991006067816 */ /* 0x000fe200000000ff */
[----:B------:R-:W-:Y:S01]  /*05f0*/  VIADD R7, R5, 0x100 ;  /* 0x0000010005077836 */ /* 0x000fe20000000000 */
[----:B------:R-:W-:Y:S01]  /*0600*/  ISETP.NE.AND P2, PT, R3, RZ, PT ;  /* 0x000000ff0300720c */ /* 0x000fe20003f45270 */
[----:B------:R-:W-:Y:S01]  /*0610*/  VIADD R3, R5, 0x80 ;  /* 0x0000008005037836 */ /* 0x000fe20000000000 */
[----:B------:R-:W-:Y:S01]  /*0620*/  ISETP.NE.AND P3, PT, R6, RZ, PT ;  /* 0x000000ff0600720c */ /* 0x000fe20003f65270 */
[----:B------:R-:W3:Y:S03]  /*0630*/  @!P0 LDC.64 R12, c[0x0][0x218] ;  /* 0x00008600ff0c8b82 */ /* 0x000ee60000000a00 */
[----:B------:R-:W-:-:S02]  /*0640*/  ISETP.GE.OR P2, PT, R3, R2, !P2 ;  /* 0x000000020300720c */ /* 0x000fc40005746670 */
[----:B------:R-:W-:-:S11]  /*0650*/  ISETP.GE.OR P3, PT, R7, R2, !P3 ;  /* 0x000000020700720c */ /* 0x000fd60005f66670 */
[----:B------:R-:W1:Y:S08]  /*0660*/  @!P2 LDC.64 R8, c[0x0][0x218] ;  /* 0x00008600ff08ab82 */ /* 0x000e700000000a00 */
[----:B------:R-:W4:Y:S01]  /*0670*/  @!P3 LDC.64 R6, c[0x0][0x218] ;  /* 0x00008600ff06bb82 */ /* 0x000f220000000a00 */
[----:B---3--:R-:W-:-:S05]  /*0680*/  @!P0 IADD3 R12, P4, R18, R12, RZ ;  /* 0x0000000c120c8210 */ /* 0x008fca0007f9e0ff */
[----:B------:R-:W-:-:S05]  /*0690*/  @!P0 IMAD.X R13, R19, 0x1, R13, P4 ;  /* 0x00000001130d8824 */ /* 0x000fca00020e060d */
[----:B------:R3:W5:Y:S01]  /*06a0*/  @!P0 LDG.E.U8 R26, desc[UR4][R12.64] ;  /* 0x000000040c1a8981 */ /* 0x000762000c1e1100 */
[----:B-1----:R-:W-:Y:S02]  /*06b0*/  @!P2 IADD3 R8, P0, R28, R8, RZ ;  /* 0x000000081c08a210 */ /* 0x002fe40007f1e0ff */
[----:B----4-:R-:W-:-:S03]  /*06c0*/  @!P3 IADD3 R6, P4, R10, R6, RZ ;  /* 0x000000060a06b210 */ /* 0x010fc60007f9e0ff */
[----:B------:R-:W-:Y:S02]  /*06d0*/  @!P2 IMAD.X R9, R29, 0x1, R9, P0 ;  /* 0x000000011d09a824 */ /* 0x000fe400000e0609 */
[----:B------:R-:W-:-:S03]  /*06e0*/  @!P3 IMAD.X R7, R11, 0x1, R7, P4 ;  /* 0x000000010b07b824 */ /* 0x000fc600020e0607 */
[----:B------:R3:W5:Y:S01]  /*06f0*/  @!P2 LDG.E.U8 R16, desc[UR4][R8.64] ;  /* 0x000000040810a981 */ /* 0x000762000c1e1100 */
[----:B------:R-:W-:-:S03]  /*0700*/  @!P1 IMAD R11, R0, 0x200, R5 ;  /* 0x00000200000b9824 */ /* 0x000fc600078e0205 */
[----:B------:R3:W5:Y:S02]  /*0710*/  @!P3 LDG.E.U8 R17, desc[UR4][R6.64] ;  /* 0x000000040611b981 */ /* 0x000764000c1e1100 */
[----:B0-----:R-:W-:-:S05]  /*0720*/  @!P1 IADD3 R10, P2, R11, R14, RZ ;  /* 0x0000000e0b0a9210 */ /* 0x001fca0007f5e0ff */
[----:B------:R-:W-:Y:S02]  /*0730*/  @!P1 IMAD.X R11, RZ, RZ, R15, P2 ;  /* 0x000000ffff0b9224 */ /* 0x000fe400010e060f */
[----:B------:R-:W-:-:S05]  /*0740*/  @!P1 IMAD.MOV.U32 R5, RZ, RZ, R3 ;  /* 0x000000ffff059224 */ /* 0x000fca00078e0003 */
[----:B------:R-:W-:Y:S01]  /*0750*/  ISETP.GE.AND P0, PT, R5, R2, PT ;  /* 0x000000020500720c */ /* 0x000fe20003f06270 */
[----:B------:R-:W-:Y:S01]  /*0760*/  BSSY B0, `(.L_x_12636) ;  /* 0x000000f000007945 */ /* 0x000fe20003800000 */
[----:B--2---:R3:W-:Y:S11]  /*0770*/  @!P1 STG.E.U8 desc[UR4][R10.64], R4 ;  /* 0x000000040a009986 */ /* 0x0047f6000c101104 */
[----:B------:R-:W-:Y:S05]  /*0780*/  @P0 BRA `(.L_x_12637) ;  /* 0x0000000000300947 */ /* 0x000fea0003800000 */
[----:B---3--:R-:W-:Y:S01]  /*0790*/  IMAD R6, R0, 0x200, R5 ;  /* 0x0000020000067824 */ /* 0x008fe200078e0205 */
        /* <DEDUP_REMOVED lines=11> */
.L_x_12637:
[----:B------:R-:W-:Y:S05]  /*0850*/  BSYNC B0 ;  /* 0x0000000000007941 */ /* 0x000fea0003800000 */
.L_x_12636:
[----:B------:R-:W-:-:S13]  /*0860*/  ISETP.GE.AND P0, PT, R5, R2, PT ;  /* 0x000000020500720c */ /* 0x000fda0003f06270 */
[----:B------:R-:W-:Y:S05]  /*0870*/  @P0 EXIT ;  /* 0x000000000000094d */ /* 0x000fea0003800000 */
[----:B------:R-:W-:Y:S01]  /*0880*/  IMAD R0, R0, 0x200, R5 ;  /* 0x0000020000007824 */ /* 0x000fe200078e0205 */
[----:B------:R-:W-:-:S04]  /*0890*/  ULDC.64 UR6, c[0x0][0x228] ;  /* 0x00008a0000067ab9 */ /* 0x000fc80000000a00 */
[----:B------:R-:W-:-:S05]  /*08a0*/  IADD3 R2, P0, R0, UR6, RZ ;  /* 0x0000000600027c10 */ /* 0x000fca000ff1e0ff */
[----:B------:R-:W-:-:S05]  /*08b0*/  IMAD.X R3, RZ, RZ, UR7, P0 ;  /* 0x00000007ff037e24 */ /* 0x000fca00080e06ff */
[----:B-----5:R-:W-:Y:S01]  /*08c0*/  STG.E.U8 desc[UR4][R2.64], R26 ;  /* 0x0000001a02007986 */ /* 0x020fe2000c101104 */
[----:B------:R-:W-:Y:S05]  /*08d0*/  EXIT ;  /* 0x000000000000794d */ /* 0x000fea0003800000 */
.L_x_12638:
        /* <DEDUP_REMOVED lines=10> */
.L_x_28067:


//--------------------- .text._ZN2at6native29vectorized_elementwise_kernelILi2EZZZNS0_28launch_masked_scatter_kernelERKNS_10TensorBaseES4_S4_S4_ENKUlvE_clEvENKUlvE0_clEvEUlablE_St5arrayIPcLm4EEEEviT0_T1_ --------------------------
	.section	.text._ZN2at6native29vectorized_elementwise_kernelILi2EZZZNS0_28launch_masked_scatter_kernelERKNS_10TensorBaseES4_S4_S4_ENKUlvE_clEvENKUlvE0_clEvEUlablE_St5arrayIPcLm4EEEEviT0_T1_,"ax",@progbits
	.align	128
        .global         _ZN2at6native29vectorized_elementwise_kernelILi2EZZZNS0_28launch_masked_scatter_kernelERKNS_10TensorBaseES4_S4_S4_ENKUlvE_clEvENKUlvE0_clEvEUlablE_St5arrayIPcLm4EEEEviT0_T1_
        .type           _ZN2at6native29vectorized_elementwise_kernelILi2EZZZNS0_28launch_masked_scatter_kernelERKNS_10TensorBaseES4_S4_S4_ENKUlvE_clEvENKUlvE0_clEvEUlablE_St5arrayIPcLm4EEEEviT0_T1_,@function
        .size           _ZN2at6native29vectorized_elementwise_kernelILi2EZZZNS0_28launch_masked_scatter_kernelERKNS_10TensorBaseES4_S4_S4_ENKUlvE_clEvENKUlvE0_clEvEUlablE_St5arrayIPcLm4EEEEviT0_T1_,(.L_x_28068 - _ZN2at6native29vectorized_elementwise_kernelILi2EZZZNS0_28launch_masked_scatter_kernelERKNS_10TensorBaseES4_S4_S4_ENKUlvE_clEvENKUlvE0_clEvEUlablE_St5arrayIPcLm4EEEEviT0_T1_)
        .other          _ZN2at6native29vectorized_elementwise_kernelILi2EZZZNS0_28launch_masked_scatter_kernelERKNS_10TensorBaseES4_S4_S4_ENKUlvE_clEvENKUlvE0_clEvEUlablE_St5arrayIPcLm4EEEEviT0_T1_,@"STO_CUDA_ENTRY STV_DEFAULT"
_ZN2at6native29vectorized_elementwise_kernelILi2EZZZNS0_28launch_masked_scatter_kernelERKNS_10TensorBaseES4_S4_S4_ENKUlvE_clEvENKUlvE0_clEvEUlablE_St5arrayIPcLm4EEEEviT0_T1_:
.text._ZN2at6native29vectorized_elementwise_kernelILi2EZZZNS0_28launch_masked_scatter_kernelERKNS_10TensorBaseES4_S4_S4_ENKUlvE_clEvENKUlvE0_clEvEUlablE_St5arrayIPcLm4EEEEviT0_T1_:
        /* <DEDUP_REMOVED lines=17> */
[C---:B-1----:R-:W-:Y:S01]  /*0110*/  IMAD.WIDE R18, R2.reuse, 0x8, R18 ;  /* 0x0000000802127825 */ /* 0x042fe200078e0212 */
[----:B------:R-:W-:Y:S02]  /*0120*/  IADD3 R30, P0, R2, UR6, RZ ;  /* 0x00000006021e7c10 */ /* 0x000fe4000ff1e0ff */
[----:B------:R-:W3:Y:S01]  /*0130*/  LDG.E.U16 R26, desc[UR4][R32.64+0x100] ;  /* 0x00010004201a7981 */ /* 0x000ee2000c1e1500 */
[----:B------:R-:W-:-:S03]  /*0140*/  IMAD.WIDE.U32 R18, R0, 0x10, R18 ;  /* 0x0000001000127825 */ /* 0x000fc600078e0012 */
[----:B------:R-:W4:Y:S04]  /*0150*/  LDG.E.U16 R25, desc[UR4][R32.64+0x200] ;  /* 0x0002000420197981 */ /* 0x000f28000c1e1500 */
[----:B------:R-:W5:Y:S01]  /*0160*/  LDG.E.128 R8, desc[UR4][R18.64] ;  /* 0x0000000412087981 */ /* 0x000f62000c1e1d00 */
[----:B------:R-:W-:Y:S01]  /*0170*/  IADD3.X R31, R3, UR7, RZ, P0, !PT ;  /* 0x00000007031f7c10 */ /* 0x000fe200087fe4ff */
[----:B------:R-:W-:Y:S02]  /*0180*/  ULDC.64 UR6, c[0x0][0x228] ;  /* 0x00008a0000067ab9 */ /* 0x000fe40000000a00 */
[----:B------:R-:W4:Y:S01]  /*0190*/  LDG.E.128 R4, desc[UR4][R18.64+0x800] ;  /* 0x0008000412047981 */ /* 0x000f22000c1e1d00 */
[----:B------:R-:W-:-:S03]  /*01a0*/  IMAD.WIDE.U32 R30, R0, 0x2, R30 ;  /* 0x00000002001e7825 */ /* 0x000fc600078e001e */
[----:B------:R-:W4:Y:S04]  /*01b0*/  LDG.E.U16 R24, desc[UR4][R32.64+0x300] ;  /* 0x0003000420187981 */ /* 0x000f28000c1e1500 */
[----:B------:R-:W3:Y:S04]  /*01c0*/  LDG.E.U16 R21, desc[UR4][R30.64] ;  /* 0x000000041e157981 */ /* 0x000ee8000c1e1500 */
[----:B------:R-:W4:Y:S04]  /*01d0*/  LDG.E.128 R12, desc[UR4][R18.64+0x1000] ;  /* 0x00100004120c7981 */ /* 0x000f28000c1e1d00 */
[----:B------:R-:W4:Y:S01]  /*01e0*/  LDG.E.U16 R20, desc[UR4][R30.64+0x200] ;  /* 0x000200041e147981 */ /* 0x000f22000c1e1500 */
[----:B--2---:R-:W-:-:S04]  /*01f0*/  PRMT R3, R22, 0x7770, RZ ;  /* 0x0000777016037816 */ /* 0x004fc800000000ff */
[----:B------:R-:W-:Y:S02]  /*0200*/  ISETP.NE.AND P0, PT, R3, RZ, PT ;  /* 0x000000ff0300720c */ /* 0x000fe40003f05270 */
[----:B------:R-:W2:Y:S11]  /*0210*/  LDG.E.U16 R3, desc[UR4][R30.64+0x100] ;  /* 0x000100041e037981 */ /* 0x000eb6000c1e1500 */
[----:B------:R-:W5:Y:S02]  /*0220*/  @P0 LDC.64 R16, c[0x0][0x218] ;  /* 0x00008600ff100b82 */ /* 0x000f640000000a00 */
[----:B-----5:R-:W-:-:S05]  /*0230*/  @P0 IADD3 R28, P1, R8, R16, RZ ;  /* 0x00000010081c0210 */ /* 0x020fca0007f3e0ff */
[----:B------:R-:W-:Y:S02]  /*0240*/  @P0 IMAD.X R29, R9, 0x1, R17, P1 ;  /* 0x00000001091d0824 */ /* 0x000fe400008e0611 */
[----:B------:R-:W5:Y:S04]  /*0250*/  LDG.E.128 R16, desc[UR4][R18.64+0x1800] ;  /* 0x0018000412107981 */ /* 0x000f68000c1e1d00 */
[----:B------:R-:W5:Y:S01]  /*0260*/  LDG.E.U16 R9, desc[UR4][R30.64+0x300] ;  /* 0x000300041e097981 */ /* 0x000f62000c1e1500 */
[----:B------:R-:W-:-:S04]  /*0270*/  PRMT R22, R22, 0x7771, RZ ;  /* 0x0000777116167816 */ /* 0x000fc800000000ff */
[----:B------:R-:W-:Y:S02]  /*0280*/  ISETP.NE.AND P2, PT, R22, RZ, PT ;  /* 0x000000ff1600720c */ /* 0x000fe40003f45270 */
[----:B---3--:R-:W-:Y:S02]  /*0290*/  PRMT R8, R21, 0x7770, RZ ;  /* 0x0000777015087816 */ /* 0x008fe400000000ff */
[----:B------:R-:W-:-:S04]  /*02a0*/  PRMT R22, R26, 0x7770, RZ ;  /* 0x000077701a167816 */ /* 0x000fc800000000ff */
[----:B------:R4:W3:Y:S01]  /*02b0*/  @P0 LDG.E.U8 R8, desc[UR4][R28.64] ;  /* 0x000000041c080981 */ /* 0x0008e2000c1e1100 */
[----:B------:R-:W-:-:S04]  /*02c0*/  ISETP.NE.AND P0, PT, R22, RZ, PT ;  /* 0x000000ff1600720c */ /* 0x000fc80003f05270 */
[----:B------:R-:W0:Y:S01]  /*02d0*/  @P2 LDC.64 R22, c[0x0][0x218] ;  /* 0x00008600ff162b82 */ /* 0x000e220000000a00 */
[----:B------:R-:W-:-:S04]  /*02e0*/  PRMT R26, R26, 0x7771, RZ ;  /* 0x000077711a1a7816 */ /* 0x000fc800000000ff */
[----:B------:R-:W-:Y:S02]  /*02f0*/  ISETP.NE.AND P1, PT, R26, RZ, PT ;  /* 0x000000ff1a00720c */ /* 0x000fe40003f25270 */
[----:B0-----:R-:W-:-:S05]  /*0300*/  @P2 IADD3 R26, P3, R10, R22, RZ ;  /* 0x000000160a1a2210 */ /* 0x001fca0007f7e0ff */
[----:B------:R-:W-:Y:S02]  /*0310*/  @P2 IMAD.X R27, R11, 0x1, R23, P3 ;  /* 0x000000010b1b2824 */ /* 0x000fe400018e0617 */
[----:B------:R-:W0:Y:S01]  /*0320*/  @P0 LDC.64 R22, c[0x0][0x218] ;  /* 0x00008600ff160b82 */ /* 0x000e220000000a00 */
[----:B----4-:R-:W-:-:S07]  /*0330*/  PRMT R28, R25, 0x7770, RZ ;  /* 0x00007770191c7816 */ /* 0x010fce00000000ff */
[----:B------:R-:W1:Y:S01]  /*0340*/  @P1 LDC.64 R10, c[0x0][0x218] ;  /* 0x00008600ff0a1b82 */ /* 0x000e620000000a00 */
[----:B------:R-:W-:Y:S02]  /*0350*/  ISETP.NE.AND P4, PT, R28, RZ, PT ;  /* 0x000000ff1c00720c */ /* 0x000fe40003f85270 */
[----:B------:R-:W-:Y:S02]  /*0360*/  PRMT R25, R25, 0x7771, RZ ;  /* 0x0000777119197816 */ /* 0x000fe400000000ff */
[----:B------:R-:W-:Y:S02]  /*0370*/  PRMT R21, R21, 0x7771, RZ ;  /* 0x0000777115157816 */ /* 0x000fe400000000ff */
[----:B------:R-:W-:Y:S02]  /*0380*/  ISETP.NE.AND P3, PT, R25, RZ, PT ;  /* 0x000000ff1900720c */ /* 0x000fe40003f65270 */
[C---:B------:R-:W-:Y:S02]  /*0390*/  PRMT R25, R24.reuse, 0x7770, RZ ;  /* 0x0000777018197816 */ /* 0x040fe400000000ff */
[----:B------:R-:W-:Y:S01]  /*03a0*/  PRMT R24, R24, 0x7771, RZ ;  /* 0x0000777118187816 */ /* 0x000fe200000000ff */
[----:B------:R1:W3:Y:S01]  /*03b0*/  @P2 LDG.E.U8 R21, desc[UR4][R26.64] ;  /* 0x000000041a152981 */ /* 0x0002e2000c1e1100 */
[----:B0-----:R-:W-:-:S02]  /*03c0*/  @P0 IADD3 R28, P5, R4, R22, RZ ;  /* 0x00000016041c0210 */ /* 0x001fc40007fbe0ff */
[----:B------:R-:W-:-:S03]  /*03d0*/  ISETP.NE.AND P2, PT, R25, RZ, PT ;  /* 0x000000ff1900720c */ /* 0x000fc60003f45270 */
[----:B------:R-:W-:Y:S01]  /*03e0*/  @P0 IMAD.X R29, R5, 0x1, R23, P5 ;  /* 0x00000001051d0824 */ /* 0x000fe200028e0617 */
[----:B------:R-:W-:Y:S01]  /*03f0*/  ISETP.NE.AND P5, PT, R24, RZ, PT ;  /* 0x000000ff1800720c */ /* 0x000fe20003fa5270 */
[----:B------:R-:W0:Y:S01]  /*0400*/  @P4 LDC.64 R4, c[0x0][0x218] ;  /* 0x00008600ff044b82 */ /* 0x000e220000000a00 */
[----:B-1----:R-:W-:-:S05]  /*0410*/  @P1 IADD3 R26, P6, R6, R10, RZ ;  /* 0x0000000a061a1210 */ /* 0x002fca0007fde0ff */
[----:B------:R-:W-:Y:S02]  /*0420*/  @P1 IMAD.X R27, R7, 0x1, R11, P6 ;  /* 0x00000001071b1824 */ /* 0x000fe400030e060b */
[----:B------:R-:W1:Y:S08]  /*0430*/  @P3 LDC.64 R6, c[0x0][0x218] ;  /* 0x00008600ff063b82 */ /* 0x000e700000000a00 */
[----:B------:R-:W5:Y:S08]  /*0440*/  @P2 LDC.64 R10, c[0x0][0x218] ;  /* 0x00008600ff0a2b82 */ /* 0x000f700000000a00 */
[----:B------:R-:W4:Y:S01]  /*0450*/  @P5 LDC.64 R22, c[0x0][0x218] ;  /* 0x00008600ff165b82 */ /* 0x000f220000000a00 */
[----:B--2---:R-:W-:-:S06]  /*0460*/  PRMT R24, R3, 0x7770, RZ ;  /* 0x0000777003187816 */ /* 0x004fcc00000000ff */
[----:B------:R-:W2:Y:S01]  /*0470*/  @P0 LDG.E.U8 R24, desc[UR4][R28.64] ;  /* 0x000000041c180981 */ /* 0x000ea2000c1e1100 */
[----:B0-----:R-:W-:Y:S02]  /*0480*/  @P4 IADD3 R4, P0, R12, R4, RZ ;  /* 0x000000040c044210 */ /* 0x001fe40007f1e0ff */
[----:B------:R-:W-:Y:S02]  /*0490*/  PRMT R3, R3, 0x7771, RZ ;  /* 0x0000777103037816 */ /* 0x000fe400000000ff */
[----:B------:R-:W-:Y:S01]  /*04a0*/  PRMT R12, R20, 0x7770, RZ ;  /* 0x00007770140c7816 */ /* 0x000fe200000000ff */
[----:B------:R-:W-:Y:S01]  /*04b0*/  @P4 IMAD.X R5, R13, 0x1, R5, P0 ;  /* 0x000000010d054824 */ /* 0x000fe200000e0605 */
[----:B-1----:R-:W-:Y:S02]  /*04c0*/  @P3 IADD3 R6, P0, R14, R6, RZ ;  /* 0x000000060e063210 */ /* 0x002fe40007f1e0ff */
[----:B------:R-:W2:Y:S04]  /*04d0*/  @P1 LDG.E.U8 R3, desc[UR4][R26.64] ;  /* 0x000000041a031981 */ /* 0x000ea8000c1e1100 */
[----:B------:R0:W2:Y:S01]  /*04e0*/  @P4 LDG.E.U8 R12, desc[UR4][R4.64] ;  /* 0x00000004040c4981 */ /* 0x0000a2000c1e1100 */
[----:B------:R-:W-:Y:S01]  /*04f0*/  PRMT R13, R20, 0x7771, RZ ;  /* 0x00007771140d7816 */ /* 0x000fe200000000ff */
[----:B------:R-:W-:-:S05]  /*0500*/  @P3 IMAD.X R7, R15, 0x1, R7, P0 ;  /* 0x000000010f073824 */ /* 0x000fca00000e0607 */
[----:B------:R-:W2:Y:S01]  /*0510*/  @P3 LDG.E.U8 R13, desc[UR4][R6.64] ;  /* 0x00000004060d3981 */ /* 0x000ea2000c1e1100 */
[----:B-----5:R-:W-:Y:S02]  /*0520*/  @P2 IADD3 R10, P1, R16, R10, RZ ;  /* 0x0000000a100a2210 */ /* 0x020fe40007f3e0ff */
[----:B----4-:R-:W-:Y:S02]  /*0530*/  @P5 IADD3 R22, P4, R18, R22, RZ ;  /* 0x0000001612165210 */ /* 0x010fe40007f9e0ff */
[----:B------:R-:W-:Y:S01]  /*0540*/  PRMT R14, R9, 0x7770, RZ ;  /* 0x00007770090e7816 */ /* 0x000fe200000000ff */
[----:B------:R-:W-:Y:S01]  /*0550*/  @P2 IMAD.X R11, R17, 0x1, R11, P1 ;  /* 0x00000001110b2824 */ /* 0x000fe200008e060b */
[----:B------:R-:W-:Y:S01]  /*0560*/  PRMT R9, R9, 0x7771, RZ ;  /* 0x0000777109097816 */ /* 0x000fe200000000ff */
[----:B------:R-:W-:-:S03]  /*0570*/  @P5 IMAD.X R23, R19, 0x1, R23, P4 ;  /* 0x0000000113175824 */ /* 0x000fc600020e0617 */
[----:B------:R-:W4:Y:S04]  /*0580*/  @P2 LDG.E.U8 R14, desc[UR4][R10.64] ;  /* 0x000000040a0e2981 */ /* 0x000f28000c1e1100 */
[----:B------:R-:W4:Y:S01]  /*0590*/  @P5 LDG.E.U8 R9, desc[UR4][R22.64] ;  /* 0x0000000416095981 */ /* 0x000f22000c1e1100 */
[----:B0-----:R-:W-:-:S05]  /*05a0*/  IADD3 R4, P0, R2, UR6, RZ ;  /* 0x0000000602047c10 */ /* 0x001fca000ff1e0ff */
[----:B------:R-:W-:Y:S02]  /*05b0*/  IMAD.X R5, RZ, RZ, UR7, P0 ;  /* 0x00000007ff057e24 */ /* 0x000fe400080e06ff */
[----:B------:R-:W-:Y:S01]  /*05c0*/  IMAD.WIDE R4, R0, 0x2, R4 ;  /* 0x0000000200047825 */ /* 0x000fe200078e0204 */
[----:B---3--:R-:W-:-:S05]  /*05d0*/  PRMT R21, R21, 0x7604, R8 ;  /* 0x0000760415157816 */ /* 0x008fca0000000008 */
[----:B------:R-:W-:Y:S01]  /*05e0*/  STG.E.U16 desc[UR4][R4.64], R21 ;  /* 0x0000001504007986 */ /* 0x000fe2000c101504 */
[----:B--2---:R-:W-:-:S05]  /*05f0*/  PRMT R3, R3, 0x7604, R24 ;  /* 0x0000760403037816 */ /* 0x004fca0000000018 */
[----:B------:R-:W-:Y:S01]  /*0600*/  STG.E.U16 desc[UR4][R4.64+0x100], R3 ;  /* 0x0001000304007986 */ /* 0x000fe2000c101504 */
[----:B------:R-:W-:-:S05]  /*0610*/  PRMT R13, R13, 0x7604, R12 ;  /* 0x000076040d0d7816 */ /* 0x000fca000000000c */
[----:B------:R-:W-:Y:S01]  /*0620*/  STG.E.U16 desc[UR4][R4.64+0x200], R13 ;  /* 0x0002000d04007986 */ /* 0x000fe2000c101504 */
[----:B----4-:R-:W-:-:S05]  /*0630*/  PRMT R9, R9, 0x7604, R14 ;  /* 0x0000760409097816 */ /* 0x010fca000000000e */
[----:B------:R-:W-:Y:S01]  /*0640*/  STG.E.U16 desc[UR4][R4.64+0x300], R9 ;  /* 0x0003000904007986 */ /* 0x000fe2000c101504 */
[----:B------:R-:W-:Y:S05]  /*0650*/  EXIT ;  /* 0x000000000000794d */ /* 0x000fea0003800000 */
.L_x_12639:
        /* <DEDUP_REMOVED lines=9> */
[----:B-1----:R-:W-:-:S04]  /*06f0*/  @!P3 IMAD.WIDE.U32 R4, R29, 0x8, R4 ;  /* 0x000000081d04b825 */ /* 0x002fc800078e0004 */
[----:B------:R-:W-:Y:S01]  /*0700*/  @!P3 VIADD R7, R7, 0x80 ;  /* 0x000000800707b836 */ /* 0x000fe20000000000 */
[----:B------:R-:W3:Y:S04]  /*0710*/  @!P3 LDG.E.64 R12, desc[UR4][R4.64] ;  /* 0x00000004040cb981 */ /* 0x000ee8000c1e1b00 */
[----:B------:R-:W-:-:S13]  /*0720*/  ISETP.GE.AND P0, PT, R7, R8, PT ;  /* 0x000000080700720c */ /* 0x000fda0003f06270 */
[----:B------:R-:W1:Y:S01]  /*0730*/  @!P0 LDC.64 R14, c[0x0][0x238] ;  /* 0x00008e00ff0e8b82 */ /* 0x000e620000000a00 */
[----:B------:R-:W-:-:S07]  /*0740*/  @!P0 IMAD.IADD R3, R2, 0x1, R7 ;  /* 0x0000000102038824 */ /* 0x000fce00078e0207 */
[----:B0-----:R-:W0:Y:S01]  /*0750*/  @!P0 LDC.64 R10, c[0x0][0x240] ;  /* 0x00009000ff0a8b82 */ /* 0x001e220000000a00 */
[----:B-1----:R-:W-:-:S05]  /*0760*/  @!P0 IADD3 R14, P1, R3, R14, RZ ;  /* 0x0000000e030e8210 */ /* 0x002fca0007f3e0ff */
[----:B------:R-:W-:-:S05]  /*0770*/  @!P0 IMAD.X R15, RZ, RZ, R15, P1 ;  /* 0x000000ffff0f8224 */ /* 0x000fca00008e060f */
[----:B------:R1:W4:Y:S01]  /*0780*/  @!P0 LDG.E.U8 R9, desc[UR4][R14.64] ;  /* 0x000000040e098981 */ /* 0x000322000c1e1100 */
[----:B------:R-:W-:Y:S01]  /*0790*/  CS2R R24, SRZ ;  /* 0x0000000000187805 */ /* 0x000fe2000001ff00 */
[----:B0-----:R-:W-:-:S05]  /*07a0*/  @!P0 IMAD.WIDE.U32 R10, R3, 0x8, R10 ;  /* 0x00000008030a8825 */ /* 0x001fca00078e000a */
[----:B------:R0:W4:Y:S01]  /*07b0*/  @!P0 LDG.E.64 R24, desc[UR4][R10.64] ;  /* 0x000000040a188981 */ /* 0x000122000c1e1b00 */
[----:B------:R-:W-:Y:S01]  /*07c0*/  @!P0 VIADD R7, R7, 0x80 ;  /* 0x0000008007078836 */ /* 0x000fe20000000000 */
[----:B-1----:R-:W1:Y:S08]  /*07d0*/  @!P3 LDC.64 R14, c[0x0][0x230] ;  /* 0x00008c00ff0ebb82 */ /* 0x002e700000000a00 */
[----:B0-----:R-:W0:Y:S01]  /*07e0*/  @!P0 LDC.64 R10, c[0x0][0x230] ;  /* 0x00008c00ff0a8b82 */ /* 0x001e220000000a00 */
[----:B-1----:R-:W-:-:S05]  /*07f0*/  @!P3 IADD3 R28, P4, R29, R14, RZ ;  /* 0x0000000e1d1cb210 */ /* 0x002fca0007f9e0ff */
[----:B------:R-:W-:Y:S01]  /*0800*/  @!P3 IMAD.X R29, RZ, RZ, R15, P4 ;  /* 0x000000ffff1db224 */ /* 0x000fe200020e060f */
[----:B------:R-:W1:Y:S01]  /*0810*/  S2R R21, SR_TID.X ;  /* 0x0000000000157919 */ /* 0x000e620000002100 */
[----:B------:R-:W-:Y:S02]  /*0820*/  PRMT R6, RZ, 0x7610, R6 ;  /* 0x00007610ff067816 */ /* 0x000fe40000000006 */
[----:B--2---:R-:W-:Y:S02]  /*0830*/  @!P3 ISETP.NE.AND P1, PT, R0, RZ, PT ;  /* 0x000000ff0000b20c */ /* 0x004fe40003f25270 */
[----:B------:R-:W-:Y:S02]  /*0840*/  PRMT R0, RZ, 0x7610, R0 ;  /* 0x00007610ff007816 */ /* 0x000fe40000000000 */
[----:B------:R-:W-:Y:S02]  /*0850*/  @!P3 SEL R0, RZ, 0x1, !P1 ;  /* 0x00000001ff00b807 */ /* 0x000fe40004800000 */
[----:B------:R-:W-:-:S02]  /*0860*/  ISETP.GE.AND P1, PT, R7, R8, PT ;  /* 0x000000080700720c */ /* 0x000fc40003f26270 */
[----:B------:R-:W-:-:S04]  /*0870*/  PRMT R0, R0, 0x9910, RZ ;  /* 0x0000991000007816 */ /* 0x000fc800000000ff */
[----:B------:R-:W-:-:S07]  /*0880*/  ISETP.EQ.OR P5, PT, R0, RZ, P3 ;  /* 0x000000ff0000720c */ /* 0x000fce0001fa2670 */
[----:B------:R-:W-:Y:S01]  /*0890*/  @!P1 IMAD.IADD R23, R2, 0x1, R7 ;  /* 0x0000000102179824 */ /* 0x000fe200078e0207 */
[----:B------:R-:W2:Y:S01]  /*08a0*/  @!P1 LDC.64 R4, c[0x0][0x238] ;  /* 0x00008e00ff049b82 */ /* 0x000ea20000000a00 */
[----:B------:R-:W-:-:S05]  /*08b0*/  @!P1 VIADD R7, R7, 0x80 ;  /* 0x0000008007079836 */ /* 0x000fca0000000000 */
[----:B------:R-:W-:Y:S02]  /*08c0*/  ISETP.GE.AND P2, PT, R7, R8, PT ;  /* 0x000000080700720c */ /* 0x000fe40003f46270 */
[----:B------:R-:W3:Y:S08]  /*08d0*/  @!P5 LDC.64 R26, c[0x0][0x218] ;  /* 0x00008600ff1adb82 */ /* 0x000ef00000000a00 */
[----:B------:R-:W1:Y:S03]  /*08e0*/  @!P1 LDC.64 R18, c[0x0][0x240] ;  /* 0x00009000ff129b82 */ /* 0x000e660000000a00 */
[----:B------:R-:W-:-:S02]  /*08f0*/  @!P2 IMAD.IADD R17, R2, 0x1, R7 ;  /* 0x000000010211a824 */ /* 0x000fc400078e0207 */
[----:B------:R-:W-:-:S03]  /*0900*/  @!P2 VIADD R7, R7, 0x80 ;  /* 0x000000800707a836 */ /* 0x000fc60000000000 */
[----:B------:R-:W0:Y:S01]  /*0910*/  @!P2 LDC.64 R30, c[0x0][0x238] ;  /* 0x00008e00ff1eab82 */ /* 0x000e220000000a00 */
[----:B--2---:R-:W-:-:S05]  /*0920*/  @!P1 IADD3 R32, P6, R23, R4, RZ ;  /* 0x0000000417209210 */ /* 0x004fca0007fde0ff */
[----:B------:R-:W-:Y:S01]  /*0930*/  @!P1 IMAD.X R33, RZ, RZ, R5, P6 ;  /* 0x000000ffff219224 */ /* 0x000fe200030e0605 */
[----:B---3--:R-:W-:Y:S01]  /*0940*/  @!P5 IADD3 R26, P4, R12, R26, RZ ;  /* 0x0000001a0c1ad210 */ /* 0x008fe20007f9e0ff */
[----:B------:R-:W2:Y:S03]  /*0950*/  @!P1 LDC.64 R4, c[0x0][0x230] ;  /* 0x00008c00ff049b82 */ /* 0x000ea60000000a00 */
[----:B------:R-:W3:Y:S01]  /*0960*/  @!P1 LDG.E.U8 R12, desc[UR4][R32.64] ;  /* 0x00000004200c9981 */ /* 0x000ee2000c1e1100 */
[----:B------:R-:W-:Y:S01]  /*0970*/  @!P5 IMAD.X R27, R13, 0x1, R27, P4 ;  /* 0x000000010d1bd824 */ /* 0x000fe200020e061b */
[----:B------:R-:W-:Y:S02]  /*0980*/  ISETP.GE.AND P4, PT, R7, R8, PT ;  /* 0x000000080700720c */ /* 0x000fe40003f86270 */
[----:B0-----:R-:W-:-:S11]  /*0990*/  @!P2 IADD3 R30, P6, R17, R30, RZ ;  /* 0x0000001e111ea210 */ /* 0x001fd60007fde0ff */
[----:B------:R-:W0:Y:S01]  /*09a0*/  @!P4 LDC.64 R14, c[0x0][0x238] ;  /* 0x00008e00ff0ecb82 */ /* 0x000e220000000a00 */
[----:B------:R-:W-:-:S05]  /*09b0*/  @!P2 IMAD.X R31, RZ, RZ, R31, P6 ;  /* 0x000000ffff1fa224 */ /* 0x000fca00030e061f */
[----:B------:R-:W3:Y:S01]  /*09c0*/  @!P2 LDG.E.U8 R13, desc[UR4][R30.64] ;  /* 0x000000041e0da981 */ /* 0x000ee2000c1e1100 */
[----:B------:R-:W-:Y:S02]  /*09d0*/  PRMT R0, RZ, 0x7610, R0 ;  /* 0x00007610ff007816 */ /* 0x000fe40000000000 */
[----:B------:R-:W-:Y:S01]  /*09e0*/  @!P0 IADD3 R10, P6, R3, R10, RZ ;  /* 0x0000000a030a8210 */ /* 0x000fe20007fde0ff */
[----:B------:R-:W-:-:S03]  /*09f0*/  @!P4 IMAD.IADD R3, R2, 0x1, R7 ;  /* 0x000000010203c824 */ /* 0x000fc600078e0207 */
[----:B------:R2:W3:Y:S01]  /*0a00*/  @!P3 LDG.E.U8 R0, desc[UR4][R28.64] ;  /* 0x000000041c00b981 */ /* 0x0004e2000c1e1100 */
[----:B------:R-:W-:Y:S02]  /*0a10*/  @!P0 IMAD.X R11, RZ, RZ, R11, P6 ;  /* 0x000000ffff0b8224 */ /* 0x000fe400030e060b */
[----:B-1----:R-:W-:-:S03]  /*0a20*/  @!P1 IMAD.WIDE.U32 R18, R23, 0x8, R18 ;  /* 0x0000000817129825 */ /* 0x002fc600078e0012 */
[----:B------:R1:W3:Y:S01]  /*0a30*/  @!P0 LDG.E.U8 R6, desc[UR4][R10.64] ;  /* 0x000000040a068981 */ /* 0x0002e2000c1e1100 */
[----:B--2---:R-:W-:-:S05]  /*0a40*/  @!P1 IADD3 R28, P6, R23, R4, RZ ;  /* 0x00000004171c9210 */ /* 0x004fca0007fde0ff */
[----:B------:R-:W-:Y:S01]  /*0a50*/  @!P1 IMAD.X R29, RZ, RZ, R5, P6 ;  /* 0x000000ffff1d9224 */ /* 0x000fe200030e0605 */
[----:B0-----:R-:W-:Y:S01]  /*0a60*/  @!P4 IADD3 R22, P6, R3, R14, RZ ;  /* 0x0000000e0316c210 */ /* 0x001fe20007fde0ff */
[----:B-1----:R-:W0:Y:S04]  /*0a70*/  @!P2 LDC.64 R10, c[0x0][0x230] ;  /* 0x00008c00ff0aab82 */ /* 0x002e280000000a00 */
[----:B------:R-:W-:Y:S01]  /*0a80*/  @!P4 IMAD.X R23, RZ, RZ, R15, P6 ;  /* 0x000000ffff17c224 */ /* 0x000fe200030e060f */
[----:B----4-:R-:W-:Y:S02]  /*0a90*/  @!P0 ISETP.NE.AND P6, PT, R9, RZ, PT ;  /* 0x000000ff0900820c */ /* 0x010fe40003fc5270 */
[----:B------:R-:W-:Y:S02]  /*0aa0*/  CS2R R14, SRZ ;  /* 0x00000000000e7805 */ /* 0x000fe4000001ff00 */
[----:B------:R-:W-:-:S02]  /*0ab0*/  PRMT R4, RZ, 0x7610, R4 ;  /* 0x00007610ff047816 */ /* 0x000fc40000000004 */
[----:B------:R-:W-:Y:S01]  /*0ac0*/  @!P0 SEL R4, RZ, 0x1, !P6 ;  /* 0x00000001ff048807 */ /* 0x000fe20007000000 */
[----:B------:R1:W2:Y:S03]  /*0ad0*/  @!P4 LDG.E.U8 R16, desc[UR4][R22.64] ;  /* 0x000000041610c981 */ /* 0x0002a6000c1e1100 */
[----:B------:R-:W-:Y:S01]  /*0ae0*/  PRMT R4, R4, 0x9910, RZ ;  /* 0x0000991004047816 */ /* 0x000fe200000000ff */
[----:B------:R4:W2:Y:S01]  /*0af0*/  @!P1 LDG.E.64 R14, desc[UR4][R18.64] ;  /* 0x00000004120e9981 */ /* 0x0008a2000c1e1b00 */
[----:B------:R-:W-:Y:S02]  /*0b00*/  VIADD R9, R21, 0x80 ;  /* 0x0000008015097836 */ /* 0x000fe40000000000 */
[----:B------:R-:W-:Y:S02]  /*0b10*/  ISETP.NE.AND P0, PT, R4, RZ, PT ;  /* 0x000000ff0400720c */ /* 0x000fe40003f05270 */
[----:B------:R-:W-:Y:S01]  /*0b20*/  PRMT R5, RZ, 0x7610, R5 ;  /* 0x00007610ff057816 */ /* 0x000fe20000000005 */
[----:B-1----:R-:W1:Y:S01]  /*0b30*/  @!P4 LDC.64 R22, c[0x0][0x240] ;  /* 0x00009000ff16cb82 */ /* 0x002e620000000a00 */
[----:B------:R-:W-:-:S04]  /*0b40*/  ISETP.GE.OR P0, PT, R9, R8, !P0 ;  /* 0x000000080900720c */ /* 0x000fc80004706670 */
[----:B------:R0:W2:Y:S03]  /*0b50*/  @!P1 LDG.E.U8 R5, desc[UR4][R28.64] ;  /* 0x000000041c059981 */ /* 0x0000a6000c1e1100 */
[----:B----4-:R-:W4:Y:S01]  /*0b60*/  @!P2 LDC.64 R18, c[0x0][0x240] ;  /* 0x00009000ff12ab82 */ /* 0x010f220000000a00 */
[----:B------:R-:W-:Y:S02]  /*0b70*/  PRMT R4, RZ, 0x7610, R4 ;  /* 0x00007610ff047816 */ /* 0x000fe40000000004 */
[----:B0-----:R-:W-:-:S05]  /*0b80*/  @!P2 IADD3 R28, P6, R17, R10, RZ ;  /* 0x0000000a111ca210 */ /* 0x001fca0007fde0ff */
[----:B------:R-:W-:Y:S02]  /*0b90*/  @!P2 IMAD.X R29, RZ, RZ, R11, P6 ;  /* 0x000000ffff1da224 */ /* 0x000fe400030e060b */
[----:B------:R-:W0:Y:S03]  /*0ba0*/  @!P0 LDC.64 R10, c[0x0][0x218] ;  /* 0x00008600ff0a8b82 */ /* 0x000e260000000a00 */
[----:B------:R4:W2:Y:S02]  /*0bb0*/  @!P2 LDG.E.U8 R4, desc[UR4][R28.64] ;  /* 0x000000041c04a981 */ /* 0x0008a4000c1e1100 */
[----:B----4-:R-:W-:Y:S01]  /*0bc0*/  @!P2 IMAD.WIDE.U32 R28, R17, 0x8, R18 ;  /* 0x00000008111ca825 */ /* 0x010fe200078e0012 */
[----:B------:R-:W-:-:S06]  /*0bd0*/  CS2R R18, SRZ ;  /* 0x0000000000127805 */ /* 0x000fcc000001ff00 */
[----:B------:R-:W4:Y:S01]  /*0be0*/  @!P2 LDG.E.64 R18, desc[UR4][R28.64] ;  /* 0x000000041c12a981 */ /* 0x000f22000c1e1b00 */
[----:B0-----:R-:W-:-:S05]  /*0bf0*/  @!P0 IADD3 R24, P6, R24, R10, RZ ;  /* 0x0000000a18188210 */ /* 0x001fca0007fde0ff */
[----:B------:R-:W-:Y:S02]  /*0c00*/  @!P0 IMAD.X R25, R25, 0x1, R11, P6 ;  /* 0x0000000119198824 */ /* 0x000fe400030e060b */
[----:B-1----:R-:W-:Y:S01]  /*0c10*/  @!P4 IMAD.WIDE.U32 R10, R3, 0x8, R22 ;  /* 0x00000008030ac825 */ /* 0x002fe200078e0016 */
[----:B------:R-:W-:-:S06]  /*0c20*/  CS2R R22, SRZ ;  /* 0x0000000000167805 */ /* 0x000fcc000001ff00 */
[----:B------:R0:W4:Y:S02]  /*0c30*/  @!P4 LDG.E.64 R22, desc[UR4][R10.64] ;  /* 0x000000040a16c981 */ /* 0x000124000c1e1b00 */
[----:B0-----:R-:W-:Y:S02]  /*0c40*/  VIADD R11, R21, 0x180 ;  /* 0x00000180150b7836 */ /* 0x001fe40000000000 */
[----:B------:R-:W-:Y:S01]  /*0c50*/  @!P4 VIADD R7, R7, 0x80 ;  /* 0x000000800707c836 */ /* 0x000fe20000000000 */
[----:B------:R-:W-:Y:S02]  /*0c60*/  PRMT R20, RZ, 0x7610, R20 ;  /* 0x00007610ff147816 */ /* 0x000fe40000000014 */
[----:B---3--:R-:W-:Y:S02]  /*0c70*/  @!P1 ISETP.NE.AND P6, PT, R12, RZ, PT ;  /* 0x000000ff0c00920c */ /* 0x008fe40003fc5270 */
[----:B------:R-:W-:Y:S02]  /*0c80*/  PRMT R12, RZ, 0x7610, R12 ;  /* 0x00007610ff0c7816 */ /* 0x000fe4000000000c */
[----:B------:R-:W-:-:S04]  /*0c90*/  @!P1 SEL R12, RZ, 0x1, !P6 ;  /* 0x00000001ff0c9807 */ /* 0x000fc80007000000 */
[----:B------:R-:W-:Y:S02]  /*0ca0*/  PRMT R12, R12, 0x9910, RZ ;  /* 0x000099100c0c7816 */ /* 0x000fe400000000ff */
[----:B------:R-:W-:-:S03]  /*0cb0*/  @!P2 ISETP.NE.AND P6, PT, R13, RZ, PT ;  /* 0x000000ff0d00a20c */ /* 0x000fc60003fc5270 */
[----:B------:R-:W-:-:S05]  /*0cc0*/  IMAD.MOV.U32 R13, RZ, RZ, R12 ;  /* 0x000000ffff0d7224 */ /* 0x000fca00078e000c */
[----:B------:R-:W-:Y:S01]  /*0cd0*/  ISETP.NE.AND P1, PT, R13, RZ, PT ;  /* 0x000000ff0d00720c */ /* 0x000fe20003f25270 */
[----:B------:R-:W-:Y:S01]  /*0ce0*/  VIADD R13, R21, 0x100 ;  /* 0x00000100150d7836 */ /* 0x000fe20000000000 */
[----:B------:R0:W3:Y:S04]  /*0cf0*/  @!P5 LDG.E.U8 R0, desc[UR4][R26.64] ;  /* 0x000000041a00d981 */ /* 0x0000e8000c1e1100 */
[----:B------:R-:W-:Y:S01]  /*0d00*/  ISETP.GE.OR P1, PT, R13, R8, !P1 ;  /* 0x000000080d00720c */ /* 0x000fe20004f26670 */
[----:B------:R1:W5:Y:S01]  /*0d10*/  @!P0 LDG.E.U8 R6, desc[UR4][R24.64] ;  /* 0x0000000418068981 */ /* 0x000362000c1e1100 */
[----:B------:R-:W-:Y:S02]  /*0d20*/  PRMT R12, RZ, 0x7610, R12 ;  /* 0x00007610ff0c7816 */ /* 0x000fe4000000000c */
[----:B------:R-:W-:-:S04]  /*0d30*/  @!P2 SEL R12, RZ, 0x1, !P6 ;  /* 0x00000001ff0ca807 */ /* 0x000fc80007000000 */
[----:B------:R-:W-:-:S05]  /*0d40*/  PRMT R10, R12, 0x9910, RZ ;  /* 0x000099100c0a7816 */ /* 0x000fca00000000ff */
[----:B------:R-:W0:Y:S01]  /*0d50*/  @!P1 LDC.64 R12, c[0x0][0x218] ;  /* 0x00008600ff0c9b82 */ /* 0x000e220000000a00 */
[----:B------:R-:W-:Y:S02]  /*0d60*/  ISETP.NE.AND P2, PT, R10, RZ, PT ;  /* 0x000000ff0a00720c */ /* 0x000fe40003f45270 */
[----:B------:R-:W-:Y:S02]  /*0d70*/  PRMT R10, RZ, 0x7610, R10 ;  /* 0x00007610ff0a7816 */ /* 0x000fe4000000000a */
[-C--:B------:R-:W-:Y:S02]  /*0d80*/  ISETP.GE.OR P2, PT, R11, R8.reuse, !P2 ;  /* 0x000000080b00720c */ /* 0x080fe40005746670 */
[----:B--2---:R-:W-:Y:S02]  /*0d90*/  @!P4 ISETP.NE.AND P6, PT, R16, RZ, PT ;  /* 0x000000ff1000c20c */ /* 0x004fe40003fc5270 */
[----:B------:R-:W-:Y:S01]  /*0da0*/  ISETP.GE.AND P5, PT, R7, R8, PT ;  /* 0x000000080700720c */ /* 0x000fe20003fa6270 */
[----:B------:R-:W2:Y:S01]  /*0db0*/  @!P4 LDC.64 R16, c[0x0][0x230] ;  /* 0x00008c00ff10cb82 */ /* 0x000ea20000000a00 */
[----:B------:R-:W-:-:S04]  /*0dc0*/  @!P4 SEL R10, RZ, 0x1, !P6 ;  /* 0x00000001ff0ac807 */ /* 0x000fc80007000000 */
[----:B------:R-:W-:Y:S02]  /*0dd0*/  PRMT R10, R10, 0x9910, RZ ;  /* 0x000099100a0a7816 */ /* 0x000fe400000000ff */
[----:B0-----:R-:W-:-:S03]  /*0de0*/  @!P1 IADD3 R30, P0, R14, R12, RZ ;  /* 0x0000000c0e1e9210 */ /* 0x001fc60007f1e0ff */
[----:B------:R-:W-:Y:S02]  /*0df0*/  IMAD.MOV.U32 R12, RZ, RZ, R10 ;  /* 0x000000ffff0c7224 */ /* 0x000fe400078e000a */
[----:B------:R-:W0:Y:S01]  /*0e00*/  @!P5 LDC.64 R26, c[0x0][0x240] ;  /* 0x00009000ff1adb82 */ /* 0x000e220000000a00 */
[----:B------:R-:W-:-:S07]  /*0e10*/  @!P1 IMAD.X R31, R15, 0x1, R13, P0 ;  /* 0x000000010f1f9824 */ /* 0x000fce00000e060d */
[----:B------:R-:W4:Y:S01]  /*0e20*/  @!P2 LDC.64 R10, c[0x0][0x218] ;  /* 0x00008600ff0aab82 */ /* 0x000f220000000a00 */
[----:B------:R-:W-:Y:S01]  /*0e30*/  VIADD R13, R21, 0x200 ;  /* 0x00000200150d7836 */ /* 0x000fe20000000000 */
[----:B------:R-:W-:Y:S01]  /*0e40*/  ISETP.NE.AND P0, PT, R12, RZ, PT ;  /* 0x000000ff0c00720c */ /* 0x000fe20003f05270 */
[----:B------:R-:W5:Y:S03]  /*0e50*/  @!P1 LDG.E.U8 R5, desc[UR4][R30.64] ;  /* 0x000000041e059981 */ /* 0x000f66000c1e1100 */
[----:B------:R-:W-:Y:S02]  /*0e60*/  ISETP.GE.OR P0, PT, R13, R8, !P0 ;  /* 0x000000080d00720c */ /* 0x000fe40004706670 */
[----:B------:R-:W2:Y:S01]  /*0e70*/  @!P5 LDC.64 R14, c[0x0][0x230] ;  /* 0x00008c00ff0edb82 */ /* 0x000ea20000000a00 */
[----:B-1----:R-:W-:Y:S02]  /*0e80*/  @!P5 IMAD.IADD R25, R2, 0x1, R7 ;  /* 0x000000010219d824 */ /* 0x002fe400078e0207 */
[----:B------:R-:W-:-:S08]  /*0e90*/  @!P5 VIADD R7, R7, 0x80 ;  /* 0x000000800707d836 */ /* 0x000fd00000000000 */
[----:B------:R-:W1:Y:S01]  /*0ea0*/  @!P0 LDC.64 R12, c[0x0][0x218] ;  /* 0x00008600ff0c8b82 */ /* 0x000e620000000a00 */
[----:B----4-:R-:W-:-:S05]  /*0eb0*/  @!P2 IADD3 R28, P1, R18, R10, RZ ;  /* 0x0000000a121ca210 */ /* 0x010fca0007f3e0ff */
[----:B------:R-:W-:Y:S01]  /*0ec0*/  @!P2 IMAD.X R29, R19, 0x1, R11, P1 ;  /* 0x00000001131da824 */ /* 0x000fe200008e060b */
[----:B------:R-:W-:Y:S01]  /*0ed0*/  ISETP.GE.AND P1, PT, R7, R8, PT ;  /* 0x000000080700720c */ /* 0x000fe20003f26270 */
[----:B------:R-:W4:Y:S03]  /*0ee0*/  @!P5 LDC.64 R10, c[0x0][0x238] ;  /* 0x00008e00ff0adb82 */ /* 0x000f260000000a00 */
[----:B------:R4:W5:Y:S01]  /*0ef0*/  @!P2 LDG.E.U8 R4, desc[UR4][R28.64] ;  /* 0x000000041c04a981 */ /* 0x000962000c1e1100 */
[----:B--2---:R-:W-:Y:S02]  /*0f00*/  @!P5 IADD3 R14, P2, R25, R14, RZ ;  /* 0x0000000e190ed210 */ /* 0x004fe40007f5e0ff */
[----:B------:R-:W-:-:S06]  /*0f10*/  @!P4 IADD3 R16, P6, R3, R16, RZ ;  /* 0x000000100310c210 */ /* 0x000fcc0007fde0ff */
[----:B------:R-:W2:Y:S01]  /*0f20*/  @!P1 LDC.64 R18, c[0x0][0x238] ;  /* 0x00008e00ff129b82 */ /* 0x000ea20000000a00 */
[----:B------:R-:W-:Y:S01]  /*0f30*/  @!P5 IMAD.X R15, RZ, RZ, R15, P2 ;  /* 0x000000ffff0fd224 */ /* 0x000fe200010e060f */
[----:B-1----:R-:W-:Y:S01]  /*0f40*/  @!P0 IADD3 R12, P2, R22, R12, RZ ;  /* 0x0000000c160c8210 */ /* 0x002fe20007f5e0ff */
[----:B------:R-:W-:Y:S01]  /*0f50*/  @!P4 IMAD.X R17, RZ, RZ, R17, P6 ;  /* 0x000000ffff11c224 */ /* 0x000fe200030e0611 */
[----:B------:R-:W-:Y:S01]  /*0f60*/  PRMT R3, RZ, 0x7610, R3 ;  /* 0x00007610ff037816 */ /* 0x000fe20000000003 */
[----:B0-----:R-:W-:Y:S01]  /*0f70*/  @!P5 IMAD.WIDE.U32 R26, R25, 0x8, R26 ;  /* 0x00000008191ad825 */ /* 0x001fe200078e001a */
[----:B------:R-:W3:Y:S03]  /*0f80*/  @!P5 LDG.E.U8 R20, desc[UR4][R14.64] ;  /* 0x000000040e14d981 */ /* 0x000ee6000c1e1100 */
[----:B------:R-:W-:Y:S01]  /*0f90*/  @!P0 IMAD.X R13, R23, 0x1, R13, P2 ;  /* 0x00000001170d8824 */ /* 0x000fe200010e060d */
[----:B------:R0:W3:Y:S01]  /*0fa0*/  @!P4 LDG.E.U8 R3, desc[UR4][R16.64] ;  /* 0x000000041003c981 */ /* 0x0000e2000c1e1100 */
[----:B------:R-:W-:-:S02]  /*0fb0*/  @!P1 IMAD.IADD R23, R2, 0x1, R7 ;  /* 0x0000000102179824 */ /* 0x000fc400078e0207 */
[----:B------:R-:W-:Y:S01]  /*0fc0*/  @!P1 VIADD R7, R7, 0x80 ;  /* 0x0000008007079836 */ /* 0x000fe20000000000 */
[----:B----4-:R-:W-:-:S04]  /*0fd0*/  @!P5 IADD3 R28, P2, R25, R10, RZ ;  /* 0x0000000a191cd210 */ /* 0x010fc80007f5e0ff */
[----:B------:R-:W-:Y:S01]  /*0fe0*/  ISETP.GE.AND P4, PT, R7, R8, PT ;  /* 0x000000080700720c */ /* 0x000fe20003f86270 */
[----:B0-----:R-:W0:Y:S01]  /*0ff0*/  @!P1 LDC.64 R16, c[0x0][0x230] ;  /* 0x00008c00ff109b82 */ /* 0x001e220000000a00 */
[----:B------:R-:W-:Y:S01]  /*1000*/  @!P5 IMAD.X R29, RZ, RZ, R11, P2 ;  /* 0x000000ffff1dd224 */ /* 0x000fe200010e060b */
[----:B--2---:R-:W-:-:S04]  /*1010*/  @!P1 IADD3 R24, P2, R23, R18, RZ ;  /* 0x0000001217189210 */ /* 0x004fc80007f5e0ff */
[----:B------:R-:W2:Y:S01]  /*1020*/  @!P5 LDG.E.U8 R22, desc[UR4][R28.64] ;  /* 0x000000041c16d981 */ /* 0x000ea2000c1e1100 */
[----:B------:R-:W-:Y:S01]  /*1030*/  CS2R R14, SRZ ;  /* 0x00000000000e7805 */ /* 0x000fe2000001ff00 */
[----:B------:R-:W1:Y:S01]  /*1040*/  @!P1 LDC.64 R10, c[0x0][0x240] ;  /* 0x00009000ff0a9b82 */ /* 0x000e620000000a00 */
[----:B------:R-:W-:-:S04]  /*1050*/  @!P1 IMAD.X R25, RZ, RZ, R19, P2 ;  /* 0x000000ffff199224 */ /* 0x000fc800010e0613 */
[----:B------:R0:W4:Y:S03]  /*1060*/  @!P5 LDG.E.64 R14, desc[UR4][R26.64] ;  /* 0x000000041a0ed981 */ /* 0x000126000c1e1b00 */
[----:B------:R-:W1:Y:S01]  /*1070*/  @!P4 LDC.64 R18, c[0x0][0x238] ;  /* 0x00008e00ff12cb82 */ /* 0x000e620000000a00 */
[----:B------:R-:W4:Y:S01]  /*1080*/  @!P1 LDG.E.U8 R24, desc[UR4][R24.64] ;  /* 0x0000000418189981 */ /* 0x000f22000c1e1100 */
[----:B0-----:R-:W-:Y:S02]  /*1090*/  @!P1 IADD3 R26, P2, R23, R16, RZ ;  /* 0x00000010171a9210 */ /* 0x001fe40007f5e0ff */
[----:B------:R-:W-:-:S03]  /*10a0*/  PRMT R16, RZ, 0x7610, R16 ;  /* 0x00007610ff107816 */ /* 0x000fc60000000010 */
[----:B------:R-:W-:Y:S02]  /*10b0*/  @!P1 IMAD.X R27, RZ, RZ, R17, P2 ;  /* 0x000000ffff1b9224 */ /* 0x000fe400010e0611 */
[----:B------:R-:W-:-:S03]  /*10c0*/  @!P4 IMAD.IADD R17, R2, 0x1, R7 ;  /* 0x000000010211c824 */ /* 0x000fc600078e0207 */
[----:B------:R0:W4:Y:S01]  /*10d0*/  @!P1 LDG.E.U8 R16, desc[UR4][R26.64] ;  /* 0x000000041a109981 */ /* 0x000122000c1e1100 */
[----:B-1----:R-:W-:Y:S01]  /*10e0*/  @!P1 IMAD.WIDE.U32 R10, R23, 0x8, R10 ;  /* 0x00000008170a9825 */ /* 0x002fe200078e000a */
[----:B0-----:R-:W-:-:S05]  /*10f0*/  @!P4 IADD3 R26, P2, R17, R18, RZ ;  /* 0x00000012111ac210 */ /* 0x001fca0007f5e0ff */
[----:B------:R-:W-:Y:S02]  /*1100*/  @!P4 IMAD.X R27, RZ, RZ, R19, P2 ;  /* 0x000000ffff1bc224 */ /* 0x000fe400010e0613 */
[----:B------:R-:W0:Y:S03]  /*1110*/  @!P4 LDC.64 R18, c[0x0][0x240] ;  /* 0x00009000ff12cb82 */ /* 0x000e260000000a00 */
[----:B------:R-:W4:Y:S01]  /*1120*/  @!P4 LDG.E.U8 R23, desc[UR4][R26.64] ;  /* 0x000000041a17c981 */ /* 0x000f22000c1e1100 */
[----:B------:R-:W-:-:S06]  /*1130*/  CS2R R28, SRZ ;  /* 0x00000000001c7805 */ /* 0x000fcc000001ff00 */
[----:B------:R1:W4:Y:S02]  /*1140*/  @!P1 LDG.E.64 R28, desc[UR4][R10.64] ;  /* 0x000000040a1c9981 */ /* 0x000324000c1e1b00 */
[----:B-1----:R-:W1:Y:S01]  /*1150*/  @!P4 LDC.64 R10, c[0x0][0x230] ;  /* 0x00008c00ff0acb82 */ /* 0x002e620000000a00 */
[----:B0-----:R-:W-:Y:S01]  /*1160*/  @!P4 IMAD.WIDE.U32 R26, R17, 0x8, R18 ;  /* 0x00000008111ac825 */ /* 0x001fe200078e0012 */
[----:B------:R-:W-:-:S06]  /*1170*/  CS2R R18, SRZ ;  /* 0x0000000000127805 */ /* 0x000fcc000001ff00 */
[----:B------:R-:W4:Y:S01]  /*1180*/  @!P4 LDG.E.64 R18, desc[UR4][R26.64] ;  /* 0x000000041a12c981 */ /* 0x000f22000c1e1b00 */
[----:B------:R-:W-:Y:S02]  /*1190*/  PRMT R7, RZ, 0x7610, R7 ;  /* 0x00007610ff077816 */ /* 0x000fe40000000007 */
[----:B-1----:R-:W-:-:S05]  /*11a0*/  @!P4 IADD3 R10, P2, R17, R10, RZ ;  /* 0x0000000a110ac210 */ /* 0x002fca0007f5e0ff */
[----:B------:R-:W-:-:S05]  /*11b0*/  @!P4 IMAD.X R11, RZ, RZ, R11, P2 ;  /* 0x000000ffff0bc224 */ /* 0x000fca00010e060b */
[----:B------:R0:W4:Y:S01]  /*11c0*/  @!P4 LDG.E.U8 R7, desc[UR4][R10.64] ;  /* 0x000000040a07c981 */ /* 0x000122000c1e1100 */
[----:B------:R-:W-:Y:S01]  /*11d0*/  PRMT R17, RZ, 0x7610, R17 ;  /* 0x00007610ff117816 */ /* 0x000fe20000000011 */
[----:B0-----:R-:W-:Y:S01]  /*11e0*/  VIADD R11, R21, 0x280 ;  /* 0x00000280150b7836 */ /* 0x001fe20000000000 */
[----:B------:R-:W-:Y:S04]  /*11f0*/  BSSY B0, `(.L_x_12640) ;  /* 0x0000059000007945 */ /* 0x000fe80003800000 */
[----:B------:R-:W-:Y:S01]  /*1200*/  BSSY B1, `(.L_x_12641) ;  /* 0x0000050000017945 */ /* 0x000fe20003800000 */
[----:B---3--:R0:W5:Y:S01]  /*1210*/  @!P0 LDG.E.U8 R3, desc[UR4][R12.64] ;  /* 0x000000040c038981 */ /* 0x008162000c1e1100 */
[----:B--2---:R-:W-:-:S04]  /*1220*/  @!P5 ISETP.NE.AND P2, PT, R22, RZ, PT ;  /* 0x000000ff1600d20c */ /* 0x004fc80003f45270 */
[----:B------:R-:W-:-:S04]  /*1230*/  @!P5 SEL R17, RZ, 0x1, !P2 ;  /* 0x00000001ff11d807 */ /* 0x000fc80005000000 */
[----:B------:R-:W-:Y:S02]  /*1240*/  PRMT R10, R17, 0x9910, RZ ;  /* 0x00009910110a7816 */ /* 0x000fe400000000ff */
[----:B----4-:R-:W-:Y:S02]  /*1250*/  @!P1 ISETP.NE.AND P2, PT, R24, RZ, PT ;  /* 0x000000ff1800920c */ /* 0x010fe40003f45270 */
[----:B------:R-:W-:Y:S02]  /*1260*/  PRMT R17, RZ, 0x7610, R17 ;  /* 0x00007610ff117816 */ /* 0x000fe40000000011 */
[----:B------:R-:W-:Y:S02]  /*1270*/  @!P1 SEL R17, RZ, 0x1, !P2 ;  /* 0x00000001ff119807 */ /* 0x000fe40005000000 */
[----:B------:R-:W-:-:S04]  /*1280*/  ISETP.NE.AND P1, PT, R10, RZ, PT ;  /* 0x000000ff0a00720c */ /* 0x000fc80003f25270 */
[----:B------:R-:W-:Y:S02]  /*1290*/  ISETP.GE.OR P1, PT, R11, R8, !P1 ;  /* 0x000000080b00720c */ /* 0x000fe40004f26670 */
[----:B------:R-:W-:Y:S01]  /*12a0*/  PRMT R10, R17, 0x9910, RZ ;  /* 0x00009910110a7816 */ /* 0x000fe200000000ff */
[----:B------:R-:W-:-:S03]  /*12b0*/  VIADD R11, R21, 0x300 ;  /* 0x00000300150b7836 */ /* 0x000fc60000000000 */
[----:B------:R-:W-:-:S04]  /*12c0*/  ISETP.NE.AND P2, PT, R10, RZ, PT ;  /* 0x000000ff0a00720c */ /* 0x000fc80003f45270 */
[----:B------:R-:W-:-:S03]  /*12d0*/  ISETP.GE.OR P2, PT, R11, R8, !P2 ;  /* 0x000000080b00720c */ /* 0x000fc60005746670 */
[----:B------:R-:W1:Y:S01]  /*12e0*/  @!P1 LDC.64 R10, c[0x0][0x218] ;  /* 0x00008600ff0a9b82 */ /* 0x000e620000000a00 */
[----:B------:R-:W-:Y:S02]  /*12f0*/  PRMT R17, RZ, 0x7610, R17 ;  /* 0x00007610ff117816 */ /* 0x000fe40000000011 */
[----:B------:R-:W-:-:S04]  /*1300*/  @!P4 ISETP.NE.AND P5, PT, R23, RZ, PT ;  /* 0x000000ff1700c20c */ /* 0x000fc80003fa5270 */
[----:B------:R-:W-:-:S04]  /*1310*/  @!P4 SEL R17, RZ, 0x1, !P5 ;  /* 0x00000001ff11c807 */ /* 0x000fc80006800000 */
[----:B------:R-:W-:-:S04]  /*1320*/  PRMT R17, R17, 0x9910, RZ ;  /* 0x0000991011117816 */ /* 0x000fc800000000ff */
[----:B------:R-:W-:Y:S01]  /*1330*/  ISETP.NE.AND P4, PT, R17, RZ, PT ;  /* 0x000000ff1100720c */ /* 0x000fe20003f85270 */
[----:B------:R-:W-:Y:S01]  /*1340*/  VIADD R17, R21, 0x380 ;  /* 0x0000038015117836 */ /* 0x000fe20000000000 */
[----:B-1----:R-:W-:-:S04]  /*1350*/  @!P1 IADD3 R22, P5, R14, R10, RZ ;  /* 0x0000000a0e169210 */ /* 0x002fc80007fbe0ff */
[----:B------:R-:W-:Y:S01]  /*1360*/  ISETP.GE.OR P4, PT, R17, R8, !P4 ;  /* 0x000000081100720c */ /* 0x000fe20006786670 */
[----:B------:R-:W-:Y:S02]  /*1370*/  @!P1 IMAD.X R23, R15, 0x1, R11, P5 ;  /* 0x000000010f179824 */ /* 0x000fe400028e060b */
[----:B------:R-:W1:Y:S01]  /*1380*/  @!P2 LDC.64 R10, c[0x0][0x218] ;  /* 0x00008600ff0aab82 */ /* 0x000e620000000a00 */
[----:B------:R-:W-:Y:S02]  /*1390*/  @!P3 IMAD.IADD R17, R2, 0x1, R21 ;  /* 0x000000010211b824 */ /* 0x000fe400078e0215 */
[----:B------:R0:W5:Y:S07]  /*13a0*/  @!P1 LDG.E.U8 R20, desc[UR4][R22.64] ;  /* 0x0000000416149981 */ /* 0x00016e000c1e1100 */
[----:B------:R-:W2:Y:S01]  /*13b0*/  @!P4 LDC.64 R14, c[0x0][0x218] ;  /* 0x00008600ff0ecb82 */ /* 0x000ea20000000a00 */
[----:B-1----:R-:W-:-:S05]  /*13c0*/  @!P2 IADD3 R10, P5, R28, R10, RZ ;  /* 0x0000000a1c0aa210 */ /* 0x002fca0007fbe0ff */
[----:B------:R-:W-:Y:S01]  /*13d0*/  @!P2 IMAD.X R11, R29, 0x1, R11, P5 ;  /* 0x000000011d0ba824 */ /* 0x000fe200028e060b */
[----:B--2---:R-:W-:-:S04]  /*13e0*/  @!P4 IADD3 R14, P5, R18, R14, RZ ;  /* 0x0000000e120ec210 */ /* 0x004fc80007fbe0ff */
[----:B------:R0:W5:Y:S01]  /*13f0*/  @!P2 LDG.E.U8 R16, desc[UR4][R10.64] ;  /* 0x000000040a10a981 */ /* 0x000162000c1e1100 */
[----:B------:R-:W-:Y:S02]  /*1400*/  @!P4 IMAD.X R15, R19, 0x1, R15, P5 ;  /* 0x00000001130fc824 */ /* 0x000fe400028e060f */
[----:B------:R-:W1:Y:S01]  /*1410*/  @!P3 LDC.64 R18, c[0x0][0x228] ;  /* 0x00008a00ff12bb82 */ /* 0x000e620000000a00 */
[----:B------:R-:W-:Y:S02]  /*1420*/  @!P3 IMAD.MOV.U32 R21, RZ, RZ, R9 ;  /* 0x000000ffff15b224 */ /* 0x000fe400078e0009 */
[----:B------:R0:W5:Y:S01]  /*1430*/  @!P4 LDG.E.U8 R7, desc[UR4][R14.64] ;  /* 0x000000040e07c981 */ /* 0x000162000c1e1100 */
[----:B-1----:R-:W-:-:S05]  /*1440*/  @!P3 IADD3 R18, P0, R17, R18, RZ ;  /* 0x000000121112b210 */ /* 0x002fca0007f1e0ff */
[----:B------:R-:W-:-:S05]  /*1450*/  @!P3 IMAD.X R19, RZ, RZ, R19, P0 ;  /* 0x000000ffff13b224 */ /* 0x000fca00000e0613 */
[----:B------:R0:W-:Y:S01]  /*1460*/  @!P3 STG.E.U8 desc[UR4][R18.64], R0 ;  /* 0x000000001200b986 */ /* 0x0001e2000c101104 */
[----:B------:R-:W-:-:S13]  /*1470*/  ISETP.GE.AND P0, PT, R21, R8, PT ;  /* 0x000000081500720c */ /* 0x000fda0003f06270 */
[----:B0-----:R-:W-:Y:S05]  /*1480*/  @P0 BRA `(.L_x_12642) ;  /* 0x0000000000380947 */ /* 0x001fea0003800000 */
        /* <DEDUP_REMOVED lines=14> */
.L_x_12642:
[----:B------:R-:W-:-:S13]  /*1570*/  ISETP.GE.AND P0, PT, R21, R8, PT ;  /* 0x000000081500720c */ /* 0x000fda0003f06270 */
[----:B------:R-:W-:Y:S05]  /*1580*/  @P0 BRA `(.L_x_12644) ;  /* 0x0000000000380947 */ /* 0x000fea0003800000 */
[----:B0-----:R-:W-:Y:S01]  /*1590*/  IMAD.IADD R10, R2, 0x1, R21 ;  /* 0x00000001020a7824 */ /* 0x001fe200078e0215 */
[----:B------:R-:W-:Y:S01]  /*15a0*/  ULDC.64 UR6, c[0x0][0x228] ;  /* 0x00008a0000067ab9 */ /* 0x000fe20000000a00 */
[----:B------:R-:W-:-:S03]  /*15b0*/  VIADD R21, R21, 0x80 ;  /* 0x0000008015157836 */ /* 0x000fc60000000000 */
[----:B------:R-:W-:-:S05]  /*15c0*/  IADD3 R10, P0, R10, UR6, RZ ;  /* 0x000000060a0a7c10 */ /* 0x000fca000ff1e0ff */
[----:B------:R-:W-:-:S05]  /*15d0*/  IMAD.X R11, RZ, RZ, UR7, P0 ;  /* 0x00000007ff0b7e24 */ /* 0x000fca00080e06ff */
[----:B-----5:R1:W-:Y:S03]  /*15e0*/  STG.E.U8 desc[UR4][R10.64], R4 ;  /* 0x000000040a007986 */ /* 0x0203e6000c101104 */
.L_x_12643:
[----:B------:R-:W-:-:S13]  /*15f0*/  ISETP.GE.AND P0, PT, R21, R8, PT ;  /* 0x000000081500720c */ /* 0x000fda0003f06270 */
[----:B------:R-:W-:Y:S05]  /*1600*/  @P0 BRA `(.L_x_12645) ;  /* 0x00000000003c0947 */ /* 0x000fea0003800000 */
[----:B-1----:R-:W-:Y:S01]  /*1610*/  IMAD.IADD R4, R2, 0x1, R21 ;  /* 0x0000000102047824 */ /* 0x002fe200078e0215 */
[----:B------:R-:W-:Y:S01]  /*1620*/  ULDC.64 UR6, c[0x0][0x228] ;  /* 0x00008a0000067ab9 */ /* 0x000fe20000000a00 */
[----:B------:R-:W-:-:S03]  /*1630*/  VIADD R21, R21, 0x80 ;  /* 0x0000008015157836 */ /* 0x000fc60000000000 */
[----:B------:R-:W-:-:S05]  /*1640*/  IADD3 R4, P0, R4, UR6, RZ ;  /* 0x0000000604047c10 */ /* 0x000fca000ff1e0ff */
[----:B------:R-:W-:-:S05]  /*1650*/  IMAD.X R5, RZ, RZ, UR7, P0 ;  /* 0x00000007ff057e24 */ /* 0x000fca00080e06ff */
[----:B------:R1:W-:Y:S03]  /*1660*/  STG.E.U8 desc[UR4][R4.64], R3 ;  /* 0x0000000304007986 */ /* 0x0003e6000c101104 */
.L_x_12644:
[----:B------:R-:W-:-:S13]  /*1670*/  ISETP.GE.AND P0, PT, R21, R8, PT ;  /* 0x000000081500720c */ /* 0x000fda0003f06270 */
[----:B------:R-:W-:Y:S05]  /*1680*/  @P0 BREAK B1 ;  /* 0x0000000000010942 */ /* 0x000fea0003800000 */
[----:B------:R-:W-:Y:S05]  /*1690*/  @P0 BRA `(.L_x_12646) ;  /* 0x0000000000380947 */ /* 0x000fea0003800000 */
[----:B-1---5:R-:W-:Y:S01]  /*16a0*/  IMAD.IADD R4, R2, 0x1, R21 ;  /* 0x0000000102047824 */ /* 0x022fe200078e0215 */
[----:B------:R-:W-:Y:S01]  /*16b0*/  ULDC.64 UR6, c[0x0][0x228] ;  /* 0x00008a0000067ab9 */ /* 0x000fe20000000a00 */
[----:B------:R-:W-:-:S03]  /*16c0*/  VIADD R21, R21, 0x80 ;  /* 0x0000008015157836 */ /* 0x000fc60000000000 */
[----:B------:R-:W-:-:S05]  /*16d0*/  IADD3 R4, P0, R4, UR6, RZ ;  /* 0x0000000604047c10 */ /* 0x000fca000ff1e0ff */
[----:B0-----:R-:W-:-:S05]  /*16e0*/  IMAD.X R5, RZ, RZ, UR7, P0 ;  /* 0x00000007ff057e24 */ /* 0x001fca00080e06ff */
[----:B------:R2:W-:Y:S03]  /*16f0*/  STG.E.U8 desc[UR4][R4.64], R20 ;  /* 0x0000001404007986 */ /* 0x0005e6000c101104 */
.L_x_12645:
[----:B------:R-:W-:Y:S05]  /*1700*/  BSYNC B1 ;  /* 0x0000000000017941 */ /* 0x000fea0003800000 */
.L_x_12641:
[----:B------:R-:W-:-:S13]  /*1710*/  ISETP.GE.AND P0, PT, R21, R8, PT ;  /* 0x000000081500720c */ /* 0x000fda0003f06270 */
[----:B01----:R-:W0:Y:S01]  /*1720*/  @!P0 LDC.64 R10, c[0x0][0x228] ;  /* 0x00008a00ff0a8b82 */ /* 0x003e220000000a00 */
[----:B--2---:R-:W-:Y:S02]  /*1730*/  @!P0 IMAD.IADD R5, R2, 0x1, R21 ;  /* 0x0000000102058824 */ /* 0x004fe400078e0215 */
[----:B------:R-:W-:-:S03]  /*1740*/  @!P0 VIADD R21, R21, 0x80 ;  /* 0x0000008015158836 */ /* 0x000fc60000000000 */
[----:B0-----:R-:W-:-:S05]  /*1750*/  @!P0 IADD3 R4, P1, R5, R10, RZ ;  /* 0x0000000a05048210 */ /* 0x001fca0007f3e0ff */
[----:B------:R-:W-:-:S05]  /*1760*/  @!P0 IMAD.X R5, RZ, RZ, R11, P1 ;  /* 0x000000ffff058224 */ /* 0x000fca00008e060b */
[----:B------:R2:W-:Y:S03]  /*1770*/  @!P0 STG.E.U8 desc[UR4][R4.64], R16 ;  /* 0x0000001004008986 */ /* 0x0005e6000c101104 */
.L_x_12646:
[----:B------:R-:W-:Y:S05]  /*1780*/  BSYNC B0 ;  /* 0x0000000000007941 */ /* 0x000fea0003800000 */
.L_x_12640:
[----:B------:R-:W-:Y:S05]  /*1790*/  WARPSYNC.ALL ;  /* 0x0000000000007948 */ /* 0x000fea0003800000 */
[----:B------:R-:W-:-:S13]  /*17a0*/  ISETP.GE.AND P0, PT, R21, R8, PT ;  /* 0x000000081500720c */ /* 0x000fda0003f06270 */
[----:B------:R-:W-:Y:S05]  /*17b0*/  @P0 EXIT ;  /* 0x000000000000094d */ /* 0x000fea0003800000 */
[----:B------:R-:W-:Y:S01]  /*17c0*/  IMAD.IADD R2, R2, 0x1, R21 ;  /* 0x0000000102027824 */ /* 0x000fe200078e0215 */
[----:B------:R-:W-:-:S04]  /*17d0*/  ULDC.64 UR6, c[0x0][0x228] ;  /* 0x00008a0000067ab9 */ /* 0x000fc80000000a00 */
[----:B------:R-:W-:-:S05]  /*17e0*/  IADD3 R2, P0, R2, UR6, RZ ;  /* 0x0000000602027c10 */ /* 0x000fca000ff1e0ff */
[----:B-1---5:R-:W-:-:S05]  /*17f0*/  IMAD.X R3, RZ, RZ, UR7, P0 ;  /* 0x00000007ff037e24 */ /* 0x022fca00080e06ff */
[----:B------:R-:W-:Y:S01]  /*1800*/  STG.E.U8 desc[UR4][R2.64], R7 ;  /* 0x0000000702007986 */ /* 0x000fe2000c101104 */
[----:B------:R-:W-:Y:S05]  /*1810*/  EXIT ;  /* 0x000000000000794d */ /* 0x000fea0003800000 */
.L_x_12647:
        /* <DEDUP_REMOVED lines=14> */
.L_x_28068:


//--------------------- .text._ZN2at6native29vectorized_elementwise_kernelILi4EZZZNS0_28launch_masked_scatter_kernelERKNS_10TensorBaseES4_S4_S4_ENKUlvE_clEvENKUlvE0_clEvEUlablE_St5arrayIPcLm4EEEEviT0_T1_ --------------------------
	.section	.text._ZN2at6native29vectorized_elementwise_kernelILi4EZZZNS0_28launch_masked_scatter_kernelERKNS_10TensorBaseES4_S4_S4_ENKUlvE_clEvENKUlvE0_clEvEUlablE_St5arrayIPcLm4EEEEviT0_T1_,"ax",@progbits
	.align	128
        .global         _ZN2at6native29vectorized_elementwise_kernelILi4EZZZNS0_28launch_masked_scatter_kernelERKNS_10TensorBaseES4_S4_S4_ENKUlvE_clEvENKUlvE0_clEvEUlablE_St5arrayIPcLm4EEEEviT0_T1_
        .type           _ZN2at6native29vectorized_elementwise_kernelILi4EZZZNS0_28launch_masked_scatter_kernelERKNS_10TensorBaseES4_S4_S4_ENKUlvE_clEvENKUlvE0_clEvEUlablE_St5arrayIPcLm4EEEEviT0_T1_,@function
        .size           _ZN2at6native29vectorized_elementwise_kernelILi4EZZZNS0_28launch_masked_scatter_kernelERKNS_10TensorBaseES4_S4_S4_ENKUlvE_clEvENKUlvE0_clEvEUlablE_St5arrayIPcLm4EEEEviT0_T1_,(.L_x_28069 - _ZN2at6native29vectorized_elementwise_kernelILi4EZZZNS0_28launch_masked_scatter_kernelERKNS_10TensorBaseES4_S4_S4_ENKUlvE_clEvENKUlvE0_clEvEUlablE_St5arrayIPcLm4EEEEviT0_T1_)
        .other          _ZN2at6native29vectorized_elementwise_kernelILi4EZZZNS0_28launch_masked_scatter_kernelERKNS_10TensorBaseES4_S4_S4_ENKUlvE_clEvENKUlvE0_clEvEUlablE_St5arrayIPcLm4EEEEviT0_T1_,@"STO_CUDA_ENTRY STV_DEFAULT"
_ZN2at6native29vectorized_elementwise_kernelILi4EZZZNS0_28launch_masked_scatter_kernelERKNS_10TensorBaseES4_S4_S4_ENKUlvE_clEvENKUlvE0_clEvEUlablE_St5arrayIPcLm4EEEEviT0_T1_:
.text._ZN2at6native29vectorized_elementwise_kernelILi4EZZZNS0_28launch_masked_scatter_kernelERKNS_10TensorBaseES4_S4_S4_ENKUlvE_clEvENKUlvE0_clEvEUlablE_St5arrayIPcLm4EEEEviT0_T1_:
        /* <DEDUP_REMOVED lines=17> */
[C---:B-1----:R-:W-:Y:S01]  /*0110*/  IMAD.WIDE R20, R9.reuse, 0x8, R20 ;  /* 0x0000000809147825 */ /* 0x042fe200078e0214 */
[----:B------:R-:W-:Y:S02]  /*0120*/  IADD3 R22, P0, R9, UR6, RZ ;  /* 0x0000000609167c10 */ /* 0x000fe4000ff1e0ff */
[----:B------:R0:W3:Y:S01]  /*0130*/  LDG.E R8, desc[UR4][R24.64+0x200] ;  /* 0x0002000418087981 */ /* 0x0000e2000c1e1900 */
[----:B------:R-:W-:Y:S01]  /*0140*/  IMAD.WIDE.U32 R20, R2, 0x20, R20 ;  /* 0x0000002002147825 */ /* 0x000fe200078e0014 */
[----:B------:R-:W-:Y:S01]  /*0150*/  IADD3.X R23, R0, UR7, RZ, P0, !PT ;  /* 0x0000000700177c10 */ /* 0x000fe200087fe4ff */
[----:B------:R-:W-:-:S03]  /*0160*/  ULDC.64 UR6, c[0x0][0x228] ;  /* 0x00008a0000067ab9 */ /* 0x000fc60000000a00 */
[----:B------:R-:W4:Y:S01]  /*0170*/  LDG.E.128 R4, desc[UR4][R20.64] ;  /* 0x0000000414047981 */ /* 0x000f22000c1e1d00 */
[----:B------:R-:W-:-:S03]  /*0180*/  IMAD.WIDE.U32 R22, R2, 0x4, R22 ;  /* 0x0000000402167825 */ /* 0x000fc600078e0016 */
[----:B------:R-:W5:Y:S04]  /*0190*/  LDG.E.128 R12, desc[UR4][R20.64+0x10] ;  /* 0x00001004140c7981 */ /* 0x000f68000c1e1d00 */
[----:B------:R-:W3:Y:S04]  /*01a0*/  LDG.E R3, desc[UR4][R22.64] ;  /* 0x0000000416037981 */ /* 0x000ee8000c1e1900 */
[----:B------:R-:W5:Y:S04]  /*01b0*/  LDG.E.128 R16, desc[UR4][R20.64+0x1000] ;  /* 0x0010000414107981 */ /* 0x000f68000c1e1d00 */
[----:B------:R-:W5:Y:S04]  /*01c0*/  LDG.E R0, desc[UR4][R22.64+0x200] ;  /* 0x0002000416007981 */ /* 0x000f68000c1e1900 */
[----:B------:R-:W5:Y:S01]  /*01d0*/  LDG.E.128 R20, desc[UR4][R20.64+0x1010] ;  /* 0x0010100414147981 */ /* 0x000f62000c1e1d00 */
[----:B--2---:R-:W-:-:S04]  /*01e0*/  PRMT R10, R28, 0x7770, RZ ;  /* 0x000077701c0a7816 */ /* 0x004fc800000000ff */
[----:B------:R-:W-:Y:S02]  /*01f0*/  ISETP.NE.AND P3, PT, R10, RZ, PT ;  /* 0x000000ff0a00720c */ /* 0x000fe40003f65270 */
[----:B------:R-:W-:-:S04]  /*0200*/  PRMT R26, R28, 0x7771, RZ ;  /* 0x000077711c1a7816 */ /* 0x000fc800000000ff */
[----:B------:R-:W-:-:S07]  /*0210*/  ISETP.NE.AND P0, PT, R26, RZ, PT ;  /* 0x000000ff1a00720c */ /* 0x000fce0003f05270 */
[----:B------:R-:W4:Y:S08]  /*0220*/  @P3 LDC.64 R10, c[0x0][0x218] ;  /* 0x00008600ff0a3b82 */ /* 0x000f300000000a00 */
[----:B0-----:R-:W0:Y:S01]  /*0230*/  @P0 LDC.64 R24, c[0x0][0x218] ;  /* 0x00008600ff180b82 */ /* 0x001e220000000a00 */
[----:B----4-:R-:W-:Y:S02]  /*0240*/  @P3 IADD3 R26, P1, R4, R10, RZ ;  /* 0x0000000a041a3210 */ /* 0x010fe40007f3e0ff */
[----:B------:R-:W-:-:S03]  /*0250*/  PRMT R4, R28, 0x7772, RZ ;  /* 0x000077721c047816 */ /* 0x000fc600000000ff */
[----:B------:R-:W-:Y:S01]  /*0260*/  @P3 IMAD.X R27, R5, 0x1, R11, P1 ;  /* 0x00000001051b3824 */ /* 0x000fe200008e060b */
[----:B------:R-:W-:Y:S02]  /*0270*/  ISETP.NE.AND P1, PT, R4, RZ, PT ;  /* 0x000000ff0400720c */ /* 0x000fe40003f25270 */
[----:B------:R-:W-:Y:S02]  /*0280*/  PRMT R28, R28, 0x7773, RZ ;  /* 0x000077731c1c7816 */ /* 0x000fe400000000ff */
[----:B---3--:R-:W-:Y:S02]  /*0290*/  PRMT R4, R3, 0x7770, RZ ;  /* 0x0000777003047816 */ /* 0x008fe400000000ff */
[----:B------:R-:W-:-:S04]  /*02a0*/  ISETP.NE.AND P2, PT, R28, RZ, PT ;  /* 0x000000ff1c00720c */ /* 0x000fc80003f45270 */
[----:B------:R5:W2:Y:S01]  /*02b0*/  @P3 LDG.E.U8 R4, desc[UR4][R26.64] ;  /* 0x000000041a043981 */ /* 0x000aa2000c1e1100 */
[----:B0-----:R-:W-:Y:S02]  /*02c0*/  @P0 IADD3 R28, P3, R6, R24, RZ ;  /* 0x00000018061c0210 */ /* 0x001fe40007f7e0ff */
[----:B------:R-:W5:Y:S01]  /*02d0*/  @P1 LDC.64 R10, c[0x0][0x218] ;  /* 0x00008600ff0a1b82 */ /* 0x000f620000000a00 */
[----:B------:R-:W-:Y:S02]  /*02e0*/  PRMT R5, R8, 0x7770, RZ ;  /* 0x0000777008057816 */ /* 0x000fe400000000ff */
[----:B------:R-:W-:-:S05]  /*02f0*/  @P0 IMAD.X R29, R7, 0x1, R25, P3 ;  /* 0x00000001071d0824 */ /* 0x000fca00018e0619 */
[----:B------:R-:W0:Y:S01]  /*0300*/  @P2 LDC.64 R6, c[0x0][0x218] ;  /* 0x00008600ff062b82 */ /* 0x000e220000000a00 */
[----:B------:R-:W-:Y:S02]  /*0310*/  ISETP.NE.AND P6, PT, R5, RZ, PT ;  /* 0x000000ff0500720c */ /* 0x000fe40003fc5270 */
[C---:B------:R-:W-:Y:S02]  /*0320*/  PRMT R5, R8.reuse, 0x7771, RZ ;  /* 0x0000777108057816 */ /* 0x040fe400000000ff */
[----:B------:R-:W-:Y:S02]  /*0330*/  PRMT R24, R8, 0x7772, RZ ;  /* 0x0000777208187816 */ /* 0x000fe400000000ff */
[----:B------:R-:W-:Y:S02]  /*0340*/  ISETP.NE.AND P5, PT, R5, RZ, PT ;  /* 0x000000ff0500720c */ /* 0x000fe40003fa5270 */
[----:B------:R-:W-:Y:S02]  /*0350*/  PRMT R5, R3, 0x7771, RZ ;  /* 0x0000777103057816 */ /* 0x000fe400000000ff */
[----:B------:R-:W-:-:S02]  /*0360*/  ISETP.NE.AND P4, PT, R24, RZ, PT ;  /* 0x000000ff1800720c */ /* 0x000fc40003f85270 */
[----:B------:R-:W-:Y:S01]  /*0370*/  PRMT R8, R8, 0x7773, RZ ;  /* 0x0000777308087816 */ /* 0x000fe200000000ff */
[----:B------:R-:W1:Y:S01]  /*0380*/  @P6 LDC.64 R24, c[0x0][0x218] ;  /* 0x00008600ff186b82 */ /* 0x000e620000000a00 */
[----:B------:R-:W2:Y:S01]  /*0390*/  @P0 LDG.E.U8 R5, desc[UR4][R28.64] ;  /* 0x000000041c050981 */ /* 0x000ea2000c1e1100 */
[----:B-----5:R-:W-:Y:S02]  /*03a0*/  @P1 IADD3 R26, P0, R12, R10, RZ ;  /* 0x0000000a0c1a1210 */ /* 0x020fe40007f1e0ff */
[----:B------:R-:W-:-:S03]  /*03b0*/  ISETP.NE.AND P3, PT, R8, RZ, PT ;  /* 0x000000ff0800720c */ /* 0x000fc60003f65270 */
[----:B------:R-:W-:Y:S02]  /*03c0*/  @P1 IMAD.X R27, R13, 0x1, R11, P0 ;  /* 0x000000010d1b1824 */ /* 0x000fe400000e060b */
[----:B------:R-:W3:Y:S01]  /*03d0*/  @P5 LDC.64 R10, c[0x0][0x218] ;  /* 0x00008600ff0a5b82 */ /* 0x000ee20000000a00 */
[----:B0-----:R-:W-:-:S05]  /*03e0*/  @P2 IADD3 R14, P0, R14, R6, RZ ;  /* 0x000000060e0e2210 */ /* 0x001fca0007f1e0ff */
[----:B------:R-:W-:Y:S02]  /*03f0*/  @P2 IMAD.X R15, R15, 0x1, R7, P0 ;  /* 0x000000010f0f2824 */ /* 0x000fe400000e0607 */
[----:B------:R-:W0:Y:S08]  /*0400*/  @P4 LDC.64 R6, c[0x0][0x218] ;  /* 0x00008600ff064b82 */ /* 0x000e300000000a00 */
[----:B------:R-:W4:Y:S01]  /*0410*/  @P3 LDC.64 R12, c[0x0][0x218] ;  /* 0x00008600ff0c3b82 */ /* 0x000f220000000a00 */
[----:B-1----:R-:W-:-:S05]  /*0420*/  @P6 IADD3 R24, P0, R16, R24, RZ ;  /* 0x0000001810186210 */ /* 0x002fca0007f1e0ff */
[----:B------:R-:W-:Y:S01]  /*0430*/  @P6 IMAD.X R25, R17, 0x1, R25, P0 ;  /* 0x0000000111196824 */ /* 0x000fe200000e0619 */
[----:B---3--:R-:W-:Y:S02]  /*0440*/  @P5 IADD3 R10, P0, R18, R10, RZ ;  /* 0x0000000a120a5210 */ /* 0x008fe40007f1e0ff */
[----:B------:R-:W-:-:S03]  /*0450*/  PRMT R8, R3, 0x7772, RZ ;  /* 0x0000777203087816 */ /* 0x000fc600000000ff */
[----:B------:R-:W-:Y:S01]  /*0460*/  @P5 IMAD.X R11, R19, 0x1, R11, P0 ;  /* 0x00000001130b5824 */ /* 0x000fe200000e060b */
[----:B------:R-:W-:Y:S02]  /*0470*/  PRMT R16, R0, 0x7770, RZ ;  /* 0x0000777000107816 */ /* 0x000fe400000000ff */
[----:B0-----:R-:W-:Y:S01]  /*0480*/  @P4 IADD3 R6, P0, R20, R6, RZ ;  /* 0x0000000614064210 */ /* 0x001fe20007f1e0ff */
[----:B------:R-:W3:Y:S01]  /*0490*/  @P1 LDG.E.U8 R8, desc[UR4][R26.64] ;  /* 0x000000041a081981 */ /* 0x000ee2000c1e1100 */
[----:B------:R-:W-:-:S03]  /*04a0*/  PRMT R17, R0, 0x7771, RZ ;  /* 0x0000777100117816 */ /* 0x000fc600000000ff */
[----:B------:R-:W-:Y:S01]  /*04b0*/  @P4 IMAD.X R7, R21, 0x1, R7, P0 ;  /* 0x0000000115074824 */ /* 0x000fe200000e0607 */
[----:B------:R-:W-:Y:S01]  /*04c0*/  PRMT R21, R0, 0x7772, RZ ;  /* 0x0000777200157816 */ /* 0x000fe200000000ff */
[----:B------:R-:W5:Y:S01]  /*04d0*/  @P6 LDG.E.U8 R16, desc[UR4][R24.64] ;  /* 0x0000000418106981 */ /* 0x000f62000c1e1100 */
[----:B----4-:R-:W-:-:S03]  /*04e0*/  @P3 IADD3 R12, P1, R22, R12, RZ ;  /* 0x0000000c160c3210 */ /* 0x010fc60007f3e0ff */
[----:B------:R-:W5:Y:S01]  /*04f0*/  @P5 LDG.E.U8 R17, desc[UR4][R10.64] ;  /* 0x000000040a115981 */ /* 0x000f62000c1e1100 */
[----:B------:R-:W-:Y:S01]  /*0500*/  PRMT R20, R3, 0x7773, RZ ;  /* 0x0000777303147816 */ /* 0x000fe200000000ff */
[----:B------:R-:W-:Y:S01]  /*0510*/  @P3 IMAD.X R13, R23, 0x1, R13, P1 ;  /* 0x00000001170d3824 */ /* 0x000fe200008e060d */
[----:B------:R-:W-:Y:S01]  /*0520*/  PRMT R0, R0, 0x7773, RZ ;  /* 0x0000777300007816 */ /* 0x000fe200000000ff */
[----:B------:R-:W4:Y:S04]  /*0530*/  @P4 LDG.E.U8 R21, desc[UR4][R6.64] ;  /* 0x0000000406154981 */ /* 0x000f28000c1e1100 */
[----:B------:R-:W4:Y:S04]  /*0540*/  @P2 LDG.E.U8 R20, desc[UR4][R14.64] ;  /* 0x000000040e142981 */ /* 0x000f28000c1e1100 */
[----:B------:R-:W4:Y:S01]  /*0550*/  @P3 LDG.E.U8 R0, desc[UR4][R12.64] ;  /* 0x000000040c003981 */ /* 0x000f22000c1e1100 */
[----:B------:R-:W-:-:S05]  /*0560*/  IADD3 R18, P0, R9, UR6, RZ ;  /* 0x0000000609127c10 */ /* 0x000fca000ff1e0ff */
[----:B------:R-:W-:Y:S02]  /*0570*/  IMAD.X R19, RZ, RZ, UR7, P0 ;  /* 0x00000007ff137e24 */ /* 0x000fe400080e06ff */
[----:B------:R-:W-:Y:S01]  /*0580*/  IMAD.WIDE R2, R2, 0x4, R18 ;  /* 0x0000000402027825 */ /* 0x000fe200078e0212 */
[----:B--2---:R-:W-:-:S04]  /*0590*/  PRMT R5, R5, 0x7604, R4 ;  /* 0x0000760405057816 */ /* 0x004fc80000000004 */
[----:B---3--:R-:W-:Y:S02]  /*05a0*/  PRMT R5, R8, 0x7054, R5 ;  /* 0x0000705408057816 */ /* 0x008fe40000000005 */
[----:B-----5:R-:W-:-:S04]  /*05b0*/  PRMT R16, R17, 0x7604, R16 ;  /* 0x0000760411107816 */ /* 0x020fc80000000010 */
[----:B----4-:R-:W-:Y:S02]  /*05c0*/  PRMT R21, R21, 0x7054, R16 ;  /* 0x0000705415157816 */ /* 0x010fe40000000010 */
[----:B------:R-:W-:Y:S02]  /*05d0*/  PRMT R5, R20, 0x654, R5 ;  /* 0x0000065414057816 */ /* 0x000fe40000000005 */
[----:B------:R-:W-:-:S03]  /*05e0*/  PRMT R21, R0, 0x654, R21 ;  /* 0x0000065400157816 */ /* 0x000fc60000000015 */
[----:B------:R-:W-:Y:S04]  /*05f0*/  STG.E desc[UR4][R2.64], R5 ;  /* 0x0000000502007986 */ /* 0x000fe8000c101904 */
[----:B------:R-:W-:Y:S01]  /*0600*/  STG.E desc[UR4][R2.64+0x200], R21 ;  /* 0x0002001502007986 */ /* 0x000fe2000c101904 */
[----:B------:R-:W-:Y:S05]  /*0610*/  EXIT ;  /* 0x000000000000794d */ /* 0x000fea0003800000 */
.L_x_12648:
        /* <DEDUP_REMOVED lines=27> */
[----:B--2---:R-:W-:Y:S02]  /*07d0*/  @!P3 ISETP.NE.AND P1, PT, R0, RZ, PT ;  /* 0x000000ff0000b20c */ /* 0x004fe40003f25270 */
[----:B------:R-:W-:Y:S02]  /*07e0*/  PRMT R0, RZ, 0x7610, R0 ;  /* 0x00007610ff007816 */ /* 0x000fe40000000000 */
[----:B------:R-:W-:Y:S02]  /*07f0*/  @!P3 SEL R0, RZ, 0x1, !P1 ;  /* 0x00000001ff00b807 */ /* 0x000fe40004800000 */
[----:B------:R-:W-:Y:S02]  /*0800*/  ISETP.GE.AND P1, PT, R6, R7, PT ;  /* 0x000000070600720c */ /* 0x000fe40003f26270 */
[----:B------:R-:W-:-:S04]  /*0810*/  PRMT R0, R0, 0x9910, RZ ;  /* 0x0000991000007816 */ /* 0x000fc800000000ff */
[----:B------:R-:W-:-:S07]  /*0820*/  ISETP.EQ.OR P5, PT, R0, RZ, P3 ;  /* 0x000000ff0000720c */ /* 0x000fce0001fa2670 */
[----:B------:R-:W-:Y:S01]  /*0830*/  @!P1 IMAD.IADD R17, R9, 0x1, R6 ;  /* 0x0000000109119824 */ /* 0x000fe200078e0206 */
[----:B------:R-:W1:Y:S01]  /*0840*/  @!P1 LDC.64 R2, c[0x0][0x238] ;  /* 0x00008e00ff029b82 */ /* 0x000e620000000a00 */
[----:B------:R-:W-:-:S05]  /*0850*/  @!P1 VIADD R6, R6, 0x80 ;  /* 0x0000008006069836 */ /* 0x000fca0000000000 */
[----:B------:R-:W-:Y:S02]  /*0860*/  ISETP.GE.AND P2, PT, R6, R7, PT ;  /* 0x000000070600720c */ /* 0x000fe40003f46270 */
[----:B------:R-:W3:Y:S08]  /*0870*/  @!P5 LDC.64 R26, c[0x0][0x218] ;  /* 0x00008600ff1adb82 */ /* 0x000ef00000000a00 */
[----:B------:R-:W2:Y:S03]  /*0880*/  @!P1 LDC.64 R14, c[0x0][0x240] ;  /* 0x00009000ff0e9b82 */ /* 0x000ea60000000a00 */
[----:B------:R-:W-:-:S02]  /*0890*/  @!P2 IMAD.IADD R19, R9, 0x1, R6 ;  /* 0x000000010913a824 */ /* 0x000fc400078e0206 */
[----:B------:R-:W-:-:S03]  /*08a0*/  @!P2 VIADD R6, R6, 0x80 ;  /* 0x000000800606a836 */ /* 0x000fc60000000000 */
[----:B------:R-:W0:Y:S01]  /*08b0*/  @!P2 LDC.64 R20, c[0x0][0x238] ;  /* 0x00008e00ff14ab82 */ /* 0x000e220000000a00 */
[----:B-1----:R-:W-:-:S05]  /*08c0*/  @!P1 IADD3 R12, P6, R17, R2, RZ ;  /* 0x00000002110c9210 */ /* 0x002fca0007fde0ff */
[----:B------:R-:W-:Y:S01]  /*08d0*/  @!P1 IMAD.X R13, RZ, RZ, R3, P6 ;  /* 0x000000ffff0d9224 */ /* 0x000fe200030e0603 */
[----:B---3--:R-:W-:-:S04]  /*08e0*/  @!P5 IADD3 R26, P4, R10, R26, RZ ;  /* 0x0000001a0a1ad210 */ /* 0x008fc80007f9e0ff */
[----:B------:R-:W3:Y:S01]  /*08f0*/  @!P1 LDG.E.U8 R12, desc[UR4][R12.64] ;  /* 0x000000040c0c9981 */ /* 0x000ee2000c1e1100 */
[----:B------:R-:W-:Y:S01]  /*0900*/  @!P5 IMAD.X R27, R11, 0x1, R27, P4 ;  /* 0x000000010b1bd824 */ /* 0x000fe200020e061b */
[----:B------:R-:W-:Y:S01]  /*0910*/  ISETP.GE.AND P4, PT, R6, R7, PT ;  /* 0x000000070600720c */ /* 0x000fe20003f86270 */
[----:B------:R-:W1:Y:S01]  /*0920*/  @!P1 LDC.64 R10, c[0x0][0x230] ;  /* 0x00008c00ff0a9b82 */ /* 0x000e620000000a00 */
[----:B0-----:R-:W-:-:S11]  /*0930*/  @!P2 IADD3 R20, P6, R19, R20, RZ ;  /* 0x000000141314a210 */ /* 0x001fd60007fde0ff */
[----:B------:R-:W0:Y:S01]  /*0940*/  @!P4 LDC.64 R2, c[0x0][0x238] ;  /* 0x00008e00ff02cb82 */ /* 0x000e220000000a00 */
[----:B------:R-:W-:Y:S01]  /*0950*/  @!P2 IMAD.X R21, RZ, RZ, R21, P6 ;  /* 0x000000ffff15a224 */ /* 0x000fe200030e0615 */
[----:B------:R-:W-:-:S04]  /*0960*/  @!P0 IADD3 R24, P6, R25, R4, RZ ;  /* 0x0000000419188210 */ /* 0x000fc80007fde0ff */
[----:B------:R2:W3:Y:S01]  /*0970*/  @!P2 LDG.E.U8 R13, desc[UR4][R20.64] ;  /* 0x00000004140da981 */ /* 0x0004e2000c1e1100 */
[----:B------:R-:W-:Y:S01]  /*0980*/  PRMT R0, RZ, 0x7610, R0 ;  /* 0x00007610ff007816 */ /* 0x000fe20000000000 */
[--C-:B------:R-:W-:Y:S01]  /*0990*/  @!P0 IMAD.X R25, RZ, RZ, R5.reuse, P6 ;  /* 0x000000ffff198224 */ /* 0x100fe200030e0605 */
[----:B--2---:R-:W2:Y:S01]  /*09a0*/  S2R R20, SR_TID.X ;  /* 0x0000000000147919 */ /* 0x004ea20000002100 */
[----:B------:R-:W-:Y:S01]  /*09b0*/  PRMT R5, RZ, 0x7610, R5 ;  /* 0x00007610ff057816 */ /* 0x000fe20000000005 */
[----:B------:R-:W-:Y:S02]  /*09c0*/  @!P4 IMAD.IADD R21, R9, 0x1, R6 ;  /* 0x000000010915c824 */ /* 0x000fe400078e0206 */
[----:B------:R1:W3:Y:S04]  /*09d0*/  @!P3 LDG.E.U8 R0, desc[UR4][R28.64] ;  /* 0x000000041c00b981 */ /* 0x0002e8000c1e1100 */
[----:B------:R0:W3:Y:S01]  /*09e0*/  @!P0 LDG.E.U8 R5, desc[UR4][R24.64] ;  /* 0x0000000418058981 */ /* 0x0000e2000c1e1100 */
[----:B-1----:R-:W-:-:S05]  /*09f0*/  @!P1 IADD3 R28, P6, R17, R10, RZ ;  /* 0x0000000a111c9210 */ /* 0x002fca0007fde0ff */
[----:B------:R-:W-:Y:S01]  /*0a00*/  @!P1 IMAD.X R29, RZ, RZ, R11, P6 ;  /* 0x000000ffff1d9224 */ /* 0x000fe200030e060b */
[----:B0-----:R-:W-:Y:S01]  /*0a10*/  @!P4 IADD3 R24, P6, R21, R2, RZ ;  /* 0x000000021518c210 */ /* 0x001fe20007fde0ff */
[----:B------:R-:W0:Y:S01]  /*0a20*/  @!P2 LDC.64 R10, c[0x0][0x230] ;  /* 0x00008c00ff0aab82 */ /* 0x000e220000000a00 */
[----:B------:R-:W-:Y:S01]  /*0a30*/  @!P1 IMAD.WIDE.U32 R16, R17, 0x8, R14 ;  /* 0x0000000811109825 */ /* 0x000fe200078e000e */
[----:B------:R-:W-:-:S03]  /*0a40*/  CS2R R14, SRZ ;  /* 0x00000000000e7805 */ /* 0x000fc6000001ff00 */
[----:B------:R-:W-:Y:S01]  /*0a50*/  @!P4 IMAD.X R25, RZ, RZ, R3, P6 ;  /* 0x000000ffff19c224 */ /* 0x000fe200030e0603 */
[----:B----4-:R-:W-:Y:S02]  /*0a60*/  @!P0 ISETP.NE.AND P6, PT, R8, RZ, PT ;  /* 0x000000ff0800820c */ /* 0x010fe40003fc5270 */
[----:B------:R-:W-:Y:S01]  /*0a70*/  PRMT R2, RZ, 0x7610, R2 ;  /* 0x00007610ff027816 */ /* 0x000fe20000000002 */
[----:B------:R1:W4:Y:S01]  /*0a80*/  @!P1 LDG.E.64 R14, desc[UR4][R16.64] ;  /* 0x00000004100e9981 */ /* 0x000322000c1e1b00 */
[----:B------:R-:W-:Y:S01]  /*0a90*/  @!P0 SEL R2, RZ, 0x1, !P6 ;  /* 0x00000001ff028807 */ /* 0x000fe20007000000 */
[----:B--2---:R-:W-:-:S03]  /*0aa0*/  VIADD R8, R20, 0x80 ;  /* 0x0000008014087836 */ /* 0x004fc60000000000 */
[----:B------:R-:W-:Y:S02]  /*0ab0*/  PRMT R3, R2, 0x9910, RZ ;  /* 0x0000991002037816 */ /* 0x000fe400000000ff */
[----:B------:R-:W2:Y:S01]  /*0ac0*/  @!P4 LDG.E.U8 R2, desc[UR4][R24.64] ;  /* 0x000000041802c981 */ /* 0x000ea2000c1e1100 */
[----:B-1----:R-:W1:Y:S01]  /*0ad0*/  @!P2 LDC.64 R16, c[0x0][0x240] ;  /* 0x00009000ff10ab82 */ /* 0x002e620000000a00 */
[----:B------:R-:W-:Y:S02]  /*0ae0*/  ISETP.NE.AND P0, PT, R3, RZ, PT ;  /* 0x000000ff0300720c */ /* 0x000fe40003f05270 */
[----:B------:R-:W-:Y:S02]  /*0af0*/  PRMT R4, RZ, 0x7610, R4 ;  /* 0x00007610ff047816 */ /* 0x000fe40000000004 */
[----:B------:R-:W-:-:S04]  /*0b00*/  ISETP.GE.OR P0, PT, R8, R7, !P0 ;  /* 0x000000070800720c */ /* 0x000fc80004706670 */
[----:B------:R0:W2:Y:S01]  /*0b10*/  @!P1 LDG.E.U8 R4, desc[UR4][R28.64] ;  /* 0x000000041c049981 */ /* 0x0000a2000c1e1100 */
[----:B------:R-:W-:Y:S02]  /*0b20*/  PRMT R3, RZ, 0x7610, R3 ;  /* 0x00007610ff037816 */ /* 0x000fe40000000003 */
[----:B0-----:R-:W-:-:S05]  /*0b30*/  @!P2 IADD3 R28, P6, R19, R10, RZ ;  /* 0x0000000a131ca210 */ /* 0x001fca0007fde0ff */
[----:B------:R-:W-:Y:S02]  /*0b40*/  @!P2 IMAD.X R29, RZ, RZ, R11, P6 ;  /* 0x000000ffff1da224 */ /* 0x000fe400030e060b */
[----:B------:R-:W0:Y:S03]  /*0b50*/  @!P0 LDC.64 R10, c[0x0][0x218] ;  /* 0x00008600ff0a8b82 */ /* 0x000e260000000a00 */
[----:B------:R1:W2:Y:S02]  /*0b60*/  @!P2 LDG.E.U8 R3, desc[UR4][R28.64] ;  /* 0x000000041c03a981 */ /* 0x0002a4000c1e1100 */
[----:B-1----:R-:W-:Y:S01]  /*0b70*/  @!P2 IMAD.WIDE.U32 R28, R19, 0x8, R16 ;  /* 0x00000008131ca825 */ /* 0x002fe200078e0010 */
[----:B------:R-:W-:Y:S02]  /*0b80*/  CS2R R18, SRZ ;  /* 0x0000000000127805 */ /* 0x000fe4000001ff00 */
[----:B------:R-:W1:Y:S04]  /*0b90*/  @!P4 LDC.64 R16, c[0x0][0x240] ;  /* 0x00009000ff10cb82 */ /* 0x000e680000000a00 */
[----:B------:R-:W2:Y:S01]  /*0ba0*/  @!P2 LDG.E.64 R18, desc[UR4][R28.64] ;  /* 0x000000041c12a981 */ /* 0x000ea2000c1e1b00 */
[----:B0-----:R-:W-:-:S05]  /*0bb0*/  @!P0 IADD3 R24, P6, R22, R10, RZ ;  /* 0x0000000a16188210 */ /* 0x001fca0007fde0ff */
[----:B------:R-:W-:Y:S01]  /*0bc0*/  @!P0 IMAD.X R25, R23, 0x1, R11, P6 ;  /* 0x0000000117198824 */ /* 0x000fe200030e060b */
[----:B------:R-:W-:Y:S01]  /*0bd0*/  CS2R R22, SRZ ;  /* 0x0000000000167805 */ /* 0x000fe2000001ff00 */
[----:B-1----:R-:W-:-:S05]  /*0be0*/  @!P4 IMAD.WIDE.U32 R16, R21, 0x8, R16 ;  /* 0x000000081510c825 */ /* 0x002fca00078e0010 */
[----:B------:R0:W2:Y:S01]  /*0bf0*/  @!P4 LDG.E.64 R22, desc[UR4][R16.64] ;  /* 0x000000041016c981 */ /* 0x0000a2000c1e1b00 */
[----:B------:R-:W-:Y:S01]  /*0c00*/  PRMT R10, RZ, 0x7610, R10 ;  /* 0x00007610ff0a7816 */ /* 0x000fe2000000000a */
[----:B------:R-:W-:Y:S01]  /*0c10*/  @!P4 VIADD R6, R6, 0x80 ;  /* 0x000000800606c836 */ /* 0x000fe20000000000 */
[----:B0-----:R-:W0:Y:S01]  /*0c20*/  @!P4 LDC.64 R16, c[0x0][0x230] ;  /* 0x00008c00ff10cb82 */ /* 0x001e220000000a00 */
[----:B---3--:R-:W-:-:S04]  /*0c30*/  @!P1 ISETP.NE.AND P6, PT, R12, RZ, PT ;  /* 0x000000ff0c00920c */ /* 0x008fc80003fc5270 */
[----:B------:R-:W-:Y:S01]  /*0c40*/  @!P1 SEL R10, RZ, 0x1, !P6 ;  /* 0x00000001ff0a9807 */ /* 0x000fe20007000000 */
[----:B------:R-:W-:-:S03]  /*0c50*/  VIADD R12, R20, 0x100 ;  /* 0x00000100140c7836 */ /* 0x000fc60000000000 */
[----:B------:R-:W-:-:S04]  /*0c60*/  PRMT R11, R10, 0x9910, RZ ;  /* 0x000099100a0b7816 */ /* 0x000fc800000000ff */
[----:B------:R-:W-:-:S04]  /*0c70*/  ISETP.NE.AND P1, PT, R11, RZ, PT ;  /* 0x000000ff0b00720c */ /* 0x000fc80003f25270 */
[----:B------:R-:W-:Y:S02]  /*0c80*/  ISETP.GE.OR P1, PT, R12, R7, !P1 ;  /* 0x000000070c00720c */ /* 0x000fe40004f26670 */
[----:B------:R-:W-:Y:S02]  /*0c90*/  PRMT R10, RZ, 0x7610, R10 ;  /* 0x00007610ff0a7816 */ /* 0x000fe4000000000a */
[----:B------:R-:W-:-:S04]  /*0ca0*/  @!P2 ISETP.NE.AND P6, PT, R13, RZ, PT ;  /* 0x000000ff0d00a20c */ /* 0x000fc80003fc5270 */
[----:B------:R-:W-:-:S05]  /*0cb0*/  @!P2 SEL R10, RZ, 0x1, !P6 ;  /* 0x00000001ff0aa807 */ /* 0x000fca0007000000 */
[----:B------:R-:W4:Y:S01]  /*0cc0*/  @!P1 LDC.64 R12, c[0x0][0x218] ;  /* 0x00008600ff0c9b82 */ /* 0x000f220000000a00 */
[----:B------:R-:W-:-:S04]  /*0cd0*/  PRMT R10, R10, 0x9910, RZ ;  /* 0x000099100a0a7816 */ /* 0x000fc800000000ff */
[----:B------:R-:W-:Y:S01]  /*0ce0*/  ISETP.NE.AND P2, PT, R10, RZ, PT ;  /* 0x000000ff0a00720c */ /* 0x000fe20003f45270 */
[----:B------:R-:W-:Y:S01]  /*0cf0*/  VIADD R10, R20, 0x180 ;  /* 0x00000180140a7836 */ /* 0x000fe20000000000 */
[----:B------:R1:W3:Y:S04]  /*0d00*/  @!P5 LDG.E.U8 R0, desc[UR4][R26.64] ;  /* 0x000000041a00d981 */ /* 0x0002e8000c1e1100 */
[-C--:B------:R-:W-:Y:S01]  /*0d10*/  ISETP.GE.OR P2, PT, R10, R7.reuse, !P2 ;  /* 0x000000070a00720c */ /* 0x080fe20005746670 */
[----:B------:R0:W5:Y:S01]  /*0d20*/  @!P0 LDG.E.U8 R5, desc[UR4][R24.64] ;  /* 0x0000000418058981 */ /* 0x000162000c1e1100 */
[----:B------:R-:W-:-:S11]  /*0d30*/  ISETP.GE.AND P5, PT, R6, R7, PT ;  /* 0x000000070600720c */ /* 0x000fd60003fa6270 */
[----:B------:R-:W0:Y:S01]  /*0d40*/  @!P2 LDC.64 R10, c[0x0][0x218] ;  /* 0x00008600ff0aab82 */ /* 0x000e220000000a00 */
[----:B----4-:R-:W-:-:S07]  /*0d50*/  @!P1 IADD3 R12, P0, R14, R12, RZ ;  /* 0x0000000c0e0c9210 */ /* 0x010fce0007f1e0ff */
[----:B-1----:R-:W1:Y:S01]  /*0d60*/  @!P5 LDC.64 R26, c[0x0][0x240] ;  /* 0x00009000ff1adb82 */ /* 0x002e620000000a00 */
[----:B--2---:R-:W-:Y:S02]  /*0d70*/  @!P4 ISETP.NE.AND P6, PT, R2, RZ, PT ;  /* 0x000000ff0200c20c */ /* 0x004fe40003fc5270 */
[----:B------:R-:W-:Y:S02]  /*0d80*/  PRMT R2, RZ, 0x7610, R2 ;  /* 0x00007610ff027816 */ /* 0x000fe40000000002 */
[----:B------:R-:W-:Y:S01]  /*0d90*/  @!P4 SEL R2, RZ, 0x1, !P6 ;  /* 0x00000001ff02c807 */ /* 0x000fe20007000000 */
[----:B------:R-:W-:Y:S02]  /*0da0*/  @!P1 IMAD.X R13, R15, 0x1, R13, P0 ;  /* 0x000000010f0d9824 */ /* 0x000fe400000e060d */
[----:B------:R-:W2:Y:S01]  /*0db0*/  @!P5 LDC.64 R14, c[0x0][0x230] ;  /* 0x00008c00ff0edb82 */ /* 0x000ea20000000a00 */
[----:B------:R-:W-:-:S04]  /*0dc0*/  PRMT R2, R2, 0x9910, RZ ;  /* 0x0000991002027816 */ /* 0x000fc800000000ff */
[----:B------:R-:W-:Y:S01]  /*0dd0*/  ISETP.NE.AND P0, PT, R2, RZ, PT ;  /* 0x000000ff0200720c */ /* 0x000fe20003f05270 */
[----:B------:R-:W-:Y:S01]  /*0de0*/  VIADD R2, R20, 0x200 ;  /* 0x0000020014027836 */ /* 0x000fe20000000000 */
[----:B------:R4:W5:Y:S04]  /*0df0*/  @!P1 LDG.E.U8 R4, desc[UR4][R12.64] ;  /* 0x000000040c049981 */ /* 0x000968000c1e1100 */
[----:B------:R-:W-:Y:S01]  /*0e00*/  ISETP.GE.OR P0, PT, R2, R7, !P0 ;  /* 0x000000070200720c */ /* 0x000fe20004706670 */
[----:B0-----:R-:W-:Y:S02]  /*0e10*/  @!P5 IMAD.IADD R25, R9, 0x1, R6 ;  /* 0x000000010919d824 */ /* 0x001fe400078e0206 */
[----:B------:R-:W-:-:S10]  /*0e20*/  @!P5 VIADD R6, R6, 0x80 ;  /* 0x000000800606d836 */ /* 0x000fd40000000000 */
[----:B----4-:R-:W0:Y:S01]  /*0e30*/  @!P0 LDC.64 R12, c[0x0][0x218] ;  /* 0x00008600ff0c8b82 */ /* 0x010e220000000a00 */
[----:B------:R-:W-:-:S05]  /*0e40*/  @!P2 IADD3 R28, P1, R18, R10, RZ ;  /* 0x0000000a121ca210 */ /* 0x000fca0007f3e0ff */
[----:B------:R-:W-:Y:S01]  /*0e50*/  @!P2 IMAD.X R29, R19, 0x1, R11, P1 ;  /* 0x00000001131da824 */ /* 0x000fe200008e060b */
[----:B------:R-:W-:Y:S01]  /*0e60*/  ISETP.GE.AND P1, PT, R6, R7, PT ;  /* 0x000000070600720c */ /* 0x000fe20003f26270 */
[----:B------:R-:W4:Y:S03]  /*0e70*/  @!P5 LDC.64 R10, c[0x0][0x238] ;  /* 0x00008e00ff0adb82 */ /* 0x000f260000000a00 */
[----:B------:R4:W5:Y:S01]  /*0e80*/  @!P2 LDG.E.U8 R3, desc[UR4][R28.64] ;  /* 0x000000041c03a981 */ /* 0x000962000c1e1100 */
[----:B--2---:R-:W-:-:S08]  /*0e90*/  @!P5 IADD3 R14, P2, R25, R14, RZ ;  /* 0x0000000e190ed210 */ /* 0x004fd00007f5e0ff */
[----:B------:R-:W2:Y:S01]  /*0ea0*/  @!P1 LDC.64 R18, c[0x0][0x238] ;  /* 0x00008e00ff129b82 */ /* 0x000ea20000000a00 */
[----:B------:R-:W-:Y:S01]  /*0eb0*/  @!P5 IMAD.X R15, RZ, RZ, R15, P2 ;  /* 0x000000ffff0fd224 */ /* 0x000fe200010e060f */
[----:B------:R-:W-:Y:S02]  /*0ec0*/  @!P4 IADD3 R16, P6, R21, R16, RZ ;  /* 0x000000101510c210 */ /* 0x000fe40007fde0ff */
[----:B0-----:R-:W-:Y:S02]  /*0ed0*/  @!P0 IADD3 R12, P2, R22, R12, RZ ;  /* 0x0000000c160c8210 */ /* 0x001fe40007f5e0ff */
[----:B------:R-:W-:Y:S01]  /*0ee0*/  PRMT R2, RZ, 0x7610, R2 ;  /* 0x00007610ff027816 */ /* 0x000fe20000000002 */
[----:B------:R-:W-:Y:S02]  /*0ef0*/  @!P4 IMAD.X R17, RZ, RZ, R17, P6 ;  /* 0x000000ffff11c224 */ /* 0x000fe400030e0611 */
[----:B------:R-:W-:Y:S02]  /*0f00*/  @!P0 IMAD.X R13, R23, 0x1, R13, P2 ;  /* 0x00000001170d8824 */ /* 0x000fe400010e060d */
[----:B------:R-:W-:Y:S01]  /*0f10*/  @!P1 IMAD.IADD R23, R9, 0x1, R6 ;  /* 0x0000000109179824 */ /* 0x000fe200078e0206 */
[----:B------:R0:W3:Y:S01]  /*0f20*/  @!P4 LDG.E.U8 R2, desc[UR4][R16.64] ;  /* 0x000000041002c981 */ /* 0x0000e2000c1e1100 */
[----:B------:R-:W-:Y:S01]  /*0f30*/  @!P1 VIADD R6, R6, 0x80 ;  /* 0x0000008006069836 */ /* 0x000fe20000000000 */
[----:B----4-:R-:W-:-:S04]  /*0f40*/  @!P5 IADD3 R28, P2, R25, R10, RZ ;  /* 0x0000000a191cd210 */ /* 0x010fc80007f5e0ff */
[----:B------:R-:W-:Y:S01]  /*0f50*/  ISETP.GE.AND P4, PT, R6, R7, PT ;  /* 0x000000070600720c */ /* 0x000fe20003f86270 */
[----:B------:R-:W-:Y:S02]  /*0f60*/  @!P5 IMAD.X R29, RZ, RZ, R11, P2 ;  /* 0x000000ffff1dd224 */ /* 0x000fe400010e060b */
[----:B-1----:R-:W-:Y:S01]  /*0f70*/  @!P5 IMAD.WIDE.U32 R26, R25, 0x8, R26 ;  /* 0x00000008191ad825 */ /* 0x002fe200078e001a */
[----:B0-----:R-:W0:Y:S01]  /*0f80*/  @!P1 LDC.64 R16, c[0x0][0x230] ;  /* 0x00008c00ff109b82 */ /* 0x001e220000000a00 */
[----:B--2---:R-:W-:Y:S01]  /*0f90*/  @!P1 IADD3 R24, P2, R23, R18, RZ ;  /* 0x0000001217189210 */ /* 0x004fe20007f5e0ff */
[----:B------:R-:W2:Y:S01]  /*0fa0*/  @!P5 LDG.E.U8 R22, desc[UR4][R28.64] ;  /* 0x000000041c16d981 */ /* 0x000ea2000c1e1100 */
[----:B------:R-:W-:-:S03]  /*0fb0*/  PRMT R21, RZ, 0x7610, R21 ;  /* 0x00007610ff157816 */ /* 0x000fc60000000015 */
[----:B------:R-:W-:Y:S02]  /*0fc0*/  @!P1 IMAD.X R25, RZ, RZ, R19, P2 ;  /* 0x000000ffff199224 */ /* 0x000fe400010e0613 */
[----:B------:R-:W1:Y:S01]  /*0fd0*/  @!P1 LDC.64 R10, c[0x0][0x240] ;  /* 0x00009000ff0a9b82 */ /* 0x000e620000000a00 */
[----:B------:R4:W2:Y:S04]  /*0fe0*/  @!P5 LDG.E.U8 R21, desc[UR4][R14.64] ;  /* 0x000000040e15d981 */ /* 0x0008a8000c1e1100 */
[----:B------:R-:W2:Y:S03]  /*0ff0*/  @!P1 LDG.E.U8 R24, desc[UR4][R24.64] ;  /* 0x0000000418189981 */ /* 0x000ea6000c1e1100 */
[----:B------:R-:W1:Y:S01]  /*1000*/  @!P4 LDC.64 R18, c[0x0][0x238] ;  /* 0x00008e00ff12cb82 */ /* 0x000e620000000a00 */
[----:B----4-:R-:W-:-:S06]  /*1010*/  CS2R R14, SRZ ;  /* 0x00000000000e7805 */ /* 0x010fcc000001ff00 */
[----:B------:R0:W4:Y:S02]  /*1020*/  @!P5 LDG.E.64 R14, desc[UR4][R26.64] ;  /* 0x000000041a0ed981 */ /* 0x000124000c1e1b00 */
        /* <DEDUP_REMOVED lines=21> */
[----:B------:R-:W-:Y:S04]  /*1180*/  BSSY B0, `(.L_x_12649) ;  /* 0x000005b000007945 */ /* 0x000fe80003800000 */
[----:B------:R-:W-:Y:S01]  /*1190*/  BSSY B1, `(.L_x_12650) ;  /* 0x0000052000017945 */ /* 0x000fe20003800000 */
[----:B---3--:R1:W5:Y:S01]  /*11a0*/  @!P0 LDG.E.U8 R2, desc[UR4][R12.64] ;  /* 0x000000040c028981 */ /* 0x008362000c1e1100 */
[----:B--2---:R-:W-:-:S04]  /*11b0*/  @!P5 ISETP.NE.AND P2, PT, R22, RZ, PT ;  /* 0x000000ff1600d20c */ /* 0x004fc80003f45270 */
[----:B------:R-:W-:-:S04]  /*11c0*/  @!P5 SEL R17, RZ, 0x1, !P2 ;  /* 0x00000001ff11d807 */ /* 0x000fc80005000000 */
[----:B0-----:R-:W-:Y:S02]  /*11d0*/  PRMT R10, R17, 0x9910, RZ ;  /* 0x00009910110a7816 */ /* 0x001fe400000000ff */
[----:B------:R-:W-:Y:S02]  /*11e0*/  @!P1 ISETP.NE.AND P2, PT, R24, RZ, PT ;  /* 0x000000ff1800920c */ /* 0x000fe40003f45270 */
[----:B------:R-:W-:Y:S02]  /*11f0*/  PRMT R17, RZ, 0x7610, R17 ;  /* 0x00007610ff117816 */ /* 0x000fe40000000011 */
[----:B------:R-:W-:Y:S02]  /*1200*/  @!P1 SEL R17, RZ, 0x1, !P2 ;  /* 0x00000001ff119807 */ /* 0x000fe40005000000 */
[----:B------:R-:W-:Y:S01]  /*1210*/  ISETP.NE.AND P1, PT, R10, RZ, PT ;  /* 0x000000ff0a00720c */ /* 0x000fe20003f25270 */
[----:B------:R-:W-:Y:S01]  /*1220*/  VIADD R10, R20, 0x280 ;  /* 0x00000280140a7836 */ /* 0x000fe20000000000 */
[----:B------:R-:W-:-:S04]  /*1230*/  PRMT R17, R17, 0x9910, RZ ;  /* 0x0000991011117816 */ /* 0x000fc800000000ff */
[----:B------:R-:W-:Y:S01]  /*1240*/  ISETP.GE.OR P1, PT, R10, R7, !P1 ;  /* 0x000000070a00720c */ /* 0x000fe20004f26670 */
[----:B------:R-:W-:-:S05]  /*1250*/  IMAD.MOV.U32 R10, RZ, RZ, R17 ;  /* 0x000000ffff0a7224 */ /* 0x000fca00078e0011 */
[----:B------:R-:W-:Y:S01]  /*1260*/  ISETP.NE.AND P2, PT, R10, RZ, PT ;  /* 0x000000ff0a00720c */ /* 0x000fe20003f45270 */
[----:B------:R-:W-:-:S05]  /*1270*/  VIADD R10, R20, 0x300 ;  /* 0x00000300140a7836 */ /* 0x000fca0000000000 */
[----:B------:R-:W-:Y:S02]  /*1280*/  ISETP.GE.OR P2, PT, R10, R7, !P2 ;  /* 0x000000070a00720c */ /* 0x000fe40005746670 */
[----:B------:R-:W0:Y:S01]  /*1290*/  @!P1 LDC.64 R10, c[0x0][0x218] ;  /* 0x00008600ff0a9b82 */ /* 0x000e220000000a00 */
[----:B------:R-:W-:Y:S01]  /*12a0*/  PRMT R17, RZ, 0x7610, R17 ;  /* 0x00007610ff117816 */ /* 0x000fe20000000011 */
[----:B------:R-:W-:Y:S01]  /*12b0*/  VIADD R22, R20, 0x380 ;  /* 0x0000038014167836 */ /* 0x000fe20000000000 */
[----:B----4-:R-:W-:-:S04]  /*12c0*/  @!P4 ISETP.NE.AND P5, PT, R23, RZ, PT ;  /* 0x000000ff1700c20c */ /* 0x010fc80003fa5270 */
[----:B------:R-:W-:-:S04]  /*12d0*/  @!P4 SEL R17, RZ, 0x1, !P5 ;  /* 0x00000001ff11c807 */ /* 0x000fc80006800000 */
[----:B------:R-:W-:-:S04]  /*12e0*/  PRMT R17, R17, 0x9910, RZ ;  /* 0x0000991011117816 */ /* 0x000fc800000000ff */
[----:B------:R-:W-:-:S04]  /*12f0*/  ISETP.NE.AND P4, PT, R17, RZ, PT ;  /* 0x000000ff1100720c */ /* 0x000fc80003f85270 */
[----:B------:R-:W-:Y:S02]  /*1300*/  ISETP.GE.OR P4, PT, R22, R7, !P4 ;  /* 0x000000071600720c */ /* 0x000fe40006786670 */
[----:B0-----:R-:W-:-:S05]  /*1310*/  @!P1 IADD3 R22, P5, R14, R10, RZ ;  /* 0x0000000a0e169210 */ /* 0x001fca0007fbe0ff */
[----:B------:R-:W-:Y:S02]  /*1320*/  @!P1 IMAD.X R23, R15, 0x1, R11, P5 ;  /* 0x000000010f179824 */ /* 0x000fe400028e060b */
[----:B------:R-:W0:Y:S01]  /*1330*/  @!P2 LDC.64 R10, c[0x0][0x218] ;  /* 0x00008600ff0aab82 */ /* 0x000e220000000a00 */
[----:B------:R-:W-:Y:S02]  /*1340*/  @!P3 IMAD.IADD R17, R9, 0x1, R20 ;  /* 0x000000010911b824 */ /* 0x000fe400078e0214 */
[----:B------:R1:W5:Y:S05]  /*1350*/  @!P1 LDG.E.U8 R21, desc[UR4][R22.64] ;  /* 0x0000000416159981 */ /* 0x00036a000c1e1100 */
[----:B------:R-:W2:Y:S01]  /*1360*/  @!P4 LDC.64 R14, c[0x0][0x218] ;  /* 0x00008600ff0ecb82 */ /* 0x000ea20000000a00 */
[----:B0-----:R-:W-:-:S05]  /*1370*/  @!P2 IADD3 R10, P5, R28, R10, RZ ;  /* 0x0000000a1c0aa210 */ /* 0x001fca0007fbe0ff */
[----:B------:R-:W-:Y:S01]  /*1380*/  @!P2 IMAD.X R11, R29, 0x1, R11, P5 ;  /* 0x000000011d0ba824 */ /* 0x000fe200028e060b */
[----:B--2---:R-:W-:Y:S01]  /*1390*/  @!P4 IADD3 R14, P5, R18, R14, RZ ;  /* 0x0000000e120ec210 */ /* 0x004fe20007fbe0ff */
[----:B------:R-:W-:-:S03]  /*13a0*/  @!P3 IMAD.MOV.U32 R20, RZ, RZ, R8 ;  /* 0x000000ffff14b224 */ /* 0x000fc600078e0008 */
[----:B------:R1:W5:Y:S01]  /*13b0*/  @!P2 LDG.E.U8 R16, desc[UR4][R10.64] ;  /* 0x000000040a10a981 */ /* 0x000362000c1e1100 */
[----:B------:R-:W-:Y:S02]  /*13c0*/  @!P4 IMAD.X R15, R19, 0x1, R15, P5 ;  /* 0x00000001130fc824 */ /* 0x000fe400028e060f */
[----:B------:R-:W0:Y:S03]  /*13d0*/  @!P3 LDC.64 R18, c[0x0][0x228] ;  /* 0x00008a00ff12bb82 */ /* 0x000e260000000a00 */
[----:B------:R1:W5:Y:S01]  /*13e0*/  @!P4 LDG.E.U8 R6, desc[UR4][R14.64] ;  /* 0x000000040e06c981 */ /* 0x000362000c1e1100 */
[----:B0-----:R-:W-:-:S05]  /*13f0*/  @!P3 IADD3 R18, P0, R17, R18, RZ ;  /* 0x000000121112b210 */ /* 0x001fca0007f1e0ff */
[----:B------:R-:W-:-:S05]  /*1400*/  @!P3 IMAD.X R19, RZ, RZ, R19, P0 ;  /* 0x000000ffff13b224 */ /* 0x000fca00000e0613 */
        /* <DEDUP_REMOVED lines=17> */
.L_x_12651:
        /* <DEDUP_REMOVED lines=8> */
.L_x_12652:
[----:B------:R-:W-:-:S13]  /*15a0*/  ISETP.GE.AND P0, PT, R20, R7, PT ;  /* 0x000000071400720c */ /* 0x000fda0003f06270 */
[----:B------:R-:W-:Y:S05]  /*15b0*/  @P0 BRA `(.L_x_12654) ;  /* 0x00000000003c0947 */ /* 0x000fea0003800000 */
[----:B-1----:R-:W-:Y:S01]  /*15c0*/  IMAD.IADD R4, R9, 0x1, R20 ;  /* 0x0000000109047824 */ /* 0x002fe200078e0214 */
[----:B------:R-:W-:Y:S01]  /*15d0*/  ULDC.64 UR6, c[0x0][0x228] ;  /* 0x00008a0000067ab9 */ /* 0x000fe20000000a00 */
[----:B------:R-:W-:-:S03]  /*15e0*/  VIADD R20, R20, 0x80 ;  /* 0x0000008014147836 */ /* 0x000fc60000000000 */
[----:B------:R-:W-:-:S05]  /*15f0*/  IADD3 R4, P0, R4, UR6, RZ ;  /* 0x0000000604047c10 */ /* 0x000fca000ff1e0ff */
[----:B0-----:R-:W-:-:S05]  /*1600*/  IMAD.X R5, RZ, RZ, UR7, P0 ;  /* 0x00000007ff057e24 */ /* 0x001fca00080e06ff */
[----:B------:R1:W-:Y:S03]  /*1610*/  STG.E.U8 desc[UR4][R4.64], R2 ;  /* 0x0000000204007986 */ /* 0x0003e6000c101104 */
.L_x_12653:
[----:B------:R-:W-:-:S13]  /*1620*/  ISETP.GE.AND P0, PT, R20, R7, PT ;  /* 0x000000071400720c */ /* 0x000fda0003f06270 */
[----:B------:R-:W-:Y:S05]  /*1630*/  @P0 BREAK B1 ;  /* 0x0000000000010942 */ /* 0x000fea0003800000 */
[----:B------:R-:W-:Y:S05]  /*1640*/  @P0 BRA `(.L_x_12655) ;  /* 0x0000000000380947 */ /* 0x000fea0003800000 */
[----:B-1---5:R-:W-:Y:S01]  /*1650*/  IMAD.IADD R2, R9, 0x1, R20 ;  /* 0x0000000109027824 */ /* 0x022fe200078e0214 */
[----:B------:R-:W-:Y:S01]  /*1660*/  ULDC.64 UR6, c[0x0][0x228] ;  /* 0x00008a0000067ab9 */ /* 0x000fe20000000a00 */
[----:B------:R-:W-:-:S03]  /*1670*/  VIADD R20, R20, 0x80 ;  /* 0x0000008014147836 */ /* 0x000fc60000000000 */
[----:B------:R-:W-:-:S05]  /*1680*/  IADD3 R2, P0, R2, UR6, RZ ;  /* 0x0000000602027c10 */ /* 0x000fca000ff1e0ff */
[----:B------:R-:W-:-:S05]  /*1690*/  IMAD.X R3, RZ, RZ, UR7, P0 ;  /* 0x00000007ff037e24 */ /* 0x000fca00080e06ff */
[----:B------:R2:W-:Y:S03]  /*16a0*/  STG.E.U8 desc[UR4][R2.64], R21 ;  /* 0x0000001502007986 */ /* 0x0005e6000c101104 */
.L_x_12654:
[----:B------:R-:W-:Y:S05]  /*16b0*/  BSYNC B1 ;  /* 0x0000000000017941 */ /* 0x000fea0003800000 */
.L_x_12650:
[----:B------:R-:W-:-:S13]  /*16c0*/  ISETP.GE.AND P0, PT, R20, R7, PT ;  /* 0x000000071400720c */ /* 0x000fda0003f06270 */
[----:B01----:R-:W0:Y:S01]  /*16d0*/  @!P0 LDC.64 R4, c[0x0][0x228] ;  /* 0x00008a00ff048b82 */ /* 0x003e220000000a00 */
[----:B--2---:R-:W-:Y:S02]  /*16e0*/  @!P0 IMAD.IADD R3, R9, 0x1, R20 ;  /* 0x0000000109038824 */ /* 0x004fe400078e0214 */
[----:B------:R-:W-:-:S03]  /*16f0*/  @!P0 VIADD R20, R20, 0x80 ;  /* 0x0000008014148836 */ /* 0x000fc60000000000 */
[----:B0-----:R-:W-:-:S05]  /*1700*/  @!P0 IADD3 R2, P1, R3, R4, RZ ;  /* 0x0000000403028210 */ /* 0x001fca0007f3e0ff */
[----:B------:R-:W-:-:S05]  /*1710*/  @!P0 IMAD.X R3, RZ, RZ, R5, P1 ;  /* 0x000000ffff038224 */ /* 0x000fca00008e0605 */
[----:B------:R2:W-:Y:S03]  /*1720*/  @!P0 STG.E.U8 desc[UR4][R2.64], R16 ;  /* 0x0000001002008986 */ /* 0x0005e6000c101104 */
.L_x_12655:
[----:B------:R-:W-:Y:S05]  /*1730*/  BSYNC B0 ;  /* 0x0000000000007941 */ /* 0x000fea0003800000 */
.L_x_12649:
[----:B------:R-:W-:Y:S05]  /*1740*/  WARPSYNC.ALL ;  /* 0x0000000000007948 */ /* 0x000fea0003800000 */
[----:B------:R-:W-:-:S13]  /*1750*/  ISETP.GE.AND P0, PT, R20, R7, PT ;  /* 0x000000071400720c */ /* 0x000fda0003f06270 */
[----:B------:R-:W-:Y:S05]  /*1760*/  @P0 EXIT ;  /* 0x000000000000094d */ /* 0x000fea0003800000 */
[----:B-12--5:R-:W-:Y:S01]  /*1770*/  IMAD.IADD R2, R9, 0x1, R20 ;  /* 0x0000000109027824 */ /* 0x026fe200078e0214 */
[----:B------:R-:W-:-:S04]  /*1780*/  ULDC.64 UR6, c[0x0][0x228] ;  /* 0x00008a0000067ab9 */ /* 0x000fc80000000a00 */
[----:B------:R-:W-:-:S05]  /*1790*/  IADD3 R2, P0, R2, UR6, RZ ;  /* 0x0000000602027c10 */ /* 0x000fca000ff1e0ff */
[----:B------:R-:W-:-:S05]  /*17a0*/  IMAD.X R3, RZ, RZ, UR7, P0 ;  /* 0x00000007ff037e24 */ /* 0x000fca00080e06ff */
[----:B------:R-:W-:Y:S01]  /*17b0*/  STG.E.U8 desc[UR4][R2.64], R6 ;  /* 0x0000000602007986 */ /* 0x000fe2000c101104 */
[----:B------:R-:W-:Y:S05]  /*17c0*/  EXIT ;  /* 0x000000000000794d */ /* 0x000fea0003800000 */
.L_x_12656:
        /* <DEDUP_REMOVED lines=11> */
.L_x_28069:


//--------------------- .text._ZN2at6native29vectorized_elementwise_kernelILi8EZZZNS0_28launch_masked_scatter_kernelERKNS_10TensorBaseES4_S4_S4_ENKUlvE_clEvENKUlvE0_clEvEUlablE_St5arrayIPcLm4EEEEviT0_T1_ --------------------------
	.section	.text._ZN2at6native29vectorized_elementwise_kernelILi8EZZZNS0_28launch_masked_scatter_kernelERKNS_10TensorBaseES4_S4_S4_ENKUlvE_clEvENKUlvE0_clEvEUlablE_St5arrayIPcLm4EEEEviT0_T1_,"ax",@progbits
	.align	128
        .global         _ZN2at6native29vectorized_elementwise_kernelILi8EZZZNS0_28launch_masked_scatter_kernelERKNS_10TensorBaseES4_S4_S4_ENKUlvE_clEvENKUlvE0_clEvEUlablE_St5arrayIPcLm4EEEEviT0_T1_
        .type           _ZN2at6native29vectorized_elementwise_kernelILi8EZZZNS0_28launch_masked_scatter_kernelERKNS_10TensorBaseES4_S4_S4_ENKUlvE_clEvENKUlvE0_clEvEUlablE_St5arrayIPcLm4EEEEviT0_T1_,@function
        .size           _ZN2at6native29vectorized_elementwise_kernelILi8EZZZNS0_28launch_masked_scatter_kernelERKNS_10TensorBaseES4_S4_S4_ENKUlvE_clEvENKUlvE0_clEvEUlablE_St5arrayIPcLm4EEEEviT0_T1_,(.L_x_28070 - _ZN2at6native29vectorized_elementwise_kernelILi8EZZZNS0_28launch_masked_scatter_kernelERKNS_10TensorBaseES4_S4_S4_ENKUlvE_clEvENKUlvE0_clEvEUlablE_St5arrayIPcLm4EEEEviT0_T1_)
        .other          _ZN2at6native29vectorized_elementwise_kernelILi8EZZZNS0_28launch_masked_scatter_kernelERKNS_10TensorBaseES4_S4_S4_ENKUlvE_clEvENKUlvE0_clEvEUlablE_St5arrayIPcLm4EEEEviT0_T1_,@"STO_CUDA_ENTRY STV_DEFAULT"
_ZN2at6native29vectorized_elementwise_kernelILi8EZZZNS0_28launch_masked_scatter_kernelERKNS_10TensorBaseES4_S4_S4_ENKUlvE_clEvENKUlvE0_clEvEUlablE_St5arrayIPcLm4EEEEviT0_T1_:
.text._ZN2at6native29vectorized_elementwise_kernelILi8EZZZNS0_28launch_masked_scatter_kernelERKNS_10TensorBaseES4_S4_S4_ENKUlvE_clEvENKUlvE0_clEvEUlablE_St5arrayIPcLm4EEEEviT0_T1_:
        /* <DEDUP_REMOVED lines=17> */
[----:B-1----:R-:W-:-:S04]  /*0110*/  IMAD.WIDE R2, R9, 0x8, R2 ;  /* 0x0000000809027825 */ /* 0x002fc800078e0202 */
[----:B------:R-:W-:-:S05]  /*0120*/  IMAD.WIDE.U32 R28, R0, 0x40, R2 ;  /* 0x00000040001c7825 */ /* 0x000fca00078e0002 */
[----:B------:R-:W3:Y:S01]  /*0130*/  LDG.E.128 R20, desc[UR4][R28.64] ;  /* 0x000000041c147981 */ /* 0x000ee2000c1e1d00 */
[----:B------:R-:W-:-:S03]  /*0140*/  IADD3 R24, P0, R9, UR6, RZ ;  /* 0x0000000609187c10 */ /* 0x000fc6000ff1e0ff */
[----:B------:R-:W4:Y:S01]  /*0150*/  LDG.E.128 R12, desc[UR4][R28.64+0x20] ;  /* 0x000020041c0c7981 */ /* 0x000f22000c1e1d00 */
[----:B------:R-:W-:Y:S01]  /*0160*/  IADD3.X R25, R4, UR7, RZ, P0, !PT ;  /* 0x0000000704197c10 */ /* 0x000fe200087fe4ff */
[----:B------:R-:W-:Y:S02]  /*0170*/  ULDC.64 UR6, c[0x0][0x228] ;  /* 0x00008a0000067ab9 */ /* 0x000fe40000000a00 */
[----:B------:R-:W5:Y:S01]  /*0180*/  LDG.E.128 R4, desc[UR4][R28.64+0x10] ;  /* 0x000010041c047981 */ /* 0x000f62000c1e1d00 */
[----:B------:R-:W-:-:S03]  /*0190*/  IMAD.WIDE.U32 R24, R0, 0x8, R24 ;  /* 0x0000000800187825 */ /* 0x000fc600078e0018 */
[----:B------:R0:W4:Y:S04]  /*01a0*/  LDG.E.128 R16, desc[UR4][R28.64+0x30] ;  /* 0x000030041c107981 */ /* 0x000128000c1e1d00 */
[----:B------:R-:W5:Y:S01]  /*01b0*/  LDG.E.64 R24, desc[UR4][R24.64] ;  /* 0x0000000418187981 */ /* 0x000f62000c1e1b00 */
[----:B--2---:R-:W-:-:S04]  /*01c0*/  LOP3.LUT R2, R10, 0xffff, RZ, 0xc0, !PT ;  /* 0x0000ffff0a027812 */ /* 0x004fc800078ec0ff */
[----:B------:R-:W-:-:S04]  /*01d0*/  SHF.R.U32.HI R2, RZ, 0x8, R2 ;  /* 0x00000008ff027819 */ /* 0x000fc80000011602 */
[----:B------:R-:W-:-:S04]  /*01e0*/  PRMT R2, R2, 0x9910, RZ ;  /* 0x0000991002027816 */ /* 0x000fc800000000ff */
[----:B------:R-:W-:Y:S02]  /*01f0*/  ISETP.NE.AND P3, PT, R2, RZ, PT ;  /* 0x000000ff0200720c */ /* 0x000fe40003f65270 */
[----:B------:R-:W-:-:S11]  /*0200*/  LOP3.LUT P2, RZ, R10, 0xff, RZ, 0xc0, !PT ;  /* 0x000000ff0aff7812 */ /* 0x000fd6000784c0ff */
[----:B------:R-:W3:Y:S01]  /*0210*/  @P3 LDC.64 R26, c[0x0][0x218] ;  /* 0x00008600ff1a3b82 */ /* 0x000ee20000000a00 */
[----:B------:R-:W-:-:S07]  /*0220*/  PRMT R8, R10, 0x7732, RZ ;  /* 0x000077320a087816 */ /* 0x000fce00000000ff */
[----:B------:R-:W0:Y:S01]  /*0230*/  @P2 LDC.64 R2, c[0x0][0x218] ;  /* 0x00008600ff022b82 */ /* 0x000e220000000a00 */
[----:B------:R-:W-:Y:S02]  /*0240*/  PRMT R10, R10, 0x7632, R10 ;  /* 0x000076320a0a7816 */ /* 0x000fe4000000000a */
[----:B------:R-:W-:-:S04]  /*0250*/  SHF.R.U32.HI R8, RZ, 0x8, R8 ;  /* 0x00000008ff087819 */ /* 0x000fc80000011608 */
[----:B------:R-:W-:Y:S02]  /*0260*/  PRMT R8, R8, 0x9910, RZ ;  /* 0x0000991008087816 */ /* 0x000fe400000000ff */
[----:B---3--:R-:W-:-:S05]  /*0270*/  @P3 IADD3 R26, P0, R22, R26, RZ ;  /* 0x0000001a161a3210 */ /* 0x008fca0007f1e0ff */
[----:B------:R-:W-:Y:S01]  /*0280*/  @P3 IMAD.X R27, R23, 0x1, R27, P0 ;  /* 0x00000001171b3824 */ /* 0x000fe200000e061b */
[----:B------:R-:W-:Y:S02]  /*0290*/  LOP3.LUT P0, RZ, R10, 0xff, RZ, 0xc0, !PT ;  /* 0x000000ff0aff7812 */ /* 0x000fe4000780c0ff */
[----:B------:R-:W-:Y:S02]  /*02a0*/  ISETP.NE.AND P1, PT, R8, RZ, PT ;  /* 0x000000ff0800720c */ /* 0x000fe40003f25270 */
[----:B0-----:R-:W-:Y:S02]  /*02b0*/  @P2 IADD3 R28, P4, R20, R2, RZ ;  /* 0x00000002141c2210 */ /* 0x001fe40007f9e0ff */
[----:B-----5:R-:W-:-:S07]  /*02c0*/  LOP3.LUT R8, R24, 0xffff, RZ, 0xc0, !PT ;  /* 0x0000ffff18087812 */ /* 0x020fce00078ec0ff */
[----:B------:R-:W0:Y:S01]  /*02d0*/  @P0 LDC.64 R22, c[0x0][0x218] ;  /* 0x00008600ff160b82 */ /* 0x000e220000000a00 */
[----:B------:R-:W-:Y:S01]  /*02e0*/  @P2 IMAD.X R29, R21, 0x1, R3, P4 ;  /* 0x00000001151d2824 */ /* 0x000fe200020e0603 */
[----:B------:R-:W-:-:S06]  /*02f0*/  SHF.R.U32.HI R2, RZ, 0x8, R8 ;  /* 0x00000008ff027819 */ /* 0x000fcc0000011608 */
[----:B------:R-:W1:Y:S01]  /*0300*/  @P1 LDC.64 R20, c[0x0][0x218] ;  /* 0x00008600ff141b82 */ /* 0x000e620000000a00 */
[C---:B------:R-:W-:Y:S01]  /*0310*/  LOP3.LUT R8, R11.reuse, 0xffff, RZ, 0xc0, !PT ;  /* 0x0000ffff0b087812 */ /* 0x040fe200078ec0ff */
[----:B------:R2:W3:Y:S01]  /*0320*/  @P3 LDG.E.U8 R2, desc[UR4][R26.64] ;  /* 0x000000041a023981 */ /* 0x0004e2000c1e1100 */
[C---:B------:R-:W-:Y:S02]  /*0330*/  PRMT R10, R11.reuse, 0x7732, RZ ;  /* 0x000077320b0a7816 */ /* 0x040fe400000000ff */
[----:B------:R-:W-:Y:S02]  /*0340*/  LOP3.LUT P5, RZ, R11, 0xff, RZ, 0xc0, !PT ;  /* 0x000000ff0bff7812 */ /* 0x000fe400078ac0ff */
[----:B------:R-:W-:Y:S02]  /*0350*/  SHF.R.U32.HI R8, RZ, 0x8, R8 ;  /* 0x00000008ff087819 */ /* 0x000fe40000011608 */
[----:B------:R-:W-:Y:S02]  /*0360*/  SHF.R.U32.HI R10, RZ, 0x8, R10 ;  /* 0x00000008ff0a7819 */ /* 0x000fe4000001160a */
[----:B------:R-:W-:-:S02]  /*0370*/  PRMT R3, R24, 0x7610, R3 ;  /* 0x0000761018037816 */ /* 0x000fc40000000003 */
[----:B------:R-:W-:Y:S02]  /*0380*/  PRMT R8, R8, 0x9910, RZ ;  /* 0x0000991008087816 */ /* 0x000fe400000000ff */
[----:B--2---:R-:W-:Y:S02]  /*0390*/  PRMT R26, R10, 0x9910, RZ ;  /* 0x000099100a1a7816 */ /* 0x004fe400000000ff */
[----:B------:R-:W-:Y:S01]  /*03a0*/  PRMT R11, R11, 0x7632, R11 ;  /* 0x000076320b0b7816 */ /* 0x000fe2000000000b */
[----:B------:R-:W2:Y:S01]  /*03b0*/  @P2 LDG.E.U8 R3, desc[UR4][R28.64] ;  /* 0x000000041c032981 */ /* 0x000ea2000c1e1100 */
[----:B------:R-:W-:Y:S02]  /*03c0*/  ISETP.NE.AND P3, PT, R8, RZ, PT ;  /* 0x000000ff0800720c */ /* 0x000fe40003f65270 */
[----:B------:R-:W-:Y:S02]  /*03d0*/  ISETP.NE.AND P2, PT, R26, RZ, PT ;  /* 0x000000ff1a00720c */ /* 0x000fe40003f45270 */
[----:B------:R-:W-:-:S02]  /*03e0*/  LOP3.LUT P4, RZ, R11, 0xff, RZ, 0xc0, !PT ;  /* 0x000000ff0bff7812 */ /* 0x000fc4000788c0ff */
[----:B0-----:R-:W-:Y:S01]  /*03f0*/  @P0 IADD3 R26, P6, R4, R22, RZ ;  /* 0x00000016041a0210 */ /* 0x001fe20007fde0ff */
[----:B------:R-:W4:Y:S04]  /*0400*/  @P5 LDC.64 R10, c[0x0][0x218] ;  /* 0x00008600ff0a5b82 */ /* 0x000f280000000a00 */
[----:B------:R-:W-:Y:S01]  /*0410*/  @P0 IMAD.X R27, R5, 0x1, R23, P6 ;  /* 0x00000001051b0824 */ /* 0x000fe200030e0617 */
[----:B-1----:R-:W-:-:S05]  /*0420*/  @P1 IADD3 R22, P6, R6, R20, RZ ;  /* 0x0000001406161210 */ /* 0x002fca0007fde0ff */
[----:B------:R-:W-:Y:S01]  /*0430*/  @P1 IMAD.X R23, R7, 0x1, R21, P6 ;  /* 0x0000000107171824 */ /* 0x000fe200030e0615 */
[----:B------:R-:W0:Y:S01]  /*0440*/  @P4 LDC.64 R4, c[0x0][0x218] ;  /* 0x00008600ff044b82 */ /* 0x000e220000000a00 */
[----:B------:R-:W-:-:S07]  /*0450*/  PRMT R24, R24, 0x7632, R24 ;  /* 0x0000763218187816 */ /* 0x000fce0000000018 */
[----:B------:R-:W1:Y:S08]  /*0460*/  @P3 LDC.64 R6, c[0x0][0x218] ;  /* 0x00008600ff063b82 */ /* 0x000e700000000a00 */
[----:B------:R-:W5:Y:S01]  /*0470*/  @P2 LDC.64 R20, c[0x0][0x218] ;  /* 0x00008600ff142b82 */ /* 0x000f620000000a00 */
[----:B------:R-:W-:Y:S02]  /*0480*/  LOP3.LUT R8, R24, 0xffff, RZ, 0xc0, !PT ;  /* 0x0000ffff18087812 */ /* 0x000fe400078ec0ff */
[----:B------:R-:W2:Y:S01]  /*0490*/  @P0 LDG.E.U8 R24, desc[UR4][R26.64] ;  /* 0x000000041a180981 */ /* 0x000ea2000c1e1100 */
[----:B----4-:R-:W-:-:S02]  /*04a0*/  @P5 IADD3 R10, P0, R12, R10, RZ ;  /* 0x0000000a0c0a5210 */ /* 0x010fc40007f1e0ff */
[--C-:B------:R-:W-:Y:S02]  /*04b0*/  SHF.R.U32.HI R12, RZ, 0x8, R8.reuse ;  /* 0x00000008ff0c7819 */ /* 0x100fe40000011608 */
[----:B------:R-:W-:Y:S01]  /*04c0*/  PRMT R8, R25, 0x7610, R8 ;  /* 0x0000761019087816 */ /* 0x000fe20000000008 */
[----:B------:R-:W-:Y:S01]  /*04d0*/  @P5 IMAD.X R11, R13, 0x1, R11, P0 ;  /* 0x000000010d0b5824 */ /* 0x000fe200000e060b */
[----:B------:R-:W-:Y:S02]  /*04e0*/  PRMT R25, R25, 0x7632, R25 ;  /* 0x0000763219197816 */ /* 0x000fe40000000019 */
[----:B------:R-:W-:Y:S01]  /*04f0*/  LOP3.LUT R13, R8, 0xffff, RZ, 0xc0, !PT ;  /* 0x0000ffff080d7812 */ /* 0x000fe200078ec0ff */
[----:B------:R-:W4:Y:S01]  /*0500*/  @P1 LDG.E.U8 R12, desc[UR4][R22.64] ;  /* 0x00000004160c1981 */ /* 0x000f22000c1e1100 */
[----:B0-----:R-:W-:Y:S02]  /*0510*/  @P4 IADD3 R4, P1, R16, R4, RZ ;  /* 0x0000000410044210 */ /* 0x001fe40007f3e0ff */
[----:B-1----:R-:W-:Y:S01]  /*0520*/  @P3 IADD3 R6, P0, R14, R6, RZ ;  /* 0x000000060e063210 */ /* 0x002fe20007f1e0ff */
[----:B------:R0:W4:Y:S01]  /*0530*/  @P5 LDG.E.U8 R8, desc[UR4][R10.64] ;  /* 0x000000040a085981 */ /* 0x000122000c1e1100 */
[----:B------:R-:W-:Y:S01]  /*0540*/  LOP3.LUT R14, R25, 0xffff, RZ, 0xc0, !PT ;  /* 0x0000ffff190e7812 */ /* 0x000fe200078ec0ff */
[----:B------:R-:W-:Y:S01]  /*0550*/  @P4 IMAD.X R5, R17, 0x1, R5, P1 ;  /* 0x0000000111054824 */ /* 0x000fe200008e0605 */
[----:B------:R-:W-:-:S02]  /*0560*/  SHF.R.U32.HI R13, RZ, 0x8, R13 ;  /* 0x00000008ff0d7819 */ /* 0x000fc4000001160d */
[----:B-----5:R-:W-:Y:S01]  /*0570*/  @P2 IADD3 R20, P5, R18, R20, RZ ;  /* 0x0000001412142210 */ /* 0x020fe20007fbe0ff */
[----:B------:R-:W-:Y:S01]  /*0580*/  @P3 IMAD.X R7, R15, 0x1, R7, P0 ;  /* 0x000000010f073824 */ /* 0x000fe200000e0607 */
[----:B------:R-:W-:Y:S01]  /*0590*/  SHF.R.U32.HI R14, RZ, 0x8, R14 ;  /* 0x00000008ff0e7819 */ /* 0x000fe2000001160e */
[----:B------:R4:W5:Y:S02]  /*05a0*/  @P4 LDG.E.U8 R25, desc[UR4][R4.64] ;  /* 0x0000000404194981 */ /* 0x000964000c1e1100 */
[----:B------:R-:W-:Y:S02]  /*05b0*/  @P2 IMAD.X R21, R19, 0x1, R21, P5 ;  /* 0x0000000113152824 */ /* 0x000fe400028e0615 */
[----:B------:R-:W5:Y:S04]  /*05c0*/  @P3 LDG.E.U8 R13, desc[UR4][R6.64] ;  /* 0x00000004060d3981 */ /* 0x000f68000c1e1100 */
[----:B------:R-:W5:Y:S01]  /*05d0*/  @P2 LDG.E.U8 R14, desc[UR4][R20.64] ;  /* 0x00000004140e2981 */ /* 0x000f62000c1e1100 */
[----:B0-----:R-:W-:-:S05]  /*05e0*/  IADD3 R10, P0, R9, UR6, RZ ;  /* 0x00000006090a7c10 */ /* 0x001fca000ff1e0ff */
[----:B------:R-:W-:Y:S02]  /*05f0*/  IMAD.X R11, RZ, RZ, UR7, P0 ;  /* 0x00000007ff0b7e24 */ /* 0x000fe400080e06ff */
[----:B------:R-:W-:Y:S01]  /*0600*/  IMAD.WIDE R10, R0, 0x8, R10 ;  /* 0x00000008000a7825 */ /* 0x000fe200078e020a */
[----:B---3--:R-:W-:Y:S02]  /*0610*/  LOP3.LUT R2, R2, 0xffff, RZ, 0xc0, !PT ;  /* 0x0000ffff02027812 */ /* 0x008fe400078ec0ff */
[----:B--2---:R-:W-:-:S04]  /*0620*/  LOP3.LUT R3, R3, 0xff, RZ, 0xc0, !PT ;  /* 0x000000ff03037812 */ /* 0x004fc800078ec0ff */
[----:B------:R-:W-:Y:S02]  /*0630*/  PRMT R2, R2, 0x7604, R3 ;  /* 0x0000760402027816 */ /* 0x000fe40000000003 */
[----:B------:R-:W-:Y:S02]  /*0640*/  LOP3.LUT R24, R24, 0xff, RZ, 0xc0, !PT ;  /* 0x000000ff18187812 */ /* 0x000fe400078ec0ff */
[----:B----4-:R-:W-:Y:S02]  /*0650*/  LOP3.LUT R5, R12, 0xffff, RZ, 0xc0, !PT ;  /* 0x0000ffff0c057812 */ /* 0x010fe400078ec0ff */
[----:B------:R-:W-:Y:S02]  /*0660*/  LOP3.LUT R8, R8, 0xff, RZ, 0xc0, !PT ;  /* 0x000000ff08087812 */ /* 0x000fe400078ec0ff */
[----:B------:R-:W-:Y:S02]  /*0670*/  PRMT R5, R5, 0x7604, R24 ;  /* 0x0000760405057816 */ /* 0x000fe40000000018 */
[----:B-----5:R-:W-:-:S02]  /*0680*/  LOP3.LUT R25, R25, 0xff, RZ, 0xc0, !PT ;  /* 0x000000ff19197812 */ /* 0x020fc400078ec0ff */
[----:B------:R-:W-:Y:S02]  /*0690*/  LOP3.LUT R13, R13, 0xffff, RZ, 0xc0, !PT ;  /* 0x0000ffff0d0d7812 */ /* 0x000fe400078ec0ff */
[----:B------:R-:W-:Y:S02]  /*06a0*/  LOP3.LUT R14, R14, 0xffff, RZ, 0xc0, !PT ;  /* 0x0000ffff0e0e7812 */ /* 0x000fe400078ec0ff */
[----:B------:R-:W-:Y:S02]  /*06b0*/  PRMT R13, R13, 0x7604, R8 ;  /* 0x000076040d0d7816 */ /* 0x000fe40000000008 */
[----:B------:R-:W-:Y:S02]  /*06c0*/  PRMT R14, R14, 0x7604, R25 ;  /* 0x000076040e0e7816 */ /* 0x000fe40000000019 */
[----:B------:R-:W-:Y:S02]  /*06d0*/  PRMT R2, R2, 0x5410, R5 ;  /* 0x0000541002027816 */ /* 0x000fe40000000005 */
[----:B------:R-:W-:-:S05]  /*06e0*/  PRMT R3, R13, 0x5410, R14 ;  /* 0x000054100d037816 */ /* 0x000fca000000000e */
[----:B------:R-:W-:Y:S01]  /*06f0*/  STG.E.64 desc[UR4][R10.64], R2 ;  /* 0x000000020a007986 */ /* 0x000fe2000c101b04 */
[----:B------:R-:W-:Y:S05]  /*0700*/  EXIT ;  /* 0x000000000000794d */ /* 0x000fea0003800000 */
.L_x_12657:
        /* <DEDUP_REMOVED lines=240> */
.L_x_12660:
        /* <DEDUP_REMOVED lines=8> */
.L_x_12661:
        /* <DEDUP_REMOVED lines=8> */
.L_x_12662:
        /* <DEDUP_REMOVED lines=9> */
.L_x_12663:
[----:B------:R-:W-:Y:S05]  /*17a0*/  BSYNC B1 ;  /* 0x0000000000017941 */ /* 0x000fea0003800000 */
.L_x_12659:
[----:B------:R-:W-:-:S13]  /*17b0*/  ISETP.GE.AND P0, PT, R20, R7, PT ;  /* 0x000000071400720c */ /* 0x000fda0003f06270 */
[----:B01----:R-:W0:Y:S01]  /*17c0*/  @!P0 LDC.64 R4, c[0x0][0x228] ;  /* 0x00008a00ff048b82 */ /* 0x003e220000000a00 */
[----:B--2---:R-:W-:Y:S02]  /*17d0*/  @!P0 IMAD.IADD R3, R9, 0x1, R20 ;  /* 0x0000000109038824 */ /* 0x004fe400078e0214 */
[----:B------:R-:W-:-:S03]  /*17e0*/  @!P0 VIADD R20, R20, 0x80 ;  /* 0x0000008014148836 */ /* 0x000fc60000000000 */
[----:B0-----:R-:W-:-:S05]  /*17f0*/  @!P0 IADD3 R2, P1, R3, R4, RZ ;  /* 0x0000000403028210 */ /* 0x001fca0007f3e0ff */
[----:B------:R-:W-:-:S05]  /*1800*/  @!P0 IMAD.X R3, RZ, RZ, R5, P1 ;  /* 0x000000ffff038224 */ /* 0x000fca00008e0605 */
[----:B------:R2:W-:Y:S03]  /*1810*/  @!P0 STG.E.U8 desc[UR4][R2.64], R16 ;  /* 0x0000001002008986 */ /* 0x0005e6000c101104 */
.L_x_12664:
[----:B------:R-:W-:Y:S05]  /*1820*/  BSYNC B0 ;  /* 0x0000000000007941 */ /* 0x000fea0003800000 */
.L_x_12658:
        /* <DEDUP_REMOVED lines=9> */
.L_x_12665:
        /* <DEDUP_REMOVED lines=12> */
.L_x_28070:


//--------------------- .text._ZN2at6native18elementwise_kernelILi128ELi4EZNS0_15gpu_kernel_implIZZZNS0_28launch_masked_scatter_kernelERKNS_10TensorBaseES5_S5_S5_ENKUlvE_clEvENKUlvE_clEvEUlhblE_EEvRNS_18TensorIteratorBaseERKT_EUliE_EEviT1_ --------------------------
	.section	.text._ZN2at6native18elementwise_kernelILi128ELi4EZNS0_15gpu_kernel_implIZZZNS0_28launch_masked_scatter_kernelERKNS_10TensorBaseES5_S5_S5_ENKUlvE_clEvENKUlvE_clEvEUlhblE_EEvRNS_18TensorIteratorBaseERKT_EUliE_EEviT1_,"ax",@progbits
	.align	128
        .global         _ZN2at6native18elementwise_kernelILi128ELi4EZNS0_15gpu_kernel_implIZZZNS0_28launch_masked_scatter_kernelERKNS_10TensorBaseES5_S5_S5_ENKUlvE_clEvENKUlvE_clEvEUlhblE_EEvRNS_18TensorIteratorBaseERKT_EUliE_EEviT1_
        .type           _ZN2at6native18elementwise_kernelILi128ELi4EZNS0_15gpu_kernel_implIZZZNS0_28launch_masked_scatter_kernelERKNS_10TensorBaseES5_S5_S5_ENKUlvE_clEvENKUlvE_clEvEUlhblE_EEvRNS_18TensorIteratorBaseERKT_EUliE_EEviT1_,@function
        .size           _ZN2at6native18elementwise_kernelILi128ELi4EZNS0_15gpu_kernel_implIZZZNS0_28launch_masked_scatter_kernelERKNS_10TensorBaseES5_S5_S5_ENKUlvE_clEvENKUlvE_clEvEUlhblE_EEvRNS_18TensorIteratorBaseERKT_EUliE_EEviT1_,(.L_x_28071 - _ZN2at6native18elementwise_kernelILi128ELi4EZNS0_15gpu_kernel_implIZZZNS0_28launch_masked_scatter_kernelERKNS_10TensorBaseES5_S5_S5_ENKUlvE_clEvENKUlvE_clEvEUlhblE_EEvRNS_18TensorIteratorBaseERKT_EUliE_EEviT1_)
        .other          _ZN2at6native18elementwise_kernelILi128ELi4EZNS0_15gpu_kernel_implIZZZNS0_28launch_masked_scatter_kernelERKNS_10TensorBaseES5_S5_S5_ENKUlvE_clEvENKUlvE_clEvEUlhblE_EEvRNS_18TensorIteratorBaseERKT_EUliE_EEviT1_,@"STO_CUDA_ENTRY STV_DEFAULT"
_ZN2at6native18elementwise_kernelILi128ELi4EZNS0_15gpu_kernel_implIZZZNS0_28launch_masked_scatter_kernelERKNS_10TensorBaseES5_S5_S5_ENKUlvE_clEvENKUlvE_clEvEUlhblE_EEvRNS_18TensorIteratorBaseERKT_EUliE_EEviT1_:
.text._ZN2at6native18elementwise_kernelILi128ELi4EZNS0_15gpu_kernel_implIZZZNS0_28launch_masked_scatter_kernelERKNS_10TensorBaseES5_S5_S5_ENKUlvE_clEvENKUlvE_clEvEUlhblE_EEvRNS_18TensorIteratorBaseERKT_EUliE_EEviT1_:
        /* <DEDUP_REMOVED lines=391> */
.L_x_12668:
        /* <DEDUP_REMOVED lines=20> */
.L_x_12672:
[----:B------:R0:W5:Y:S01]  /*19b0*/  LDG.E.U8 R19, desc[UR36][R4.64] ;  /* 0x0000002404137981 */ /* 0x000162000c1e1100 */
[----:B------:R-:W-:Y:S05]  /*19c0*/  BRA `(.L_x_12674) ;  /* 0x0000000c00647947 */ /* 0x000fea0003800000 */
.L_x_12671:
        /* <DEDUP_REMOVED lines=8> */
.L_x_12676:
[----:B------:R3:W5:Y:S01]  /*1a50*/  LDG.E.U8 R19, desc[UR36][R4.64] ;  /* 0x0000002404137981 */ /* 0x000762000c1e1100 */
[----:B------:R-:W-:Y:S05]  /*1a60*/  BRA `(.L_x_12674) ;  /* 0x0000000c003c7947 */ /* 0x000fea0003800000 */
.L_x_12675:
[----:B------:R0:W5:Y:S01]  /*1a70*/  LDG.E.U16 R19, desc[UR36][R4.64] ;  /* 0x0000002404137981 */ /* 0x000162000c1e1500 */
[----:B------:R-:W-:Y:S05]  /*1a80*/  BRA `(.L_x_12674) ;  /* 0x0000000c00347947 */ /* 0x000fea0003800000 */
.L_x_12670:
[----:B------:R-:W-:-:S13]  /*1a90*/  ISETP.GT.AND P0, PT, R2, 0x6, PT ;  /* 0x000000060200780c */ /* 0x000fda0003f04270 */
[----:B------:R-:W-:Y:S05]  /*1aa0*/  @P0 BRA `(.L_x_12677) ;  /* 0x0000000000340947 */ /* 0x000fea0003800000 */
[----:B------:R-:W-:-:S13]  /*1ab0*/  ISETP.NE.AND P0, PT, R2, 0x5, PT ;  /* 0x000000050200780c */ /* 0x000fda0003f05270 */
[----:B------:R-:W-:Y:S05]  /*1ac0*/  @!P0 BRA `(.L_x_12678) ;  /* 0x0000000000188947 */ /* 0x000fea0003800000 */
[----:B------:R-:W-:-:S13]  /*1ad0*/  ISETP.NE.AND P0, PT, R2, 0x6, PT ;  /* 0x000000060200780c */ /* 0x000fda0003f05270 */
[----:B------:R-:W-:Y:S05]  /*1ae0*/  @P0 BRA `(.L_x_12673) ;  /* 0x0000000800c80947 */ /* 0x000fea0003800000 */
[----:B------:R-:W2:Y:S02]  /*1af0*/  LDG.E R2, desc[UR36][R4.64] ;  /* 0x0000002404027981 */ /* 0x000ea4000c1e1900 */
[----:B--2---:R-:W0:Y:S02]  /*1b00*/  F2I.S64.TRUNC R2, R2 ;  /* 0x0000000200027311 */ /* 0x004e24000020d900 */
[----:B0-----:R-:W-:Y:S01]  /*1b10*/  PRMT R19, R2, 0x7610, R19 ;  /* 0x0000761002137816 */ /* 0x001fe20000000013 */
[----:B------:R-:W-:Y:S06]  /*1b20*/  BRA `(.L_x_12674) ;  /* 0x0000000c000c7947 */ /* 0x000fec0003800000 */
.L_x_12678:
[----:B------:R-:W2:Y:S02]  /*1b30*/  LDG.E.U16 R2, desc[UR36][R4.64] ;  /* 0x0000002404027981 */ /* 0x000ea4000c1e1500 */
[----:B--2---:R-:W-:-:S06]  /*1b40*/  HADD2.F32 R2, -RZ, R2.H0_H0 ;  /* 0x20000002ff027230 */ /* 0x004fcc0000004100 */
[----:B------:R-:W0:Y:S02]  /*1b50*/  F2I.S64.TRUNC R2, R2 ;  /* 0x0000000200027311 */ /* 0x000e24000020d900 */
[----:B0-----:R-:W-:Y:S01]  /*1b60*/  PRMT R19, R2, 0x7610, R19 ;  /* 0x0000761002137816 */ /* 0x001fe20000000013 */
[----:B------:R-:W-:Y:S06]  /*1b70*/  BRA `(.L_x_12674) ;  /* 0x0000000800f87947 */ /* 0x000fec0003800000 */
.L_x_12677:
[----:B------:R-:W-:-:S13]  /*1b80*/  ISETP.NE.AND P0, PT, R2, 0x7, PT ;  /* 0x000000070200780c */ /* 0x000fda0003f05270 */
[----:B------:R-:W-:Y:S05]  /*1b90*/  @!P0 BRA `(.L_x_12679) ;  /* 0x0000000000348947 */ /* 0x000fea0003800000 */
        /* <DEDUP_REMOVED lines=8> */
.L_x_12680:
[----:B------:R-:W2:Y:S02]  /*1c20*/  LDG.E.U16 R4, desc[UR36][R4.64] ;  /* 0x0000002404047981 */ /* 0x000ea4000c1e1500 */
[----:B--2---:R-:W-:-:S06]  /*1c30*/  HADD2.F32 R2, -RZ, R4.H0_H0 ;  /* 0x20000004ff027230 */ /* 0x004fcc0000004100 */
[----:B------:R-:W0:Y:S02]  /*1c40*/  F2I.S64.TRUNC R2, R2 ;  /* 0x0000000200027311 */ /* 0x000e24000020d900 */
[----:B0-----:R-:W-:Y:S01]  /*1c50*/  PRMT R19, R2, 0x7610, R19 ;  /* 0x0000761002137816 */ /* 0x001fe20000000013 */
[----:B------:R-:W-:Y:S06]  /*1c60*/  BRA `(.L_x_12674) ;  /* 0x0000000800bc7947 */ /* 0x000fec0003800000 */
.L_x_12679:
[----:B------:R-:W2:Y:S02]  /*1c70*/  LDG.E.64 R2, desc[UR36][R4.64] ;  /* 0x0000002404027981 */ /* 0x000ea4000c1e1b00 */
[----:B--2---:R-:W0:Y:S02]  /*1c80*/  F2I.S64.F64.TRUNC R2, R2 ;  /* 0x0000000200027311 */ /* 0x004e24000030d900 */
[----:B0-----:R-:W-:Y:S01]  /*1c90*/  PRMT R19, R2, 0x7610, R19 ;  /* 0x0000761002137816 */ /* 0x001fe20000000013 */
[----:B------:R-:W-:Y:S06]  /*1ca0*/  BRA `(.L_x_12674) ;  /* 0x0000000800ac7947 */ /* 0x000fec0003800000 */
.L_x_12669:
        /* <DEDUP_REMOVED lines=12> */
.L_x_12683:
[----:B------:R-:W2:Y:S02]  /*1d70*/  LDG.E.64 R4, desc[UR36][R4.64] ;  /* 0x0000002404047981 */ /* 0x000ea4000c1e1b00 */
[----:B--2---:R-:W0:Y:S02]  /*1d80*/  F2I.S64.F64.TRUNC R2, R4 ;  /* 0x0000000400027311 */ /* 0x004e24000030d900 */
[----:B0-----:R-:W-:Y:S01]  /*1d90*/  PRMT R19, R2, 0x7610, R19 ;  /* 0x0000761002137816 */ /* 0x001fe20000000013 */
[----:B------:R-:W-:Y:S06]  /*1da0*/  BRA `(.L_x_12674) ;  /* 0x00000008006c7947 */ /* 0x000fec0003800000 */
.L_x_12682:
        /* <DEDUP_REMOVED lines=25> */
[----:B------:R-:W0:Y:S02]  /*1f40*/  F2I.S64.TRUNC R2, R3 ;  /* 0x0000000300027311 */ /* 0x000e24000020d900 */
[----:B0-----:R-:W-:Y:S01]  /*1f50*/  PRMT R19, R2, 0x7610, R19 ;  /* 0x0000761002137816 */ /* 0x001fe20000000013 */
[----:B------:R-:W-:Y:S06]  /*1f60*/  BRA `(.L_x_12674) ;  /* 0x0000000400fc7947 */ /* 0x000fec0003800000 */
.L_x_12685:
        /* <DEDUP_REMOVED lines=12> */
[----:B------:R-:W0:Y:S02]  /*2030*/  F2I.S64.TRUNC R2, R2 ;  /* 0x0000000200027311 */ /* 0x000e24000020d900 */
[----:B0-----:R-:W-:Y:S01]  /*2040*/  PRMT R19, R2, 0x7610, R19 ;  /* 0x0000761002137816 */ /* 0x001fe20000000013 */
[----:B------:R-:W-:Y:S06]  /*2050*/  BRA `(.L_x_12674) ;  /* 0x0000000400c07947 */ /* 0x000fec0003800000 */
.L_x_12684:
[----:B------:R-:W2:Y:S02]  /*2060*/  LDG.E.U16 R2, desc[UR36][R4.64] ;  /* 0x0000002404027981 */ /* 0x000ea4000c1e1500 */
[----:B--2---:R-:W-:-:S06]  /*2070*/  IMAD.U32 R2, R2, 0x10000, RZ ;  /* 0x0001000002027824 */ /* 0x004fcc00078e00ff */
[----:B------:R-:W0:Y:S02]  /*2080*/  F2I.S64.TRUNC R2, R2 ;  /* 0x0000000200027311 */ /* 0x000e24000020d900 */
[----:B0-----:R-:W-:Y:S01]  /*2090*/  PRMT R19, R2, 0x7610, R19 ;  /* 0x0000761002137816 */ /* 0x001fe20000000013 */
[----:B------:R-:W-:Y:S06]  /*20a0*/  BRA `(.L_x_12674) ;  /* 0x0000000400ac7947 */ /* 0x000fec0003800000 */
.L_x_12681:
        /* <DEDUP_REMOVED lines=10> */
.L_x_12688:
        /* <DEDUP_REMOVED lines=21> */
.L_x_12692:
[----:B------:R-:W-:Y:S05]  /*22a0*/  BSYNC B1 ;  /* 0x0000000000017941 */ /* 0x000fea0003800000 */
.L_x_12691:
[----:B------:R-:W-:Y:S01]  /*22b0*/  IMAD.SHL.U32 R2, R2, 0x100000, RZ ;  /* 0x0010000002027824 */ /* 0x000fe200078e00ff */
[----:B------:R-:W-:-:S04]  /*22c0*/  LEA R3, R0, 0x3b800000, 0x17 ;  /* 0x3b80000000037811 */ /* 0x000fc800078eb8ff */
[----:B------:R-:W-:-:S07]  /*22d0*/  LOP3.LUT R2, R3, R2, R4, 0xfe, !PT ;  /* 0x0000000203027212 */ /* 0x000fce00078efe04 */
.L_x_12690:
[----:B------:R-:W-:Y:S05]  /*22e0*/  BSYNC B0 ;  /* 0x0000000000007941 */ /* 0x000fea0003800000 */
.L_x_12689:
[----:B------:R-:W0:Y:S02]  /*22f0*/  F2I.S64.TRUNC R2, R2 ;  /* 0x0000000200027311 */ /* 0x000e24000020d900 */
[----:B0-----:R-:W-:Y:S01]  /*2300*/  PRMT R19, R2, 0x7610, R19 ;  /* 0x0000761002137816 */ /* 0x001fe20000000013 */
[----:B------:R-:W-:Y:S06]  /*2310*/  BRA `(.L_x_12674) ;  /* 0x0000000400107947 */ /* 0x000fec0003800000 */
.L_x_12687:
        /* <DEDUP_REMOVED lines=21> */
.L_x_12696:
[----:B------:R-:W-:Y:S05]  /*2470*/  BSYNC B1 ;  /* 0x0000000000017941 */ /* 0x000fea0003800000 */
.L_x_12695:
[----:B------:R-:W-:Y:S01]  /*2480*/  IMAD.SHL.U32 R2, R2, 0x200000, RZ ;  /* 0x0020000002027824 */ /* 0x000fe200078e00ff */
[----:B------:R-:W-:-:S04]  /*2490*/  LEA R3, R0, 0x37800000, 0x17 ;  /* 0x3780000000037811 */ /* 0x000fc800078eb8ff */
[----:B------:R-:W-:-:S07]  /*24a0*/  LOP3.LUT R2, R3, R2, R4, 0xfe, !PT ;  /* 0x0000000203027212 */ /* 0x000fce00078efe04 */
.L_x_12694:
[----:B------:R-:W-:Y:S05]  /*24b0*/  BSYNC B0 ;  /* 0x0000000000007941 */ /* 0x000fea0003800000 */
.L_x_12693:
[----:B------:R-:W0:Y:S02]  /*24c0*/  F2I.S64.TRUNC R2, R2 ;  /* 0x0000000200027311 */ /* 0x000e24000020d900 */
[----:B0-----:R-:W-:Y:S01]  /*24d0*/  PRMT R19, R2, 0x7610, R19 ;  /* 0x0000761002137816 */ /* 0x001fe20000000013 */
[----:B------:R-:W-:Y:S06]  /*24e0*/  BRA `(.L_x_12674) ;  /* 0x00000000009c7947 */ /* 0x000fec0003800000 */
.L_x_12686:
        /* <DEDUP_REMOVED lines=14> */
.L_x_12700:
[----:B------:R-:W-:Y:S05]  /*25d0*/  BSYNC B0 ;  /* 0x0000000000007941 */ /* 0x000fea0003800000 */
.L_x_12699:
[----:B------:R-:W0:Y:S02]  /*25e0*/  F2I.S64.TRUNC R2, R2 ;  /* 0x0000000200027311 */ /* 0x000e24000020d900 */
[----:B0-----:R-:W-:Y:S01]  /*25f0*/  PRMT R19, R2, 0x7610, R19 ;  /* 0x0000761002137816 */ /* 0x001fe20000000013 */
[----:B------:R-:W-:Y:S06]  /*2600*/  BRA `(.L_x_12674) ;  /* 0x0000000000547947 */ /* 0x000fec0003800000 */
.L_x_12673:
        /* <DEDUP_REMOVED lines=16> */
.L_x_12701:
[----:B------:R-:W-:Y:S01]  /*2710*/  PRMT R19, RZ, 0x7610, R19 ;  /* 0x00007610ff137816 */ /* 0x000fe20000000013 */
[----:B------:R-:W-:Y:S06]  /*2720*/  BRA `(.L_x_12674) ;  /* 0x00000000000c7947 */ /* 0x000fec0003800000 */
.L_x_12698:
[----:B------:R2:W5:Y:S01]  /*2730*/  LDG.E.U8 R19, desc[UR36][R4.64] ;  /* 0x0000002404137981 */ /* 0x000562000c1e1100 */
[----:B------:R-:W-:Y:S05]  /*2740*/  BRA `(.L_x_12674) ;  /* 0x0000000000047947 */ /* 0x000fea0003800000 */
.L_x_12697:
[----:B------:R1:W5:Y:S02]  /*2750*/  LDG.E.U8 R19, desc[UR36][R4.64] ;  /* 0x0000002404137981 */ /* 0x000364000c1e1100 */
.L_x_12674:
[----:B01234-:R-:W0:Y:S01]  /*2760*/  LDC.U8 R4, c[0x0][0x50a] ;  /* 0x00014280ff047b82 */ /* 0x01fe220000000000 */
        /* <DEDUP_REMOVED lines=18> */
.L_x_12705:
[----:B------:R-:W2:Y:S02]  /*2890*/  LDG.E.U8 R2, desc[UR36][R2.64] ;  /* 0x0000002402027981 */ /* 0x000ea4000c1e1100 */
[----:B--2---:R-:W-:-:S04]  /*28a0*/  ISETP.NE.AND P0, PT, R2, RZ, PT ;  /* 0x000000ff0200720c */ /* 0x004fc80003f05270 */
[----:B------:R-:W-:Y:S01]  /*28b0*/  P2R R24, PR, RZ, 0x1 ;  /* 0x00000001ff187803 */ /* 0x000fe20000000000 */
[----:B------:R-:W-:Y:S08]  /*28c0*/  BRA `(.L_x_12707) ;  /* 0x0000000c00c47947 */ /* 0x000ff00003800000 */
.L_x_12704:
        /* <DEDUP_REMOVED lines=11> */
.L_x_12709:
[----:B------:R-:W2:Y:S02]  /*2980*/  LDG.E R2, desc[UR36][R2.64] ;  /* 0x0000002402027981 */ /* 0x000ea4000c1e1900 */
[----:B--2---:R-:W-:-:S04]  /*2990*/  ISETP.NE.AND P0, PT, R2, RZ, PT ;  /* 0x000000ff0200720c */ /* 0x004fc80003f05270 */
[----:B------:R-:W-:Y:S01]  /*29a0*/  P2R R24, PR, RZ, 0x1 ;  /* 0x00000001ff187803 */ /* 0x000fe20000000000 */
[----:B------:R-:W-:Y:S08]  /*29b0*/  BRA `(.L_x_12707) ;  /* 0x0000000c00887947 */ /* 0x000ff00003800000 */
.L_x_12708:
[----:B------:R-:W2:Y:S02]  /*29c0*/  LDG.E.U16 R2, desc[UR36][R2.64] ;  /* 0x0000002402027981 */ /* 0x000ea4000c1e1500 */
[----:B--2---:R-:W-:-:S04]  /*29d0*/  ISETP.NE.AND P0, PT, R2, RZ, PT ;  /* 0x000000ff0200720c */ /* 0x004fc80003f05270 */
[----:B------:R-:W-:Y:S01]  /*29e0*/  P2R R24, PR, RZ, 0x1 ;  /* 0x00000001ff187803 */ /* 0x000fe20000000000 */
[----:B------:R-:W-:Y:S08]  /*29f0*/  BRA `(.L_x_12707) ;  /* 0x0000000c00787947 */ /* 0x000ff00003800000 */
.L_x_12703:
        /* <DEDUP_REMOVED lines=10> */
.L_x_12711:
[----:B------:R-:W2:Y:S02]  /*2aa0*/  LDG.E.U16 R0, desc[UR36][R2.64] ;  /* 0x0000002402007981 */ /* 0x000ea4000c1e1500 */
[----:B--2---:R-:W-:-:S05]  /*2ab0*/  HADD2.F32 R0, -RZ, R0.H0_H0 ;  /* 0x20000000ff007230 */ /* 0x004fca0000004100 */
[----:B------:R-:W-:-:S04]  /*2ac0*/  FSETP.NEU.FTZ.AND P0, PT, R0, RZ, PT ;  /* 0x000000ff0000720b */ /* 0x000fc80003f1d000 */
[----:B------:R-:W-:Y:S01]  /*2ad0*/  P2R R24, PR, RZ, 0x1 ;  /* 0x00000001ff187803 */ /* 0x000fe20000000000 */
[----:B------:R-:W-:Y:S08]  /*2ae0*/  BRA `(.L_x_12707) ;  /* 0x0000000c003c7947 */ /* 0x000ff00003800000 */
.L_x_12710:
        /* <DEDUP_REMOVED lines=12> */
.L_x_12713:
        /* <DEDUP_REMOVED lines=11> */
.L_x_12712:
[----:B------:R-:W2:Y:S02]  /*2c60*/  LDG.E.64 R2, desc[UR36][R2.64] ;  /* 0x0000002402027981 */ /* 0x000ea4000c1e1b00 */
[----:B--2---:R-:W-:-:S06]  /*2c70*/  DSETP.NEU.AND P0, PT, R2, RZ, PT ;  /* 0x000000ff0200722a */ /* 0x004fcc0003f0d000 */
[----:B------:R-:W-:Y:S01]  /*2c80*/  P2R R24, PR, RZ, 0x1 ;  /* 0x00000001ff187803 */ /* 0x000fe20000000000 */
[----:B------:R-:W-:Y:S07]  /*2c90*/  BRA `(.L_x_12707) ;  /* 0x0000000800d07947 */ /* 0x000fee0003800000 */
.L_x_12702:
        /* <DEDUP_REMOVED lines=12> */
.L_x_12716:
[----:B------:R-:W2:Y:S02]  /*2d60*/  LDG.E.128 R4, desc[UR36][R2.64] ;  /* 0x0000002402047981 */ /* 0x000ea4000c1e1d00 */
[----:B--2---:R-:W-:-:S06]  /*2d70*/  DSETP.NEU.AND P0, PT, R6, RZ, PT ;  /* 0x000000ff0600722a */ /* 0x004fcc0003f0d000 */
[----:B------:R-:W-:-:S06]  /*2d80*/  DSETP.NEU.OR P0, PT, R4, RZ, P0 ;  /* 0x000000ff0400722a */ /* 0x000fcc000070d400 */
[----:B------:R-:W-:Y:S01]  /*2d90*/  P2R R24, PR, RZ, 0x1 ;  /* 0x00000001ff187803 */ /* 0x000fe20000000000 */
[----:B------:R-:W-:Y:S07]  /*2da0*/  BRA `(.L_x_12707) ;  /* 0x00000008008c7947 */ /* 0x000fee0003800000 */
.L_x_12715:
        /* <DEDUP_REMOVED lines=28> */
.L_x_12718:
        /* <DEDUP_REMOVED lines=15> */
.L_x_12717:
[----:B------:R-:W2:Y:S02]  /*3060*/  LDG.E.U16 R0, desc[UR36][R2.64] ;  /* 0x0000002402007981 */ /* 0x000ea4000c1e1500 */
[----:B--2---:R-:W-:-:S05]  /*3070*/  IMAD.U32 R0, R0, 0x10000, RZ ;  /* 0x0001000000007824 */ /* 0x004fca00078e00ff */
[----:B------:R-:W-:-:S04]  /*3080*/  FSETP.NEU.FTZ.AND P0, PT, R0, RZ, PT ;  /* 0x000000ff0000720b */ /* 0x000fc80003f1d000 */
[----:B------:R-:W-:Y:S01]  /*3090*/  P2R R24, PR, RZ, 0x1 ;  /* 0x00000001ff187803 */ /* 0x000fe20000000000 */
[----:B------:R-:W-:Y:S08]  /*30a0*/  BRA `(.L_x_12707) ;  /* 0x0000000400cc7947 */ /* 0x000ff00003800000 */
.L_x_12714:
        /* <DEDUP_REMOVED lines=12> */
.L_x_12721:
        /* <DEDUP_REMOVED lines=21> */
.L_x_12725:
[----:B------:R-:W-:Y:S05]  /*32c0*/  BSYNC B1 ;  /* 0x0000000000017941 */ /* 0x000fea0003800000 */
.L_x_12724:
[----:B------:R-:W-:Y:S01]  /*32d0*/  LEA R3, R0, 0x3b800000, 0x17 ;  /* 0x3b80000000037811 */ /* 0x000fe200078eb8ff */
[----:B------:R-:W-:-:S05]  /*32e0*/  IMAD.SHL.U32 R0, R2, 0x100000, RZ ;  /* 0x0010000002007824 */ /* 0x000fca00078e00ff */
[----:B------:R-:W-:-:S07]  /*32f0*/  LOP3.LUT R0, R3, R0, R4, 0xfe, !PT ;  /* 0x0000000003007212 */ /* 0x000fce00078efe04 */
.L_x_12723:
[----:B------:R-:W-:Y:S05]  /*3300*/  BSYNC B0 ;  /* 0x0000000000007941 */ /* 0x000fea0003800000 */
.L_x_12722:
[----:B------:R-:W-:-:S04]  /*3310*/  FSETP.NEU.FTZ.AND P0, PT, R0, RZ, PT ;  /* 0x000000ff0000720b */ /* 0x000fc80003f1d000 */
[----:B------:R-:W-:Y:S01]  /*3320*/  P2R R24, PR, RZ, 0x1 ;  /* 0x00000001ff187803 */ /* 0x000fe20000000000 */
[----:B------:R-:W-:Y:S08]  /*3330*/  BRA `(.L_x_12707) ;  /* 0x0000000400287947 */ /* 0x000ff00003800000 */
.L_x_12720:
        /* <DEDUP_REMOVED lines=21> */
.L_x_12729:
[----:B------:R-:W-:Y:S05]  /*3490*/  BSYNC B1 ;  /* 0x0000000000017941 */ /* 0x000fea0003800000 */
.L_x_12728:
[----:B------:R-:W-:Y:S01]  /*34a0*/  LEA R3, R0, 0x37800000, 0x17 ;  /* 0x3780000000037811 */ /* 0x000fe200078eb8ff */
[----:B------:R-:W-:-:S05]  /*34b0*/  IMAD.SHL.U32 R0, R2, 0x200000, RZ ;  /* 0x0020000002007824 */ /* 0x000fca00078e00ff */
[----:B------:R-:W-:-:S07]  /*34c0*/  LOP3.LUT R0, R3, R0, R4, 0xfe, !PT ;  /* 0x0000000003007212 */ /* 0x000fce00078efe04 */
.L_x_12727:
[----:B------:R-:W-:Y:S05]  /*34d0*/  BSYNC B0 ;  /* 0x0000000000007941 */ /* 0x000fea0003800000 */
.L_x_12726:
[----:B------:R-:W-:-:S04]  /*34e0*/  FSETP.NEU.FTZ.AND P0, PT, R0, RZ, PT ;  /* 0x000000ff0000720b */ /* 0x000fc80003f1d000 */
[----:B------:R-:W-:Y:S01]  /*34f0*/  P2R R24, PR, RZ, 0x1 ;  /* 0x00000001ff187803 */ /* 0x000fe20000000000 */
[----:B------:R-:W-:Y:S08]  /*3500*/  BRA `(.L_x_12707) ;  /* 0x0000000000b47947 */ /* 0x000ff00003800000 */
.L_x_12719:
        /* <DEDUP_REMOVED lines=14> */
.L_x_12733:
[----:B------:R-:W-:Y:S05]  /*35f0*/  BSYNC B0 ;  /* 0x0000000000007941 */ /* 0x000fea0003800000 */
.L_x_12732:
[----:B------:R-:W-:-:S04]  /*3600*/  FSETP.NEU.FTZ.AND P0, PT, R0, RZ, PT ;  /* 0x000000ff0000720b */ /* 0x000fc80003f1d000 */
[----:B------:R-:W-:Y:S01]  /*3610*/  P2R R24, PR, RZ, 0x1 ;  /* 0x00000001ff187803 */ /* 0x000fe20000000000 */
[----:B------:R-:W-:Y:S08]  /*3620*/  BRA `(.L_x_12707) ;  /* 0x00000000006c7947 */ /* 0x000ff00003800000 */
.L_x_12706:
        /* <DEDUP_REMOVED lines=16> */
.L_x_12734:
[----:B------:R-:W-:-:S04]  /*3730*/  PLOP3.LUT P0, PT, PT, PT, PT, 0x8, 0x0 ;  /* 0x000000000000781c */ /* 0x000fc80003f0e170 */
[----:B------:R-:W-:Y:S01]  /*3740*/  P2R R24, PR, RZ, 0x1 ;  /* 0x00000001ff187803 */ /* 0x000fe20000000000 */
[----:B------:R-:W-:Y:S08]  /*3750*/  BRA `(.L_x_12707) ;  /* 0x0000000000207947 */ /* 0x000ff00003800000 */
.L_x_12731:
[----:B------:R-:W2:Y:S02]  /*3760*/  LDG.E.64 R2, desc[UR36][R2.64] ;  /* 0x0000002402027981 */ /* 0x000ea4000c1e1b00 */
[----:B--2---:R-:W-:-:S04]  /*3770*/  ISETP.NE.U32.AND P0, PT, R2, RZ, PT ;  /* 0x000000ff0200720c */ /* 0x004fc80003f05070 */
[----:B------:R-:W-:-:S04]  /*3780*/  ISETP.NE.AND.EX P0, PT, R3, RZ, PT, P0 ;  /* 0x000000ff0300720c */ /* 0x000fc80003f05300 */
[----:B------:R-:W-:Y:S01]  /*3790*/  P2R R24, PR, RZ, 0x1 ;  /* 0x00000001ff187803 */ /* 0x000fe20000000000 */
[----:B------:R-:W-:Y:S08]  /*37a0*/  BRA `(.L_x_12707) ;  /* 0x00000000000c7947 */ /* 0x000ff00003800000 */
.L_x_12730:
[----:B------:R-:W2:Y:S02]  /*37b0*/  LDG.E R2, desc[UR36][R2.64] ;  /* 0x0000002402027981 */ /* 0x000ea4000c1e1900 */
[----:B--2---:R-:W-:-:S04]  /*37c0*/  ISETP.NE.AND P0, PT, R2, RZ, PT ;  /* 0x000000ff0200720c */ /* 0x004fc80003f05270 */
[----:B------:R-:W-:-:S09]  /*37d0*/  P2R R24, PR, RZ, 0x1 ;  /* 0x00000001ff187803 */ /* 0x000fd20000000000 */
.L_x_12707:
        /* <DEDUP_REMOVED lines=18> */
.L_x_12738:
[----:B------:R0:W5:Y:S01]  /*3900*/  LDG.E.U8 R2, desc[UR36][R4.64] ;  /* 0x0000002404027981 */ /* 0x000162000c1e1100 */
[----:B------:R-:W-:Y:S01]  /*3910*/  IMAD.MOV.U32 R3, RZ, RZ, RZ ;  /* 0x000000ffff037224 */ /* 0x000fe200078e00ff */
[----:B------:R-:W-:Y:S06]  /*3920*/  BRA `(.L_x_12740) ;  /* 0x0000000c00487947 */ /* 0x000fec0003800000 */
.L_x_12737:
        /* <DEDUP_REMOVED lines=8> */
.L_x_12742:
[----:B------:R-:W2:Y:S02]  /*39b0*/  LDG.E R2, desc[UR36][R4.64] ;  /* 0x0000002404027981 */ /* 0x000ea4000c1e1900 */
[----:B--2---:R-:W-:Y:S01]  /*39c0*/  SHF.R.S32.HI R3, RZ, 0x1f, R2 ;  /* 0x0000001fff037819 */ /* 0x004fe20000011402 */
[----:B------:R-:W-:Y:S06]  /*39d0*/  BRA `(.L_x_12740) ;  /* 0x0000000c001c7947 */ /* 0x000fec0003800000 */
.L_x_12741:
[----:B------:R-:W2:Y:S02]  /*39e0*/  LDG.E.S16 R2, desc[UR36][R4.64] ;  /* 0x0000002404027981 */ /* 0x000ea4000c1e1700 */
[----:B--2---:R-:W-:Y:S01]  /*39f0*/  SHF.R.S32.HI R3, RZ, 0x1f, R2 ;  /* 0x0000001fff037819 */ /* 0x004fe20000011402 */
[----:B------:R-:W-:Y:S06]  /*3a00*/  BRA `(.L_x_12740) ;  /* 0x0000000c00107947 */ /* 0x000fec0003800000 */
.L_x_12736:
        /* <DEDUP_REMOVED lines=9> */
.L_x_12744:
[----:B------:R-:W2:Y:S02]  /*3aa0*/  LDG.E.U16 R4, desc[UR36][R4.64] ;  /* 0x0000002404047981 */ /* 0x000ea4000c1e1500 */
[----:B--2---:R-:W-:-:S06]  /*3ab0*/  HADD2.F32 R2, -RZ, R4.H0_H0 ;  /* 0x20000004ff027230 */ /* 0x004fcc0000004100 */
[----:B------:R-:W0:Y:S01]  /*3ac0*/  F2I.S64.TRUNC R2, R2 ;  /* 0x0000000200027311 */ /* 0x000e22000020d900 */
[----:B------:R-:W-:Y:S05]  /*3ad0*/  BRA `(.L_x_12740) ;  /* 0x0000000800dc7947 */ /* 0x000fea0003800000 */
.L_x_12743:
        /* <DEDUP_REMOVED lines=9> */
.L_x_12746:
[----:B------:R-:W2:Y:S02]  /*3b70*/  LDG.E.U16 R4, desc[UR36][R4.64] ;  /* 0x0000002404047981 */ /* 0x000ea4000c1e1500 */
[----:B--2---:R-:W-:-:S06]  /*3b80*/  HADD2.F32 R2, -RZ, R4.H0_H0 ;  /* 0x20000004ff027230 */ /* 0x004fcc0000004100 */
[----:B------:R-:W3:Y:S01]  /*3b90*/  F2I.S64.TRUNC R2, R2 ;  /* 0x0000000200027311 */ /* 0x000ee2000020d900 */
[----:B------:R-:W-:Y:S05]  /*3ba0*/  BRA `(.L_x_12740) ;  /* 0x0000000800a87947 */ /* 0x000fea0003800000 */
.L_x_12745:
[----:B------:R-:W2:Y:S02]  /*3bb0*/  LDG.E.64 R2, desc[UR36][R4.64] ;  /* 0x0000002404027981 */ /* 0x000ea4000c1e1b00 */
[----:B--2---:R-:W4:Y:S01]  /*3bc0*/  F2I.S64.F64.TRUNC R2, R2 ;  /* 0x0000000200027311 */ /* 0x004f22000030d900 */
[----:B------:R-:W-:Y:S05]  /*3bd0*/  BRA `(.L_x_12740) ;  /* 0x00000008009c7947 */ /* 0x000fea0003800000 */
.L_x_12735:
        /* <DEDUP_REMOVED lines=13> */
.L_x_12749:
[----:B------:R-:W2:Y:S02]  /*3cb0*/  LDG.E.64 R2, desc[UR36][R4.64] ;  /* 0x0000002404027981 */ /* 0x000ea4000c1e1b00 */
[----:B--2---:R-:W0:Y:S01]  /*3cc0*/  F2I.S64.F64.TRUNC R2, R2 ;  /* 0x0000000200027311 */ /* 0x004e22000030d900 */
[----:B------:R-:W-:Y:S05]  /*3cd0*/  BRA `(.L_x_12740) ;  /* 0x00000008005c7947 */ /* 0x000fea0003800000 */
.L_x_12748:
        /* <DEDUP_REMOVED lines=27> */
.L_x_12751:
        /* <DEDUP_REMOVED lines=14> */
.L_x_12750:
[----:B------:R-:W2:Y:S02]  /*3f70*/  LDG.E.U16 R2, desc[UR36][R4.64] ;  /* 0x0000002404027981 */ /* 0x000ea4000c1e1500 */
[----:B--2---:R-:W-:-:S06]  /*3f80*/  IMAD.U32 R2, R2, 0x10000, RZ ;  /* 0x0001000002027824 */ /* 0x004fcc00078e00ff */
[----:B------:R-:W0:Y:S01]  /*3f90*/  F2I.S64.TRUNC R2, R2 ;  /* 0x0000000200027311 */ /* 0x000e22000020d900 */
[----:B------:R-:W-:Y:S05]  /*3fa0*/  BRA `(.L_x_12740) ;  /* 0x0000000400a87947 */ /* 0x000fea0003800000 */
.L_x_12747:
        /* <DEDUP_REMOVED lines=11> */
.L_x_12754:
        /* <DEDUP_REMOVED lines=21> */
.L_x_12758:
[----:B------:R-:W-:Y:S05]  /*41b0*/  BSYNC B1 ;  /* 0x0000000000017941 */ /* 0x000fea0003800000 */
.L_x_12757:
[----:B------:R-:W-:Y:S01]  /*41c0*/  IMAD.SHL.U32 R2, R2, 0x100000, RZ ;  /* 0x0010000002027824 */ /* 0x000fe200078e00ff */
[----:B------:R-:W-:-:S04]  /*41d0*/  LEA R3, R0, 0x3b800000, 0x17 ;  /* 0x3b80000000037811 */ /* 0x000fc800078eb8ff */
[----:B------:R-:W-:-:S07]  /*41e0*/  LOP3.LUT R2, R3, R2, R4, 0xfe, !PT ;  /* 0x0000000203027212 */ /* 0x000fce00078efe04 */
.L_x_12756:
[----:B------:R-:W-:Y:S05]  /*41f0*/  BSYNC B0 ;  /* 0x0000000000007941 */ /* 0x000fea0003800000 */
.L_x_12755:
[----:B------:R-:W0:Y:S01]  /*4200*/  F2I.S64.TRUNC R2, R2 ;  /* 0x0000000200027311 */ /* 0x000e22000020d900 */
[----:B------:R-:W-:Y:S05]  /*4210*/  BRA `(.L_x_12740) ;  /* 0x00000004000c7947 */ /* 0x000fea0003800000 */
.L_x_12753:
        /* <DEDUP_REMOVED lines=21> */
.L_x_12762:
[----:B------:R-:W-:Y:S05]  /*4370*/  BSYNC B1 ;  /* 0x0000000000017941 */ /* 0x000fea0003800000 */
.L_x_12761:
[----:B------:R-:W-:Y:S01]  /*4380*/  IMAD.SHL.U32 R2, R2, 0x200000, RZ ;  /* 0x0020000002027824 */ /* 0x000fe200078e00ff */
[----:B------:R-:W-:-:S04]  /*4390*/  LEA R3, R0, 0x37800000, 0x17 ;  /* 0x3780000000037811 */ /* 0x000fc800078eb8ff */
[----:B------:R-:W-:-:S07]  /*43a0*/  LOP3.LUT R2, R3, R2, R4, 0xfe, !PT ;  /* 0x0000000203027212 */ /* 0x000fce00078efe04 */
.L_x_12760:
[----:B------:R-:W-:Y:S05]  /*43b0*/  BSYNC B0 ;  /* 0x0000000000007941 */ /* 0x000fea0003800000 */
.L_x_12759:
[----:B------:R-:W0:Y:S01]  /*43c0*/  F2I.S64.TRUNC R2, R2 ;  /* 0x0000000200027311 */ /* 0x000e22000020d900 */
[----:B------:R-:W-:Y:S05]  /*43d0*/  BRA `(.L_x_12740) ;  /* 0x00000000009c7947 */ /* 0x000fea0003800000 */
.L_x_12752:
        /* <DEDUP_REMOVED lines=14> */
.L_x_12766:
[----:B------:R-:W-:Y:S05]  /*44c0*/  BSYNC B0 ;  /* 0x0000000000007941 */ /* 0x000fea0003800000 */
.L_x_12765:
[----:B------:R-:W0:Y:S01]  /*44d0*/  F2I.S64.TRUNC R2, R2 ;  /* 0x0000000200027311 */ /* 0x000e22000020d900 */
[----:B------:R-:W-:Y:S05]  /*44e0*/  BRA `(.L_x_12740) ;  /* 0x0000000000587947 */ /* 0x000fea0003800000 */
.L_x_12739:
        /* <DEDUP_REMOVED lines=16> */
.L_x_12767:
[----:B------:R-:W-:Y:S01]  /*45f0*/  CS2R R2, SRZ ;  /* 0x0000000000027805 */ /* 0x000fe2000001ff00 */
[----:B------:R-:W-:Y:S06]  /*4600*/  BRA `(.L_x_12740) ;  /* 0x0000000000107947 */ /* 0x000fec0003800000 */
.L_x_12764:
[----:B------:R0:W5:Y:S01]  /*4610*/  LDG.E.64 R2, desc[UR36][R4.64] ;  /* 0x0000002404027981 */ /* 0x000162000c1e1b00 */
[----:B------:R-:W-:Y:S05]  /*4620*/  BRA `(.L_x_12740) ;  /* 0x0000000000087947 */ /* 0x000fea0003800000 */
.L_x_12763:
[----:B------:R0:W5:Y:S01]  /*4630*/  LDG.E R2, desc[UR36][R4.64] ;  /* 0x0000002404027981 */ /* 0x000162000c1e1900 */
[----:B------:R-:W-:-:S07]  /*4640*/  IMAD.MOV.U32 R3, RZ, RZ, RZ ;  /* 0x000000ffff037224 */ /* 0x000fce00078e00ff */
.L_x_12740:
        /* <DEDUP_REMOVED lines=10> */
.L_x_12769:
[----:B------:R-:W-:Y:S05]  /*46f0*/  BSYNC B0 ;  /* 0x0000000000007941 */ /* 0x000fea0003800000 */
.L_x_12768:
        /* <DEDUP_REMOVED lines=11> */
.L_x_12773:
[----:B-----5:R1:W-:Y:S01]  /*47b0*/  STG.E.U8 desc[UR36][R16.64], R19 ;  /* 0x0000001310007986 */ /* 0x0203e2000c101124 */
[----:B------:R-:W-:Y:S05]  /*47c0*/  BRA `(.L_x_12775) ;  /* 0x0000000c00987947 */ /* 0x000fea0003800000 */
.L_x_12772:
[----:B------:R-:W-:-:S13]  /*47d0*/  ISETP.NE.AND P0, PT, R0, 0x2, PT ;  /* 0x000000020000780c */ /* 0x000fda0003f05270 */
[----:B------:R-:W-:Y:S05]  /*47e0*/  @!P0 BRA `(.L_x_12776) ;  /* 0x00000000002c8947 */ /* 0x000fea0003800000 */
[----:B------:R-:W-:-:S13]  /*47f0*/  ISETP.NE.AND P0, PT, R0, 0x3, PT ;  /* 0x000000030000780c */ /* 0x000fda0003f05270 */
[----:B------:R-:W-:Y:S05]  /*4800*/  @!P0 BRA `(.L_x_12777) ;  /* 0x0000000000188947 */ /* 0x000fea0003800000 */
[----:B------:R-:W-:-:S13]  /*4810*/  ISETP.NE.AND P0, PT, R0, 0x4, PT ;  /* 0x000000040000780c */ /* 0x000fda0003f05270 */
[----:B------:R-:W-:Y:S05]  /*4820*/  @P0 BRA `(.L_x_12774) ;  /* 0x0000000c00240947 */ /* 0x000fea0003800000 */
[----:B0-2345:R-:W-:Y:S01]  /*4830*/  LOP3.LUT R2, R19, 0xff, RZ, 0xc0, !PT ;  /* 0x000000ff13027812 */ /* 0x03dfe200078ec0ff */
[----:B------:R-:W-:-:S05]  /*4840*/  IMAD.MOV.U32 R3, RZ, RZ, RZ ;  /* 0x000000ffff037224 */ /* 0x000fca00078e00ff */
[----:B------:R0:W-:Y:S01]  /*4850*/  STG.E.64 desc[UR36][R16.64], R2 ;  /* 0x0000000210007986 */ /* 0x0001e2000c101b24 */
[----:B------:R-:W-:Y:S05]  /*4860*/  BRA `(.L_x_12775) ;  /* 0x0000000c00707947 */ /* 0x000fea0003800000 */
.L_x_12777:
[----:B-----5:R-:W-:-:S05]  /*4870*/  LOP3.LUT R19, R19, 0xff, RZ, 0xc0, !PT ;  /* 0x000000ff13137812 */ /* 0x020fca00078ec0ff */
[----:B------:R1:W-:Y:S01]  /*4880*/  STG.E desc[UR36][R16.64], R19 ;  /* 0x0000001310007986 */ /* 0x0003e2000c101924 */
[----:B------:R-:W-:Y:S05]  /*4890*/  BRA `(.L_x_12775) ;  /* 0x0000000c00647947 */ /* 0x000fea0003800000 */
.L_x_12776:
[----:B-----5:R-:W-:-:S05]  /*48a0*/  LOP3.LUT R19, R19, 0xff, RZ, 0xc0, !PT ;  /* 0x000000ff13137812 */ /* 0x020fca00078ec0ff */
[----:B------:R1:W-:Y:S01]  /*48b0*/  STG.E.U16 desc[UR36][R16.64], R19 ;  /* 0x0000001310007986 */ /* 0x0003e2000c101524 */
[----:B------:R-:W-:Y:S05]  /*48c0*/  BRA `(.L_x_12775) ;  /* 0x0000000c00587947 */ /* 0x000fea0003800000 */
.L_x_12771:
[----:B------:R-:W-:-:S13]  /*48d0*/  ISETP.GT.AND P0, PT, R0, 0x6, PT ;  /* 0x000000060000780c */ /* 0x000fda0003f04270 */
[----:B------:R-:W-:Y:S05]  /*48e0*/  @P0 BRA `(.L_x_12778) ;  /* 0x0000000000340947 */ /* 0x000fea0003800000 */
[----:B------:R-:W-:-:S13]  /*48f0*/  ISETP.NE.AND P0, PT, R0, 0x5, PT ;  /* 0x000000050000780c */ /* 0x000fda0003f05270 */
[----:B------:R-:W-:Y:S05]  /*4900*/  @!P0 BRA `(.L_x_12779) ;  /* 0x0000000000188947 */ /* 0x000fea0003800000 */
[----:B------:R-:W-:-:S13]  /*4910*/  ISETP.NE.AND P0, PT, R0, 0x6, PT ;  /* 0x000000060000780c */ /* 0x000fda0003f05270 */
[----:B------:R-:W-:Y:S05]  /*4920*/  @P0 BRA `(.L_x_12774) ;  /* 0x0000000800e40947 */ /* 0x000fea0003800000 */
[----:B0-2345:R-:W-:-:S06]  /*4930*/  LOP3.LUT R3, R19, 0xff, RZ, 0xc0, !PT ;  /* 0x000000ff13037812 */ /* 0x03dfcc00078ec0ff */
[----:B------:R-:W0:Y:S02]  /*4940*/  I2F.U16 R3, R3 ;  /* 0x0000000300037306 */ /* 0x000e240000101000 */
[----:B0-----:R0:W-:Y:S01]  /*4950*/  STG.E desc[UR36][R16.64], R3 ;  /* 0x0000000310007986 */ /* 0x0011e2000c101924 */
[----:B------:R-:W-:Y:S05]  /*4960*/  BRA `(.L_x_12775) ;  /* 0x0000000c00307947 */ /* 0x000fea0003800000 */
.L_x_12779:
[----:B-----5:R-:W-:-:S04]  /*4970*/  LOP3.LUT R19, R19, 0xff, RZ, 0xc0, !PT ;  /* 0x000000ff13137812 */ /* 0x020fc800078ec0ff */
[----:B------:R-:W1:Y:S02]  /*4980*/  I2F.U16 R0, R19 ;  /* 0x0000001300007306 */ /* 0x000e640000101000 */
[----:B-1----:R-:W-:-:S05]  /*4990*/  F2FP.F16.F32.PACK_AB R0, RZ, R0 ;  /* 0x00000000ff00723e */ /* 0x002fca00000000ff */
[----:B------:R1:W-:Y:S01]  /*49a0*/  STG.E.U16 desc[UR36][R16.64], R0 ;  /* 0x0000000010007986 */ /* 0x0003e2000c101524 */
[----:B------:R-:W-:Y:S05]  /*49b0*/  BRA `(.L_x_12775) ;  /* 0x0000000c001c7947 */ /* 0x000fea0003800000 */
.L_x_12778:
[----:B------:R-:W-:-:S13]  /*49c0*/  ISETP.NE.AND P0, PT, R0, 0x7, PT ;  /* 0x000000070000780c */ /* 0x000fda0003f05270 */
[----:B------:R-:W-:Y:S05]  /*49d0*/  @!P0 BRA `(.L_x_12780) ;  /* 0x00000000003c8947 */ /* 0x000fea0003800000 */
[----:B------:R-:W-:-:S13]  /*49e0*/  ISETP.NE.AND P0, PT, R0, 0x8, PT ;  /* 0x000000080000780c */ /* 0x000fda0003f05270 */
[----:B------:R-:W-:Y:S05]  /*49f0*/  @!P0 BRA `(.L_x_12781) ;  /* 0x00000000001c8947 */ /* 0x000fea0003800000 */
[----:B------:R-:W-:-:S13]  /*4a00*/  ISETP.NE.AND P0, PT, R0, 0x9, PT ;  /* 0x000000090000780c */ /* 0x000fda0003f05270 */
[----:B------:R-:W-:Y:S05]  /*4a10*/  @P0 BRA `(.L_x_12774) ;  /* 0x0000000800a80947 */ /* 0x000fea0003800000 */
[----:B-----5:R-:W-:Y:S01]  /*4a20*/  LOP3.LUT R19, R19, 0xff, RZ, 0xc0, !PT ;  /* 0x000000ff13137812 */ /* 0x020fe200078ec0ff */
[----:B0-234-:R-:W-:-:S03]  /*4a30*/  IMAD.MOV.U32 R3, RZ, RZ, RZ ;  /* 0x000000ffff037224 */ /* 0x01dfc600078e00ff */
[----:B------:R-:W0:Y:S02]  /*4a40*/  I2F.U16 R2, R19 ;  /* 0x0000001300027306 */ /* 0x000e240000101000 */
[----:B0-----:R0:W-:Y:S01]  /*4a50*/  STG.E.64 desc[UR36][R16.64], R2 ;  /* 0x0000000210007986 */ /* 0x0011e2000c101b24 */
[----:B------:R-:W-:Y:S05]  /*4a60*/  BRA `(.L_x_12775) ;  /* 0x0000000800f07947 */ /* 0x000fea0003800000 */
.L_x_12781:
[----:B-----5:R-:W-:-:S06]  /*4a70*/  LOP3.LUT R19, R19, 0xff, RZ, 0xc0, !PT ;  /* 0x000000ff13137812 */ /* 0x020fcc00078ec0ff */
[----:B------:R-:W0:Y:S02]  /*4a80*/  I2F.U16 R19, R19 ;  /* 0x0000001300137306 */ /* 0x000e240000101000 */
[----:B0-234-:R-:W-:-:S04]  /*4a90*/  F2FP.F16.F32.PACK_AB R3, RZ, R19 ;  /* 0x00000013ff03723e */ /* 0x01dfc800000000ff */
[----:B------:R-:W-:-:S05]  /*4aa0*/  PRMT R3, R3, 0x5410, RZ ;  /* 0x0000541003037816 */ /* 0x000fca00000000ff */
[----:B------:R0:W-:Y:S01]  /*4ab0*/  STG.E desc[UR36][R16.64], R3 ;  /* 0x0000000310007986 */ /* 0x0001e2000c101924 */
[----:B------:R-:W-:Y:S05]  /*4ac0*/  BRA `(.L_x_12775) ;  /* 0x0000000800d87947 */ /* 0x000fea0003800000 */
.L_x_12780:
[----:B0-2345:R-:W-:-:S06]  /*4ad0*/  LOP3.LUT R2, R19, 0xff, RZ, 0xc0, !PT ;  /* 0x000000ff13027812 */ /* 0x03dfcc00078ec0ff */
[----:B------:R-:W0:Y:S02]  /*4ae0*/  I2F.F64.U16 R2, R2 ;  /* 0x0000000200027312 */ /* 0x000e240000101800 */
[----:B0-----:R0:W-:Y:S01]  /*4af0*/  STG.E.64 desc[UR36][R16.64], R2 ;  /* 0x0000000210007986 */ /* 0x0011e2000c101b24 */
[----:B------:R-:W-:Y:S05]  /*4b00*/  BRA `(.L_x_12775) ;  /* 0x0000000800c87947 */ /* 0x000fea0003800000 */
.L_x_12770:
        /* <DEDUP_REMOVED lines=12> */
.L_x_12784:
[----:B-----5:R-:W-:Y:S02]  /*4bd0*/  LOP3.LUT R4, R19, 0xff, RZ, 0xc0, !PT ;  /* 0x000000ff13047812 */ /* 0x020fe400078ec0ff */
[----:B------:R-:W-:-:S04]  /*4be0*/  CS2R R6, SRZ ;  /* 0x0000000000067805 */ /* 0x000fc8000001ff00 */
[----:B------:R-:W1:Y:S02]  /*4bf0*/  I2F.F64.U16 R4, R4 ;  /* 0x0000000400047312 */ /* 0x000e640000101800 */
[----:B-1----:R1:W-:Y:S01]  /*4c00*/  STG.E.128 desc[UR36][R16.64], R4 ;  /* 0x0000000410007986 */ /* 0x0023e2000c101d24 */
[----:B------:R-:W-:Y:S05]  /*4c10*/  BRA `(.L_x_12775) ;  /* 0x0000000800847947 */ /* 0x000fea0003800000 */
.L_x_12783:
[----:B------:R-:W-:-:S13]  /*4c20*/  ISETP.NE.AND P0, PT, R0, 0xf, PT ;  /* 0x0000000f0000780c */ /* 0x000fda0003f05270 */
[----:B------:R-:W-:Y:S05]  /*4c30*/  @!P0 BRA `(.L_x_12785) ;  /* 0x0000000000bc8947 */ /* 0x000fea0003800000 */
[----:B------:R-:W-:-:S13]  /*4c40*/  ISETP.NE.AND P0, PT, R0, 0x17, PT ;  /* 0x000000170000780c */ /* 0x000fda0003f05270 */
[----:B------:R-:W-:Y:S05]  /*4c50*/  @!P0 BRA `(.L_x_12786) ;  /* 0x0000000000588947 */ /* 0x000fea0003800000 */
[----:B------:R-:W-:-:S13]  /*4c60*/  ISETP.NE.AND P0, PT, R0, 0x18, PT ;  /* 0x000000180000780c */ /* 0x000fda0003f05270 */
[----:B------:R-:W-:Y:S05]  /*4c70*/  @P0 BRA `(.L_x_12774) ;  /* 0x0000000800100947 */ /* 0x000fea0003800000 */
[----:B-----5:R-:W-:Y:S01]  /*4c80*/  LOP3.LUT R19, R19, 0xff, RZ, 0xc0, !PT ;  /* 0x000000ff13137812 */ /* 0x020fe200078ec0ff */
[----:B------:R-:W-:Y:S05]  /*4c90*/  BSSY B0, `(.L_x_12787) ;  /* 0x000000f000007945 */ /* 0x000fea0003800000 */
[----:B------:R-:W0:Y:S02]  /*4ca0*/  I2F.U16 R19, R19 ;  /* 0x0000001300137306 */ /* 0x000e240000101000 */
[C---:B0-234-:R-:W-:Y:S02]  /*4cb0*/  LOP3.LUT R2, R19.reuse, 0x7fffffff, RZ, 0xc0, !PT ;  /* 0x7fffffff13027812 */ /* 0x05dfe400078ec0ff */
[----:B------:R-:W-:-:S02]  /*4cc0*/  LOP3.LUT R0, R19, 0x80000000, RZ, 0xc0, !PT ;  /* 0x8000000013007812 */ /* 0x000fc400078ec0ff */
        /* <DEDUP_REMOVED lines=11> */
.L_x_12788:
[----:B------:R-:W-:Y:S05]  /*4d80*/  BSYNC B0 ;  /* 0x0000000000007941 */ /* 0x000fea0003800000 */
.L_x_12787:
[----:B------:R-:W-:-:S05]  /*4d90*/  LOP3.LUT R3, R0, R3, RZ, 0xfc, !PT ;  /* 0x0000000300037212 */ /* 0x000fca00078efcff */
[----:B------:R0:W-:Y:S01]  /*4da0*/  STG.E.U8 desc[UR36][R16.64], R3 ;  /* 0x0000000310007986 */ /* 0x0001e2000c101124 */
[----:B------:R-:W-:Y:S05]  /*4db0*/  BRA `(.L_x_12775) ;  /* 0x00000008001c7947 */ /* 0x000fea0003800000 */
.L_x_12786:
[----:B-----5:R-:W-:Y:S01]  /*4dc0*/  LOP3.LUT R19, R19, 0xff, RZ, 0xc0, !PT ;  /* 0x000000ff13137812 */ /* 0x020fe200078ec0ff */
[----:B------:R-:W-:Y:S05]  /*4dd0*/  BSSY B0, `(.L_x_12789) ;  /* 0x0000010000007945 */ /* 0x000fea0003800000 */
[----:B------:R-:W0:Y:S02]  /*4de0*/  I2F.U16 R19, R19 ;  /* 0x0000001300137306 */ /* 0x000e240000101000 */
        /* <DEDUP_REMOVED lines=11> */
.L_x_12790:
[----:B------:R-:W-:Y:S01]  /*4ea0*/  IMAD.MOV.U32 R0, RZ, RZ, 0x7f ;  /* 0x0000007fff007424 */ /* 0x000fe200078e00ff */
[----:B------:R-:W-:-:S04]  /*4eb0*/  ISETP.GT.U32.AND P0, PT, R2, 0x7f800000, PT ;  /* 0x7f8000000200780c */ /* 0x000fc80003f04070 */
[----:B------:R-:W-:-:S09]  /*4ec0*/  SEL R0, R0, 0x7c, P0 ;  /* 0x0000007c00007807 */ /* 0x000fd20000000000 */
.L_x_12791:
[----:B------:R-:W-:Y:S05]  /*4ed0*/  BSYNC B0 ;  /* 0x0000000000007941 */ /* 0x000fea0003800000 */
.L_x_12789:
[----:B------:R-:W-:-:S04]  /*4ee0*/  LOP3.LUT R2, R19, 0x80000000, RZ, 0xc0, !PT ;  /* 0x8000000013027812 */ /* 0x000fc800078ec0ff */
[----:B------:R-:W-:-:S04]  /*4ef0*/  SHF.R.U32.HI R3, RZ, 0x18, R2 ;  /* 0x00000018ff037819 */ /* 0x000fc80000011602 */
[----:B------:R-:W-:-:S05]  /*4f00*/  LOP3.LUT R3, R0, R3, RZ, 0xfc, !PT ;  /* 0x0000000300037212 */ /* 0x000fca00078efcff */
[----:B------:R0:W-:Y:S01]  /*4f10*/  STG.E.U8 desc[UR36][R16.64], R3 ;  /* 0x0000000310007986 */ /* 0x0001e2000c101124 */
[----:B------:R-:W-:Y:S05]  /*4f20*/  BRA `(.L_x_12775) ;  /* 0x0000000400c07947 */ /* 0x000fea0003800000 */
.L_x_12785:
[----:B-----5:R-:W-:-:S04]  /*4f30*/  LOP3.LUT R19, R19, 0xff, RZ, 0xc0, !PT ;  /* 0x000000ff13137812 */ /* 0x020fc800078ec0ff */
[----:B------:R-:W1:Y:S02]  /*4f40*/  I2F.U16 R0, R19 ;  /* 0x0000001300007306 */ /* 0x000e640000101000 */
[----:B-1----:R-:W-:-:S05]  /*4f50*/  F2FP.BF16.F32.PACK_AB R0, RZ, R0 ;  /* 0x00000000ff00723e */ /* 0x002fca00000010ff */
[----:B------:R1:W-:Y:S01]  /*4f60*/  STG.E.U16 desc[UR36][R16.64], R0 ;  /* 0x0000000010007986 */ /* 0x0003e2000c101524 */
[----:B------:R-:W-:Y:S05]  /*4f70*/  BRA `(.L_x_12775) ;  /* 0x0000000400ac7947 */ /* 0x000fea0003800000 */
.L_x_12782:
        /* <DEDUP_REMOVED lines=8> */
[----:B-----5:R-:W-:-:S05]  /*5000*/  LOP3.LUT R19, R19, 0xff, RZ, 0xc0, !PT ;  /* 0x000000ff13137812 */ /* 0x020fca00078ec0ff */
[----:B------:R1:W-:Y:S01]  /*5010*/  STG.E.U16 desc[UR36][R16.64], R19 ;  /* 0x0000001310007986 */ /* 0x0003e2000c101524 */
[----:B------:R-:W-:Y:S05]  /*5020*/  BRA `(.L_x_12775) ;  /* 0x0000000400807947 */ /* 0x000fea0003800000 */
.L_x_12794:
[----:B-----5:R-:W-:Y:S01]  /*5030*/  LOP3.LUT R19, R19, 0xff, RZ, 0xc0, !PT ;  /* 0x000000ff13137812 */ /* 0x020fe200078ec0ff */
[----:B------:R-:W-:Y:S01]  /*5040*/  BSSY B0, `(.L_x_12795) ;  /* 0x0000015000007945 */ /* 0x000fe20003800000 */
[----:B------:R-:W-:-:S04]  /*5050*/  IMAD.MOV.U32 R8, RZ, RZ, 0x80 ;  /* 0x00000080ff087424 */ /* 0x000fc800078e00ff */
[----:B------:R-:W0:Y:S02]  /*5060*/  I2F.U16 R19, R19 ;  /* 0x0000001300137306 */ /* 0x000e240000101000 */
        /* <DEDUP_REMOVED lines=14> */
.L_x_12797:
[----:B------:R-:W-:-:S04]  /*5150*/  LOP3.LUT R2, R19, 0x80000000, RZ, 0xc0, !PT ;  /* 0x8000000013027812 */ /* 0x000fc800078ec0ff */
[----:B------:R-:W-:-:S04]  /*5160*/  SHF.R.U32.HI R3, RZ, 0x18, R2 ;  /* 0x00000018ff037819 */ /* 0x000fc80000011602 */
[----:B------:R-:W-:-:S04]  /*5170*/  LOP3.LUT R0, R0, R3, RZ, 0xfc, !PT ;  /* 0x0000000300007212 */ /* 0x000fc800078efcff */
[----:B------:R-:W-:-:S07]  /*5180*/  PRMT R8, R0, 0x7610, R8 ;  /* 0x0000761000087816 */ /* 0x000fce0000000008 */
.L_x_12796:
[----:B------:R-:W-:Y:S05]  /*5190*/  BSYNC B0 ;  /* 0x0000000000007941 */ /* 0x000fea0003800000 */
.L_x_12795:
[----:B------:R0:W-:Y:S01]  /*51a0*/  STG.E.U8 desc[UR36][R16.64], R8 ;  /* 0x0000000810007986 */ /* 0x0001e2000c101124 */
[----:B------:R-:W-:Y:S05]  /*51b0*/  BRA `(.L_x_12775) ;  /* 0x00000004001c7947 */ /* 0x000fea0003800000 */
.L_x_12793:
        /* <DEDUP_REMOVED lines=18> */
.L_x_12800:
[----:B------:R-:W-:-:S04]  /*52e0*/  LOP3.LUT R2, R19, 0x80000000, RZ, 0xc0, !PT ;  /* 0x8000000013027812 */ /* 0x000fc800078ec0ff */
[----:B------:R-:W-:-:S04]  /*52f0*/  SHF.R.U32.HI R3, RZ, 0x18, R2 ;  /* 0x00000018ff037819 */ /* 0x000fc80000011602 */
[----:B------:R-:W-:-:S04]  /*5300*/  LOP3.LUT R0, R0, R3, RZ, 0xfc, !PT ;  /* 0x0000000300007212 */ /* 0x000fc800078efcff */
[----:B------:R-:W-:-:S07]  /*5310*/  PRMT R8, R0, 0x7610, R8 ;  /* 0x0000761000087816 */ /* 0x000fce0000000008 */
.L_x_12799:
[----:B------:R-:W-:Y:S05]  /*5320*/  BSYNC B0 ;  /* 0x0000000000007941 */ /* 0x000fea0003800000 */
.L_x_12798:
[----:B------:R0:W-:Y:S01]  /*5330*/  STG.E.U8 desc[UR36][R16.64], R8 ;  /* 0x0000000810007986 */ /* 0x0001e2000c101124 */
[----:B------:R-:W-:Y:S05]  /*5340*/  BRA `(.L_x_12775) ;  /* 0x0000000000b87947 */ /* 0x000fea0003800000 */
.L_x_12792:
[----:B------:R-:W-:-:S13]  /*5350*/  ISETP.NE.AND P0, PT, R0, 0x1c, PT ;  /* 0x0000001c0000780c */ /* 0x000fda0003f05270 */
[----:B------:R-:W-:Y:S05]  /*5360*/  @!P0 BRA `(.L_x_12801) ;  /* 0x0000000000a88947 */ /* 0x000fea0003800000 */
[----:B------:R-:W-:-:S13]  /*5370*/  ISETP.NE.AND P0, PT, R0, 0x1d, PT ;  /* 0x0000001d0000780c */ /* 0x000fda0003f05270 */
[----:B------:R-:W-:Y:S05]  /*5380*/  @!P0 BRA `(.L_x_12802) ;  /* 0x0000000000908947 */ /* 0x000fea0003800000 */
[----:B------:R-:W-:-:S13]  /*5390*/  ISETP.NE.AND P0, PT, R0, 0x2c, PT ;  /* 0x0000002c0000780c */ /* 0x000fda0003f05270 */
[----:B------:R-:W-:Y:S05]  /*53a0*/  @P0 BRA `(.L_x_12774) ;  /* 0x0000000000440947 */ /* 0x000fea0003800000 */
[----:B-----5:R-:W-:-:S04]  /*53b0*/  LOP3.LUT R19, R19, 0xff, RZ, 0xc0, !PT ;  /* 0x000000ff13137812 */ /* 0x020fc800078ec0ff */
[----:B------:R-:W0:Y:S02]  /*53c0*/  I2F.U16 R4, R19 ;  /* 0x0000001300047306 */ /* 0x000e240000101000 */
        /* <DEDUP_REMOVED lines=15> */
.L_x_12774:
        /* <DEDUP_REMOVED lines=16> */
.L_x_12803:
[----:B------:R-:W-:Y:S05]  /*55c0*/  BRA `(.L_x_12775) ;  /* 0x0000000000187947 */ /* 0x000fea0003800000 */
.L_x_12802:
[----:B0-2345:R-:W-:Y:S01]  /*55d0*/  LOP3.LUT R2, R19, 0xff, RZ, 0xc0, !PT ;  /* 0x000000ff13027812 */ /* 0x03dfe200078ec0ff */
[----:B------:R-:W-:-:S05]  /*55e0*/  IMAD.MOV.U32 R3, RZ, RZ, RZ ;  /* 0x000000ffff037224 */ /* 0x000fca00078e00ff */
[----:B------:R0:W-:Y:S01]  /*55f0*/  STG.E.64 desc[UR36][R16.64], R2 ;  /* 0x0000000210007986 */ /* 0x0001e2000c101b24 */
[----:B------:R-:W-:Y:S05]  /*5600*/  BRA `(.L_x_12775) ;  /* 0x0000000000087947 */ /* 0x000fea0003800000 */
.L_x_12801:
[----:B-----5:R-:W-:-:S05]  /*5610*/  LOP3.LUT R19, R19, 0xff, RZ, 0xc0, !PT ;  /* 0x000000ff13137812 */ /* 0x020fca00078ec0ff */
[----:B------:R1:W-:Y:S02]  /*5620*/  STG.E desc[UR36][R16.64], R19 ;  /* 0x0000001310007986 */ /* 0x0003e4000c101924 */
.L_x_12775:
[----:B------:R-:W-:-:S04]  /*5630*/  IMAD R18, R23, 0x200, R18 ;  /* 0x0000020017127824 */ /* 0x000fc800078e0212 */
[----:B-1----:R-:W-:-:S07]  /*5640*/  VIADD R19, R18, 0x80 ;  /* 0x0000008012137836 */ /* 0x002fce0000000000 */
.L_x_12667:
[----:B------:R-:W-:Y:S05]  /*5650*/  BSYNC B6 ;  /* 0x0000000000067941 */ /* 0x000fea0003800000 */
.L_x_12666:
        /* <DEDUP_REMOVED lines=384> */
.L_x_12806:
[----:B--234-:R-:W0:Y:S01]  /*6e60*/  LDC.U8 R3, c[0x0][0x509] ;  /* 0x00014240ff037b82 */ /* 0x01ce220000000000 */
        /* <DEDUP_REMOVED lines=19> */
.L_x_12810:
[----:B------:R3:W5:Y:S01]  /*6fa0*/  LDG.E.U8 R23, desc[UR36][R4.64] ;  /* 0x0000002404177981 */ /* 0x000762000c1e1100 */
[----:B------:R-:W-:Y:S05]  /*6fb0*/  BRA `(.L_x_12812) ;  /* 0x0000000c00647947 */ /* 0x000fea0003800000 */
.L_x_12809:
        /* <DEDUP_REMOVED lines=8> */
.L_x_12814:
[----:B------:R2:W5:Y:S01]  /*7040*/  LDG.E.U8 R23, desc[UR36][R4.64] ;  /* 0x0000002404177981 */ /* 0x000562000c1e1100 */
[----:B------:R-:W-:Y:S05]  /*7050*/  BRA `(.L_x_12812) ;  /* 0x0000000c003c7947 */ /* 0x000fea0003800000 */
.L_x_12813:
[----:B------:R0:W5:Y:S01]  /*7060*/  LDG.E.U16 R23, desc[UR36][R4.64] ;  /* 0x0000002404177981 */ /* 0x000162000c1e1500 */
[----:B------:R-:W-:Y:S05]  /*7070*/  BRA `(.L_x_12812) ;  /* 0x0000000c00347947 */ /* 0x000fea0003800000 */
.L_x_12808:
        /* <DEDUP_REMOVED lines=10> */
.L_x_12816:
[----:B------:R-:W2:Y:S02]  /*7120*/  LDG.E.U16 R2, desc[UR36][R4.64] ;  /* 0x0000002404027981 */ /* 0x000ea4000c1e1500 */
[----:B--2---:R-:W-:-:S06]  /*7130*/  HADD2.F32 R2, -RZ, R2.H0_H0 ;  /* 0x20000002ff027230 */ /* 0x004fcc0000004100 */
[----:B------:R-:W0:Y:S02]  /*7140*/  F2I.S64.TRUNC R2, R2 ;  /* 0x0000000200027311 */ /* 0x000e24000020d900 */
[----:B0-----:R-:W-:Y:S01]  /*7150*/  PRMT R23, R2, 0x7610, R23 ;  /* 0x0000761002177816 */ /* 0x001fe20000000017 */
[----:B------:R-:W-:Y:S06]  /*7160*/  BRA `(.L_x_12812) ;  /* 0x0000000800f87947 */ /* 0x000fec0003800000 */
.L_x_12815:
        /* <DEDUP_REMOVED lines=10> */
.L_x_12818:
[----:B------:R-:W2:Y:S02]  /*7210*/  LDG.E.U16 R4, desc[UR36][R4.64] ;  /* 0x0000002404047981 */ /* 0x000ea4000c1e1500 */
[----:B--2---:R-:W-:-:S06]  /*7220*/  HADD2.F32 R2, -RZ, R4.H0_H0 ;  /* 0x20000004ff027230 */ /* 0x004fcc0000004100 */
[----:B------:R-:W0:Y:S02]  /*7230*/  F2I.S64.TRUNC R2, R2 ;  /* 0x0000000200027311 */ /* 0x000e24000020d900 */
[----:B0-----:R-:W-:Y:S01]  /*7240*/  PRMT R23, R2, 0x7610, R23 ;  /* 0x0000761002177816 */ /* 0x001fe20000000017 */
[----:B------:R-:W-:Y:S06]  /*7250*/  BRA `(.L_x_12812) ;  /* 0x0000000800bc7947 */ /* 0x000fec0003800000 */
.L_x_12817:
[----:B------:R-:W2:Y:S02]  /*7260*/  LDG.E.64 R2, desc[UR36][R4.64] ;  /* 0x0000002404027981 */ /* 0x000ea4000c1e1b00 */
[----:B--2---:R-:W0:Y:S02]  /*7270*/  F2I.S64.F64.TRUNC R2, R2 ;  /* 0x0000000200027311 */ /* 0x004e24000030d900 */
[----:B0-----:R-:W-:Y:S01]  /*7280*/  PRMT R23, R2, 0x7610, R23 ;  /* 0x0000761002177816 */ /* 0x001fe20000000017 */
[----:B------:R-:W-:Y:S06]  /*7290*/  BRA `(.L_x_12812) ;  /* 0x0000000800ac7947 */ /* 0x000fec0003800000 */
.L_x_12807:
        /* <DEDUP_REMOVED lines=12> */
.L_x_12821:
[----:B------:R-:W2:Y:S02]  /*7360*/  LDG.E.64 R4, desc[UR36][R4.64] ;  /* 0x0000002404047981 */ /* 0x000ea4000c1e1b00 */
[----:B--2---:R-:W0:Y:S02]  /*7370*/  F2I.S64.F64.TRUNC R2, R4 ;  /* 0x0000000400027311 */ /* 0x004e24000030d900 */
[----:B0-----:R-:W-:Y:S01]  /*7380*/  PRMT R23, R2, 0x7610, R23 ;  /* 0x0000761002177816 */ /* 0x001fe20000000017 */
[----:B------:R-:W-:Y:S06]  /*7390*/  BRA `(.L_x_12812) ;  /* 0x00000008006c7947 */ /* 0x000fec0003800000 */
.L_x_12820:
        /* <DEDUP_REMOVED lines=28> */
.L_x_12823:
        /* <DEDUP_REMOVED lines=15> */
.L_x_12822:
[----:B------:R-:W2:Y:S02]  /*7650*/  LDG.E.U16 R2, desc[UR36][R4.64] ;  /* 0x0000002404027981 */ /* 0x000ea4000c1e1500 */
[----:B--2---:R-:W-:-:S06]  /*7660*/  IMAD.U32 R2, R2, 0x10000, RZ ;  /* 0x0001000002027824 */ /* 0x004fcc00078e00ff */
[----:B------:R-:W0:Y:S02]  /*7670*/  F2I.S64.TRUNC R2, R2 ;  /* 0x0000000200027311 */ /* 0x000e24000020d900 */
[----:B0-----:R-:W-:Y:S01]  /*7680*/  PRMT R23, R2, 0x7610, R23 ;  /* 0x0000761002177816 */ /* 0x001fe20000000017 */
[----:B------:R-:W-:Y:S06]  /*7690*/  BRA `(.L_x_12812) ;  /* 0x0000000400ac7947 */ /* 0x000fec0003800000 */
.L_x_12819:
        /* <DEDUP_REMOVED lines=10> */
.L_x_12826:
        /* <DEDUP_REMOVED lines=21> */
.L_x_12830:
[----:B------:R-:W-:Y:S05]  /*7890*/  BSYNC B1 ;  /* 0x0000000000017941 */ /* 0x000fea0003800000 */
.L_x_12829:
[----:B------:R-:W-:Y:S01]  /*78a0*/  IMAD.SHL.U32 R2, R2, 0x100000, RZ ;  /* 0x0010000002027824 */ /* 0x000fe200078e00ff */
[----:B------:R-:W-:-:S04]  /*78b0*/  LEA R3, R0, 0x3b800000, 0x17 ;  /* 0x3b80000000037811 */ /* 0x000fc800078eb8ff */
[----:B------:R-:W-:-:S07]  /*78c0*/  LOP3.LUT R2, R3, R2, R4, 0xfe, !PT ;  /* 0x0000000203027212 */ /* 0x000fce00078efe04 */
.L_x_12828:
[----:B------:R-:W-:Y:S05]  /*78d0*/  BSYNC B0 ;  /* 0x0000000000007941 */ /* 0x000fea0003800000 */
.L_x_12827:
[----:B------:R-:W0:Y:S02]  /*78e0*/  F2I.S64.TRUNC R2, R2 ;  /* 0x0000000200027311 */ /* 0x000e24000020d900 */
[----:B0-----:R-:W-:Y:S01]  /*78f0*/  PRMT R23, R2, 0x7610, R23 ;  /* 0x0000761002177816 */ /* 0x001fe20000000017 */
[----:B------:R-:W-:Y:S06]  /*7900*/  BRA `(.L_x_12812) ;  /* 0x0000000400107947 */ /* 0x000fec0003800000 */
.L_x_12825:
        /* <DEDUP_REMOVED lines=21> */
.L_x_12834:
[----:B------:R-:W-:Y:S05]  /*7a60*/  BSYNC B1 ;  /* 0x0000000000017941 */ /* 0x000fea0003800000 */
.L_x_12833:
[----:B------:R-:W-:Y:S01]  /*7a70*/  IMAD.SHL.U32 R2, R2, 0x200000, RZ ;  /* 0x0020000002027824 */ /* 0x000fe200078e00ff */
[----:B------:R-:W-:-:S04]  /*7a80*/  LEA R3, R0, 0x37800000, 0x17 ;  /* 0x3780000000037811 */ /* 0x000fc800078eb8ff */
[----:B------:R-:W-:-:S07]  /*7a90*/  LOP3.LUT R2, R3, R2, R4, 0xfe, !PT ;  /* 0x0000000203027212 */ /* 0x000fce00078efe04 */
.L_x_12832:
[----:B------:R-:W-:Y:S05]  /*7aa0*/  BSYNC B0 ;  /* 0x0000000000007941 */ /* 0x000fea0003800000 */
.L_x_12831:
[----:B------:R-:W0:Y:S02]  /*7ab0*/  F2I.S64.TRUNC R2, R2 ;  /* 0x0000000200027311 */ /* 0x000e24000020d900 */
[----:B0-----:R-:W-:Y:S01]  /*7ac0*/  PRMT R23, R2, 0x7610, R23 ;  /* 0x0000761002177816 */ /* 0x001fe20000000017 */
[----:B------:R-:W-:Y:S06]  /*7ad0*/  BRA `(.L_x_12812) ;  /* 0x00000000009c7947 */ /* 0x000fec0003800000 */
.L_x_12824:
        /* <DEDUP_REMOVED lines=14> */
.L_x_12838:
[----:B------:R-:W-:Y:S05]  /*7bc0*/  BSYNC B0 ;  /* 0x0000000000007941 */ /* 0x000fea0003800000 */
.L_x_12837:
[----:B------:R-:W0:Y:S02]  /*7bd0*/  F2I.S64.TRUNC R2, R2 ;  /* 0x0000000200027311 */ /* 0x000e24000020d900 */
[----:B0-----:R-:W-:Y:S01]  /*7be0*/  PRMT R23, R2, 0x7610, R23 ;  /* 0x0000761002177816 */ /* 0x001fe20000000017 */
[----:B------:R-:W-:Y:S06]  /*7bf0*/  BRA `(.L_x_12812) ;  /* 0x0000000000547947 */ /* 0x000fec0003800000 */
.L_x_12811:
        /* <DEDUP_REMOVED lines=16> */
.L_x_12839:
[----:B------:R-:W-:Y:S01]  /*7d00*/  PRMT R23, RZ, 0x7610, R23 ;  /* 0x00007610ff177816 */ /* 0x000fe20000000017 */
[----:B------:R-:W-:Y:S06]  /*7d10*/  BRA `(.L_x_12812) ;  /* 0x00000000000c7947 */ /* 0x000fec0003800000 */
.L_x_12836:
[----:B------:R0:W5:Y:S01]  /*7d20*/  LDG.E.U8 R23, desc[UR36][R4.64] ;  /* 0x0000002404177981 */ /* 0x000162000c1e1100 */
[----:B------:R-:W-:Y:S05]  /*7d30*/  BRA `(.L_x_12812) ;  /* 0x0000000000047947 */ /* 0x000fea0003800000 */
.L_x_12835:
[----:B------:R0:W5:Y:S02]  /*7d40*/  LDG.E.U8 R23, desc[UR36][R4.64] ;  /* 0x0000002404177981 */ /* 0x000164000c1e1100 */
.L_x_12812:
        /* <DEDUP_REMOVED lines=19> */
.L_x_12843:
[----:B------:R-:W2:Y:S02]  /*7e80*/  LDG.E.U8 R2, desc[UR36][R2.64] ;  /* 0x0000002402027981 */ /* 0x000ea4000c1e1100 */
[----:B--2---:R-:W-:-:S04]  /*7e90*/  ISETP.NE.AND P0, PT, R2, RZ, PT ;  /* 0x000000ff0200720c */ /* 0x004fc80003f05270 */
[----:B------:R-:W-:Y:S01]  /*7ea0*/  P2R R22, PR, RZ, 0x1 ;  /* 0x00000001ff167803 */ /* 0x000fe20000000000 */
[----:B------:R-:W-:Y:S08]  /*7eb0*/  BRA `(.L_x_12845) ;  /* 0x0000000c00c47947 */ /* 0x000ff00003800000 */
.L_x_12842:
        /* <DEDUP_REMOVED lines=11> */
.L_x_12847:
[----:B------:R-:W2:Y:S02]  /*7f70*/  LDG.E R2, desc[UR36][R2.64] ;  /* 0x0000002402027981 */ /* 0x000ea4000c1e1900 */
[----:B--2---:R-:W-:-:S04]  /*7f80*/  ISETP.NE.AND P0, PT, R2, RZ, PT ;  /* 0x000000ff0200720c */ /* 0x004fc80003f05270 */
[----:B------:R-:W-:Y:S01]  /*7f90*/  P2R R22, PR, RZ, 0x1 ;  /* 0x00000001ff167803 */ /* 0x000fe20000000000 */
[----:B------:R-:W-:Y:S08]  /*7fa0*/  BRA `(.L_x_12845) ;  /* 0x0000000c00887947 */ /* 0x000ff00003800000 */
.L_x_12846:
[----:B------:R-:W2:Y:S02]  /*7fb0*/  LDG.E.U16 R2, desc[UR36][R2.64] ;  /* 0x0000002402027981 */ /* 0x000ea4000c1e1500 */
[----:B--2---:R-:W-:-:S04]  /*7fc0*/  ISETP.NE.AND P0, PT, R2, RZ, PT ;  /* 0x000000ff0200720c */ /* 0x004fc80003f05270 */
[----:B------:R-:W-:Y:S01]  /*7fd0*/  P2R R22, PR, RZ, 0x1 ;  /* 0x00000001ff167803 */ /* 0x000fe20000000000 */
[----:B------:R-:W-:Y:S08]  /*7fe0*/  BRA `(.L_x_12845) ;  /* 0x0000000c00787947 */ /* 0x000ff00003800000 */
.L_x_12841:
        /* <DEDUP_REMOVED lines=10> */
.L_x_12849:
[----:B------:R-:W2:Y:S02]  /*8090*/  LDG.E.U16 R0, desc[UR36][R2.64] ;  /* 0x0000002402007981 */ /* 0x000ea4000c1e1500 */
[----:B--2---:R-:W-:-:S05]  /*80a0*/  HADD2.F32 R0, -RZ, R0.H0_H0 ;  /* 0x20000000ff007230 */ /* 0x004fca0000004100 */
[----:B------:R-:W-:-:S04]  /*80b0*/  FSETP.NEU.FTZ.AND P0, PT, R0, RZ, PT ;  /* 0x000000ff0000720b */ /* 0x000fc80003f1d000 */
[----:B------:R-:W-:Y:S01]  /*80c0*/  P2R R22, PR, RZ, 0x1 ;  /* 0x00000001ff167803 */ /* 0x000fe20000000000 */
[----:B------:R-:W-:Y:S08]  /*80d0*/  BRA `(.L_x_12845) ;  /* 0x0000000c003c7947 */ /* 0x000ff00003800000 */
.L_x_12848:
        /* <DEDUP_REMOVED lines=12> */
.L_x_12851:
        /* <DEDUP_REMOVED lines=11> */
.L_x_12850:
[----:B------:R-:W2:Y:S02]  /*8250*/  LDG.E.64 R2, desc[UR36][R2.64] ;  /* 0x0000002402027981 */ /* 0x000ea4000c1e1b00 */
[----:B--2---:R-:W-:-:S06]  /*8260*/  DSETP.NEU.AND P0, PT, R2, RZ, PT ;  /* 0x000000ff0200722a */ /* 0x004fcc0003f0d000 */
[----:B------:R-:W-:Y:S01]  /*8270*/  P2R R22, PR, RZ, 0x1 ;  /* 0x00000001ff167803 */ /* 0x000fe20000000000 */
[----:B------:R-:W-:Y:S07]  /*8280*/  BRA `(.L_x_12845) ;  /* 0x0000000800d07947 */ /* 0x000fee0003800000 */
.L_x_12840:
        /* <DEDUP_REMOVED lines=12> */
.L_x_12854:
[----:B------:R-:W2:Y:S02]  /*8350*/  LDG.E.128 R4, desc[UR36][R2.64] ;  /* 0x0000002402047981 */ /* 0x000ea4000c1e1d00 */
[----:B--2---:R-:W-:-:S06]  /*8360*/  DSETP.NEU.AND P0, PT, R6, RZ, PT ;  /* 0x000000ff0600722a */ /* 0x004fcc0003f0d000 */
[----:B------:R-:W-:-:S06]  /*8370*/  DSETP.NEU.OR P0, PT, R4, RZ, P0 ;  /* 0x000000ff0400722a */ /* 0x000fcc000070d400 */
[----:B------:R-:W-:Y:S01]  /*8380*/  P2R R22, PR, RZ, 0x1 ;  /* 0x00000001ff167803 */ /* 0x000fe20000000000 */
[----:B------:R-:W-:Y:S07]  /*8390*/  BRA `(.L_x_12845) ;  /* 0x00000008008c7947 */ /* 0x000fee0003800000 */
.L_x_12853:
        /* <DEDUP_REMOVED lines=28> */
.L_x_12856:
        /* <DEDUP_REMOVED lines=15> */
.L_x_12855:
[----:B------:R-:W2:Y:S02]  /*8650*/  LDG.E.U16 R0, desc[UR36][R2.64] ;  /* 0x0000002402007981 */ /* 0x000ea4000c1e1500 */
[----:B--2---:R-:W-:-:S05]  /*8660*/  IMAD.U32 R0, R0, 0x10000, RZ ;  /* 0x0001000000007824 */ /* 0x004fca00078e00ff */
[----:B------:R-:W-:-:S04]  /*8670*/  FSETP.NEU.FTZ.AND P0, PT, R0, RZ, PT ;  /* 0x000000ff0000720b */ /* 0x000fc80003f1d000 */
[----:B------:R-:W-:Y:S01]  /*8680*/  P2R R22, PR, RZ, 0x1 ;  /* 0x00000001ff167803 */ /* 0x000fe20000000000 */
[----:B------:R-:W-:Y:S08]  /*8690*/  BRA `(.L_x_12845) ;  /* 0x0000000400cc7947 */ /* 0x000ff00003800000 */
.L_x_12852:
        /* <DEDUP_REMOVED lines=12> */
.L_x_12859:
        /* <DEDUP_REMOVED lines=21> */
.L_x_12863:
[----:B------:R-:W-:Y:S05]  /*88b0*/  BSYNC B1 ;  /* 0x0000000000017941 */ /* 0x000fea0003800000 */
.L_x_12862:
[----:B------:R-:W-:Y:S01]  /*88c0*/  LEA R3, R0, 0x3b800000, 0x17 ;  /* 0x3b80000000037811 */ /* 0x000fe200078eb8ff */
[----:B------:R-:W-:-:S05]  /*88d0*/  IMAD.SHL.U32 R0, R2, 0x100000, RZ ;  /* 0x0010000002007824 */ /* 0x000fca00078e00ff */
[----:B------:R-:W-:-:S07]  /*88e0*/  LOP3.LUT R0, R3, R0, R4, 0xfe, !PT ;  /* 0x0000000003007212 */ /* 0x000fce00078efe04 */
.L_x_12861:
[----:B------:R-:W-:Y:S05]  /*88f0*/  BSYNC B0 ;  /* 0x0000000000007941 */ /* 0x000fea0003800000 */
.L_x_12860:
[----:B------:R-:W-:-:S04]  /*8900*/  FSETP.NEU.FTZ.AND P0, PT, R0, RZ, PT ;  /* 0x000000ff0000720b */ /* 0x000fc80003f1d000 */
[----:B------:R-:W-:Y:S01]  /*8910*/  P2R R22, PR, RZ, 0x1 ;  /* 0x00000001ff167803 */ /* 0x000fe20000000000 */
[----:B------:R-:W-:Y:S08]  /*8920*/  BRA `(.L_x_12845) ;  /* 0x0000000400287947 */ /* 0x000ff00003800000 */
.L_x_12858:
        /* <DEDUP_REMOVED lines=21> */
.L_x_12867:
[----:B------:R-:W-:Y:S05]  /*8a80*/  BSYNC B1 ;  /* 0x0000000000017941 */ /* 0x000fea0003800000 */
.L_x_12866:
[----:B------:R-:W-:Y:S01]  /*8a90*/  LEA R3, R0, 0x37800000, 0x17 ;  /* 0x3780000000037811 */ /* 0x000fe200078eb8ff */
[----:B------:R-:W-:-:S05]  /*8aa0*/  IMAD.SHL.U32 R0, R2, 0x200000, RZ ;  /* 0x0020000002007824 */ /* 0x000fca00078e00ff */
[----:B------:R-:W-:-:S07]  /*8ab0*/  LOP3.LUT R0, R3, R0, R4, 0xfe, !PT ;  /* 0x0000000003007212 */ /* 0x000fce00078efe04 */
.L_x_12865:
[----:B------:R-:W-:Y:S05]  /*8ac0*/  BSYNC B0 ;  /* 0x0000000000007941 */ /* 0x000fea0003800000 */
.L_x_12864:
[----:B------:R-:W-:-:S04]  /*8ad0*/  FSETP.NEU.FTZ.AND P0, PT, R0, RZ, PT ;  /* 0x000000ff0000720b */ /* 0x000fc80003f1d000 */
[----:B------:R-:W-:Y:S01]  /*8ae0*/  P2R R22, PR, RZ, 0x1 ;  /* 0x00000001ff167803 */ /* 0x000fe20000000000 */
[----:B------:R-:W-:Y:S08]  /*8af0*/  BRA `(.L_x_12845) ;  /* 0x0000000000b47947 */ /* 0x000ff00003800000 */
.L_x_12857:
        /* <DEDUP_REMOVED lines=14> */
.L_x_12871:
[----:B------:R-:W-:Y:S05]  /*8be0*/  BSYNC B0 ;  /* 0x0000000000007941 */ /* 0x000fea0003800000 */
.L_x_12870:
[----:B------:R-:W-:-:S04]  /*8bf0*/  FSETP.NEU.FTZ.AND P0, PT, R0, RZ, PT ;  /* 0x000000ff0000720b */ /* 0x000fc80003f1d000 */
[----:B------:R-:W-:Y:S01]  /*8c00*/  P2R R22, PR, RZ, 0x1 ;  /* 0x00000001ff167803 */ /* 0x000fe20000000000 */
[----:B------:R-:W-:Y:S08]  /*8c10*/  BRA `(.L_x_12845) ;  /* 0x00000000006c7947 */ /* 0x000ff00003800000 */
.L_x_12844:
        /* <DEDUP_REMOVED lines=16> */
.L_x_12872:
[----:B------:R-:W-:-:S04]  /*8d20*/  PLOP3.LUT P0, PT, PT, PT, PT, 0x8, 0x0 ;  /* 0x000000000000781c */ /* 0x000fc80003f0e170 */
[----:B------:R-:W-:Y:S01]  /*8d30*/  P2R R22, PR, RZ, 0x1 ;  /* 0x00000001ff167803 */ /* 0x000fe20000000000 */
[----:B------:R-:W-:Y:S08]  /*8d40*/  BRA `(.L_x_12845) ;  /* 0x0000000000207947 */ /* 0x000ff00003800000 */
.L_x_12869:
[----:B------:R-:W2:Y:S02]  /*8d50*/  LDG.E.64 R2, desc[UR36][R2.64] ;  /* 0x0000002402027981 */ /* 0x000ea4000c1e1b00 */
[----:B--2---:R-:W-:-:S04]  /*8d60*/  ISETP.NE.U32.AND P0, PT, R2, RZ, PT ;  /* 0x000000ff0200720c */ /* 0x004fc80003f05070 */
[----:B------:R-:W-:-:S04]  /*8d70*/  ISETP.NE.AND.EX P0, PT, R3, RZ, PT, P0 ;  /* 0x000000ff0300720c */ /* 0x000fc80003f05300 */
[----:B------:R-:W-:Y:S01]  /*8d80*/  P2R R22, PR, RZ, 0x1 ;  /* 0x00000001ff167803 */ /* 0x000fe20000000000 */
[----:B------:R-:W-:Y:S08]  /*8d90*/  BRA `(.L_x_12845) ;  /* 0x00000000000c7947 */ /* 0x000ff00003800000 */
.L_x_12868:
[----:B------:R-:W2:Y:S02]  /*8da0*/  LDG.E R2, desc[UR36][R2.64] ;  /* 0x0000002402027981 */ /* 0x000ea4000c1e1900 */
[----:B--2---:R-:W-:-:S04]  /*8db0*/  ISETP.NE.AND P0, PT, R2, RZ, PT ;  /* 0x000000ff0200720c */ /* 0x004fc80003f05270 */
[----:B------:R-:W-:-:S09]  /*8dc0*/  P2R R22, PR, RZ, 0x1 ;  /* 0x00000001ff167803 */ /* 0x000fd20000000000 */
.L_x_12845:
        /* <DEDUP_REMOVED lines=18> */
.L_x_12876:
[----:B------:R0:W5:Y:S01]  /*8ef0*/  LDG.E.U8 R2, desc[UR36][R4.64] ;  /* 0x0000002404027981 */ /* 0x000162000c1e1100 */
[----:B------:R-:W-:Y:S01]  /*8f00*/  IMAD.MOV.U32 R3, RZ, RZ, RZ ;  /* 0x000000ffff037224 */ /* 0x000fe200078e00ff */
[----:B------:R-:W-:Y:S06]  /*8f10*/  BRA `(.L_x_12878) ;  /* 0x0000000c00487947 */ /* 0x000fec0003800000 */
.L_x_12875:
        /* <DEDUP_REMOVED lines=8> */
.L_x_12880:
[----:B------:R-:W2:Y:S02]  /*8fa0*/  LDG.E R2, desc[UR36][R4.64] ;  /* 0x0000002404027981 */ /* 0x000ea4000c1e1900 */
[----:B--2---:R-:W-:Y:S01]  /*8fb0*/  SHF.R.S32.HI R3, RZ, 0x1f, R2 ;  /* 0x0000001fff037819 */ /* 0x004fe20000011402 */
[----:B------:R-:W-:Y:S06]  /*8fc0*/  BRA `(.L_x_12878) ;  /* 0x0000000c001c7947 */ /* 0x000fec0003800000 */
.L_x_12879:
[----:B------:R-:W2:Y:S02]  /*8fd0*/  LDG.E.S16 R2, desc[UR36][R4.64] ;  /* 0x0000002404027981 */ /* 0x000ea4000c1e1700 */
[----:B--2---:R-:W-:Y:S01]  /*8fe0*/  SHF.R.S32.HI R3, RZ, 0x1f, R2 ;  /* 0x0000001fff037819 */ /* 0x004fe20000011402 */
[----:B------:R-:W-:Y:S06]  /*8ff0*/  BRA `(.L_x_12878) ;  /* 0x0000000c00107947 */ /* 0x000fec0003800000 */
.L_x_12874:
        /* <DEDUP_REMOVED lines=9> */
.L_x_12882:
[----:B------:R-:W2:Y:S02]  /*9090*/  LDG.E.U16 R4, desc[UR36][R4.64] ;  /* 0x0000002404047981 */ /* 0x000ea4000c1e1500 */
[----:B--2---:R-:W-:-:S06]  /*90a0*/  HADD2.F32 R2, -RZ, R4.H0_H0 ;  /* 0x20000004ff027230 */ /* 0x004fcc0000004100 */
[----:B------:R-:W0:Y:S01]  /*90b0*/  F2I.S64.TRUNC R2, R2 ;  /* 0x0000000200027311 */ /* 0x000e22000020d900 */
[----:B------:R-:W-:Y:S05]  /*90c0*/  BRA `(.L_x_12878) ;  /* 0x0000000800dc7947 */ /* 0x000fea0003800000 */
.L_x_12881:
        /* <DEDUP_REMOVED lines=9> */
.L_x_12884:
[----:B------:R-:W2:Y:S02]  /*9160*/  LDG.E.U16 R4, desc[UR36][R4.64] ;  /* 0x0000002404047981 */ /* 0x000ea4000c1e1500 */
[----:B--2---:R-:W-:-:S06]  /*9170*/  HADD2.F32 R2, -RZ, R4.H0_H0 ;  /* 0x20000004ff027230 */ /* 0x004fcc0000004100 */
[----:B------:R-:W0:Y:S01]  /*9180*/  F2I.S64.TRUNC R2, R2 ;  /* 0x0000000200027311 */ /* 0x000e22000020d900 */
[----:B------:R-:W-:Y:S05]  /*9190*/  BRA `(.L_x_12878) ;  /* 0x0000000800a87947 */ /* 0x000fea0003800000 */
.L_x_12883:
[----:B------:R-:W2:Y:S02]  /*91a0*/  LDG.E.64 R2, desc[UR36][R4.64] ;  /* 0x0000002404027981 */ /* 0x000ea4000c1e1b00 */
[----:B--2---:R-:W0:Y:S01]  /*91b0*/  F2I.S64.F64.TRUNC R2, R2 ;  /* 0x0000000200027311 */ /* 0x004e22000030d900 */
[----:B------:R-:W-:Y:S05]  /*91c0*/  BRA `(.L_x_12878) ;  /* 0x00000008009c7947 */ /* 0x000fea0003800000 */
.L_x_12873:
        /* <DEDUP_REMOVED lines=13> */
.L_x_12887:
[----:B------:R-:W2:Y:S02]  /*92a0*/  LDG.E.64 R2, desc[UR36][R4.64] ;  /* 0x0000002404027981 */ /* 0x000ea4000c1e1b00 */
[----:B--2---:R-:W0:Y:S01]  /*92b0*/  F2I.S64.F64.TRUNC R2, R2 ;  /* 0x0000000200027311 */ /* 0x004e22000030d900 */
[----:B------:R-:W-:Y:S05]  /*92c0*/  BRA `(.L_x_12878) ;  /* 0x00000008005c7947 */ /* 0x000fea0003800000 */
.L_x_12886:
        /* <DEDUP_REMOVED lines=27> */
.L_x_12889:
        /* <DEDUP_REMOVED lines=14> */
.L_x_12888:
[----:B------:R-:W2:Y:S02]  /*9560*/  LDG.E.U16 R2, desc[UR36][R4.64] ;  /* 0x0000002404027981 */ /* 0x000ea4000c1e1500 */
[----:B--2---:R-:W-:-:S06]  /*9570*/  IMAD.U32 R2, R2, 0x10000, RZ ;  /* 0x0001000002027824 */ /* 0x004fcc00078e00ff */
[----:B------:R-:W1:Y:S01]  /*9580*/  F2I.S64.TRUNC R2, R2 ;  /* 0x0000000200027311 */ /* 0x000e62000020d900 */
[----:B------:R-:W-:Y:S05]  /*9590*/  BRA `(.L_x_12878) ;  /* 0x0000000400a87947 */ /* 0x000fea0003800000 */
.L_x_12885:
        /* <DEDUP_REMOVED lines=11> */
.L_x_12892:
        /* <DEDUP_REMOVED lines=21> */
.L_x_12896:
[----:B------:R-:W-:Y:S05]  /*97a0*/  BSYNC B1 ;  /* 0x0000000000017941 */ /* 0x000fea0003800000 */
.L_x_12895:
[----:B------:R-:W-:Y:S01]  /*97b0*/  IMAD.SHL.U32 R2, R2, 0x100000, RZ ;  /* 0x0010000002027824 */ /* 0x000fe200078e00ff */
[----:B------:R-:W-:-:S04]  /*97c0*/  LEA R3, R0, 0x3b800000, 0x17 ;  /* 0x3b80000000037811 */ /* 0x000fc800078eb8ff */
[----:B------:R-:W-:-:S07]  /*97d0*/  LOP3.LUT R2, R3, R2, R4, 0xfe, !PT ;  /* 0x0000000203027212 */ /* 0x000fce00078efe04 */
.L_x_12894:
[----:B------:R-:W-:Y:S05]  /*97e0*/  BSYNC B0 ;  /* 0x0000000000007941 */ /* 0x000fea0003800000 */
.L_x_12893:
[----:B------:R-:W0:Y:S01]  /*97f0*/  F2I.S64.TRUNC R2, R2 ;  /* 0x0000000200027311 */ /* 0x000e22000020d900 */
[----:B------:R-:W-:Y:S05]  /*9800*/  BRA `(.L_x_12878) ;  /* 0x00000004000c7947 */ /* 0x000fea0003800000 */
.L_x_12891:
        /* <DEDUP_REMOVED lines=21> */
.L_x_12900:
[----:B------:R-:W-:Y:S05]  /*9960*/  BSYNC B1 ;  /* 0x0000000000017941 */ /* 0x000fea0003800000 */
.L_x_12899:
[----:B------:R-:W-:Y:S01]  /*9970*/  IMAD.SHL.U32 R2, R2, 0x200000, RZ ;  /* 0x0020000002027824 */ /* 0x000fe200078e00ff */
[----:B------:R-:W-:-:S04]  /*9980*/  LEA R3, R0, 0x37800000, 0x17 ;  /* 0x3780000000037811 */ /* 0x000fc800078eb8ff */
[----:B------:R-:W-:-:S07]  /*9990*/  LOP3.LUT R2, R3, R2, R4, 0xfe, !PT ;  /* 0x0000000203027212 */ /* 0x000fce00078efe04 */
.L_x_12898:
[----:B------:R-:W-:Y:S05]  /*99a0*/  BSYNC B0 ;  /* 0x0000000000007941 */ /* 0x000fea0003800000 */
.L_x_12897:
[----:B------:R-:W0:Y:S01]  /*99b0*/  F2I.S64.TRUNC R2, R2 ;  /* 0x0000000200027311 */ /* 0x000e22000020d900 */
[----:B------:R-:W-:Y:S05]  /*99c0*/  BRA `(.L_x_12878) ;  /* 0x00000000009c7947 */ /* 0x000fea0003800000 */
.L_x_12890:
        /* <DEDUP_REMOVED lines=14> */
.L_x_12904:
[----:B------:R-:W-:Y:S05]  /*9ab0*/  BSYNC B0 ;  /* 0x0000000000007941 */ /* 0x000fea0003800000 */
.L_x_12903:
[----:B------:R-:W0:Y:S01]  /*9ac0*/  F2I.S64.TRUNC R2, R2 ;  /* 0x0000000200027311 */ /* 0x000e22000020d900 */
[----:B------:R-:W-:Y:S05]  /*9ad0*/  BRA `(.L_x_12878) ;  /* 0x0000000000587947 */ /* 0x000fea0003800000 */
.L_x_12877:
        /* <DEDUP_REMOVED lines=16> */
.L_x_12905:
[----:B------:R-:W-:Y:S01]  /*9be0*/  CS2R R2, SRZ ;  /* 0x0000000000027805 */ /* 0x000fe2000001ff00 */
[----:B------:R-:W-:Y:S06]  /*9bf0*/  BRA `(.L_x_12878) ;  /* 0x0000000000107947 */ /* 0x000fec0003800000 */
.L_x_12902:
[----:B------:R0:W5:Y:S01]  /*9c00*/  LDG.E.64 R2, desc[UR36][R4.64] ;  /* 0x0000002404027981 */ /* 0x000162000c1e1b00 */
[----:B------:R-:W-:Y:S05]  /*9c10*/  BRA `(.L_x_12878) ;  /* 0x0000000000087947 */ /* 0x000fea0003800000 */
.L_x_12901:
[----:B------:R4:W5:Y:S01]  /*9c20*/  LDG.E R2, desc[UR36][R4.64] ;  /* 0x0000002404027981 */ /* 0x000962000c1e1900 */
[----:B------:R-:W-:-:S07]  /*9c30*/  IMAD.MOV.U32 R3, RZ, RZ, RZ ;  /* 0x000000ffff037224 */ /* 0x000fce00078e00ff */
.L_x_12878:
        /* <DEDUP_REMOVED lines=10> */
.L_x_12907:
[----:B------:R-:W-:Y:S05]  /*9ce0*/  BSYNC B0 ;  /* 0x0000000000007941 */ /* 0x000fea0003800000 */
.L_x_12906:
        /* <DEDUP_REMOVED lines=11> */
.L_x_12911:
[----:B-----5:R4:W-:Y:S01]  /*9da0*/  STG.E.U8 desc[UR36][R16.64], R23 ;  /* 0x0000001710007986 */ /* 0x0209e2000c101124 */
[----:B------:R-:W-:Y:S05]  /*9db0*/  BRA `(.L_x_12913) ;  /* 0x0000000c00987947 */ /* 0x000fea0003800000 */
.L_x_12910:
        /* <DEDUP_REMOVED lines=10> */
.L_x_12915:
[----:B-----5:R-:W-:-:S05]  /*9e60*/  LOP3.LUT R23, R23, 0xff, RZ, 0xc0, !PT ;  /* 0x000000ff17177812 */ /* 0x020fca00078ec0ff */
[----:B------:R4:W-:Y:S01]  /*9e70*/  STG.E desc[UR36][R16.64], R23 ;  /* 0x0000001710007986 */ /* 0x0009e2000c101924 */
[----:B------:R-:W-:Y:S05]  /*9e80*/  BRA `(.L_x_12913) ;  /* 0x0000000c00647947 */ /* 0x000fea0003800000 */
.L_x_12914:
[----:B-----5:R-:W-:-:S05]  /*9e90*/  LOP3.LUT R23, R23, 0xff, RZ, 0xc0, !PT ;  /* 0x000000ff17177812 */ /* 0x020fca00078ec0ff */
[----:B------:R4:W-:Y:S01]  /*9ea0*/  STG.E.U16 desc[UR36][R16.64], R23 ;  /* 0x0000001710007986 */ /* 0x0009e2000c101524 */
[----:B------:R-:W-:Y:S05]  /*9eb0*/  BRA `(.L_x_12913) ;  /* 0x0000000c00587947 */ /* 0x000fea0003800000 */
.L_x_12909:
        /* <DEDUP_REMOVED lines=10> */
.L_x_12917:
[----:B-----5:R-:W-:-:S04]  /*9f60*/  LOP3.LUT R23, R23, 0xff, RZ, 0xc0, !PT ;  /* 0x000000ff17177812 */ /* 0x020fc800078ec0ff */
[----:B------:R-:W4:Y:S02]  /*9f70*/  I2F.U16 R0, R23 ;  /* 0x0000001700007306 */ /* 0x000f240000101000 */
[----:B----4-:R-:W-:-:S05]  /*9f80*/  F2FP.F16.F32.PACK_AB R0, RZ, R0 ;  /* 0x00000000ff00723e */ /* 0x010fca00000000ff */
[----:B------:R4:W-:Y:S01]  /*9f90*/  STG.E.U16 desc[UR36][R16.64], R0 ;  /* 0x0000000010007986 */ /* 0x0009e2000c101524 */
[----:B------:R-:W-:Y:S05]  /*9fa0*/  BRA `(.L_x_12913) ;  /* 0x0000000c001c7947 */ /* 0x000fea0003800000 */
.L_x_12916:
[----:B------:R-:W-:-:S13]  /*9fb0*/  ISETP.NE.AND P0, PT, R0, 0x7, PT ;  /* 0x000000070000780c */ /* 0x000fda0003f05270 */
[----:B------:R-:W-:Y:S05]  /*9fc0*/  @!P0 BRA `(.L_x_12918) ;  /* 0x00000000003c8947 */ /* 0x000fea0003800000 */
[----:B------:R-:W-:-:S13]  /*9fd0*/  ISETP.NE.AND P0, PT, R0, 0x8, PT ;  /* 0x000000080000780c */ /* 0x000fda0003f05270 */
[----:B------:R-:W-:Y:S05]  /*9fe0*/  @!P0 BRA `(.L_x_12919) ;  /* 0x00000000001c8947 */ /* 0x000fea0003800000 */
[----:B------:R-:W-:-:S13]  /*9ff0*/  ISETP.NE.AND P0, PT, R0, 0x9, PT ;  /* 0x000000090000780c */ /* 0x000fda0003f05270 */
[----:B------:R-:W-:Y:S05]  /*a000*/  @P0 BRA `(.L_x_12912) ;  /* 0x0000000800a80947 */ /* 0x000fea0003800000 */
[----:B-----5:R-:W-:Y:S01]  /*a010*/  LOP3.LUT R23, R23, 0xff, RZ, 0xc0, !PT ;  /* 0x000000ff17177812 */ /* 0x020fe200078ec0ff */
[----:B0123--:R-:W-:-:S03]  /*a020*/  IMAD.MOV.U32 R3, RZ, RZ, RZ ;  /* 0x000000ffff037224 */ /* 0x00ffc600078e00ff */
[----:B------:R-:W0:Y:S02]  /*a030*/  I2F.U16 R2, R23 ;  /* 0x0000001700027306 */ /* 0x000e240000101000 */
[----:B0-----:R0:W-:Y:S01]  /*a040*/  STG.E.64 desc[UR36][R16.64], R2 ;  /* 0x0000000210007986 */ /* 0x0011e2000c101b24 */
[----:B------:R-:W-:Y:S05]  /*a050*/  BRA `(.L_x_12913) ;  /* 0x0000000800f07947 */ /* 0x000fea0003800000 */
.L_x_12919:
[----:B-----5:R-:W-:-:S06]  /*a060*/  LOP3.LUT R23, R23, 0xff, RZ, 0xc0, !PT ;  /* 0x000000ff17177812 */ /* 0x020fcc00078ec0ff */
[----:B------:R-:W0:Y:S02]  /*a070*/  I2F.U16 R23, R23 ;  /* 0x0000001700177306 */ /* 0x000e240000101000 */
[----:B0123--:R-:W-:-:S04]  /*a080*/  F2FP.F16.F32.PACK_AB R3, RZ, R23 ;  /* 0x00000017ff03723e */ /* 0x00ffc800000000ff */
[----:B------:R-:W-:-:S05]  /*a090*/  PRMT R3, R3, 0x5410, RZ ;  /* 0x0000541003037816 */ /* 0x000fca00000000ff */
[----:B------:R0:W-:Y:S01]  /*a0a0*/  STG.E desc[UR36][R16.64], R3 ;  /* 0x0000000310007986 */ /* 0x0001e2000c101924 */
[----:B------:R-:W-:Y:S05]  /*a0b0*/  BRA `(.L_x_12913) ;  /* 0x0000000800d87947 */ /* 0x000fea0003800000 */
.L_x_12918:
[----:B0123-5:R-:W-:-:S06]  /*a0c0*/  LOP3.LUT R2, R23, 0xff, RZ, 0xc0, !PT ;  /* 0x000000ff17027812 */ /* 0x02ffcc00078ec0ff */
[----:B------:R-:W0:Y:S02]  /*a0d0*/  I2F.F64.U16 R2, R2 ;  /* 0x0000000200027312 */ /* 0x000e240000101800 */
[----:B0-----:R0:W-:Y:S01]  /*a0e0*/  STG.E.64 desc[UR36][R16.64], R2 ;  /* 0x0000000210007986 */ /* 0x0011e2000c101b24 */
[----:B------:R-:W-:Y:S05]  /*a0f0*/  BRA `(.L_x_12913) ;  /* 0x0000000800c87947 */ /* 0x000fea0003800000 */
.L_x_12908:
        /* <DEDUP_REMOVED lines=12> */
.L_x_12922:
[----:B-----5:R-:W-:Y:S02]  /*a1c0*/  LOP3.LUT R4, R23, 0xff, RZ, 0xc0, !PT ;  /* 0x000000ff17047812 */ /* 0x020fe400078ec0ff */
[----:B------:R-:W-:-:S04]  /*a1d0*/  CS2R R6, SRZ ;  /* 0x0000000000067805 */ /* 0x000fc8000001ff00 */
[----:B------:R-:W4:Y:S02]  /*a1e0*/  I2F.F64.U16 R4, R4 ;  /* 0x0000000400047312 */ /* 0x000f240000101800 */
[----:B----4-:R4:W-:Y:S01]  /*a1f0*/  STG.E.128 desc[UR36][R16.64], R4 ;  /* 0x0000000410007986 */ /* 0x0109e2000c101d24 */
[----:B------:R-:W-:Y:S05]  /*a200*/  BRA `(.L_x_12913) ;  /* 0x0000000800847947 */ /* 0x000fea0003800000 */
.L_x_12921:
        /* <DEDUP_REMOVED lines=9> */
[C---:B0123--:R-:W-:Y:S02]  /*a2a0*/  LOP3.LUT R2, R23.reuse, 0x7fffffff, RZ, 0xc0, !PT ;  /* 0x7fffffff17027812 */ /* 0x04ffe400078ec0ff */
        /* <DEDUP_REMOVED lines=12> */
.L_x_12926:
[----:B------:R-:W-:Y:S05]  /*a370*/  BSYNC B0 ;  /* 0x0000000000007941 */ /* 0x000fea0003800000 */
.L_x_12925:
[----:B------:R-:W-:-:S05]  /*a380*/  LOP3.LUT R3, R0, R3, RZ, 0xfc, !PT ;  /* 0x0000000300037212 */ /* 0x000fca00078efcff */
[----:B------:R0:W-:Y:S01]  /*a390*/  STG.E.U8 desc[UR36][R16.64], R3 ;  /* 0x0000000310007986 */ /* 0x0001e2000c101124 */
[----:B------:R-:W-:Y:S05]  /*a3a0*/  BRA `(.L_x_12913) ;  /* 0x00000008001c7947 */ /* 0x000fea0003800000 */
.L_x_12924:
[----:B-----5:R-:W-:Y:S01]  /*a3b0*/  LOP3.LUT R23, R23, 0xff, RZ, 0xc0, !PT ;  /* 0x000000ff17177812 */ /* 0x020fe200078ec0ff */
[----:B------:R-:W-:Y:S05]  /*a3c0*/  BSSY B0, `(.L_x_12927) ;  /* 0x0000010000007945 */ /* 0x000fea0003800000 */
[----:B------:R-:W0:Y:S02]  /*a3d0*/  I2F.U16 R23, R23 ;  /* 0x0000001700177306 */ /* 0x000e240000101000 */
        /* <DEDUP_REMOVED lines=11> */
.L_x_12928:
[----:B------:R-:W-:Y:S01]  /*a490*/  IMAD.MOV.U32 R0, RZ, RZ, 0x7f ;  /* 0x0000007fff007424 */ /* 0x000fe200078e00ff */
[----:B------:R-:W-:-:S04]  /*a4a0*/  ISETP.GT.U32.AND P0, PT, R2, 0x7f800000, PT ;  /* 0x7f8000000200780c */ /* 0x000fc80003f04070 */
[----:B------:R-:W-:-:S09]  /*a4b0*/  SEL R0, R0, 0x7c, P0 ;  /* 0x0000007c00007807 */ /* 0x000fd20000000000 */
.L_x_12929:
[----:B------:R-:W-:Y:S05]  /*a4c0*/  BSYNC B0 ;  /* 0x0000000000007941 */ /* 0x000fea0003800000 */
.L_x_12927:
[----:B------:R-:W-:-:S04]  /*a4d0*/  LOP3.LUT R2, R23, 0x80000000, RZ, 0xc0, !PT ;  /* 0x8000000017027812 */ /* 0x000fc800078ec0ff */
[----:B------:R-:W-:-:S04]  /*a4e0*/  SHF.R.U32.HI R3, RZ, 0x18, R2 ;  /* 0x00000018ff037819 */ /* 0x000fc80000011602 */
[----:B------:R-:W-:-:S05]  /*a4f0*/  LOP3.LUT R3, R0, R3, RZ, 0xfc, !PT ;  /* 0x0000000300037212 */ /* 0x000fca00078efcff */
[----:B------:R0:W-:Y:S01]  /*a500*/  STG.E.U8 desc[UR36][R16.64], R3 ;  /* 0x0000000310007986 */ /* 0x0001e2000c101124 */
[----:B------:R-:W-:Y:S05]  /*a510*/  BRA `(.L_x_12913) ;  /* 0x0000000400c07947 */ /* 0x000fea0003800000 */
.L_x_12923:
[----:B-----5:R-:W-:-:S04]  /*a520*/  LOP3.LUT R23, R23, 0xff, RZ, 0xc0, !PT ;  /* 0x000000ff17177812 */ /* 0x020fc800078ec0ff */
[----:B------:R-:W4:Y:S02]  /*a530*/  I2F.U16 R0, R23 ;  /* 0x0000001700007306 */ /* 0x000f240000101000 */
[----:B----4-:R-:W-:-:S05]  /*a540*/  F2FP.BF16.F32.PACK_AB R0, RZ, R0 ;  /* 0x00000000ff00723e */ /* 0x010fca00000010ff */
[----:B------:R4:W-:Y:S01]  /*a550*/  STG.E.U16 desc[UR36][R16.64], R0 ;  /* 0x0000000010007986 */ /* 0x0009e2000c101524 */
[----:B------:R-:W-:Y:S05]  /*a560*/  BRA `(.L_x_12913) ;  /* 0x0000000400ac7947 */ /* 0x000fea0003800000 */
.L_x_12920:
        /* <DEDUP_REMOVED lines=11> */
.L_x_12932:
[----:B-----5:R-:W-:Y:S01]  /*a620*/  LOP3.LUT R23, R23, 0xff, RZ, 0xc0, !PT ;  /* 0x000000ff17177812 */ /* 0x020fe200078ec0ff */
[----:B------:R-:W-:Y:S01]  /*a630*/  BSSY B0, `(.L_x_12933) ;  /* 0x0000015000007945 */ /* 0x000fe20003800000 */
[----:B------:R-:W-:-:S04]  /*a640*/  IMAD.MOV.U32 R8, RZ, RZ, 0x80 ;  /* 0x00000080ff087424 */ /* 0x000fc800078e00ff */
[----:B------:R-:W0:Y:S02]  /*a650*/  I2F.U16 R23, R23 ;  /* 0x0000001700177306 */ /* 0x000e240000101000 */
        /* <DEDUP_REMOVED lines=14> */
.L_x_12935:
[----:B------:R-:W-:-:S04]  /*a740*/  LOP3.LUT R2, R23, 0x80000000, RZ, 0xc0, !PT ;  /* 0x8000000017027812 */ /* 0x000fc800078ec0ff */
[----:B------:R-:W-:-:S04]  /*a750*/  SHF.R.U32.HI R3, RZ, 0x18, R2 ;  /* 0x00000018ff037819 */ /* 0x000fc80000011602 */
[----:B------:R-:W-:-:S04]  /*a760*/  LOP3.LUT R0, R0, R3, RZ, 0xfc, !PT ;  /* 0x0000000300007212 */ /* 0x000fc800078efcff */
[----:B------:R-:W-:-:S07]  /*a770*/  PRMT R8, R0, 0x7610, R8 ;  /* 0x0000761000087816 */ /* 0x000fce0000000008 */
.L_x_12934:
[----:B------:R-:W-:Y:S05]  /*a780*/  BSYNC B0 ;  /* 0x0000000000007941 */ /* 0x000fea0003800000 */
.L_x_12933:
[----:B------:R0:W-:Y:S01]  /*a790*/  STG.E.U8 desc[UR36][R16.64], R8 ;  /* 0x0000000810007986 */ /* 0x0001e2000c101124 */
[----:B------:R-:W-:Y:S05]  /*a7a0*/  BRA `(.L_x_12913) ;  /* 0x00000004001c7947 */ /* 0x000fea0003800000 */
.L_x_12931:
        /* <DEDUP_REMOVED lines=18> */
.L_x_12938:
[----:B------:R-:W-:-:S04]  /*a8d0*/  LOP3.LUT R2, R23, 0x80000000, RZ, 0xc0, !PT ;  /* 0x8000000017027812 */ /* 0x000fc800078ec0ff */
[----:B------:R-:W-:-:S04]  /*a8e0*/  SHF.R.U32.HI R3, RZ, 0x18, R2 ;  /* 0x00000018ff037819 */ /* 0x000fc80000011602 */
[----:B------:R-:W-:-:S04]  /*a8f0*/  LOP3.LUT R0, R0, R3, RZ, 0xfc, !PT ;  /* 0x0000000300007212 */ /* 0x000fc800078efcff */
[----:B------:R-:W-:-:S07]  /*a900*/  PRMT R8, R0, 0x7610, R8 ;  /* 0x0000761000087816 */ /* 0x000fce0000000008 */
.L_x_12937:
[----:B------:R-:W-:Y:S05]  /*a910*/  BSYNC B0 ;  /* 0x0000000000007941 */ /* 0x000fea0003800000 */
.L_x_12936:
[----:B------:R0:W-:Y:S01]  /*a920*/  STG.E.U8 desc[UR36][R16.64], R8 ;  /* 0x0000000810007986 */ /* 0x0001e2000c101124 */
[----:B------:R-:W-:Y:S05]  /*a930*/  BRA `(.L_x_12913) ;  /* 0x0000000000b87947 */ /* 0x000fea0003800000 */
.L_x_12930:
        /* <DEDUP_REMOVED lines=23> */
.L_x_12912:
        /* <DEDUP_REMOVED lines=16> */
.L_x_12941:
[----:B------:R-:W-:Y:S05]  /*abb0*/  BRA `(.L_x_12913) ;  /* 0x0000000000187947 */ /* 0x000fea0003800000 */
.L_x_12940:
[----:B0123-5:R-:W-:Y:S01]  /*abc0*/  LOP3.LUT R2, R23, 0xff, RZ, 0xc0, !PT ;  /* 0x000000ff17027812 */ /* 0x02ffe200078ec0ff */
[----:B------:R-:W-:-:S05]  /*abd0*/  IMAD.MOV.U32 R3, RZ, RZ, RZ ;  /* 0x000000ffff037224 */ /* 0x000fca00078e00ff */
[----:B------:R0:W-:Y:S01]  /*abe0*/  STG.E.64 desc[UR36][R16.64], R2 ;  /* 0x0000000210007986 */ /* 0x0001e2000c101b24 */
[----:B------:R-:W-:Y:S05]  /*abf0*/  BRA `(.L_x_12913) ;  /* 0x0000000000087947 */ /* 0x000fea0003800000 */
.L_x_12939:
[----:B-----5:R-:W-:-:S05]  /*ac00*/  LOP3.LUT R23, R23, 0xff, RZ, 0xc0, !PT ;  /* 0x000000ff17177812 */ /* 0x020fca00078ec0ff */
[----:B------:R4:W-:Y:S02]  /*ac10*/  STG.E desc[UR36][R16.64], R23 ;  /* 0x0000001710007986 */ /* 0x0009e4000c101924 */
.L_x_12913:
[----:B------:R-:W-:-:S07]  /*ac20*/  VIADD R19, R19, 0x80 ;  /* 0x0000008013137836 */ /* 0x000fce0000000000 */
.L_x_12805:
[----:B------:R-:W-:Y:S05]  /*ac30*/  BSYNC B6 ;  /* 0x0000000000067941 */ /* 0x000fea0003800000 */
.L_x_12804:
        /* <DEDUP_REMOVED lines=384> */
.L_x_12944:
[----:B-123--:R-:W0:Y:S01]  /*c440*/  LDC.U8 R3, c[0x0][0x509] ;  /* 0x00014240ff037b82 */ /* 0x00ee220000000000 */
        /* <DEDUP_REMOVED lines=19> */
.L_x_12948:
[----:B------:R4:W5:Y:S01]  /*c580*/  LDG.E.U8 R23, desc[UR36][R4.64] ;  /* 0x0000002404177981 */ /* 0x000962000c1e1100 */
[----:B------:R-:W-:Y:S05]  /*c590*/  BRA `(.L_x_12950) ;  /* 0x0000000c00647947 */ /* 0x000fea0003800000 */
.L_x_12947:
        /* <DEDUP_REMOVED lines=8> */
.L_x_12952:
[----:B------:R2:W5:Y:S01]  /*c620*/  LDG.E.U8 R23, desc[UR36][R4.64] ;  /* 0x0000002404177981 */ /* 0x000562000c1e1100 */
[----:B------:R-:W-:Y:S05]  /*c630*/  BRA `(.L_x_12950) ;  /* 0x0000000c003c7947 */ /* 0x000fea0003800000 */
.L_x_12951:
[----:B------:R0:W5:Y:S01]  /*c640*/  LDG.E.U16 R23, desc[UR36][R4.64] ;  /* 0x0000002404177981 */ /* 0x000162000c1e1500 */
[----:B------:R-:W-:Y:S05]  /*c650*/  BRA `(.L_x_12950) ;  /* 0x0000000c00347947 */ /* 0x000fea0003800000 */
.L_x_12946:
        /* <DEDUP_REMOVED lines=10> */
.L_x_12954:
[----:B------:R-:W2:Y:S02]  /*c700*/  LDG.E.U16 R2, desc[UR36][R4.64] ;  /* 0x0000002404027981 */ /* 0x000ea4000c1e1500 */
[----:B--2---:R-:W-:-:S06]  /*c710*/  HADD2.F32 R2, -RZ, R2.H0_H0 ;  /* 0x20000002ff027230 */ /* 0x004fcc0000004100 */
[----:B------:R-:W0:Y:S02]  /*c720*/  F2I.S64.TRUNC R2, R2 ;  /* 0x0000000200027311 */ /* 0x000e24000020d900 */
[----:B0-----:R-:W-:Y:S01]  /*c730*/  PRMT R23, R2, 0x7610, R23 ;  /* 0x0000761002177816 */ /* 0x001fe20000000017 */
[----:B------:R-:W-:Y:S06]  /*c740*/  BRA `(.L_x_12950) ;  /* 0x0000000800f87947 */ /* 0x000fec0003800000 */
.L_x_12953:
        /* <DEDUP_REMOVED lines=10> */
.L_x_12956:
[----:B------:R-:W2:Y:S02]  /*c7f0*/  LDG.E.U16 R4, desc[UR36][R4.64] ;  /* 0x0000002404047981 */ /* 0x000ea4000c1e1500 */
[----:B--2---:R-:W-:-:S06]  /*c800*/  HADD2.F32 R2, -RZ, R4.H0_H0 ;  /* 0x20000004ff027230 */ /* 0x004fcc0000004100 */
[----:B------:R-:W0:Y:S02]  /*c810*/  F2I.S64.TRUNC R2, R2 ;  /* 0x0000000200027311 */ /* 0x000e24000020d900 */
[----:B0-----:R-:W-:Y:S01]  /*c820*/  PRMT R23, R2, 0x7610, R23 ;  /* 0x0000761002177816 */ /* 0x001fe20000000017 */
[----:B------:R-:W-:Y:S06]  /*c830*/  BRA `(.L_x_12950) ;  /* 0x0000000800bc7947 */ /* 0x000fec0003800000 */
.L_x_12955:
[----:B------:R-:W2:Y:S02]  /*c840*/  LDG.E.64 R2, desc[UR36][R4.64] ;  /* 0x0000002404027981 */ /* 0x000ea4000c1e1b00 */
[----:B--2---:R-:W0:Y:S02]  /*c850*/  F2I.S64.F64.TRUNC R2, R2 ;  /* 0x0000000200027311 */ /* 0x004e24000030d900 */
[----:B0-----:R-:W-:Y:S01]  /*c860*/  PRMT R23, R2, 0x7610, R23 ;  /* 0x0000761002177816 */ /* 0x001fe20000000017 */
[----:B------:R-:W-:Y:S06]  /*c870*/  BRA `(.L_x_12950) ;  /* 0x0000000800ac7947 */ /* 0x000fec0003800000 */
.L_x_12945:
        /* <DEDUP_REMOVED lines=12> */
.L_x_12959:
[----:B------:R-:W2:Y:S02]  /*c940*/  LDG.E.64 R4, desc[UR36][R4.64] ;  /* 0x0000002404047981 */ /* 0x000ea4000c1e1b00 */
[----:B--2---:R-:W0:Y:S02]  /*c950*/  F2I.S64.F64.TRUNC R2, R4 ;  /* 0x0000000400027311 */ /* 0x004e24000030d900 */
[----:B0-----:R-:W-:Y:S01]  /*c960*/  PRMT R23, R2, 0x7610, R23 ;  /* 0x0000761002177816 */ /* 0x001fe20000000017 */
[----:B------:R-:W-:Y:S06]  /*c970*/  BRA `(.L_x_12950) ;  /* 0x00000008006c7947 */ /* 0x000fec0003800000 */
.L_x_12958:
        /* <DEDUP_REMOVED lines=28> */
.L_x_12961:
        /* <DEDUP_REMOVED lines=15> */
.L_x_12960:
[----:B------:R-:W2:Y:S02]  /*cc30*/  LDG.E.U16 R2, desc[UR36][R4.64] ;  /* 0x0000002404027981 */ /* 0x000ea4000c1e1500 */
[----:B--2---:R-:W-:-:S06]  /*cc40*/  IMAD.U32 R2, R2, 0x10000, RZ ;  /* 0x0001000002027824 */ /* 0x004fcc00078e00ff */
[----:B------:R-:W0:Y:S02]  /*cc50*/  F2I.S64.TRUNC R2, R2 ;  /* 0x0000000200027311 */ /* 0x000e24000020d900 */
[----:B0-----:R-:W-:Y:S01]  /*cc60*/  PRMT R23, R2, 0x7610, R23 ;  /* 0x0000761002177816 */ /* 0x001fe20000000017 */
[----:B------:R-:W-:Y:S06]  /*cc70*/  BRA `(.L_x_12950) ;  /* 0x0000000400ac7947 */ /* 0x000fec0003800000 */
.L_x_12957:
        /* <DEDUP_REMOVED lines=10> */
.L_x_12964:
        /* <DEDUP_REMOVED lines=21> */
.L_x_12968:
[----:B------:R-:W-:Y:S05]  /*ce70*/  BSYNC B1 ;  /* 0x0000000000017941 */ /* 0x000fea0003800000 */
.L_x_12967:
[----:B------:R-:W-:Y:S01]  /*ce80*/  IMAD.SHL.U32 R2, R2, 0x100000, RZ ;  /* 0x0010000002027824 */ /* 0x000fe200078e00ff */
[----:B------:R-:W-:-:S04]  /*ce90*/  LEA R3, R0, 0x3b800000, 0x17 ;  /* 0x3b80000000037811 */ /* 0x000fc800078eb8ff */
[----:B------:R-:W-:-:S07]  /*cea0*/  LOP3.LUT R2, R3, R2, R4, 0xfe, !PT ;  /* 0x0000000203027212 */ /* 0x000fce00078efe04 */
.L_x_12966:
[----:B------:R-:W-:Y:S05]  /*ceb0*/  BSYNC B0 ;  /* 0x0000000000007941 */ /* 0x000fea0003800000 */
.L_x_12965:
[----:B------:R-:W0:Y:S02]  /*cec0*/  F2I.S64.TRUNC R2, R2 ;  /* 0x0000000200027311 */ /* 0x000e24000020d900 */
[----:B0-----:R-:W-:Y:S01]  /*ced0*/  PRMT R23, R2, 0x7610, R23 ;  /* 0x0000761002177816 */ /* 0x001fe20000000017 */
[----:B------:R-:W-:Y:S06]  /*cee0*/  BRA `(.L_x_12950) ;  /* 0x0000000400107947 */ /* 0x000fec0003800000 */
.L_x_12963:
        /* <DEDUP_REMOVED lines=21> */
.L_x_12972:
[----:B------:R-:W-:Y:S05]  /*d040*/  BSYNC B1 ;  /* 0x0000000000017941 */ /* 0x000fea0003800000 */
.L_x_12971:
[----:B------:R-:W-:Y:S01]  /*d050*/  IMAD.SHL.U32 R2, R2, 0x200000, RZ ;  /* 0x0020000002027824 */ /* 0x000fe200078e00ff */
[----:B------:R-:W-:-:S04]  /*d060*/  LEA R3, R0, 0x37800000, 0x17 ;  /* 0x3780000000037811 */ /* 0x000fc800078eb8ff */
[----:B------:R-:W-:-:S07]  /*d070*/  LOP3.LUT R2, R3, R2, R4, 0xfe, !PT ;  /* 0x0000000203027212 */ /* 0x000fce00078efe04 */
.L_x_12970:
[----:B------:R-:W-:Y:S05]  /*d080*/  BSYNC B0 ;  /* 0x0000000000007941 */ /* 0x000fea0003800000 */
.L_x_12969:
[----:B------:R-:W0:Y:S02]  /*d090*/  F2I.S64.TRUNC R2, R2 ;  /* 0x0000000200027311 */ /* 0x000e24000020d900 */
[----:B0-----:R-:W-:Y:S01]  /*d0a0*/  PRMT R23, R2, 0x7610, R23 ;  /* 0x0000761002177816 */ /* 0x001fe20000000017 */
[----:B------:R-:W-:Y:S06]  /*d0b0*/  BRA `(.L_x_12950) ;  /* 0x00000000009c7947 */ /* 0x000fec0003800000 */
.L_x_12962:
        /* <DEDUP_REMOVED lines=14> */
.L_x_12976:
[----:B------:R-:W-:Y:S05]  /*d1a0*/  BSYNC B0 ;  /* 0x0000000000007941 */ /* 0x000fea0003800000 */
.L_x_12975:
[----:B------:R-:W0:Y:S02]  /*d1b0*/  F2I.S64.TRUNC R2, R2 ;  /* 0x0000000200027311 */ /* 0x000e24000020d900 */
[----:B0-----:R-:W-:Y:S01]  /*d1c0*/  PRMT R23, R2, 0x7610, R23 ;  /* 0x0000761002177816 */ /* 0x001fe20000000017 */
[----:B------:R-:W-:Y:S06]  /*d1d0*/  BRA `(.L_x_12950) ;  /* 0x0000000000547947 */ /* 0x000fec0003800000 */
.L_x_12949:
        /* <DEDUP_REMOVED lines=16> */
.L_x_12977:
[----:B------:R-:W-:Y:S01]  /*d2e0*/  PRMT R23, RZ, 0x7610, R23 ;  /* 0x00007610ff177816 */ /* 0x000fe20000000017 */
[----:B------:R-:W-:Y:S06]  /*d2f0*/  BRA `(.L_x_12950) ;  /* 0x00000000000c7947 */ /* 0x000fec0003800000 */
.L_x_12974:
[----:B------:R0:W5:Y:S01]  /*d300*/  LDG.E.U8 R23, desc[UR36][R4.64] ;  /* 0x0000002404177981 */ /* 0x000162000c1e1100 */
[----:B------:R-:W-:Y:S05]  /*d310*/  BRA `(.L_x_12950) ;  /* 0x0000000000047947 */ /* 0x000fea0003800000 */
.L_x_12973:
[----:B------:R0:W5:Y:S02]  /*d320*/  LDG.E.U8 R23, desc[UR36][R4.64] ;  /* 0x0000002404177981 */ /* 0x000164000c1e1100 */
.L_x_12950:
        /* <DEDUP_REMOVED lines=19> */
.L_x_12981:
[----:B------:R-:W2:Y:S02]  /*d460*/  LDG.E.U8 R2, desc[UR36][R2.64] ;  /* 0x0000002402027981 */ /* 0x000ea4000c1e1100 */
[----:B--2---:R-:W-:-:S04]  /*d470*/  ISETP.NE.AND P0, PT, R2, RZ, PT ;  /* 0x000000ff0200720c */ /* 0x004fc80003f05270 */
[----:B------:R-:W-:Y:S01]  /*d480*/  P2R R22, PR, RZ, 0x1 ;  /* 0x00000001ff167803 */ /* 0x000fe20000000000 */
[----:B------:R-:W-:Y:S08]  /*d490*/  BRA `(.L_x_12983) ;  /* 0x0000000c00c47947 */ /* 0x000ff00003800000 */
.L_x_12980:
        /* <DEDUP_REMOVED lines=11> */
.L_x_12985:
[----:B------:R-:W2:Y:S02]  /*d550*/  LDG.E R2, desc[UR36][R2.64] ;  /* 0x0000002402027981 */ /* 0x000ea4000c1e1900 */
[----:B--2---:R-:W-:-:S04]  /*d560*/  ISETP.NE.AND P0, PT, R2, RZ, PT ;  /* 0x000000ff0200720c */ /* 0x004fc80003f05270 */
[----:B------:R-:W-:Y:S01]  /*d570*/  P2R R22, PR, RZ, 0x1 ;  /* 0x00000001ff167803 */ /* 0x000fe20000000000 */
[----:B------:R-:W-:Y:S08]  /*d580*/  BRA `(.L_x_12983) ;  /* 0x0000000c00887947 */ /* 0x000ff00003800000 */
.L_x_12984:
[----:B------:R-:W2:Y:S02]  /*d590*/  LDG.E.U16 R2, desc[UR36][R2.64] ;  /* 0x0000002402027981 */ /* 0x000ea4000c1e1500 */
[----:B--2---:R-:W-:-:S04]  /*d5a0*/  ISETP.NE.AND P0, PT, R2, RZ, PT ;  /* 0x000000ff0200720c */ /* 0x004fc80003f05270 */
[----:B------:R-:W-:Y:S01]  /*d5b0*/  P2R R22, PR, RZ, 0x1 ;  /* 0x00000001ff167803 */ /* 0x000fe20000000000 */
[----:B------:R-:W-:Y:S08]  /*d5c0*/  BRA `(.L_x_12983) ;  /* 0x0000000c00787947 */ /* 0x000ff00003800000 */
.L_x_12979:
        /* <DEDUP_REMOVED lines=10> */
.L_x_12987:
[----:B------:R-:W2:Y:S02]  /*d670*/  LDG.E.U16 R0, desc[UR36][R2.64] ;  /* 0x0000002402007981 */ /* 0x000ea4000c1e1500 */
[----:B--2---:R-:W-:-:S05]  /*d680*/  HADD2.F32 R0, -RZ, R0.H0_H0 ;  /* 0x20000000ff007230 */ /* 0x004fca0000004100 */
[----:B------:R-:W-:-:S04]  /*d690*/  FSETP.NEU.FTZ.AND P0, PT, R0, RZ, PT ;  /* 0x000000ff0000720b */ /* 0x000fc80003f1d000 */
[----:B------:R-:W-:Y:S01]  /*d6a0*/  P2R R22, PR, RZ, 0x1 ;  /* 0x00000001ff167803 */ /* 0x000fe20000000000 */
[----:B------:R-:W-:Y:S08]  /*d6b0*/  BRA `(.L_x_12983) ;  /* 0x0000000c003c7947 */ /* 0x000ff00003800000 */
.L_x_12986:
        /* <DEDUP_REMOVED lines=12> */
.L_x_12989:
        /* <DEDUP_REMOVED lines=11> */
.L_x_12988:
[----:B------:R-:W2:Y:S02]  /*d830*/  LDG.E.64 R2, desc[UR36][R2.64] ;  /* 0x0000002402027981 */ /* 0x000ea4000c1e1b00 */
[----:B--2---:R-:W-:-:S06]  /*d840*/  DSETP.NEU.AND P0, PT, R2, RZ, PT ;  /* 0x000000ff0200722a */ /* 0x004fcc0003f0d000 */
[----:B------:R-:W-:Y:S01]  /*d850*/  P2R R22, PR, RZ, 0x1 ;  /* 0x00000001ff167803 */ /* 0x000fe20000000000 */
[----:B------:R-:W-:Y:S07]  /*d860*/  BRA `(.L_x_12983) ;  /* 0x0000000800d07947 */ /* 0x000fee0003800000 */
.L_x_12978:
        /* <DEDUP_REMOVED lines=12> */
.L_x_12992:
[----:B------:R-:W2:Y:S02]  /*d930*/  LDG.E.128 R4, desc[UR36][R2.64] ;  /* 0x0000002402047981 */ /* 0x000ea4000c1e1d00 */
[----:B--2---:R-:W-:-:S06]  /*d940*/  DSETP.NEU.AND P0, PT, R6, RZ, PT ;  /* 0x000000ff0600722a */ /* 0x004fcc0003f0d000 */
[----:B------:R-:W-:-:S06]  /*d950*/  DSETP.NEU.OR P0, PT, R4, RZ, P0 ;  /* 0x000000ff0400722a */ /* 0x000fcc000070d400 */
[----:B------:R-:W-:Y:S01]  /*d960*/  P2R R22, PR, RZ, 0x1 ;  /* 0x00000001ff167803 */ /* 0x000fe20000000000 */
[----:B------:R-:W-:Y:S07]  /*d970*/  BRA `(.L_x_12983) ;  /* 0x00000008008c7947 */ /* 0x000fee0003800000 */
.L_x_12991:
        /* <DEDUP_REMOVED lines=28> */
.L_x_12994:
        /* <DEDUP_REMOVED lines=15> */
.L_x_12993:
[----:B------:R-:W2:Y:S02]  /*dc30*/  LDG.E.U16 R0, desc[UR36][R2.64] ;  /* 0x0000002402007981 */ /* 0x000ea4000c1e1500 */
[----:B--2---:R-:W-:-:S05]  /*dc40*/  IMAD.U32 R0, R0, 0x10000, RZ ;  /* 0x0001000000007824 */ /* 0x004fca00078e00ff */
[----:B------:R-:W-:-:S04]  /*dc50*/  FSETP.NEU.FTZ.AND P0, PT, R0, RZ, PT ;  /* 0x000000ff0000720b */ /* 0x000fc80003f1d000 */
[----:B------:R-:W-:Y:S01]  /*dc60*/  P2R R22, PR, RZ, 0x1 ;  /* 0x00000001ff167803 */ /* 0x000fe20000000000 */
[----:B------:R-:W-:Y:S08]  /*dc70*/  BRA `(.L_x_12983) ;  /* 0x0000000400cc7947 */ /* 0x000ff00003800000 */
.L_x_12990:
        /* <DEDUP_REMOVED lines=12> */
.L_x_12997:
        /* <DEDUP_REMOVED lines=21> */
.L_x_13001:
[----:B------:R-:W-:Y:S05]  /*de90*/  BSYNC B1 ;  /* 0x0000000000017941 */ /* 0x000fea0003800000 */
.L_x_13000:
[----:B------:R-:W-:Y:S01]  /*dea0*/  LEA R3, R0, 0x3b800000, 0x17 ;  /* 0x3b80000000037811 */ /* 0x000fe200078eb8ff */
[----:B------:R-:W-:-:S05]  /*deb0*/  IMAD.SHL.U32 R0, R2, 0x100000, RZ ;  /* 0x0010000002007824 */ /* 0x000fca00078e00ff */
[----:B------:R-:W-:-:S07]  /*dec0*/  LOP3.LUT R0, R3, R0, R4, 0xfe, !PT ;  /* 0x0000000003007212 */ /* 0x000fce00078efe04 */
.L_x_12999:
[----:B------:R-:W-:Y:S05]  /*ded0*/  BSYNC B0 ;  /* 0x0000000000007941 */ /* 0x000fea0003800000 */
.L_x_12998:
[----:B------:R-:W-:-:S04]  /*dee0*/  FSETP.NEU.FTZ.AND P0, PT, R0, RZ, PT ;  /* 0x000000ff0000720b */ /* 0x000fc80003f1d000 */
[----:B------:R-:W-:Y:S01]  /*def0*/  P2R R22, PR, RZ, 0x1 ;  /* 0x00000001ff167803 */ /* 0x000fe20000000000 */
[----:B------:R-:W-:Y:S08]  /*df00*/  BRA `(.L_x_12983) ;  /* 0x0000000400287947 */ /* 0x000ff00003800000 */
.L_x_12996:
        /* <DEDUP_REMOVED lines=21> */
.L_x_13005:
[----:B------:R-:W-:Y:S05]  /*e060*/  BSYNC B1 ;  /* 0x0000000000017941 */ /* 0x000fea0003800000 */
.L_x_13004:
[----:B------:R-:W-:Y:S01]  /*e070*/  LEA R3, R0, 0x37800000, 0x17 ;  /* 0x3780000000037811 */ /* 0x000fe200078eb8ff */
[----:B------:R-:W-:-:S05]  /*e080*/  IMAD.SHL.U32 R0, R2, 0x200000, RZ ;  /* 0x0020000002007824 */ /* 0x000fca00078e00ff */
[----:B------:R-:W-:-:S07]  /*e090*/  LOP3.LUT R0, R3, R0, R4, 0xfe, !PT ;  /* 0x0000000003007212 */ /* 0x000fce00078efe04 */
.L_x_13003:
[----:B------:R-:W-:Y:S05]  /*e0a0*/  BSYNC B0 ;  /* 0x0000000000007941 */ /* 0x000fea0003800000 */
.L_x_13002:
[----:B------:R-:W-:-:S04]  /*e0b0*/  FSETP.NEU.FTZ.AND P0, PT, R0, RZ, PT ;  /* 0x000000ff0000720b */ /* 0x000fc80003f1d000 */
[----:B------:R-:W-:Y:S01]  /*e0c0*/  P2R R22, PR, RZ, 0x1 ;  /* 0x00000001ff167803 */ /* 0x000fe20000000000 */
[----:B------:R-:W-:Y:S08]  /*e0d0*/  BRA `(.L_x_12983) ;  /* 0x0000000000b47947 */ /* 0x000ff00003800000 */
.L_x_12995:
        /* <DEDUP_REMOVED lines=14> */
.L_x_13009:
[----:B------:R-:W-:Y:S05]  /*e1c0*/  BSYNC B0 ;  /* 0x0000000000007941 */ /* 0x000fea0003800000 */
.L_x_13008:
[----:B------:R-:W-:-:S04]  /*e1d0*/  FSETP.NEU.FTZ.AND P0, PT, R0, RZ, PT ;  /* 0x000000ff0000720b */ /* 0x000fc80003f1d000 */
[----:B------:R-:W-:Y:S01]  /*e1e0*/  P2R R22, PR, RZ, 0x1 ;  /* 0x00000001ff167803 */ /* 0x000fe20000000000 */
[----:B------:R-:W-:Y:S08]  /*e1f0*/  BRA `(.L_x_12983) ;  /* 0x00000000006c7947 */ /* 0x000ff00003800000 */
.L_x_12982:
        /* <DEDUP_REMOVED lines=16> */
.L_x_13010:
[----:B------:R-:W-:-:S04]  /*e300*/  PLOP3.LUT P0, PT, PT, PT, PT, 0x8, 0x0 ;  /* 0x000000000000781c */ /* 0x000fc80003f0e170 */
[----:B------:R-:W-:Y:S01]  /*e310*/  P2R R22, PR, RZ, 0x1 ;  /* 0x00000001ff167803 */ /* 0x000fe20000000000 */
[----:B------:R-:W-:Y:S08]  /*e320*/  BRA `(.L_x_12983) ;  /* 0x0000000000207947 */ /* 0x000ff00003800000 */
.L_x_13007:
[----:B------:R-:W2:Y:S02]  /*e330*/  LDG.E.64 R2, desc[UR36][R2.64] ;  /* 0x0000002402027981 */ /* 0x000ea4000c1e1b00 */
[----:B--2---:R-:W-:-:S04]  /*e340*/  ISETP.NE.U32.AND P0, PT, R2, RZ, PT ;  /* 0x000000ff0200720c */ /* 0x004fc80003f05070 */
[----:B------:R-:W-:-:S04]  /*e350*/  ISETP.NE.AND.EX P0, PT, R3, RZ, PT, P0 ;  /* 0x000000ff0300720c */ /* 0x000fc80003f05300 */
[----:B------:R-:W-:Y:S01]  /*e360*/  P2R R22, PR, RZ, 0x1 ;  /* 0x00000001ff167803 */ /* 0x000fe20000000000 */
[----:B------:R-:W-:Y:S08]  /*e370*/  BRA `(.L_x_12983) ;  /* 0x00000000000c7947 */ /* 0x000ff00003800000 */
.L_x_13006:
[----:B------:R-:W2:Y:S02]  /*e380*/  LDG.E R2, desc[UR36][R2.64] ;  /* 0x0000002402027981 */ /* 0x000ea4000c1e1900 */
[----:B--2---:R-:W-:-:S04]  /*e390*/  ISETP.NE.AND P0, PT, R2, RZ, PT ;  /* 0x000000ff0200720c */ /* 0x004fc80003f05270 */
[----:B------:R-:W-:-:S09]  /*e3a0*/  P2R R22, PR, RZ, 0x1 ;  /* 0x00000001ff167803 */ /* 0x000fd20000000000 */
.L_x_12983:
        /* <DEDUP_REMOVED lines=18> */
.L_x_13014:
[----:B------:R0:W5:Y:S01]  /*e4d0*/  LDG.E.U8 R2, desc[UR36][R4.64] ;  /* 0x0000002404027981 */ /* 0x000162000c1e1100 */
[----:B------:R-:W-:Y:S01]  /*e4e0*/  IMAD.MOV.U32 R3, RZ, RZ, RZ ;  /* 0x000000ffff037224 */ /* 0x000fe200078e00ff */
[----:B------:R-:W-:Y:S06]  /*e4f0*/  BRA `(.L_x_13016) ;  /* 0x0000000c00487947 */ /* 0x000fec0003800000 */
.L_x_13013:
        /* <DEDUP_REMOVED lines=8> */
.L_x_13018:
[----:B------:R-:W2:Y:S02]  /*e580*/  LDG.E R2, desc[UR36][R4.64] ;  /* 0x0000002404027981 */ /* 0x000ea4000c1e1900 */
[----:B--2---:R-:W-:Y:S01]  /*e590*/  SHF.R.S32.HI R3, RZ, 0x1f, R2 ;  /* 0x0000001fff037819 */ /* 0x004fe20000011402 */
[----:B------:R-:W-:Y:S06]  /*e5a0*/  BRA `(.L_x_13016) ;  /* 0x0000000c001c7947 */ /* 0x000fec0003800000 */
.L_x_13017:
[----:B------:R-:W2:Y:S02]  /*e5b0*/  LDG.E.S16 R2, desc[UR36][R4.64] ;  /* 0x0000002404027981 */ /* 0x000ea4000c1e1700 */
[----:B--2---:R-:W-:Y:S01]  /*e5c0*/  SHF.R.S32.HI R3, RZ, 0x1f, R2 ;  /* 0x0000001fff037819 */ /* 0x004fe20000011402 */
[----:B------:R-:W-:Y:S06]  /*e5d0*/  BRA `(.L_x_13016) ;  /* 0x0000000c00107947 */ /* 0x000fec0003800000 */
.L_x_13012:
        /* <DEDUP_REMOVED lines=9> */
.L_x_13020:
[----:B------:R-:W2:Y:S02]  /*e670*/  LDG.E.U16 R4, desc[UR36][R4.64] ;  /* 0x0000002404047981 */ /* 0x000ea4000c1e1500 */
[----:B--2---:R-:W-:-:S06]  /*e680*/  HADD2.F32 R2, -RZ, R4.H0_H0 ;  /* 0x20000004ff027230 */ /* 0x004fcc0000004100 */
[----:B------:R-:W0:Y:S01]  /*e690*/  F2I.S64.TRUNC R2, R2 ;  /* 0x0000000200027311 */ /* 0x000e22000020d900 */
[----:B------:R-:W-:Y:S05]  /*e6a0*/  BRA `(.L_x_13016) ;  /* 0x0000000800dc7947 */ /* 0x000fea0003800000 */
.L_x_13019:
        /* <DEDUP_REMOVED lines=9> */
.L_x_13022:
[----:B------:R-:W2:Y:S02]  /*e740*/  LDG.E.U16 R4, desc[UR36][R4.64] ;  /* 0x0000002404047981 */ /* 0x000ea4000c1e1500 */
[----:B--2---:R-:W-:-:S06]  /*e750*/  HADD2.F32 R2, -RZ, R4.H0_H0 ;  /* 0x20000004ff027230 */ /* 0x004fcc0000004100 */
[----:B------:R-:W0:Y:S01]  /*e760*/  F2I.S64.TRUNC R2, R2 ;  /* 0x0000000200027311 */ /* 0x000e22000020d900 */
[----:B------:R-:W-:Y:S05]  /*e770*/  BRA `(.L_x_13016) ;  /* 0x0000000800a87947 */ /* 0x000fea0003800000 */
.L_x_13021:
[----:B------:R-:W2:Y:S02]  /*e780*/  LDG.E.64 R2, desc[UR36][R4.64] ;  /* 0x0000002404027981 */ /* 0x000ea4000c1e1b00 */
[----:B--2---:R-:W0:Y:S01]  /*e790*/  F2I.S64.F64.TRUNC R2, R2 ;  /* 0x0000000200027311 */ /* 0x004e22000030d900 */
[----:B------:R-:W-:Y:S05]  /*e7a0*/  BRA `(.L_x_13016) ;  /* 0x00000008009c7947 */ /* 0x000fea0003800000 */
.L_x_13011:
        /* <DEDUP_REMOVED lines=13> */
.L_x_13025:
[----:B------:R-:W2:Y:S02]  /*e880*/  LDG.E.64 R2, desc[UR36][R4.64] ;  /* 0x0000002404027981 */ /* 0x000ea4000c1e1b00 */
[----:B--2---:R-:W0:Y:S01]  /*e890*/  F2I.S64.F64.TRUNC R2, R2 ;  /* 0x0000000200027311 */ /* 0x004e22000030d900 */
[----:B------:R-:W-:Y:S05]  /*e8a0*/  BRA `(.L_x_13016) ;  /* 0x00000008005c7947 */ /* 0x000fea0003800000 */
.L_x_13024:
        /* <DEDUP_REMOVED lines=27> */
.L_x_13027:
        /* <DEDUP_REMOVED lines=14> */
.L_x_13026:
[----:B------:R-:W2:Y:S02]  /*eb40*/  LDG.E.U16 R2, desc[UR36][R4.64] ;  /* 0x0000002404027981 */ /* 0x000ea4000c1e1500 */
[----:B--2---:R-:W-:-:S06]  /*eb50*/  IMAD.U32 R2, R2, 0x10000, RZ ;  /* 0x0001000002027824 */ /* 0x004fcc00078e00ff */
[----:B------:R-:W3:Y:S01]  /*eb60*/  F2I.S64.TRUNC R2, R2 ;  /* 0x0000000200027311 */ /* 0x000ee2000020d900 */
[----:B------:R-:W-:Y:S05]  /*eb70*/  BRA `(.L_x_13016) ;  /* 0x0000000400a87947 */ /* 0x000fea0003800000 */
.L_x_13023:
        /* <DEDUP_REMOVED lines=11> */
.L_x_13030:
        /* <DEDUP_REMOVED lines=21> */
.L_x_13034:
[----:B------:R-:W-:Y:S05]  /*ed80*/  BSYNC B1 ;  /* 0x0000000000017941 */ /* 0x000fea0003800000 */
.L_x_13033:
[----:B------:R-:W-:Y:S01]  /*ed90*/  IMAD.SHL.U32 R2, R2, 0x100000, RZ ;  /* 0x0010000002027824 */ /* 0x000fe200078e00ff */
[----:B------:R-:W-:-:S04]  /*eda0*/  LEA R3, R0, 0x3b800000, 0x17 ;  /* 0x3b80000000037811 */ /* 0x000fc800078eb8ff */
[----:B------:R-:W-:-:S07]  /*edb0*/  LOP3.LUT R2, R3, R2, R4, 0xfe, !PT ;  /* 0x0000000203027212 */ /* 0x000fce00078efe04 */
.L_x_13032:
[----:B------:R-:W-:Y:S05]  /*edc0*/  BSYNC B0 ;  /* 0x0000000000007941 */ /* 0x000fea0003800000 */
.L_x_13031:
[----:B------:R-:W0:Y:S01]  /*edd0*/  F2I.S64.TRUNC R2, R2 ;  /* 0x0000000200027311 */ /* 0x000e22000020d900 */
[----:B------:R-:W-:Y:S05]  /*ede0*/  BRA `(.L_x_13016) ;  /* 0x00000004000c7947 */ /* 0x000fea0003800000 */
.L_x_13029:
        /* <DEDUP_REMOVED lines=21> */
.L_x_13038:
[----:B------:R-:W-:Y:S05]  /*ef40*/  BSYNC B1 ;  /* 0x0000000000017941 */ /* 0x000fea0003800000 */
.L_x_13037:
[----:B------:R-:W-:Y:S01]  /*ef50*/  IMAD.SHL.U32 R2, R2, 0x200000, RZ ;  /* 0x0020000002027824 */ /* 0x000fe200078e00ff */
[----:B------:R-:W-:-:S04]  /*ef60*/  LEA R3, R0, 0x37800000, 0x17 ;  /* 0x3780000000037811 */ /* 0x000fc800078eb8ff */
[----:B------:R-:W-:-:S07]  /*ef70*/  LOP3.LUT R2, R3, R2, R4, 0xfe, !PT ;  /* 0x0000000203027212 */ /* 0x000fce00078efe04 */
.L_x_13036:
[----:B------:R-:W-:Y:S05]  /*ef80*/  BSYNC B0 ;  /* 0x0000000000007941 */ /* 0x000fea0003800000 */
.L_x_13035:
[----:B------:R-:W0:Y:S01]  /*ef90*/  F2I.S64.TRUNC R2, R2 ;  /* 0x0000000200027311 */ /* 0x000e22000020d900 */
[----:B------:R-:W-:Y:S05]  /*efa0*/  BRA `(.L_x_13016) ;  /* 0x00000000009c7947 */ /* 0x000fea0003800000 */
.L_x_13028:
        /* <DEDUP_REMOVED lines=14> */
.L_x_13042:
[----:B------:R-:W-:Y:S05]  /*f090*/  BSYNC B0 ;  /* 0x0000000000007941 */ /* 0x000fea0003800000 */
.L_x_13041:
[----:B------:R-:W0:Y:S01]  /*f0a0*/  F2I.S64.TRUNC R2, R2 ;  /* 0x0000000200027311 */ /* 0x000e22000020d900 */
[----:B------:R-:W-:Y:S05]  /*f0b0*/  BRA `(.L_x_13016) ;  /* 0x0000000000587947 */ /* 0x000fea0003800000 */
.L_x_13015:
        /* <DEDUP_REMOVED lines=16> */
.L_x_13043:
[----:B------:R-:W-:Y:S01]  /*f1c0*/  CS2R R2, SRZ ;  /* 0x0000000000027805 */ /* 0x000fe2000001ff00 */
[----:B------:R-:W-:Y:S06]  /*f1d0*/  BRA `(.L_x_13016) ;  /* 0x0000000000107947 */ /* 0x000fec0003800000 */
.L_x_13040:
[----:B------:R4:W5:Y:S01]  /*f1e0*/  LDG.E.64 R2, desc[UR36][R4.64] ;  /* 0x0000002404027981 */ /* 0x000962000c1e1b00 */
[----:B------:R-:W-:Y:S05]  /*f1f0*/  BRA `(.L_x_13016) ;  /* 0x0000000000087947 */ /* 0x000fea0003800000 */
.L_x_13039:
[----:B------:R0:W5:Y:S01]  /*f200*/  LDG.E R2, desc[UR36][R4.64] ;  /* 0x0000002404027981 */ /* 0x000162000c1e1900 */
[----:B------:R-:W-:-:S07]  /*f210*/  IMAD.MOV.U32 R3, RZ, RZ, RZ ;  /* 0x000000ffff037224 */ /* 0x000fce00078e00ff */
.L_x_13016:
        /* <DEDUP_REMOVED lines=10> */
.L_x_13045:
[----:B------:R-:W-:Y:S05]  /*f2c0*/  BSYNC B0 ;  /* 0x0000000000007941 */ /* 0x000fea0003800000 */
.L_x_13044:
        /* <DEDUP_REMOVED lines=11> */
.L_x_13049:
[----:B-----5:R4:W-:Y:S01]  /*f380*/  STG.E.U8 desc[UR36][R16.64], R23 ;  /* 0x0000001710007986 */ /* 0x0209e2000c101124 */
[----:B------:R-:W-:Y:S05]  /*f390*/  BRA `(.L_x_13051) ;  /* 0x0000000c00987947 */ /* 0x000fea0003800000 */
.L_x_13048:
        /* <DEDUP_REMOVED lines=10> */
.L_x_13053:
[----:B-----5:R-:W-:-:S05]  /*f440*/  LOP3.LUT R23, R23, 0xff, RZ, 0xc0, !PT ;  /* 0x000000ff17177812 */ /* 0x020fca00078ec0ff */
[----:B------:R4:W-:Y:S01]  /*f450*/  STG.E desc[UR36][R16.64], R23 ;  /* 0x0000001710007986 */ /* 0x0009e2000c101924 */
[----:B------:R-:W-:Y:S05]  /*f460*/  BRA `(.L_x_13051) ;  /* 0x0000000c00647947 */ /* 0x000fea0003800000 */
.L_x_13052:
[----:B-----5:R-:W-:-:S05]  /*f470*/  LOP3.LUT R23, R23, 0xff, RZ, 0xc0, !PT ;  /* 0x000000ff17177812 */ /* 0x020fca00078ec0ff */
[----:B------:R4:W-:Y:S01]  /*f480*/  STG.E.U16 desc[UR36][R16.64], R23 ;  /* 0x0000001710007986 */ /* 0x0009e2000c101524 */
[----:B------:R-:W-:Y:S05]  /*f490*/  BRA `(.L_x_13051) ;  /* 0x0000000c00587947 */ /* 0x000fea0003800000 */
.L_x_13047:
        /* <DEDUP_REMOVED lines=10> */
.L_x_13055:
[----:B-----5:R-:W-:-:S04]  /*f540*/  LOP3.LUT R23, R23, 0xff, RZ, 0xc0, !PT ;  /* 0x000000ff17177812 */ /* 0x020fc800078ec0ff */
[----:B------:R-:W4:Y:S02]  /*f550*/  I2F.U16 R0, R23 ;  /* 0x0000001700007306 */ /* 0x000f240000101000 */
[----:B----4-:R-:W-:-:S05]  /*f560*/  F2FP.F16.F32.PACK_AB R0, RZ, R0 ;  /* 0x00000000ff00723e */ /* 0x010fca00000000ff */
[----:B------:R4:W-:Y:S01]  /*f570*/  STG.E.U16 desc[UR36][R16.64], R0 ;  /* 0x0000000010007986 */ /* 0x0009e2000c101524 */
[----:B------:R-:W-:Y:S05]  /*f580*/  BRA `(.L_x_13051) ;  /* 0x0000000c001c7947 */ /* 0x000fea0003800000 */
.L_x_13054:
        /* <DEDUP_REMOVED lines=11> */
.L_x_13057:
[----:B-----5:R-:W-:-:S06]  /*f640*/  LOP3.LUT R23, R23, 0xff, RZ, 0xc0, !PT ;  /* 0x000000ff17177812 */ /* 0x020fcc00078ec0ff */
[----:B------:R-:W0:Y:S02]  /*f650*/  I2F.U16 R23, R23 ;  /* 0x0000001700177306 */ /* 0x000e240000101000 */
[----:B0123--:R-:W-:-:S04]  /*f660*/  F2FP.F16.F32.PACK_AB R3, RZ, R23 ;  /* 0x00000017ff03723e */ /* 0x00ffc800000000ff */
[----:B------:R-:W-:-:S05]  /*f670*/  PRMT R3, R3, 0x5410, RZ ;  /* 0x0000541003037816 */ /* 0x000fca00000000ff */
[----:B------:R0:W-:Y:S01]  /*f680*/  STG.E desc[UR36][R16.64], R3 ;  /* 0x0000000310007986 */ /* 0x0001e2000c101924 */
[----:B------:R-:W-:Y:S05]  /*f690*/  BRA `(.L_x_13051) ;  /* 0x0000000800d87947 */ /* 0x000fea0003800000 */
.L_x_13056:
[----:B0123-5:R-:W-:-:S06]  /*f6a0*/  LOP3.LUT R2, R23, 0xff, RZ, 0xc0, !PT ;  /* 0x000000ff17027812 */ /* 0x02ffcc00078ec0ff */
[----:B------:R-:W0:Y:S02]  /*f6b0*/  I2F.F64.U16 R2, R2 ;  /* 0x0000000200027312 */ /* 0x000e240000101800 */
[----:B0-----:R0:W-:Y:S01]  /*f6c0*/  STG.E.64 desc[UR36][R16.64], R2 ;  /* 0x0000000210007986 */ /* 0x0011e2000c101b24 */
[----:B------:R-:W-:Y:S05]  /*f6d0*/  BRA `(.L_x_13051) ;  /* 0x0000000800c87947 */ /* 0x000fea0003800000 */
.L_x_13046:
        /* <DEDUP_REMOVED lines=12> */
.L_x_13060:
[----:B-----5:R-:W-:Y:S02]  /*f7a0*/  LOP3.LUT R4, R23, 0xff, RZ, 0xc0, !PT ;  /* 0x000000ff17047812 */ /* 0x020fe400078ec0ff */
[----:B------:R-:W-:-:S04]  /*f7b0*/  CS2R R6, SRZ ;  /* 0x0000000000067805 */ /* 0x000fc8000001ff00 */
[----:B------:R-:W4:Y:S02]  /*f7c0*/  I2F.F64.U16 R4, R4 ;  /* 0x0000000400047312 */ /* 0x000f240000101800 */
[----:B----4-:R4:W-:Y:S01]  /*f7d0*/  STG.E.128 desc[UR36][R16.64], R4 ;  /* 0x0000000410007986 */ /* 0x0109e2000c101d24 */
[----:B------:R-:W-:Y:S05]  /*f7e0*/  BRA `(.L_x_13051) ;  /* 0x0000000800847947 */ /* 0x000fea0003800000 */
.L_x_13059:
        /* <DEDUP_REMOVED lines=22> */
.L_x_13064:
[----:B------:R-:W-:Y:S05]  /*f950*/  BSYNC B0 ;  /* 0x0000000000007941 */ /* 0x000fea0003800000 */
.L_x_13063:
[----:B------:R-:W-:-:S05]  /*f960*/  LOP3.LUT R3, R0, R3, RZ, 0xfc, !PT ;  /* 0x0000000300037212 */ /* 0x000fca00078efcff */
[----:B------:R0:W-:Y:S01]  /*f970*/  STG.E.U8 desc[UR36][R16.64], R3 ;  /* 0x0000000310007986 */ /* 0x0001e2000c101124 */
[----:B------:R-:W-:Y:S05]  /*f980*/  BRA `(.L_x_13051) ;  /* 0x00000008001c7947 */ /* 0x000fea0003800000 */
.L_x_13062:
        /* <DEDUP_REMOVED lines=14> */
.L_x_13066:
[----:B------:R-:W-:Y:S01]  /*fa70*/  IMAD.MOV.U32 R0, RZ, RZ, 0x7f ;  /* 0x0000007fff007424 */ /* 0x000fe200078e00ff */
[----:B------:R-:W-:-:S04]  /*fa80*/  ISETP.GT.U32.AND P0, PT, R2, 0x7f800000, PT ;  /* 0x7f8000000200780c */ /* 0x000fc80003f04070 */
[----:B------:R-:W-:-:S09]  /*fa90*/  SEL R0, R0, 0x7c, P0 ;  /* 0x0000007c00007807 */ /* 0x000fd20000000000 */
.L_x_13067:
[----:B------:R-:W-:Y:S05]  /*faa0*/  BSYNC B0 ;  /* 0x0000000000007941 */ /* 0x000fea0003800000 */
.L_x_13065:
[----:B------:R-:W-:-:S04]  /*fab0*/  LOP3.LUT R2, R23, 0x80000000, RZ, 0xc0, !PT ;  /* 0x8000000017027812 */ /* 0x000fc800078ec0ff */
[----:B------:R-:W-:-:S04]  /*fac0*/  SHF.R.U32.HI R3, RZ, 0x18, R2 ;  /* 0x00000018ff037819 */ /* 0x000fc80000011602 */
[----:B------:R-:W-:-:S05]  /*fad0*/  LOP3.LUT R3, R0, R3, RZ, 0xfc, !PT ;  /* 0x0000000300037212 */ /* 0x000fca00078efcff */
[----:B------:R0:W-:Y:S01]  /*fae0*/  STG.E.U8 desc[UR36][R16.64], R3 ;  /* 0x0000000310007986 */ /* 0x0001e2000c101124 */
[----:B------:R-:W-:Y:S05]  /*faf0*/  BRA `(.L_x_13051) ;  /* 0x0000000400c07947 */ /* 0x000fea0003800000 */
.L_x_13061:
[----:B-----5:R-:W-:-:S04]  /*fb00*/  LOP3.LUT R23, R23, 0xff, RZ, 0xc0, !PT ;  /* 0x000000ff17177812 */ /* 0x020fc800078ec0ff */
[----:B------:R-:W4:Y:S02]  /*fb10*/  I2F.U16 R0, R23 ;  /* 0x0000001700007306 */ /* 0x000f240000101000 */
[----:B----4-:R-:W-:-:S05]  /*fb20*/  F2FP.BF16.F32.PACK_AB R0, RZ, R0 ;  /* 0x00000000ff00723e */ /* 0x010fca00000010ff */
[----:B------:R4:W-:Y:S01]  /*fb30*/  STG.E.U16 desc[UR36][R16.64], R0 ;  /* 0x0000000010007986 */ /* 0x0009e2000c101524 */
[----:B------:R-:W-:Y:S05]  /*fb40*/  BRA `(.L_x_13051) ;  /* 0x0000000400ac7947 */ /* 0x000fea0003800000 */
.L_x_13058:
        /* <DEDUP_REMOVED lines=11> */
.L_x_13070:
        /* <DEDUP_REMOVED lines=18> */
.L_x_13073:
[----:B------:R-:W-:-:S04]  /*fd20*/  LOP3.LUT R2, R23, 0x80000000, RZ, 0xc0, !PT ;  /* 0x8000000017027812 */ /* 0x000fc800078ec0ff */
[----:B------:R-:W-:-:S04]  /*fd30*/  SHF.R.U32.HI R3, RZ, 0x18, R2 ;  /* 0x00000018ff037819 */ /* 0x000fc80000011602 */
[----:B------:R-:W-:-:S04]  /*fd40*/  LOP3.LUT R0, R0, R3, RZ, 0xfc, !PT ;  /* 0x0000000300007212 */ /* 0x000fc800078efcff */
[----:B------:R-:W-:-:S07]  /*fd50*/  PRMT R8, R0, 0x7610, R8 ;  /* 0x0000761000087816 */ /* 0x000fce0000000008 */
.L_x_13072:
[----:B------:R-:W-:Y:S05]  /*fd60*/  BSYNC B0 ;  /* 0x0000000000007941 */ /* 0x000fea0003800000 */
.L_x_13071:
[----:B------:R0:W-:Y:S01]  /*fd70*/  STG.E.U8 desc[UR36][R16.64], R8 ;  /* 0x0000000810007986 */ /* 0x0001e2000c101124 */
[----:B------:R-:W-:Y:S05]  /*fd80*/  BRA `(.L_x_13051) ;  /* 0x00000004001c7947 */ /* 0x000fea0003800000 */
.L_x_13069:
        /* <DEDUP_REMOVED lines=18> */
.L_x_13076:
[----:B------:R-:W-:-:S04]  /*feb0*/  LOP3.LUT R2, R23, 0x80000000, RZ, 0xc0, !PT ;  /* 0x8000000017027812 */ /* 0x000fc800078ec0ff */
[----:B------:R-:W-:-:S04]  /*fec0*/  SHF.R.U32.HI R3, RZ, 0x18, R2 ;  /* 0x00000018ff037819 */ /* 0x000fc80000011602 */
[----:B------:R-:W-:-:S04]  /*fed0*/  LOP3.LUT R0, R0, R3, RZ, 0xfc, !PT ;  /* 0x0000000300007212 */ /* 0x000fc800078efcff */
[----:B------:R-:W-:-:S07]  /*fee0*/  PRMT R8, R0, 0x7610, R8 ;  /* 0x0000761000087816 */ /* 0x000fce0000000008 */
.L_x_13075:
[----:B------:R-:W-:Y:S05]  /*fef0*/  BSYNC B0 ;  /* 0x0000000000007941 */ /* 0x000fea0003800000 */
.L_x_13074:
[----:B------:R0:W-:Y:S01]  /*ff00*/  STG.E.U8 desc[UR36][R16.64], R8 ;  /* 0x0000000810007986 */ /* 0x0001e2000c101124 */
[----:B------:R-:W-:Y:S05]  /*ff10*/  BRA `(.L_x_13051) ;  /* 0x0000000000b87947 */ /* 0x000fea0003800000 */
.L_x_13068:
        /* <DEDUP_REMOVED lines=23> */
.L_x_13050:
        /* <DEDUP_REMOVED lines=16> */
.L_x_13079:
[----:B------:R-:W-:Y:S05]  /*10190*/  BRA `(.L_x_13051) ;  /* 0x0000000000187947 */ /* 0x000fea0003800000 */
.L_x_13078:
[----:B0123-5:R-:W-:Y:S01]  /*101a0*/  LOP3.LUT R2, R23, 0xff, RZ, 0xc0, !PT ;  /* 0x000000ff17027812 */ /* 0x02ffe200078ec0ff */
[----:B------:R-:W-:-:S05]  /*101b0*/  IMAD.MOV.U32 R3, RZ, RZ, RZ ;  /* 0x000000ffff037224 */ /* 0x000fca00078e00ff */
[----:B------:R0:W-:Y:S01]  /*101c0*/  STG.E.64 desc[UR36][R16.64], R2 ;  /* 0x0000000210007986 */ /* 0x0001e2000c101b24 */
[----:B------:R-:W-:Y:S05]  /*101d0*/  BRA `(.L_x_13051) ;  /* 0x0000000000087947 */ /* 0x000fea0003800000 */
.L_x_13077:
[----:B-----5:R-:W-:-:S05]  /*101e0*/  LOP3.LUT R23, R23, 0xff, RZ, 0xc0, !PT ;  /* 0x000000ff17177812 */ /* 0x020fca00078ec0ff */
[----:B------:R4:W-:Y:S02]  /*101f0*/  STG.E desc[UR36][R16.64], R23 ;  /* 0x0000001710007986 */ /* 0x0009e4000c101924 */
.L_x_13051:
[----:B------:R-:W-:-:S07]  /*10200*/  VIADD R19, R19, 0x80 ;  /* 0x0000008013137836 */ /* 0x000fce0000000000 */
.L_x_12943:
[----:B------:R-:W-:Y:S05]  /*10210*/  BSYNC B6 ;  /* 0x0000000000067941 */ /* 0x000fea0003800000 */
.L_x_12942:
[----:B------:R-:W-:Y:S02]  /*10220*/  ULDC UR4, c[0x0][0x210] ;  /* 0x0000840000047ab9 */ /* 0x000fe40000000800 */
[----:B------:R-:W-:-:S13]  /*10230*/  ISETP.GE.AND P0, PT, R19, UR4, PT ;  /* 0x0000000413007c0c */ /* 0x000fda000bf06270 */
[----:B------:R-:W-:Y:S05]  /*10240*/  @P0 EXIT ;  /* 0x000000000000094d */ /* 0x000fea0003800000 */
        /* <DEDUP_REMOVED lines=380> */
.L_x_13080:
        /* <DEDUP_REMOVED lines=20> */
.L_x_13084:
[----:B------:R4:W5:Y:S01]  /*11b50*/  LDG.E.U8 R19, desc[UR36][R4.64] ;  /* 0x0000002404137981 */ /* 0x000962000c1e1100 */
[----:B------:R-:W-:Y:S05]  /*11b60*/  BRA `(.L_x_13086) ;  /* 0x0000000c00647947 */ /* 0x000fea0003800000 */
.L_x_13083:
        /* <DEDUP_REMOVED lines=8> */
.L_x_13088:
[----:B------:R0:W5:Y:S01]  /*11bf0*/  LDG.E.U8 R19, desc[UR36][R4.64] ;  /* 0x0000002404137981 */ /* 0x000162000c1e1100 */
[----:B------:R-:W-:Y:S05]  /*11c00*/  BRA `(.L_x_13086) ;  /* 0x0000000c003c7947 */ /* 0x000fea0003800000 */
.L_x_13087:
[----:B------:R0:W5:Y:S01]  /*11c10*/  LDG.E.U16 R19, desc[UR36][R4.64] ;  /* 0x0000002404137981 */ /* 0x000162000c1e1500 */
[----:B------:R-:W-:Y:S05]  /*11c20*/  BRA `(.L_x_13086) ;  /* 0x0000000c00347947 */ /* 0x000fea0003800000 */
.L_x_13082:
        /* <DEDUP_REMOVED lines=10> */
.L_x_13090:
[----:B------:R-:W2:Y:S02]  /*11cd0*/  LDG.E.U16 R2, desc[UR36][R4.64] ;  /* 0x0000002404027981 */ /* 0x000ea4000c1e1500 */
[----:B--2---:R-:W-:-:S06]  /*11ce0*/  HADD2.F32 R2, -RZ, R2.H0_H0 ;  /* 0x20000002ff027230 */ /* 0x004fcc0000004100 */
[----:B------:R-:W0:Y:S02]  /*11cf0*/  F2I.S64.TRUNC R2, R2 ;  /* 0x0000000200027311 */ /* 0x000e24000020d900 */
[----:B0-----:R-:W-:Y:S01]  /*11d00*/  PRMT R19, R2, 0x7610, R19 ;  /* 0x0000761002137816 */ /* 0x001fe20000000013 */
[----:B------:R-:W-:Y:S06]  /*11d10*/  BRA `(.L_x_13086) ;  /* 0x0000000800f87947 */ /* 0x000fec0003800000 */
.L_x_13089:
        /* <DEDUP_REMOVED lines=10> */
.L_x_13092:
[----:B------:R-:W2:Y:S02]  /*11dc0*/  LDG.E.U16 R4, desc[UR36][R4.64] ;  /* 0x0000002404047981 */ /* 0x000ea4000c1e1500 */
[----:B--2---:R-:W-:-:S06]  /*11dd0*/  HADD2.F32 R2, -RZ, R4.H0_H0 ;  /* 0x20000004ff027230 */ /* 0x004fcc0000004100 */
[----:B------:R-:W0:Y:S02]  /*11de0*/  F2I.S64.TRUNC R2, R2 ;  /* 0x0000000200027311 */ /* 0x000e24000020d900 */
[----:B0-----:R-:W-:Y:S01]  /*11df0*/  PRMT R19, R2, 0x7610, R19 ;  /* 0x0000761002137816 */ /* 0x001fe20000000013 */
[----:B------:R-:W-:Y:S06]  /*11e00*/  BRA `(.L_x_13086) ;  /* 0x0000000800bc7947 */ /* 0x000fec0003800000 */
.L_x_13091:
[----:B------:R-:W2:Y:S02]  /*11e10*/  LDG.E.64 R2, desc[UR36][R4.64] ;  /* 0x0000002404027981 */ /* 0x000ea4000c1e1b00 */
[----:B--2---:R-:W0:Y:S02]  /*11e20*/  F2I.S64.F64.TRUNC R2, R2 ;  /* 0x0000000200027311 */ /* 0x004e24000030d900 */
[----:B0-----:R-:W-:Y:S01]  /*11e30*/  PRMT R19, R2, 0x7610, R19 ;  /* 0x0000761002137816 */ /* 0x001fe20000000013 */
[----:B------:R-:W-:Y:S06]  /*11e40*/  BRA `(.L_x_13086) ;  /* 0x0000000800ac7947 */ /* 0x000fec0003800000 */
.L_x_13081:
        /* <DEDUP_REMOVED lines=12> */
.L_x_13095:
[----:B------:R-:W2:Y:S02]  /*11f10*/  LDG.E.64 R4, desc[UR36][R4.64] ;  /* 0x0000002404047981 */ /* 0x000ea4000c1e1b00 */
[----:B--2---:R-:W0:Y:S02]  /*11f20*/  F2I.S64.F64.TRUNC R2, R4 ;  /* 0x0000000400027311 */ /* 0x004e24000030d900 */
[----:B0-----:R-:W-:Y:S01]  /*11f30*/  PRMT R19, R2, 0x7610, R19 ;  /* 0x0000761002137816 */ /* 0x001fe20000000013 */
[----:B------:R-:W-:Y:S06]  /*11f40*/  BRA `(.L_x_13086) ;  /* 0x00000008006c7947 */ /* 0x000fec0003800000 */
.L_x_13094:
        /* <DEDUP_REMOVED lines=28> */
.L_x_13097:
        /* <DEDUP_REMOVED lines=15> */
.L_x_13096:
[----:B------:R-:W2:Y:S02]  /*12200*/  LDG.E.U16 R2, desc[UR36][R4.64] ;  /* 0x0000002404027981 */ /* 0x000ea4000c1e1500 */
[----:B--2---:R-:W-:-:S06]  /*12210*/  IMAD.U32 R2, R2, 0x10000, RZ ;  /* 0x0001000002027824 */ /* 0x004fcc00078e00ff */
[----:B------:R-:W0:Y:S02]  /*12220*/  F2I.S64.TRUNC R2, R2 ;  /* 0x0000000200027311 */ /* 0x000e24000020d900 */
[----:B0-----:R-:W-:Y:S01]  /*12230*/  PRMT R19, R2, 0x7610, R19 ;  /* 0x0000761002137816 */ /* 0x001fe20000000013 */
[----:B------:R-:W-:Y:S06]  /*12240*/  BRA `(.L_x_13086) ;  /* 0x0000000400ac7947 */ /* 0x000fec0003800000 */
.L_x_13093:
        /* <DEDUP_REMOVED lines=10> */
.L_x_13100:
        /* <DEDUP_REMOVED lines=21> */
.L_x_13104:
[----:B------:R-:W-:Y:S05]  /*12440*/  BSYNC B1 ;  /* 0x0000000000017941 */ /* 0x000fea0003800000 */
.L_x_13103:
[----:B------:R-:W-:Y:S01]  /*12450*/  IMAD.SHL.U32 R2, R2, 0x100000, RZ ;  /* 0x0010000002027824 */ /* 0x000fe200078e00ff */
[----:B------:R-:W-:-:S04]  /*12460*/  LEA R3, R0, 0x3b800000, 0x17 ;  /* 0x3b80000000037811 */ /* 0x000fc800078eb8ff */
[----:B------:R-:W-:-:S07]  /*12470*/  LOP3.LUT R2, R3, R2, R4, 0xfe, !PT ;  /* 0x0000000203027212 */ /* 0x000fce00078efe04 */
.L_x_13102:
[----:B------:R-:W-:Y:S05]  /*12480*/  BSYNC B0 ;  /* 0x0000000000007941 */ /* 0x000fea0003800000 */
.L_x_13101:
[----:B------:R-:W0:Y:S02]  /*12490*/  F2I.S64.TRUNC R2, R2 ;  /* 0x0000000200027311 */ /* 0x000e24000020d900 */
[----:B0-----:R-:W-:Y:S01]  /*124a0*/  PRMT R19, R2, 0x7610, R19 ;  /* 0x0000761002137816 */ /* 0x001fe20000000013 */
[----:B------:R-:W-:Y:S06]  /*124b0*/  BRA `(.L_x_13086) ;  /* 0x0000000400107947 */ /* 0x000fec0003800000 */
.L_x_13099:
        /* <DEDUP_REMOVED lines=21> */
.L_x_13108:
[----:B------:R-:W-:Y:S05]  /*12610*/  BSYNC B1 ;  /* 0x0000000000017941 */ /* 0x000fea0003800000 */
.L_x_13107:
[----:B------:R-:W-:Y:S01]  /*12620*/  IMAD.SHL.U32 R2, R2, 0x200000, RZ ;  /* 0x0020000002027824 */ /* 0x000fe200078e00ff */
[----:B------:R-:W-:-:S04]  /*12630*/  LEA R3, R0, 0x37800000, 0x17 ;  /* 0x3780000000037811 */ /* 0x000fc800078eb8ff */
[----:B------:R-:W-:-:S07]  /*12640*/  LOP3.LUT R2, R3, R2, R4, 0xfe, !PT ;  /* 0x0000000203027212 */ /* 0x000fce00078efe04 */
.L_x_13106:
[----:B------:R-:W-:Y:S05]  /*12650*/  BSYNC B0 ;  /* 0x0000000000007941 */ /* 0x000fea0003800000 */
.L_x_13105:
[----:B------:R-:W0:Y:S02]  /*12660*/  F2I.S64.TRUNC R2, R2 ;  /* 0x0000000200027311 */ /* 0x000e24000020d900 */
[----:B0-----:R-:W-:Y:S01]  /*12670*/  PRMT R19, R2, 0x7610, R19 ;  /* 0x0000761002137816 */ /* 0x001fe20000000013 */
[----:B------:R-:W-:Y:S06]  /*12680*/  BRA `(.L_x_13086) ;  /* 0x00000000009c7947 */ /* 0x000fec0003800000 */
.L_x_13098:
        /* <DEDUP_REMOVED lines=14> */
.L_x_13112:
[----:B------:R-:W-:Y:S05]  /*12770*/  BSYNC B0 ;  /* 0x0000000000007941 */ /* 0x000fea0003800000 */
.L_x_13111:
[----:B------:R-:W0:Y:S02]  /*12780*/  F2I.S64.TRUNC R2, R2 ;  /* 0x0000000200027311 */ /* 0x000e24000020d900 */
[----:B0-----:R-:W-:Y:S01]  /*12790*/  PRMT R19, R2, 0x7610, R19 ;  /* 0x0000761002137816 */ /* 0x001fe20000000013 */
[----:B------:R-:W-:Y:S06]  /*127a0*/  BRA `(.L_x_13086) ;  /* 0x0000000000547947 */ /* 0x000fec0003800000 */
.L_x_13085:
        /* <DEDUP_REMOVED lines=16> */
.L_x_13113:
[----:B------:R-:W-:Y:S01]  /*128b0*/  PRMT R19, RZ, 0x7610, R19 ;  /* 0x00007610ff137816 */ /* 0x000fe20000000013 */
[----:B------:R-:W-:Y:S06]  /*128c0*/  BRA `(.L_x_13086) ;  /* 0x00000000000c7947 */ /* 0x000fec0003800000 */
.L_x_13110:
[----:B------:R2:W5:Y:S01]  /*128d0*/  LDG.E.U8 R19, desc[UR36][R4.64] ;  /* 0x0000002404137981 */ /* 0x000562000c1e1100 */
[----:B------:R-:W-:Y:S05]  /*128e0*/  BRA `(.L_x_13086) ;  /* 0x0000000000047947 */ /* 0x000fea0003800000 */
.L_x_13109:
[----:B------:R1:W5:Y:S02]  /*128f0*/  LDG.E.U8 R19, desc[UR36][R4.64] ;  /* 0x0000002404137981 */ /* 0x000364000c1e1100 */
.L_x_13086:
        /* <DEDUP_REMOVED lines=19> */
.L_x_13117:
[----:B------:R-:W2:Y:S02]  /*12a30*/  LDG.E.U8 R2, desc[UR36][R2.64] ;  /* 0x0000002402027981 */ /* 0x000ea4000c1e1100 */
[----:B--2---:R-:W-:-:S04]  /*12a40*/  ISETP.NE.AND P0, PT, R2, RZ, PT ;  /* 0x000000ff0200720c */ /* 0x004fc80003f05270 */
[----:B------:R-:W-:Y:S01]  /*12a50*/  P2R R22, PR, RZ, 0x1 ;  /* 0x00000001ff167803 */ /* 0x000fe20000000000 */
[----:B------:R-:W-:Y:S08]  /*12a60*/  BRA `(.L_x_13119) ;  /* 0x0000000c00c47947 */ /* 0x000ff00003800000 */
.L_x_13116:
        /* <DEDUP_REMOVED lines=11> */
.L_x_13121:
[----:B------:R-:W2:Y:S02]  /*12b20*/  LDG.E R2, desc[UR36][R2.64] ;  /* 0x0000002402027981 */ /* 0x000ea4000c1e1900 */
[----:B--2---:R-:W-:-:S04]  /*12b30*/  ISETP.NE.AND P0, PT, R2, RZ, PT ;  /* 0x000000ff0200720c */ /* 0x004fc80003f05270 */
[----:B------:R-:W-:Y:S01]  /*12b40*/  P2R R22, PR, RZ, 0x1 ;  /* 0x00000001ff167803 */ /* 0x000fe20000000000 */
[----:B------:R-:W-:Y:S08]  /*12b50*/  BRA `(.L_x_13119) ;  /* 0x0000000c00887947 */ /* 0x000ff00003800000 */
.L_x_13120:
[----:B------:R-:W2:Y:S02]  /*12b60*/  LDG.E.U16 R2, desc[UR36][R2.64] ;  /* 0x0000002402027981 */ /* 0x000ea4000c1e1500 */
[----:B--2---:R-:W-:-:S04]  /*12b70*/  ISETP.NE.AND P0, PT, R2, RZ, PT ;  /* 0x000000ff0200720c */ /* 0x004fc80003f05270 */
[----:B------:R-:W-:Y:S01]  /*12b80*/  P2R R22, PR, RZ, 0x1 ;  /* 0x00000001ff167803 */ /* 0x000fe20000000000 */
[----:B------:R-:W-:Y:S08]  /*12b90*/  BRA `(.L_x_13119) ;  /* 0x0000000c00787947 */ /* 0x000ff00003800000 */
.L_x_13115:
        /* <DEDUP_REMOVED lines=10> */
.L_x_13123:
[----:B------:R-:W2:Y:S02]  /*12c40*/  LDG.E.U16 R0, desc[UR36][R2.64] ;  /* 0x0000002402007981 */ /* 0x000ea4000c1e1500 */
[----:B--2---:R-:W-:-:S05]  /*12c50*/  HADD2.F32 R0, -RZ, R0.H0_H0 ;  /* 0x20000000ff007230 */ /* 0x004fca0000004100 */
[----:B------:R-:W-:-:S04]  /*12c60*/  FSETP.NEU.FTZ.AND P0, PT, R0, RZ, PT ;  /* 0x000000ff0000720b */ /* 0x000fc80003f1d000 */
[----:B------:R-:W-:Y:S01]  /*12c70*/  P2R R22, PR, RZ, 0x1 ;  /* 0x00000001ff167803 */ /* 0x000fe20000000000 */
[----:B------:R-:W-:Y:S08]  /*12c80*/  BRA `(.L_x_13119) ;  /* 0x0000000c003c7947 */ /* 0x000ff00003800000 */
.L_x_13122:
        /* <DEDUP_REMOVED lines=12> */
.L_x_13125:
        /* <DEDUP_REMOVED lines=11> */
.L_x_13124:
[----:B------:R-:W2:Y:S02]  /*12e00*/  LDG.E.64 R2, desc[UR36][R2.64] ;  /* 0x0000002402027981 */ /* 0x000ea4000c1e1b00 */
[----:B--2---:R-:W-:-:S06]  /*12e10*/  DSETP.NEU.AND P0, PT, R2, RZ, PT ;  /* 0x000000ff0200722a */ /* 0x004fcc0003f0d000 */
[----:B------:R-:W-:Y:S01]  /*12e20*/  P2R R22, PR, RZ, 0x1 ;  /* 0x00000001ff167803 */ /* 0x000fe20000000000 */
[----:B------:R-:W-:Y:S07]  /*12e30*/  BRA `(.L_x_13119) ;  /* 0x0000000800d07947 */ /* 0x000fee0003800000 */
.L_x_13114:
        /* <DEDUP_REMOVED lines=12> */
.L_x_13128:
[----:B------:R-:W2:Y:S02]  /*12f00*/  LDG.E.128 R4, desc[UR36][R2.64] ;  /* 0x0000002402047981 */ /* 0x000ea4000c1e1d00 */
[----:B--2---:R-:W-:-:S06]  /*12f10*/  DSETP.NEU.AND P0, PT, R6, RZ, PT ;  /* 0x000000ff0600722a */ /* 0x004fcc0003f0d000 */
[----:B------:R-:W-:-:S06]  /*12f20*/  DSETP.NEU.OR P0, PT, R4, RZ, P0 ;  /* 0x000000ff0400722a */ /* 0x000fcc000070d400 */
[----:B------:R-:W-:Y:S01]  /*12f30*/  P2R R22, PR, RZ, 0x1 ;  /* 0x00000001ff167803 */ /* 0x000fe20000000000 */
[----:B------:R-:W-:Y:S07]  /*12f40*/  BRA `(.L_x_13119) ;  /* 0x00000008008c7947 */ /* 0x000fee0003800000 */
.L_x_13127:
        /* <DEDUP_REMOVED lines=28> */
.L_x_13130:
        /* <DEDUP_REMOVED lines=15> */
.L_x_13129:
[----:B------:R-:W2:Y:S02]  /*13200*/  LDG.E.U16 R0, desc[UR36][R2.64] ;  /* 0x0000002402007981 */ /* 0x000ea4000c1e1500 */
[----:B--2---:R-:W-:-:S05]  /*13210*/  IMAD.U32 R0, R0, 0x10000, RZ ;  /* 0x0001000000007824 */ /* 0x004fca00078e00ff */
[----:B------:R-:W-:-:S04]  /*13220*/  FSETP.NEU.FTZ.AND P0, PT, R0, RZ, PT ;  /* 0x000000ff0000720b */ /* 0x000fc80003f1d000 */
[----:B------:R-:W-:Y:S01]  /*13230*/  P2R R22, PR, RZ, 0x1 ;  /* 0x00000001ff167803 */ /* 0x000fe20000000000 */
[----:B------:R-:W-:Y:S08]  /*13240*/  BRA `(.L_x_13119) ;  /* 0x0000000400cc7947 */ /* 0x000ff00003800000 */
.L_x_13126:
        /* <DEDUP_REMOVED lines=12> */
.L_x_13133:
        /* <DEDUP_REMOVED lines=21> */
.L_x_13137:
[----:B------:R-:W-:Y:S05]  /*13460*/  BSYNC B1 ;  /* 0x0000000000017941 */ /* 0x000fea0003800000 */
.L_x_13136:
[----:B------:R-:W-:Y:S01]  /*13470*/  LEA R3, R0, 0x3b800000, 0x17 ;  /* 0x3b80000000037811 */ /* 0x000fe200078eb8ff */
[----:B------:R-:W-:-:S05]  /*13480*/  IMAD.SHL.U32 R0, R2, 0x100000, RZ ;  /* 0x0010000002007824 */ /* 0x000fca00078e00ff */
[----:B------:R-:W-:-:S07]  /*13490*/  LOP3.LUT R0, R3, R0, R4, 0xfe, !PT ;  /* 0x0000000003007212 */ /* 0x000fce00078efe04 */
.L_x_13135:
[----:B------:R-:W-:Y:S05]  /*134a0*/  BSYNC B0 ;  /* 0x0000000000007941 */ /* 0x000fea0003800000 */
.L_x_13134:
[----:B------:R-:W-:-:S04]  /*134b0*/  FSETP.NEU.FTZ.AND P0, PT, R0, RZ, PT ;  /* 0x000000ff0000720b */ /* 0x000fc80003f1d000 */
[----:B------:R-:W-:Y:S01]  /*134c0*/  P2R R22, PR, RZ, 0x1 ;  /* 0x00000001ff167803 */ /* 0x000fe20000000000 */
[----:B------:R-:W-:Y:S08]  /*134d0*/  BRA `(.L_x_13119) ;  /* 0x0000000400287947 */ /* 0x000ff00003800000 */
.L_x_13132:
        /* <DEDUP_REMOVED lines=21> */
.L_x_13141:
[----:B------:R-:W-:Y:S05]  /*13630*/  BSYNC B1 ;  /* 0x0000000000017941 */ /* 0x000fea0003800000 */
.L_x_13140:
[----:B------:R-:W-:Y:S01]  /*13640*/  LEA R3, R0, 0x37800000, 0x17 ;  /* 0x3780000000037811 */ /* 0x000fe200078eb8ff */
[----:B------:R-:W-:-:S05]  /*13650*/  IMAD.SHL.U32 R0, R2, 0x200000, RZ ;  /* 0x0020000002007824 */ /* 0x000fca00078e00ff */
[----:B------:R-:W-:-:S07]  /*13660*/  LOP3.LUT R0, R3, R0, R4, 0xfe, !PT ;  /* 0x0000000003007212 */ /* 0x000fce00078efe04 */
.L_x_13139:
[----:B------:R-:W-:Y:S05]  /*13670*/  BSYNC B0 ;  /* 0x0000000000007941 */ /* 0x000fea0003800000 */
.L_x_13138:
[----:B------:R-:W-:-:S04]  /*13680*/  FSETP.NEU.FTZ.AND P0, PT, R0, RZ, PT ;  /* 0x000000ff0000720b */ /* 0x000fc80003f1d000 */
[----:B------:R-:W-:Y:S01]  /*13690*/  P2R R22, PR, RZ, 0x1 ;  /* 0x00000001ff167803 */ /* 0x000fe20000000000 */
[----:B------:R-:W-:Y:S08]  /*136a0*/  BRA `(.L_x_13119) ;  /* 0x0000000000b47947 */ /* 0x000ff00003800000 */
.L_x_13131:
        /* <DEDUP_REMOVED lines=14> */
.L_x_13145:
[----:B------:R-:W-:Y:S05]  /*13790*/  BSYNC B0 ;  /* 0x0000000000007941 */ /* 0x000fea0003800000 */
.L_x_13144:
[----:B------:R-:W-:-:S04]  /*137a0*/  FSETP.NEU.FTZ.AND P0, PT, R0, RZ, PT ;  /* 0x000000ff0000720b */ /* 0x000fc80003f1d000 */
[----:B------:R-:W-:Y:S01]  /*137b0*/  P2R R22, PR, RZ, 0x1 ;  /* 0x00000001ff167803 */ /* 0x000fe20000000000 */
[----:B------:R-:W-:Y:S08]  /*137c0*/  BRA `(.L_x_13119) ;  /* 0x00000000006c7947 */ /* 0x000ff00003800000 */
.L_x_13118:
        /* <DEDUP_REMOVED lines=16> */
.L_x_13146:
[----:B------:R-:W-:-:S04]  /*138d0*/  PLOP3.LUT P0, PT, PT, PT, PT, 0x8, 0x0 ;  /* 0x000000000000781c */ /* 0x000fc80003f0e170 */
[----:B------:R-:W-:Y:S01]  /*138e0*/  P2R R22, PR, RZ, 0x1 ;  /* 0x00000001ff167803 */ /* 0x000fe20000000000 */
[----:B------:R-:W-:Y:S08]  /*138f0*/  BRA `(.L_x_13119) ;  /* 0x0000000000207947 */ /* 0x000ff00003800000 */
.L_x_13143:
[----:B------:R-:W2:Y:S02]  /*13900*/  LDG.E.64 R2, desc[UR36][R2.64] ;  /* 0x0000002402027981 */ /* 0x000ea4000c1e1b00 */
[----:B--2---:R-:W-:-:S04]  /*13910*/  ISETP.NE.U32.AND P0, PT, R2, RZ, PT ;  /* 0x000000ff0200720c */ /* 0x004fc80003f05070 */
[----:B------:R-:W-:-:S04]  /*13920*/  ISETP.NE.AND.EX P0, PT, R3, RZ, PT, P0 ;  /* 0x000000ff0300720c */ /* 0x000fc80003f05300 */
[----:B------:R-:W-:Y:S01]  /*13930*/  P2R R22, PR, RZ, 0x1 ;  /* 0x00000001ff167803 */ /* 0x000fe20000000000 */
[----:B------:R-:W-:Y:S08]  /*13940*/  BRA `(.L_x_13119) ;  /* 0x00000000000c7947 */ /* 0x000ff00003800000 */
.L_x_13142:
[----:B------:R-:W2:Y:S02]  /*13950*/  LDG.E R2, desc[UR36][R2.64] ;  /* 0x0000002402027981 */ /* 0x000ea4000c1e1900 */
[----:B--2---:R-:W-:-:S04]  /*13960*/  ISETP.NE.AND P0, PT, R2, RZ, PT ;  /* 0x000000ff0200720c */ /* 0x004fc80003f05270 */
[----:B------:R-:W-:-:S09]  /*13970*/  P2R R22, PR, RZ, 0x1 ;  /* 0x00000001ff167803 */ /* 0x000fd20000000000 */
.L_x_13119:
        /* <DEDUP_REMOVED lines=18> */
.L_x_13150:
[----:B------:R0:W5:Y:S01]  /*13aa0*/  LDG.E.U8 R2, desc[UR36][R4.64] ;  /* 0x0000002404027981 */ /* 0x000162000c1e1100 */
[----:B------:R-:W-:Y:S01]  /*13ab0*/  IMAD.MOV.U32 R3, RZ, RZ, RZ ;  /* 0x000000ffff037224 */ /* 0x000fe200078e00ff */
[----:B------:R-:W-:Y:S06]  /*13ac0*/  BRA `(.L_x_13152) ;  /* 0x0000000c00487947 */ /* 0x000fec0003800000 */
.L_x_13149:
        /* <DEDUP_REMOVED lines=8> */
.L_x_13154:
[----:B------:R-:W2:Y:S02]  /*13b50*/  LDG.E R2, desc[UR36][R4.64] ;  /* 0x0000002404027981 */ /* 0x000ea4000c1e1900 */
[----:B--2---:R-:W-:Y:S01]  /*13b60*/  SHF.R.S32.HI R3, RZ, 0x1f, R2 ;  /* 0x0000001fff037819 */ /* 0x004fe20000011402 */
[----:B------:R-:W-:Y:S06]  /*13b70*/  BRA `(.L_x_13152) ;  /* 0x0000000c001c7947 */ /* 0x000fec0003800000 */
.L_x_13153:
[----:B------:R-:W2:Y:S02]  /*13b80*/  LDG.E.S16 R2, desc[UR36][R4.64] ;  /* 0x0000002404027981 */ /* 0x000ea4000c1e1700 */
[----:B--2---:R-:W-:Y:S01]  /*13b90*/  SHF.R.S32.HI R3, RZ, 0x1f, R2 ;  /* 0x0000001fff037819 */ /* 0x004fe20000011402 */
[----:B------:R-:W-:Y:S06]  /*13ba0*/  BRA `(.L_x_13152) ;  /* 0x0000000c00107947 */ /* 0x000fec0003800000 */
.L_x_13148:
        /* <DEDUP_REMOVED lines=9> */
.L_x_13156:
[----:B------:R-:W2:Y:S02]  /*13c40*/  LDG.E.U16 R4, desc[UR36][R4.64] ;  /* 0x0000002404047981 */ /* 0x000ea4000c1e1500 */
[----:B--2---:R-:W-:-:S06]  /*13c50*/  HADD2.F32 R2, -RZ, R4.H0_H0 ;  /* 0x20000004ff027230 */ /* 0x004fcc0000004100 */
[----:B------:R-:W0:Y:S01]  /*13c60*/  F2I.S64.TRUNC R2, R2 ;  /* 0x0000000200027311 */ /* 0x000e22000020d900 */
[----:B------:R-:W-:Y:S05]  /*13c70*/  BRA `(.L_x_13152) ;  /* 0x0000000800dc7947 */ /* 0x000fea0003800000 */
.L_x_13155:
        /* <DEDUP_REMOVED lines=9> */
.L_x_13158:
[----:B------:R-:W2:Y:S02]  /*13d10*/  LDG.E.U16 R4, desc[UR36][R4.64] ;  /* 0x0000002404047981 */ /* 0x000ea4000c1e1500 */
[----:B--2---:R-:W-:-:S06]  /*13d20*/  HADD2.F32 R2, -RZ, R4.H0_H0 ;  /* 0x20000004ff027230 */ /* 0x004fcc0000004100 */
[----:B------:R-:W0:Y:S01]  /*13d30*/  F2I.S64.TRUNC R2, R2 ;  /* 0x0000000200027311 */ /* 0x000e22000020d900 */
[----:B------:R-:W-:Y:S05]  /*13d40*/  BRA `(.L_x_13152) ;  /* 0x0000000800a87947 */ /* 0x000fea0003800000 */
.L_x_13157:
[----:B------:R-:W2:Y:S02]  /*13d50*/  LDG.E.64 R2, desc[UR36][R4.64] ;  /* 0x0000002404027981 */ /* 0x000ea4000c1e1b00 */
[----:B--2---:R-:W0:Y:S01]  /*13d60*/  F2I.S64.F64.TRUNC R2, R2 ;  /* 0x0000000200027311 */ /* 0x004e22000030d900 */
[----:B------:R-:W-:Y:S05]  /*13d70*/  BRA `(.L_x_13152) ;  /* 0x00000008009c7947 */ /* 0x000fea0003800000 */
.L_x_13147:
        /* <DEDUP_REMOVED lines=13> */
.L_x_13161:
[----:B------:R-:W2:Y:S02]  /*13e50*/  LDG.E.64 R2, desc[UR36][R4.64] ;  /* 0x0000002404027981 */ /* 0x000ea4000c1e1b00 */
[----:B--2---:R-:W0:Y:S01]  /*13e60*/  F2I.S64.F64.TRUNC R2, R2 ;  /* 0x0000000200027311 */ /* 0x004e22000030d900 */
[----:B------:R-:W-:Y:S05]  /*13e70*/  BRA `(.L_x_13152) ;  /* 0x00000008005c7947 */ /* 0x000fea0003800000 */
.L_x_13160:
        /* <DEDUP_REMOVED lines=27> */
.L_x_13163:
        /* <DEDUP_REMOVED lines=14> */
.L_x_13162:
[----:B------:R-:W2:Y:S02]  /*14110*/  LDG.E.U16 R2, desc[UR36][R4.64] ;  /* 0x0000002404027981 */ /* 0x000ea4000c1e1500 */
[----:B--2---:R-:W-:-:S06]  /*14120*/  IMAD.U32 R2, R2, 0x10000, RZ ;  /* 0x0001000002027824 */ /* 0x004fcc00078e00ff */
[----:B------:R-:W0:Y:S01]  /*14130*/  F2I.S64.TRUNC R2, R2 ;  /* 0x0000000200027311 */ /* 0x000e22000020d900 */
[----:B------:R-:W-:Y:S05]  /*14140*/  BRA `(.L_x_13152) ;  /* 0x0000000400a87947 */ /* 0x000fea0003800000 */
.L_x_13159:
        /* <DEDUP_REMOVED lines=11> */
.L_x_13166:
        /* <DEDUP_REMOVED lines=21> */
.L_x_13170:
[----:B------:R-:W-:Y:S05]  /*14350*/  BSYNC B1 ;  /* 0x0000000000017941 */ /* 0x000fea0003800000 */
.L_x_13169:
[----:B------:R-:W-:Y:S01]  /*14360*/  IMAD.SHL.U32 R2, R2, 0x100000, RZ ;  /* 0x0010000002027824 */ /* 0x000fe200078e00ff */
[----:B------:R-:W-:-:S04]  /*14370*/  LEA R3, R0, 0x3b800000, 0x17 ;  /* 0x3b80000000037811 */ /* 0x000fc800078eb8ff */
[----:B------:R-:W-:-:S07]  /*14380*/  LOP3.LUT R2, R3, R2, R4, 0xfe, !PT ;  /* 0x0000000203027212 */ /* 0x000fce00078efe04 */
.L_x_13168:
[----:B------:R-:W-:Y:S05]  /*14390*/  BSYNC B0 ;  /* 0x0000000000007941 */ /* 0x000fea0003800000 */
.L_x_13167:
[----:B------:R-:W1:Y:S01]  /*143a0*/  F2I.S64.TRUNC R2, R2 ;  /* 0x0000000200027311 */ /* 0x000e62000020d900 */
[----:B------:R-:W-:Y:S05]  /*143b0*/  BRA `(.L_x_13152) ;  /* 0x00000004000c7947 */ /* 0x000fea0003800000 */
.L_x_13165:
        /* <DEDUP_REMOVED lines=21> */
.L_x_13174:
[----:B------:R-:W-:Y:S05]  /*14510*/  BSYNC B1 ;  /* 0x0000000000017941 */ /* 0x000fea0003800000 */
.L_x_13173:
[----:B------:R-:W-:Y:S01]  /*14520*/  IMAD.SHL.U32 R2, R2, 0x200000, RZ ;  /* 0x0020000002027824 */ /* 0x000fe200078e00ff */
[----:B------:R-:W-:-:S04]  /*14530*/  LEA R3, R0, 0x37800000, 0x17 ;  /* 0x3780000000037811 */ /* 0x000fc800078eb8ff */
[----:B------:R-:W-:-:S07]  /*14540*/  LOP3.LUT R2, R3, R2, R4, 0xfe, !PT ;  /* 0x0000000203027212 */ /* 0x000fce00078efe04 */
.L_x_13172:
[----:B------:R-:W-:Y:S05]  /*14550*/  BSYNC B0 ;  /* 0x0000000000007941 */ /* 0x000fea0003800000 */
.L_x_13171:
[----:B------:R-:W2:Y:S01]  /*14560*/  F2I.S64.TRUNC R2, R2 ;  /* 0x0000000200027311 */ /* 0x000ea2000020d900 */
[----:B------:R-:W-:Y:S05]  /*14570*/  BRA `(.L_x_13152) ;  /* 0x00000000009c7947 */ /* 0x000fea0003800000 */
.L_x_13164:
        /* <DEDUP_REMOVED lines=14> */
.L_x_13178:
[----:B------:R-:W-:Y:S05]  /*14660*/  BSYNC B0 ;  /* 0x0000000000007941 */ /* 0x000fea0003800000 */
.L_x_13177:
[----:B------:R-:W4:Y:S01]  /*14670*/  F2I.S64.TRUNC R2, R2 ;  /* 0x0000000200027311 */ /* 0x000f22000020d900 */
[----:B------:R-:W-:Y:S05]  /*14680*/  BRA `(.L_x_13152) ;  /* 0x0000000000587947 */ /* 0x000fea0003800000 */
.L_x_13151:
        /* <DEDUP_REMOVED lines=16> */
.L_x_13179:
[----:B------:R-:W-:Y:S01]  /*14790*/  CS2R R2, SRZ ;  /* 0x0000000000027805 */ /* 0x000fe2000001ff00 */
[----:B------:R-:W-:Y:S06]  /*147a0*/  BRA `(.L_x_13152) ;  /* 0x0000000000107947 */ /* 0x000fec0003800000 */
.L_x_13176:
[----:B------:R0:W5:Y:S01]  /*147b0*/  LDG.E.64 R2, desc[UR36][R4.64] ;  /* 0x0000002404027981 */ /* 0x000162000c1e1b00 */
[----:B------:R-:W-:Y:S05]  /*147c0*/  BRA `(.L_x_13152) ;  /* 0x0000000000087947 */ /* 0x000fea0003800000 */
.L_x_13175:
[----:B------:R3:W5:Y:S01]  /*147d0*/  LDG.E R2, desc[UR36][R4.64] ;  /* 0x0000002404027981 */ /* 0x000762000c1e1900 */
[----:B------:R-:W-:-:S07]  /*147e0*/  IMAD.MOV.U32 R3, RZ, RZ, RZ ;  /* 0x000000ffff037224 */ /* 0x000fce00078e00ff */
.L_x_13152:
        /* <DEDUP_REMOVED lines=10> */
.L_x_13181:
[----:B------:R-:W-:Y:S05]  /*14890*/  BSYNC B0 ;  /* 0x0000000000007941 */ /* 0x000fea0003800000 */
.L_x_13180:
        /* <DEDUP_REMOVED lines=11> */
.L_x_13185:
[----:B-----5:R-:W-:Y:S01]  /*14950*/  STG.E.U8 desc[UR36][R16.64], R19 ;  /* 0x0000001310007986 */ /* 0x020fe2000c101124 */
[----:B------:R-:W-:Y:S05]  /*14960*/  EXIT ;  /* 0x000000000000794d */ /* 0x000fea0003800000 */
.L_x_13184:
        /* <DEDUP_REMOVED lines=8> */
[----:B------:R-:W-:Y:S01]  /*149f0*/  STG.E.64 desc[UR36][R16.64], R2 ;  /* 0x0000000210007986 */ /* 0x000fe2000c101b24 */
[----:B------:R-:W-:Y:S05]  /*14a00*/  EXIT ;  /* 0x000000000000794d */ /* 0x000fea0003800000 */
.L_x_13188:
[----:B-----5:R-:W-:-:S05]  /*14a10*/  LOP3.LUT R19, R19, 0xff, RZ, 0xc0, !PT ;  /* 0x000000ff13137812 */ /* 0x020fca00078ec0ff */
[----:B------:R-:W-:Y:S01]  /*14a20*/  STG.E desc[UR36][R16.64], R19 ;  /* 0x0000001310007986 */ /* 0x000fe2000c101924 */
[----:B------:R-:W-:Y:S05]  /*14a30*/  EXIT ;  /* 0x000000000000794d */ /* 0x000fea0003800000 */
.L_x_13187:
[----:B-----5:R-:W-:-:S05]  /*14a40*/  LOP3.LUT R19, R19, 0xff, RZ, 0xc0, !PT ;  /* 0x000000ff13137812 */ /* 0x020fca00078ec0ff */
[----:B------:R-:W-:Y:S01]  /*14a50*/  STG.E.U16 desc[UR36][R16.64], R19 ;  /* 0x0000001310007986 */ /* 0x000fe2000c101524 */
[----:B------:R-:W-:Y:S05]  /*14a60*/  EXIT ;  /* 0x000000000000794d */ /* 0x000fea0003800000 */
.L_x_13183:
        /* <DEDUP_REMOVED lines=8> */
[----:B0-----:R-:W-:Y:S01]  /*14af0*/  STG.E desc[UR36][R16.64], R3 ;  /* 0x0000000310007986 */ /* 0x001fe2000c101924 */
[----:B------:R-:W-:Y:S05]  /*14b00*/  EXIT ;  /* 0x000000000000794d */ /* 0x000fea0003800000 */
.L_x_13190:
[----:B-----5:R-:W-:-:S04]  /*14b10*/  LOP3.LUT R19, R19, 0xff, RZ, 0xc0, !PT ;  /* 0x000000ff13137812 */ /* 0x020fc800078ec0ff */
[----:B------:R-:W3:Y:S02]  /*14b20*/  I2F.U16 R0, R19 ;  /* 0x0000001300007306 */ /* 0x000ee40000101000 */
[----:B---3--:R-:W-:-:S05]  /*14b30*/  F2FP.F16.F32.PACK_AB R0, RZ, R0 ;  /* 0x00000000ff00723e */ /* 0x008fca00000000ff */
[----:B------:R-:W-:Y:S01]  /*14b40*/  STG.E.U16 desc[UR36][R16.64], R0 ;  /* 0x0000000010007986 */ /* 0x000fe2000c101524 */
[----:B------:R-:W-:Y:S05]  /*14b50*/  EXIT ;  /* 0x000000000000794d */ /* 0x000fea0003800000 */
.L_x_13189:
        /* <DEDUP_REMOVED lines=9> */
[----:B0-----:R-:W-:Y:S01]  /*14bf0*/  STG.E.64 desc[UR36][R16.64], R2 ;  /* 0x0000000210007986 */ /* 0x001fe2000c101b24 */
[----:B------:R-:W-:Y:S05]  /*14c00*/  EXIT ;  /* 0x000000000000794d */ /* 0x000fea0003800000 */
.L_x_13192:
[----:B-----5:R-:W-:-:S06]  /*14c10*/  LOP3.LUT R19, R19, 0xff, RZ, 0xc0, !PT ;  /* 0x000000ff13137812 */ /* 0x020fcc00078ec0ff */
[----:B------:R-:W0:Y:S02]  /*14c20*/  I2F.U16 R19, R19 ;  /* 0x0000001300137306 */ /* 0x000e240000101000 */
[----:B012-4-:R-:W-:-:S04]  /*14c30*/  F2FP.F16.F32.PACK_AB R3, RZ, R19 ;  /* 0x00000013ff03723e */ /* 0x017fc800000000ff */
[----:B------:R-:W-:-:S05]  /*14c40*/  PRMT R3, R3, 0x5410, RZ ;  /* 0x0000541003037816 */ /* 0x000fca00000000ff */
[----:B------:R-:W-:Y:S01]  /*14c50*/  STG.E desc[UR36][R16.64], R3 ;  /* 0x0000000310007986 */ /* 0x000fe2000c101924 */
[----:B------:R-:W-:Y:S05]  /*14c60*/  EXIT ;  /* 0x000000000000794d */ /* 0x000fea0003800000 */
.L_x_13191:
[----:B012-45:R-:W-:-:S06]  /*14c70*/  LOP3.LUT R2, R19, 0xff, RZ, 0xc0, !PT ;  /* 0x000000ff13027812 */ /* 0x037fcc00078ec0ff */
[----:B------:R-:W0:Y:S02]  /*14c80*/  I2F.F64.U16 R2, R2 ;  /* 0x0000000200027312 */ /* 0x000e240000101800 */
[----:B0-----:R-:W-:Y:S01]  /*14c90*/  STG.E.64 desc[UR36][R16.64], R2 ;  /* 0x0000000210007986 */ /* 0x001fe2000c101b24 */
[----:B------:R-:W-:Y:S05]  /*14ca0*/  EXIT ;  /* 0x000000000000794d */ /* 0x000fea0003800000 */
.L_x_13182:
        /* <DEDUP_REMOVED lines=12> */
.L_x_13195:
[----:B-----5:R-:W-:Y:S02]  /*14d70*/  LOP3.LUT R4, R19, 0xff, RZ, 0xc0, !PT ;  /* 0x000000ff13047812 */ /* 0x020fe400078ec0ff */
[----:B------:R-:W-:-:S04]  /*14d80*/  CS2R R6, SRZ ;  /* 0x0000000000067805 */ /* 0x000fc8000001ff00 */
[----:B------:R-:W3:Y:S02]  /*14d90*/  I2F.F64.U16 R4, R4 ;  /* 0x0000000400047312 */ /* 0x000ee40000101800 */
[----:B---3--:R-:W-:Y:S01]  /*14da0*/  STG.E.128 desc[UR36][R16.64], R4 ;  /* 0x0000000410007986 */ /* 0x008fe2000c101d24 */
[----:B------:R-:W-:Y:S05]  /*14db0*/  EXIT ;  /* 0x000000000000794d */ /* 0x000fea0003800000 */
.L_x_13194:
        /* <DEDUP_REMOVED lines=22> */
.L_x_13199:
[----:B------:R-:W-:Y:S05]  /*14f20*/  BSYNC B0 ;  /* 0x0000000000007941 */ /* 0x000fea0003800000 */
.L_x_13198:
[----:B------:R-:W-:-:S05]  /*14f30*/  LOP3.LUT R3, R0, R3, RZ, 0xfc, !PT ;  /* 0x0000000300037212 */ /* 0x000fca00078efcff */
[----:B------:R-:W-:Y:S01]  /*14f40*/  STG.E.U8 desc[UR36][R16.64], R3 ;  /* 0x0000000310007986 */ /* 0x000fe2000c101124 */
[----:B------:R-:W-:Y:S05]  /*14f50*/  EXIT ;  /* 0x000000000000794d */ /* 0x000fea0003800000 */
.L_x_13197:
        /* <DEDUP_REMOVED lines=14> */
.L_x_13201:
[----:B------:R-:W-:Y:S01]  /*15040*/  IMAD.MOV.U32 R0, RZ, RZ, 0x7f ;  /* 0x0000007fff007424 */ /* 0x000fe200078e00ff */
[----:B------:R-:W-:-:S04]  /*15050*/  ISETP.GT.U32.AND P0, PT, R2, 0x7f800000, PT ;  /* 0x7f8000000200780c */ /* 0x000fc80003f04070 */
[----:B------:R-:W-:-:S09]  /*15060*/  SEL R0, R0, 0x7c, P0 ;  /* 0x0000007c00007807 */ /* 0x000fd20000000000 */
.L_x_13202:
[----:B------:R-:W-:Y:S05]  /*15070*/  BSYNC B0 ;  /* 0x0000000000007941 */ /* 0x000fea0003800000 */
.L_x_13200:
[----:B------:R-:W-:-:S04]  /*15080*/  LOP3.LUT R2, R19, 0x80000000, RZ, 0xc0, !PT ;  /* 0x8000000013027812 */ /* 0x000fc800078ec0ff */
[----:B------:R-:W-:-:S04]  /*15090*/  SHF.R.U32.HI R3, RZ, 0x18, R2 ;  /* 0x00000018ff037819 */ /* 0x000fc80000011602 */
[----:B------:R-:W-:-:S05]  /*150a0*/  LOP3.LUT R3, R0, R3, RZ, 0xfc, !PT ;  /* 0x0000000300037212 */ /* 0x000fca00078efcff */
[----:B------:R-:W-:Y:S01]  /*150b0*/  STG.E.U8 desc[UR36][R16.64], R3 ;  /* 0x0000000310007986 */ /* 0x000fe2000c101124 */
[----:B------:R-:W-:Y:S05]  /*150c0*/  EXIT ;  /* 0x000000000000794d */ /* 0x000fea0003800000 */
.L_x_13196:
[----:B-----5:R-:W-:-:S04]  /*150d0*/  LOP3.LUT R19, R19, 0xff, RZ, 0xc0, !PT ;  /* 0x000000ff13137812 */ /* 0x020fc800078ec0ff */
[----:B------:R-:W3:Y:S02]  /*150e0*/  I2F.U16 R0, R19 ;  /* 0x0000001300007306 */ /* 0x000ee40000101000 */
[----:B---3--:R-:W-:-:S05]  /*150f0*/  F2FP.BF16.F32.PACK_AB R0, RZ, R0 ;  /* 0x00000000ff00723e */ /* 0x008fca00000010ff */
[----:B------:R-:W-:Y:S01]  /*15100*/  STG.E.U16 desc[UR36][R16.64], R0 ;  /* 0x0000000010007986 */ /* 0x000fe2000c101524 */
[----:B------:R-:W-:Y:S05]  /*15110*/  EXIT ;  /* 0x000000000000794d */ /* 0x000fea0003800000 */
.L_x_13193:
        /* <DEDUP_REMOVED lines=9> */
[----:B------:R-:W-:Y:S01]  /*151b0*/  STG.E.U16 desc[UR36][R16.64], R19 ;  /* 0x0000001310007986 */ /* 0x000fe2000c101524 */
[----:B------:R-:W-:Y:S05]  /*151c0*/  EXIT ;  /* 0x000000000000794d */ /* 0x000fea0003800000 */
.L_x_13205:
        /* <DEDUP_REMOVED lines=18> */
.L_x_13208:
[----:B------:R-:W-:-:S04]  /*152f0*/  LOP3.LUT R2, R19, 0x80000000, RZ, 0xc0, !PT ;  /* 0x8000000013027812 */ /* 0x000fc800078ec0ff */
[----:B------:R-:W-:-:S04]  /*15300*/  SHF.R.U32.HI R3, RZ, 0x18, R2 ;  /* 0x00000018ff037819 */ /* 0x000fc80000011602 */
[----:B------:R-:W-:-:S04]  /*15310*/  LOP3.LUT R0, R0, R3, RZ, 0xfc, !PT ;  /* 0x0000000300007212 */ /* 0x000fc800078efcff */
[----:B------:R-:W-:-:S07]  /*15320*/  PRMT R8, R0, 0x7610, R8 ;  /* 0x0000761000087816 */ /* 0x000fce0000000008 */
.L_x_13207:
[----:B------:R-:W-:Y:S05]  /*15330*/  BSYNC B0 ;  /* 0x0000000000007941 */ /* 0x000fea0003800000 */
.L_x_13206:
[----:B------:R-:W-:Y:S01]  /*15340*/  STG.E.U8 desc[UR36][R16.64], R8 ;  /* 0x0000000810007986 */ /* 0x000fe2000c101124 */
[----:B------:R-:W-:Y:S05]  /*15350*/  EXIT ;  /* 0x000000000000794d */ /* 0x000fea0003800000 */
.L_x_13204:
        /* <DEDUP_REMOVED lines=18> */
.L_x_13211:
[----:B------:R-:W-:-:S04]  /*15480*/  LOP3.LUT R2, R19, 0x80000000, RZ, 0xc0, !PT ;  /* 0x8000000013027812 */ /* 0x000fc800078ec0ff */
[----:B------:R-:W-:-:S04]  /*15490*/  SHF.R.U32.HI R3, RZ, 0x18, R2 ;  /* 0x00000018ff037819 */ /* 0x000fc80000011602 */
[----:B------:R-:W-:-:S04]  /*154a0*/  LOP3.LUT R0, R0, R3, RZ, 0xfc, !PT ;  /* 0x0000000300007212 */ /* 0x000fc800078efcff */
[----:B------:R-:W-:-:S07]  /*154b0*/  PRMT R8, R0, 0x7610, R8 ;  /* 0x0000761000087816 */ /* 0x000fce0000000008 */
.L_x_13210:
[----:B------:R-:W-:Y:S05]  /*154c0*/  BSYNC B0 ;  /* 0x0000000000007941 */ /* 0x000fea0003800000 */
.L_x_13209:
[----:B------:R-:W-:Y:S01]  /*154d0*/  STG.E.U8 desc[UR36][R16.64], R8 ;  /* 0x0000000810007986 */ /* 0x000fe2000c101124 */
[----:B------:R-:W-:Y:S05]  /*154e0*/  EXIT ;  /* 0x000000000000794d */ /* 0x000fea0003800000 */
.L_x_13203:
        /* <DEDUP_REMOVED lines=23> */
.L_x_13186:
        /* <DEDUP_REMOVED lines=16> */
.L_x_13214:
[----:B------:R-:W-:Y:S05]  /*15760*/  EXIT ;  /* 0x000000000000794d */ /* 0x000fea0003800000 */
.L_x_13213:
[----:B012-45:R-:W-:Y:S01]  /*15770*/  LOP3.LUT R2, R19, 0xff, RZ, 0xc0, !PT ;  /* 0x000000ff13027812 */ /* 0x037fe200078ec0ff */
[----:B------:R-:W-:-:S05]  /*15780*/  IMAD.MOV.U32 R3, RZ, RZ, RZ ;  /* 0x000000ffff037224 */ /* 0x000fca00078e00ff */
[----:B------:R-:W-:Y:S01]  /*15790*/  STG.E.64 desc[UR36][R16.64], R2 ;  /* 0x0000000210007986 */ /* 0x000fe2000c101b24 */
[----:B------:R-:W-:Y:S05]  /*157a0*/  EXIT ;  /* 0x000000000000794d */ /* 0x000fea0003800000 */
.L_x_13212:
[----:B-----5:R-:W-:-:S05]  /*157b0*/  LOP3.LUT R19, R19, 0xff, RZ, 0xc0, !PT ;  /* 0x000000ff13137812 */ /* 0x020fca00078ec0ff */
[----:B------:R-:W-:Y:S01]  /*157c0*/  STG.E desc[UR36][R16.64], R19 ;  /* 0x0000001310007986 */ /* 0x000fe2000c101924 */
[----:B------:R-:W-:Y:S05]  /*157d0*/  EXIT ;  /* 0x000000000000794d */ /* 0x000fea0003800000 */
.L_x_13215:
        /* <DEDUP_REMOVED lines=10> */
.L_x_28071:


//--------------------- .text._ZN2at6native27unrolled_elementwise_kernelIZZZNS0_28launch_masked_scatter_kernelERKNS_10TensorBaseES4_S4_S4_ENKUlvE_clEvENKUlvE_clEvEUlhblE_St5arrayIPcLm4EELi4E23TrivialOffsetCalculatorILi3EjESB_ILi1EjENS0_6memory12LoadWithCastILi3EEENSE_13StoreWithCastILi1EEEEEviT_T0_T2_T3_T4_T5_ --------------------------
	.section	.text._ZN2at6native27unrolled_elementwise_kernelIZZZNS0_28launch_masked_scatter_kernelERKNS_10TensorBaseES4_S4_S4_ENKUlvE_clEvENKUlvE_clEvEUlhblE_St5arrayIPcLm4EELi4E23TrivialOffsetCalculatorILi3EjESB_ILi1EjENS0_6memory12LoadWithCastILi3EEENSE_13StoreWithCastILi1EEEEEviT_T0_T2_T3_T4_T5_,"ax",@progbits
	.align	128
        .global         _ZN2at6native27unrolled_elementwise_kernelIZZZNS0_28launch_masked_scatter_kernelERKNS_10TensorBaseES4_S4_S4_ENKUlvE_clEvENKUlvE_clEvEUlhblE_St5arrayIPcLm4EELi4E23TrivialOffsetCalculatorILi3EjESB_ILi1EjENS0_6memory12LoadWithCastILi3EEENSE_13StoreWithCastILi1EEEEEviT_T0_T2_T3_T4_T5_
        .type           _ZN2at6native27unrolled_elementwise_kernelIZZZNS0_28launch_masked_scatter_kernelERKNS_10TensorBaseES4_S4_S4_ENKUlvE_clEvENKUlvE_clEvEUlhblE_St5arrayIPcLm4EELi4E23TrivialOffsetCalculatorILi3EjESB_ILi1EjENS0_6memory12LoadWithCastILi3EEENSE_13StoreWithCastILi1EEEEEviT_T0_T2_T3_T4_T5_,@function
        .size           _ZN2at6native27unrolled_elementwise_kernelIZZZNS0_28launch_masked_scatter_kernelERKNS_10TensorBaseES4_S4_S4_ENKUlvE_clEvENKUlvE_clEvEUlhblE_St5arrayIPcLm4EELi4E23TrivialOffsetCalculatorILi3EjESB_ILi1EjENS0_6memory12LoadWithCastILi3EEENSE_13StoreWithCastILi1EEEEEviT_T0_T2_T3_T4_T5_,(.L_x_28072 - _ZN2at6native27unrolled_elementwise_kernelIZZZNS0_28launch_masked_scatter_kernelERKNS_10TensorBaseES4_S4_S4_ENKUlvE_clEvENKUlvE_clEvEUlhblE_St5arrayIPcLm4EELi4E23TrivialOffsetCalculatorILi3EjESB_ILi1EjENS0_6memory12LoadWithCastILi3EEENSE_13StoreWithCastILi1EEEEEviT_T0_T2_T3_T4_T5_)
        .other          _ZN2at6native27unrolled_elementwise_kernelIZZZNS0_28launch_masked_scatter_kernelERKNS_10TensorBaseES4_S4_S4_ENKUlvE_clEvENKUlvE_clEvEUlhblE_St5arrayIPcLm4EELi4E23TrivialOffsetCalculatorILi3EjESB_ILi1EjENS0_6memory12LoadWithCastILi3EEENSE_13StoreWithCastILi1EEEEEviT_T0_T2_T3_T4_T5_,@"STO_CUDA_ENTRY STV_DEFAULT"
_ZN2at6native27unrolled_elementwise_kernelIZZZNS0_28launch_masked_scatter_kernelERKNS_10TensorBaseES4_S4_S4_ENKUlvE_clEvENKUlvE_clEvEUlhblE_St5arrayIPcLm4EELi4E23TrivialOffsetCalculatorILi3EjESB_ILi1EjENS0_6memory12LoadWithCastILi3EEENSE_13StoreWithCastILi1EEEEEviT_T0_T2_T3_T4_T5_:
.text._ZN2at6native27unrolled_elementwise_kernelIZZZNS0_28launch_masked_scatter_kernelERKNS_10TensorBaseES4_S4_S4_ENKUlvE_clEvENKUlvE_clEvEUlhblE_St5arrayIPcLm4EELi4E23TrivialOffsetCalculatorILi3EjESB_ILi1EjENS0_6memory12LoadWithCastILi3EEENSE_13StoreWithCastILi1EEEEEviT_T0_T2_T3_T4_T5_:
        /* <DEDUP_REMOVED lines=36> */
.L_x_13221:
[----:B------:R1:W5:Y:S01]  /*0240*/  LDG.E.U8 R23, desc[UR36][R6.64] ;  /* 0x0000002406177981 */ /* 0x000362000c1e1100 */
[----:B------:R-:W-:Y:S05]  /*0250*/  BRA `(.L_x_13223) ;  /* 0x0000000c00647947 */ /* 0x000fea0003800000 */
.L_x_13220:
        /* <DEDUP_REMOVED lines=8> */
.L_x_13225:
[----:B------:R2:W5:Y:S01]  /*02e0*/  LDG.E.U8 R23, desc[UR36][R6.64] ;  /* 0x0000002406177981 */ /* 0x000562000c1e1100 */
[----:B------:R-:W-:Y:S05]  /*02f0*/  BRA `(.L_x_13223) ;  /* 0x0000000c003c7947 */ /* 0x000fea0003800000 */
.L_x_13224:
[----:B------:R3:W5:Y:S01]  /*0300*/  LDG.E.U16 R23, desc[UR36][R6.64] ;  /* 0x0000002406177981 */ /* 0x000762000c1e1500 */
[----:B------:R-:W-:Y:S05]  /*0310*/  BRA `(.L_x_13223) ;  /* 0x0000000c00347947 */ /* 0x000fea0003800000 */
.L_x_13219:
[----:B------:R-:W-:-:S13]  /*0320*/  ISETP.GT.AND P0, PT, R0, 0x6, PT ;  /* 0x000000060000780c */ /* 0x000fda0003f04270 */
[----:B------:R-:W-:Y:S05]  /*0330*/  @P0 BRA `(.L_x_13226) ;  /* 0x0000000000340947 */ /* 0x000fea0003800000 */
[----:B------:R-:W-:-:S13]  /*0340*/  ISETP.NE.AND P0, PT, R0, 0x5, PT ;  /* 0x000000050000780c */ /* 0x000fda0003f05270 */
[----:B------:R-:W-:Y:S05]  /*0350*/  @!P0 BRA `(.L_x_13227) ;  /* 0x0000000000188947 */ /* 0x000fea0003800000 */
[----:B------:R-:W-:-:S13]  /*0360*/  ISETP.NE.AND P0, PT, R0, 0x6, PT ;  /* 0x000000060000780c */ /* 0x000fda0003f05270 */
[----:B------:R-:W-:Y:S05]  /*0370*/  @P0 BRA `(.L_x_13222) ;  /* 0x0000000800c80947 */ /* 0x000fea0003800000 */
[----:B------:R-:W2:Y:S02]  /*0380*/  LDG.E R4, desc[UR36][R6.64] ;  /* 0x0000002406047981 */ /* 0x000ea4000c1e1900 */
[----:B--2---:R-:W1:Y:S02]  /*0390*/  F2I.S64.TRUNC R4, R4 ;  /* 0x0000000400047311 */ /* 0x004e64000020d900 */
[----:B-1----:R-:W-:Y:S01]  /*03a0*/  PRMT R23, R4, 0x7610, R23 ;  /* 0x0000761004177816 */ /* 0x002fe20000000017 */
[----:B------:R-:W-:Y:S06]  /*03b0*/  BRA `(.L_x_13223) ;  /* 0x0000000c000c7947 */ /* 0x000fec0003800000 */
.L_x_13227:
[----:B------:R-:W2:Y:S02]  /*03c0*/  LDG.E.U16 R4, desc[UR36][R6.64] ;  /* 0x0000002406047981 */ /* 0x000ea4000c1e1500 */
[----:B--2---:R-:W-:-:S06]  /*03d0*/  HADD2.F32 R4, -RZ, R4.H0_H0 ;  /* 0x20000004ff047230 */ /* 0x004fcc0000004100 */
[----:B------:R-:W1:Y:S02]  /*03e0*/  F2I.S64.TRUNC R4, R4 ;  /* 0x0000000400047311 */ /* 0x000e64000020d900 */
[----:B-1----:R-:W-:Y:S01]  /*03f0*/  PRMT R23, R4, 0x7610, R23 ;  /* 0x0000761004177816 */ /* 0x002fe20000000017 */
[----:B------:R-:W-:Y:S06]  /*0400*/  BRA `(.L_x_13223) ;  /* 0x0000000800f87947 */ /* 0x000fec0003800000 */
.L_x_13226:
[----:B------:R-:W-:-:S13]  /*0410*/  ISETP.NE.AND P0, PT, R0, 0x7, PT ;  /* 0x000000070000780c */ /* 0x000fda0003f05270 */
[----:B------:R-:W-:Y:S05]  /*0420*/  @!P0 BRA `(.L_x_13228) ;  /* 0x0000000000348947 */ /* 0x000fea0003800000 */
        /* <DEDUP_REMOVED lines=8> */
.L_x_13229:
[----:B------:R-:W2:Y:S02]  /*04b0*/  LDG.E.U16 R6, desc[UR36][R6.64] ;  /* 0x0000002406067981 */ /* 0x000ea4000c1e1500 */
[----:B--2---:R-:W-:-:S06]  /*04c0*/  HADD2.F32 R4, -RZ, R6.H0_H0 ;  /* 0x20000006ff047230 */ /* 0x004fcc0000004100 */
[----:B------:R-:W1:Y:S02]  /*04d0*/  F2I.S64.TRUNC R4, R4 ;  /* 0x0000000400047311 */ /* 0x000e64000020d900 */
[----:B-1----:R-:W-:Y:S01]  /*04e0*/  PRMT R23, R4, 0x7610, R23 ;  /* 0x0000761004177816 */ /* 0x002fe20000000017 */
[----:B------:R-:W-:Y:S06]  /*04f0*/  BRA `(.L_x_13223) ;  /* 0x0000000800bc7947 */ /* 0x000fec0003800000 */
.L_x_13228:
[----:B------:R-:W2:Y:S02]  /*0500*/  LDG.E.64 R4, desc[UR36][R6.64] ;  /* 0x0000002406047981 */ /* 0x000ea4000c1e1b00 */
[----:B--2---:R-:W1:Y:S02]  /*0510*/  F2I.S64.F64.TRUNC R4, R4 ;  /* 0x0000000400047311 */ /* 0x004e64000030d900 */
[----:B-1----:R-:W-:Y:S01]  /*0520*/  PRMT R23, R4, 0x7610, R23 ;  /* 0x0000761004177816 */ /* 0x002fe20000000017 */
[----:B------:R-:W-:Y:S06]  /*0530*/  BRA `(.L_x_13223) ;  /* 0x0000000800ac7947 */ /* 0x000fec0003800000 */
.L_x_13218:
        /* <DEDUP_REMOVED lines=12> */
.L_x_13232:
[----:B------:R-:W2:Y:S02]  /*0600*/  LDG.E.64 R6, desc[UR36][R6.64] ;  /* 0x0000002406067981 */ /* 0x000ea4000c1e1b00 */
[----:B--2---:R-:W1:Y:S02]  /*0610*/  F2I.S64.F64.TRUNC R4, R6 ;  /* 0x0000000600047311 */ /* 0x004e64000030d900 */
[----:B-1----:R-:W-:Y:S01]  /*0620*/  PRMT R23, R4, 0x7610, R23 ;  /* 0x0000761004177816 */ /* 0x002fe20000000017 */
[----:B------:R-:W-:Y:S06]  /*0630*/  BRA `(.L_x_13223) ;  /* 0x00000008006c7947 */ /* 0x000fec0003800000 */
.L_x_13231:
        /* <DEDUP_REMOVED lines=25> */
[----:B------:R-:W1:Y:S02]  /*07d0*/  F2I.S64.TRUNC R4, R5 ;  /* 0x0000000500047311 */ /* 0x000e64000020d900 */
[----:B-1----:R-:W-:Y:S01]  /*07e0*/  PRMT R23, R4, 0x7610, R23 ;  /* 0x0000761004177816 */ /* 0x002fe20000000017 */
[----:B------:R-:W-:Y:S06]  /*07f0*/  BRA `(.L_x_13223) ;  /* 0x0000000400fc7947 */ /* 0x000fec0003800000 */
.L_x_13234:
        /* <DEDUP_REMOVED lines=12> */
[----:B------:R-:W1:Y:S02]  /*08c0*/  F2I.S64.TRUNC R4, R0 ;  /* 0x0000000000047311 */ /* 0x000e64000020d900 */
[----:B-1----:R-:W-:Y:S01]  /*08d0*/  PRMT R23, R4, 0x7610, R23 ;  /* 0x0000761004177816 */ /* 0x002fe20000000017 */
[----:B------:R-:W-:Y:S06]  /*08e0*/  BRA `(.L_x_13223) ;  /* 0x0000000400c07947 */ /* 0x000fec0003800000 */
.L_x_13233:
[----:B------:R-:W2:Y:S02]  /*08f0*/  LDG.E.U16 R4, desc[UR36][R6.64] ;  /* 0x0000002406047981 */ /* 0x000ea4000c1e1500 */
[----:B--2---:R-:W-:-:S06]  /*0900*/  IMAD.U32 R4, R4, 0x10000, RZ ;  /* 0x0001000004047824 */ /* 0x004fcc00078e00ff */
[----:B------:R-:W1:Y:S02]  /*0910*/  F2I.S64.TRUNC R4, R4 ;  /* 0x0000000400047311 */ /* 0x000e64000020d900 */
[----:B-1----:R-:W-:Y:S01]  /*0920*/  PRMT R23, R4, 0x7610, R23 ;  /* 0x0000761004177816 */ /* 0x002fe20000000017 */
[----:B------:R-:W-:Y:S06]  /*0930*/  BRA `(.L_x_13223) ;  /* 0x0000000400ac7947 */ /* 0x000fec0003800000 */
.L_x_13230:
        /* <DEDUP_REMOVED lines=10> */
.L_x_13237:
        /* <DEDUP_REMOVED lines=21> */
.L_x_13241:
[----:B------:R-:W-:Y:S05]  /*0b30*/  BSYNC B1 ;  /* 0x0000000000017941 */ /* 0x000fea0003800000 */
.L_x_13240:
[----:B------:R-:W-:Y:S01]  /*0b40*/  IMAD.SHL.U32 R3, R3, 0x100000, RZ ;  /* 0x0010000003037824 */ /* 0x000fe200078e00ff */
[----:B------:R-:W-:-:S04]  /*0b50*/  LEA R5, R0, 0x3b800000, 0x17 ;  /* 0x3b80000000057811 */ /* 0x000fc800078eb8ff */
[----:B------:R-:W-:-:S07]  /*0b60*/  LOP3.LUT R4, R5, R3, R6, 0xfe, !PT ;  /* 0x0000000305047212 */ /* 0x000fce00078efe06 */
.L_x_13239:
[----:B------:R-:W-:Y:S05]  /*0b70*/  BSYNC B0 ;  /* 0x0000000000007941 */ /* 0x000fea0003800000 */
.L_x_13238:
[----:B------:R-:W1:Y:S02]  /*0b80*/  F2I.S64.TRUNC R4, R4 ;  /* 0x0000000400047311 */ /* 0x000e64000020d900 */
[----:B-1----:R-:W-:Y:S01]  /*0b90*/  PRMT R23, R4, 0x7610, R23 ;  /* 0x0000761004177816 */ /* 0x002fe20000000017 */
[----:B------:R-:W-:Y:S06]  /*0ba0*/  BRA `(.L_x_13223) ;  /* 0x0000000400107947 */ /* 0x000fec0003800000 */
.L_x_13236:
        /* <DEDUP_REMOVED lines=21> */
.L_x_13245:
[----:B------:R-:W-:Y:S05]  /*0d00*/  BSYNC B1 ;  /* 0x0000000000017941 */ /* 0x000fea0003800000 */
.L_x_13244:
[----:B------:R-:W-:Y:S01]  /*0d10*/  IMAD.SHL.U32 R3, R3, 0x200000, RZ ;  /* 0x0020000003037824 */ /* 0x000fe200078e00ff */
[----:B------:R-:W-:-:S04]  /*0d20*/  LEA R5, R0, 0x37800000, 0x17 ;  /* 0x3780000000057811 */ /* 0x000fc800078eb8ff */
[----:B------:R-:W-:-:S07]  /*0d30*/  LOP3.LUT R4, R5, R3, R6, 0xfe, !PT ;  /* 0x0000000305047212 */ /* 0x000fce00078efe06 */
.L_x_13243:
[----:B------:R-:W-:Y:S05]  /*0d40*/  BSYNC B0 ;  /* 0x0000000000007941 */ /* 0x000fea0003800000 */
.L_x_13242:
[----:B------:R-:W1:Y:S02]  /*0d50*/  F2I.S64.TRUNC R4, R4 ;  /* 0x0000000400047311 */ /* 0x000e64000020d900 */
[----:B-1----:R-:W-:Y:S01]  /*0d60*/  PRMT R23, R4, 0x7610, R23 ;  /* 0x0000761004177816 */ /* 0x002fe20000000017 */
[----:B------:R-:W-:Y:S06]  /*0d70*/  BRA `(.L_x_13223) ;  /* 0x00000000009c7947 */ /* 0x000fec0003800000 */
.L_x_13235:
        /* <DEDUP_REMOVED lines=14> */
.L_x_13249:
[----:B------:R-:W-:Y:S05]  /*0e60*/  BSYNC B0 ;  /* 0x0000000000007941 */ /* 0x000fea0003800000 */
.L_x_13248:
[----:B------:R-:W1:Y:S02]  /*0e70*/  F2I.S64.TRUNC R4, R4 ;  /* 0x0000000400047311 */ /* 0x000e64000020d900 */
[----:B-1----:R-:W-:Y:S01]  /*0e80*/  PRMT R23, R4, 0x7610, R23 ;  /* 0x0000761004177816 */ /* 0x002fe20000000017 */
[----:B------:R-:W-:Y:S06]  /*0e90*/  BRA `(.L_x_13223) ;  /* 0x0000000000547947 */ /* 0x000fec0003800000 */
.L_x_13222:
        /* <DEDUP_REMOVED lines=16> */
.L_x_13250:
[----:B------:R-:W-:Y:S01]  /*0fa0*/  PRMT R23, RZ, 0x7610, R23 ;  /* 0x00007610ff177816 */ /* 0x000fe20000000017 */
[----:B------:R-:W-:Y:S06]  /*0fb0*/  BRA `(.L_x_13223) ;  /* 0x00000000000c7947 */ /* 0x000fec0003800000 */
.L_x_13247:
[----:B------:R1:W5:Y:S01]  /*0fc0*/  LDG.E.U8 R23, desc[UR36][R6.64] ;  /* 0x0000002406177981 */ /* 0x000362000c1e1100 */
[----:B------:R-:W-:Y:S05]  /*0fd0*/  BRA `(.L_x_13223) ;  /* 0x0000000000047947 */ /* 0x000fea0003800000 */
.L_x_13246:
[----:B------:R1:W5:Y:S02]  /*0fe0*/  LDG.E.U8 R23, desc[UR36][R6.64] ;  /* 0x0000002406177981 */ /* 0x000364000c1e1100 */
.L_x_13223:
        /* <DEDUP_REMOVED lines=20> */
.L_x_13254:
[----:B------:R-:W4:Y:S02]  /*1130*/  LDG.E.U8 R4, desc[UR36][R4.64] ;  /* 0x0000002404047981 */ /* 0x000f24000c1e1100 */
[----:B----4-:R-:W-:-:S04]  /*1140*/  ISETP.NE.AND P0, PT, R4, RZ, PT ;  /* 0x000000ff0400720c */ /* 0x010fc80003f05270 */
[----:B------:R-:W-:Y:S01]  /*1150*/  P2R R26, PR, RZ, 0x1 ;  /* 0x00000001ff1a7803 */ /* 0x000fe20000000000 */
[----:B------:R-:W-:Y:S08]  /*1160*/  BRA `(.L_x_13256) ;  /* 0x0000000c00c47947 */ /* 0x000ff00003800000 */
.L_x_13253:
        /* <DEDUP_REMOVED lines=11> */
.L_x_13258:
[----:B------:R-:W4:Y:S02]  /*1220*/  LDG.E R4, desc[UR36][R4.64] ;  /* 0x0000002404047981 */ /* 0x000f24000c1e1900 */
[----:B----4-:R-:W-:-:S04]  /*1230*/  ISETP.NE.AND P0, PT, R4, RZ, PT ;  /* 0x000000ff0400720c */ /* 0x010fc80003f05270 */
[----:B------:R-:W-:Y:S01]  /*1240*/  P2R R26, PR, RZ, 0x1 ;  /* 0x00000001ff1a7803 */ /* 0x000fe20000000000 */
[----:B------:R-:W-:Y:S08]  /*1250*/  BRA `(.L_x_13256) ;  /* 0x0000000c00887947 */ /* 0x000ff00003800000 */
.L_x_13257:
[----:B------:R-:W4:Y:S02]  /*1260*/  LDG.E.U16 R4, desc[UR36][R4.64] ;  /* 0x0000002404047981 */ /* 0x000f24000c1e1500 */
[----:B----4-:R-:W-:-:S04]  /*1270*/  ISETP.NE.AND P0, PT, R4, RZ, PT ;  /* 0x000000ff0400720c */ /* 0x010fc80003f05270 */
[----:B------:R-:W-:Y:S01]  /*1280*/  P2R R26, PR, RZ, 0x1 ;  /* 0x00000001ff1a7803 */ /* 0x000fe20000000000 */
[----:B------:R-:W-:Y:S08]  /*1290*/  BRA `(.L_x_13256) ;  /* 0x0000000c00787947 */ /* 0x000ff00003800000 */
.L_x_13252:
        /* <DEDUP_REMOVED lines=10> */
.L_x_13260:
[----:B------:R-:W4:Y:S02]  /*1340*/  LDG.E.U16 R0, desc[UR36][R4.64] ;  /* 0x0000002404007981 */ /* 0x000f24000c1e1500 */
[----:B----4-:R-:W-:-:S05]  /*1350*/  HADD2.F32 R0, -RZ, R0.H0_H0 ;  /* 0x20000000ff007230 */ /* 0x010fca0000004100 */
[----:B------:R-:W-:-:S04]  /*1360*/  FSETP.NEU.FTZ.AND P0, PT, R0, RZ, PT ;  /* 0x000000ff0000720b */ /* 0x000fc80003f1d000 */
[----:B------:R-:W-:Y:S01]  /*1370*/  P2R R26, PR, RZ, 0x1 ;  /* 0x00000001ff1a7803 */ /* 0x000fe20000000000 */
[----:B------:R-:W-:Y:S08]  /*1380*/  BRA `(.L_x_13256) ;  /* 0x0000000c003c7947 */ /* 0x000ff00003800000 */
.L_x_13259:
        /* <DEDUP_REMOVED lines=12> */
.L_x_13262:
        /* <DEDUP_REMOVED lines=11> */
.L_x_13261:
[----:B------:R-:W4:Y:S02]  /*1500*/  LDG.E.64 R4, desc[UR36][R4.64] ;  /* 0x0000002404047981 */ /* 0x000f24000c1e1b00 */
[----:B----4-:R-:W-:-:S06]  /*1510*/  DSETP.NEU.AND P0, PT, R4, RZ, PT ;  /* 0x000000ff0400722a */ /* 0x010fcc0003f0d000 */
[----:B------:R-:W-:Y:S01]  /*1520*/  P2R R26, PR, RZ, 0x1 ;  /* 0x00000001ff1a7803 */ /* 0x000fe20000000000 */
[----:B------:R-:W-:Y:S07]  /*1530*/  BRA `(.L_x_13256) ;  /* 0x0000000800d07947 */ /* 0x000fee0003800000 */
.L_x_13251:
        /* <DEDUP_REMOVED lines=12> */
.L_x_13265:
[----:B-123--:R-:W2:Y:S02]  /*1600*/  LDG.E.128 R4, desc[UR36][R4.64] ;  /* 0x0000002404047981 */ /* 0x00eea4000c1e1d00 */
[----:B--2---:R-:W-:-:S06]  /*1610*/  DSETP.NEU.AND P0, PT, R6, RZ, PT ;  /* 0x000000ff0600722a */ /* 0x004fcc0003f0d000 */
[----:B------:R-:W-:-:S06]  /*1620*/  DSETP.NEU.OR P0, PT, R4, RZ, P0 ;  /* 0x000000ff0400722a */ /* 0x000fcc000070d400 */
[----:B------:R-:W-:Y:S01]  /*1630*/  P2R R26, PR, RZ, 0x1 ;  /* 0x00000001ff1a7803 */ /* 0x000fe20000000000 */
[----:B------:R-:W-:Y:S07]  /*1640*/  BRA `(.L_x_13256) ;  /* 0x00000008008c7947 */ /* 0x000fee0003800000 */
.L_x_13264:
        /* <DEDUP_REMOVED lines=10> */
[----:B-123--:R-:W0:Y:S01]  /*16f0*/  FLO.U32 R6, R3 ;  /* 0x0000000300067300 */ /* 0x00ee2200000e0000 */
        /* <DEDUP_REMOVED lines=17> */
.L_x_13267:
        /* <DEDUP_REMOVED lines=15> */
.L_x_13266:
[----:B------:R-:W4:Y:S02]  /*1900*/  LDG.E.U16 R0, desc[UR36][R4.64] ;  /* 0x0000002404007981 */ /* 0x000f24000c1e1500 */
[----:B----4-:R-:W-:-:S05]  /*1910*/  IMAD.U32 R0, R0, 0x10000, RZ ;  /* 0x0001000000007824 */ /* 0x010fca00078e00ff */
[----:B------:R-:W-:-:S04]  /*1920*/  FSETP.NEU.FTZ.AND P0, PT, R0, RZ, PT ;  /* 0x000000ff0000720b */ /* 0x000fc80003f1d000 */
[----:B------:R-:W-:Y:S01]  /*1930*/  P2R R26, PR, RZ, 0x1 ;  /* 0x00000001ff1a7803 */ /* 0x000fe20000000000 */
[----:B------:R-:W-:Y:S08]  /*1940*/  BRA `(.L_x_13256) ;  /* 0x0000000400cc7947 */ /* 0x000ff00003800000 */
.L_x_13263:
        /* <DEDUP_REMOVED lines=12> */
.L_x_13270:
        /* <DEDUP_REMOVED lines=13> */
[----:B-123--:R-:W-:-:S06]  /*1ae0*/  IMAD.U32 R6, R4, -0x80000000, RZ ;  /* 0x8000000004067824 */ /* 0x00efcc00078e00ff */
[----:B------:R-:W-:Y:S05]  /*1af0*/  @P0 BRA `(.L_x_13274) ;  /* 0x0000000000180947 */ /* 0x000fea0003800000 */
[----:B------:R-:W0:Y:S02]  /*1b00*/  FLO.U32 R4, R3 ;  /* 0x0000000300047300 */ /* 0x000e2400000e0000 */
[----:B0-----:R-:W-:-:S04]  /*1b10*/  IADD3 R5, -R4, 0x1f, RZ ;  /* 0x0000001f04057810 */ /* 0x001fc80007ffe1ff */
[----:B------:R-:W-:Y:S01]  /*1b20*/  IADD3 R0, R0, 0x1d, -R5 ;  /* 0x0000001d00007810 */ /* 0x000fe20007ffe805 */
[----:B------:R-:W-:-:S05]  /*1b30*/  VIADD R4, R5, 0xffffffe4 ;  /* 0xffffffe405047836 */ /* 0x000fca0000000000 */
[----:B------:R-:W-:-:S04]  /*1b40*/  SHF.L.U32 R4, R3, R4, RZ ;  /* 0x0000000403047219 */ /* 0x000fc800000006ff */
[----:B------:R-:W-:-:S07]  /*1b50*/  LOP3.LUT R3, R4, 0x7, RZ, 0xc0, !PT ;  /* 0x0000000704037812 */ /* 0x000fce00078ec0ff */
.L_x_13274:
[----:B------:R-:W-:Y:S05]  /*1b60*/  BSYNC B1 ;  /* 0x0000000000017941 */ /* 0x000fea0003800000 */
.L_x_13273:
[----:B------:R-:W-:Y:S01]  /*1b70*/  LEA R5, R0, 0x3b800000, 0x17 ;  /* 0x3b80000000057811 */ /* 0x000fe200078eb8ff */
[----:B------:R-:W-:-:S05]  /*1b80*/  IMAD.SHL.U32 R0, R3, 0x100000, RZ ;  /* 0x0010000003007824 */ /* 0x000fca00078e00ff */
[----:B------:R-:W-:-:S07]  /*1b90*/  LOP3.LUT R0, R5, R0, R6, 0xfe, !PT ;  /* 0x0000000005007212 */ /* 0x000fce00078efe06 */
.L_x_13272:
[----:B------:R-:W-:Y:S05]  /*1ba0*/  BSYNC B0 ;  /* 0x0000000000007941 */ /* 0x000fea0003800000 */
.L_x_13271:
[----:B------:R-:W-:-:S04]  /*1bb0*/  FSETP.NEU.FTZ.AND P0, PT, R0, RZ, PT ;  /* 0x000000ff0000720b */ /* 0x000fc80003f1d000 */
[----:B------:R-:W-:Y:S01]  /*1bc0*/  P2R R26, PR, RZ, 0x1 ;  /* 0x00000001ff1a7803 */ /* 0x000fe20000000000 */
[----:B------:R-:W-:Y:S08]  /*1bd0*/  BRA `(.L_x_13256) ;  /* 0x0000000400287947 */ /* 0x000ff00003800000 */
.L_x_13269:
        /* <DEDUP_REMOVED lines=21> */
.L_x_13278:
[----:B------:R-:W-:Y:S05]  /*1d30*/  BSYNC B1 ;  /* 0x0000000000017941 */ /* 0x000fea0003800000 */
.L_x_13277:
[----:B------:R-:W-:Y:S01]  /*1d40*/  LEA R5, R0, 0x37800000, 0x17 ;  /* 0x3780000000057811 */ /* 0x000fe200078eb8ff */
[----:B------:R-:W-:-:S05]  /*1d50*/  IMAD.SHL.U32 R0, R3, 0x200000, RZ ;  /* 0x0020000003007824 */ /* 0x000fca00078e00ff */
[----:B------:R-:W-:-:S07]  /*1d60*/  LOP3.LUT R0, R5, R0, R6, 0xfe, !PT ;  /* 0x0000000005007212 */ /* 0x000fce00078efe06 */
.L_x_13276:
[----:B------:R-:W-:Y:S05]  /*1d70*/  BSYNC B0 ;  /* 0x0000000000007941 */ /* 0x000fea0003800000 */
.L_x_13275:
[----:B------:R-:W-:-:S04]  /*1d80*/  FSETP.NEU.FTZ.AND P0, PT, R0, RZ, PT ;  /* 0x000000ff0000720b */ /* 0x000fc80003f1d000 */
[----:B------:R-:W-:Y:S01]  /*1d90*/  P2R R26, PR, RZ, 0x1 ;  /* 0x00000001ff1a7803 */ /* 0x000fe20000000000 */
[----:B------:R-:W-:Y:S08]  /*1da0*/  BRA `(.L_x_13256) ;  /* 0x0000000000b47947 */ /* 0x000ff00003800000 */
.L_x_13268:
        /* <DEDUP_REMOVED lines=14> */
.L_x_13282:
[----:B------:R-:W-:Y:S05]  /*1e90*/  BSYNC B0 ;  /* 0x0000000000007941 */ /* 0x000fea0003800000 */
.L_x_13281:
[----:B------:R-:W-:-:S04]  /*1ea0*/  FSETP.NEU.FTZ.AND P0, PT, R0, RZ, PT ;  /* 0x000000ff0000720b */ /* 0x000fc80003f1d000 */
[----:B------:R-:W-:Y:S01]  /*1eb0*/  P2R R26, PR, RZ, 0x1 ;  /* 0x00000001ff1a7803 */ /* 0x000fe20000000000 */
[----:B------:R-:W-:Y:S08]  /*1ec0*/  BRA `(.L_x_13256) ;  /* 0x00000000006c7947 */ /* 0x000ff00003800000 */
.L_x_13255:
[----:B------:R-:W-:Y:S01]  /*1ed0*/  MOV R14, 0x0 ;  /* 0x00000000000e7802 */ /* 0x000fe20000000f00 */
[----:B------:R-:W-:Y:S01]  /*1ee0*/  ULDC.64 UR4, c[0x4][0x4e8] ;  /* 0x01013a0000047ab9 */ /* 0x000fe20000000a00 */
[----:B------:R-:W-:Y:S01]  /*1ef0*/  ULDC.64 UR6, c[0x4][0x4f0] ;  /* 0x01013c0000067ab9 */ /* 0x000fe20000000a00 */
[----:B------:R-:W-:Y:S02]  /*1f00*/  IMAD.U32 R4, RZ, RZ, UR4 ;  /* 0x00000004ff047e24 */ /* 0x000fe4000f8e00ff */
[----:B------:R-:W-:Y:S01]  /*1f10*/  IMAD.U32 R5, RZ, RZ, UR5 ;  /* 0x00000005ff057e24 */ /* 0x000fe2000f8e00ff */
[----:B------:R-:W0:Y:S01]  /*1f20*/  LDC.64 R14, c[0x4][R14] ;  /* 0x010000000e0e7b82 */ /* 0x000e220000000a00 */
[----:B------:R-:W-:Y:S01]  /*1f30*/  ULDC.64 UR4, c[0x4][0x320] ;  /* 0x0100c80000047ab9 */ /* 0x000fe20000000a00 */
[----:B-123--:R-:W-:Y:S02]  /*1f40*/  IMAD.U32 R6, RZ, RZ, UR6 ;  /* 0x00000006ff067e24 */ /* 0x00efe4000f8e00ff */
        /* <DEDUP_REMOVED lines=8> */
.L_x_13283:
[----:B------:R-:W-:-:S04]  /*1fd0*/  PLOP3.LUT P0, PT, PT, PT, PT, 0x8, 0x0 ;  /* 0x000000000000781c */ /* 0x000fc80003f0e170 */
[----:B------:R-:W-:Y:S01]  /*1fe0*/  P2R R26, PR, RZ, 0x1 ;  /* 0x00000001ff1a7803 */ /* 0x000fe20000000000 */
[----:B------:R-:W-:Y:S08]  /*1ff0*/  BRA `(.L_x_13256) ;  /* 0x0000000000207947 */ /* 0x000ff00003800000 */
.L_x_13280:
[----:B------:R-:W4:Y:S02]  /*2000*/  LDG.E.64 R4, desc[UR36][R4.64] ;  /* 0x0000002404047981 */ /* 0x000f24000c1e1b00 */
[----:B----4-:R-:W-:-:S04]  /*2010*/  ISETP.NE.U32.AND P0, PT, R4, RZ, PT ;  /* 0x000000ff0400720c */ /* 0x010fc80003f05070 */
[----:B------:R-:W-:-:S04]  /*2020*/  ISETP.NE.AND.EX P0, PT, R5, RZ, PT, P0 ;  /* 0x000000ff0500720c */ /* 0x000fc80003f05300 */
[----:B------:R-:W-:Y:S01]  /*2030*/  P2R R26, PR, RZ, 0x1 ;  /* 0x00000001ff1a7803 */ /* 0x000fe20000000000 */
[----:B------:R-:W-:Y:S08]  /*2040*/  BRA `(.L_x_13256) ;  /* 0x00000000000c7947 */ /* 0x000ff00003800000 */
.L_x_13279:
[----:B------:R-:W4:Y:S02]  /*2050*/  LDG.E R4, desc[UR36][R4.64] ;  /* 0x0000002404047981 */ /* 0x000f24000c1e1900 */
[----:B----4-:R-:W-:-:S04]  /*2060*/  ISETP.NE.AND P0, PT, R4, RZ, PT ;  /* 0x000000ff0400720c */ /* 0x010fc80003f05270 */
[----:B------:R-:W-:-:S09]  /*2070*/  P2R R26, PR, RZ, 0x1 ;  /* 0x00000001ff1a7803 */ /* 0x000fd20000000000 */
.L_x_13256:
        /* <DEDUP_REMOVED lines=19> */
.L_x_13287:
[----:B------:R0:W5:Y:S01]  /*21b0*/  LDG.E.U8 R28, desc[UR36][R4.64] ;  /* 0x00000024041c7981 */ /* 0x000162000c1e1100 */
[----:B------:R-:W-:Y:S01]  /*21c0*/  IMAD.MOV.U32 R29, RZ, RZ, RZ ;  /* 0x000000ffff1d7224 */ /* 0x000fe200078e00ff */
[----:B------:R-:W-:Y:S06]  /*21d0*/  BRA `(.L_x_13289) ;  /* 0x0000000c00487947 */ /* 0x000fec0003800000 */
.L_x_13286:
        /* <DEDUP_REMOVED lines=8> */
.L_x_13291:
[----:B------:R-:W4:Y:S02]  /*2260*/  LDG.E R28, desc[UR36][R4.64] ;  /* 0x00000024041c7981 */ /* 0x000f24000c1e1900 */
[----:B----4-:R-:W-:Y:S01]  /*2270*/  SHF.R.S32.HI R29, RZ, 0x1f, R28 ;  /* 0x0000001fff1d7819 */ /* 0x010fe2000001141c */
[----:B------:R-:W-:Y:S06]  /*2280*/  BRA `(.L_x_13289) ;  /* 0x0000000c001c7947 */ /* 0x000fec0003800000 */
.L_x_13290:
[----:B------:R-:W4:Y:S02]  /*2290*/  LDG.E.S16 R28, desc[UR36][R4.64] ;  /* 0x00000024041c7981 */ /* 0x000f24000c1e1700 */
[----:B----4-:R-:W-:Y:S01]  /*22a0*/  SHF.R.S32.HI R29, RZ, 0x1f, R28 ;  /* 0x0000001fff1d7819 */ /* 0x010fe2000001141c */
[----:B------:R-:W-:Y:S06]  /*22b0*/  BRA `(.L_x_13289) ;  /* 0x0000000c00107947 */ /* 0x000fec0003800000 */
.L_x_13285:
[----:B------:R-:W-:-:S13]  /*22c0*/  ISETP.GT.AND P0, PT, R0, 0x6, PT ;  /* 0x000000060000780c */ /* 0x000fda0003f04270 */
[----:B------:R-:W-:Y:S05]  /*22d0*/  @P0 BRA `(.L_x_13292) ;  /* 0x00000000002c0947 */ /* 0x000fea0003800000 */
[----:B------:R-:W-:-:S13]  /*22e0*/  ISETP.NE.AND P0, PT, R0, 0x5, PT ;  /* 0x000000050000780c */ /* 0x000fda0003f05270 */
[----:B------:R-:W-:Y:S05]  /*22f0*/  @!P0 BRA `(.L_x_13293) ;  /* 0x0000000000148947 */ /* 0x000fea0003800000 */
[----:B------:R-:W-:-:S13]  /*2300*/  ISETP.NE.AND P0, PT, R0, 0x6, PT ;  /* 0x000000060000780c */ /* 0x000fda0003f05270 */
[----:B------:R-:W-:Y:S05]  /*2310*/  @P0 BRA `(.L_x_13288) ;  /* 0x0000000800a00947 */ /* 0x000fea0003800000 */
[----:B------:R-:W4:Y:S02]  /*2320*/  LDG.E R4, desc[UR36][R4.64] ;  /* 0x0000002404047981 */ /* 0x000f24000c1e1900 */
[----:B----4-:R4:W0:Y:S01]  /*2330*/  F2I.S64.TRUNC R28, R4 ;  /* 0x00000004001c7311 */ /* 0x010822000020d900 */
[----:B------:R-:W-:Y:S05]  /*2340*/  BRA `(.L_x_13289) ;  /* 0x0000000800ec7947 */ /* 0x000fea0003800000 */
.L_x_13293:
[----:B------:R-:W4:Y:S02]  /*2350*/  LDG.E.U16 R4, desc[UR36][R4.64] ;  /* 0x0000002404047981 */ /* 0x000f24000c1e1500 */
[----:B----4-:R-:W-:-:S06]  /*2360*/  HADD2.F32 R28, -RZ, R4.H0_H0 ;  /* 0x20000004ff1c7230 */ /* 0x010fcc0000004100 */
[----:B------:R-:W0:Y:S01]  /*2370*/  F2I.S64.TRUNC R28, R28 ;  /* 0x0000001c001c7311 */ /* 0x000e22000020d900 */
[----:B------:R-:W-:Y:S05]  /*2380*/  BRA `(.L_x_13289) ;  /* 0x0000000800dc7947 */ /* 0x000fea0003800000 */
.L_x_13292:
        /* <DEDUP_REMOVED lines=9> */
.L_x_13295:
[----:B------:R-:W4:Y:S02]  /*2420*/  LDG.E.U16 R4, desc[UR36][R4.64] ;  /* 0x0000002404047981 */ /* 0x000f24000c1e1500 */
[----:B----4-:R-:W-:-:S06]  /*2430*/  HADD2.F32 R28, -RZ, R4.H0_H0 ;  /* 0x20000004ff1c7230 */ /* 0x010fcc0000004100 */
[----:B------:R-:W0:Y:S01]  /*2440*/  F2I.S64.TRUNC R28, R28 ;  /* 0x0000001c001c7311 */ /* 0x000e22000020d900 */
[----:B------:R-:W-:Y:S05]  /*2450*/  BRA `(.L_x_13289) ;  /* 0x0000000800a87947 */ /* 0x000fea0003800000 */
.L_x_13294:
[----:B------:R-:W4:Y:S02]  /*2460*/  LDG.E.64 R4, desc[UR36][R4.64] ;  /* 0x0000002404047981 */ /* 0x000f24000c1e1b00 */
[----:B----4-:R0:W4:Y:S01]  /*2470*/  F2I.S64.F64.TRUNC R28, R4 ;  /* 0x00000004001c7311 */ /* 0x010122000030d900 */
[----:B------:R-:W-:Y:S05]  /*2480*/  BRA `(.L_x_13289) ;  /* 0x00000008009c7947 */ /* 0x000fea0003800000 */
.L_x_13284:
        /* <DEDUP_REMOVED lines=13> */
.L_x_13298:
[----:B------:R-:W4:Y:S02]  /*2560*/  LDG.E.64 R4, desc[UR36][R4.64] ;  /* 0x0000002404047981 */ /* 0x000f24000c1e1b00 */
[----:B----4-:R0:W4:Y:S01]  /*2570*/  F2I.S64.F64.TRUNC R28, R4 ;  /* 0x00000004001c7311 */ /* 0x010122000030d900 */
[----:B------:R-:W-:Y:S05]  /*2580*/  BRA `(.L_x_13289) ;  /* 0x00000008005c7947 */ /* 0x000fea0003800000 */
.L_x_13297:
        /* <DEDUP_REMOVED lines=27> */
.L_x_13300:
        /* <DEDUP_REMOVED lines=14> */
.L_x_13299:
[----:B------:R-:W4:Y:S02]  /*2820*/  LDG.E.U16 R28, desc[UR36][R4.64] ;  /* 0x00000024041c7981 */ /* 0x000f24000c1e1500 */
[----:B----4-:R-:W-:-:S06]  /*2830*/  IMAD.U32 R28, R28, 0x10000, RZ ;  /* 0x000100001c1c7824 */ /* 0x010fcc00078e00ff */
[----:B------:R-:W0:Y:S01]  /*2840*/  F2I.S64.TRUNC R28, R28 ;  /* 0x0000001c001c7311 */ /* 0x000e22000020d900 */
[----:B------:R-:W-:Y:S05]  /*2850*/  BRA `(.L_x_13289) ;  /* 0x0000000400a87947 */ /* 0x000fea0003800000 */
.L_x_13296:
        /* <DEDUP_REMOVED lines=11> */
.L_x_13303:
        /* <DEDUP_REMOVED lines=21> */
.L_x_13307:
[----:B------:R-:W-:Y:S05]  /*2a60*/  BSYNC B1 ;  /* 0x0000000000017941 */ /* 0x000fea0003800000 */
.L_x_13306:
[----:B------:R-:W-:Y:S01]  /*2a70*/  IMAD.SHL.U32 R3, R3, 0x100000, RZ ;  /* 0x0010000003037824 */ /* 0x000fe200078e00ff */
[----:B------:R-:W-:-:S04]  /*2a80*/  LEA R5, R0, 0x3b800000, 0x17 ;  /* 0x3b80000000057811 */ /* 0x000fc800078eb8ff */
[----:B------:R-:W-:-:S07]  /*2a90*/  LOP3.LUT R28, R5, R3, R28, 0xfe, !PT ;  /* 0x00000003051c7212 */ /* 0x000fce00078efe1c */
.L_x_13305:
[----:B------:R-:W-:Y:S05]  /*2aa0*/  BSYNC B0 ;  /* 0x0000000000007941 */ /* 0x000fea0003800000 */
.L_x_13304:
[----:B------:R-:W0:Y:S01]  /*2ab0*/  F2I.S64.TRUNC R28, R28 ;  /* 0x0000001c001c7311 */ /* 0x000e22000020d900 */
[----:B------:R-:W-:Y:S05]  /*2ac0*/  BRA `(.L_x_13289) ;  /* 0x00000004000c7947 */ /* 0x000fea0003800000 */
.L_x_13302:
        /* <DEDUP_REMOVED lines=21> */
.L_x_13311:
[----:B------:R-:W-:Y:S05]  /*2c20*/  BSYNC B1 ;  /* 0x0000000000017941 */ /* 0x000fea0003800000 */
.L_x_13310:
[----:B------:R-:W-:Y:S01]  /*2c30*/  IMAD.SHL.U32 R3, R3, 0x200000, RZ ;  /* 0x0020000003037824 */ /* 0x000fe200078e00ff */
[----:B------:R-:W-:-:S04]  /*2c40*/  LEA R5, R0, 0x37800000, 0x17 ;  /* 0x3780000000057811 */ /* 0x000fc800078eb8ff */
[----:B------:R-:W-:-:S07]  /*2c50*/  LOP3.LUT R28, R5, R3, R28, 0xfe, !PT ;  /* 0x00000003051c7212 */ /* 0x000fce00078efe1c */
.L_x_13309:
[----:B------:R-:W-:Y:S05]  /*2c60*/  BSYNC B0 ;  /* 0x0000000000007941 */ /* 0x000fea0003800000 */
.L_x_13308:
[----:B------:R-:W0:Y:S01]  /*2c70*/  F2I.S64.TRUNC R28, R28 ;  /* 0x0000001c001c7311 */ /* 0x000e22000020d900 */
[----:B------:R-:W-:Y:S05]  /*2c80*/  BRA `(.L_x_13289) ;  /* 0x00000000009c7947 */ /* 0x000fea0003800000 */
.L_x_13301:
        /* <DEDUP_REMOVED lines=14> */
.L_x_13315:
[----:B------:R-:W-:Y:S05]  /*2d70*/  BSYNC B0 ;  /* 0x0000000000007941 */ /* 0x000fea0003800000 */
.L_x_13314:
[----:B------:R-:W0:Y:S01]  /*2d80*/  F2I.S64.TRUNC R28, R28 ;  /* 0x0000001c001c7311 */ /* 0x000e22000020d900 */
[----:B------:R-:W-:Y:S05]  /*2d90*/  BRA `(.L_x_13289) ;  /* 0x0000000000587947 */ /* 0x000fea0003800000 */
.L_x_13288:
        /* <DEDUP_REMOVED lines=16> */
.L_x_13316:
[----:B------:R-:W-:Y:S01]  /*2ea0*/  CS2R R28, SRZ ;  /* 0x00000000001c7805 */ /* 0x000fe2000001ff00 */
[----:B------:R-:W-:Y:S06]  /*2eb0*/  BRA `(.L_x_13289) ;  /* 0x0000000000107947 */ /* 0x000fec0003800000 */
.L_x_13313:
[----:B------:R0:W5:Y:S01]  /*2ec0*/  LDG.E.64 R28, desc[UR36][R4.64] ;  /* 0x00000024041c7981 */ /* 0x000162000c1e1b00 */
[----:B------:R-:W-:Y:S05]  /*2ed0*/  BRA `(.L_x_13289) ;  /* 0x0000000000087947 */ /* 0x000fea0003800000 */
.L_x_13312:
[----:B------:R0:W5:Y:S01]  /*2ee0*/  LDG.E R28, desc[UR36][R4.64] ;  /* 0x00000024041c7981 */ /* 0x000162000c1e1900 */
[----:B------:R-:W-:-:S07]  /*2ef0*/  IMAD.MOV.U32 R29, RZ, RZ, RZ ;  /* 0x000000ffff1d7224 */ /* 0x000fce00078e00ff */
.L_x_13289:
[----:B------:R-:W-:Y:S01]  /*2f00*/  ISETP.NE.AND P0, PT, R26, RZ, PT ;  /* 0x000000ff1a00720c */ /* 0x000fe20003f05270 */
[----:B------:R-:W-:-:S03]  /*2f10*/  VIADD R17, R17, 0x80 ;  /* 0x0000008011117836 */ /* 0x000fc60000000000 */
[----:B------:R-:W-:-:S09]  /*2f20*/  SEL R24, RZ, 0x1, !P0 ;  /* 0x00000001ff187807 */ /* 0x000fd20004000000 */
.L_x_13217:
[----:B------:R-:W-:Y:S05]  /*2f30*/  BSYNC B6 ;  /* 0x0000000000067941 */ /* 0x000fea0003800000 */
.L_x_13216:
[----:B------:R-:W-:Y:S01]  /*2f40*/  ISETP.GE.AND P0, PT, R17, R22, PT ;  /* 0x000000161100720c */ /* 0x000fe20003f06270 */
[----:B------:R-:W-:Y:S01]  /*2f50*/  BSSY B6, `(.L_x_13317) ;  /* 0x00002e5000067945 */ /* 0x000fe20003800000 */
[----:B------:R-:W-:-:S11]  /*2f60*/  PRMT R26, RZ, 0x7610, R26 ;  /* 0x00007610ff1a7816 */ /* 0x000fd6000000001a */
[----:B------:R-:W-:Y:S05]  /*2f70*/  @P0 BRA `(.L_x_13318) ;  /* 0x0000002c00880947 */ /* 0x000fea0003800000 */
[----:B0123--:R-:W0:Y:S01]  /*2f80*/  LDC.64 R6, c[0x0][0x230] ;  /* 0x00008c00ff067b82 */ /* 0x00fe220000000a00 */
        /* <DEDUP_REMOVED lines=18> */
.L_x_13322:
[----:B------:R0:W5:Y:S01]  /*30b0*/  LDG.E.U8 R19, desc[UR36][R6.64] ;  /* 0x0000002406137981 */ /* 0x000162000c1e1100 */
[----:B------:R-:W-:Y:S05]  /*30c0*/  BRA `(.L_x_13324) ;  /* 0x0000000c00647947 */ /* 0x000fea0003800000 */
.L_x_13321:
        /* <DEDUP_REMOVED lines=8> */
.L_x_13326:
[----:B------:R0:W5:Y:S01]  /*3150*/  LDG.E.U8 R19, desc[UR36][R6.64] ;  /* 0x0000002406137981 */ /* 0x000162000c1e1100 */
[----:B------:R-:W-:Y:S05]  /*3160*/  BRA `(.L_x_13324) ;  /* 0x0000000c003c7947 */ /* 0x000fea0003800000 */
.L_x_13325:
[----:B------:R0:W5:Y:S01]  /*3170*/  LDG.E.U16 R19, desc[UR36][R6.64] ;  /* 0x0000002406137981 */ /* 0x000162000c1e1500 */
[----:B------:R-:W-:Y:S05]  /*3180*/  BRA `(.L_x_13324) ;  /* 0x0000000c00347947 */ /* 0x000fea0003800000 */
.L_x_13320:
[----:B------:R-:W-:-:S13]  /*3190*/  ISETP.GT.AND P0, PT, R0, 0x6, PT ;  /* 0x000000060000780c */ /* 0x000fda0003f04270 */
[----:B------:R-:W-:Y:S05]  /*31a0*/  @P0 BRA `(.L_x_13327) ;  /* 0x0000000000340947 */ /* 0x000fea0003800000 */
[----:B------:R-:W-:-:S13]  /*31b0*/  ISETP.NE.AND P0, PT, R0, 0x5, PT ;  /* 0x000000050000780c */ /* 0x000fda0003f05270 */
[----:B------:R-:W-:Y:S05]  /*31c0*/  @!P0 BRA `(.L_x_13328) ;  /* 0x0000000000188947 */ /* 0x000fea0003800000 */
[----:B------:R-:W-:-:S13]  /*31d0*/  ISETP.NE.AND P0, PT, R0, 0x6, PT ;  /* 0x000000060000780c */ /* 0x000fda0003f05270 */
[----:B------:R-:W-:Y:S05]  /*31e0*/  @P0 BRA `(.L_x_13323) ;  /* 0x0000000800c80947 */ /* 0x000fea0003800000 */
[----:B----4-:R-:W2:Y:S02]  /*31f0*/  LDG.E R4, desc[UR36][R6.64] ;  /* 0x0000002406047981 */ /* 0x010ea4000c1e1900 */
[----:B--2---:R-:W0:Y:S02]  /*3200*/  F2I.S64.TRUNC R4, R4 ;  /* 0x0000000400047311 */ /* 0x004e24000020d900 */
[----:B0-----:R-:W-:Y:S01]  /*3210*/  PRMT R19, R4, 0x7610, R19 ;  /* 0x0000761004137816 */ /* 0x001fe20000000013 */
[----:B------:R-:W-:Y:S06]  /*3220*/  BRA `(.L_x_13324) ;  /* 0x0000000c000c7947 */ /* 0x000fec0003800000 */
.L_x_13328:
[----:B----4-:R-:W2:Y:S02]  /*3230*/  LDG.E.U16 R4, desc[UR36][R6.64] ;  /* 0x0000002406047981 */ /* 0x010ea4000c1e1500 */
[----:B--2---:R-:W-:-:S06]  /*3240*/  HADD2.F32 R4, -RZ, R4.H0_H0 ;  /* 0x20000004ff047230 */ /* 0x004fcc0000004100 */
[----:B------:R-:W0:Y:S02]  /*3250*/  F2I.S64.TRUNC R4, R4 ;  /* 0x0000000400047311 */ /* 0x000e24000020d900 */
[----:B0-----:R-:W-:Y:S01]  /*3260*/  PRMT R19, R4, 0x7610, R19 ;  /* 0x0000761004137816 */ /* 0x001fe20000000013 */
[----:B------:R-:W-:Y:S06]  /*3270*/  BRA `(.L_x_13324) ;  /* 0x0000000800f87947 */ /* 0x000fec0003800000 */
.L_x_13327:
[----:B------:R-:W-:-:S13]  /*3280*/  ISETP.NE.AND P0, PT, R0, 0x7, PT ;  /* 0x000000070000780c */ /* 0x000fda0003f05270 */
[----:B------:R-:W-:Y:S05]  /*3290*/  @!P0 BRA `(.L_x_13329) ;  /* 0x0000000000348947 */ /* 0x000fea0003800000 */
        /* <DEDUP_REMOVED lines=8> */
.L_x_13330:
[----:B------:R-:W4:Y:S02]  /*3320*/  LDG.E.U16 R6, desc[UR36][R6.64] ;  /* 0x0000002406067981 */ /* 0x000f24000c1e1500 */
[----:B----4-:R-:W-:-:S06]  /*3330*/  HADD2.F32 R4, -RZ, R6.H0_H0 ;  /* 0x20000006ff047230 */ /* 0x010fcc0000004100 */
[----:B------:R-:W0:Y:S02]  /*3340*/  F2I.S64.TRUNC R4, R4 ;  /* 0x0000000400047311 */ /* 0x000e24000020d900 */
[----:B0-----:R-:W-:Y:S01]  /*3350*/  PRMT R19, R4, 0x7610, R19 ;  /* 0x0000761004137816 */ /* 0x001fe20000000013 */
[----:B------:R-:W-:Y:S06]  /*3360*/  BRA `(.L_x_13324) ;  /* 0x0000000800bc7947 */ /* 0x000fec0003800000 */
.L_x_13329:
[----:B----4-:R-:W2:Y:S02]  /*3370*/  LDG.E.64 R4, desc[UR36][R6.64] ;  /* 0x0000002406047981 */ /* 0x010ea4000c1e1b00 */
[----:B--2---:R-:W0:Y:S02]  /*3380*/  F2I.S64.F64.TRUNC R4, R4 ;  /* 0x0000000400047311 */ /* 0x004e24000030d900 */
[----:B0-----:R-:W-:Y:S01]  /*3390*/  PRMT R19, R4, 0x7610, R19 ;  /* 0x0000761004137816 */ /* 0x001fe20000000013 */
[----:B------:R-:W-:Y:S06]  /*33a0*/  BRA `(.L_x_13324) ;  /* 0x0000000800ac7947 */ /* 0x000fec0003800000 */
.L_x_13319:
        /* <DEDUP_REMOVED lines=12> */
.L_x_13333:
[----:B------:R-:W4:Y:S02]  /*3470*/  LDG.E.64 R6, desc[UR36][R6.64] ;  /* 0x0000002406067981 */ /* 0x000f24000c1e1b00 */
[----:B----4-:R-:W0:Y:S02]  /*3480*/  F2I.S64.F64.TRUNC R4, R6 ;  /* 0x0000000600047311 */ /* 0x010e24000030d900 */
[----:B0-----:R-:W-:Y:S01]  /*3490*/  PRMT R19, R4, 0x7610, R19 ;  /* 0x0000761004137816 */ /* 0x001fe20000000013 */
[----:B------:R-:W-:Y:S06]  /*34a0*/  BRA `(.L_x_13324) ;  /* 0x00000008006c7947 */ /* 0x000fec0003800000 */
.L_x_13332:
        /* <DEDUP_REMOVED lines=10> */
[----:B----4-:R-:W0:Y:S01]  /*3550*/  FLO.U32 R4, R3 ;  /* 0x0000000300047300 */ /* 0x010e2200000e0000 */
        /* <DEDUP_REMOVED lines=17> */
.L_x_13335:
        /* <DEDUP_REMOVED lines=12> */
[----:B----4-:R-:W0:Y:S02]  /*3730*/  F2I.S64.TRUNC R4, R0 ;  /* 0x0000000000047311 */ /* 0x010e24000020d900 */
[----:B0-----:R-:W-:Y:S01]  /*3740*/  PRMT R19, R4, 0x7610, R19 ;  /* 0x0000761004137816 */ /* 0x001fe20000000013 */
[----:B------:R-:W-:Y:S06]  /*3750*/  BRA `(.L_x_13324) ;  /* 0x0000000400c07947 */ /* 0x000fec0003800000 */
.L_x_13334:
[----:B----4-:R-:W2:Y:S02]  /*3760*/  LDG.E.U16 R4, desc[UR36][R6.64] ;  /* 0x0000002406047981 */ /* 0x010ea4000c1e1500 */
[----:B--2---:R-:W-:-:S06]  /*3770*/  IMAD.U32 R4, R4, 0x10000, RZ ;  /* 0x0001000004047824 */ /* 0x004fcc00078e00ff */
[----:B------:R-:W0:Y:S02]  /*3780*/  F2I.S64.TRUNC R4, R4 ;  /* 0x0000000400047311 */ /* 0x000e24000020d900 */
[----:B0-----:R-:W-:Y:S01]  /*3790*/  PRMT R19, R4, 0x7610, R19 ;  /* 0x0000761004137816 */ /* 0x001fe20000000013 */
[----:B------:R-:W-:Y:S06]  /*37a0*/  BRA `(.L_x_13324) ;  /* 0x0000000400ac7947 */ /* 0x000fec0003800000 */
.L_x_13331:
        /* <DEDUP_REMOVED lines=10> */
.L_x_13338:
[----:B------:R-:W2:Y:S01]  /*3850*/  LDG.E.U8 R3, desc[UR36][R6.64] ;  /* 0x0000002406037981 */ /* 0x000ea2000c1e1100 */
[----:B------:R-:W-:Y:S01]  /*3860*/  BSSY B0, `(.L_x_13339) ;  /* 0x0000018000007945 */ /* 0x000fe20003800000 */
[----:B----4-:R-:W-:Y:S01]  /*3870*/  IMAD.MOV.U32 R4, RZ, RZ, RZ ;  /* 0x000000ffff047224 */ /* 0x010fe200078e00ff */
        /* <DEDUP_REMOVED lines=18> */
.L_x_13342:
[----:B------:R-:W-:Y:S05]  /*39a0*/  BSYNC B1 ;  /* 0x0000000000017941 */ /* 0x000fea0003800000 */
.L_x_13341:
[----:B------:R-:W-:Y:S01]  /*39b0*/  IMAD.SHL.U32 R3, R3, 0x100000, RZ ;  /* 0x0010000003037824 */ /* 0x000fe200078e00ff */
[----:B------:R-:W-:-:S04]  /*39c0*/  LEA R5, R0, 0x3b800000, 0x17 ;  /* 0x3b80000000057811 */ /* 0x000fc800078eb8ff */
[----:B------:R-:W-:-:S07]  /*39d0*/  LOP3.LUT R4, R5, R3, R6, 0xfe, !PT ;  /* 0x0000000305047212 */ /* 0x000fce00078efe06 */
.L_x_13340:
[----:B------:R-:W-:Y:S05]  /*39e0*/  BSYNC B0 ;  /* 0x0000000000007941 */ /* 0x000fea0003800000 */
.L_x_13339:
[----:B------:R-:W0:Y:S02]  /*39f0*/  F2I.S64.TRUNC R4, R4 ;  /* 0x0000000400047311 */ /* 0x000e24000020d900 */
[----:B0-----:R-:W-:Y:S01]  /*3a00*/  PRMT R19, R4, 0x7610, R19 ;  /* 0x0000761004137816 */ /* 0x001fe20000000013 */
[----:B------:R-:W-:Y:S06]  /*3a10*/  BRA `(.L_x_13324) ;  /* 0x0000000400107947 */ /* 0x000fec0003800000 */
.L_x_13337:
        /* <DEDUP_REMOVED lines=21> */
.L_x_13346:
[----:B------:R-:W-:Y:S05]  /*3b70*/  BSYNC B1 ;  /* 0x0000000000017941 */ /* 0x000fea0003800000 */
.L_x_13345:
[----:B------:R-:W-:Y:S01]  /*3b80*/  IMAD.SHL.U32 R3, R3, 0x200000, RZ ;  /* 0x0020000003037824 */ /* 0x000fe200078e00ff */
[----:B------:R-:W-:-:S04]  /*3b90*/  LEA R5, R0, 0x37800000, 0x17 ;  /* 0x3780000000057811 */ /* 0x000fc800078eb8ff */
[----:B------:R-:W-:-:S07]  /*3ba0*/  LOP3.LUT R4, R5, R3, R6, 0xfe, !PT ;  /* 0x0000000305047212 */ /* 0x000fce00078efe06 */
.L_x_13344:
[----:B------:R-:W-:Y:S05]  /*3bb0*/  BSYNC B0 ;  /* 0x0000000000007941 */ /* 0x000fea0003800000 */
.L_x_13343:
[----:B------:R-:W0:Y:S02]  /*3bc0*/  F2I.S64.TRUNC R4, R4 ;  /* 0x0000000400047311 */ /* 0x000e24000020d900 */
[----:B0-----:R-:W-:Y:S01]  /*3bd0*/  PRMT R19, R4, 0x7610, R19 ;  /* 0x0000761004137816 */ /* 0x001fe20000000013 */
[----:B------:R-:W-:Y:S06]  /*3be0*/  BRA `(.L_x_13324) ;  /* 0x00000000009c7947 */ /* 0x000fec0003800000 */
.L_x_13336:
        /* <DEDUP_REMOVED lines=8> */
[----:B----4-:R-:W-:Y:S01]  /*3c70*/  IMAD.MOV.U32 R4, RZ, RZ, 0x400000 ;  /* 0x00400000ff047424 */ /* 0x010fe200078e00ff */
[----:B--2---:R-:W-:-:S13]  /*3c80*/  ISETP.NE.AND P0, PT, R6, RZ, PT ;  /* 0x000000ff0600720c */ /* 0x004fda0003f05270 */
[----:B------:R-:W-:Y:S05]  /*3c90*/  @!P0 BRA `(.L_x_13350) ;  /* 0x00000000000c8947 */ /* 0x000fea0003800000 */
[----:B------:R-:W-:-:S13]  /*3ca0*/  ISETP.NE.AND P0, PT, R6, 0xff, PT ;  /* 0x000000ff0600780c */ /* 0x000fda0003f05270 */
[----:B------:R-:W-:Y:S02]  /*3cb0*/  @!P0 IMAD.MOV.U32 R4, RZ, RZ, 0x7f800001 ;  /* 0x7f800001ff048424 */ /* 0x000fe400078e00ff */
[----:B------:R-:W-:-:S07]  /*3cc0*/  @P0 IMAD.SHL.U32 R4, R6, 0x800000, RZ ;  /* 0x0080000006040824 */ /* 0x000fce00078e00ff */
.L_x_13350:
[----:B------:R-:W-:Y:S05]  /*3cd0*/  BSYNC B0 ;  /* 0x0000000000007941 */ /* 0x000fea0003800000 */
.L_x_13349:
[----:B------:R-:W0:Y:S02]  /*3ce0*/  F2I.S64.TRUNC R4, R4 ;  /* 0x0000000400047311 */ /* 0x000e24000020d900 */
[----:B0-----:R-:W-:Y:S01]  /*3cf0*/  PRMT R19, R4, 0x7610, R19 ;  /* 0x0000761004137816 */ /* 0x001fe20000000013 */
[----:B------:R-:W-:Y:S06]  /*3d00*/  BRA `(.L_x_13324) ;  /* 0x0000000000547947 */ /* 0x000fec0003800000 */
.L_x_13323:
[----:B------:R-:W-:Y:S01]  /*3d10*/  MOV R14, 0x0 ;  /* 0x00000000000e7802 */ /* 0x000fe20000000f00 */
[----:B------:R-:W-:Y:S01]  /*3d20*/  ULDC.64 UR4, c[0x4][0x4e8] ;  /* 0x01013a0000047ab9 */ /* 0x000fe20000000a00 */
[----:B------:R-:W-:Y:S01]  /*3d30*/  ULDC.64 UR6, c[0x4][0x318] ;  /* 0x0100c60000067ab9 */ /* 0x000fe20000000a00 */
[----:B----4-:R-:W-:Y:S02]  /*3d40*/  IMAD.U32 R4, RZ, RZ, UR4 ;  /* 0x00000004ff047e24 */ /* 0x010fe4000f8e00ff */
        /* <DEDUP_REMOVED lines=12> */
.L_x_13351:
[----:B------:R-:W-:Y:S01]  /*3e10*/  PRMT R19, RZ, 0x7610, R19 ;  /* 0x00007610ff137816 */ /* 0x000fe20000000013 */
[----:B------:R-:W-:Y:S06]  /*3e20*/  BRA `(.L_x_13324) ;  /* 0x00000000000c7947 */ /* 0x000fec0003800000 */
.L_x_13348:
[----:B------:R1:W5:Y:S01]  /*3e30*/  LDG.E.U8 R19, desc[UR36][R6.64] ;  /* 0x0000002406137981 */ /* 0x000362000c1e1100 */
[----:B------:R-:W-:Y:S05]  /*3e40*/  BRA `(.L_x_13324) ;  /* 0x0000000000047947 */ /* 0x000fea0003800000 */
.L_x_13347:
[----:B------:R2:W5:Y:S02]  /*3e50*/  LDG.E.U8 R19, desc[UR36][R6.64] ;  /* 0x0000002406137981 */ /* 0x000564000c1e1100 */
.L_x_13324:
[----:B----4-:R-:W4:Y:S01]  /*3e60*/  LDC.64 R4, c[0x0][0x238] ;  /* 0x00008e00ff047b82 */ /* 0x010f220000000a00 */
[----:B------:R-:W-:Y:S01]  /*3e70*/  PRMT R0, R25, 0x9910, RZ ;  /* 0x0000991019007816 */ /* 0x000fe200000000ff */
[----:B------:R-:W-:Y:S02]  /*3e80*/  ULDC UR4, c[0x0][0x254] ;  /* 0x0000950000047ab9 */ /* 0x000fe40000000800 */
[----:B------:R-:W-:Y:S01]  /*3e90*/  IMAD R3, R26, UR4, RZ ;  /* 0x000000041a037c24 */ /* 0x000fe2000f8e02ff */
[----:B------:R-:W-:-:S04]  /*3ea0*/  ISETP.GT.AND P1, PT, R0, 0x9, PT ;  /* 0x000000090000780c */ /* 0x000fc80003f24270 */
[----:B----4-:R-:W-:-:S05]  /*3eb0*/  IADD3 R4, P0, R3, R4, RZ ;  /* 0x0000000403047210 */ /* 0x010fca0007f1e0ff */
        /* <DEDUP_REMOVED lines=14> */
.L_x_13355:
[----:B------:R-:W4:Y:S02]  /*3fa0*/  LDG.E.U8 R4, desc[UR36][R4.64] ;  /* 0x0000002404047981 */ /* 0x000f24000c1e1100 */
[----:B----4-:R-:W-:-:S04]  /*3fb0*/  ISETP.NE.AND P0, PT, R4, RZ, PT ;  /* 0x000000ff0400720c */ /* 0x010fc80003f05270 */
[----:B------:R-:W-:Y:S01]  /*3fc0*/  P2R R27, PR, RZ, 0x1 ;  /* 0x00000001ff1b7803 */ /* 0x000fe20000000000 */
[----:B------:R-:W-:Y:S08]  /*3fd0*/  BRA `(.L_x_13357) ;  /* 0x0000000c00c47947 */ /* 0x000ff00003800000 */
.L_x_13354:
        /* <DEDUP_REMOVED lines=11> */
.L_x_13359:
[----:B------:R-:W4:Y:S02]  /*4090*/  LDG.E R4, desc[UR36][R4.64] ;  /* 0x0000002404047981 */ /* 0x000f24000c1e1900 */
[----:B----4-:R-:W-:-:S04]  /*40a0*/  ISETP.NE.AND P0, PT, R4, RZ, PT ;  /* 0x000000ff0400720c */ /* 0x010fc80003f05270 */
[----:B------:R-:W-:Y:S01]  /*40b0*/  P2R R27, PR, RZ, 0x1 ;  /* 0x00000001ff1b7803 */ /* 0x000fe20000000000 */
[----:B------:R-:W-:Y:S08]  /*40c0*/  BRA `(.L_x_13357) ;  /* 0x0000000c00887947 */ /* 0x000ff00003800000 */
.L_x_13358:
[----:B------:R-:W4:Y:S02]  /*40d0*/  LDG.E.U16 R4, desc[UR36][R4.64] ;  /* 0x0000002404047981 */ /* 0x000f24000c1e1500 */
[----:B----4-:R-:W-:-:S04]  /*40e0*/  ISETP.NE.AND P0, PT, R4, RZ, PT ;  /* 0x000000ff0400720c */ /* 0x010fc80003f05270 */
[----:B------:R-:W-:Y:S01]  /*40f0*/  P2R R27, PR, RZ, 0x1 ;  /* 0x00000001ff1b7803 */ /* 0x000fe20000000000 */
[----:B------:R-:W-:Y:S08]  /*4100*/  BRA `(.L_x_13357) ;  /* 0x0000000c00787947 */ /* 0x000ff00003800000 */
.L_x_13353:
        /* <DEDUP_REMOVED lines=10> */
.L_x_13361:
[----:B------:R-:W4:Y:S02]  /*41b0*/  LDG.E.U16 R0, desc[UR36][R4.64] ;  /* 0x0000002404007981 */ /* 0x000f24000c1e1500 */
[----:B----4-:R-:W-:-:S05]  /*41c0*/  HADD2.F32 R0, -RZ, R0.H0_H0 ;  /* 0x20000000ff007230 */ /* 0x010fca0000004100 */
[----:B------:R-:W-:-:S04]  /*41d0*/  FSETP.NEU.FTZ.AND P0, PT, R0, RZ, PT ;  /* 0x000000ff0000720b */ /* 0x000fc80003f1d000 */
[----:B------:R-:W-:Y:S01]  /*41e0*/  P2R R27, PR, RZ, 0x1 ;  /* 0x00000001ff1b7803 */ /* 0x000fe20000000000 */
[----:B------:R-:W-:Y:S08]  /*41f0*/  BRA `(.L_x_13357) ;  /* 0x0000000c003c7947 */ /* 0x000ff00003800000 */
.L_x_13360:
        /* <DEDUP_REMOVED lines=12> */
.L_x_13363:
        /* <DEDUP_REMOVED lines=11> */
.L_x_13362:
[----:B------:R-:W4:Y:S02]  /*4370*/  LDG.E.64 R4, desc[UR36][R4.64] ;  /* 0x0000002404047981 */ /* 0x000f24000c1e1b00 */
[----:B----4-:R-:W-:-:S06]  /*4380*/  DSETP.NEU.AND P0, PT, R4, RZ, PT ;  /* 0x000000ff0400722a */ /* 0x010fcc0003f0d000 */
[----:B------:R-:W-:Y:S01]  /*4390*/  P2R R27, PR, RZ, 0x1 ;  /* 0x00000001ff1b7803 */ /* 0x000fe20000000000 */
[----:B------:R-:W-:Y:S07]  /*43a0*/  BRA `(.L_x_13357) ;  /* 0x0000000800d07947 */ /* 0x000fee0003800000 */
.L_x_13352:
        /* <DEDUP_REMOVED lines=12> */
.L_x_13366:
[----:B0123--:R-:W2:Y:S02]  /*4470*/  LDG.E.128 R4, desc[UR36][R4.64] ;  /* 0x0000002404047981 */ /* 0x00fea4000c1e1d00 */
[----:B--2---:R-:W-:-:S06]  /*4480*/  DSETP.NEU.AND P0, PT, R6, RZ, PT ;  /* 0x000000ff0600722a */ /* 0x004fcc0003f0d000 */
[----:B------:R-:W-:-:S06]  /*4490*/  DSETP.NEU.OR P0, PT, R4, RZ, P0 ;  /* 0x000000ff0400722a */ /* 0x000fcc000070d400 */
[----:B------:R-:W-:Y:S01]  /*44a0*/  P2R R27, PR, RZ, 0x1 ;  /* 0x00000001ff1b7803 */ /* 0x000fe20000000000 */
[----:B------:R-:W-:Y:S07]  /*44b0*/  BRA `(.L_x_13357) ;  /* 0x00000008008c7947 */ /* 0x000fee0003800000 */
.L_x_13365:
        /* <DEDUP_REMOVED lines=10> */
[----:B0123--:R-:W0:Y:S01]  /*4560*/  FLO.U32 R6, R3 ;  /* 0x0000000300067300 */ /* 0x00fe2200000e0000 */
        /* <DEDUP_REMOVED lines=17> */
.L_x_13368:
        /* <DEDUP_REMOVED lines=15> */
.L_x_13367:
[----:B------:R-:W4:Y:S02]  /*4770*/  LDG.E.U16 R0, desc[UR36][R4.64] ;  /* 0x0000002404007981 */ /* 0x000f24000c1e1500 */
[----:B----4-:R-:W-:-:S05]  /*4780*/  IMAD.U32 R0, R0, 0x10000, RZ ;  /* 0x0001000000007824 */ /* 0x010fca00078e00ff */
[----:B------:R-:W-:-:S04]  /*4790*/  FSETP.NEU.FTZ.AND P0, PT, R0, RZ, PT ;  /* 0x000000ff0000720b */ /* 0x000fc80003f1d000 */
[----:B------:R-:W-:Y:S01]  /*47a0*/  P2R R27, PR, RZ, 0x1 ;  /* 0x00000001ff1b7803 */ /* 0x000fe20000000000 */
[----:B------:R-:W-:Y:S08]  /*47b0*/  BRA `(.L_x_13357) ;  /* 0x0000000400cc7947 */ /* 0x000ff00003800000 */
.L_x_13364:
        /* <DEDUP_REMOVED lines=12> */
.L_x_13371:
        /* <DEDUP_REMOVED lines=13> */
[----:B0123--:R-:W-:-:S06]  /*4950*/  IMAD.U32 R6, R4, -0x80000000, RZ ;  /* 0x8000000004067824 */ /* 0x00ffcc00078e00ff */
[----:B------:R-:W-:Y:S05]  /*4960*/  @P0 BRA `(.L_x_13375) ;  /* 0x0000000000180947 */ /* 0x000fea0003800000 */
[----:B------:R-:W0:Y:S02]  /*4970*/  FLO.U32 R4, R3 ;  /* 0x0000000300047300 */ /* 0x000e2400000e0000 */
[----:B0-----:R-:W-:-:S04]  /*4980*/  IADD3 R5, -R4, 0x1f, RZ ;  /* 0x0000001f04057810 */ /* 0x001fc80007ffe1ff */
[----:B------:R-:W-:Y:S01]  /*4990*/  IADD3 R0, R0, 0x1d, -R5 ;  /* 0x0000001d00007810 */ /* 0x000fe20007ffe805 */
[----:B------:R-:W-:-:S05]  /*49a0*/  VIADD R4, R5, 0xffffffe4 ;  /* 0xffffffe405047836 */ /* 0x000fca0000000000 */
[----:B------:R-:W-:-:S04]  /*49b0*/  SHF.L.U32 R4, R3, R4, RZ ;  /* 0x0000000403047219 */ /* 0x000fc800000006ff */
[----:B------:R-:W-:-:S07]  /*49c0*/  LOP3.LUT R3, R4, 0x7, RZ, 0xc0, !PT ;  /* 0x0000000704037812 */ /* 0x000fce00078ec0ff */
.L_x_13375:
[----:B------:R-:W-:Y:S05]  /*49d0*/  BSYNC B1 ;  /* 0x0000000000017941 */ /* 0x000fea0003800000 */
.L_x_13374:
[----:B------:R-:W-:Y:S01]  /*49e0*/  LEA R5, R0, 0x3b800000, 0x17 ;  /* 0x3b80000000057811 */ /* 0x000fe200078eb8ff */
[----:B------:R-:W-:-:S05]  /*49f0*/  IMAD.SHL.U32 R0, R3, 0x100000, RZ ;  /* 0x0010000003007824 */ /* 0x000fca00078e00ff */
[----:B------:R-:W-:-:S07]  /*4a00*/  LOP3.LUT R0, R5, R0, R6, 0xfe, !PT ;  /* 0x0000000005007212 */ /* 0x000fce00078efe06 */
.L_x_13373:
[----:B------:R-:W-:Y:S05]  /*4a10*/  BSYNC B0 ;  /* 0x0000000000007941 */ /* 0x000fea0003800000 */
.L_x_13372:
[----:B------:R-:W-:-:S04]  /*4a20*/  FSETP.NEU.FTZ.AND P0, PT, R0, RZ, PT ;  /* 0x000000ff0000720b */ /* 0x000fc80003f1d000 */
[----:B------:R-:W-:Y:S01]  /*4a30*/  P2R R27, PR, RZ, 0x1 ;  /* 0x00000001ff1b7803 */ /* 0x000fe20000000000 */
[----:B------:R-:W-:Y:S08]  /*4a40*/  BRA `(.L_x_13357) ;  /* 0x0000000400287947 */ /* 0x000ff00003800000 */
.L_x_13370:
        /* <DEDUP_REMOVED lines=21> */
.L_x_13379:
[----:B------:R-:W-:Y:S05]  /*4ba0*/  BSYNC B1 ;  /* 0x0000000000017941 */ /* 0x000fea0003800000 */
.L_x_13378:
[----:B------:R-:W-:Y:S01]  /*4bb0*/  LEA R5, R0, 0x37800000, 0x17 ;  /* 0x3780000000057811 */ /* 0x000fe200078eb8ff */
[----:B------:R-:W-:-:S05]  /*4bc0*/  IMAD.SHL.U32 R0, R3, 0x200000, RZ ;  /* 0x0020000003007824 */ /* 0x000fca00078e00ff */
[----:B------:R-:W-:-:S07]  /*4bd0*/  LOP3.LUT R0, R5, R0, R6, 0xfe, !PT ;  /* 0x0000000005007212 */ /* 0x000fce00078efe06 */
.L_x_13377:
[----:B------:R-:W-:Y:S05]  /*4be0*/  BSYNC B0 ;  /* 0x0000000000007941 */ /* 0x000fea0003800000 */
.L_x_13376:
[----:B------:R-:W-:-:S04]  /*4bf0*/  FSETP.NEU.FTZ.AND P0, PT, R0, RZ, PT ;  /* 0x000000ff0000720b */ /* 0x000fc80003f1d000 */
[----:B------:R-:W-:Y:S01]  /*4c00*/  P2R R27, PR, RZ, 0x1 ;  /* 0x00000001ff1b7803 */ /* 0x000fe20000000000 */
[----:B------:R-:W-:Y:S08]  /*4c10*/  BRA `(.L_x_13357) ;  /* 0x0000000000b47947 */ /* 0x000ff00003800000 */
.L_x_13369:
        /* <DEDUP_REMOVED lines=14> */
.L_x_13383:
[----:B------:R-:W-:Y:S05]  /*4d00*/  BSYNC B0 ;  /* 0x0000000000007941 */ /* 0x000fea0003800000 */
.L_x_13382:
[----:B------:R-:W-:-:S04]  /*4d10*/  FSETP.NEU.FTZ.AND P0, PT, R0, RZ, PT ;  /* 0x000000ff0000720b */ /* 0x000fc80003f1d000 */
[----:B------:R-:W-:Y:S01]  /*4d20*/  P2R R27, PR, RZ, 0x1 ;  /* 0x00000001ff1b7803 */ /* 0x000fe20000000000 */
[----:B------:R-:W-:Y:S08]  /*4d30*/  BRA `(.L_x_13357) ;  /* 0x00000000006c7947 */ /* 0x000ff00003800000 */
.L_x_13356:
[----:B------:R-:W-:Y:S01]  /*4d40*/  MOV R14, 0x0 ;  /* 0x00000000000e7802 */ /* 0x000fe20000000f00 */
[----:B------:R-:W-:Y:S01]  /*4d50*/  ULDC.64 UR4, c[0x4][0x4e8] ;  /* 0x01013a0000047ab9 */ /* 0x000fe20000000a00 */
[----:B------:R-:W-:Y:S01]  /*4d60*/  ULDC.64 UR6, c[0x4][0x320] ;  /* 0x0100c80000067ab9 */ /* 0x000fe20000000a00 */
[----:B------:R-:W-:Y:S02]  /*4d70*/  IMAD.U32 R4, RZ, RZ, UR4 ;  /* 0x00000004ff047e24 */ /* 0x000fe4000f8e00ff */
[----:B------:R-:W-:Y:S01]  /*4d80*/  IMAD.U32 R5, RZ, RZ, UR5 ;  /* 0x00000005ff057e24 */ /* 0x000fe2000f8e00ff */
[----:B------:R-:W4:Y:S01]  /*4d90*/  LDC.64 R14, c[0x4][R14] ;  /* 0x010000000e0e7b82 */ /* 0x000f220000000a00 */
[----:B------:R-:W-:Y:S01]  /*4da0*/  ULDC.64 UR4, c[0x4][0x4f0] ;  /* 0x01013c0000047ab9 */ /* 0x000fe20000000a00 */
[----:B------:R-:W-:Y:S02]  /*4db0*/  IMAD.U32 R10, RZ, RZ, UR6 ;  /* 0x00000006ff0a7e24 */ /* 0x000fe4000f8e00ff */
[----:B0123--:R-:W-:-:S02]  /*4dc0*/  IMAD.U32 R6, RZ, RZ, UR4 ;  /* 0x00000004ff067e24 */ /* 0x00ffc4000f8e00ff */
[----:B------:R-:W-:Y:S02]  /*4dd0*/  IMAD.U32 R7, RZ, RZ, UR5 ;  /* 0x00000005ff077e24 */ /* 0x000fe4000f8e00ff */
[----:B------:R-:W-:Y:S02]  /*4de0*/  IMAD.U32 R11, RZ, RZ, UR7 ;  /* 0x00000007ff0b7e24 */ /* 0x000fe4000f8e00ff */
[----:B------:R-:W-:Y:S02]  /*4df0*/  IMAD.MOV.U32 R8, RZ, RZ, 0x4e ;  /* 0x0000004eff087424 */ /* 0x000fe400078e00ff */
[----:B------:R-:W-:Y:S02]  /*4e00*/  IMAD.MOV.U32 R12, RZ, RZ, 0x1 ;  /* 0x00000001ff0c7424 */ /* 0x000fe400078e00ff */
[----:B------:R-:W-:-:S07]  /*4e10*/  IMAD.MOV.U32 R13, RZ, RZ, RZ ;  /* 0x000000ffff0d7224 */ /* 0x000fce00078e00ff */
[----:B------:R-:W-:-:S07]  /*4e20*/  LEPC R20, `(.L_x_13384) ;  /* 0x000000001014794e */ /* 0x000fce0000000000 */
[----:B----45:R-:W-:Y:S05]  /*4e30*/  CALL.ABS.NOINC R14 ;  /* 0x000000000e007343 */ /* 0x030fea0003c00000 */
.L_x_13384:
[----:B------:R-:W-:-:S04]  /*4e40*/  PLOP3.LUT P0, PT, PT, PT, PT, 0x8, 0x0 ;  /* 0x000000000000781c */ /* 0x000fc80003f0e170 */
[----:B------:R-:W-:Y:S01]  /*4e50*/  P2R R27, PR, RZ, 0x1 ;  /* 0x00000001ff1b7803 */ /* 0x000fe20000000000 */
[----:B------:R-:W-:Y:S08]  /*4e60*/  BRA `(.L_x_13357) ;  /* 0x0000000000207947 */ /* 0x000ff00003800000 */
.L_x_13381:
[----:B------:R-:W4:Y:S02]  /*4e70*/  LDG.E.64 R4, desc[UR36][R4.64] ;  /* 0x0000002404047981 */ /* 0x000f24000c1e1b00 */
[----:B----4-:R-:W-:-:S04]  /*4e80*/  ISETP.NE.U32.AND P0, PT, R4, RZ, PT ;  /* 0x000000ff0400720c */ /* 0x010fc80003f05070 */
[----:B------:R-:W-:-:S04]  /*4e90*/  ISETP.NE.AND.EX P0, PT, R5, RZ, PT, P0 ;  /* 0x000000ff0500720c */ /* 0x000fc80003f05300 */
[----:B------:R-:W-:Y:S01]  /*4ea0*/  P2R R27, PR, RZ, 0x1 ;  /* 0x00000001ff1b7803 */ /* 0x000fe20000000000 */
[----:B------:R-:W-:Y:S08]  /*4eb0*/  BRA `(.L_x_13357) ;  /* 0x00000000000c7947 */ /* 0x000ff00003800000 */
.L_x_13380:
[----:B------:R-:W4:Y:S02]  /*4ec0*/  LDG.E R4, desc[UR36][R4.64] ;  /* 0x0000002404047981 */ /* 0x000f24000c1e1900 */
[----:B----4-:R-:W-:-:S04]  /*4ed0*/  ISETP.NE.AND P0, PT, R4, RZ, PT ;  /* 0x000000ff0400720c */ /* 0x010fc80003f05270 */
[----:B------:R-:W-:-:S09]  /*4ee0*/  P2R R27, PR, RZ, 0x1 ;  /* 0x00000001ff1b7803 */ /* 0x000fd20000000000 */
.L_x_13357:
[----:B------:R-:W4:Y:S01]  /*4ef0*/  LDC.64 R4, c[0x0][0x240] ;  /* 0x00009000ff047b82 */ /* 0x000f220000000a00 */
        /* <DEDUP_REMOVED lines=18> */
.L_x_13388:
[----:B------:R4:W5:Y:S01]  /*5020*/  LDG.E.U8 R32, desc[UR36][R4.64] ;  /* 0x0000002404207981 */ /* 0x000962000c1e1100 */
[----:B------:R-:W-:Y:S01]  /*5030*/  IMAD.MOV.U32 R33, RZ, RZ, RZ ;  /* 0x000000ffff217224 */ /* 0x000fe200078e00ff */
[----:B------:R-:W-:Y:S06]  /*5040*/  BRA `(.L_x_13390) ;  /* 0x0000000c00487947 */ /* 0x000fec0003800000 */
.L_x_13387:
        /* <DEDUP_REMOVED lines=8> */
.L_x_13392:
[----:B------:R-:W4:Y:S02]  /*50d0*/  LDG.E R32, desc[UR36][R4.64] ;  /* 0x0000002404207981 */ /* 0x000f24000c1e1900 */
[----:B----4-:R-:W-:Y:S01]  /*50e0*/  SHF.R.S32.HI R33, RZ, 0x1f, R32 ;  /* 0x0000001fff217819 */ /* 0x010fe20000011420 */
[----:B------:R-:W-:Y:S06]  /*50f0*/  BRA `(.L_x_13390) ;  /* 0x0000000c001c7947 */ /* 0x000fec0003800000 */
.L_x_13391:
[----:B------:R-:W4:Y:S02]  /*5100*/  LDG.E.S16 R32, desc[UR36][R4.64] ;  /* 0x0000002404207981 */ /* 0x000f24000c1e1700 */
[----:B----4-:R-:W-:Y:S01]  /*5110*/  SHF.R.S32.HI R33, RZ, 0x1f, R32 ;  /* 0x0000001fff217819 */ /* 0x010fe20000011420 */
[----:B------:R-:W-:Y:S06]  /*5120*/  BRA `(.L_x_13390) ;  /* 0x0000000c00107947 */ /* 0x000fec0003800000 */
.L_x_13386:
        /* <DEDUP_REMOVED lines=9> */
.L_x_13394:
[----:B------:R-:W4:Y:S02]  /*51c0*/  LDG.E.U16 R4, desc[UR36][R4.64] ;  /* 0x0000002404047981 */ /* 0x000f24000c1e1500 */
[----:B----4-:R-:W-:-:S06]  /*51d0*/  HADD2.F32 R32, -RZ, R4.H0_H0 ;  /* 0x20000004ff207230 */ /* 0x010fcc0000004100 */
[----:B------:R-:W4:Y:S01]  /*51e0*/  F2I.S64.TRUNC R32, R32 ;  /* 0x0000002000207311 */ /* 0x000f22000020d900 */
[----:B------:R-:W-:Y:S05]  /*51f0*/  BRA `(.L_x_13390) ;  /* 0x0000000800dc7947 */ /* 0x000fea0003800000 */
.L_x_13393:
[----:B------:R-:W-:-:S13]  /*5200*/  ISETP.NE.AND P0, PT, R0, 0x7, PT ;  /* 0x000000070000780c */ /* 0x000fda0003f05270 */
[----:B------:R-:W-:Y:S05]  /*5210*/  @!P0 BRA `(.L_x_13395) ;  /* 0x00000000002c8947 */ /* 0x000fea0003800000 */
[----:B------:R-:W-:-:S13]  /*5220*/  ISETP.NE.AND P0, PT, R0, 0x8, PT ;  /* 0x000000080000780c */ /* 0x000fda0003f05270 */
[----:B------:R-:W-:Y:S05]  /*5230*/  @!P0 BRA `(.L_x_13396) ;  /* 0x0000000000148947 */ /* 0x000fea0003800000 */
[----:B------:R-:W-:-:S13]  /*5240*/  ISETP.NE.AND P0, PT, R0, 0x9, PT ;  /* 0x000000090000780c */ /* 0x000fda0003f05270 */
[----:B------:R-:W-:Y:S05]  /*5250*/  @P0 BRA `(.L_x_13389) ;  /* 0x00000008006c0947 */ /* 0x000fea0003800000 */
[----:B------:R-:W4:Y:S02]  /*5260*/  LDG.E R4, desc[UR36][R4.64] ;  /* 0x0000002404047981 */ /* 0x000f24000c1e1900 */
[----:B----4-:R4:W0:Y:S01]  /*5270*/  F2I.S64.TRUNC R32, R4 ;  /* 0x0000000400207311 */ /* 0x010822000020d900 */
[----:B------:R-:W-:Y:S05]  /*5280*/  BRA `(.L_x_13390) ;  /* 0x0000000800b87947 */ /* 0x000fea0003800000 */
.L_x_13396:
[----:B------:R-:W4:Y:S02]  /*5290*/  LDG.E.U16 R4, desc[UR36][R4.64] ;  /* 0x0000002404047981 */ /* 0x000f24000c1e1500 */
[----:B----4-:R-:W-:-:S06]  /*52a0*/  HADD2.F32 R32, -RZ, R4.H0_H0 ;  /* 0x20000004ff207230 */ /* 0x010fcc0000004100 */
[----:B------:R-:W4:Y:S01]  /*52b0*/  F2I.S64.TRUNC R32, R32 ;  /* 0x0000002000207311 */ /* 0x000f22000020d900 */
[----:B------:R-:W-:Y:S05]  /*52c0*/  BRA `(.L_x_13390) ;  /* 0x0000000800a87947 */ /* 0x000fea0003800000 */
.L_x_13395:
[----:B------:R-:W4:Y:S02]  /*52d0*/  LDG.E.64 R4, desc[UR36][R4.64] ;  /* 0x0000002404047981 */ /* 0x000f24000c1e1b00 */
[----:B----4-:R4:W0:Y:S01]  /*52e0*/  F2I.S64.F64.TRUNC R32, R4 ;  /* 0x0000000400207311 */ /* 0x010822000030d900 */
[----:B------:R-:W-:Y:S05]  /*52f0*/  BRA `(.L_x_13390) ;  /* 0x00000008009c7947 */ /* 0x000fea0003800000 */
.L_x_13385:
        /* <DEDUP_REMOVED lines=13> */
.L_x_13399:
[----:B------:R-:W4:Y:S02]  /*53d0*/  LDG.E.64 R4, desc[UR36][R4.64] ;  /* 0x0000002404047981 */ /* 0x000f24000c1e1b00 */
[----:B----4-:R4:W0:Y:S01]  /*53e0*/  F2I.S64.F64.TRUNC R32, R4 ;  /* 0x0000000400207311 */ /* 0x010822000030d900 */
[----:B------:R-:W-:Y:S05]  /*53f0*/  BRA `(.L_x_13390) ;  /* 0x00000008005c7947 */ /* 0x000fea0003800000 */
.L_x_13398:
        /* <DEDUP_REMOVED lines=27> */
.L_x_13401:
        /* <DEDUP_REMOVED lines=14> */
.L_x_13400:
[----:B------:R-:W4:Y:S02]  /*5690*/  LDG.E.U16 R32, desc[UR36][R4.64] ;  /* 0x0000002404207981 */ /* 0x000f24000c1e1500 */
[----:B----4-:R-:W-:-:S06]  /*56a0*/  IMAD.U32 R32, R32, 0x10000, RZ ;  /* 0x0001000020207824 */ /* 0x010fcc00078e00ff */
[----:B------:R-:W4:Y:S01]  /*56b0*/  F2I.S64.TRUNC R32, R32 ;  /* 0x0000002000207311 */ /* 0x000f22000020d900 */
[----:B------:R-:W-:Y:S05]  /*56c0*/  BRA `(.L_x_13390) ;  /* 0x0000000400a87947 */ /* 0x000fea0003800000 */
.L_x_13397:
        /* <DEDUP_REMOVED lines=11> */
.L_x_13404:
        /* <DEDUP_REMOVED lines=15> */
[----:B------:R-:W4:Y:S02]  /*5870*/  FLO.U32 R4, R3 ;  /* 0x0000000300047300 */ /* 0x000f2400000e0000 */
[----:B----4-:R-:W-:-:S04]  /*5880*/  IADD3 R5, -R4, 0x1f, RZ ;  /* 0x0000001f04057810 */ /* 0x010fc80007ffe1ff */
[----:B------:R-:W-:Y:S01]  /*5890*/  IADD3 R0, R0, 0x1d, -R5 ;  /* 0x0000001d00007810 */ /* 0x000fe20007ffe805 */
[----:B------:R-:W-:-:S05]  /*58a0*/  VIADD R4, R5, 0xffffffe4 ;  /* 0xffffffe405047836 */ /* 0x000fca0000000000 */
[----:B------:R-:W-:-:S04]  /*58b0*/  SHF.L.U32 R4, R3, R4, RZ ;  /* 0x0000000403047219 */ /* 0x000fc800000006ff */
[----:B------:R-:W-:-:S07]  /*58c0*/  LOP3.LUT R3, R4, 0x7, RZ, 0xc0, !PT ;  /* 0x0000000704037812 */ /* 0x000fce00078ec0ff */
.L_x_13408:
[----:B------:R-:W-:Y:S05]  /*58d0*/  BSYNC B1 ;  /* 0x0000000000017941 */ /* 0x000fea0003800000 */
.L_x_13407:
[----:B------:R-:W-:Y:S01]  /*58e0*/  IMAD.SHL.U32 R3, R3, 0x100000, RZ ;  /* 0x0010000003037824 */ /* 0x000fe200078e00ff */
[----:B------:R-:W-:-:S04]  /*58f0*/  LEA R5, R0, 0x3b800000, 0x17 ;  /* 0x3b80000000057811 */ /* 0x000fc800078eb8ff */
[----:B------:R-:W-:-:S07]  /*5900*/  LOP3.LUT R32, R5, R3, R32, 0xfe, !PT ;  /* 0x0000000305207212 */ /* 0x000fce00078efe20 */
.L_x_13406:
[----:B------:R-:W-:Y:S05]  /*5910*/  BSYNC B0 ;  /* 0x0000000000007941 */ /* 0x000fea0003800000 */
.L_x_13405:
[----:B------:R-:W4:Y:S01]  /*5920*/  F2I.S64.TRUNC R32, R32 ;  /* 0x0000002000207311 */ /* 0x000f22000020d900 */
[----:B------:R-:W-:Y:S05]  /*5930*/  BRA `(.L_x_13390) ;  /* 0x00000004000c7947 */ /* 0x000fea0003800000 */
.L_x_13403:
        /* <DEDUP_REMOVED lines=21> */
.L_x_13412:
[----:B------:R-:W-:Y:S05]  /*5a90*/  BSYNC B1 ;  /* 0x0000000000017941 */ /* 0x000fea0003800000 */
.L_x_13411:
[----:B------:R-:W-:Y:S01]  /*5aa0*/  IMAD.SHL.U32 R3, R3, 0x200000, RZ ;  /* 0x0020000003037824 */ /* 0x000fe200078e00ff */
[----:B------:R-:W-:-:S04]  /*5ab0*/  LEA R5, R0, 0x37800000, 0x17 ;  /* 0x3780000000057811 */ /* 0x000fc800078eb8ff */
[----:B------:R-:W-:-:S07]  /*5ac0*/  LOP3.LUT R32, R5, R3, R32, 0xfe, !PT ;  /* 0x0000000305207212 */ /* 0x000fce00078efe20 */
.L_x_13410:
[----:B------:R-:W-:Y:S05]  /*5ad0*/  BSYNC B0 ;  /* 0x0000000000007941 */ /* 0x000fea0003800000 */
.L_x_13409:
[----:B------:R-:W4:Y:S01]  /*5ae0*/  F2I.S64.TRUNC R32, R32 ;  /* 0x0000002000207311 */ /* 0x000f22000020d900 */
[----:B------:R-:W-:Y:S05]  /*5af0*/  BRA `(.L_x_13390) ;  /* 0x00000000009c7947 */ /* 0x000fea0003800000 */
.L_x_13402:
        /* <DEDUP_REMOVED lines=14> */
.L_x_13416:
[----:B------:R-:W-:Y:S05]  /*5be0*/  BSYNC B0 ;  /* 0x0000000000007941 */ /* 0x000fea0003800000 */
.L_x_13415:
[----:B------:R-:W4:Y:S01]  /*5bf0*/  F2I.S64.TRUNC R32, R32 ;  /* 0x0000002000207311 */ /* 0x000f22000020d900 */
[----:B------:R-:W-:Y:S05]  /*5c00*/  BRA `(.L_x_13390) ;  /* 0x0000000000587947 */ /* 0x000fea0003800000 */
.L_x_13389:
        /* <DEDUP_REMOVED lines=16> */
.L_x_13417:
[----:B------:R-:W-:Y:S01]  /*5d10*/  CS2R R32, SRZ ;  /* 0x0000000000207805 */ /* 0x000fe2000001ff00 */
[----:B------:R-:W-:Y:S06]  /*5d20*/  BRA `(.L_x_13390) ;  /* 0x0000000000107947 */ /* 0x000fec0003800000 */
.L_x_13414:
[----:B------:R4:W5:Y:S01]  /*5d30*/  LDG.E.64 R32, desc[UR36][R4.64] ;  /* 0x0000002404207981 */ /* 0x000962000c1e1b00 */
[----:B------:R-:W-:Y:S05]  /*5d40*/  BRA `(.L_x_13390) ;  /* 0x0000000000087947 */ /* 0x000fea0003800000 */
.L_x_13413:
[----:B------:R4:W5:Y:S01]  /*5d50*/  LDG.E R32, desc[UR36][R4.64] ;  /* 0x0000002404207981 */ /* 0x000962000c1e1900 */
[----:B------:R-:W-:-:S07]  /*5d60*/  IMAD.MOV.U32 R33, RZ, RZ, RZ ;  /* 0x000000ffff217224 */ /* 0x000fce00078e00ff */
.L_x_13390:
[----:B------:R-:W-:Y:S01]  /*5d70*/  ISETP.NE.AND P0, PT, R27, RZ, PT ;  /* 0x000000ff1b00720c */ /* 0x000fe20003f05270 */
[----:B------:R-:W-:-:S03]  /*5d80*/  VIADD R17, R17, 0x80 ;  /* 0x0000008011117836 */ /* 0x000fc60000000000 */
[----:B------:R-:W-:-:S09]  /*5d90*/  SEL R26, RZ, 0x1, !P0 ;  /* 0x00000001ff1a7807 */ /* 0x000fd20004000000 */
.L_x_13318:
[----:B------:R-:W-:Y:S05]  /*5da0*/  BSYNC B6 ;  /* 0x0000000000067941 */ /* 0x000fea0003800000 */
.L_x_13317:
        /* <DEDUP_REMOVED lines=8> */
[----:B0---4-:R-:W0:Y:S01]  /*5e30*/  LDC.64 R4, c[0x0][0x230] ;  /* 0x00008c00ff047b82 */ /* 0x011e220000000a00 */
[----:B------:R-:W-:Y:S01]  /*5e40*/  PRMT R0, R16, 0x9910, RZ ;  /* 0x0000991010007816 */ /* 0x000fe200000000ff */
[----:B------:R-:W-:Y:S01]  /*5e50*/  IMAD R31, R2, 0x200, R17 ;  /* 0x00000200021f7824 */ /* 0x000fe200078e0211 */
[----:B------:R-:W-:Y:S02]  /*5e60*/  ULDC UR4, c[0x0][0x250] ;  /* 0x0000940000047ab9 */ /* 0x000fe40000000800 */
[----:B------:R-:W-:Y:S01]  /*5e70*/  ISETP.GT.AND P1, PT, R0, 0x9, PT ;  /* 0x000000090000780c */ /* 0x000fe20003f24270 */
[----:B-123--:R-:W-:-:S05]  /*5e80*/  IMAD R7, R31, UR4, RZ ;  /* 0x000000041f077c24 */ /* 0x00efca000f8e02ff */
        /* <DEDUP_REMOVED lines=13> */
.L_x_13423:
[----:B------:R3:W5:Y:S01]  /*5f60*/  LDG.E.U8 R27, desc[UR36][R6.64] ;  /* 0x00000024061b7981 */ /* 0x000762000c1e1100 */
[----:B------:R-:W-:Y:S05]  /*5f70*/  BRA `(.L_x_13425) ;  /* 0x0000000c00647947 */ /* 0x000fea0003800000 */
.L_x_13422:
        /* <DEDUP_REMOVED lines=8> */
.L_x_13427:
[----:B------:R2:W5:Y:S01]  /*6000*/  LDG.E.U8 R27, desc[UR36][R6.64] ;  /* 0x00000024061b7981 */ /* 0x000562000c1e1100 */
[----:B------:R-:W-:Y:S05]  /*6010*/  BRA `(.L_x_13425) ;  /* 0x0000000c003c7947 */ /* 0x000fea0003800000 */
.L_x_13426:
[----:B------:R0:W5:Y:S01]  /*6020*/  LDG.E.U16 R27, desc[UR36][R6.64] ;  /* 0x00000024061b7981 */ /* 0x000162000c1e1500 */
[----:B------:R-:W-:Y:S05]  /*6030*/  BRA `(.L_x_13425) ;  /* 0x0000000c00347947 */ /* 0x000fea0003800000 */
.L_x_13421:
        /* <DEDUP_REMOVED lines=10> */
.L_x_13429:
[----:B------:R-:W2:Y:S02]  /*60e0*/  LDG.E.U16 R4, desc[UR36][R6.64] ;  /* 0x0000002406047981 */ /* 0x000ea4000c1e1500 */
[----:B--2---:R-:W-:-:S06]  /*60f0*/  HADD2.F32 R4, -RZ, R4.H0_H0 ;  /* 0x20000004ff047230 */ /* 0x004fcc0000004100 */
[----:B------:R-:W0:Y:S02]  /*6100*/  F2I.S64.TRUNC R4, R4 ;  /* 0x0000000400047311 */ /* 0x000e24000020d900 */
[----:B0-----:R-:W-:Y:S01]  /*6110*/  PRMT R27, R4, 0x7610, R27 ;  /* 0x00007610041b7816 */ /* 0x001fe2000000001b */
[----:B------:R-:W-:Y:S06]  /*6120*/  BRA `(.L_x_13425) ;  /* 0x0000000800f87947 */ /* 0x000fec0003800000 */
.L_x_13428:
        /* <DEDUP_REMOVED lines=10> */
.L_x_13431:
[----:B------:R-:W2:Y:S02]  /*61d0*/  LDG.E.U16 R6, desc[UR36][R6.64] ;  /* 0x0000002406067981 */ /* 0x000ea4000c1e1500 */
[----:B--2---:R-:W-:-:S06]  /*61e0*/  HADD2.F32 R4, -RZ, R6.H0_H0 ;  /* 0x20000006ff047230 */ /* 0x004fcc0000004100 */
[----:B------:R-:W0:Y:S02]  /*61f0*/  F2I.S64.TRUNC R4, R4 ;  /* 0x0000000400047311 */ /* 0x000e24000020d900 */
[----:B0-----:R-:W-:Y:S01]  /*6200*/  PRMT R27, R4, 0x7610, R27 ;  /* 0x00007610041b7816 */ /* 0x001fe2000000001b */
[----:B------:R-:W-:Y:S06]  /*6210*/  BRA `(.L_x_13425) ;  /* 0x0000000800bc7947 */ /* 0x000fec0003800000 */
.L_x_13430:
[----:B------:R-:W2:Y:S02]  /*6220*/  LDG.E.64 R4, desc[UR36][R6.64] ;  /* 0x0000002406047981 */ /* 0x000ea4000c1e1b00 */
[----:B--2---:R-:W0:Y:S02]  /*6230*/  F2I.S64.F64.TRUNC R4, R4 ;  /* 0x0000000400047311 */ /* 0x004e24000030d900 */
[----:B0-----:R-:W-:Y:S01]  /*6240*/  PRMT R27, R4, 0x7610, R27 ;  /* 0x00007610041b7816 */ /* 0x001fe2000000001b */
[----:B------:R-:W-:Y:S06]  /*6250*/  BRA `(.L_x_13425) ;  /* 0x0000000800ac7947 */ /* 0x000fec0003800000 */
.L_x_13420:
        /* <DEDUP_REMOVED lines=12> */
.L_x_13434:
[----:B------:R-:W2:Y:S02]  /*6320*/  LDG.E.64 R6, desc[UR36][R6.64] ;  /* 0x0000002406067981 */ /* 0x000ea4000c1e1b00 */
[----:B--2---:R-:W0:Y:S02]  /*6330*/  F2I.S64.F64.TRUNC R4, R6 ;  /* 0x0000000600047311 */ /* 0x004e24000030d900 */
[----:B0-----:R-:W-:Y:S01]  /*6340*/  PRMT R27, R4, 0x7610, R27 ;  /* 0x00007610041b7816 */ /* 0x001fe2000000001b */
[----:B------:R-:W-:Y:S06]  /*6350*/  BRA `(.L_x_13425) ;  /* 0x00000008006c7947 */ /* 0x000fec0003800000 */
.L_x_13433:
        /* <DEDUP_REMOVED lines=28> */
.L_x_13436:
        /* <DEDUP_REMOVED lines=12> */
[----:B------:R-:W0:Y:S02]  /*65e0*/  F2I.S64.TRUNC R4, R0 ;  /* 0x0000000000047311 */ /* 0x000e24000020d900 */
[----:B0-----:R-:W-:Y:S01]  /*65f0*/  PRMT R27, R4, 0x7610, R27 ;  /* 0x00007610041b7816 */ /* 0x001fe2000000001b */
[----:B------:R-:W-:Y:S06]  /*6600*/  BRA `(.L_x_13425) ;  /* 0x0000000400c07947 */ /* 0x000fec0003800000 */
.L_x_13435:
[----:B------:R-:W2:Y:S02]  /*6610*/  LDG.E.U16 R4, desc[UR36][R6.64] ;  /* 0x0000002406047981 */ /* 0x000ea4000c1e1500 */
[----:B--2---:R-:W-:-:S06]  /*6620*/  IMAD.U32 R4, R4, 0x10000, RZ ;  /* 0x0001000004047824 */ /* 0x004fcc00078e00ff */
[----:B------:R-:W0:Y:S02]  /*6630*/  F2I.S64.TRUNC R4, R4 ;  /* 0x0000000400047311 */ /* 0x000e24000020d900 */
[----:B0-----:R-:W-:Y:S01]  /*6640*/  PRMT R27, R4, 0x7610, R27 ;  /* 0x00007610041b7816 */ /* 0x001fe2000000001b */
[----:B------:R-:W-:Y:S06]  /*6650*/  BRA `(.L_x_13425) ;  /* 0x0000000400ac7947 */ /* 0x000fec0003800000 */
.L_x_13432:
        /* <DEDUP_REMOVED lines=10> */
.L_x_13439:
        /* <DEDUP_REMOVED lines=21> */
.L_x_13443:
[----:B------:R-:W-:Y:S05]  /*6850*/  BSYNC B1 ;  /* 0x0000000000017941 */ /* 0x000fea0003800000 */
.L_x_13442:
[----:B------:R-:W-:Y:S01]  /*6860*/  IMAD.SHL.U32 R3, R3, 0x100000, RZ ;  /* 0x0010000003037824 */ /* 0x000fe200078e00ff */
[----:B------:R-:W-:-:S04]  /*6870*/  LEA R5, R0, 0x3b800000, 0x17 ;  /* 0x3b80000000057811 */ /* 0x000fc800078eb8ff */
[----:B------:R-:W-:-:S07]  /*6880*/  LOP3.LUT R4, R5, R3, R6, 0xfe, !PT ;  /* 0x0000000305047212 */ /* 0x000fce00078efe06 */
.L_x_13441:
[----:B------:R-:W-:Y:S05]  /*6890*/  BSYNC B0 ;  /* 0x0000000000007941 */ /* 0x000fea0003800000 */
.L_x_13440:
[----:B------:R-:W0:Y:S02]  /*68a0*/  F2I.S64.TRUNC R4, R4 ;  /* 0x0000000400047311 */ /* 0x000e24000020d900 */
[----:B0-----:R-:W-:Y:S01]  /*68b0*/  PRMT R27, R4, 0x7610, R27 ;  /* 0x00007610041b7816 */ /* 0x001fe2000000001b */
[----:B------:R-:W-:Y:S06]  /*68c0*/  BRA `(.L_x_13425) ;  /* 0x0000000400107947 */ /* 0x000fec0003800000 */
.L_x_13438:
        /* <DEDUP_REMOVED lines=21> */
.L_x_13447:
[----:B------:R-:W-:Y:S05]  /*6a20*/  BSYNC B1 ;  /* 0x0000000000017941 */ /* 0x000fea0003800000 */
.L_x_13446:
[----:B------:R-:W-:Y:S01]  /*6a30*/  IMAD.SHL.U32 R3, R3, 0x200000, RZ ;  /* 0x0020000003037824 */ /* 0x000fe200078e00ff */
[----:B------:R-:W-:-:S04]  /*6a40*/  LEA R5, R0, 0x37800000, 0x17 ;  /* 0x3780000000057811 */ /* 0x000fc800078eb8ff */
[----:B------:R-:W-:-:S07]  /*6a50*/  LOP3.LUT R4, R5, R3, R6, 0xfe, !PT ;  /* 0x0000000305047212 */ /* 0x000fce00078efe06 */
.L_x_13445:
[----:B------:R-:W-:Y:S05]  /*6a60*/  BSYNC B0 ;  /* 0x0000000000007941 */ /* 0x000fea0003800000 */
.L_x_13444:
[----:B------:R-:W0:Y:S02]  /*6a70*/  F2I.S64.TRUNC R4, R4 ;  /* 0x0000000400047311 */ /* 0x000e24000020d900 */
[----:B0-----:R-:W-:Y:S01]  /*6a80*/  PRMT R27, R4, 0x7610, R27 ;  /* 0x00007610041b7816 */ /* 0x001fe2000000001b */
[----:B------:R-:W-:Y:S06]  /*6a90*/  BRA `(.L_x_13425) ;  /* 0x00000000009c7947 */ /* 0x000fec0003800000 */
.L_x_13437:
        /* <DEDUP_REMOVED lines=14> */
.L_x_13451:
[----:B------:R-:W-:Y:S05]  /*6b80*/  BSYNC B0 ;  /* 0x0000000000007941 */ /* 0x000fea0003800000 */
.L_x_13450:
[----:B------:R-:W0:Y:S02]  /*6b90*/  F2I.S64.TRUNC R4, R4 ;  /* 0x0000000400047311 */ /* 0x000e24000020d900 */
[----:B0-----:R-:W-:Y:S01]  /*6ba0*/  PRMT R27, R4, 0x7610, R27 ;  /* 0x00007610041b7816 */ /* 0x001fe2000000001b */
[----:B------:R-:W-:Y:S06]  /*6bb0*/  BRA `(.L_x_13425) ;  /* 0x0000000000547947 */ /* 0x000fec0003800000 */
.L_x_13424:
        /* <DEDUP_REMOVED lines=16> */
.L_x_13452:
[----:B------:R-:W-:Y:S01]  /*6cc0*/  PRMT R27, RZ, 0x7610, R27 ;  /* 0x00007610ff1b7816 */ /* 0x000fe2000000001b */
[----:B------:R-:W-:Y:S06]  /*6cd0*/  BRA `(.L_x_13425) ;  /* 0x00000000000c7947 */ /* 0x000fec0003800000 */
.L_x_13449:
[----:B------:R0:W5:Y:S01]  /*6ce0*/  LDG.E.U8 R27, desc[UR36][R6.64] ;  /* 0x00000024061b7981 */ /* 0x000162000c1e1100 */
[----:B------:R-:W-:Y:S05]  /*6cf0*/  BRA `(.L_x_13425) ;  /* 0x0000000000047947 */ /* 0x000fea0003800000 */
.L_x_13448:
[----:B------:R0:W5:Y:S02]  /*6d00*/  LDG.E.U8 R27, desc[UR36][R6.64] ;  /* 0x00000024061b7981 */ /* 0x000164000c1e1100 */
.L_x_13425:
[----:B------:R-:W1:Y:S01]  /*6d10*/  LDC.64 R4, c[0x0][0x238] ;  /* 0x00008e00ff047b82 */ /* 0x000e620000000a00 */
        /* <DEDUP_REMOVED lines=19> */
.L_x_13456:
[----:B------:R-:W2:Y:S02]  /*6e50*/  LDG.E.U8 R4, desc[UR36][R4.64] ;  /* 0x0000002404047981 */ /* 0x000ea4000c1e1100 */
[----:B--2---:R-:W-:-:S04]  /*6e60*/  ISETP.NE.AND P0, PT, R4, RZ, PT ;  /* 0x000000ff0400720c */ /* 0x004fc80003f05270 */
[----:B------:R-:W-:Y:S01]  /*6e70*/  P2R R25, PR, RZ, 0x1 ;  /* 0x00000001ff197803 */ /* 0x000fe20000000000 */
[----:B------:R-:W-:Y:S08]  /*6e80*/  BRA `(.L_x_13458) ;  /* 0x0000000c00c47947 */ /* 0x000ff00003800000 */
.L_x_13455:
        /* <DEDUP_REMOVED lines=11> */
.L_x_13460:
[----:B------:R-:W2:Y:S02]  /*6f40*/  LDG.E R4, desc[UR36][R4.64] ;  /* 0x0000002404047981 */ /* 0x000ea4000c1e1900 */
[----:B--2---:R-:W-:-:S04]  /*6f50*/  ISETP.NE.AND P0, PT, R4, RZ, PT ;  /* 0x000000ff0400720c */ /* 0x004fc80003f05270 */
[----:B------:R-:W-:Y:S01]  /*6f60*/  P2R R25, PR, RZ, 0x1 ;  /* 0x00000001ff197803 */ /* 0x000fe20000000000 */
[----:B------:R-:W-:Y:S08]  /*6f70*/  BRA `(.L_x_13458) ;  /* 0x0000000c00887947 */ /* 0x000ff00003800000 */
.L_x_13459:
[----:B------:R-:W2:Y:S02]  /*6f80*/  LDG.E.U16 R4, desc[UR36][R4.64] ;  /* 0x0000002404047981 */ /* 0x000ea4000c1e1500 */
[----:B--2---:R-:W-:-:S04]  /*6f90*/  ISETP.NE.AND P0, PT, R4, RZ, PT ;  /* 0x000000ff0400720c */ /* 0x004fc80003f05270 */
[----:B------:R-:W-:Y:S01]  /*6fa0*/  P2R R25, PR, RZ, 0x1 ;  /* 0x00000001ff197803 */ /* 0x000fe20000000000 */
[----:B------:R-:W-:Y:S08]  /*6fb0*/  BRA `(.L_x_13458) ;  /* 0x0000000c00787947 */ /* 0x000ff00003800000 */
.L_x_13454:
        /* <DEDUP_REMOVED lines=10> */
.L_x_13462:
[----:B------:R-:W2:Y:S02]  /*7060*/  LDG.E.U16 R0, desc[UR36][R4.64] ;  /* 0x0000002404007981 */ /* 0x000ea4000c1e1500 */
[----:B--2---:R-:W-:-:S05]  /*7070*/  HADD2.F32 R0, -RZ, R0.H0_H0 ;  /* 0x20000000ff007230 */ /* 0x004fca0000004100 */
[----:B------:R-:W-:-:S04]  /*7080*/  FSETP.NEU.FTZ.AND P0, PT, R0, RZ, PT ;  /* 0x000000ff0000720b */ /* 0x000fc80003f1d000 */
[----:B------:R-:W-:Y:S01]  /*7090*/  P2R R25, PR, RZ, 0x1 ;  /* 0x00000001ff197803 */ /* 0x000fe20000000000 */
[----:B------:R-:W-:Y:S08]  /*70a0*/  BRA `(.L_x_13458) ;  /* 0x0000000c003c7947 */ /* 0x000ff00003800000 */
.L_x_13461:
        /* <DEDUP_REMOVED lines=12> */
.L_x_13464:
        /* <DEDUP_REMOVED lines=11> */
.L_x_13463:
[----:B------:R-:W2:Y:S02]  /*7220*/  LDG.E.64 R4, desc[UR36][R4.64] ;  /* 0x0000002404047981 */ /* 0x000ea4000c1e1b00 */
[----:B--2---:R-:W-:-:S06]  /*7230*/  DSETP.NEU.AND P0, PT, R4, RZ, PT ;  /* 0x000000ff0400722a */ /* 0x004fcc0003f0d000 */
[----:B------:R-:W-:Y:S01]  /*7240*/  P2R R25, PR, RZ, 0x1 ;  /* 0x00000001ff197803 */ /* 0x000fe20000000000 */
[----:B------:R-:W-:Y:S07]  /*7250*/  BRA `(.L_x_13458) ;  /* 0x0000000800d07947 */ /* 0x000fee0003800000 */
.L_x_13453:
        /* <DEDUP_REMOVED lines=12> */
.L_x_13467:
[----:B0-234-:R-:W2:Y:S02]  /*7320*/  LDG.E.128 R4, desc[UR36][R4.64] ;  /* 0x0000002404047981 */ /* 0x01dea4000c1e1d00 */
[----:B--2---:R-:W-:-:S06]  /*7330*/  DSETP.NEU.AND P0, PT, R6, RZ, PT ;  /* 0x000000ff0600722a */ /* 0x004fcc0003f0d000 */
[----:B------:R-:W-:-:S06]  /*7340*/  DSETP.NEU.OR P0, PT, R4, RZ, P0 ;  /* 0x000000ff0400722a */ /* 0x000fcc000070d400 */
[----:B------:R-:W-:Y:S01]  /*7350*/  P2R R25, PR, RZ, 0x1 ;  /* 0x00000001ff197803 */ /* 0x000fe20000000000 */
[----:B------:R-:W-:Y:S07]  /*7360*/  BRA `(.L_x_13458) ;  /* 0x00000008008c7947 */ /* 0x000fee0003800000 */
.L_x_13466:
        /* <DEDUP_REMOVED lines=10> */
[----:B0--34-:R-:W0:Y:S01]  /*7410*/  FLO.U32 R6, R3 ;  /* 0x0000000300067300 */ /* 0x019e2200000e0000 */
        /* <DEDUP_REMOVED lines=17> */
.L_x_13469:
        /* <DEDUP_REMOVED lines=15> */
.L_x_13468:
[----:B------:R-:W2:Y:S02]  /*7620*/  LDG.E.U16 R0, desc[UR36][R4.64] ;  /* 0x0000002404007981 */ /* 0x000ea4000c1e1500 */
[----:B--2---:R-:W-:-:S05]  /*7630*/  IMAD.U32 R0, R0, 0x10000, RZ ;  /* 0x0001000000007824 */ /* 0x004fca00078e00ff */
[----:B------:R-:W-:-:S04]  /*7640*/  FSETP.NEU.FTZ.AND P0, PT, R0, RZ, PT ;  /* 0x000000ff0000720b */ /* 0x000fc80003f1d000 */
[----:B------:R-:W-:Y:S01]  /*7650*/  P2R R25, PR, RZ, 0x1 ;  /* 0x00000001ff197803 */ /* 0x000fe20000000000 */
[----:B------:R-:W-:Y:S08]  /*7660*/  BRA `(.L_x_13458) ;  /* 0x0000000400cc7947 */ /* 0x000ff00003800000 */
.L_x_13465:
        /* <DEDUP_REMOVED lines=12> */
.L_x_13472:
        /* <DEDUP_REMOVED lines=13> */
[----:B0--34-:R-:W-:-:S06]  /*7800*/  IMAD.U32 R6, R4, -0x80000000, RZ ;  /* 0x8000000004067824 */ /* 0x019fcc00078e00ff */
[----:B------:R-:W-:Y:S05]  /*7810*/  @P0 BRA `(.L_x_13476) ;  /* 0x0000000000180947 */ /* 0x000fea0003800000 */
[----:B------:R-:W0:Y:S02]  /*7820*/  FLO.U32 R4, R3 ;  /* 0x0000000300047300 */ /* 0x000e2400000e0000 */
[----:B0-----:R-:W-:-:S04]  /*7830*/  IADD3 R5, -R4, 0x1f, RZ ;  /* 0x0000001f04057810 */ /* 0x001fc80007ffe1ff */
[----:B------:R-:W-:Y:S01]  /*7840*/  IADD3 R0, R0, 0x1d, -R5 ;  /* 0x0000001d00007810 */ /* 0x000fe20007ffe805 */
[----:B------:R-:W-:-:S05]  /*7850*/  VIADD R4, R5, 0xffffffe4 ;  /* 0xffffffe405047836 */ /* 0x000fca0000000000 */
[----:B------:R-:W-:-:S04]  /*7860*/  SHF.L.U32 R4, R3, R4, RZ ;  /* 0x0000000403047219 */ /* 0x000fc800000006ff */
[----:B------:R-:W-:-:S07]  /*7870*/  LOP3.LUT R3, R4, 0x7, RZ, 0xc0, !PT ;  /* 0x0000000704037812 */ /* 0x000fce00078ec0ff */
.L_x_13476:
[----:B------:R-:W-:Y:S05]  /*7880*/  BSYNC B1 ;  /* 0x0000000000017941 */ /* 0x000fea0003800000 */
.L_x_13475:
[----:B------:R-:W-:Y:S01]  /*7890*/  LEA R5, R0, 0x3b800000, 0x17 ;  /* 0x3b80000000057811 */ /* 0x000fe200078eb8ff */
[----:B------:R-:W-:-:S05]  /*78a0*/  IMAD.SHL.U32 R0, R3, 0x100000, RZ ;  /* 0x0010000003007824 */ /* 0x000fca00078e00ff */
[----:B------:R-:W-:-:S07]  /*78b0*/  LOP3.LUT R0, R5, R0, R6, 0xfe, !PT ;  /* 0x0000000005007212 */ /* 0x000fce00078efe06 */
.L_x_13474:
[----:B------:R-:W-:Y:S05]  /*78c0*/  BSYNC B0 ;  /* 0x0000000000007941 */ /* 0x000fea0003800000 */
.L_x_13473:
[----:B------:R-:W-:-:S04]  /*78d0*/  FSETP.NEU.FTZ.AND P0, PT, R0, RZ, PT ;  /* 0x000000ff0000720b */ /* 0x000fc80003f1d000 */
[----:B------:R-:W-:Y:S01]  /*78e0*/  P2R R25, PR, RZ, 0x1 ;  /* 0x00000001ff197803 */ /* 0x000fe20000000000 */
[----:B------:R-:W-:Y:S08]  /*78f0*/  BRA `(.L_x_13458) ;  /* 0x0000000400287947 */ /* 0x000ff00003800000 */
.L_x_13471:
        /* <DEDUP_REMOVED lines=21> */
.L_x_13480:
[----:B------:R-:W-:Y:S05]  /*7a50*/  BSYNC B1 ;  /* 0x0000000000017941 */ /* 0x000fea0003800000 */
.L_x_13479:
[----:B------:R-:W-:Y:S01]  /*7a60*/  LEA R5, R0, 0x37800000, 0x17 ;  /* 0x3780000000057811 */ /* 0x000fe200078eb8ff */
[----:B------:R-:W-:-:S05]  /*7a70*/  IMAD.SHL.U32 R0, R3, 0x200000, RZ ;  /* 0x0020000003007824 */ /* 0x000fca00078e00ff */
[----:B------:R-:W-:-:S07]  /*7a80*/  LOP3.LUT R0, R5, R0, R6, 0xfe, !PT ;  /* 0x0000000005007212 */ /* 0x000fce00078efe06 */
.L_x_13478:
[----:B------:R-:W-:Y:S05]  /*7a90*/  BSYNC B0 ;  /* 0x0000000000007941 */ /* 0x000fea0003800000 */
.L_x_13477:
[----:B------:R-:W-:-:S04]  /*7aa0*/  FSETP.NEU.FTZ.AND P0, PT, R0, RZ, PT ;  /* 0x000000ff0000720b */ /* 0x000fc80003f1d000 */
[----:B------:R-:W-:Y:S01]  /*7ab0*/  P2R R25, PR, RZ, 0x1 ;  /* 0x00000001ff197803 */ /* 0x000fe20000000000 */
[----:B------:R-:W-:Y:S08]  /*7ac0*/  BRA `(.L_x_13458) ;  /* 0x0000000000b47947 */ /* 0x000ff00003800000 */
.L_x_13470:
        /* <DEDUP_REMOVED lines=14> */
.L_x_13484:
[----:B------:R-:W-:Y:S05]  /*7bb0*/  BSYNC B0 ;  /* 0x0000000000007941 */ /* 0x000fea0003800000 */
.L_x_13483:
[----:B------:R-:W-:-:S04]  /*7bc0*/  FSETP.NEU.FTZ.AND P0, PT, R0, RZ, PT ;  /* 0x000000ff0000720b */ /* 0x000fc80003f1d000 */
[----:B------:R-:W-:Y:S01]  /*7bd0*/  P2R R25, PR, RZ, 0x1 ;  /* 0x00000001ff197803 */ /* 0x000fe20000000000 */
[----:B------:R-:W-:Y:S08]  /*7be0*/  BRA `(.L_x_13458) ;  /* 0x00000000006c7947 */ /* 0x000ff00003800000 */
.L_x_13457:
        /* <DEDUP_REMOVED lines=8> */
[----:B0-234-:R-:W-:-:S02]  /*7c70*/  IMAD.U32 R6, RZ, RZ, UR4 ;  /* 0x00000004ff067e24 */ /* 0x01dfc4000f8e00ff */
[----:B------:R-:W-:Y:S02]  /*7c80*/  IMAD.U32 R7, RZ, RZ, UR5 ;  /* 0x00000005ff077e24 */ /* 0x000fe4000f8e00ff */
[----:B------:R-:W-:Y:S02]  /*7c90*/  IMAD.U32 R11, RZ, RZ, UR7 ;  /* 0x00000007ff0b7e24 */ /* 0x000fe4000f8e00ff */
[----:B------:R-:W-:Y:S02]  /*7ca0*/  IMAD.MOV.U32 R8, RZ, RZ, 0x4e ;  /* 0x0000004eff087424 */ /* 0x000fe400078e00ff */
[----:B------:R-:W-:Y:S02]  /*7cb0*/  IMAD.MOV.U32 R12, RZ, RZ, 0x1 ;  /* 0x00000001ff0c7424 */ /* 0x000fe400078e00ff */
[----:B------:R-:W-:-:S07]  /*7cc0*/  IMAD.MOV.U32 R13, RZ, RZ, RZ ;  /* 0x000000ffff0d7224 */ /* 0x000fce00078e00ff */
[----:B------:R-:W-:-:S07]  /*7cd0*/  LEPC R20, `(.L_x_13485) ;  /* 0x000000001014794e */ /* 0x000fce0000000000 */
[----:B-1---5:R-:W-:Y:S05]  /*7ce0*/  CALL.ABS.NOINC R14 ;  /* 0x000000000e007343 */ /* 0x022fea0003c00000 */
.L_x_13485:
[----:B------:R-:W-:-:S04]  /*7cf0*/  PLOP3.LUT P0, PT, PT, PT, PT, 0x8, 0x0 ;  /* 0x000000000000781c */ /* 0x000fc80003f0e170 */
[----:B------:R-:W-:Y:S01]  /*7d00*/  P2R R25, PR, RZ, 0x1 ;  /* 0x00000001ff197803 */ /* 0x000fe20000000000 */
[----:B------:R-:W-:Y:S08]  /*7d10*/  BRA `(.L_x_13458) ;  /* 0x0000000000207947 */ /* 0x000ff00003800000 */
.L_x_13482:
[----:B------:R-:W2:Y:S02]  /*7d20*/  LDG.E.64 R4, desc[UR36][R4.64] ;  /* 0x0000002404047981 */ /* 0x000ea4000c1e1b00 */
[----:B--2---:R-:W-:-:S04]  /*7d30*/  ISETP.NE.U32.AND P0, PT, R4, RZ, PT ;  /* 0x000000ff0400720c */ /* 0x004fc80003f05070 */
[----:B------:R-:W-:-:S04]  /*7d40*/  ISETP.NE.AND.EX P0, PT, R5, RZ, PT, P0 ;  /* 0x000000ff0500720c */ /* 0x000fc80003f05300 */
[----:B------:R-:W-:Y:S01]  /*7d50*/  P2R R25, PR, RZ, 0x1 ;  /* 0x00000001ff197803 */ /* 0x000fe20000000000 */
[----:B------:R-:W-:Y:S08]  /*7d60*/  BRA `(.L_x_13458) ;  /* 0x00000000000c7947 */ /* 0x000ff00003800000 */
.L_x_13481:
[----:B------:R-:W2:Y:S02]  /*7d70*/  LDG.E R4, desc[UR36][R4.64] ;  /* 0x0000002404047981 */ /* 0x000ea4000c1e1900 */
[----:B--2---:R-:W-:-:S04]  /*7d80*/  ISETP.NE.AND P0, PT, R4, RZ, PT ;  /* 0x000000ff0400720c */ /* 0x004fc80003f05270 */
[----:B------:R-:W-:-:S09]  /*7d90*/  P2R R25, PR, RZ, 0x1 ;  /* 0x00000001ff197803 */ /* 0x000fd20000000000 */
.L_x_13458:
        /* <DEDUP_REMOVED lines=19> */
.L_x_13489:
[----:B------:R1:W5:Y:S01]  /*7ed0*/  LDG.E.U8 R36, desc[UR36][R4.64] ;  /* 0x0000002404247981 */ /* 0x000362000c1e1100 */
[----:B------:R-:W-:Y:S01]  /*7ee0*/  IMAD.MOV.U32 R37, RZ, RZ, RZ ;  /* 0x000000ffff257224 */ /* 0x000fe200078e00ff */
[----:B------:R-:W-:Y:S06]  /*7ef0*/  BRA `(.L_x_13491) ;  /* 0x0000000c00487947 */ /* 0x000fec0003800000 */
.L_x_13488:
        /* <DEDUP_REMOVED lines=8> */
.L_x_13493:
[----:B------:R-:W2:Y:S02]  /*7f80*/  LDG.E R36, desc[UR36][R4.64] ;  /* 0x0000002404247981 */ /* 0x000ea4000c1e1900 */
[----:B--2---:R-:W-:Y:S01]  /*7f90*/  SHF.R.S32.HI R37, RZ, 0x1f, R36 ;  /* 0x0000001fff257819 */ /* 0x004fe20000011424 */
[----:B------:R-:W-:Y:S06]  /*7fa0*/  BRA `(.L_x_13491) ;  /* 0x0000000c001c7947 */ /* 0x000fec0003800000 */
.L_x_13492:
[----:B------:R-:W2:Y:S02]  /*7fb0*/  LDG.E.S16 R36, desc[UR36][R4.64] ;  /* 0x0000002404247981 */ /* 0x000ea4000c1e1700 */
[----:B--2---:R-:W-:Y:S01]  /*7fc0*/  SHF.R.S32.HI R37, RZ, 0x1f, R36 ;  /* 0x0000001fff257819 */ /* 0x004fe20000011424 */
[----:B------:R-:W-:Y:S06]  /*7fd0*/  BRA `(.L_x_13491) ;  /* 0x0000000c00107947 */ /* 0x000fec0003800000 */
.L_x_13487:
        /* <DEDUP_REMOVED lines=9> */
.L_x_13495:
[----:B------:R-:W2:Y:S02]  /*8070*/  LDG.E.U16 R4, desc[UR36][R4.64] ;  /* 0x0000002404047981 */ /* 0x000ea4000c1e1500 */
[----:B--2---:R-:W-:-:S06]  /*8080*/  HADD2.F32 R36, -RZ, R4.H0_H0 ;  /* 0x20000004ff247230 */ /* 0x004fcc0000004100 */
[----:B------:R-:W1:Y:S01]  /*8090*/  F2I.S64.TRUNC R36, R36 ;  /* 0x0000002400247311 */ /* 0x000e62000020d900 */
[----:B------:R-:W-:Y:S05]  /*80a0*/  BRA `(.L_x_13491) ;  /* 0x0000000800dc7947 */ /* 0x000fea0003800000 */
.L_x_13494:
        /* <DEDUP_REMOVED lines=9> */
.L_x_13497:
[----:B------:R-:W2:Y:S02]  /*8140*/  LDG.E.U16 R4, desc[UR36][R4.64] ;  /* 0x0000002404047981 */ /* 0x000ea4000c1e1500 */
[----:B--2---:R-:W-:-:S06]  /*8150*/  HADD2.F32 R36, -RZ, R4.H0_H0 ;  /* 0x20000004ff247230 */ /* 0x004fcc0000004100 */
[----:B------:R-:W1:Y:S01]  /*8160*/  F2I.S64.TRUNC R36, R36 ;  /* 0x0000002400247311 */ /* 0x000e62000020d900 */
[----:B------:R-:W-:Y:S05]  /*8170*/  BRA `(.L_x_13491) ;  /* 0x0000000800a87947 */ /* 0x000fea0003800000 */
.L_x_13496:
[----:B------:R-:W2:Y:S02]  /*8180*/  LDG.E.64 R4, desc[UR36][R4.64] ;  /* 0x0000002404047981 */ /* 0x000ea4000c1e1b00 */
[----:B--2---:R1:W2:Y:S01]  /*8190*/  F2I.S64.F64.TRUNC R36, R4 ;  /* 0x0000000400247311 */ /* 0x0042a2000030d900 */
[----:B------:R-:W-:Y:S05]  /*81a0*/  BRA `(.L_x_13491) ;  /* 0x00000008009c7947 */ /* 0x000fea0003800000 */
.L_x_13486:
        /* <DEDUP_REMOVED lines=13> */
.L_x_13500:
[----:B------:R-:W2:Y:S02]  /*8280*/  LDG.E.64 R4, desc[UR36][R4.64] ;  /* 0x0000002404047981 */ /* 0x000ea4000c1e1b00 */
[----:B--2---:R1:W2:Y:S01]  /*8290*/  F2I.S64.F64.TRUNC R36, R4 ;  /* 0x0000000400247311 */ /* 0x0042a2000030d900 */
[----:B------:R-:W-:Y:S05]  /*82a0*/  BRA `(.L_x_13491) ;  /* 0x00000008005c7947 */ /* 0x000fea0003800000 */
.L_x_13499:
        /* <DEDUP_REMOVED lines=27> */
.L_x_13502:
        /* <DEDUP_REMOVED lines=14> */
.L_x_13501:
[----:B------:R-:W2:Y:S02]  /*8540*/  LDG.E.U16 R36, desc[UR36][R4.64] ;  /* 0x0000002404247981 */ /* 0x000ea4000c1e1500 */
[----:B--2---:R-:W-:-:S06]  /*8550*/  IMAD.U32 R36, R36, 0x10000, RZ ;  /* 0x0001000024247824 */ /* 0x004fcc00078e00ff */
[----:B------:R-:W1:Y:S01]  /*8560*/  F2I.S64.TRUNC R36, R36 ;  /* 0x0000002400247311 */ /* 0x000e62000020d900 */
[----:B------:R-:W-:Y:S05]  /*8570*/  BRA `(.L_x_13491) ;  /* 0x0000000400a87947 */ /* 0x000fea0003800000 */
.L_x_13498:
        /* <DEDUP_REMOVED lines=11> */
.L_x_13505:
        /* <DEDUP_REMOVED lines=21> */
.L_x_13509:
[----:B------:R-:W-:Y:S05]  /*8780*/  BSYNC B1 ;  /* 0x0000000000017941 */ /* 0x000fea0003800000 */
.L_x_13508:
[----:B------:R-:W-:Y:S01]  /*8790*/  IMAD.SHL.U32 R3, R3, 0x100000, RZ ;  /* 0x0010000003037824 */ /* 0x000fe200078e00ff */
[----:B------:R-:W-:-:S04]  /*87a0*/  LEA R5, R0, 0x3b800000, 0x17 ;  /* 0x3b80000000057811 */ /* 0x000fc800078eb8ff */
[----:B------:R-:W-:-:S07]  /*87b0*/  LOP3.LUT R36, R5, R3, R36, 0xfe, !PT ;  /* 0x0000000305247212 */ /* 0x000fce00078efe24 */
.L_x_13507:
[----:B------:R-:W-:Y:S05]  /*87c0*/  BSYNC B0 ;  /* 0x0000000000007941 */ /* 0x000fea0003800000 */
.L_x_13506:
[----:B------:R-:W1:Y:S01]  /*87d0*/  F2I.S64.TRUNC R36, R36 ;  /* 0x0000002400247311 */ /* 0x000e62000020d900 */
[----:B------:R-:W-:Y:S05]  /*87e0*/  BRA `(.L_x_13491) ;  /* 0x00000004000c7947 */ /* 0x000fea0003800000 */
.L_x_13504:
        /* <DEDUP_REMOVED lines=21> */
.L_x_13513:
[----:B------:R-:W-:Y:S05]  /*8940*/  BSYNC B1 ;  /* 0x0000000000017941 */ /* 0x000fea0003800000 */
.L_x_13512:
[----:B------:R-:W-:Y:S01]  /*8950*/  IMAD.SHL.U32 R3, R3, 0x200000, RZ ;  /* 0x0020000003037824 */ /* 0x000fe200078e00ff */
[----:B------:R-:W-:-:S04]  /*8960*/  LEA R5, R0, 0x37800000, 0x17 ;  /* 0x3780000000057811 */ /* 0x000fc800078eb8ff */
[----:B------:R-:W-:-:S07]  /*8970*/  LOP3.LUT R36, R5, R3, R36, 0xfe, !PT ;  /* 0x0000000305247212 */ /* 0x000fce00078efe24 */
.L_x_13511:
[----:B------:R-:W-:Y:S05]  /*8980*/  BSYNC B0 ;  /* 0x0000000000007941 */ /* 0x000fea0003800000 */
.L_x_13510:
[----:B------:R-:W1:Y:S01]  /*8990*/  F2I.S64.TRUNC R36, R36 ;  /* 0x0000002400247311 */ /* 0x000e62000020d900 */
[----:B------:R-:W-:Y:S05]  /*89a0*/  BRA `(.L_x_13491) ;  /* 0x00000000009c7947 */ /* 0x000fea0003800000 */
.L_x_13503:
        /* <DEDUP_REMOVED lines=14> */
.L_x_13517:
[----:B------:R-:W-:Y:S05]  /*8a90*/  BSYNC B0 ;  /* 0x0000000000007941 */ /* 0x000fea0003800000 */
.L_x_13516:
[----:B------:R-:W1:Y:S01]  /*8aa0*/  F2I.S64.TRUNC R36, R36 ;  /* 0x0000002400247311 */ /* 0x000e62000020d900 */
[----:B------:R-:W-:Y:S05]  /*8ab0*/  BRA `(.L_x_13491) ;  /* 0x0000000000587947 */ /* 0x000fea0003800000 */
.L_x_13490:
        /* <DEDUP_REMOVED lines=8> */
[----:B0--34-:R-:W-:-:S02]  /*8b40*/  IMAD.U32 R6, RZ, RZ, UR4 ;  /* 0x00000004ff067e24 */ /* 0x019fc4000f8e00ff */
[----:B------:R-:W-:Y:S02]  /*8b50*/  IMAD.U32 R7, RZ, RZ, UR5 ;  /* 0x00000005ff077e24 */ /* 0x000fe4000f8e00ff */
[----:B------:R-:W-:Y:S02]  /*8b60*/  IMAD.U32 R11, RZ, RZ, UR7 ;  /* 0x00000007ff0b7e24 */ /* 0x000fe4000f8e00ff */
[----:B------:R-:W-:Y:S02]  /*8b70*/  IMAD.MOV.U32 R8, RZ, RZ, 0x4e ;  /* 0x0000004eff087424 */ /* 0x000fe400078e00ff */
[----:B------:R-:W-:Y:S02]  /*8b80*/  IMAD.MOV.U32 R12, RZ, RZ, 0x1 ;  /* 0x00000001ff0c7424 */ /* 0x000fe400078e00ff */
[----:B------:R-:W-:-:S07]  /*8b90*/  IMAD.MOV.U32 R13, RZ, RZ, RZ ;  /* 0x000000ffff0d7224 */ /* 0x000fce00078e00ff */
[----:B------:R-:W-:-:S07]  /*8ba0*/  LEPC R20, `(.L_x_13518) ;  /* 0x000000001014794e */ /* 0x000fce0000000000 */
[----:B-1---5:R-:W-:Y:S05]  /*8bb0*/  CALL.ABS.NOINC R14 ;  /* 0x000000000e007343 */ /* 0x022fea0003c00000 */
.L_x_13518:
[----:B------:R-:W-:Y:S01]  /*8bc0*/  CS2R R36, SRZ ;  /* 0x0000000000247805 */ /* 0x000fe2000001ff00 */
[----:B------:R-:W-:Y:S06]  /*8bd0*/  BRA `(.L_x_13491) ;  /* 0x0000000000107947 */ /* 0x000fec0003800000 */
.L_x_13515:
[----:B------:R1:W5:Y:S01]  /*8be0*/  LDG.E.64 R36, desc[UR36][R4.64] ;  /* 0x0000002404247981 */ /* 0x000362000c1e1b00 */
[----:B------:R-:W-:Y:S05]  /*8bf0*/  BRA `(.L_x_13491) ;  /* 0x0000000000087947 */ /* 0x000fea0003800000 */
.L_x_13514:
[----:B------:R1:W5:Y:S01]  /*8c00*/  LDG.E R36, desc[UR36][R4.64] ;  /* 0x0000002404247981 */ /* 0x000362000c1e1900 */
[----:B------:R-:W-:-:S07]  /*8c10*/  IMAD.MOV.U32 R37, RZ, RZ, RZ ;  /* 0x000000ffff257224 */ /* 0x000fce00078e00ff */
.L_x_13491:
[----:B------:R-:W-:Y:S01]  /*8c20*/  ISETP.NE.AND P0, PT, R25, RZ, PT ;  /* 0x000000ff1900720c */ /* 0x000fe20003f05270 */
[----:B------:R-:W-:-:S03]  /*8c30*/  VIADD R17, R17, 0x80 ;  /* 0x0000008011117836 */ /* 0x000fc60000000000 */
[----:B------:R-:W-:-:S09]  /*8c40*/  SEL R31, RZ, 0x1, !P0 ;  /* 0x00000001ff1f7807 */ /* 0x000fd20004000000 */
.L_x_13419:
[----:B------:R-:W-:Y:S05]  /*8c50*/  BSYNC B6 ;  /* 0x0000000000067941 */ /* 0x000fea0003800000 */
.L_x_13418:
[----:B------:R-:W-:Y:S01]  /*8c60*/  ISETP.GE.AND P0, PT, R17, R22, PT ;  /* 0x000000161100720c */ /* 0x000fe20003f06270 */
[----:B------:R-:W-:Y:S01]  /*8c70*/  BSSY B6, `(.L_x_13519) ;  /* 0x00002ce000067945 */ /* 0x000fe20003800000 */
[----:B0-----:R-:W-:-:S11]  /*8c80*/  PRMT R18, RZ, 0x7610, R18 ;  /* 0x00007610ff127816 */ /* 0x001fd60000000012 */
[----:B------:R-:W-:Y:S05]  /*8c90*/  @P0 BRA `(.L_x_13520) ;  /* 0x0000002c002c0947 */ /* 0x000fea0003800000 */
[----:B-12-4-:R-:W0:Y:S01]  /*8ca0*/  LDC.64 R4, c[0x0][0x230] ;  /* 0x00008c00ff047b82 */ /* 0x016e220000000a00 */
[----:B------:R-:W-:Y:S01]  /*8cb0*/  PRMT R0, R16, 0x9910, RZ ;  /* 0x0000991010007816 */ /* 0x000fe200000000ff */
[----:B------:R-:W-:Y:S01]  /*8cc0*/  IMAD R17, R2, 0x200, R17 ;  /* 0x0000020002117824 */ /* 0x000fe200078e0211 */
[----:B------:R-:W-:Y:S02]  /*8cd0*/  ULDC UR4, c[0x0][0x250] ;  /* 0x0000940000047ab9 */ /* 0x000fe40000000800 */
[----:B------:R-:W-:Y:S01]  /*8ce0*/  ISETP.GT.AND P1, PT, R0, 0x9, PT ;  /* 0x000000090000780c */ /* 0x000fe20003f24270 */
[----:B---3--:R-:W-:-:S05]  /*8cf0*/  IMAD R7, R17, UR4, RZ ;  /* 0x0000000411077c24 */ /* 0x008fca000f8e02ff */
        /* <DEDUP_REMOVED lines=13> */
.L_x_13524:
[----:B------:R0:W5:Y:S01]  /*8dd0*/  LDG.E.U8 R18, desc[UR36][R6.64] ;  /* 0x0000002406127981 */ /* 0x000162000c1e1100 */
[----:B------:R-:W-:Y:S05]  /*8de0*/  BRA `(.L_x_13526) ;  /* 0x0000000c00647947 */ /* 0x000fea0003800000 */
.L_x_13523:
        /* <DEDUP_REMOVED lines=8> */
.L_x_13528:
[----:B------:R4:W5:Y:S01]  /*8e70*/  LDG.E.U8 R18, desc[UR36][R6.64] ;  /* 0x0000002406127981 */ /* 0x000962000c1e1100 */
[----:B------:R-:W-:Y:S05]  /*8e80*/  BRA `(.L_x_13526) ;  /* 0x0000000c003c7947 */ /* 0x000fea0003800000 */
.L_x_13527:
[----:B------:R0:W5:Y:S01]  /*8e90*/  LDG.E.U16 R18, desc[UR36][R6.64] ;  /* 0x0000002406127981 */ /* 0x000162000c1e1500 */
[----:B------:R-:W-:Y:S05]  /*8ea0*/  BRA `(.L_x_13526) ;  /* 0x0000000c00347947 */ /* 0x000fea0003800000 */
.L_x_13522:
        /* <DEDUP_REMOVED lines=10> */
.L_x_13530:
[----:B------:R-:W2:Y:S02]  /*8f50*/  LDG.E.U16 R4, desc[UR36][R6.64] ;  /* 0x0000002406047981 */ /* 0x000ea4000c1e1500 */
[----:B--2---:R-:W-:-:S06]  /*8f60*/  HADD2.F32 R4, -RZ, R4.H0_H0 ;  /* 0x20000004ff047230 */ /* 0x004fcc0000004100 */
[----:B------:R-:W0:Y:S02]  /*8f70*/  F2I.S64.TRUNC R4, R4 ;  /* 0x0000000400047311 */ /* 0x000e24000020d900 */
[----:B0-----:R-:W-:Y:S01]  /*8f80*/  PRMT R18, R4, 0x7610, R18 ;  /* 0x0000761004127816 */ /* 0x001fe20000000012 */
[----:B------:R-:W-:Y:S06]  /*8f90*/  BRA `(.L_x_13526) ;  /* 0x0000000800f87947 */ /* 0x000fec0003800000 */
.L_x_13529:
        /* <DEDUP_REMOVED lines=10> */
.L_x_13532:
[----:B------:R-:W2:Y:S02]  /*9040*/  LDG.E.U16 R6, desc[UR36][R6.64] ;  /* 0x0000002406067981 */ /* 0x000ea4000c1e1500 */
[----:B--2---:R-:W-:-:S06]  /*9050*/  HADD2.F32 R4, -RZ, R6.H0_H0 ;  /* 0x20000006ff047230 */ /* 0x004fcc0000004100 */
[----:B------:R-:W0:Y:S02]  /*9060*/  F2I.S64.TRUNC R4, R4 ;  /* 0x0000000400047311 */ /* 0x000e24000020d900 */
[----:B0-----:R-:W-:Y:S01]  /*9070*/  PRMT R18, R4, 0x7610, R18 ;  /* 0x0000761004127816 */ /* 0x001fe20000000012 */
[----:B------:R-:W-:Y:S06]  /*9080*/  BRA `(.L_x_13526) ;  /* 0x0000000800bc7947 */ /* 0x000fec0003800000 */
.L_x_13531:
[----:B------:R-:W2:Y:S02]  /*9090*/  LDG.E.64 R4, desc[UR36][R6.64] ;  /* 0x0000002406047981 */ /* 0x000ea4000c1e1b00 */
[----:B--2---:R-:W0:Y:S02]  /*90a0*/  F2I.S64.F64.TRUNC R4, R4 ;  /* 0x0000000400047311 */ /* 0x004e24000030d900 */
[----:B0-----:R-:W-:Y:S01]  /*90b0*/  PRMT R18, R4, 0x7610, R18 ;  /* 0x0000761004127816 */ /* 0x001fe20000000012 */
[----:B------:R-:W-:Y:S06]  /*90c0*/  BRA `(.L_x_13526) ;  /* 0x0000000800ac7947 */ /* 0x000fec0003800000 */
.L_x_13521:
        /* <DEDUP_REMOVED lines=12> */
.L_x_13535:
[----:B------:R-:W2:Y:S02]  /*9190*/  LDG.E.64 R6, desc[UR36][R6.64] ;  /* 0x0000002406067981 */ /* 0x000ea4000c1e1b00 */
[----:B--2---:R-:W0:Y:S02]  /*91a0*/  F2I.S64.F64.TRUNC R4, R6 ;  /* 0x0000000600047311 */ /* 0x004e24000030d900 */
[----:B0-----:R-:W-:Y:S01]  /*91b0*/  PRMT R18, R4, 0x7610, R18 ;  /* 0x0000761004127816 */ /* 0x001fe20000000012 */
[----:B------:R-:W-:Y:S06]  /*91c0*/  BRA `(.L_x_13526) ;  /* 0x00000008006c7947 */ /* 0x000fec0003800000 */
.L_x_13534:
        /* <DEDUP_REMOVED lines=28> */
.L_x_13537:
        /* <DEDUP_REMOVED lines=15> */
.L_x_13536:
[----:B------:R-:W2:Y:S02]  /*9480*/  LDG.E.U16 R4, desc[UR36][R6.64] ;  /* 0x0000002406047981 */ /* 0x000ea4000c1e1500 */
[----:B--2---:R-:W-:-:S06]  /*9490*/  IMAD.U32 R4, R4, 0x10000, RZ ;  /* 0x0001000004047824 */ /* 0x004fcc00078e00ff */
[----:B------:R-:W0:Y:S02]  /*94a0*/  F2I.S64.TRUNC R4, R4 ;  /* 0x0000000400047311 */ /* 0x000e24000020d900 */
[----:B0-----:R-:W-:Y:S01]  /*94b0*/  PRMT R18, R4, 0x7610, R18 ;  /* 0x0000761004127816 */ /* 0x001fe20000000012 */
[----:B------:R-:W-:Y:S06]  /*94c0*/  BRA `(.L_x_13526) ;  /* 0x0000000400ac7947 */ /* 0x000fec0003800000 */
.L_x_13533:
        /* <DEDUP_REMOVED lines=10> */
.L_x_13540:
        /* <DEDUP_REMOVED lines=21> */
.L_x_13544:
[----:B------:R-:W-:Y:S05]  /*96c0*/  BSYNC B1 ;  /* 0x0000000000017941 */ /* 0x000fea0003800000 */
.L_x_13543:
[----:B------:R-:W-:Y:S01]  /*96d0*/  IMAD.SHL.U32 R3, R3, 0x100000, RZ ;  /* 0x0010000003037824 */ /* 0x000fe200078e00ff */
[----:B------:R-:W-:-:S04]  /*96e0*/  LEA R5, R0, 0x3b800000, 0x17 ;  /* 0x3b80000000057811 */ /* 0x000fc800078eb8ff */
[----:B------:R-:W-:-:S07]  /*96f0*/  LOP3.LUT R4, R5, R3, R6, 0xfe, !PT ;  /* 0x0000000305047212 */ /* 0x000fce00078efe06 */
.L_x_13542:
[----:B------:R-:W-:Y:S05]  /*9700*/  BSYNC B0 ;  /* 0x0000000000007941 */ /* 0x000fea0003800000 */
.L_x_13541:
[----:B------:R-:W0:Y:S02]  /*9710*/  F2I.S64.TRUNC R4, R4 ;  /* 0x0000000400047311 */ /* 0x000e24000020d900 */
[----:B0-----:R-:W-:Y:S01]  /*9720*/  PRMT R18, R4, 0x7610, R18 ;  /* 0x0000761004127816 */ /* 0x001fe20000000012 */
[----:B------:R-:W-:Y:S06]  /*9730*/  BRA `(.L_x_13526) ;  /* 0x0000000400107947 */ /* 0x000fec0003800000 */
.L_x_13539:
        /* <DEDUP_REMOVED lines=21> */
.L_x_13548:
[----:B------:R-:W-:Y:S05]  /*9890*/  BSYNC B1 ;  /* 0x0000000000017941 */ /* 0x000fea0003800000 */
.L_x_13547:
[----:B------:R-:W-:Y:S01]  /*98a0*/  IMAD.SHL.U32 R3, R3, 0x200000, RZ ;  /* 0x0020000003037824 */ /* 0x000fe200078e00ff */
[----:B------:R-:W-:-:S04]  /*98b0*/  LEA R5, R0, 0x37800000, 0x17 ;  /* 0x3780000000057811 */ /* 0x000fc800078eb8ff */
[----:B------:R-:W-:-:S07]  /*98c0*/  LOP3.LUT R4, R5, R3, R6, 0xfe, !PT ;  /* 0x0000000305047212 */ /* 0x000fce00078efe06 */
.L_x_13546:
[----:B------:R-:W-:Y:S05]  /*98d0*/  BSYNC B0 ;  /* 0x0000000000007941 */ /* 0x000fea0003800000 */
.L_x_13545:
[----:B------:R-:W0:Y:S02]  /*98e0*/  F2I.S64.TRUNC R4, R4 ;  /* 0x0000000400047311 */ /* 0x000e24000020d900 */
[----:B0-----:R-:W-:Y:S01]  /*98f0*/  PRMT R18, R4, 0x7610, R18 ;  /* 0x0000761004127816 */ /* 0x001fe20000000012 */
[----:B------:R-:W-:Y:S06]  /*9900*/  BRA `(.L_x_13526) ;  /* 0x00000000009c7947 */ /* 0x000fec0003800000 */
.L_x_13538:
        /* <DEDUP_REMOVED lines=14> */
.L_x_13552:
[----:B------:R-:W-:Y:S05]  /*99f0*/  BSYNC B0 ;  /* 0x0000000000007941 */ /* 0x000fea0003800000 */
.L_x_13551:
[----:B------:R-:W0:Y:S02]  /*9a00*/  F2I.S64.TRUNC R4, R4 ;  /* 0x0000000400047311 */ /* 0x000e24000020d900 */
[----:B0-----:R-:W-:Y:S01]  /*9a10*/  PRMT R18, R4, 0x7610, R18 ;  /* 0x0000761004127816 */ /* 0x001fe20000000012 */
[----:B------:R-:W-:Y:S06]  /*9a20*/  BRA `(.L_x_13526) ;  /* 0x0000000000547947 */ /* 0x000fec0003800000 */
.L_x_13525:
        /* <DEDUP_REMOVED lines=16> */
.L_x_13553:
[----:B------:R-:W-:Y:S01]  /*9b30*/  PRMT R18, RZ, 0x7610, R18 ;  /* 0x00007610ff127816 */ /* 0x000fe20000000012 */
[----:B------:R-:W-:Y:S06]  /*9b40*/  BRA `(.L_x_13526) ;  /* 0x00000000000c7947 */ /* 0x000fec0003800000 */
.L_x_13550:
[----:B------:R2:W5:Y:S01]  /*9b50*/  LDG.E.U8 R18, desc[UR36][R6.64] ;  /* 0x0000002406127981 */ /* 0x000562000c1e1100 */
[----:B------:R-:W-:Y:S05]  /*9b60*/  BRA `(.L_x_13526) ;  /* 0x0000000000047947 */ /* 0x000fea0003800000 */
.L_x_13549:
[----:B------:R1:W5:Y:S02]  /*9b70*/  LDG.E.U8 R18, desc[UR36][R6.64] ;  /* 0x0000002406127981 */ /* 0x000364000c1e1100 */
.L_x_13526:
[----:B01234-:R-:W0:Y:S01]  /*9b80*/  LDC.U8 R6, c[0x0][0x24d] ;  /* 0x00009340ff067b82 */ /* 0x01fe220000000000 */
        /* <DEDUP_REMOVED lines=19> */
.L_x_13557:
[----:B------:R-:W2:Y:S02]  /*9cc0*/  LDG.E.U8 R4, desc[UR36][R4.64] ;  /* 0x0000002404047981 */ /* 0x000ea4000c1e1100 */
[----:B--2---:R-:W-:Y:S01]  /*9cd0*/  ISETP.NE.AND P0, PT, R4, RZ, PT ;  /* 0x000000ff0400720c */ /* 0x004fe20003f05270 */
[----:B------:R-:W-:-:S12]  /*9ce0*/  BRA `(.L_x_13559) ;  /* 0x0000000c00747947 */ /* 0x000fd80003800000 */
.L_x_13556:
        /* <DEDUP_REMOVED lines=10> */
.L_x_13561:
[----:B------:R-:W2:Y:S02]  /*9d90*/  LDG.E R4, desc[UR36][R4.64] ;  /* 0x0000002404047981 */ /* 0x000ea4000c1e1900 */
[----:B--2---:R-:W-:Y:S01]  /*9da0*/  ISETP.NE.AND P0, PT, R4, RZ, PT ;  /* 0x000000ff0400720c */ /* 0x004fe20003f05270 */
[----:B------:R-:W-:-:S12]  /*9db0*/  BRA `(.L_x_13559) ;  /* 0x0000000c00407947 */ /* 0x000fd80003800000 */
.L_x_13560:
[----:B------:R-:W2:Y:S02]  /*9dc0*/  LDG.E.U16 R4, desc[UR36][R4.64] ;  /* 0x0000002404047981 */ /* 0x000ea4000c1e1500 */
[----:B--2---:R-:W-:Y:S01]  /*9dd0*/  ISETP.NE.AND P0, PT, R4, RZ, PT ;  /* 0x000000ff0400720c */ /* 0x004fe20003f05270 */
[----:B------:R-:W-:-:S12]  /*9de0*/  BRA `(.L_x_13559) ;  /* 0x0000000c00347947 */ /* 0x000fd80003800000 */
.L_x_13555:
        /* <DEDUP_REMOVED lines=9> */
.L_x_13563:
[----:B------:R-:W2:Y:S02]  /*9e80*/  LDG.E.U16 R0, desc[UR36][R4.64] ;  /* 0x0000002404007981 */ /* 0x000ea4000c1e1500 */
[----:B--2---:R-:W-:-:S05]  /*9e90*/  HADD2.F32 R0, -RZ, R0.H0_H0 ;  /* 0x20000000ff007230 */ /* 0x004fca0000004100 */
[----:B------:R-:W-:Y:S01]  /*9ea0*/  FSETP.NEU.FTZ.AND P0, PT, R0, RZ, PT ;  /* 0x000000ff0000720b */ /* 0x000fe20003f1d000 */
[----:B------:R-:W-:-:S12]  /*9eb0*/  BRA `(.L_x_13559) ;  /* 0x0000000c00007947 */ /* 0x000fd80003800000 */
.L_x_13562:
        /* <DEDUP_REMOVED lines=11> */
.L_x_13565:
        /* <DEDUP_REMOVED lines=10> */
.L_x_13564:
[----:B------:R-:W2:Y:S02]  /*a010*/  LDG.E.64 R4, desc[UR36][R4.64] ;  /* 0x0000002404047981 */ /* 0x000ea4000c1e1b00 */
[----:B--2---:R-:W-:Y:S01]  /*a020*/  DSETP.NEU.AND P0, PT, R4, RZ, PT ;  /* 0x000000ff0400722a */ /* 0x004fe20003f0d000 */
[----:B------:R-:W-:-:S13]  /*a030*/  BRA `(.L_x_13559) ;  /* 0x0000000800a07947 */ /* 0x000fda0003800000 */
.L_x_13554:
        /* <DEDUP_REMOVED lines=11> */
.L_x_13568:
[----:B------:R-:W2:Y:S02]  /*a0f0*/  LDG.E.128 R4, desc[UR36][R4.64] ;  /* 0x0000002404047981 */ /* 0x000ea4000c1e1d00 */
[----:B--2---:R-:W-:-:S06]  /*a100*/  DSETP.NEU.AND P0, PT, R6, RZ, PT ;  /* 0x000000ff0600722a */ /* 0x004fcc0003f0d000 */
[----:B------:R-:W-:Y:S01]  /*a110*/  DSETP.NEU.OR P0, PT, R4, RZ, P0 ;  /* 0x000000ff0400722a */ /* 0x000fe2000070d400 */
[----:B------:R-:W-:-:S13]  /*a120*/  BRA `(.L_x_13559) ;  /* 0x0000000800647947 */ /* 0x000fda0003800000 */
.L_x_13567:
        /* <DEDUP_REMOVED lines=27> */
.L_x_13570:
        /* <DEDUP_REMOVED lines=14> */
.L_x_13569:
[----:B------:R-:W2:Y:S02]  /*a3c0*/  LDG.E.U16 R0, desc[UR36][R4.64] ;  /* 0x0000002404007981 */ /* 0x000ea4000c1e1500 */
[----:B--2---:R-:W-:-:S05]  /*a3d0*/  IMAD.U32 R0, R0, 0x10000, RZ ;  /* 0x0001000000007824 */ /* 0x004fca00078e00ff */
[----:B------:R-:W-:Y:S01]  /*a3e0*/  FSETP.NEU.FTZ.AND P0, PT, R0, RZ, PT ;  /* 0x000000ff0000720b */ /* 0x000fe20003f1d000 */
[----:B------:R-:W-:-:S12]  /*a3f0*/  BRA `(.L_x_13559) ;  /* 0x0000000400b07947 */ /* 0x000fd80003800000 */
.L_x_13566:
        /* <DEDUP_REMOVED lines=11> */
.L_x_13573:
        /* <DEDUP_REMOVED lines=21> */
.L_x_13577:
[----:B------:R-:W-:Y:S05]  /*a600*/  BSYNC B1 ;  /* 0x0000000000017941 */ /* 0x000fea0003800000 */
.L_x_13576:
[----:B------:R-:W-:Y:S01]  /*a610*/  LEA R5, R0, 0x3b800000, 0x17 ;  /* 0x3b80000000057811 */ /* 0x000fe200078eb8ff */
[----:B------:R-:W-:-:S05]  /*a620*/  IMAD.SHL.U32 R0, R3, 0x100000, RZ ;  /* 0x0010000003007824 */ /* 0x000fca00078e00ff */
[----:B------:R-:W-:-:S07]  /*a630*/  LOP3.LUT R0, R5, R0, R6, 0xfe, !PT ;  /* 0x0000000005007212 */ /* 0x000fce00078efe06 */
.L_x_13575:
[----:B------:R-:W-:Y:S05]  /*a640*/  BSYNC B0 ;  /* 0x0000000000007941 */ /* 0x000fea0003800000 */
.L_x_13574:
[----:B------:R-:W-:Y:S01]  /*a650*/  FSETP.NEU.FTZ.AND P0, PT, R0, RZ, PT ;  /* 0x000000ff0000720b */ /* 0x000fe20003f1d000 */
[----:B------:R-:W-:-:S12]  /*a660*/  BRA `(.L_x_13559) ;  /* 0x0000000400147947 */ /* 0x000fd80003800000 */
.L_x_13572:
        /* <DEDUP_REMOVED lines=21> */
.L_x_13581:
[----:B------:R-:W-:Y:S05]  /*a7c0*/  BSYNC B1 ;  /* 0x0000000000017941 */ /* 0x000fea0003800000 */
.L_x_13580:
[----:B------:R-:W-:Y:S01]  /*a7d0*/  LEA R5, R0, 0x37800000, 0x17 ;  /* 0x3780000000057811 */ /* 0x000fe200078eb8ff */
[----:B------:R-:W-:-:S05]  /*a7e0*/  IMAD.SHL.U32 R0, R3, 0x200000, RZ ;  /* 0x0020000003007824 */ /* 0x000fca00078e00ff */
[----:B------:R-:W-:-:S07]  /*a7f0*/  LOP3.LUT R0, R5, R0, R6, 0xfe, !PT ;  /* 0x0000000005007212 */ /* 0x000fce00078efe06 */
.L_x_13579:
[----:B------:R-:W-:Y:S05]  /*a800*/  BSYNC B0 ;  /* 0x0000000000007941 */ /* 0x000fea0003800000 */
.L_x_13578:
[----:B------:R-:W-:Y:S01]  /*a810*/  FSETP.NEU.FTZ.AND P0, PT, R0, RZ, PT ;  /* 0x000000ff0000720b */ /* 0x000fe20003f1d000 */
[----:B------:R-:W-:-:S12]  /*a820*/  BRA `(.L_x_13559) ;  /* 0x0000000000a47947 */ /* 0x000fd80003800000 */
.L_x_13571:
        /* <DEDUP_REMOVED lines=14> */
.L_x_13585:
[----:B------:R-:W-:Y:S05]  /*a910*/  BSYNC B0 ;  /* 0x0000000000007941 */ /* 0x000fea0003800000 */
.L_x_13584:
[----:B------:R-:W-:Y:S01]  /*a920*/  FSETP.NEU.FTZ.AND P0, PT, R0, RZ, PT ;  /* 0x000000ff0000720b */ /* 0x000fe20003f1d000 */
[----:B------:R-:W-:-:S12]  /*a930*/  BRA `(.L_x_13559) ;  /* 0x0000000000607947 */ /* 0x000fd80003800000 */
.L_x_13558:
        /* <DEDUP_REMOVED lines=16> */
.L_x_13586:
[----:B------:R-:W-:Y:S01]  /*aa40*/  PLOP3.LUT P0, PT, PT, PT, PT, 0x8, 0x0 ;  /* 0x000000000000781c */ /* 0x000fe20003f0e170 */
[----:B------:R-:W-:-:S12]  /*aa50*/  BRA `(.L_x_13559) ;  /* 0x0000000000187947 */ /* 0x000fd80003800000 */
.L_x_13583:
[----:B------:R-:W2:Y:S02]  /*aa60*/  LDG.E.64 R4, desc[UR36][R4.64] ;  /* 0x0000002404047981 */ /* 0x000ea4000c1e1b00 */
[----:B--2---:R-:W-:-:S04]  /*aa70*/  ISETP.NE.U32.AND P0, PT, R4, RZ, PT ;  /* 0x000000ff0400720c */ /* 0x004fc80003f05070 */
[----:B------:R-:W-:Y:S01]  /*aa80*/  ISETP.NE.AND.EX P0, PT, R5, RZ, PT, P0 ;  /* 0x000000ff0500720c */ /* 0x000fe20003f05300 */
[----:B------:R-:W-:-:S12]  /*aa90*/  BRA `(.L_x_13559) ;  /* 0x0000000000087947 */ /* 0x000fd80003800000 */
.L_x_13582:
[----:B------:R-:W2:Y:S02]  /*aaa0*/  LDG.E R4, desc[UR36][R4.64] ;  /* 0x0000002404047981 */ /* 0x000ea4000c1e1900 */
[----:B--2---:R-:W-:-:S13]  /*aab0*/  ISETP.NE.AND P0, PT, R4, RZ, PT ;  /* 0x000000ff0400720c */ /* 0x004fda0003f05270 */
.L_x_13559:
        /* <DEDUP_REMOVED lines=21> */
.L_x_13590:
[----:B------:R0:W5:Y:S01]  /*ac10*/  LDG.E.U8 R34, desc[UR36][R4.64] ;  /* 0x0000002404227981 */ /* 0x000162000c1e1100 */
[----:B------:R-:W-:Y:S01]  /*ac20*/  IMAD.MOV.U32 R35, RZ, RZ, RZ ;  /* 0x000000ffff237224 */ /* 0x000fe200078e00ff */
[----:B------:R-:W-:Y:S06]  /*ac30*/  BRA `(.L_x_13520) ;  /* 0x0000000c00447947 */ /* 0x000fec0003800000 */
.L_x_13589:
        /* <DEDUP_REMOVED lines=8> */
.L_x_13593:
[----:B------:R-:W2:Y:S02]  /*acc0*/  LDG.E R34, desc[UR36][R4.64] ;  /* 0x0000002404227981 */ /* 0x000ea4000c1e1900 */
[----:B--2---:R-:W-:Y:S01]  /*acd0*/  SHF.R.S32.HI R35, RZ, 0x1f, R34 ;  /* 0x0000001fff237819 */ /* 0x004fe20000011422 */
[----:B------:R-:W-:Y:S06]  /*ace0*/  BRA `(.L_x_13520) ;  /* 0x0000000c00187947 */ /* 0x000fec0003800000 */
.L_x_13592:
[----:B------:R-:W2:Y:S02]  /*acf0*/  LDG.E.S16 R34, desc[UR36][R4.64] ;  /* 0x0000002404227981 */ /* 0x000ea4000c1e1700 */
[----:B--2---:R-:W-:Y:S01]  /*ad00*/  SHF.R.S32.HI R35, RZ, 0x1f, R34 ;  /* 0x0000001fff237819 */ /* 0x004fe20000011422 */
[----:B------:R-:W-:Y:S06]  /*ad10*/  BRA `(.L_x_13520) ;  /* 0x0000000c000c7947 */ /* 0x000fec0003800000 */
.L_x_13588:
        /* <DEDUP_REMOVED lines=9> */
.L_x_13595:
[----:B------:R-:W2:Y:S02]  /*adb0*/  LDG.E.U16 R4, desc[UR36][R4.64] ;  /* 0x0000002404047981 */ /* 0x000ea4000c1e1500 */
[----:B--2---:R-:W-:-:S06]  /*adc0*/  HADD2.F32 R34, -RZ, R4.H0_H0 ;  /* 0x20000004ff227230 */ /* 0x004fcc0000004100 */
[----:B------:R-:W0:Y:S01]  /*add0*/  F2I.S64.TRUNC R34, R34 ;  /* 0x0000002200227311 */ /* 0x000e22000020d900 */
[----:B------:R-:W-:Y:S05]  /*ade0*/  BRA `(.L_x_13520) ;  /* 0x0000000800d87947 */ /* 0x000fea0003800000 */
.L_x_13594:
        /* <DEDUP_REMOVED lines=9> */
.L_x_13597:
[----:B------:R-:W2:Y:S02]  /*ae80*/  LDG.E.U16 R4, desc[UR36][R4.64] ;  /* 0x0000002404047981 */ /* 0x000ea4000c1e1500 */
[----:B--2---:R-:W-:-:S06]  /*ae90*/  HADD2.F32 R34, -RZ, R4.H0_H0 ;  /* 0x20000004ff227230 */ /* 0x004fcc0000004100 */
[----:B------:R-:W0:Y:S01]  /*aea0*/  F2I.S64.TRUNC R34, R34 ;  /* 0x0000002200227311 */ /* 0x000e22000020d900 */
[----:B------:R-:W-:Y:S05]  /*aeb0*/  BRA `(.L_x_13520) ;  /* 0x0000000800a47947 */ /* 0x000fea0003800000 */
.L_x_13596:
[----:B------:R-:W2:Y:S02]  /*aec0*/  LDG.E.64 R4, desc[UR36][R4.64] ;  /* 0x0000002404047981 */ /* 0x000ea4000c1e1b00 */
[----:B--2---:R0:W1:Y:S01]  /*aed0*/  F2I.S64.F64.TRUNC R34, R4 ;  /* 0x0000000400227311 */ /* 0x004062000030d900 */
[----:B------:R-:W-:Y:S05]  /*aee0*/  BRA `(.L_x_13520) ;  /* 0x0000000800987947 */ /* 0x000fea0003800000 */
.L_x_13587:
        /* <DEDUP_REMOVED lines=13> */
.L_x_13600:
[----:B------:R-:W2:Y:S02]  /*afc0*/  LDG.E.64 R4, desc[UR36][R4.64] ;  /* 0x0000002404047981 */ /* 0x000ea4000c1e1b00 */
[----:B--2---:R0:W1:Y:S01]  /*afd0*/  F2I.S64.F64.TRUNC R34, R4 ;  /* 0x0000000400227311 */ /* 0x004062000030d900 */
[----:B------:R-:W-:Y:S05]  /*afe0*/  BRA `(.L_x_13520) ;  /* 0x0000000800587947 */ /* 0x000fea0003800000 */
.L_x_13599:
        /* <DEDUP_REMOVED lines=27> */
.L_x_13602:
        /* <DEDUP_REMOVED lines=14> */
.L_x_13601:
[----:B------:R-:W2:Y:S02]  /*b280*/  LDG.E.U16 R34, desc[UR36][R4.64] ;  /* 0x0000002404227981 */ /* 0x000ea4000c1e1500 */
[----:B--2---:R-:W-:-:S06]  /*b290*/  IMAD.U32 R34, R34, 0x10000, RZ ;  /* 0x0001000022227824 */ /* 0x004fcc00078e00ff */
[----:B------:R-:W0:Y:S01]  /*b2a0*/  F2I.S64.TRUNC R34, R34 ;  /* 0x0000002200227311 */ /* 0x000e22000020d900 */
[----:B------:R-:W-:Y:S05]  /*b2b0*/  BRA `(.L_x_13520) ;  /* 0x0000000400a47947 */ /* 0x000fea0003800000 */
.L_x_13598:
        /* <DEDUP_REMOVED lines=11> */
.L_x_13605:
        /* <DEDUP_REMOVED lines=21> */
.L_x_13609:
[----:B------:R-:W-:Y:S05]  /*b4c0*/  BSYNC B1 ;  /* 0x0000000000017941 */ /* 0x000fea0003800000 */
.L_x_13608:
[----:B------:R-:W-:Y:S01]  /*b4d0*/  IMAD.SHL.U32 R3, R3, 0x100000, RZ ;  /* 0x0010000003037824 */ /* 0x000fe200078e00ff */
[----:B------:R-:W-:-:S04]  /*b4e0*/  LEA R5, R0, 0x3b800000, 0x17 ;  /* 0x3b80000000057811 */ /* 0x000fc800078eb8ff */
[----:B------:R-:W-:-:S07]  /*b4f0*/  LOP3.LUT R34, R5, R3, R34, 0xfe, !PT ;  /* 0x0000000305227212 */ /* 0x000fce00078efe22 */
.L_x_13607:
[----:B------:R-:W-:Y:S05]  /*b500*/  BSYNC B0 ;  /* 0x0000000000007941 */ /* 0x000fea0003800000 */
.L_x_13606:
[----:B------:R-:W0:Y:S01]  /*b510*/  F2I.S64.TRUNC R34, R34 ;  /* 0x0000002200227311 */ /* 0x000e22000020d900 */
[----:B------:R-:W-:Y:S05]  /*b520*/  BRA `(.L_x_13520) ;  /* 0x0000000400087947 */ /* 0x000fea0003800000 */
.L_x_13604:
        /* <DEDUP_REMOVED lines=21> */
.L_x_13613:
[----:B------:R-:W-:Y:S05]  /*b680*/  BSYNC B1 ;  /* 0x0000000000017941 */ /* 0x000fea0003800000 */
.L_x_13612:
[----:B------:R-:W-:Y:S01]  /*b690*/  IMAD.SHL.U32 R3, R3, 0x200000, RZ ;  /* 0x0020000003037824 */ /* 0x000fe200078e00ff */
[----:B------:R-:W-:-:S04]  /*b6a0*/  LEA R5, R0, 0x37800000, 0x17 ;  /* 0x3780000000057811 */ /* 0x000fc800078eb8ff */
[----:B------:R-:W-:-:S07]  /*b6b0*/  LOP3.LUT R34, R5, R3, R34, 0xfe, !PT ;  /* 0x0000000305227212 */ /* 0x000fce00078efe22 */
.L_x_13611:
[----:B------:R-:W-:Y:S05]  /*b6c0*/  BSYNC B0 ;  /* 0x0000000000007941 */ /* 0x000fea0003800000 */
.L_x_13610:
[----:B------:R-:W0:Y:S01]  /*b6d0*/  F2I.S64.TRUNC R34, R34 ;  /* 0x0000002200227311 */ /* 0x000e22000020d900 */
[----:B------:R-:W-:Y:S05]  /*b6e0*/  BRA `(.L_x_13520) ;  /* 0x0000000000987947 */ /* 0x000fea0003800000 */
.L_x_13603:
        /* <DEDUP_REMOVED lines=14> */
.L_x_13617:
[----:B------:R-:W-:Y:S05]  /*b7d0*/  BSYNC B0 ;  /* 0x0000000000007941 */ /* 0x000fea0003800000 */
.L_x_13616:
[----:B------:R-:W0:Y:S01]  /*b7e0*/  F2I.S64.TRUNC R34, R34 ;  /* 0x0000002200227311 */ /* 0x000e22000020d900 */
[----:B------:R-:W-:Y:S05]  /*b7f0*/  BRA `(.L_x_13520) ;  /* 0x0000000000547947 */ /* 0x000fea0003800000 */
.L_x_13591:
        /* <DEDUP_REMOVED lines=16> */
.L_x_13618:
[----:B------:R-:W-:Y:S05]  /*b900*/  BRA `(.L_x_13520) ;  /* 0x0000000000107947 */ /* 0x000fea0003800000 */
.L_x_13615:
[----:B------:R0:W5:Y:S01]  /*b910*/  LDG.E.64 R34, desc[UR36][R4.64] ;  /* 0x0000002404227981 */ /* 0x000162000c1e1b00 */
[----:B------:R-:W-:Y:S05]  /*b920*/  BRA `(.L_x_13520) ;  /* 0x0000000000087947 */ /* 0x000fea0003800000 */
.L_x_13614:
[----:B------:R0:W5:Y:S01]  /*b930*/  LDG.E R34, desc[UR36][R4.64] ;  /* 0x0000002404227981 */ /* 0x000162000c1e1900 */
[----:B------:R-:W-:-:S07]  /*b940*/  IMAD.MOV.U32 R35, RZ, RZ, RZ ;  /* 0x000000ffff237224 */ /* 0x000fce00078e00ff */
.L_x_13520:
[----:B------:R-:W-:Y:S05]  /*b950*/  BSYNC B6 ;  /* 0x0000000000067941 */ /* 0x000fea0003800000 */
.L_x_13519:
[----:B------:R-:W3:Y:S01]  /*b960*/  S2R R17, SR_TID.X ;  /* 0x0000000000117919 */ /* 0x000ee20000002100 */
[----:B------:R-:W-:Y:S01]  /*b970*/  PRMT R3, R31, 0x9910, RZ ;  /* 0x000099101f037816 */ /* 0x000fe200000000ff */
[----:B------:R-:W3:Y:S01]  /*b980*/  LDC.U8 R16, c[0x0][0x25c] ;  /* 0x00009700ff107b82 */ /* 0x000ee20000000000 */
[----:B01--4-:R-:W-:Y:S02]  /*b990*/  PRMT R0, R24, 0x9910, RZ ;  /* 0x0000991018007816 */ /* 0x013fe400000000ff */
[----:B------:R-:W-:Y:S02]  /*b9a0*/  ISETP.NE.AND P0, PT, R3, RZ, PT ;  /* 0x000000ff0300720c */ /* 0x000fe40003f05270 */
[----:B--2---:R-:W-:-:S04]  /*b9b0*/  PRMT R4, R30, 0x9910, RZ ;  /* 0x000099101e047816 */ /* 0x004fc800000000ff */
[----:B------:R-:W-:Y:S02]  /*b9c0*/  ISETP.NE.AND P1, PT, R4, RZ, PT ;  /* 0x000000ff0400720c */ /* 0x000fe40003f25270 */
[CC--:B---3--:R-:W-:Y:S01]  /*b9d0*/  ISETP.GE.AND P3, PT, R17.reuse, R22.reuse, PT ;  /* 0x000000161100720c */ /* 0x0c8fe20003f66270 */
        /* <DEDUP_REMOVED lines=9> */
[----:B------:R-:W0:Y:S08]  /*ba70*/  @!P4 LDC.64 R8, c[0x0][0x218] ;  /* 0x00008600ff08cb82 */ /* 0x000e300000000a00 */
[----:B------:R-:W1:Y:S08]  /*ba80*/  @!P0 LDC.64 R10, c[0x0][0x218] ;  /* 0x00008600ff0a8b82 */ /* 0x000e700000000a00 */
[----:B------:R-:W2:Y:S08]  /*ba90*/  @!P1 LDC.64 R6, c[0x0][0x218] ;  /* 0x00008600ff069b82 */ /* 0x000eb00000000a00 */
[----:B------:R-:W3:Y:S01]  /*baa0*/  @!P2 LDC.64 R4, c[0x0][0x218] ;  /* 0x00008600ff04ab82 */ /* 0x000ee20000000a00 */
[----:B0----5:R-:W-:-:S05]  /*bab0*/  @!P4 IADD3 R8, P5, R28, R8, RZ ;  /* 0x000000081c08c210 */ /* 0x021fca0007fbe0ff */
[----:B------:R-:W-:Y:S01]  /*bac0*/  @!P4 IMAD.X R9, R29, 0x1, R9, P5 ;  /* 0x000000011d09c824 */ /* 0x000fe200028e0609 */
[----:B-1----:R-:W-:-:S04]  /*bad0*/  @!P0 IADD3 R10, P6, R36, R10, RZ ;  /* 0x0000000a240a8210 */ /* 0x002fc80007fde0ff */
[----:B------:R0:W5:Y:S01]  /*bae0*/  @!P4 LDG.E.U8 R23, desc[UR36][R8.64] ;  /* 0x000000240817c981 */ /* 0x000162000c1e1100 */
[----:B------:R-:W-:Y:S01]  /*baf0*/  @!P0 IMAD.X R11, R37, 0x1, R11, P6 ;  /* 0x00000001250b8824 */ /* 0x000fe200030e060b */
[----:B--2---:R-:W-:-:S04]  /*bb00*/  @!P1 IADD3 R6, P5, R34, R6, RZ ;  /* 0x0000000622069210 */ /* 0x004fc80007fbe0ff */
[----:B------:R0:W5:Y:S01]  /*bb10*/  @!P0 LDG.E.U8 R27, desc[UR36][R10.64] ;  /* 0x000000240a1b8981 */ /* 0x000162000c1e1100 */
[----:B------:R-:W-:Y:S01]  /*bb20*/  @!P1 IMAD.X R7, R35, 0x1, R7, P5 ;  /* 0x0000000123079824 */ /* 0x000fe200028e0607 */
[----:B---3--:R-:W-:-:S04]  /*bb30*/  @!P2 IADD3 R4, P6, R32, R4, RZ ;  /* 0x000000042004a210 */ /* 0x008fc80007fde0ff */
        /* <DEDUP_REMOVED lines=25> */
.L_x_13624:
[----:B-----5:R2:W-:Y:S01]  /*bcd0*/  STG.E.U8 desc[UR36][R8.64], R23 ;  /* 0x0000001708007986 */ /* 0x0205e2000c101124 */
[----:B------:R-:W-:Y:S01]  /*bce0*/  IMAD.MOV.U32 R17, RZ, RZ, R25 ;  /* 0x000000ffff117224 */ /* 0x000fe200078e0019 */
[----:B------:R-:W-:Y:S06]  /*bcf0*/  BRA `(.L_x_13620) ;  /* 0x0000000c00e87947 */ /* 0x000fec0003800000 */
.L_x_13623:
[----:B------:R-:W-:-:S13]  /*bd00*/  ISETP.NE.AND P0, PT, R0, 0x2, PT ;  /* 0x000000020000780c */ /* 0x000fda0003f05270 */
[----:B------:R-:W-:Y:S05]  /*bd10*/  @!P0 BRA `(.L_x_13626) ;  /* 0x0000000000348947 */ /* 0x000fea0003800000 */
[----:B------:R-:W-:-:S13]  /*bd20*/  ISETP.NE.AND P0, PT, R0, 0x3, PT ;  /* 0x000000030000780c */ /* 0x000fda0003f05270 */
[----:B------:R-:W-:Y:S05]  /*bd30*/  @!P0 BRA `(.L_x_13627) ;  /* 0x00000000001c8947 */ /* 0x000fea0003800000 */
[----:B------:R-:W-:-:S13]  /*bd40*/  ISETP.NE.AND P0, PT, R0, 0x4, PT ;  /* 0x000000040000780c */ /* 0x000fda0003f05270 */
[----:B------:R-:W-:Y:S05]  /*bd50*/  @P0 BRA `(.L_x_13625) ;  /* 0x0000000c00680947 */ /* 0x000fea0003800000 */
[----:B-----5:R-:W-:Y:S01]  /*bd60*/  LOP3.LUT R4, R23, 0xff, RZ, 0xc0, !PT ;  /* 0x000000ff17047812 */ /* 0x020fe200078ec0ff */
[----:B------:R-:W-:Y:S02]  /*bd70*/  IMAD.MOV.U32 R5, RZ, RZ, RZ ;  /* 0x000000ffff057224 */ /* 0x000fe400078e00ff */
[----:B------:R-:W-:-:S03]  /*bd80*/  IMAD.MOV.U32 R17, RZ, RZ, R25 ;  /* 0x000000ffff117224 */ /* 0x000fc600078e0019 */
[----:B------:R0:W-:Y:S01]  /*bd90*/  STG.E.64 desc[UR36][R8.64], R4 ;  /* 0x0000000408007986 */ /* 0x0001e2000c101b24 */
[----:B------:R-:W-:Y:S05]  /*bda0*/  BRA `(.L_x_13620) ;  /* 0x0000000c00bc7947 */ /* 0x000fea0003800000 */
.L_x_13627:
[----:B-----5:R-:W-:Y:S01]  /*bdb0*/  LOP3.LUT R23, R23, 0xff, RZ, 0xc0, !PT ;  /* 0x000000ff17177812 */ /* 0x020fe200078ec0ff */
[----:B------:R-:W-:-:S04]  /*bdc0*/  IMAD.MOV.U32 R17, RZ, RZ, R25 ;  /* 0x000000ffff117224 */ /* 0x000fc800078e0019 */
[----:B------:R4:W-:Y:S01]  /*bdd0*/  STG.E desc[UR36][R8.64], R23 ;  /* 0x0000001708007986 */ /* 0x0009e2000c101924 */
[----:B------:R-:W-:Y:S05]  /*bde0*/  BRA `(.L_x_13620) ;  /* 0x0000000c00ac7947 */ /* 0x000fea0003800000 */
.L_x_13626:
[----:B-----5:R-:W-:Y:S01]  /*bdf0*/  LOP3.LUT R23, R23, 0xff, RZ, 0xc0, !PT ;  /* 0x000000ff17177812 */ /* 0x020fe200078ec0ff */
[----:B------:R-:W-:-:S04]  /*be00*/  IMAD.MOV.U32 R17, RZ, RZ, R25 ;  /* 0x000000ffff117224 */ /* 0x000fc800078e0019 */
[----:B------:R3:W-:Y:S01]  /*be10*/  STG.E.U16 desc[UR36][R8.64], R23 ;  /* 0x0000001708007986 */ /* 0x0007e2000c101524 */
[----:B------:R-:W-:Y:S05]  /*be20*/  BRA `(.L_x_13620) ;  /* 0x0000000c009c7947 */ /* 0x000fea0003800000 */
.L_x_13622:
[----:B------:R-:W-:-:S13]  /*be30*/  ISETP.GT.AND P0, PT, R0, 0x6, PT ;  /* 0x000000060000780c */ /* 0x000fda0003f04270 */
[----:B------:R-:W-:Y:S05]  /*be40*/  @P0 BRA `(.L_x_13628) ;  /* 0x00000000003c0947 */ /* 0x000fea0003800000 */
[----:B------:R-:W-:-:S13]  /*be50*/  ISETP.NE.AND P0, PT, R0, 0x5, PT ;  /* 0x000000050000780c */ /* 0x000fda0003f05270 */
[----:B------:R-:W-:Y:S05]  /*be60*/  @!P0 BRA `(.L_x_13629) ;  /* 0x00000000001c8947 */ /* 0x000fea0003800000 */
[----:B------:R-:W-:-:S13]  /*be70*/  ISETP.NE.AND P0, PT, R0, 0x6, PT ;  /* 0x000000060000780c */ /* 0x000fda0003f05270 */
[----:B------:R-:W-:Y:S05]  /*be80*/  @P0 BRA `(.L_x_13625) ;  /* 0x0000000c001c0947 */ /* 0x000fea0003800000 */
[----:B-----5:R-:W-:Y:S01]  /*be90*/  LOP3.LUT R3, R23, 0xff, RZ, 0xc0, !PT ;  /* 0x000000ff17037812 */ /* 0x020fe200078ec0ff */
[----:B------:R-:W-:-:S05]  /*bea0*/  IMAD.MOV.U32 R17, RZ, RZ, R25 ;  /* 0x000000ffff117224 */ /* 0x000fca00078e0019 */
[----:B------:R-:W0:Y:S02]  /*beb0*/  I2F.U16 R3, R3 ;  /* 0x0000000300037306 */ /* 0x000e240000101000 */
[----:B0-----:R0:W-:Y:S01]  /*bec0*/  STG.E desc[UR36][R8.64], R3 ;  /* 0x0000000308007986 */ /* 0x0011e2000c101924 */
[----:B------:R-:W-:Y:S05]  /*bed0*/  BRA `(.L_x_13620) ;  /* 0x0000000c00707947 */ /* 0x000fea0003800000 */
.L_x_13629:
[----:B-----5:R-:W-:Y:S01]  /*bee0*/  LOP3.LUT R23, R23, 0xff, RZ, 0xc0, !PT ;  /* 0x000000ff17177812 */ /* 0x020fe200078ec0ff */
[----:B------:R-:W-:-:S03]  /*bef0*/  IMAD.MOV.U32 R17, RZ, RZ, R25 ;  /* 0x000000ffff117224 */ /* 0x000fc600078e0019 */
[----:B------:R-:W0:Y:S02]  /*bf00*/  I2F.U16 R0, R23 ;  /* 0x0000001700007306 */ /* 0x000e240000101000 */
[----:B0-----:R-:W-:-:S05]  /*bf10*/  F2FP.F16.F32.PACK_AB R0, RZ, R0 ;  /* 0x00000000ff00723e */ /* 0x001fca00000000ff */
[----:B------:R0:W-:Y:S01]  /*bf20*/  STG.E.U16 desc[UR36][R8.64], R0 ;  /* 0x0000000008007986 */ /* 0x0001e2000c101524 */
[----:B------:R-:W-:Y:S05]  /*bf30*/  BRA `(.L_x_13620) ;  /* 0x0000000c00587947 */ /* 0x000fea0003800000 */
.L_x_13628:
        /* <DEDUP_REMOVED lines=8> */
[----:B------:R-:W-:Y:S01]  /*bfc0*/  IMAD.MOV.U32 R17, RZ, RZ, R25 ;  /* 0x000000ffff117224 */ /* 0x000fe200078e0019 */
[----:B------:R-:W0:Y:S02]  /*bfd0*/  I2F.U16 R4, R23 ;  /* 0x0000001700047306 */ /* 0x000e240000101000 */
[----:B0-----:R0:W-:Y:S01]  /*bfe0*/  STG.E.64 desc[UR36][R8.64], R4 ;  /* 0x0000000408007986 */ /* 0x0011e2000c101b24 */
[----:B------:R-:W-:Y:S05]  /*bff0*/  BRA `(.L_x_13620) ;  /* 0x0000000c00287947 */ /* 0x000fea0003800000 */
.L_x_13631:
[----:B-----5:R-:W-:Y:S01]  /*c000*/  LOP3.LUT R23, R23, 0xff, RZ, 0xc0, !PT ;  /* 0x000000ff17177812 */ /* 0x020fe200078ec0ff */
[----:B------:R-:W-:-:S05]  /*c010*/  IMAD.MOV.U32 R17, RZ, RZ, R25 ;  /* 0x000000ffff117224 */ /* 0x000fca00078e0019 */
[----:B------:R-:W0:Y:S02]  /*c020*/  I2F.U16 R23, R23 ;  /* 0x0000001700177306 */ /* 0x000e240000101000 */
[----:B0-----:R-:W-:-:S04]  /*c030*/  F2FP.F16.F32.PACK_AB R3, RZ, R23 ;  /* 0x00000017ff03723e */ /* 0x001fc800000000ff */
[----:B------:R-:W-:-:S05]  /*c040*/  PRMT R3, R3, 0x5410, RZ ;  /* 0x0000541003037816 */ /* 0x000fca00000000ff */
[----:B------:R0:W-:Y:S01]  /*c050*/  STG.E desc[UR36][R8.64], R3 ;  /* 0x0000000308007986 */ /* 0x0001e2000c101924 */
[----:B------:R-:W-:Y:S05]  /*c060*/  BRA `(.L_x_13620) ;  /* 0x0000000c000c7947 */ /* 0x000fea0003800000 */
.L_x_13630:
[----:B-----5:R-:W-:Y:S01]  /*c070*/  LOP3.LUT R4, R23, 0xff, RZ, 0xc0, !PT ;  /* 0x000000ff17047812 */ /* 0x020fe200078ec0ff */
[----:B------:R-:W-:-:S05]  /*c080*/  IMAD.MOV.U32 R17, RZ, RZ, R25 ;  /* 0x000000ffff117224 */ /* 0x000fca00078e0019 */
[----:B------:R-:W0:Y:S02]  /*c090*/  I2F.F64.U16 R4, R4 ;  /* 0x0000000400047312 */ /* 0x000e240000101800 */
[----:B0-----:R0:W-:Y:S01]  /*c0a0*/  STG.E.64 desc[UR36][R8.64], R4 ;  /* 0x0000000408007986 */ /* 0x0011e2000c101b24 */
[----:B------:R-:W-:Y:S05]  /*c0b0*/  BRA `(.L_x_13620) ;  /* 0x0000000800f87947 */ /* 0x000fea0003800000 */
.L_x_13621:
        /* <DEDUP_REMOVED lines=13> */
.L_x_13634:
[----:B-----5:R-:W-:Y:S02]  /*c190*/  LOP3.LUT R4, R23, 0xff, RZ, 0xc0, !PT ;  /* 0x000000ff17047812 */ /* 0x020fe400078ec0ff */
[----:B------:R-:W-:Y:S01]  /*c1a0*/  CS2R R6, SRZ ;  /* 0x0000000000067805 */ /* 0x000fe2000001ff00 */
[----:B------:R-:W-:-:S03]  /*c1b0*/  IMAD.MOV.U32 R17, RZ, RZ, R25 ;  /* 0x000000ffff117224 */ /* 0x000fc600078e0019 */
[----:B------:R-:W0:Y:S02]  /*c1c0*/  I2F.F64.U16 R4, R4 ;  /* 0x0000000400047312 */ /* 0x000e240000101800 */
[----:B0-----:R0:W-:Y:S01]  /*c1d0*/  STG.E.128 desc[UR36][R8.64], R4 ;  /* 0x0000000408007986 */ /* 0x0011e2000c101d24 */
[----:B------:R-:W-:Y:S05]  /*c1e0*/  BRA `(.L_x_13620) ;  /* 0x0000000800ac7947 */ /* 0x000fea0003800000 */
.L_x_13633:
        /* <DEDUP_REMOVED lines=9> */
[C---:B0-----:R-:W-:Y:S02]  /*c280*/  LOP3.LUT R3, R23.reuse, 0x7fffffff, RZ, 0xc0, !PT ;  /* 0x7fffffff17037812 */ /* 0x041fe400078ec0ff */
        /* <DEDUP_REMOVED lines=12> */
.L_x_13638:
[----:B------:R-:W-:Y:S05]  /*c350*/  BSYNC B0 ;  /* 0x0000000000007941 */ /* 0x000fea0003800000 */
.L_x_13637:
[----:B------:R-:W-:Y:S01]  /*c360*/  LOP3.LUT R5, R0, R5, RZ, 0xfc, !PT ;  /* 0x0000000500057212 */ /* 0x000fe200078efcff */
[----:B------:R-:W-:-:S04]  /*c370*/  IMAD.MOV.U32 R17, RZ, RZ, R25 ;  /* 0x000000ffff117224 */ /* 0x000fc800078e0019 */
[----:B------:R0:W-:Y:S01]  /*c380*/  STG.E.U8 desc[UR36][R8.64], R5 ;  /* 0x0000000508007986 */ /* 0x0001e2000c101124 */
[----:B------:R-:W-:Y:S05]  /*c390*/  BRA `(.L_x_13620) ;  /* 0x0000000800407947 */ /* 0x000fea0003800000 */
.L_x_13636:
[----:B-----5:R-:W-:Y:S01]  /*c3a0*/  LOP3.LUT R23, R23, 0xff, RZ, 0xc0, !PT ;  /* 0x000000ff17177812 */ /* 0x020fe200078ec0ff */
[----:B------:R-:W-:Y:S05]  /*c3b0*/  BSSY B0, `(.L_x_13639) ;  /* 0x0000010000007945 */ /* 0x000fea0003800000 */
[----:B------:R-:W0:Y:S02]  /*c3c0*/  I2F.U16 R23, R23 ;  /* 0x0000001700177306 */ /* 0x000e240000101000 */
        /* <DEDUP_REMOVED lines=11> */
.L_x_13640:
[----:B------:R-:W-:Y:S01]  /*c480*/  IMAD.MOV.U32 R0, RZ, RZ, 0x7f ;  /* 0x0000007fff007424 */ /* 0x000fe200078e00ff */
[----:B------:R-:W-:-:S04]  /*c490*/  ISETP.GT.U32.AND P0, PT, R3, 0x7f800000, PT ;  /* 0x7f8000000300780c */ /* 0x000fc80003f04070 */
[----:B------:R-:W-:-:S09]  /*c4a0*/  SEL R0, R0, 0x7c, P0 ;  /* 0x0000007c00007807 */ /* 0x000fd20000000000 */
.L_x_13641:
[----:B------:R-:W-:Y:S05]  /*c4b0*/  BSYNC B0 ;  /* 0x0000000000007941 */ /* 0x000fea0003800000 */
.L_x_13639:
[----:B------:R-:W-:Y:S01]  /*c4c0*/  LOP3.LUT R3, R23, 0x80000000, RZ, 0xc0, !PT ;  /* 0x8000000017037812 */ /* 0x000fe200078ec0ff */
[----:B------:R-:W-:-:S03]  /*c4d0*/  IMAD.MOV.U32 R17, RZ, RZ, R25 ;  /* 0x000000ffff117224 */ /* 0x000fc600078e0019 */
[----:B------:R-:W-:-:S04]  /*c4e0*/  SHF.R.U32.HI R3, RZ, 0x18, R3 ;  /* 0x00000018ff037819 */ /* 0x000fc80000011603 */
[----:B------:R-:W-:-:S05]  /*c4f0*/  LOP3.LUT R3, R0, R3, RZ, 0xfc, !PT ;  /* 0x0000000300037212 */ /* 0x000fca00078efcff */
[----:B------:R0:W-:Y:S01]  /*c500*/  STG.E.U8 desc[UR36][R8.64], R3 ;  /* 0x0000000308007986 */ /* 0x0001e2000c101124 */
[----:B------:R-:W-:Y:S05]  /*c510*/  BRA `(.L_x_13620) ;  /* 0x0000000400e07947 */ /* 0x000fea0003800000 */
.L_x_13635:
[----:B-----5:R-:W-:Y:S01]  /*c520*/  LOP3.LUT R23, R23, 0xff, RZ, 0xc0, !PT ;  /* 0x000000ff17177812 */ /* 0x020fe200078ec0ff */
[----:B------:R-:W-:-:S03]  /*c530*/  IMAD.MOV.U32 R17, RZ, RZ, R25 ;  /* 0x000000ffff117224 */ /* 0x000fc600078e0019 */
[----:B------:R-:W0:Y:S02]  /*c540*/  I2F.U16 R0, R23 ;  /* 0x0000001700007306 */ /* 0x000e240000101000 */
[----:B0-----:R-:W-:-:S05]  /*c550*/  F2FP.BF16.F32.PACK_AB R0, RZ, R0 ;  /* 0x00000000ff00723e */ /* 0x001fca00000010ff */
[----:B------:R0:W-:Y:S01]  /*c560*/  STG.E.U16 desc[UR36][R8.64], R0 ;  /* 0x0000000008007986 */ /* 0x0001e2000c101524 */
[----:B------:R-:W-:Y:S05]  /*c570*/  BRA `(.L_x_13620) ;  /* 0x0000000400c87947 */ /* 0x000fea0003800000 */
.L_x_13632:
        /* <DEDUP_REMOVED lines=8> */
[----:B-----5:R-:W-:Y:S01]  /*c600*/  LOP3.LUT R23, R23, 0xff, RZ, 0xc0, !PT ;  /* 0x000000ff17177812 */ /* 0x020fe200078ec0ff */
[----:B------:R-:W-:-:S04]  /*c610*/  IMAD.MOV.U32 R17, RZ, RZ, R25 ;  /* 0x000000ffff117224 */ /* 0x000fc800078e0019 */
[----:B------:R0:W-:Y:S01]  /*c620*/  STG.E.U16 desc[UR36][R8.64], R23 ;  /* 0x0000001708007986 */ /* 0x0001e2000c101524 */
[----:B------:R-:W-:Y:S05]  /*c630*/  BRA `(.L_x_13620) ;  /* 0x0000000400987947 */ /* 0x000fea0003800000 */
.L_x_13644:
[----:B-----5:R-:W-:Y:S01]  /*c640*/  LOP3.LUT R23, R23, 0xff, RZ, 0xc0, !PT ;  /* 0x000000ff17177812 */ /* 0x020fe200078ec0ff */
[----:B------:R-:W-:Y:S01]  /*c650*/  BSSY B0, `(.L_x_13645) ;  /* 0x0000015000007945 */ /* 0x000fe20003800000 */
[----:B------:R-:W-:-:S04]  /*c660*/  IMAD.MOV.U32 R4, RZ, RZ, 0x80 ;  /* 0x00000080ff047424 */ /* 0x000fc800078e00ff */
[----:B------:R-:W0:Y:S02]  /*c670*/  I2F.U16 R23, R23 ;  /* 0x0000001700177306 */ /* 0x000e240000101000 */
        /* <DEDUP_REMOVED lines=14> */
.L_x_13647:
[----:B------:R-:W-:-:S04]  /*c760*/  LOP3.LUT R3, R23, 0x80000000, RZ, 0xc0, !PT ;  /* 0x8000000017037812 */ /* 0x000fc800078ec0ff */
[----:B------:R-:W-:-:S04]  /*c770*/  SHF.R.U32.HI R3, RZ, 0x18, R3 ;  /* 0x00000018ff037819 */ /* 0x000fc80000011603 */
[----:B------:R-:W-:-:S04]  /*c780*/  LOP3.LUT R0, R0, R3, RZ, 0xfc, !PT ;  /* 0x0000000300007212 */ /* 0x000fc800078efcff */
[----:B------:R-:W-:-:S07]  /*c790*/  PRMT R4, R0, 0x7610, R4 ;  /* 0x0000761000047816 */ /* 0x000fce0000000004 */
.L_x_13646:
[----:B------:R-:W-:Y:S05]  /*c7a0*/  BSYNC B0 ;  /* 0x0000000000007941 */ /* 0x000fea0003800000 */
.L_x_13645:
[----:B------:R0:W-:Y:S01]  /*c7b0*/  STG.E.U8 desc[UR36][R8.64], R4 ;  /* 0x0000000408007986 */ /* 0x0001e2000c101124 */
[----:B------:R-:W-:Y:S01]  /*c7c0*/  IMAD.MOV.U32 R17, RZ, RZ, R25 ;  /* 0x000000ffff117224 */ /* 0x000fe200078e0019 */
[----:B------:R-:W-:Y:S06]  /*c7d0*/  BRA `(.L_x_13620) ;  /* 0x0000000400307947 */ /* 0x000fec0003800000 */
.L_x_13643:
        /* <DEDUP_REMOVED lines=18> */
.L_x_13650:
[----:B------:R-:W-:-:S04]  /*c900*/  LOP3.LUT R3, R23, 0x80000000, RZ, 0xc0, !PT ;  /* 0x8000000017037812 */ /* 0x000fc800078ec0ff */
[----:B------:R-:W-:-:S04]  /*c910*/  SHF.R.U32.HI R3, RZ, 0x18, R3 ;  /* 0x00000018ff037819 */ /* 0x000fc80000011603 */
[----:B------:R-:W-:-:S04]  /*c920*/  LOP3.LUT R0, R0, R3, RZ, 0xfc, !PT ;  /* 0x0000000300007212 */ /* 0x000fc800078efcff */
[----:B------:R-:W-:-:S07]  /*c930*/  PRMT R4, R0, 0x7610, R4 ;  /* 0x0000761000047816 */ /* 0x000fce0000000004 */
.L_x_13649:
[----:B------:R-:W-:Y:S05]  /*c940*/  BSYNC B0 ;  /* 0x0000000000007941 */ /* 0x000fea0003800000 */
.L_x_13648:
[----:B------:R0:W-:Y:S01]  /*c950*/  STG.E.U8 desc[UR36][R8.64], R4 ;  /* 0x0000000408007986 */ /* 0x0001e2000c101124 */
[----:B------:R-:W-:Y:S01]  /*c960*/  IMAD.MOV.U32 R17, RZ, RZ, R25 ;  /* 0x000000ffff117224 */ /* 0x000fe200078e0019 */
[----:B------:R-:W-:Y:S06]  /*c970*/  BRA `(.L_x_13620) ;  /* 0x0000000000c87947 */ /* 0x000fec0003800000 */
.L_x_13642:
        /* <DEDUP_REMOVED lines=8> */
[----:B------:R-:W0:Y:S02]  /*ca00*/  I2F.U16 R6, R23 ;  /* 0x0000001700067306 */ /* 0x000e240000101000 */
        /* <DEDUP_REMOVED lines=15> */
.L_x_13625:
        /* <DEDUP_REMOVED lines=16> */
.L_x_13653:
[----:B------:R-:W-:Y:S01]  /*cc00*/  IMAD.MOV.U32 R17, RZ, RZ, R25 ;  /* 0x000000ffff117224 */ /* 0x000fe200078e0019 */
[----:B------:R-:W-:Y:S06]  /*cc10*/  BRA `(.L_x_13620) ;  /* 0x0000000000207947 */ /* 0x000fec0003800000 */
.L_x_13652:
[----:B-----5:R-:W-:Y:S01]  /*cc20*/  LOP3.LUT R4, R23, 0xff, RZ, 0xc0, !PT ;  /* 0x000000ff17047812 */ /* 0x020fe200078ec0ff */
[----:B------:R-:W-:Y:S02]  /*cc30*/  IMAD.MOV.U32 R5, RZ, RZ, RZ ;  /* 0x000000ffff057224 */ /* 0x000fe400078e00ff */
[----:B------:R-:W-:-:S03]  /*cc40*/  IMAD.MOV.U32 R17, RZ, RZ, R25 ;  /* 0x000000ffff117224 */ /* 0x000fc600078e0019 */
[----:B------:R0:W-:Y:S01]  /*cc50*/  STG.E.64 desc[UR36][R8.64], R4 ;  /* 0x0000000408007986 */ /* 0x0001e2000c101b24 */
[----:B------:R-:W-:Y:S05]  /*cc60*/  BRA `(.L_x_13620) ;  /* 0x00000000000c7947 */ /* 0x000fea0003800000 */
.L_x_13651:
[----:B-----5:R-:W-:Y:S01]  /*cc70*/  LOP3.LUT R23, R23, 0xff, RZ, 0xc0, !PT ;  /* 0x000000ff17177812 */ /* 0x020fe200078ec0ff */
[----:B------:R-:W-:-:S04]  /*cc80*/  IMAD.MOV.U32 R17, RZ, RZ, R25 ;  /* 0x000000ffff117224 */ /* 0x000fc800078e0019 */
[----:B------:R0:W-:Y:S03]  /*cc90*/  STG.E desc[UR36][R8.64], R23 ;  /* 0x0000001708007986 */ /* 0x0001e6000c101924 */
.L_x_13620:
[----:B------:R-:W-:Y:S05]  /*cca0*/  BSYNC B6 ;  /* 0x0000000000067941 */ /* 0x000fea0003800000 */
.L_x_13619:
[----:B------:R-:W-:Y:S01]  /*ccb0*/  ISETP.GE.AND P0, PT, R17, R22, PT ;  /* 0x000000161100720c */ /* 0x000fe20003f06270 */
[----:B------:R-:W-:-:S12]  /*ccc0*/  BSSY B6, `(.L_x_13654) ;  /* 0x00001fa000067945 */ /* 0x000fd80003800000 */
[----:B------:R-:W-:Y:S05]  /*ccd0*/  @P0 BRA `(.L_x_13655) ;  /* 0x0000001c00e00947 */ /* 0x000fea0003800000 */
[----:B0-----:R-:W0:Y:S01]  /*cce0*/  LDC.64 R4, c[0x0][0x228] ;  /* 0x00008a00ff047b82 */ /* 0x001e220000000a00 */
        /* <DEDUP_REMOVED lines=19> */
.L_x_13659:
[----:B-----5:R0:W-:Y:S01]  /*ce20*/  STG.E.U8 desc[UR36][R4.64], R19 ;  /* 0x0000001304007986 */ /* 0x0201e2000c101124 */
[----:B------:R-:W-:Y:S05]  /*ce30*/  BRA `(.L_x_13661) ;  /* 0x0000000c00907947 */ /* 0x000fea0003800000 */
.L_x_13658:
[----:B------:R-:W-:-:S13]  /*ce40*/  ISETP.NE.AND P0, PT, R0, 0x2, PT ;  /* 0x000000020000780c */ /* 0x000fda0003f05270 */
[----:B------:R-:W-:Y:S05]  /*ce50*/  @!P0 BRA `(.L_x_13662) ;  /* 0x00000000002c8947 */ /* 0x000fea0003800000 */
[----:B------:R-:W-:-:S13]  /*ce60*/  ISETP.NE.AND P0, PT, R0, 0x3, PT ;  /* 0x000000030000780c */ /* 0x000fda0003f05270 */
[----:B------:R-:W-:Y:S05]  /*ce70*/  @!P0 BRA `(.L_x_13663) ;  /* 0x0000000000188947 */ /* 0x000fea0003800000 */
[----:B------:R-:W-:-:S13]  /*ce80*/  ISETP.NE.AND P0, PT, R0, 0x4, PT ;  /* 0x000000040000780c */ /* 0x000fda0003f05270 */
[----:B------:R-:W-:Y:S05]  /*ce90*/  @P0 BRA `(.L_x_13660) ;  /* 0x0000000c001c0947 */ /* 0x000fea0003800000 */
[----:B-----5:R-:W-:Y:S01]  /*cea0*/  LOP3.LUT R6, R19, 0xff, RZ, 0xc0, !PT ;  /* 0x000000ff13067812 */ /* 0x020fe200078ec0ff */
[----:B------:R-:W-:-:S05]  /*ceb0*/  IMAD.MOV.U32 R7, RZ, RZ, RZ ;  /* 0x000000ffff077224 */ /* 0x000fca00078e00ff */
[----:B------:R0:W-:Y:S01]  /*cec0*/  STG.E.64 desc[UR36][R4.64], R6 ;  /* 0x0000000604007986 */ /* 0x0001e2000c101b24 */
[----:B------:R-:W-:Y:S05]  /*ced0*/  BRA `(.L_x_13661) ;  /* 0x0000000c00687947 */ /* 0x000fea0003800000 */
.L_x_13663:
[----:B-----5:R-:W-:-:S05]  /*cee0*/  LOP3.LUT R19, R19, 0xff, RZ, 0xc0, !PT ;  /* 0x000000ff13137812 */ /* 0x020fca00078ec0ff */
[----:B------:R0:W-:Y:S01]  /*cef0*/  STG.E desc[UR36][R4.64], R19 ;  /* 0x0000001304007986 */ /* 0x0001e2000c101924 */
[----:B------:R-:W-:Y:S05]  /*cf00*/  BRA `(.L_x_13661) ;  /* 0x0000000c005c7947 */ /* 0x000fea0003800000 */
.L_x_13662:
[----:B-----5:R-:W-:-:S05]  /*cf10*/  LOP3.LUT R19, R19, 0xff, RZ, 0xc0, !PT ;  /* 0x000000ff13137812 */ /* 0x020fca00078ec0ff */
[----:B------:R0:W-:Y:S01]  /*cf20*/  STG.E.U16 desc[UR36][R4.64], R19 ;  /* 0x0000001304007986 */ /* 0x0001e2000c101524 */
[----:B------:R-:W-:Y:S05]  /*cf30*/  BRA `(.L_x_13661) ;  /* 0x0000000c00507947 */ /* 0x000fea0003800000 */
.L_x_13657:
[----:B------:R-:W-:-:S13]  /*cf40*/  ISETP.GT.AND P0, PT, R0, 0x6, PT ;  /* 0x000000060000780c */ /* 0x000fda0003f04270 */
[----:B------:R-:W-:Y:S05]  /*cf50*/  @P0 BRA `(.L_x_13664) ;  /* 0x0000000000340947 */ /* 0x000fea0003800000 */
[----:B------:R-:W-:-:S13]  /*cf60*/  ISETP.NE.AND P0, PT, R0, 0x5, PT ;  /* 0x000000050000780c */ /* 0x000fda0003f05270 */
[----:B------:R-:W-:Y:S05]  /*cf70*/  @!P0 BRA `(.L_x_13665) ;  /* 0x0000000000188947 */ /* 0x000fea0003800000 */
[----:B------:R-:W-:-:S13]  /*cf80*/  ISETP.NE.AND P0, PT, R0, 0x6, PT ;  /* 0x000000060000780c */ /* 0x000fda0003f05270 */
[----:B------:R-:W-:Y:S05]  /*cf90*/  @P0 BRA `(.L_x_13660) ;  /* 0x0000000800dc0947 */ /* 0x000fea0003800000 */
[----:B-----5:R-:W-:-:S06]  /*cfa0*/  LOP3.LUT R3, R19, 0xff, RZ, 0xc0, !PT ;  /* 0x000000ff13037812 */ /* 0x020fcc00078ec0ff */
[----:B------:R-:W0:Y:S02]  /*cfb0*/  I2F.U16 R3, R3 ;  /* 0x0000000300037306 */ /* 0x000e240000101000 */
[----:B0-----:R0:W-:Y:S01]  /*cfc0*/  STG.E desc[UR36][R4.64], R3 ;  /* 0x0000000304007986 */ /* 0x0011e2000c101924 */
[----:B------:R-:W-:Y:S05]  /*cfd0*/  BRA `(.L_x_13661) ;  /* 0x0000000c00287947 */ /* 0x000fea0003800000 */
.L_x_13665:
[----:B-----5:R-:W-:-:S04]  /*cfe0*/  LOP3.LUT R19, R19, 0xff, RZ, 0xc0, !PT ;  /* 0x000000ff13137812 */ /* 0x020fc800078ec0ff */
[----:B------:R-:W0:Y:S02]  /*cff0*/  I2F.U16 R0, R19 ;  /* 0x0000001300007306 */ /* 0x000e240000101000 */
[----:B0-----:R-:W-:-:S05]  /*d000*/  F2FP.F16.F32.PACK_AB R0, RZ, R0 ;  /* 0x00000000ff00723e */ /* 0x001fca00000000ff */
[----:B------:R0:W-:Y:S01]  /*d010*/  STG.E.U16 desc[UR36][R4.64], R0 ;  /* 0x0000000004007986 */ /* 0x0001e2000c101524 */
[----:B------:R-:W-:Y:S05]  /*d020*/  BRA `(.L_x_13661) ;  /* 0x0000000c00147947 */ /* 0x000fea0003800000 */
.L_x_13664:
[----:B------:R-:W-:-:S13]  /*d030*/  ISETP.NE.AND P0, PT, R0, 0x7, PT ;  /* 0x000000070000780c */ /* 0x000fda0003f05270 */
[----:B------:R-:W-:Y:S05]  /*d040*/  @!P0 BRA `(.L_x_13666) ;  /* 0x00000000003c8947 */ /* 0x000fea0003800000 */
[----:B------:R-:W-:-:S13]  /*d050*/  ISETP.NE.AND P0, PT, R0, 0x8, PT ;  /* 0x000000080000780c */ /* 0x000fda0003f05270 */
[----:B------:R-:W-:Y:S05]  /*d060*/  @!P0 BRA `(.L_x_13667) ;  /* 0x00000000001c8947 */ /* 0x000fea0003800000 */
[----:B------:R-:W-:-:S13]  /*d070*/  ISETP.NE.AND P0, PT, R0, 0x9, PT ;  /* 0x000000090000780c */ /* 0x000fda0003f05270 */
[----:B------:R-:W-:Y:S05]  /*d080*/  @P0 BRA `(.L_x_13660) ;  /* 0x0000000800a00947 */ /* 0x000fea0003800000 */
[----:B-----5:R-:W-:Y:S01]  /*d090*/  LOP3.LUT R19, R19, 0xff, RZ, 0xc0, !PT ;  /* 0x000000ff13137812 */ /* 0x020fe200078ec0ff */
[----:B------:R-:W-:-:S03]  /*d0a0*/  IMAD.MOV.U32 R7, RZ, RZ, RZ ;  /* 0x000000ffff077224 */ /* 0x000fc600078e00ff */
[----:B------:R-:W0:Y:S02]  /*d0b0*/  I2F.U16 R6, R19 ;  /* 0x0000001300067306 */ /* 0x000e240000101000 */
[----:B0-----:R0:W-:Y:S01]  /*d0c0*/  STG.E.64 desc[UR36][R4.64], R6 ;  /* 0x0000000604007986 */ /* 0x0011e2000c101b24 */
[----:B------:R-:W-:Y:S05]  /*d0d0*/  BRA `(.L_x_13661) ;  /* 0x0000000800e87947 */ /* 0x000fea0003800000 */
.L_x_13667:
[----:B-----5:R-:W-:-:S06]  /*d0e0*/  LOP3.LUT R19, R19, 0xff, RZ, 0xc0, !PT ;  /* 0x000000ff13137812 */ /* 0x020fcc00078ec0ff */
[----:B------:R-:W0:Y:S02]  /*d0f0*/  I2F.U16 R19, R19 ;  /* 0x0000001300137306 */ /* 0x000e240000101000 */
[----:B0-----:R-:W-:-:S04]  /*d100*/  F2FP.F16.F32.PACK_AB R3, RZ, R19 ;  /* 0x00000013ff03723e */ /* 0x001fc800000000ff */
[----:B------:R-:W-:-:S05]  /*d110*/  PRMT R3, R3, 0x5410, RZ ;  /* 0x0000541003037816 */ /* 0x000fca00000000ff */
[----:B------:R0:W-:Y:S01]  /*d120*/  STG.E desc[UR36][R4.64], R3 ;  /* 0x0000000304007986 */ /* 0x0001e2000c101924 */
[----:B------:R-:W-:Y:S05]  /*d130*/  BRA `(.L_x_13661) ;  /* 0x0000000800d07947 */ /* 0x000fea0003800000 */
.L_x_13666:
[----:B-----5:R-:W-:-:S06]  /*d140*/  LOP3.LUT R6, R19, 0xff, RZ, 0xc0, !PT ;  /* 0x000000ff13067812 */ /* 0x020fcc00078ec0ff */
[----:B------:R-:W0:Y:S02]  /*d150*/  I2F.F64.U16 R6, R6 ;  /* 0x0000000600067312 */ /* 0x000e240000101800 */
[----:B0-----:R0:W-:Y:S01]  /*d160*/  STG.E.64 desc[UR36][R4.64], R6 ;  /* 0x0000000604007986 */ /* 0x0011e2000c101b24 */
[----:B------:R-:W-:Y:S05]  /*d170*/  BRA `(.L_x_13661) ;  /* 0x0000000800c07947 */ /* 0x000fea0003800000 */
.L_x_13656:
        /* <DEDUP_REMOVED lines=12> */
.L_x_13670:
[----:B-12345:R-:W-:Y:S02]  /*d240*/  LOP3.LUT R8, R19, 0xff, RZ, 0xc0, !PT ;  /* 0x000000ff13087812 */ /* 0x03efe400078ec0ff */
[----:B------:R-:W-:-:S04]  /*d250*/  CS2R R10, SRZ ;  /* 0x00000000000a7805 */ /* 0x000fc8000001ff00 */
[----:B------:R-:W0:Y:S02]  /*d260*/  I2F.F64.U16 R8, R8 ;  /* 0x0000000800087312 */ /* 0x000e240000101800 */
[----:B0-----:R0:W-:Y:S01]  /*d270*/  STG.E.128 desc[UR36][R4.64], R8 ;  /* 0x0000000804007986 */ /* 0x0011e2000c101d24 */
[----:B------:R-:W-:Y:S05]  /*d280*/  BRA `(.L_x_13661) ;  /* 0x00000008007c7947 */ /* 0x000fea0003800000 */
.L_x_13669:
        /* <DEDUP_REMOVED lines=22> */
.L_x_13674:
[----:B------:R-:W-:Y:S05]  /*d3f0*/  BSYNC B0 ;  /* 0x0000000000007941 */ /* 0x000fea0003800000 */
.L_x_13673:
[----:B------:R-:W-:-:S05]  /*d400*/  LOP3.LUT R7, R0, R7, RZ, 0xfc, !PT ;  /* 0x0000000700077212 */ /* 0x000fca00078efcff */
[----:B------:R0:W-:Y:S01]  /*d410*/  STG.E.U8 desc[UR36][R4.64], R7 ;  /* 0x0000000704007986 */ /* 0x0001e2000c101124 */
[----:B------:R-:W-:Y:S05]  /*d420*/  BRA `(.L_x_13661) ;  /* 0x0000000800147947 */ /* 0x000fea0003800000 */
.L_x_13672:
        /* <DEDUP_REMOVED lines=14> */
.L_x_13676:
[----:B------:R-:W-:Y:S01]  /*d510*/  IMAD.MOV.U32 R0, RZ, RZ, 0x7f ;  /* 0x0000007fff007424 */ /* 0x000fe200078e00ff */
[----:B------:R-:W-:-:S04]  /*d520*/  ISETP.GT.U32.AND P0, PT, R3, 0x7f800000, PT ;  /* 0x7f8000000300780c */ /* 0x000fc80003f04070 */
[----:B------:R-:W-:-:S09]  /*d530*/  SEL R0, R0, 0x7c, P0 ;  /* 0x0000007c00007807 */ /* 0x000fd20000000000 */
.L_x_13677:
[----:B------:R-:W-:Y:S05]  /*d540*/  BSYNC B0 ;  /* 0x0000000000007941 */ /* 0x000fea0003800000 */
.L_x_13675:
[----:B------:R-:W-:-:S04]  /*d550*/  LOP3.LUT R3, R19, 0x80000000, RZ, 0xc0, !PT ;  /* 0x8000000013037812 */ /* 0x000fc800078ec0ff */
[----:B------:R-:W-:-:S04]  /*d560*/  SHF.R.U32.HI R3, RZ, 0x18, R3 ;  /* 0x00000018ff037819 */ /* 0x000fc80000011603 */
[----:B------:R-:W-:-:S05]  /*d570*/  LOP3.LUT R3, R0, R3, RZ, 0xfc, !PT ;  /* 0x0000000300037212 */ /* 0x000fca00078efcff */
[----:B------:R0:W-:Y:S01]  /*d580*/  STG.E.U8 desc[UR36][R4.64], R3 ;  /* 0x0000000304007986 */ /* 0x0001e2000c101124 */
[----:B------:R-:W-:Y:S05]  /*d590*/  BRA `(.L_x_13661) ;  /* 0x0000000400b87947 */ /* 0x000fea0003800000 */
.L_x_13671:
[----:B-----5:R-:W-:-:S04]  /*d5a0*/  LOP3.LUT R19, R19, 0xff, RZ, 0xc0, !PT ;  /* 0x000000ff13137812 */ /* 0x020fc800078ec0ff */
[----:B------:R-:W0:Y:S02]  /*d5b0*/  I2F.U16 R0, R19 ;  /* 0x0000001300007306 */ /* 0x000e240000101000 */
[----:B0-----:R-:W-:-:S05]  /*d5c0*/  F2FP.BF16.F32.PACK_AB R0, RZ, R0 ;  /* 0x00000000ff00723e */ /* 0x001fca00000010ff */
[----:B------:R0:W-:Y:S01]  /*d5d0*/  STG.E.U16 desc[UR36][R4.64], R0 ;  /* 0x0000000004007986 */ /* 0x0001e2000c101524 */
[----:B------:R-:W-:Y:S05]  /*d5e0*/  BRA `(.L_x_13661) ;  /* 0x0000000400a47947 */ /* 0x000fea0003800000 */
.L_x_13668:
        /* <DEDUP_REMOVED lines=11> */
.L_x_13680:
        /* <DEDUP_REMOVED lines=18> */
.L_x_13683:
[----:B------:R-:W-:-:S04]  /*d7c0*/  LOP3.LUT R0, R19, 0x80000000, RZ, 0xc0, !PT ;  /* 0x8000000013007812 */ /* 0x000fc800078ec0ff */
[----:B------:R-:W-:-:S04]  /*d7d0*/  SHF.R.U32.HI R0, RZ, 0x18, R0 ;  /* 0x00000018ff007819 */ /* 0x000fc80000011600 */
[----:B------:R-:W-:-:S07]  /*d7e0*/  LOP3.LUT R0, R3, R0, RZ, 0xfc, !PT ;  /* 0x0000000003007212 */ /* 0x000fce00078efcff */
.L_x_13682:
[----:B------:R-:W-:Y:S05]  /*d7f0*/  BSYNC B0 ;  /* 0x0000000000007941 */ /* 0x000fea0003800000 */
.L_x_13681:
[----:B------:R0:W-:Y:S01]  /*d800*/  STG.E.U8 desc[UR36][R4.64], R0 ;  /* 0x0000000004007986 */ /* 0x0001e2000c101124 */
[----:B------:R-:W-:Y:S05]  /*d810*/  BRA `(.L_x_13661) ;  /* 0x0000000400187947 */ /* 0x000fea0003800000 */
.L_x_13679:
        /* <DEDUP_REMOVED lines=18> */
.L_x_13686:
[----:B------:R-:W-:-:S04]  /*d940*/  LOP3.LUT R0, R19, 0x80000000, RZ, 0xc0, !PT ;  /* 0x8000000013007812 */ /* 0x000fc800078ec0ff */
[----:B------:R-:W-:-:S04]  /*d950*/  SHF.R.U32.HI R0, RZ, 0x18, R0 ;  /* 0x00000018ff007819 */ /* 0x000fc80000011600 */
[----:B------:R-:W-:-:S07]  /*d960*/  LOP3.LUT R0, R3, R0, RZ, 0xfc, !PT ;  /* 0x0000000003007212 */ /* 0x000fce00078efcff */
.L_x_13685:
[----:B------:R-:W-:Y:S05]  /*d970*/  BSYNC B0 ;  /* 0x0000000000007941 */ /* 0x000fea0003800000 */
.L_x_13684:
[----:B------:R0:W-:Y:S01]  /*d980*/  STG.E.U8 desc[UR36][R4.64], R0 ;  /* 0x0000000004007986 */ /* 0x0001e2000c101124 */
[----:B------:R-:W-:Y:S05]  /*d990*/  BRA `(.L_x_13661) ;  /* 0x0000000000b87947 */ /* 0x000fea0003800000 */
.L_x_13678:
[----:B------:R-:W-:-:S13]  /*d9a0*/  ISETP.NE.AND P0, PT, R0, 0x1c, PT ;  /* 0x0000001c0000780c */ /* 0x000fda0003f05270 */
[----:B------:R-:W-:Y:S05]  /*d9b0*/  @!P0 BRA `(.L_x_13687) ;  /* 0x0000000000a88947 */ /* 0x000fea0003800000 */
[----:B------:R-:W-:-:S13]  /*d9c0*/  ISETP.NE.AND P0, PT, R0, 0x1d, PT ;  /* 0x0000001d0000780c */ /* 0x000fda0003f05270 */
[----:B------:R-:W-:Y:S05]  /*d9d0*/  @!P0 BRA `(.L_x_13688) ;  /* 0x0000000000908947 */ /* 0x000fea0003800000 */
[----:B------:R-:W-:-:S13]  /*d9e0*/  ISETP.NE.AND P0, PT, R0, 0x2c, PT ;  /* 0x0000002c0000780c */ /* 0x000fda0003f05270 */
[----:B------:R-:W-:Y:S05]  /*d9f0*/  @P0 BRA `(.L_x_13660) ;  /* 0x0000000000440947 */ /* 0x000fea0003800000 */
[----:B-----5:R-:W-:-:S04]  /*da00*/  LOP3.LUT R19, R19, 0xff, RZ, 0xc0, !PT ;  /* 0x000000ff13137812 */ /* 0x020fc800078ec0ff */
[----:B-1234-:R-:W0:Y:S02]  /*da10*/  I2F.U16 R8, R19 ;  /* 0x0000001300087306 */ /* 0x01ee240000101000 */
        /* <DEDUP_REMOVED lines=15> */
.L_x_13660:
        /* <DEDUP_REMOVED lines=11> */
[----:B-1234-:R-:W-:Y:S02]  /*dbc0*/  IMAD.MOV.U32 R8, RZ, RZ, 0x65 ;  /* 0x00000065ff087424 */ /* 0x01efe400078e00ff */
[----:B------:R-:W-:Y:S02]  /*dbd0*/  IMAD.MOV.U32 R12, RZ, RZ, 0x1 ;  /* 0x00000001ff0c7424 */ /* 0x000fe400078e00ff */
[----:B------:R-:W-:-:S07]  /*dbe0*/  IMAD.MOV.U32 R13, RZ, RZ, RZ ;  /* 0x000000ffff0d7224 */ /* 0x000fce00078e00ff */
[----:B------:R-:W-:-:S07]  /*dbf0*/  LEPC R20, `(.L_x_13689) ;  /* 0x000000001014794e */ /* 0x000fce0000000000 */
[----:B0----5:R-:W-:Y:S05]  /*dc00*/  CALL.ABS.NOINC R14 ;  /* 0x000000000e007343 */ /* 0x021fea0003c00000 */
.L_x_13689:
[----:B------:R-:W-:Y:S05]  /*dc10*/  BRA `(.L_x_13661) ;  /* 0x0000000000187947 */ /* 0x000fea0003800000 */
.L_x_13688:
[----:B-----5:R-:W-:Y:S01]  /*dc20*/  LOP3.LUT R6, R19, 0xff, RZ, 0xc0, !PT ;  /* 0x000000ff13067812 */ /* 0x020fe200078ec0ff */
[----:B------:R-:W-:-:S05]  /*dc30*/  IMAD.MOV.U32 R7, RZ, RZ, RZ ;  /* 0x000000ffff077224 */ /* 0x000fca00078e00ff */
[----:B------:R0:W-:Y:S01]  /*dc40*/  STG.E.64 desc[UR36][R4.64], R6 ;  /* 0x0000000604007986 */ /* 0x0001e2000c101b24 */
[----:B------:R-:W-:Y:S05]  /*dc50*/  BRA `(.L_x_13661) ;  /* 0x0000000000087947 */ /* 0x000fea0003800000 */
.L_x_13687:
[----:B-----5:R-:W-:-:S05]  /*dc60*/  LOP3.LUT R19, R19, 0xff, RZ, 0xc0, !PT ;  /* 0x000000ff13137812 */ /* 0x020fca00078ec0ff */
[----:B------:R0:W-:Y:S02]  /*dc70*/  STG.E desc[UR36][R4.64], R19 ;  /* 0x0000001304007986 */ /* 0x0001e4000c101924 */
.L_x_13661:
[----:B------:R-:W-:-:S05]  /*dc80*/  VIADD R17, R17, 0x80 ;  /* 0x0000008011117836 */ /* 0x000fca0000000000 */
[----:B------:R-:W-:-:S13]  /*dc90*/  ISETP.GE.AND P0, PT, R17, R22, PT ;  /* 0x000000161100720c */ /* 0x000fda0003f06270 */
        /* <DEDUP_REMOVED lines=21> */
.L_x_13693:
[----:B------:R0:W-:Y:S01]  /*ddf0*/  STG.E.U8 desc[UR36][R4.64], R27 ;  /* 0x0000001b04007986 */ /* 0x0001e2000c101124 */
[----:B------:R-:W-:Y:S05]  /*de00*/  BRA `(.L_x_13695) ;  /* 0x0000000c00907947 */ /* 0x000fea0003800000 */
.L_x_13692:
[----:B------:R-:W-:-:S13]  /*de10*/  ISETP.NE.AND P0, PT, R0, 0x2, PT ;  /* 0x000000020000780c */ /* 0x000fda0003f05270 */
[----:B------:R-:W-:Y:S05]  /*de20*/  @!P0 BRA `(.L_x_13696) ;  /* 0x00000000002c8947 */ /* 0x000fea0003800000 */
[----:B------:R-:W-:-:S13]  /*de30*/  ISETP.NE.AND P0, PT, R0, 0x3, PT ;  /* 0x000000030000780c */ /* 0x000fda0003f05270 */
[----:B------:R-:W-:Y:S05]  /*de40*/  @!P0 BRA `(.L_x_13697) ;  /* 0x0000000000188947 */ /* 0x000fea0003800000 */
[----:B------:R-:W-:-:S13]  /*de50*/  ISETP.NE.AND P0, PT, R0, 0x4, PT ;  /* 0x000000040000780c */ /* 0x000fda0003f05270 */
[----:B------:R-:W-:Y:S05]  /*de60*/  @P0 BRA `(.L_x_13694) ;  /* 0x0000000c001c0947 */ /* 0x000fea0003800000 */
[----:B------:R-:W-:Y:S01]  /*de70*/  LOP3.LUT R6, R27, 0xff, RZ, 0xc0, !PT ;  /* 0x000000ff1b067812 */ /* 0x000fe200078ec0ff */
[----:B------:R-:W-:-:S05]  /*de80*/  IMAD.MOV.U32 R7, RZ, RZ, RZ ;  /* 0x000000ffff077224 */ /* 0x000fca00078e00ff */
[----:B------:R0:W-:Y:S01]  /*de90*/  STG.E.64 desc[UR36][R4.64], R6 ;  /* 0x0000000604007986 */ /* 0x0001e2000c101b24 */
[----:B------:R-:W-:Y:S05]  /*dea0*/  BRA `(.L_x_13695) ;  /* 0x0000000c00687947 */ /* 0x000fea0003800000 */
.L_x_13697:
[----:B------:R-:W-:-:S05]  /*deb0*/  LOP3.LUT R27, R27, 0xff, RZ, 0xc0, !PT ;  /* 0x000000ff1b1b7812 */ /* 0x000fca00078ec0ff */
[----:B------:R0:W-:Y:S01]  /*dec0*/  STG.E desc[UR36][R4.64], R27 ;  /* 0x0000001b04007986 */ /* 0x0001e2000c101924 */
[----:B------:R-:W-:Y:S05]  /*ded0*/  BRA `(.L_x_13695) ;  /* 0x0000000c005c7947 */ /* 0x000fea0003800000 */
.L_x_13696:
[----:B------:R-:W-:-:S05]  /*dee0*/  LOP3.LUT R27, R27, 0xff, RZ, 0xc0, !PT ;  /* 0x000000ff1b1b7812 */ /* 0x000fca00078ec0ff */
[----:B------:R0:W-:Y:S01]  /*def0*/  STG.E.U16 desc[UR36][R4.64], R27 ;  /* 0x0000001b04007986 */ /* 0x0001e2000c101524 */
[----:B------:R-:W-:Y:S05]  /*df00*/  BRA `(.L_x_13695) ;  /* 0x0000000c00507947 */ /* 0x000fea0003800000 */
.L_x_13691:
[----:B------:R-:W-:-:S13]  /*df10*/  ISETP.GT.AND P0, PT, R0, 0x6, PT ;  /* 0x000000060000780c */ /* 0x000fda0003f04270 */
[----:B------:R-:W-:Y:S05]  /*df20*/  @P0 BRA `(.L_x_13698) ;  /* 0x0000000000340947 */ /* 0x000fea0003800000 */
[----:B------:R-:W-:-:S13]  /*df30*/  ISETP.NE.AND P0, PT, R0, 0x5, PT ;  /* 0x000000050000780c */ /* 0x000fda0003f05270 */
[----:B------:R-:W-:Y:S05]  /*df40*/  @!P0 BRA `(.L_x_13699) ;  /* 0x0000000000188947 */ /* 0x000fea0003800000 */
[----:B------:R-:W-:-:S13]  /*df50*/  ISETP.NE.AND P0, PT, R0, 0x6, PT ;  /* 0x000000060000780c */ /* 0x000fda0003f05270 */
[----:B------:R-:W-:Y:S05]  /*df60*/  @P0 BRA `(.L_x_13694) ;  /* 0x0000000800dc0947 */ /* 0x000fea0003800000 */
[----:B------:R-:W-:-:S06]  /*df70*/  LOP3.LUT R3, R27, 0xff, RZ, 0xc0, !PT ;  /* 0x000000ff1b037812 */ /* 0x000fcc00078ec0ff */
[----:B------:R-:W0:Y:S02]  /*df80*/  I2F.U16 R3, R3 ;  /* 0x0000000300037306 */ /* 0x000e240000101000 */
[----:B0-----:R0:W-:Y:S01]  /*df90*/  STG.E desc[UR36][R4.64], R3 ;  /* 0x0000000304007986 */ /* 0x0011e2000c101924 */
[----:B------:R-:W-:Y:S05]  /*dfa0*/  BRA `(.L_x_13695) ;  /* 0x0000000c00287947 */ /* 0x000fea0003800000 */
.L_x_13699:
[----:B------:R-:W-:-:S04]  /*dfb0*/  LOP3.LUT R27, R27, 0xff, RZ, 0xc0, !PT ;  /* 0x000000ff1b1b7812 */ /* 0x000fc800078ec0ff */
[----:B------:R-:W0:Y:S02]  /*dfc0*/  I2F.U16 R0, R27 ;  /* 0x0000001b00007306 */ /* 0x000e240000101000 */
[----:B0-----:R-:W-:-:S05]  /*dfd0*/  F2FP.F16.F32.PACK_AB R0, RZ, R0 ;  /* 0x00000000ff00723e */ /* 0x001fca00000000ff */
[----:B------:R0:W-:Y:S01]  /*dfe0*/  STG.E.U16 desc[UR36][R4.64], R0 ;  /* 0x0000000004007986 */ /* 0x0001e2000c101524 */
[----:B------:R-:W-:Y:S05]  /*dff0*/  BRA `(.L_x_13695) ;  /* 0x0000000c00147947 */ /* 0x000fea0003800000 */
.L_x_13698:
[----:B------:R-:W-:-:S13]  /*e000*/  ISETP.NE.AND P0, PT, R0, 0x7, PT ;  /* 0x000000070000780c */ /* 0x000fda0003f05270 */
[----:B------:R-:W-:Y:S05]  /*e010*/  @!P0 BRA `(.L_x_13700) ;  /* 0x00000000003c8947 */ /* 0x000fea0003800000 */
[----:B------:R-:W-:-:S13]  /*e020*/  ISETP.NE.AND P0, PT, R0, 0x8, PT ;  /* 0x000000080000780c */ /* 0x000fda0003f05270 */
[----:B------:R-:W-:Y:S05]  /*e030*/  @!P0 BRA `(.L_x_13701) ;  /* 0x00000000001c8947 */ /* 0x000fea0003800000 */
[----:B------:R-:W-:-:S13]  /*e040*/  ISETP.NE.AND P0, PT, R0, 0x9, PT ;  /* 0x000000090000780c */ /* 0x000fda0003f05270 */
[----:B------:R-:W-:Y:S05]  /*e050*/  @P0 BRA `(.L_x_13694) ;  /* 0x0000000800a00947 */ /* 0x000fea0003800000 */
[----:B------:R-:W-:Y:S01]  /*e060*/  LOP3.LUT R27, R27, 0xff, RZ, 0xc0, !PT ;  /* 0x000000ff1b1b7812 */ /* 0x000fe200078ec0ff */
[----:B------:R-:W-:-:S03]  /*e070*/  IMAD.MOV.U32 R7, RZ, RZ, RZ ;  /* 0x000000ffff077224 */ /* 0x000fc600078e00ff */
[----:B------:R-:W0:Y:S02]  /*e080*/  I2F.U16 R6, R27 ;  /* 0x0000001b00067306 */ /* 0x000e240000101000 */
[----:B0-----:R0:W-:Y:S01]  /*e090*/  STG.E.64 desc[UR36][R4.64], R6 ;  /* 0x0000000604007986 */ /* 0x0011e2000c101b24 */
[----:B------:R-:W-:Y:S05]  /*e0a0*/  BRA `(.L_x_13695) ;  /* 0x0000000800e87947 */ /* 0x000fea0003800000 */
.L_x_13701:
[----:B------:R-:W-:-:S06]  /*e0b0*/  LOP3.LUT R27, R27, 0xff, RZ, 0xc0, !PT ;  /* 0x000000ff1b1b7812 */ /* 0x000fcc00078ec0ff */
[----:B------:R-:W0:Y:S02]  /*e0c0*/  I2F.U16 R27, R27 ;  /* 0x0000001b001b7306 */ /* 0x000e240000101000 */
[----:B0-----:R-:W-:-:S04]  /*e0d0*/  F2FP.F16.F32.PACK_AB R3, RZ, R27 ;  /* 0x0000001bff03723e */ /* 0x001fc800000000ff */
[----:B------:R-:W-:-:S05]  /*e0e0*/  PRMT R3, R3, 0x5410, RZ ;  /* 0x0000541003037816 */ /* 0x000fca00000000ff */
[----:B------:R0:W-:Y:S01]  /*e0f0*/  STG.E desc[UR36][R4.64], R3 ;  /* 0x0000000304007986 */ /* 0x0001e2000c101924 */
[----:B------:R-:W-:Y:S05]  /*e100*/  BRA `(.L_x_13695) ;  /* 0x0000000800d07947 */ /* 0x000fea0003800000 */
.L_x_13700:
[----:B------:R-:W-:-:S06]  /*e110*/  LOP3.LUT R6, R27, 0xff, RZ, 0xc0, !PT ;  /* 0x000000ff1b067812 */ /* 0x000fcc00078ec0ff */
[----:B------:R-:W0:Y:S02]  /*e120*/  I2F.F64.U16 R6, R6 ;  /* 0x0000000600067312 */ /* 0x000e240000101800 */
[----:B0-----:R0:W-:Y:S01]  /*e130*/  STG.E.64 desc[UR36][R4.64], R6 ;  /* 0x0000000604007986 */ /* 0x0011e2000c101b24 */
[----:B------:R-:W-:Y:S05]  /*e140*/  BRA `(.L_x_13695) ;  /* 0x0000000800c07947 */ /* 0x000fea0003800000 */
.L_x_13690:
        /* <DEDUP_REMOVED lines=12> */
.L_x_13704:
[----:B-1234-:R-:W-:Y:S02]  /*e210*/  LOP3.LUT R8, R27, 0xff, RZ, 0xc0, !PT ;  /* 0x000000ff1b087812 */ /* 0x01efe400078ec0ff */
[----:B------:R-:W-:-:S04]  /*e220*/  CS2R R10, SRZ ;  /* 0x00000000000a7805 */ /* 0x000fc8000001ff00 */
[----:B------:R-:W0:Y:S02]  /*e230*/  I2F.F64.U16 R8, R8 ;  /* 0x0000000800087312 */ /* 0x000e240000101800 */
[----:B0-----:R0:W-:Y:S01]  /*e240*/  STG.E.128 desc[UR36][R4.64], R8 ;  /* 0x0000000804007986 */ /* 0x0011e2000c101d24 */
[----:B------:R-:W-:Y:S05]  /*e250*/  BRA `(.L_x_13695) ;  /* 0x00000008007c7947 */ /* 0x000fea0003800000 */
.L_x_13703:
[----:B------:R-:W-:-:S13]  /*e260*/  ISETP.NE.AND P0, PT, R0, 0xf, PT ;  /* 0x0000000f0000780c */ /* 0x000fda0003f05270 */
[----:B------:R-:W-:Y:S05]  /*e270*/  @!P0 BRA `(.L_x_13705) ;  /* 0x0000000000bc8947 */ /* 0x000fea0003800000 */
[----:B------:R-:W-:-:S13]  /*e280*/  ISETP.NE.AND P0, PT, R0, 0x17, PT ;  /* 0x000000170000780c */ /* 0x000fda0003f05270 */
[----:B------:R-:W-:Y:S05]  /*e290*/  @!P0 BRA `(.L_x_13706) ;  /* 0x0000000000588947 */ /* 0x000fea0003800000 */
[----:B------:R-:W-:-:S13]  /*e2a0*/  ISETP.NE.AND P0, PT, R0, 0x18, PT ;  /* 0x000000180000780c */ /* 0x000fda0003f05270 */
[----:B------:R-:W-:Y:S05]  /*e2b0*/  @P0 BRA `(.L_x_13694) ;  /* 0x0000000800080947 */ /* 0x000fea0003800000 */
[----:B------:R-:W-:Y:S01]  /*e2c0*/  LOP3.LUT R27, R27, 0xff, RZ, 0xc0, !PT ;  /* 0x000000ff1b1b7812 */ /* 0x000fe200078ec0ff */
        /* <DEDUP_REMOVED lines=15> */
.L_x_13708:
[----:B------:R-:W-:Y:S05]  /*e3c0*/  BSYNC B0 ;  /* 0x0000000000007941 */ /* 0x000fea0003800000 */
.L_x_13707:
[----:B------:R-:W-:-:S05]  /*e3d0*/  LOP3.LUT R7, R0, R7, RZ, 0xfc, !PT ;  /* 0x0000000700077212 */ /* 0x000fca00078efcff */
[----:B------:R0:W-:Y:S01]  /*e3e0*/  STG.E.U8 desc[UR36][R4.64], R7 ;  /* 0x0000000704007986 */ /* 0x0001e2000c101124 */
[----:B------:R-:W-:Y:S05]  /*e3f0*/  BRA `(.L_x_13695) ;  /* 0x0000000800147947 */ /* 0x000fea0003800000 */
.L_x_13706:
[----:B------:R-:W-:Y:S01]  /*e400*/  LOP3.LUT R27, R27, 0xff, RZ, 0xc0, !PT ;  /* 0x000000ff1b1b7812 */ /* 0x000fe200078ec0ff */
        /* <DEDUP_REMOVED lines=13> */
.L_x_13710:
[----:B------:R-:W-:Y:S01]  /*e4e0*/  IMAD.MOV.U32 R0, RZ, RZ, 0x7f ;  /* 0x0000007fff007424 */ /* 0x000fe200078e00ff */
[----:B------:R-:W-:-:S04]  /*e4f0*/  ISETP.GT.U32.AND P0, PT, R3, 0x7f800000, PT ;  /* 0x7f8000000300780c */ /* 0x000fc80003f04070 */
[----:B------:R-:W-:-:S09]  /*e500*/  SEL R0, R0, 0x7c, P0 ;  /* 0x0000007c00007807 */ /* 0x000fd20000000000 */
.L_x_13711:
[----:B------:R-:W-:Y:S05]  /*e510*/  BSYNC B0 ;  /* 0x0000000000007941 */ /* 0x000fea0003800000 */
.L_x_13709:
[----:B------:R-:W-:-:S04]  /*e520*/  LOP3.LUT R3, R27, 0x80000000, RZ, 0xc0, !PT ;  /* 0x800000001b037812 */ /* 0x000fc800078ec0ff */
[----:B------:R-:W-:-:S04]  /*e530*/  SHF.R.U32.HI R3, RZ, 0x18, R3 ;  /* 0x00000018ff037819 */ /* 0x000fc80000011603 */
[----:B------:R-:W-:-:S05]  /*e540*/  LOP3.LUT R3, R0, R3, RZ, 0xfc, !PT ;  /* 0x0000000300037212 */ /* 0x000fca00078efcff */
[----:B------:R0:W-:Y:S01]  /*e550*/  STG.E.U8 desc[UR36][R4.64], R3 ;  /* 0x0000000304007986 */ /* 0x0001e2000c101124 */
[----:B------:R-:W-:Y:S05]  /*e560*/  BRA `(.L_x_13695) ;  /* 0x0000000400b87947 */ /* 0x000fea0003800000 */
.L_x_13705:
[----:B------:R-:W-:-:S04]  /*e570*/  LOP3.LUT R27, R27, 0xff, RZ, 0xc0, !PT ;  /* 0x000000ff1b1b7812 */ /* 0x000fc800078ec0ff */
[----:B------:R-:W0:Y:S02]  /*e580*/  I2F.U16 R0, R27 ;  /* 0x0000001b00007306 */ /* 0x000e240000101000 */
[----:B0-----:R-:W-:-:S05]  /*e590*/  F2FP.BF16.F32.PACK_AB R0, RZ, R0 ;  /* 0x00000000ff00723e */ /* 0x001fca00000010ff */
[----:B------:R0:W-:Y:S01]  /*e5a0*/  STG.E.U16 desc[UR36][R4.64], R0 ;  /* 0x0000000004007986 */ /* 0x0001e2000c101524 */
[----:B------:R-:W-:Y:S05]  /*e5b0*/  BRA `(.L_x_13695) ;  /* 0x0000000400a47947 */ /* 0x000fea0003800000 */
.L_x_13702:
        /* <DEDUP_REMOVED lines=8> */
[----:B------:R-:W-:-:S05]  /*e640*/  LOP3.LUT R27, R27, 0xff, RZ, 0xc0, !PT ;  /* 0x000000ff1b1b7812 */ /* 0x000fca00078ec0ff */
[----:B------:R0:W-:Y:S01]  /*e650*/  STG.E.U16 desc[UR36][R4.64], R27 ;  /* 0x0000001b04007986 */ /* 0x0001e2000c101524 */
[----:B------:R-:W-:Y:S05]  /*e660*/  BRA `(.L_x_13695) ;  /* 0x0000000400787947 */ /* 0x000fea0003800000 */
.L_x_13714:
[----:B------:R-:W-:Y:S01]  /*e670*/  LOP3.LUT R27, R27, 0xff, RZ, 0xc0, !PT ;  /* 0x000000ff1b1b7812 */ /* 0x000fe200078ec0ff */
        /* <DEDUP_REMOVED lines=17> */
.L_x_13717:
[----:B------:R-:W-:-:S04]  /*e790*/  LOP3.LUT R0, R27, 0x80000000, RZ, 0xc0, !PT ;  /* 0x800000001b007812 */ /* 0x000fc800078ec0ff */
[----:B------:R-:W-:-:S04]  /*e7a0*/  SHF.R.U32.HI R0, RZ, 0x18, R0 ;  /* 0x00000018ff007819 */ /* 0x000fc80000011600 */
[----:B------:R-:W-:-:S07]  /*e7b0*/  LOP3.LUT R0, R3, R0, RZ, 0xfc, !PT ;  /* 0x0000000003007212 */ /* 0x000fce00078efcff */
.L_x_13716:
[----:B------:R-:W-:Y:S05]  /*e7c0*/  BSYNC B0 ;  /* 0x0000000000007941 */ /* 0x000fea0003800000 */
.L_x_13715:
[----:B------:R0:W-:Y:S01]  /*e7d0*/  STG.E.U8 desc[UR36][R4.64], R0 ;  /* 0x0000000004007986 */ /* 0x0001e2000c101124 */
[----:B------:R-:W-:Y:S05]  /*e7e0*/  BRA `(.L_x_13695) ;  /* 0x0000000400187947 */ /* 0x000fea0003800000 */
.L_x_13713:
        /* <DEDUP_REMOVED lines=18> */
.L_x_13720:
[----:B------:R-:W-:-:S04]  /*e910*/  LOP3.LUT R0, R27, 0x80000000, RZ, 0xc0, !PT ;  /* 0x800000001b007812 */ /* 0x000fc800078ec0ff */
[----:B------:R-:W-:-:S04]  /*e920*/  SHF.R.U32.HI R0, RZ, 0x18, R0 ;  /* 0x00000018ff007819 */ /* 0x000fc80000011600 */
[----:B------:R-:W-:-:S07]  /*e930*/  LOP3.LUT R0, R3, R0, RZ, 0xfc, !PT ;  /* 0x0000000003007212 */ /* 0x000fce00078efcff */
.L_x_13719:
[----:B------:R-:W-:Y:S05]  /*e940*/  BSYNC B0 ;  /* 0x0000000000007941 */ /* 0x000fea0003800000 */
.L_x_13718:
[----:B------:R0:W-:Y:S01]  /*e950*/  STG.E.U8 desc[UR36][R4.64], R0 ;  /* 0x0000000004007986 */ /* 0x0001e2000c101124 */
[----:B------:R-:W-:Y:S05]  /*e960*/  BRA `(.L_x_13695) ;  /* 0x0000000000b87947 */ /* 0x000fea0003800000 */
.L_x_13712:
[----:B------:R-:W-:-:S13]  /*e970*/  ISETP.NE.AND P0, PT, R0, 0x1c, PT ;  /* 0x0000001c0000780c */ /* 0x000fda0003f05270 */
[----:B------:R-:W-:Y:S05]  /*e980*/  @!P0 BRA `(.L_x_13721) ;  /* 0x0000000000a88947 */ /* 0x000fea0003800000 */
[----:B------:R-:W-:-:S13]  /*e990*/  ISETP.NE.AND P0, PT, R0, 0x1d, PT ;  /* 0x0000001d0000780c */ /* 0x000fda0003f05270 */
[----:B------:R-:W-:Y:S05]  /*e9a0*/  @!P0 BRA `(.L_x_13722) ;  /* 0x0000000000908947 */ /* 0x000fea0003800000 */
[----:B------:R-:W-:-:S13]  /*e9b0*/  ISETP.NE.AND P0, PT, R0, 0x2c, PT ;  /* 0x0000002c0000780c */ /* 0x000fda0003f05270 */
[----:B------:R-:W-:Y:S05]  /*e9c0*/  @P0 BRA `(.L_x_13694) ;  /* 0x0000000000440947 */ /* 0x000fea0003800000 */
[----:B------:R-:W-:-:S04]  /*e9d0*/  LOP3.LUT R27, R27, 0xff, RZ, 0xc0, !PT ;  /* 0x000000ff1b1b7812 */ /* 0x000fc800078ec0ff */
        /* <DEDUP_REMOVED lines=16> */
.L_x_13694:
[----:B------:R-:W-:Y:S01]  /*eae0*/  MOV R0, 0x0 ;  /* 0x0000000000007802 */ /* 0x000fe20000000f00 */
[----:B------:R-:W-:Y:S01]  /*eaf0*/  ULDC.64 UR4, c[0x4][0x4e8] ;  /* 0x01013a0000047ab9 */ /* 0x000fe20000000a00 */
[----:B------:R-:W-:Y:S01]  /*eb00*/  ULDC.64 UR6, c[0x4][0x330] ;  /* 0x0100cc0000067ab9 */ /* 0x000fe20000000a00 */
[----:B------:R-:W-:Y:S01]  /*eb10*/  IMAD.U32 R4, RZ, RZ, UR4 ;  /* 0x00000004ff047e24 */ /* 0x000fe2000f8e00ff */
[----:B------:R0:W0:Y:S01]  /*eb20*/  LDC.64 R14, c[0x4][R0] ;  /* 0x01000000000e7b82 */ /* 0x0000220000000a00 */
[----:B------:R-:W-:Y:S01]  /*eb30*/  IMAD.U32 R5, RZ, RZ, UR5 ;  /* 0x00000005ff057e24 */ /* 0x000fe2000f8e00ff */
[----:B------:R-:W-:Y:S01]  /*eb40*/  ULDC.64 UR4, c[0x4][0x4f0] ;  /* 0x01013c0000047ab9 */ /* 0x000fe20000000a00 */
[----:B------:R-:W-:Y:S02]  /*eb50*/  IMAD.U32 R10, RZ, RZ, UR6 ;  /* 0x00000006ff0a7e24 */ /* 0x000fe4000f8e00ff */
[----:B------:R-:W-:Y:S02]  /*eb60*/  IMAD.U32 R6, RZ, RZ, UR4 ;  /* 0x00000004ff067e24 */ /* 0x000fe4000f8e00ff */
[----:B------:R-:W-:-:S02]  /*eb70*/  IMAD.U32 R7, RZ, RZ, UR5 ;  /* 0x00000005ff077e24 */ /* 0x000fc4000f8e00ff */
[----:B------:R-:W-:Y:S02]  /*eb80*/  IMAD.U32 R11, RZ, RZ, UR7 ;  /* 0x00000007ff0b7e24 */ /* 0x000fe4000f8e00ff */
[----:B-1234-:R-:W-:Y:S02]  /*eb90*/  IMAD.MOV.U32 R8, RZ, RZ, 0x65 ;  /* 0x00000065ff087424 */ /* 0x01efe400078e00ff */
[----:B------:R-:W-:Y:S02]  /*eba0*/  IMAD.MOV.U32 R12, RZ, RZ, 0x1 ;  /* 0x00000001ff0c7424 */ /* 0x000fe400078e00ff */
[----:B------:R-:W-:-:S07]  /*ebb0*/  IMAD.MOV.U32 R13, RZ, RZ, RZ ;  /* 0x000000ffff0d7224 */ /* 0x000fce00078e00ff */
[----:B------:R-:W-:-:S07]  /*ebc0*/  LEPC R20, `(.L_x_13723) ;  /* 0x000000001014794e */ /* 0x000fce0000000000 */
[----:B0-----:R-:W-:Y:S05]  /*ebd0*/  CALL.ABS.NOINC R14 ;  /* 0x000000000e007343 */ /* 0x001fea0003c00000 */
.L_x_13723:
[----:B------:R-:W-:Y:S05]  /*ebe0*/  BRA `(.L_x_13695) ;  /* 0x0000000000187947 */ /* 0x000fea0003800000 */
.L_x_13722:
[----:B------:R-:W-:Y:S01]  /*ebf0*/  LOP3.LUT R6, R27, 0xff, RZ, 0xc0, !PT ;  /* 0x000000ff1b067812 */ /* 0x000fe200078ec0ff */
[----:B------:R-:W-:-:S05]  /*ec00*/  IMAD.MOV.U32 R7, RZ, RZ, RZ ;  /* 0x000000ffff077224 */ /* 0x000fca00078e00ff */
[----:B------:R0:W-:Y:S01]  /*ec10*/  STG.E.64 desc[UR36][R4.64], R6 ;  /* 0x0000000604007986 */ /* 0x0001e2000c101b24 */
[----:B------:R-:W-:Y:S05]  /*ec20*/  BRA `(.L_x_13695) ;  /* 0x0000000000087947 */ /* 0x000fea0003800000 */
.L_x_13721:
[----:B------:R-:W-:-:S05]  /*ec30*/  LOP3.LUT R27, R27, 0xff, RZ, 0xc0, !PT ;  /* 0x000000ff1b1b7812 */ /* 0x000fca00078ec0ff */
[----:B------:R0:W-:Y:S02]  /*ec40*/  STG.E desc[UR36][R4.64], R27 ;  /* 0x0000001b04007986 */ /* 0x0001e4000c101924 */
.L_x_13695:
[----:B------:R-:W-:-:S07]  /*ec50*/  VIADD R17, R17, 0x80 ;  /* 0x0000008011117836 */ /* 0x000fce0000000000 */
.L_x_13655:
[----:B------:R-:W-:Y:S05]  /*ec60*/  BSYNC B6 ;  /* 0x0000000000067941 */ /* 0x000fea0003800000 */
.L_x_13654:
[----:B------:R-:W-:-:S13]  /*ec70*/  ISETP.GE.AND P0, PT, R17, R22, PT ;  /* 0x000000161100720c */ /* 0x000fda0003f06270 */
[----:B------:R-:W-:Y:S05]  /*ec80*/  @P0 EXIT ;  /* 0x000000000000094d */ /* 0x000fea0003800000 */
        /* <DEDUP_REMOVED lines=19> */
.L_x_13727:
[----:B-----5:R-:W-:Y:S01]  /*edc0*/  STG.E.U8 desc[UR36][R2.64], R18 ;  /* 0x0000001202007986 */ /* 0x020fe2000c101124 */
[----:B------:R-:W-:Y:S05]  /*edd0*/  EXIT ;  /* 0x000000000000794d */ /* 0x000fea0003800000 */
.L_x_13726:
        /* <DEDUP_REMOVED lines=8> */
[----:B------:R-:W-:Y:S01]  /*ee60*/  STG.E.64 desc[UR36][R2.64], R18 ;  /* 0x0000001202007986 */ /* 0x000fe2000c101b24 */
[----:B------:R-:W-:Y:S05]  /*ee70*/  EXIT ;  /* 0x000000000000794d */ /* 0x000fea0003800000 */
.L_x_13730:
[----:B-----5:R-:W-:-:S05]  /*ee80*/  LOP3.LUT R5, R18, 0xff, RZ, 0xc0, !PT ;  /* 0x000000ff12057812 */ /* 0x020fca00078ec0ff */
[----:B------:R-:W-:Y:S01]  /*ee90*/  STG.E desc[UR36][R2.64], R5 ;  /* 0x0000000502007986 */ /* 0x000fe2000c101924 */
[----:B------:R-:W-:Y:S05]  /*eea0*/  EXIT ;  /* 0x000000000000794d */ /* 0x000fea0003800000 */
.L_x_13729:
[----:B-----5:R-:W-:-:S05]  /*eeb0*/  LOP3.LUT R5, R18, 0xff, RZ, 0xc0, !PT ;  /* 0x000000ff12057812 */ /* 0x020fca00078ec0ff */
[----:B------:R-:W-:Y:S01]  /*eec0*/  STG.E.U16 desc[UR36][R2.64], R5 ;  /* 0x0000000502007986 */ /* 0x000fe2000c101524 */
[----:B------:R-:W-:Y:S05]  /*eed0*/  EXIT ;  /* 0x000000000000794d */ /* 0x000fea0003800000 */
.L_x_13725:
        /* <DEDUP_REMOVED lines=8> */
[----:B0-----:R-:W-:Y:S01]  /*ef60*/  STG.E desc[UR36][R2.64], R5 ;  /* 0x0000000502007986 */ /* 0x001fe2000c101924 */
[----:B------:R-:W-:Y:S05]  /*ef70*/  EXIT ;  /* 0x000000000000794d */ /* 0x000fea0003800000 */
.L_x_13732:
[----:B-----5:R-:W-:-:S04]  /*ef80*/  LOP3.LUT R18, R18, 0xff, RZ, 0xc0, !PT ;  /* 0x000000ff12127812 */ /* 0x020fc800078ec0ff */
[----:B------:R-:W0:Y:S02]  /*ef90*/  I2F.U16 R0, R18 ;  /* 0x0000001200007306 */ /* 0x000e240000101000 */
[----:B0-----:R-:W-:-:S05]  /*efa0*/  F2FP.F16.F32.PACK_AB R0, RZ, R0 ;  /* 0x00000000ff00723e */ /* 0x001fca00000000ff */
[----:B------:R-:W-:Y:S01]  /*efb0*/  STG.E.U16 desc[UR36][R2.64], R0 ;  /* 0x0000000002007986 */ /* 0x000fe2000c101524 */
[----:B------:R-:W-:Y:S05]  /*efc0*/  EXIT ;  /* 0x000000000000794d */ /* 0x000fea0003800000 */
.L_x_13731:
        /* <DEDUP_REMOVED lines=8> */
[----:B------:R-:W0:Y:S02]  /*f050*/  I2F.U16 R18, R18 ;  /* 0x0000001200127306 */ /* 0x000e240000101000 */
[----:B0-----:R-:W-:Y:S01]  /*f060*/  STG.E.64 desc[UR36][R2.64], R18 ;  /* 0x0000001202007986 */ /* 0x001fe2000c101b24 */
[----:B------:R-:W-:Y:S05]  /*f070*/  EXIT ;  /* 0x000000000000794d */ /* 0x000fea0003800000 */
.L_x_13734:
[----:B-----5:R-:W-:-:S06]  /*f080*/  LOP3.LUT R18, R18, 0xff, RZ, 0xc0, !PT ;  /* 0x000000ff12127812 */ /* 0x020fcc00078ec0ff */
[----:B------:R-:W0:Y:S02]  /*f090*/  I2F.U16 R18, R18 ;  /* 0x0000001200127306 */ /* 0x000e240000101000 */
[----:B0-----:R-:W-:-:S04]  /*f0a0*/  F2FP.F16.F32.PACK_AB R5, RZ, R18 ;  /* 0x00000012ff05723e */ /* 0x001fc800000000ff */
[----:B------:R-:W-:-:S05]  /*f0b0*/  PRMT R5, R5, 0x5410, RZ ;  /* 0x0000541005057816 */ /* 0x000fca00000000ff */
[----:B------:R-:W-:Y:S01]  /*f0c0*/  STG.E desc[UR36][R2.64], R5 ;  /* 0x0000000502007986 */ /* 0x000fe2000c101924 */
[----:B------:R-:W-:Y:S05]  /*f0d0*/  EXIT ;  /* 0x000000000000794d */ /* 0x000fea0003800000 */
.L_x_13733:
[----:B-----5:R-:W-:-:S06]  /*f0e0*/  LOP3.LUT R4, R18, 0xff, RZ, 0xc0, !PT ;  /* 0x000000ff12047812 */ /* 0x020fcc00078ec0ff */
[----:B------:R-:W0:Y:S02]  /*f0f0*/  I2F.F64.U16 R4, R4 ;  /* 0x0000000400047312 */ /* 0x000e240000101800 */
[----:B0-----:R-:W-:Y:S01]  /*f100*/  STG.E.64 desc[UR36][R2.64], R4 ;  /* 0x0000000402007986 */ /* 0x001fe2000c101b24 */
[----:B------:R-:W-:Y:S05]  /*f110*/  EXIT ;  /* 0x000000000000794d */ /* 0x000fea0003800000 */
.L_x_13724:
        /* <DEDUP_REMOVED lines=12> */
.L_x_13737:
[----:B-----5:R-:W-:Y:S02]  /*f1e0*/  LOP3.LUT R4, R18, 0xff, RZ, 0xc0, !PT ;  /* 0x000000ff12047812 */ /* 0x020fe400078ec0ff */
[----:B------:R-:W-:-:S04]  /*f1f0*/  CS2R R6, SRZ ;  /* 0x0000000000067805 */ /* 0x000fc8000001ff00 */
[----:B------:R-:W0:Y:S02]  /*f200*/  I2F.F64.U16 R4, R4 ;  /* 0x0000000400047312 */ /* 0x000e240000101800 */
[----:B0-----:R-:W-:Y:S01]  /*f210*/  STG.E.128 desc[UR36][R2.64], R4 ;  /* 0x0000000402007986 */ /* 0x001fe2000c101d24 */
[----:B------:R-:W-:Y:S05]  /*f220*/  EXIT ;  /* 0x000000000000794d */ /* 0x000fea0003800000 */
.L_x_13736:
[----:B------:R-:W-:-:S13]  /*f230*/  ISETP.NE.AND P0, PT, R0, 0xf, PT ;  /* 0x0000000f0000780c */ /* 0x000fda0003f05270 */
[----:B------:R-:W-:Y:S05]  /*f240*/  @!P0 BRA `(.L_x_13738) ;  /* 0x0000000000bc8947 */ /* 0x000fea0003800000 */
[----:B------:R-:W-:-:S13]  /*f250*/  ISETP.NE.AND P0, PT, R0, 0x17, PT ;  /* 0x000000170000780c */ /* 0x000fda0003f05270 */
[----:B------:R-:W-:Y:S05]  /*f260*/  @!P0 BRA `(.L_x_13739) ;  /* 0x0000000000588947 */ /* 0x000fea0003800000 */
[----:B------:R-:W-:-:S13]  /*f270*/  ISETP.NE.AND P0, PT, R0, 0x18, PT ;  /* 0x000000180000780c */ /* 0x000fda0003f05270 */
[----:B------:R-:W-:Y:S05]  /*f280*/  @P0 BRA `(.L_x_13728) ;  /* 0x0000000800100947 */ /* 0x000fea0003800000 */
[----:B-----5:R-:W-:Y:S01]  /*f290*/  LOP3.LUT R18, R18, 0xff, RZ, 0xc0, !PT ;  /* 0x000000ff12127812 */ /* 0x020fe200078ec0ff */
[----:B------:R-:W-:Y:S03]  /*f2a0*/  BSSY B0, `(.L_x_13740) ;  /* 0x000000f000007945 */ /* 0x000fe60003800000 */
[----:B------:R-:W0:Y:S02]  /*f2b0*/  I2F.U16 R7, R18 ;  /* 0x0000001200077306 */ /* 0x000e240000101000 */
[C---:B0-----:R-:W-:Y:S02]  /*f2c0*/  LOP3.LUT R4, R7.reuse, 0x7fffffff, RZ, 0xc0, !PT ;  /* 0x7fffffff07047812 */ /* 0x041fe400078ec0ff */
[----:B------:R-:W-:Y:S02]  /*f2d0*/  LOP3.LUT R0, R7, 0x80000000, RZ, 0xc0, !PT ;  /* 0x8000000007007812 */ /* 0x000fe400078ec0ff */
[----:B------:R-:W-:-:S02]  /*f2e0*/  ISETP.GT.U32.AND P0, PT, R4, 0x43efffff, PT ;  /* 0x43efffff0400780c */ /* 0x000fc40003f04070 */
        /* <DEDUP_REMOVED lines=10> */
.L_x_13741:
[----:B------:R-:W-:Y:S05]  /*f390*/  BSYNC B0 ;  /* 0x0000000000007941 */ /* 0x000fea0003800000 */
.L_x_13740:
[----:B------:R-:W-:-:S05]  /*f3a0*/  LOP3.LUT R5, R0, R5, RZ, 0xfc, !PT ;  /* 0x0000000500057212 */ /* 0x000fca00078efcff */
[----:B------:R-:W-:Y:S01]  /*f3b0*/  STG.E.U8 desc[UR36][R2.64], R5 ;  /* 0x0000000502007986 */ /* 0x000fe2000c101124 */
[----:B------:R-:W-:Y:S05]  /*f3c0*/  EXIT ;  /* 0x000000000000794d */ /* 0x000fea0003800000 */
.L_x_13739:
[----:B-----5:R-:W-:Y:S01]  /*f3d0*/  LOP3.LUT R18, R18, 0xff, RZ, 0xc0, !PT ;  /* 0x000000ff12127812 */ /* 0x020fe200078ec0ff */
[----:B------:R-:W-:Y:S03]  /*f3e0*/  BSSY B0, `(.L_x_13742) ;  /* 0x0000010000007945 */ /* 0x000fe60003800000 */
        /* <DEDUP_REMOVED lines=12> */
.L_x_13743:
[----:B------:R-:W-:Y:S01]  /*f4b0*/  IMAD.MOV.U32 R0, RZ, RZ, 0x7f ;  /* 0x0000007fff007424 */ /* 0x000fe200078e00ff */
[----:B------:R-:W-:-:S04]  /*f4c0*/  ISETP.GT.U32.AND P0, PT, R4, 0x7f800000, PT ;  /* 0x7f8000000400780c */ /* 0x000fc80003f04070 */
[----:B------:R-:W-:-:S09]  /*f4d0*/  SEL R0, R0, 0x7c, P0 ;  /* 0x0000007c00007807 */ /* 0x000fd20000000000 */
.L_x_13744:
[----:B------:R-:W-:Y:S05]  /*f4e0*/  BSYNC B0 ;  /* 0x0000000000007941 */ /* 0x000fea0003800000 */
.L_x_13742:
[----:B------:R-:W-:-:S04]  /*f4f0*/  LOP3.LUT R4, R5, 0x80000000, RZ, 0xc0, !PT ;  /* 0x8000000005047812 */ /* 0x000fc800078ec0ff */
[----:B------:R-:W-:-:S04]  /*f500*/  SHF.R.U32.HI R5, RZ, 0x18, R4 ;  /* 0x00000018ff057819 */ /* 0x000fc80000011604 */
[----:B------:R-:W-:-:S05]  /*f510*/  LOP3.LUT R5, R0, R5, RZ, 0xfc, !PT ;  /* 0x0000000500057212 */ /* 0x000fca00078efcff */
[----:B------:R-:W-:Y:S01]  /*f520*/  STG.E.U8 desc[UR36][R2.64], R5 ;  /* 0x0000000502007986 */ /* 0x000fe2000c101124 */
[----:B------:R-:W-:Y:S05]  /*f530*/  EXIT ;  /* 0x000000000000794d */ /* 0x000fea0003800000 */
.L_x_13738:
[----:B-----5:R-:W-:-:S04]  /*f540*/  LOP3.LUT R18, R18, 0xff, RZ, 0xc0, !PT ;  /* 0x000000ff12127812 */ /* 0x020fc800078ec0ff */
[----:B------:R-:W0:Y:S02]  /*f550*/  I2F.U16 R0, R18 ;  /* 0x0000001200007306 */ /* 0x000e240000101000 */
[----:B0-----:R-:W-:-:S05]  /*f560*/  F2FP.BF16.F32.PACK_AB R0, RZ, R0 ;  /* 0x00000000ff00723e */ /* 0x001fca00000010ff */
[----:B------:R-:W-:Y:S01]  /*f570*/  STG.E.U16 desc[UR36][R2.64], R0 ;  /* 0x0000000002007986 */ /* 0x000fe2000c101524 */
[----:B------:R-:W-:Y:S05]  /*f580*/  EXIT ;  /* 0x000000000000794d */ /* 0x000fea0003800000 */
.L_x_13735:
        /* <DEDUP_REMOVED lines=11> */
.L_x_13747:
[----:B-----5:R-:W-:Y:S01]  /*f640*/  LOP3.LUT R18, R18, 0xff, RZ, 0xc0, !PT ;  /* 0x000000ff12127812 */ /* 0x020fe200078ec0ff */
[----:B------:R-:W-:Y:S01]  /*f650*/  BSSY B0, `(.L_x_13748) ;  /* 0x0000015000007945 */ /* 0x000fe20003800000 */
[----:B------:R-:W-:Y:S02]  /*f660*/  IMAD.MOV.U32 R0, RZ, RZ, 0x80 ;  /* 0x00000080ff007424 */ /* 0x000fe400078e00ff */
        /* <DEDUP_REMOVED lines=15> */
.L_x_13750:
[----:B------:R-:W-:-:S04]  /*f760*/  LOP3.LUT R0, R7, 0x80000000, RZ, 0xc0, !PT ;  /* 0x8000000007007812 */ /* 0x000fc800078ec0ff */
[----:B------:R-:W-:-:S04]  /*f770*/  SHF.R.U32.HI R5, RZ, 0x18, R0 ;  /* 0x00000018ff057819 */ /* 0x000fc80000011600 */
[----:B------:R-:W-:-:S04]  /*f780*/  LOP3.LUT R4, R4, R5, RZ, 0xfc, !PT ;  /* 0x0000000504047212 */ /* 0x000fc800078efcff */
[----:B------:R-:W-:-:S07]  /*f790*/  PRMT R0, R4, 0x7610, R0 ;  /* 0x0000761004007816 */ /* 0x000fce0000000000 */
.L_x_13749:
[----:B------:R-:W-:Y:S05]  /*f7a0*/  BSYNC B0 ;  /* 0x0000000000007941 */ /* 0x000fea0003800000 */
.L_x_13748:
[----:B------:R-:W-:Y:S01]  /*f7b0*/  STG.E.U8 desc[UR36][R2.64], R0 ;  /* 0x0000000002007986 */ /* 0x000fe2000c101124 */
[----:B------:R-:W-:Y:S05]  /*f7c0*/  EXIT ;  /* 0x000000000000794d */ /* 0x000fea0003800000 */
.L_x_13746:
        /* <DEDUP_REMOVED lines=18> */
.L_x_13753:
[----:B------:R-:W-:-:S04]  /*f8f0*/  LOP3.LUT R0, R7, 0x80000000, RZ, 0xc0, !PT ;  /* 0x8000000007007812 */ /* 0x000fc800078ec0ff */
[----:B------:R-:W-:-:S04]  /*f900*/  SHF.R.U32.HI R5, RZ, 0x18, R0 ;  /* 0x00000018ff057819 */ /* 0x000fc80000011600 */
[----:B------:R-:W-:-:S04]  /*f910*/  LOP3.LUT R4, R4, R5, RZ, 0xfc, !PT ;  /* 0x0000000504047212 */ /* 0x000fc800078efcff */
[----:B------:R-:W-:-:S07]  /*f920*/  PRMT R0, R4, 0x7610, R0 ;  /* 0x0000761004007816 */ /* 0x000fce0000000000 */
.L_x_13752:
[----:B------:R-:W-:Y:S05]  /*f930*/  BSYNC B0 ;  /* 0x0000000000007941 */ /* 0x000fea0003800000 */
.L_x_13751:
[----:B------:R-:W-:Y:S01]  /*f940*/  STG.E.U8 desc[UR36][R2.64], R0 ;  /* 0x0000000002007986 */ /* 0x000fe2000c101124 */
[----:B------:R-:W-:Y:S05]  /*f950*/  EXIT ;  /* 0x000000000000794d */ /* 0x000fea0003800000 */
.L_x_13745:
[----:B------:R-:W-:-:S13]  /*f960*/  ISETP.NE.AND P0, PT, R0, 0x1c, PT ;  /* 0x0000001c0000780c */ /* 0x000fda0003f05270 */
[----:B------:R-:W-:Y:S05]  /*f970*/  @!P0 BRA `(.L_x_13754) ;  /* 0x0000000000a88947 */ /* 0x000fea0003800000 */
[----:B------:R-:W-:-:S13]  /*f980*/  ISETP.NE.AND P0, PT, R0, 0x1d, PT ;  /* 0x0000001d0000780c */ /* 0x000fda0003f05270 */
[----:B------:R-:W-:Y:S05]  /*f990*/  @!P0 BRA `(.L_x_13755) ;  /* 0x0000000000908947 */ /* 0x000fea0003800000 */
[----:B------:R-:W-:-:S13]  /*f9a0*/  ISETP.NE.AND P0, PT, R0, 0x2c, PT ;  /* 0x0000002c0000780c */ /* 0x000fda0003f05270 */
[----:B------:R-:W-:Y:S05]  /*f9b0*/  @P0 BRA `(.L_x_13728) ;  /* 0x0000000000440947 */ /* 0x000fea0003800000 */
[----:B-----5:R-:W-:-:S06]  /*f9c0*/  LOP3.LUT R18, R18, 0xff, RZ, 0xc0, !PT ;  /* 0x000000ff12127812 */ /* 0x020fcc00078ec0ff */
        /* <DEDUP_REMOVED lines=16> */
.L_x_13728:
        /* <DEDUP_REMOVED lines=15> */
[----:B0----5:R-:W-:Y:S05]  /*fbc0*/  CALL.ABS.NOINC R2 ;  /* 0x0000000002007343 */ /* 0x021fea0003c00000 */
.L_x_13756:
[----:B------:R-:W-:Y:S05]  /*fbd0*/  EXIT ;  /* 0x000000000000794d */ /* 0x000fea0003800000 */
.L_x_13755:
[----:B-----5:R-:W-:Y:S01]  /*fbe0*/  LOP3.LUT R18, R18, 0xff, RZ, 0xc0, !PT ;  /* 0x000000ff12127812 */ /* 0x020fe200078ec0ff */
[----:B------:R-:W-:-:S05]  /*fbf0*/  IMAD.MOV.U32 R19, RZ, RZ, RZ ;  /* 0x000000ffff137224 */ /* 0x000fca00078e00ff */
[----:B------:R-:W-:Y:S01]  /*fc00*/  STG.E.64 desc[UR36][R2.64], R18 ;  /* 0x0000001202007986 */ /* 0x000fe2000c101b24 */
[----:B------:R-:W-:Y:S05]  /*fc10*/  EXIT ;  /* 0x000000000000794d */ /* 0x000fea0003800000 */
.L_x_13754:
[----:B-----5:R-:W-:-:S05]  /*fc20*/  LOP3.LUT R5, R18, 0xff, RZ, 0xc0, !PT ;  /* 0x000000ff12057812 */ /* 0x020fca00078ec0ff */
[----:B------:R-:W-:Y:S01]  /*fc30*/  STG.E desc[UR36][R2.64], R5 ;  /* 0x0000000502007986 */ /* 0x000fe2000c101924 */
[----:B------:R-:W-:Y:S05]  /*fc40*/  EXIT ;  /* 0x000000000000794d */ /* 0x000fea0003800000 */
.L_x_13757:
        /* <DEDUP_REMOVED lines=11> */
.L_x_28072:


//--------------------- .text._ZN2at6native18elementwise_kernelILi128ELi4EZNS0_22gpu_kernel_impl_nocastIZZZNS0_28launch_masked_scatter_kernelERKNS_10TensorBaseES5_S5_S5_ENKUlvE_clEvENKUlvE_clEvEUlhblE_EEvRNS_18TensorIteratorBaseERKT_EUliE_EEviT1_ --------------------------
	.section	.text._ZN2at6native18elementwise_kernelILi128ELi4EZNS0_22gpu_kernel_impl_nocastIZZZNS0_28launch_masked_scatter_kernelERKNS_10TensorBaseES5_S5_S5_ENKUlvE_clEvENKUlvE_clEvEUlhblE_EEvRNS_18TensorIteratorBaseERKT_EUliE_EEviT1_,"ax",@progbits
	.align	128
        .global         _ZN2at6native18elementwise_kernelILi128ELi4EZNS0_22gpu_kernel_impl_nocastIZZZNS0_28launch_masked_scatter_kernelERKNS_10TensorBaseES5_S5_S5_ENKUlvE_clEvENKUlvE_clEvEUlhblE_EEvRNS_18TensorIteratorBaseERKT_EUliE_EEviT1_
        .type           _ZN2at6native18elementwise_kernelILi128ELi4EZNS0_22gpu_kernel_impl_nocastIZZZNS0_28launch_masked_scatter_kernelERKNS_10TensorBaseES5_S5_S5_ENKUlvE_clEvENKUlvE_clEvEUlhblE_EEvRNS_18TensorIteratorBaseERKT_EUliE_EEviT1_,@function
        .size           _ZN2at6native18elementwise_kernelILi128ELi4EZNS0_22gpu_kernel_impl_nocastIZZZNS0_28launch_masked_scatter_kernelERKNS_10TensorBaseES5_S5_S5_ENKUlvE_clEvENKUlvE_clEvEUlhblE_EEvRNS_18TensorIteratorBaseERKT_EUliE_EEviT1_,(.L_x_28073 - _ZN2at6native18elementwise_kernelILi128ELi4EZNS0_22gpu_kernel_impl_nocastIZZZNS0_28launch_masked_scatter_kernelERKNS_10TensorBaseES5_S5_S5_ENKUlvE_clEvENKUlvE_clEvEUlhblE_EEvRNS_18TensorIteratorBaseERKT_EUliE_EEviT1_)
        .other          _ZN2at6native18elementwise_kernelILi128ELi4EZNS0_22gpu_kernel_impl_nocastIZZZNS0_28launch_masked_scatter_kernelERKNS_10TensorBaseES5_S5_S5_ENKUlvE_clEvENKUlvE_clEvEUlhblE_EEvRNS_18TensorIteratorBaseERKT_EUliE_EEviT1_,@"STO_CUDA_ENTRY STV_DEFAULT"
_ZN2at6native18elementwise_kernelILi128ELi4EZNS0_22gpu_kernel_impl_nocastIZZZNS0_28launch_masked_scatter_kernelERKNS_10TensorBaseES5_S5_S5_ENKUlvE_clEvENKUlvE_clEvEUlhblE_EEvRNS_18TensorIteratorBaseERKT_EUliE_EEviT1_:
.text._ZN2at6native18elementwise_kernelILi128ELi4EZNS0_22gpu_kernel_impl_nocastIZZZNS0_28launch_masked_scatter_kernelERKNS_10TensorBaseES5_S5_S5_ENKUlvE_clEvENKUlvE_clEvEUlhblE_EEvRNS_18TensorIteratorBaseERKT_EUliE_EEviT1_:
        /* <DEDUP_REMOVED lines=389> */
.L_x_13760:
        /* <DEDUP_REMOVED lines=23> */
.L_x_13759:
[----:B------:R-:W-:Y:S05]  /*19c0*/  BSYNC B0 ;  /* 0x0000000000007941 */ /* 0x000fea0003800000 */
.L_x_13758:
        /* <DEDUP_REMOVED lines=382> */
.L_x_13763:
        /* <DEDUP_REMOVED lines=404> */
.L_x_13764:
        /* <DEDUP_REMOVED lines=23> */
.L_x_13762:
[----:B------:R-:W-:Y:S05]  /*4c60*/  BSYNC B0 ;  /* 0x0000000000007941 */ /* 0x000fea0003800000 */
.L_x_13761:
        /* <DEDUP_REMOVED lines=381> */
.L_x_13765:
        /* <DEDUP_REMOVED lines=23> */
.L_x_13766:
        /* <DEDUP_REMOVED lines=13> */
.L_x_28073:


//--------------------- .text._ZN2at6native27unrolled_elementwise_kernelIZZZNS0_28launch_masked_scatter_kernelERKNS_10TensorBaseES4_S4_S4_ENKUlvE_clEvENKUlvE_clEvEUlhblE_St5arrayIPcLm4EELi4E23TrivialOffsetCalculatorILi3EjESB_ILi1EjENS0_6memory15LoadWithoutCastENSE_16StoreWithoutCastEEEviT_T0_T2_T3_T4_T5_ --------------------------
	.section	.text._ZN2at6native27unrolled_elementwise_kernelIZZZNS0_28launch_masked_scatter_kernelERKNS_10TensorBaseES4_S4_S4_ENKUlvE_clEvENKUlvE_clEvEUlhblE_St5arrayIPcLm4EELi4E23TrivialOffsetCalculatorILi3EjESB_ILi1EjENS0_6memory15LoadWithoutCastENSE_16StoreWithoutCastEEEviT_T0_T2_T3_T4_T5_,"ax",@progbits
	.align	128
        .global         _ZN2at6native27unrolled_elementwise_kernelIZZZNS0_28launch_masked_scatter_kernelERKNS_10TensorBaseES4_S4_S4_ENKUlvE_clEvENKUlvE_clEvEUlhblE_St5arrayIPcLm4EELi4E23TrivialOffsetCalculatorILi3EjESB_ILi1EjENS0_6memory15LoadWithoutCastENSE_16StoreWithoutCastEEEviT_T0_T2_T3_T4_T5_
        .type           _ZN2at6native27unrolled_elementwise_kernelIZZZNS0_28launch_masked_scatter_kernelERKNS_10TensorBaseES4_S4_S4_ENKUlvE_clEvENKUlvE_clEvEUlhblE_St5arrayIPcLm4EELi4E23TrivialOffsetCalculatorILi3EjESB_ILi1EjENS0_6memory15LoadWithoutCastENSE_16StoreWithoutCastEEEviT_T0_T2_T3_T4_T5_,@function
        .size           _ZN2at6native27unrolled_elementwise_kernelIZZZNS0_28launch_masked_scatter_kernelERKNS_10TensorBaseES4_S4_S4_ENKUlvE_clEvENKUlvE_clEvEUlhblE_St5arrayIPcLm4EELi4E23TrivialOffsetCalculatorILi3EjESB_ILi1EjENS0_6memory15LoadWithoutCastENSE_16StoreWithoutCastEEEviT_T0_T2_T3_T4_T5_,(.L_x_28074 - _ZN2at6native27unrolled_elementwise_kernelIZZZNS0_28launch_masked_scatter_kernelERKNS_10TensorBaseES4_S4_S4_ENKUlvE_clEvENKUlvE_clEvEUlhblE_St5arrayIPcLm4EELi4E23TrivialOffsetCalculatorILi3EjESB_ILi1EjENS0_6memory15LoadWithoutCastENSE_16StoreWithoutCastEEEviT_T0_T2_T3_T4_T5_)
        .other          _ZN2at6native27unrolled_elementwise_kernelIZZZNS0_28launch_masked_scatter_kernelERKNS_10TensorBaseES4_S4_S4_ENKUlvE_clEvENKUlvE_clEvEUlhblE_St5arrayIPcLm4EELi4E23TrivialOffsetCalculatorILi3EjESB_ILi1EjENS0_6memory15LoadWithoutCastENSE_16StoreWithoutCastEEEviT_T0_T2_T3_T4_T5_,@"STO_CUDA_ENTRY STV_DEFAULT"
_ZN2at6native27unrolled_elementwise_kernelIZZZNS0_28launch_masked_scatter_kernelERKNS_10TensorBaseES4_S4_S4_ENKUlvE_clEvENKUlvE_clEvEUlhblE_St5arrayIPcLm4EELi4E23TrivialOffsetCalculatorILi3EjESB_ILi1EjENS0_6memory15LoadWithoutCastENSE_16StoreWithoutCastEEEviT_T0_T2_T3_T4_T5_:
.text._ZN2at6native27unrolled_elementwise_kernelIZZZNS0_28launch_masked_scatter_kernelERKNS_10TensorBaseES4_S4_S4_ENKUlvE_clEvENKUlvE_clEvEUlhblE_St5arrayIPcLm4EELi4E23TrivialOffsetCalculatorILi3EjESB_ILi1EjENS0_6memory15LoadWithoutCastENSE_16StoreWithoutCastEEEviT_T0_T2_T3_T4_T5_:
        /* <DEDUP_REMOVED lines=133> */
.L_x_13768:
[----:B------:R-:W-:Y:S05]  /*0850*/  BSYNC B0 ;  /* 0x0000000000007941 */ /* 0x000fea0003800000 */
.L_x_13767:
        /* <DEDUP_REMOVED lines=8> */
.L_x_13769:
        /* <DEDUP_REMOVED lines=10> */
.L_x_28074:


//--------------------- .text._ZN2at6native29vectorized_elementwise_kernelILi2EZZZNS0_28launch_masked_scatter_kernelERKNS_10TensorBaseES4_S4_S4_ENKUlvE_clEvENKUlvE_clEvEUlhblE_St5arrayIPcLm4EEEEviT0_T1_ --------------------------
	.section	.text._ZN2at6native29vectorized_elementwise_kernelILi2EZZZNS0_28launch_masked_scatter_kernelERKNS_10TensorBaseES4_S4_S4_ENKUlvE_clEvENKUlvE_clEvEUlhblE_St5arrayIPcLm4EEEEviT0_T1_,"ax",@progbits
	.align	128
        .global         _ZN2at6native29vectorized_elementwise_kernelILi2EZZZNS0_28launch_masked_scatter_kernelERKNS_10TensorBaseES4_S4_S4_ENKUlvE_clEvENKUlvE_clEvEUlhblE_St5arrayIPcLm4EEEEviT0_T1_
        .type           _ZN2at6native29vectorized_elementwise_kernelILi2EZZZNS0_28launch_masked_scatter_kernelERKNS_10TensorBaseES4_S4_S4_ENKUlvE_clEvENKUlvE_clEvEUlhblE_St5arrayIPcLm4EEEEviT0_T1_,@function
        .size           _ZN2at6native29vectorized_elementwise_kernelILi2EZZZNS0_28launch_masked_scatter_kernelERKNS_10TensorBaseES4_S4_S4_ENKUlvE_clEvENKUlvE_clEvEUlhblE_St5arrayIPcLm4EEEEviT0_T1_,(.L_x_28075 - _ZN2at6native29vectorized_elementwise_kernelILi2EZZZNS0_28launch_masked_scatter_kernelERKNS_10TensorBaseES4_S4_S4_ENKUlvE_clEvENKUlvE_clEvEUlhblE_St5arrayIPcLm4EEEEviT0_T1_)
        .other          _ZN2at6native29vectorized_elementwise_kernelILi2EZZZNS0_28launch_masked_scatter_kernelERKNS_10TensorBaseES4_S4_S4_ENKUlvE_clEvENKUlvE_clEvEUlhblE_St5arrayIPcLm4EEEEviT0_T1_,@"STO_CUDA_ENTRY STV_DEFAULT"
_ZN2at6native29vectorized_elementwise_kernelILi2EZZZNS0_28launch_masked_scatter_kernelERKNS_10TensorBaseES4_S4_S4_ENKUlvE_clEvENKUlvE_clEvEUlhblE_St5arrayIPcLm4EEEEviT0_T1_:
.text._ZN2at6native29vectorized_elementwise_kernelILi2EZZZNS0_28launch_masked_scatter_kernelERKNS_10TensorBaseES4_S4_S4_ENKUlvE_clEvENKUlvE_clEvEUlhblE_St5arrayIPcLm4EEEEviT0_T1_:
        /* <DEDUP_REMOVED lines=102> */
.L_x_13770:
        /* <DEDUP_REMOVED lines=241> */
.L_x_13773:
        /* <DEDUP_REMOVED lines=8> */
.L_x_13774:
        /* <DEDUP_REMOVED lines=8> */
.L_x_13775:
        /* <DEDUP_REMOVED lines=9> */
.L_x_13776:
[----:B------:R-:W-:Y:S05]  /*1700*/  BSYNC B1 ;  /* 0x0000000000017941 */ /* 0x000fea0003800000 */
.L_x_13772:
[----:B------:R-:W-:-:S13]  /*1710*/  ISETP.GE.AND P0, PT, R21, R8, PT ;  /* 0x000000081500720c */ /* 0x000fda0003f06270 */
[----:B01----:R-:W0:Y:S01]  /*1720*/  @!P0 LDC.64 R10, c[0x0][0x228] ;  /* 0x00008a00ff0a8b82 */ /* 0x003e220000000a00 */
[----:B--2---:R-:W-:Y:S02]  /*1730*/  @!P0 IMAD.IADD R5, R2, 0x1, R21 ;  /* 0x0000000102058824 */ /* 0x004fe400078e0215 */
[----:B------:R-:W-:-:S03]  /*1740*/  @!P0 VIADD R21, R21, 0x80 ;  /* 0x0000008015158836 */ /* 0x000fc60000000000 */
[----:B0-----:R-:W-:-:S05]  /*1750*/  @!P0 IADD3 R4, P1, R5, R10, RZ ;  /* 0x0000000a05048210 */ /* 0x001fca0007f3e0ff */
[----:B------:R-:W-:-:S05]  /*1760*/  @!P0 IMAD.X R5, RZ, RZ, R11, P1 ;  /* 0x000000ffff058224 */ /* 0x000fca00008e060b */
[----:B------:R2:W-:Y:S03]  /*1770*/  @!P0 STG.E.U8 desc[UR4][R4.64], R16 ;  /* 0x0000001004008986 */ /* 0x0005e6000c101104 */
.L_x_13777:
[----:B------:R-:W-:Y:S05]  /*1780*/  BSYNC B0 ;  /* 0x0000000000007941 */ /* 0x000fea0003800000 */
.L_x_13771:
        /* <DEDUP_REMOVED lines=9> */
.L_x_13778:
        /* <DEDUP_REMOVED lines=14> */
.L_x_28075:


//--------------------- .text._ZN2at6native29vectorized_elementwise_kernelILi4EZZZNS0_28launch_masked_scatter_kernelERKNS_10TensorBaseES4_S4_S4_ENKUlvE_clEvENKUlvE_clEvEUlhblE_St5arrayIPcLm4EEEEviT0_T1_ --------------------------
	.section	.text._ZN2at6native29vectorized_elementwise_kernelILi4EZZZNS0_28launch_masked_scatter_kernelERKNS_10TensorBaseES4_S4_S4_ENKUlvE_clEvENKUlvE_clEvEUlhblE_St5arrayIPcLm4EEEEviT0_T1_,"ax",@progbits
	.align	128
        .global         _ZN2at6native29vectorized_elementwise_kernelILi4EZZZNS0_28launch_masked_scatter_kernelERKNS_10TensorBaseES4_S4_S4_ENKUlvE_clEvENKUlvE_clEvEUlhblE_St5arrayIPcLm4EEEEviT0_T1_
        .type           _ZN2at6native29vectorized_elementwise_kernelILi4EZZZNS0_28launch_masked_scatter_kernelERKNS_10TensorBaseES4_S4_S4_ENKUlvE_clEvENKUlvE_clEvEUlhblE_St5arrayIPcLm4EEEEviT0_T1_,@function
        .size           _ZN2at6native29vectorized_elementwise_kernelILi4EZZZNS0_28launch_masked_scatter_kernelERKNS_10TensorBaseES4_S4_S4_ENKUlvE_clEvENKUlvE_clEvEUlhblE_St5arrayIPcLm4EEEEviT0_T1_,(.L_x_28076 - _ZN2at6native29vectorized_elementwise_kernelILi4EZZZNS0_28launch_masked_scatter_kernelERKNS_10TensorBaseES4_S4_S4_ENKUlvE_clEvENKUlvE_clEvEUlhblE_St5arrayIPcLm4EEEEviT0_T1_)
        .other          _ZN2at6native29vectorized_elementwise_kernelILi4EZZZNS0_28launch_masked_scatter_kernelERKNS_10TensorBaseES4_S4_S4_ENKUlvE_clEvENKUlvE_clEvEUlhblE_St5arrayIPcLm4EEEEviT0_T1_,@"STO_CUDA_ENTRY STV_DEFAULT"
_ZN2at6native29vectorized_elementwise_kernelILi4EZZZNS0_28launch_masked_scatter_kernelERKNS_10TensorBaseES4_S4_S4_ENKUlvE_clEvENKUlvE_clEvEUlhblE_St5arrayIPcLm4EEEEviT0_T1_:
.text._ZN2at6native29vectorized_elementwise_kernelILi4EZZZNS0_28launch_masked_scatter_kernelERKNS_10TensorBaseES4_S4_S4_ENKUlvE_clEvENKUlvE_clEvEUlhblE_St5arrayIPcLm4EEEEviT0_T1_:
        /* <DEDUP_REMOVED lines=98> */
.L_x_13779:
        /* <DEDUP_REMOVED lines=240> */
.L_x_13782:
        /* <DEDUP_REMOVED lines=8> */
.L_x_13783:
        /* <DEDUP_REMOVED lines=8> */
.L_x_13784:
        /* <DEDUP_REMOVED lines=9> */
.L_x_13785:
[----:B------:R-:W-:Y:S05]  /*16b0*/  BSYNC B1 ;  /* 0x0000000000017941 */ /* 0x000fea0003800000 */
.L_x_13781:
[----:B------:R-:W-:-:S13]  /*16c0*/  ISETP.GE.AND P0, PT, R20, R7, PT ;  /* 0x000000071400720c */ /* 0x000fda0003f06270 */
[----:B01----:R-:W0:Y:S01]  /*16d0*/  @!P0 LDC.64 R4, c[0x0][0x228] ;  /* 0x00008a00ff048b82 */ /* 0x003e220000000a00 */
[----:B--2---:R-:W-:Y:S02]  /*16e0*/  @!P0 IMAD.IADD R3, R9, 0x1, R20 ;  /* 0x0000000109038824 */ /* 0x004fe400078e0214 */
[----:B------:R-:W-:-:S03]  /*16f0*/  @!P0 VIADD R20, R20, 0x80 ;  /* 0x0000008014148836 */ /* 0x000fc60000000000 */
[----:B0-----:R-:W-:-:S05]  /*1700*/  @!P0 IADD3 R2, P1, R3, R4, RZ ;  /* 0x0000000403028210 */ /* 0x001fca0007f3e0ff */
[----:B------:R-:W-:-:S05]  /*1710*/  @!P0 IMAD.X R3, RZ, RZ, R5, P1 ;  /* 0x000000ffff038224 */ /* 0x000fca00008e0605 */
[----:B------:R2:W-:Y:S03]  /*1720*/  @!P0 STG.E.U8 desc[UR4][R2.64], R16 ;  /* 0x0000001002008986 */ /* 0x0005e6000c101104 */
.L_x_13786:
[----:B------:R-:W-:Y:S05]  /*1730*/  BSYNC B0 ;  /* 0x0000000000007941 */ /* 0x000fea0003800000 */
.L_x_13780:
        /* <DEDUP_REMOVED lines=9> */
.L_x_13787:
        /* <DEDUP_REMOVED lines=11> */
.L_x_28076:


//--------------------- .text._ZN2at6native29vectorized_elementwise_kernelILi8EZZZNS0_28launch_masked_scatter_kernelERKNS_10TensorBaseES4_S4_S4_ENKUlvE_clEvENKUlvE_clEvEUlhblE_St5arrayIPcLm4EEEEviT0_T1_ --------------------------
	.section	.text._ZN2at6native29vectorized_elementwise_kernelILi8EZZZNS0_28launch_masked_scatter_kernelERKNS_10TensorBaseES4_S4_S4_ENKUlvE_clEvENKUlvE_clEvEUlhblE_St5arrayIPcLm4EEEEviT0_T1_,"ax",@progbits
	.align	128
        .global         _ZN2at6native29vectorized_elementwise_kernelILi8EZZZNS0_28launch_masked_scatter_kernelERKNS_10TensorBaseES4_S4_S4_ENKUlvE_clEvENKUlvE_clEvEUlhblE_St5arrayIPcLm4EEEEviT0_T1_
        .type           _ZN2at6native29vectorized_elementwise_kernelILi8EZZZNS0_28launch_masked_scatter_kernelERKNS_10TensorBaseES4_S4_S4_ENKUlvE_clEvENKUlvE_clEvEUlhblE_St5arrayIPcLm4EEEEviT0_T1_,@function
        .size           _ZN2at6native29vectorized_elementwise_kernelILi8EZZZNS0_28launch_masked_scatter_kernelERKNS_10TensorBaseES4_S4_S4_ENKUlvE_clEvENKUlvE_clEvEUlhblE_St5arrayIPcLm4EEEEviT0_T1_,(.L_x_28077 - _ZN2at6native29vectorized_elementwise_kernelILi8EZZZNS0_28launch_masked_scatter_kernelERKNS_10TensorBaseES4_S4_S4_ENKUlvE_clEvENKUlvE_clEvEUlhblE_St5arrayIPcLm4EEEEviT0_T1_)
        .other          _ZN2at6native29vectorized_elementwise_kernelILi8EZZZNS0_28launch_masked_scatter_kernelERKNS_10TensorBaseES4_S4_S4_ENKUlvE_clEvENKUlvE_clEvEUlhblE_St5arrayIPcLm4EEEEviT0_T1_,@"STO_CUDA_ENTRY STV_DEFAULT"
_ZN2at6native29vectorized_elementwise_kernelILi8EZZZNS0_28launch_masked_scatter_kernelERKNS_10TensorBaseES4_S4_S4_ENKUlvE_clEvENKUlvE_clEvEUlhblE_St5arrayIPcLm4EEEEviT0_T1_:
.text._ZN2at6native29vectorized_elementwise_kernelILi8EZZZNS0_28launch_masked_scatter_kernelERKNS_10TensorBaseES4_S4_S4_ENKUlvE_clEvENKUlvE_clEvEUlhblE_St5arrayIPcLm4EEEEviT0_T1_:
        /* <DEDUP_REMOVED lines=113> */
.L_x_13788:
        /* <DEDUP_REMOVED lines=240> */
.L_x_13791:
        /* <DEDUP_REMOVED lines=8> */
.L_x_13792:
        /* <DEDUP_REMOVED lines=8> */
.L_x_13793:
        /* <DEDUP_REMOVED lines=9> */
.L_x_13794:
[----:B------:R-:W-:Y:S05]  /*17a0*/  BSYNC B1 ;  /* 0x0000000000017941 */ /* 0x000fea0003800000 */
.L_x_13790:
[----:B------:R-:W-:-:S13]  /*17b0*/  ISETP.GE.AND P0, PT, R20, R7, PT ;  /* 0x000000071400720c */ /* 0x000fda0003f06270 */
[----:B01----:R-:W0:Y:S01]  /*17c0*/  @!P0 LDC.64 R4, c[0x0][0x228] ;  /* 0x00008a00ff048b82 */ /* 0x003e220000000a00 */
[----:B--2---:R-:W-:Y:S02]  /*17d0*/  @!P0 IMAD.IADD R3, R9, 0x1, R20 ;  /* 0x0000000109038824 */ /* 0x004fe400078e0214 */
[----:B------:R-:W-:-:S03]  /*17e0*/  @!P0 VIADD R20, R20, 0x80 ;  /* 0x0000008014148836 */ /* 0x000fc60000000000 */
[----:B0-----:R-:W-:-:S05]  /*17f0*/  @!P0 IADD3 R2, P1, R3, R4, RZ ;  /* 0x0000000403028210 */ /* 0x001fca0007f3e0ff */
[----:B------:R-:W-:-:S05]  /*1800*/  @!P0 IMAD.X R3, RZ, RZ, R5, P1 ;  /* 0x000000ffff038224 */ /* 0x000fca00008e0605 */
[----:B------:R2:W-:Y:S03]  /*1810*/  @!P0 STG.E.U8 desc[UR4][R2.64], R16 ;  /* 0x0000001002008986 */ /* 0x0005e6000c101104 */
.L_x_13795:
[----:B------:R-:W-:Y:S05]  /*1820*/  BSYNC B0 ;  /* 0x0000000000007941 */ /* 0x000fea0003800000 */
.L_x_13789:
        /* <DEDUP_REMOVED lines=9> */
.L_x_13796:
        /* <DEDUP_REMOVED lines=12> */
.L_x_28077:


//--------------------- .text._ZN2at6native24index_elementwise_kernelILi128ELi4EZNS0_20cuda_take_put_kernelIN3c108BFloat16ElZZZZZNS0_11take_kernelERNS_14TensorIteratorERKNS_10TensorBaseEENKUlvE_clEvENKUlvE10_clEvENKUlvE_clEvENKUlvE0_clEvEUlRS4_lE_EEvS6_S9_RKT1_EUliE_EEvlSG_ --------------------------
	.section	.text._ZN2at6native24index_elementwise_kernelILi128ELi4EZNS0_20cuda_take_put_kernelIN3c108BFloat16ElZZZZZNS0_11take_kernelERNS_14TensorIteratorERKNS_10TensorBaseEENKUlvE_clEvENKUlvE10_clEvENKUlvE_clEvENKUlvE0_clEvEUlRS4_lE_EEvS6_S9_RKT1_EUliE_EEvlSG_,"ax",@progbits
	.align	128
        .global         _ZN2at6native24index_elementwise_kernelILi128ELi4EZNS0_20cuda_take_put_kernelIN3c108BFloat16ElZZZZZNS0_11take_kernelERNS_14TensorIteratorERKNS_10TensorBaseEENKUlvE_clEvENKUlvE10_clEvENKUlvE_clEvENKUlvE0_clEvEUlRS4_lE_EEvS6_S9_RKT1_EUliE_EEvlSG_
        .type           _ZN2at6native24index_elementwise_kernelILi128ELi4EZNS0_20cuda_take_put_kernelIN3c108BFloat16ElZZZZZNS0_11take_kernelERNS_14TensorIteratorERKNS_10TensorBaseEENKUlvE_clEvENKUlvE10_clEvENKUlvE_clEvENKUlvE0_clEvEUlRS4_lE_EEvS6_S9_RKT1_EUliE_EEvlSG_,@function
        .size           _ZN2at6native24index_elementwise_kernelILi128ELi4EZNS0_20cuda_take_put_kernelIN3c108BFloat16ElZZZZZNS0_11take_kernelERNS_14TensorIteratorERKNS_10TensorBaseEENKUlvE_clEvENKUlvE10_clEvENKUlvE_clEvENKUlvE0_clEvEUlRS4_lE_EEvS6_S9_RKT1_EUliE_EEvlSG_,(.L_x_27918 - _ZN2at6native24index_elementwise_kernelILi128ELi4EZNS0_20cuda_take_put_kernelIN3c108BFloat16ElZZZZZNS0_11take_kernelERNS_14TensorIteratorERKNS_10TensorBaseEENKUlvE_clEvENKUlvE10_clEvENKUlvE_clEvENKUlvE0_clEvEUlRS4_lE_EEvS6_S9_RKT1_EUliE_EEvlSG_)
        .other          _ZN2at6native24index_elementwise_kernelILi128ELi4EZNS0_20cuda_take_put_kernelIN3c108BFloat16ElZZZZZNS0_11take_kernelERNS_14TensorIteratorERKNS_10TensorBaseEENKUlvE_clEvENKUlvE10_clEvENKUlvE_clEvENKUlvE0_clEvEUlRS4_lE_EEvS6_S9_RKT1_EUliE_EEvlSG_,@"STO_CUDA_ENTRY STV_DEFAULT"
_ZN2at6native24index_elementwise_kernelILi128ELi4EZNS0_20cuda_take_put_kernelIN3c108BFloat16ElZZZZZNS0_11take_kernelERNS_14TensorIteratorERKNS_10TensorBaseEENKUlvE_clEvENKUlvE10_clEvENKUlvE_clEvENKUlvE0_clEvEUlRS4_lE_EEvS6_S9_RKT1_EUliE_EEvlSG_:
.text._ZN2at6native24index_elementwise_kernelILi128ELi4EZNS0_20cuda_take_put_kernelIN3c108BFloat16ElZZZZZNS0_11take_kernelERNS_14TensorIteratorERKNS_10TensorBaseEENKUlvE_clEvENKUlvE10_clEvENKUlvE_clEvENKUlvE0_clEvEUlRS4_lE_EEvS6_S9_RKT1_EUliE_EEvlSG_:
[----:B------:R-:W0:Y:S01]  /*0000*/  LDC R1, c[0x0][0x28] ;  /* 0x00000a00ff017b82 */ /* 0x000e220000000800 */
[----:B------:R-:W1:Y:S01]  /*0010*/  S2R R23, SR_CTAID.X ;  /* 0x0000000000177919 */ /* 0x000e620000002500 */
[----:B------:R-:W-:Y:S01]  /*0020*/  ULDC.64 UR4, c[0x0][0x210] ;  /* 0x0000840000047ab9 */ /* 0x000fe20000000a00 */
[----:B------:R-:W-:Y:S01]  /*0030*/  ULDC.64 UR36, c[0x0][0x208] ;  /* 0x0000820000247ab9 */ /* 0x000fe20000000a00 */
[----:B------:R-:W-:Y:S01]  /*0040*/  ULDC.U8 UR40, c[0x0][0x428] ;  /* 0x00010a0000287ab9 */ /* 0x000fe20000000000 */
[----:B------:R-:W1:Y:S01]  /*0050*/  S2R R22, SR_TID.X ;  /* 0x0000000000167919 */ /* 0x000e620000002100 */
[----:B------:R-:W-:Y:S01]  /*0060*/  ULDC.64 UR38, c[0x0][0x4f8] ;  /* 0x00013e0000267ab9 */ /* 0x000fe20000000a00 */
[----:B------:R-:W-:Y:S01]  /*0070*/  BSSY B6, `(.L_x_13797) ;  /* 0x00006ff000067945 */ /* 0x000fe20003800000 */
[----:B------:R-:W-:Y:S01]  /*0080*/  HFMA2.MMA R5, -RZ, RZ, 0, 0 ;  /* 0x00000000ff057435 */ /* 0x000fe200000001ff */
[----:B-1----:R-:W-:-:S04]  /*0090*/  LEA R2, R23, R22, 0x9 ;  /* 0x0000001617027211 */ /* 0x002fc800078e48ff */
[----:B------:R-:W-:Y:S01]  /*00a0*/  ISETP.GE.U32.AND P0, PT, R2, UR4, PT ;  /* 0x0000000402007c0c */ /* 0x000fe2000bf06070 */
[----:B------:R-:W-:-:S03]  /*00b0*/  IMAD.MOV.U32 R4, RZ, RZ, R2 ;  /* 0x000000ffff047224 */ /* 0x000fc600078e0002 */
[----:B------:R-:W-:-:S13]  /*00c0*/  ISETP.GE.AND.EX P0, PT, RZ, UR5, PT, P0 ;  /* 0x00000005ff007c0c */ /* 0x000fda000bf06300 */
[----:B0-----:R-:W-:Y:S05]  /*00d0*/  @P0 BRA `(.L_x_13798) ;  /* 0x0000006c00e00947 */ /* 0x001fea0003800000 */
[----:B------:R-:W0:Y:S01]  /*00e0*/  LDC R6, c[0x0][0x218] ;  /* 0x00008600ff067b82 */ /* 0x000e220000000800 */
[----:B------:R-:W-:Y:S01]  /*00f0*/  IMAD.MOV.U32 R0, RZ, RZ, RZ ;  /* 0x000000ffff007224 */ /* 0x000fe200078e00ff */
[----:B------:R-:W-:Y:S02]  /*0100*/  MOV R17, RZ ;  /* 0x000000ff00117202 */ /* 0x000fe40000000f00 */
[----:B0-----:R-:W-:-:S13]  /*0110*/  ISETP.NE.AND P0, PT, R6, RZ, PT ;  /* 0x000000ff0600720c */ /* 0x001fda0003f05270 */
[----:B------:R-:W-:Y:S05]  /*0120*/  @!P0 BRA `(.L_x_13799) ;  /* 0x0000001000a88947 */ /* 0x000fea0003800000 */
[----:B------:R-:W-:Y:S01]  /*0130*/  MOV R5, R2 ;  /* 0x0000000200057202 */ /* 0x000fe20000000f00 */
[----:B------:R-:W-:Y:S01]  /*0140*/  IMAD.MOV.U32 R4, RZ, RZ, RZ ;  /* 0x000000ffff047224 */ /* 0x000fe200078e00ff */
[----:B------:R-:W-:Y:S01]  /*0150*/  ULDC.64 UR4, c[0x0][0x220] ;  /* 0x0000880000047ab9 */ /* 0x000fe20000000a00 */
[----:B------:R-:W-:Y:S02]  /*0160*/  ISETP.NE.AND P0, PT, R6, 0x1, PT ;  /* 0x000000010600780c */ /* 0x000fe40003f05270 */
[----:B------:R-:W-:Y:S01]  /*0170*/  IMAD.HI.U32 R3, R2, UR4, R4 ;  /* 0x0000000402037c27 */ /* 0x000fe2000f8e0004 */
[----:B------:R-:W-:-:S04]  /*0180*/  ULDC UR4, c[0x0][0x21c] ;  /* 0x0000870000047ab9 */ /* 0x000fc80000000800 */
[----:B------:R-:W-:-:S05]  /*0190*/  SHF.R.U32.HI R3, RZ, UR5, R3 ;  /* 0x00000005ff037c19 */ /* 0x000fca0008011603 */
[----:B------:R-:W-:-:S04]  /*01a0*/  IMAD.MOV R5, RZ, RZ, -R3 ;  /* 0x000000ffff057224 */ /* 0x000fc800078e0a03 */
        /* <DEDUP_REMOVED lines=276> */
[----:B------:R-:W-:Y:S01]  /*12f0*/  @P0 IMAD.MOV.U32 R4, RZ, RZ, RZ ;  /* 0x000000ffff040224 */ /* 0x000fe200078e00ff */
[----:B------:R-:W-:Y:S01]  /*1300*/  ULDC.64 UR4, c[0x0][0x400] ;  /* 0x0001000000047ab9 */ /* 0x000fe20000000a00 */
[----:B------:R-:W-:-:S05]  /*1310*/  IADD3 R7, -R5, RZ, RZ ;  /* 0x000000ff05077210 */ /* 0x000fca0007ffe1ff */
[----:B------:R-:W1:Y:S08]  /*1320*/  @P0 LDC R11, c[0x0][0x33c] ;  /* 0x0000cf00ff0b0b82 */ /* 0x000e700000000800 */
[----:B------:R-:W2:Y:S01]  /*1330*/  @P0 LDC.64 R12, c[0x0][0x408] ;  /* 0x00010200ff0c0b82 */ /* 0x000ea20000000a00 */
[----:B0-----:R-:W-:-:S05]  /*1340*/  @P0 IMAD.HI.U32 R2, R5, R8, R4 ;  /* 0x0000000805020227 */ /* 0x001fca00078e0004 */
[----:B------:R-:W-:Y:S01]  /*1350*/  @P0 SHF.R.U32.HI R4, RZ, R9, R2 ;  /* 0x00000009ff040219 */ /* 0x000fe20000011602 */
[----:B------:R-:W-:-:S04]  /*1360*/  IMAD R2, R7, UR6, R3 ;  /* 0x0000000607027c24 */ /* 0x000fc8000f8e0203 */
[----:B------:R-:W-:Y:S02]  /*1370*/  @P0 IMAD.MOV R4, RZ, RZ, -R4 ;  /* 0x000000ffff040224 */ /* 0x000fe400078e0a04 */
[----:B------:R-:W-:Y:S02]  /*1380*/  IMAD R17, R2, UR4, R17 ;  /* 0x0000000402117c24 */ /* 0x000fe4000f8e0211 */
[----:B-1----:R-:W-:Y:S02]  /*1390*/  @P0 IMAD R4, R4, R11, R5 ;  /* 0x0000000b04040224 */ /* 0x002fe400078e0205 */
[----:B------:R-:W-:Y:S02]  /*13a0*/  IMAD R0, R2, UR5, R0 ;  /* 0x0000000502007c24 */ /* 0x000fe4000f8e0200 */
[C---:B--2---:R-:W-:Y:S02]  /*13b0*/  @P0 IMAD R17, R4.reuse, R12, R17 ;  /* 0x0000000c04110224 */ /* 0x044fe400078e0211 */
[----:B------:R-:W-:-:S07]  /*13c0*/  @P0 IMAD R0, R4, R13, R0 ;  /* 0x0000000d04000224 */ /* 0x000fce00078e0200 */
.L_x_13799:
[----:B------:R-:W-:Y:S01]  /*13d0*/  ULDC.64 UR4, c[0x0][0x418] ;  /* 0x0001060000047ab9 */ /* 0x000fe20000000a00 */
[----:B------:R-:W-:Y:S01]  /*13e0*/  ULDC.64 UR8, c[0x0][0x420] ;  /* 0x0001080000087ab9 */ /* 0x000fe20000000a00 */
[----:B------:R-:W-:Y:S01]  /*13f0*/  IADD3 R2, P0, R0, UR4, RZ ;  /* 0x0000000400027c10 */ /* 0x000fe2000ff1e0ff */
[----:B------:R-:W-:-:S03]  /*1400*/  ULDC.64 UR6, c[0x0][0x410] ;  /* 0x0001040000067ab9 */ /* 0x000fc60000000a00 */
[----:B------:R-:W-:-:S05]  /*1410*/  IADD3.X R3, RZ, UR5, RZ, P0, !PT ;  /* 0x00000005ff037c10 */ /* 0x000fca00087fe4ff */
[----:B------:R-:W2:Y:S01]  /*1420*/  LDG.E.64 R18, desc[UR36][R2.64] ;  /* 0x0000002402127981 */ /* 0x000ea2000c1e1b00 */
[----:B------:R-:W-:Y:S01]  /*1430*/  UIADD3 UR4, UP0, URZ, -UR8, URZ ;  /* 0x800000083f047290 */ /* 0x000fe2000ff1e03f */
[----:B------:R-:W-:Y:S01]  /*1440*/  IADD3 R16, P2, R17, UR6, RZ ;  /* 0x0000000611107c10 */ /* 0x000fe2000ff5e0ff */
[----:B------:R-:W-:Y:S02]  /*1450*/  BSSY B7, `(.L_x_13800) ;  /* 0x0000018000077945 */ /* 0x000fe40003800000 */
[----:B------:R-:W-:Y:S02]  /*1460*/  UIADD3.X UR5, URZ, ~UR9, URZ, UP0, !UPT ;  /* 0x800000093f057290 */ /* 0x000fe400087fe43f */
[----:B------:R-:W-:Y:S01]  /*1470*/  IMAD.X R17, RZ, RZ, UR7, P2 ;  /* 0x00000007ff117e24 */ /* 0x000fe200090e06ff */
[C---:B--2---:R-:W-:Y:S02]  /*1480*/  ISETP.GE.U32.AND P1, PT, R18.reuse, UR8, PT ;  /* 0x0000000812007c0c */ /* 0x044fe4000bf26070 */
[----:B------:R-:W-:-:S02]  /*1490*/  ISETP.GE.U32.AND P0, PT, R18, UR4, PT ;  /* 0x0000000412007c0c */ /* 0x000fc4000bf06070 */
[C---:B------:R-:W-:Y:S02]  /*14a0*/  ISETP.GE.AND.EX P1, PT, R19.reuse, UR9, PT, P1 ;  /* 0x0000000913007c0c */ /* 0x040fe4000bf26310 */
[----:B------:R-:W-:-:S13]  /*14b0*/  ISETP.GE.AND.EX P0, PT, R19, UR5, PT, P0 ;  /* 0x0000000513007c0c */ /* 0x000fda000bf06300 */
[----:B------:R-:W-:Y:S05]  /*14c0*/  @!P1 BRA P0, `(.L_x_13801) ;  /* 0x0000000000409947 */ /* 0x000fea0000000000 */
[----:B------:R-:W-:Y:S01]  /*14d0*/  MOV R0, 0x0 ;  /* 0x0000000000007802 */ /* 0x000fe20000000f00 */
[----:B------:R-:W-:Y:S01]  /*14e0*/  ULDC.64 UR4, c[0x4][0x4e0] ;  /* 0x0101380000047ab9 */ /* 0x000fe20000000a00 */
[----:B------:R-:W-:Y:S01]  /*14f0*/  ULDC.64 UR6, c[0x4][0x310] ;  /* 0x0100c40000067ab9 */ /* 0x000fe20000000a00 */
[----:B------:R-:W-:Y:S01]  /*1500*/  MOV R4, UR4 ;  /* 0x0000000400047c02 */ /* 0x000fe20008000f00 */
[----:B------:R0:W1:Y:S01]  /*1510*/  LDC.64 R2, c[0x4][R0] ;  /* 0x0100000000027b82 */ /* 0x0000620000000a00 */
[----:B------:R-:W-:Y:S01]  /*1520*/  IMAD.U32 R5, RZ, RZ, UR5 ;  /* 0x00000005ff057e24 */ /* 0x000fe2000f8e00ff */
[----:B------:R-:W-:Y:S01]  /*1530*/  ULDC.64 UR4, c[0x4][0x4c0] ;  /* 0x0101300000047ab9 */ /* 0x000fe20000000a00 */
[----:B------:R-:W-:Y:S01]  /*1540*/  HFMA2.MMA R8, -RZ, RZ, 0, 2.0205974578857421875e-05 ;  /* 0x00000153ff087435 */ /* 0x000fe200000001ff */
[----:B------:R-:W-:Y:S01]  /*1550*/  MOV R6, UR4 ;  /* 0x0000000400067c02 */ /* 0x000fe20008000f00 */
[----:B------:R-:W-:Y:S01]  /*1560*/  IMAD.U32 R7, RZ, RZ, UR5 ;  /* 0x00000005ff077e24 */ /* 0x000fe2000f8e00ff */
[----:B------:R-:W-:Y:S01]  /*1570*/  MOV R10, UR6 ;  /* 0x00000006000a7c02 */ /* 0x000fe20008000f00 */
[----:B------:R-:W-:Y:S01]  /*1580*/  IMAD.U32 R11, RZ, RZ, UR7 ;  /* 0x00000007ff0b7e24 */ /* 0x000fe2000f8e00ff */
[----:B------:R-:W-:Y:S01]  /*1590*/  MOV R13, RZ ;  /* 0x000000ff000d7202 */ /* 0x000fe20000000f00 */
[----:B0-----:R-:W-:-:S07]  /*15a0*/  IMAD.MOV.U32 R12, RZ, RZ, 0x1 ;  /* 0x00000001ff0c7424 */ /* 0x001fce00078e00ff */
[----:B------:R-:W-:-:S07]  /*15b0*/  LEPC R20, `(.L_x_13801) ;  /* 0x000000001014794e */ /* 0x000fce0000000000 */
[----:B-1----:R-:W-:Y:S05]  /*15c0*/  CALL.ABS.NOINC R2 ;  /* 0x0000000002007343 */ /* 0x002fea0003c00000 */
.L_x_13801:
[----:B------:R-:W-:Y:S05]  /*15d0*/  BSYNC B7 ;  /* 0x0000000000077941 */ /* 0x000fea0003800000 */
.L_x_13800:
[----:B------:R-:W0:Y:S01]  /*15e0*/  LDC R0, c[0x0][0x430] ;  /* 0x00010c00ff007b82 */ /* 0x000e220000000800 */
[----:B------:R-:W-:Y:S01]  /*15f0*/  ISETP.NE.AND P0, PT, RZ, UR40, PT ;  /* 0x00000028ff007c0c */ /* 0x000fe2000bf05270 */
[----:B------:R-:W-:Y:S01]  /*1600*/  ULDC.64 UR4, c[0x0][0x420] ;  /* 0x0001080000047ab9 */ /* 0x000fe20000000a00 */
[--C-:B------:R-:W-:Y:S02]  /*1610*/  SHF.R.S32.HI R13, RZ, 0x1f, R19.reuse ;  /* 0x0000001fff0d7819 */ /* 0x100fe40000011413 */
[----:B------:R-:W-:Y:S02]  /*1620*/  SHF.R.S32.HI R3, RZ, 0x1f, R19 ;  /* 0x0000001fff037819 */ /* 0x000fe40000011413 */
[----:B------:R-:W-:Y:S02]  /*1630*/  LOP3.LUT R13, R13, UR4, RZ, 0xc0, !PT ;  /* 0x000000040d0d7c12 */ /* 0x000fe4000f8ec0ff */
[----:B------:R-:W-:Y:S02]  /*1640*/  LOP3.LUT R3, R3, UR5, RZ, 0xc0, !PT ;  /* 0x0000000503037c12 */ /* 0x000fe4000f8ec0ff */
[----:B------:R-:W-:-:S02]  /*1650*/  IADD3 R12, P1, R18, R13, RZ ;  /* 0x0000000d120c7210 */ /* 0x000fc40007f3e0ff */
[----:B------:R-:W-:-:S03]  /*1660*/  ISETP.NE.AND P2, PT, RZ, UR40, PT ;  /* 0x00000028ff007c0c */ /* 0x000fc6000bf45270 */
[----:B------:R-:W-:Y:S01]  /*1670*/  IMAD.X R13, R19, 0x1, R3, P1 ;  /* 0x00000001130d7824 */ /* 0x000fe200008e0603 */
[----:B------:R-:W-:-:S04]  /*1680*/  SEL R2, R12, RZ, P2 ;  /* 0x000000ff0c027207 */ /* 0x000fc80001000000 */
[----:B------:R-:W-:Y:S02]  /*1690*/  SEL R15, R13, RZ, P2 ;  /* 0x000000ff0d0f7207 */ /* 0x000fe40001000000 */
[----:B0-----:R-:W-:-:S13]  /*16a0*/  ISETP.EQ.OR P0, PT, R0, RZ, P0 ;  /* 0x000000ff0000720c */ /* 0x001fda0000702670 */
[----:B------:R-:W-:Y:S05]  /*16b0*/  @P0 BRA `(.L_x_13802) ;  /* 0x0000005800440947 */ /* 0x000fea0003800000 */
[----:B------:R-:W-:Y:S01]  /*16c0*/  ULDC UR4, c[0x0][0x43c] ;  /* 0x00010f0000047ab9 */ /* 0x000fe20000000800 */
[----:B------:R-:W-:Y:S01]  /*16d0*/  BSSY B0, `(.L_x_13803) ;  /* 0x000002d000007945 */ /* 0x000fe20003800000 */
[----:B------:R-:W-:-:S04]  /*16e0*/  LOP3.LUT R0, R13, UR4, RZ, 0xfc, !PT ;  /* 0x000000040d007c12 */ /* 0x000fc8000f8efcff */
[----:B------:R-:W-:-:S13]  /*16f0*/  ISETP.NE.U32.AND P0, PT, R0, RZ, PT ;  /* 0x000000ff0000720c */ /* 0x000fda0003f05070 */
[----:B------:R-:W-:Y:S05]  /*1700*/  @!P0 BRA `(.L_x_13804) ;  /* 0x0000000000488947 */ /* 0x000fea0003800000 */
[----:B------:R-:W-:Y:S01]  /*1710*/  ULDC.64 UR4, c[0x0][0x438] ;  /* 0x00010e0000047ab9 */ /* 0x000fe20000000a00 */
[----:B------:R-:W-:Y:S01]  /*1720*/  MOV R10, R12 ;  /* 0x0000000c000a7202 */ /* 0x000fe20000000f00 */
[----:B------:R-:W-:Y:S01]  /*1730*/  IMAD.U32 R4, RZ, RZ, UR4 ;  /* 0x00000004ff047e24 */ /* 0x000fe2000f8e00ff */
[----:B------:R-:W-:Y:S01]  /*1740*/  MOV R3, UR5 ;  /* 0x0000000500037c02 */ /* 0x000fe20008000f00 */
[----:B------:R-:W-:Y:S01]  /*1750*/  IMAD.MOV.U32 R9, RZ, RZ, R13 ;  /* 0x000000ffff097224 */ /* 0x000fe200078e000d */
[----:B------:R-:W-:-:S07]  /*1760*/  MOV R0, 0x1780 ;  /* 0x0000178000007802 */ /* 0x000fce0000000f00 */
[----:B------:R-:W-:Y:S05]  /*1770*/  CALL.REL.NOINC `($__internal_0_$__cuda_sm20_div_u64) ;  /* 0x000001a400407944 */ /* 0x000fea0003c00000 */
[----:B------:R-:W-:Y:S01]  /*1780*/  IADD3 R3, P0, RZ, -R6, RZ ;  /* 0x80000006ff037210 */ /* 0x000fe20007f1e0ff */
[----:B------:R-:W-:-:S03]  /*1790*/  ULDC.64 UR4, c[0x0][0x438] ;  /* 0x00010e0000047ab9 */ /* 0x000fc60000000a00 */
[----:B------:R-:W-:Y:S01]  /*17a0*/  IADD3.X R0, RZ, ~R7, RZ, P0, !PT ;  /* 0x80000007ff007210 */ /* 0x000fe200007fe4ff */
[----:B------:R-:W-:-:S04]  /*17b0*/  IMAD.WIDE.U32 R12, R3, UR4, R12 ;  /* 0x00000004030c7c25 */ /* 0x000fc8000f8e000c */
[----:B------:R-:W-:-:S04]  /*17c0*/  IMAD R0, R0, UR4, RZ ;  /* 0x0000000400007c24 */ /* 0x000fc8000f8e02ff */
[----:B------:R-:W-:Y:S02]  /*17d0*/  IMAD R3, R3, UR5, R0 ;  /* 0x0000000503037c24 */ /* 0x000fe4000f8e0200 */
[----:B------:R-:W-:Y:S02]  /*17e0*/  IMAD.MOV.U32 R0, RZ, RZ, R12 ;  /* 0x000000ffff007224 */ /* 0x000fe400078e000c */
[----:B------:R-:W-:Y:S01]  /*17f0*/  IMAD.MOV.U32 R12, RZ, RZ, R6 ;  /* 0x000000ffff0c7224 */ /* 0x000fe200078e0006 */
[----:B------:R-:W-:Y:S02]  /*1800*/  IADD3 R2, R13, R3, RZ ;  /* 0x000000030d027210 */ /* 0x000fe40007ffe0ff */
[----:B------:R-:W-:Y:S01]  /*1810*/  MOV R13, R7 ;  /* 0x00000007000d7202 */ /* 0x000fe20000000f00 */
[----:B------:R-:W-:Y:S06]  /*1820*/  BRA `(.L_x_13805) ;  /* 0x00000000005c7947 */ /* 0x000fec0003800000 */
.L_x_13804:
[----:B------:R-:W-:Y:S01]  /*1830*/  ULDC UR4, c[0x0][0x438] ;  /* 0x00010e0000047ab9 */ /* 0x000fe20000000800 */
[----:B------:R-:W-:Y:S01]  /*1840*/  HFMA2.MMA R13, -RZ, RZ, 0, 0 ;  /* 0x00000000ff0d7435 */ /* 0x000fe200000001ff */
[----:B------:R-:W0:Y:S01]  /*1850*/  I2F.U32.RP R0, UR4 ;  /* 0x0000000400007d06 */ /* 0x000e220008209000 */
[----:B------:R-:W-:-:S07]  /*1860*/  ISETP.NE.U32.AND P2, PT, RZ, UR4, PT ;  /* 0x00000004ff007c0c */ /* 0x000fce000bf45070 */
[----:B0-----:R-:W0:Y:S02]  /*1870*/  MUFU.RCP R0, R0 ;  /* 0x0000000000007308 */ /* 0x001e240000001000 */
[----:B0-----:R-:W-:-:S06]  /*1880*/  VIADD R2, R0, 0xffffffe ;  /* 0x0ffffffe00027836 */ /* 0x001fcc0000000000 */
[----:B------:R0:W1:Y:S02]  /*1890*/  F2I.FTZ.U32.TRUNC.NTZ R3, R2 ;  /* 0x0000000200037305 */ /* 0x000064000021f000 */
[----:B0-----:R-:W-:Y:S01]  /*18a0*/  IMAD.MOV.U32 R2, RZ, RZ, RZ ;  /* 0x000000ffff027224 */ /* 0x001fe200078e00ff */
[----:B-1----:R-:W-:-:S05]  /*18b0*/  IADD3 R5, RZ, -R3, RZ ;  /* 0x80000003ff057210 */ /* 0x002fca0007ffe0ff */
[----:B------:R-:W-:-:S04]  /*18c0*/  IMAD R5, R5, UR4, RZ ;  /* 0x0000000405057c24 */ /* 0x000fc8000f8e02ff */
[----:B------:R-:W-:-:S06]  /*18d0*/  IMAD.HI.U32 R3, R3, R5, R2 ;  /* 0x0000000503037227 */ /* 0x000fcc00078e0002 */
[----:B------:R-:W-:-:S05]  /*18e0*/  IMAD.HI.U32 R3, R3, R12, RZ ;  /* 0x0000000c03037227 */ /* 0x000fca00078e00ff */
[----:B------:R-:W-:-:S05]  /*18f0*/  IADD3 R5, -R3, RZ, RZ ;  /* 0x000000ff03057210 */ /* 0x000fca0007ffe1ff */
[----:B------:R-:W-:-:S05]  /*1900*/  IMAD R4, R5, UR4, R12 ;  /* 0x0000000405047c24 */ /* 0x000fca000f8e020c */
[----:B------:R-:W-:-:S13]  /*1910*/  ISETP.GE.U32.AND P0, PT, R4, UR4, PT ;  /* 0x0000000404007c0c */ /* 0x000fda000bf06070 */
[----:B------:R-:W-:Y:S01]  /*1920*/  @P0 VIADD R4, R4, -UR4 ;  /* 0x8000000404040c36 */ /* 0x000fe20008000000 */
[----:B------:R-:W-:-:S04]  /*1930*/  @P0 IADD3 R3, R3, 0x1, RZ ;  /* 0x0000000103030810 */ /* 0x000fc80007ffe0ff */
[----:B------:R-:W-:-:S13]  /*1940*/  ISETP.GE.U32.AND P1, PT, R4, UR4, PT ;  /* 0x0000000404007c0c */ /* 0x000fda000bf26070 */
[----:B------:R-:W-:Y:S01]  /*1950*/  @P1 VIADD R3, R3, 0x1 ;  /* 0x0000000103031836 */ /* 0x000fe20000000000 */
[----:B------:R-:W-:-:S04]  /*1960*/  @!P2 LOP3.LUT R3, RZ, UR4, RZ, 0x33, !PT ;  /* 0x00000004ff03ac12 */ /* 0x000fc8000f8e33ff */
[----:B------:R-:W-:-:S05]  /*1970*/  IADD3 R5, -R3, RZ, RZ ;  /* 0x000000ff03057210 */ /* 0x000fca0007ffe1ff */
[----:B------:R-:W-:Y:S02]  /*1980*/  IMAD R0, R5, UR4, R12 ;  /* 0x0000000405007c24 */ /* 0x000fe4000f8e020c */
[----:B------:R-:W-:-:S07]  /*1990*/  IMAD.MOV.U32 R12, RZ, RZ, R3 ;  /* 0x000000ffff0c7224 */ /* 0x000fce00078e0003 */
.L_x_13805:
[----:B------:R-:W-:Y:S05]  /*19a0*/  BSYNC B0 ;  /* 0x0000000000007941 */ /* 0x000fea0003800000 */
.L_x_13803:
[----:B------:R-:W0:Y:S01]  /*19b0*/  LDC R3, c[0x0][0x430] ;  /* 0x00010c00ff037b82 */ /* 0x000e220000000800 */
[----:B------:R-:W-:Y:S02]  /*19c0*/  ULDC.64 UR4, c[0x0][0x500] ;  /* 0x0001400000047ab9 */ /* 0x000fe40000000a00 */
[----:B------:R-:W-:-:S04]  /*19d0*/  IMAD R5, R2, UR4, RZ ;  /* 0x0000000402057c24 */ /* 0x000fc8000f8e02ff */
[C---:B------:R-:W-:Y:S01]  /*19e0*/  IMAD R5, R0.reuse, UR5, R5 ;  /* 0x0000000500057c24 */ /* 0x040fe2000f8e0205 */
[----:B0-----:R-:W-:Y:S01]  /*19f0*/  ISETP.NE.AND P0, PT, R3, 0x1, PT ;  /* 0x000000010300780c */ /* 0x001fe20003f05270 */
[----:B------:R-:W-:-:S04]  /*1a00*/  IMAD.WIDE.U32 R2, R0, UR4, RZ ;  /* 0x0000000400027c25 */ /* 0x000fc8000f8e00ff */
[----:B------:R-:W-:-:S08]  /*1a10*/  IMAD.IADD R15, R3, 0x1, R5 ;  /* 0x00000001030f7824 */ /* 0x000fd000078e0205 */
[----:B------:R-:W-:Y:S05]  /*1a20*/  @!P0 BRA `(.L_x_13802) ;  /* 0x0000005400688947 */ /* 0x000fea0003800000 */
        /* <DEDUP_REMOVED lines=12> */
[-C--:B------:R-:W-:Y:S01]  /*1af0*/  IADD3 R3, P0, RZ, -R6.reuse, RZ ;  /* 0x80000006ff037210 */ /* 0x080fe20007f1e0ff */
[----:B------:R-:W-:Y:S01]  /*1b00*/  ULDC.64 UR4, c[0x0][0x440] ;  /* 0x0001100000047ab9 */ /* 0x000fe20000000a00 */
[----:B------:R-:W-:Y:S01]  /*1b10*/  MOV R5, R13 ;  /* 0x0000000d00057202 */ /* 0x000fe20000000f00 */
[----:B------:R-:W-:Y:S01]  /*1b20*/  IMAD.MOV.U32 R4, RZ, RZ, R12 ;  /* 0x000000ffff047224 */ /* 0x000fe200078e000c */
[----:B------:R-:W-:Y:S01]  /*1b30*/  IADD3.X R0, RZ, ~R7, RZ, P0, !PT ;  /* 0x80000007ff007210 */ /* 0x000fe200007fe4ff */
[----:B------:R-:W-:Y:S01]  /*1b40*/  IMAD.MOV.U32 R13, RZ, RZ, R7 ;  /* 0x000000ffff0d7224 */ /* 0x000fe200078e0007 */
[----:B------:R-:W-:Y:S01]  /*1b50*/  MOV R12, R6 ;  /* 0x00000006000c7202 */ /* 0x000fe20000000f00 */
[----:B------:R-:W-:-:S04]  /*1b60*/  IMAD.WIDE.U32 R4, R3, UR4, R4 ;  /* 0x0000000403047c25 */ /* 0x000fc8000f8e0004 */
[----:B------:R-:W-:-:S04]  /*1b70*/  IMAD R0, R0, UR4, RZ ;  /* 0x0000000400007c24 */ /* 0x000fc8000f8e02ff */
[----:B------:R-:W-:-:S04]  /*1b80*/  IMAD R3, R3, UR5, R0 ;  /* 0x0000000503037c24 */ /* 0x000fc8000f8e0200 */
[----:B------:R-:W-:Y:S01]  /*1b90*/  IMAD.IADD R0, R5, 0x1, R3 ;  /* 0x0000000105007824 */ /* 0x000fe200078e0203 */
[----:B------:R-:W-:Y:S06]  /*1ba0*/  BRA `(.L_x_13808) ;  /* 0x0000000000607947 */ /* 0x000fec0003800000 */
.L_x_13807:
[----:B------:R-:W-:Y:S01]  /*1bb0*/  ULDC UR4, c[0x0][0x440] ;  /* 0x0001100000047ab9 */ /* 0x000fe20000000800 */
[----:B------:R-:W-:Y:S01]  /*1bc0*/  HFMA2.MMA R13, -RZ, RZ, 0, 0 ;  /* 0x00000000ff0d7435 */ /* 0x000fe200000001ff */
[----:B------:R-:W0:Y:S01]  /*1bd0*/  I2F.U32.RP R0, UR4 ;  /* 0x0000000400007d06 */ /* 0x000e220008209000 */
[----:B------:R-:W-:-:S07]  /*1be0*/  ISETP.NE.U32.AND P2, PT, RZ, UR4, PT ;  /* 0x00000004ff007c0c */ /* 0x000fce000bf45070 */
[----:B0-----:R-:W0:Y:S02]  /*1bf0*/  MUFU.RCP R0, R0 ;  /* 0x0000000000007308 */ /* 0x001e240000001000 */
[----:B0-----:R-:W-:Y:S02]  /*1c00*/  IADD3 R4, R0, 0xffffffe, RZ ;  /* 0x0ffffffe00047810 */ /* 0x001fe40007ffe0ff */
[----:B------:R-:W-:-:S04]  /*1c10*/  MOV R0, RZ ;  /* 0x000000ff00007202 */ /* 0x000fc80000000f00 */
[----:B------:R0:W1:Y:S02]  /*1c20*/  F2I.FTZ.U32.TRUNC.NTZ R5, R4 ;  /* 0x0000000400057305 */ /* 0x000064000021f000 */
[----:B0-----:R-:W-:Y:S01]  /*1c30*/  HFMA2.MMA R4, -RZ, RZ, 0, 0 ;  /* 0x00000000ff047435 */ /* 0x001fe200000001ff */
[----:B-1----:R-:W-:-:S04]  /*1c40*/  IMAD.MOV R3, RZ, RZ, -R5 ;  /* 0x000000ffff037224 */ /* 0x002fc800078e0a05 */
[----:B------:R-:W-:-:S05]  /*1c50*/  IMAD R3, R3, UR4, RZ ;  /* 0x0000000403037c24 */ /* 0x000fca000f8e02ff */
[----:B------:R-:W-:-:S06]  /*1c60*/  IMAD.HI.U32 R5, R5, R3, R4 ;  /* 0x0000000305057227 */ /* 0x000fcc00078e0004 */
[----:B------:R-:W-:-:S04]  /*1c70*/  IMAD.HI.U32 R5, R5, R12, RZ ;  /* 0x0000000c05057227 */ /* 0x000fc800078e00ff */
[----:B------:R-:W-:-:S04]  /*1c80*/  IMAD.MOV R3, RZ, RZ, -R5 ;  /* 0x000000ffff037224 */ /* 0x000fc800078e0a05 */
[----:B------:R-:W-:-:S05]  /*1c90*/  IMAD R3, R3, UR4, R12 ;  /* 0x0000000403037c24 */ /* 0x000fca000f8e020c */
[----:B------:R-:W-:-:S13]  /*1ca0*/  ISETP.GE.U32.AND P0, PT, R3, UR4, PT ;  /* 0x0000000403007c0c */ /* 0x000fda000bf06070 */
[----:B------:R-:W-:Y:S01]  /*1cb0*/  @P0 IADD3 R3, R3, -UR4, RZ ;  /* 0x8000000403030c10 */ /* 0x000fe2000fffe0ff */
[----:B------:R-:W-:-:S03]  /*1cc0*/  @P0 VIADD R5, R5, 0x1 ;  /* 0x0000000105050836 */ /* 0x000fc60000000000 */
[----:B------:R-:W-:-:S13]  /*1cd0*/  ISETP.GE.U32.AND P1, PT, R3, UR4, PT ;  /* 0x0000000403007c0c */ /* 0x000fda000bf26070 */
[----:B------:R-:W-:Y:S02]  /*1ce0*/  @P1 IADD3 R5, R5, 0x1, RZ ;  /* 0x0000000105051810 */ /* 0x000fe40007ffe0ff */
[----:B------:R-:W-:-:S05]  /*1cf0*/  @!P2 LOP3.LUT R5, RZ, UR4, RZ, 0x33, !PT ;  /* 0x00000004ff05ac12 */ /* 0x000fca000f8e33ff */
[----:B------:R-:W-:-:S04]  /*1d00*/  IMAD.MOV R3, RZ, RZ, -R5 ;  /* 0x000000ffff037224 */ /* 0x000fc800078e0a05 */
[----:B------:R-:W-:Y:S02]  /*1d10*/  IMAD R4, R3, UR4, R12 ;  /* 0x0000000403047c24 */ /* 0x000fe4000f8e020c */
[----:B------:R-:W-:-:S07]  /*1d20*/  IMAD.MOV.U32 R12, RZ, RZ, R5 ;  /* 0x000000ffff0c7224 */ /* 0x000fce00078e0005 */
.L_x_13808:
[----:B------:R-:W-:Y:S05]  /*1d30*/  BSYNC B0 ;  /* 0x0000000000007941 */ /* 0x000fea0003800000 */
.L_x_13806:
[----:B------:R-:W0:Y:S01]  /*1d40*/  LDC R6, c[0x0][0x430] ;  /* 0x00010c00ff067b82 */ /* 0x000e220000000800 */
[----:B------:R-:W-:Y:S01]  /*1d50*/  ULDC.64 UR4, c[0x0][0x508] ;  /* 0x0001420000047ab9 */ /* 0x000fe20000000a00 */
[----:B------:R-:W-:Y:S02]  /*1d60*/  IMAD.MOV.U32 R3, RZ, RZ, R15 ;  /* 0x000000ffff037224 */ /* 0x000fe400078e000f */
[----:B------:R-:W-:Y:S02]  /*1d70*/  IMAD R5, R0, UR4, RZ ;  /* 0x0000000400057c24 */ /* 0x000fe4000f8e02ff */
[----:B------:R-:W-:-:S04]  /*1d80*/  IMAD.WIDE.U32 R2, R4, UR4, R2 ;  /* 0x0000000404027c25 */ /* 0x000fc8000f8e0002 */
[----:B------:R-:W-:-:S05]  /*1d90*/  IMAD R5, R4, UR5, R5 ;  /* 0x0000000504057c24 */ /* 0x000fca000f8e0205 */
[----:B------:R-:W-:Y:S02]  /*1da0*/  IADD3 R15, R3, R5, RZ ;  /* 0x00000005030f7210 */ /* 0x000fe40007ffe0ff */
[----:B0-----:R-:W-:-:S13]  /*1db0*/  ISETP.NE.AND P0, PT, R6, 0x2, PT ;  /* 0x000000020600780c */ /* 0x001fda0003f05270 */
[----:B------:R-:W-:Y:S05]  /*1dc0*/  @!P0 BRA `(.L_x_13802) ;  /* 0x0000005000808947 */ /* 0x000fea0003800000 */
[----:B------:R-:W-:Y:S01]  /*1dd0*/  ULDC UR4, c[0x0][0x44c] ;  /* 0x0001130000047ab9 */ /* 0x000fe20000000800 */
[----:B------:R-:W-:Y:S01]  /*1de0*/  BSSY B0, `(.L_x_13809) ;  /* 0x000002f000007945 */ /* 0x000fe20003800000 */
[----:B------:R-:W-:-:S04]  /*1df0*/  LOP3.LUT R0, R13, UR4, RZ, 0xfc, !PT ;  /* 0x000000040d007c12 */ /* 0x000fc8000f8efcff */
[----:B------:R-:W-:-:S13]  /*1e00*/  ISETP.NE.U32.AND P0, PT, R0, RZ, PT ;  /* 0x000000ff0000720c */ /* 0x000fda0003f05070 */
[----:B------:R-:W-:Y:S05]  /*1e10*/  @!P0 BRA `(.L_x_13810) ;  /* 0x00000000004c8947 */ /* 0x000fea0003800000 */
[----:B------:R-:W-:Y:S01]  /*1e20*/  ULDC.64 UR4, c[0x0][0x448] ;  /* 0x0001120000047ab9 */ /* 0x000fe20000000a00 */
[----:B------:R-:W-:Y:S01]  /*1e30*/  IMAD.MOV.U32 R10, RZ, RZ, R12 ;  /* 0x000000ffff0a7224 */ /* 0x000fe200078e000c */
[----:B------:R-:W-:Y:S01]  /*1e40*/  MOV R4, UR4 ;  /* 0x0000000400047c02 */ /* 0x000fe20008000f00 */
[----:B------:R-:W-:Y:S01]  /*1e50*/  IMAD.U32 R3, RZ, RZ, UR5 ;  /* 0x00000005ff037e24 */ /* 0x000fe2000f8e00ff */
[----:B------:R-:W-:Y:S02]  /*1e60*/  MOV R9, R13 ;  /* 0x0000000d00097202 */ /* 0x000fe40000000f00 */
[----:B------:R-:W-:-:S07]  /*1e70*/  MOV R0, 0x1e90 ;  /* 0x00001e9000007802 */ /* 0x000fce0000000f00 */
[----:B------:R-:W-:Y:S05]  /*1e80*/  CALL.REL.NOINC `($__internal_0_$__cuda_sm20_div_u64) ;  /* 0x0000019c007c7944 */ /* 0x000fea0003c00000 */
[----:B------:R-:W-:Y:S01]  /*1e90*/  IADD3 R3, P0, RZ, -R6, RZ ;  /* 0x80000006ff037210 */ /* 0x000fe20007f1e0ff */
[----:B------:R-:W-:Y:S01]  /*1ea0*/  ULDC.64 UR4, c[0x0][0x448] ;  /* 0x0001120000047ab9 */ /* 0x000fe20000000a00 */
[----:B------:R-:W-:Y:S01]  /*1eb0*/  MOV R4, R12 ;  /* 0x0000000c00047202 */ /* 0x000fe20000000f00 */
[----:B------:R-:W-:Y:S01]  /*1ec0*/  IMAD.MOV.U32 R5, RZ, RZ, R13 ;  /* 0x000000ffff057224 */ /* 0x000fe200078e000d */
[----:B------:R-:W-:Y:S01]  /*1ed0*/  MOV R13, R7 ;  /* 0x00000007000d7202 */ /* 0x000fe20000000f00 */
[----:B------:R-:W-:Y:S02]  /*1ee0*/  IMAD.X R0, RZ, RZ, ~R7, P0 ;  /* 0x000000ffff007224 */ /* 0x000fe400000e0e07 */
[----:B------:R-:W-:-:S04]  /*1ef0*/  IMAD.WIDE.U32 R4, R3, UR4, R4 ;  /* 0x0000000403047c25 */ /* 0x000fc8000f8e0004 */
[----:B------:R-:W-:Y:S02]  /*1f00*/  IMAD R0, R0, UR4, RZ ;  /* 0x0000000400007c24 */ /* 0x000fe4000f8e02ff */
[----:B------:R-:W-:Y:S02]  /*1f10*/  IMAD.MOV.U32 R12, RZ, RZ, R6 ;  /* 0x000000ffff0c7224 */ /* 0x000fe400078e0006 */
[----:B------:R-:W-:-:S05]  /*1f20*/  IMAD R3, R3, UR5, R0 ;  /* 0x0000000503037c24 */ /* 0x000fca000f8e0200 */
[----:B------:R-:W-:Y:S01]  /*1f30*/  IADD3 R0, R5, R3, RZ ;  /* 0x0000000305007210 */ /* 0x000fe20007ffe0ff */
[----:B------:R-:W-:Y:S06]  /*1f40*/  BRA `(.L_x_13811) ;  /* 0x0000000000607947 */ /* 0x000fec0003800000 */
.L_x_13810:
[----:B------:R-:W-:Y:S01]  /*1f50*/  ULDC UR4, c[0x0][0x448] ;  /* 0x0001120000047ab9 */ /* 0x000fe20000000800 */
[----:B------:R-:W-:Y:S01]  /*1f60*/  IMAD.MOV.U32 R13, RZ, RZ, RZ ;  /* 0x000000ffff0d7224 */ /* 0x000fe200078e00ff */
[----:B------:R-:W0:Y:S01]  /*1f70*/  I2F.U32.RP R0, UR4 ;  /* 0x0000000400007d06 */ /* 0x000e220008209000 */
[----:B------:R-:W-:-:S07]  /*1f80*/  ISETP.NE.U32.AND P2, PT, RZ, UR4, PT ;  /* 0x00000004ff007c0c */ /* 0x000fce000bf45070 */
[----:B0-----:R-:W0:Y:S02]  /*1f90*/  MUFU.RCP R0, R0 ;  /* 0x0000000000007308 */ /* 0x001e240000001000 */
[----:B0-----:R-:W-:Y:S02]  /*1fa0*/  VIADD R4, R0, 0xffffffe ;  /* 0x0ffffffe00047836 */ /* 0x001fe40000000000 */
[----:B------:R-:W-:-:S04]  /*1fb0*/  IMAD.MOV.U32 R0, RZ, RZ, RZ ;  /* 0x000000ffff007224 */ /* 0x000fc800078e00ff */
        /* <DEDUP_REMOVED lines=15> */
[----:B------:R-:W-:Y:S01]  /*20b0*/  IMAD R4, R3, UR4, R12 ;  /* 0x0000000403047c24 */ /* 0x000fe2000f8e020c */
[----:B------:R-:W-:-:S07]  /*20c0*/  MOV R12, R5 ;  /* 0x00000005000c7202 */ /* 0x000fce0000000f00 */
.L_x_13811:
[----:B------:R-:W-:Y:S05]  /*20d0*/  BSYNC B0 ;  /* 0x0000000000007941 */ /* 0x000fea0003800000 */
.L_x_13809:
[----:B------:R-:W0:Y:S01]  /*20e0*/  LDC R6, c[0x0][0x430] ;  /* 0x00010c00ff067b82 */ /* 0x000e220000000800 */
[----:B------:R-:W-:Y:S01]  /*20f0*/  ULDC.64 UR4, c[0x0][0x510] ;  /* 0x0001440000047ab9 */ /* 0x000fe20000000a00 */
[----:B------:R-:W-:Y:S01]  /*2100*/  MOV R3, R15 ;  /* 0x0000000f00037202 */ /* 0x000fe20000000f00 */
[----:B------:R-:W-:Y:S02]  /*2110*/  IMAD R5, R0, UR4, RZ ;  /* 0x0000000400057c24 */ /* 0x000fe4000f8e02ff */
[----:B------:R-:W-:-:S04]  /*2120*/  IMAD.WIDE.U32 R2, R4, UR4, R2 ;  /* 0x0000000404027c25 */ /* 0x000fc8000f8e0002 */
[----:B------:R-:W-:-:S04]  /*2130*/  IMAD R5, R4, UR5, R5 ;  /* 0x0000000504057c24 */ /* 0x000fc8000f8e0205 */
[----:B------:R-:W-:Y:S01]  /*2140*/  IMAD.IADD R15, R3, 0x1, R5 ;  /* 0x00000001030f7824 */ /* 0x000fe200078e0205 */
        /* <DEDUP_REMOVED lines=26> */
.L_x_13813:
        /* <DEDUP_REMOVED lines=24> */
.L_x_13814:
[----:B------:R-:W-:Y:S05]  /*2470*/  BSYNC B0 ;  /* 0x0000000000007941 */ /* 0x000fea0003800000 */
.L_x_13812:
        /* <DEDUP_REMOVED lines=33> */
.L_x_13816:
        /* <DEDUP_REMOVED lines=24> */
.L_x_13817:
[----:B------:R-:W-:Y:S05]  /*2810*/  BSYNC B0 ;  /* 0x0000000000007941 */ /* 0x000fea0003800000 */
.L_x_13815:
        /* <DEDUP_REMOVED lines=33> */
.L_x_13819:
        /* <DEDUP_REMOVED lines=24> */
.L_x_13820:
[----:B------:R-:W-:Y:S05]  /*2bb0*/  BSYNC B0 ;  /* 0x0000000000007941 */ /* 0x000fea0003800000 */
.L_x_13818:
        /* <DEDUP_REMOVED lines=33> */
.L_x_13822:
        /* <DEDUP_REMOVED lines=24> */
.L_x_13823:
[----:B------:R-:W-:Y:S05]  /*2f50*/  BSYNC B0 ;  /* 0x0000000000007941 */ /* 0x000fea0003800000 */
.L_x_13821:
        /* <DEDUP_REMOVED lines=33> */
.L_x_13825:
        /* <DEDUP_REMOVED lines=24> */
.L_x_13826:
[----:B------:R-:W-:Y:S05]  /*32f0*/  BSYNC B0 ;  /* 0x0000000000007941 */ /* 0x000fea0003800000 */
.L_x_13824:
        /* <DEDUP_REMOVED lines=33> */
.L_x_13828:
        /* <DEDUP_REMOVED lines=24> */
.L_x_13829:
[----:B------:R-:W-:Y:S05]  /*3690*/  BSYNC B0 ;  /* 0x0000000000007941 */ /* 0x000fea0003800000 */
.L_x_13827:
        /* <DEDUP_REMOVED lines=33> */
.L_x_13831:
        /* <DEDUP_REMOVED lines=24> */
.L_x_13832:
[----:B------:R-:W-:Y:S05]  /*3a30*/  BSYNC B0 ;  /* 0x0000000000007941 */ /* 0x000fea0003800000 */
.L_x_13830:
        /* <DEDUP_REMOVED lines=33> */
.L_x_13834:
        /* <DEDUP_REMOVED lines=24> */
.L_x_13835:
[----:B------:R-:W-:Y:S05]  /*3dd0*/  BSYNC B0 ;  /* 0x0000000000007941 */ /* 0x000fea0003800000 */
.L_x_13833:
        /* <DEDUP_REMOVED lines=33> */
.L_x_13837:
        /* <DEDUP_REMOVED lines=24> */
.L_x_13838:
[----:B------:R-:W-:Y:S05]  /*4170*/  BSYNC B0 ;  /* 0x0000000000007941 */ /* 0x000fea0003800000 */
.L_x_13836:
        /* <DEDUP_REMOVED lines=33> */
.L_x_13840:
        /* <DEDUP_REMOVED lines=24> */
.L_x_13841:
[----:B------:R-:W-:Y:S05]  /*4510*/  BSYNC B0 ;  /* 0x0000000000007941 */ /* 0x000fea0003800000 */
.L_x_13839:
        /* <DEDUP_REMOVED lines=33> */
.L_x_13843:
        /* <DEDUP_REMOVED lines=24> */
.L_x_13844:
[----:B------:R-:W-:Y:S05]  /*48b0*/  BSYNC B0 ;  /* 0x0000000000007941 */ /* 0x000fea0003800000 */
.L_x_13842:
        /* <DEDUP_REMOVED lines=33> */
.L_x_13846:
        /* <DEDUP_REMOVED lines=24> */
.L_x_13847:
[----:B------:R-:W-:Y:S05]  /*4c50*/  BSYNC B0 ;  /* 0x0000000000007941 */ /* 0x000fea0003800000 */
.L_x_13845:
        /* <DEDUP_REMOVED lines=33> */
.L_x_13849:
        /* <DEDUP_REMOVED lines=24> */
.L_x_13850:
[----:B------:R-:W-:Y:S05]  /*4ff0*/  BSYNC B0 ;  /* 0x0000000000007941 */ /* 0x000fea0003800000 */
.L_x_13848:
        /* <DEDUP_REMOVED lines=33> */
.L_x_13852:
        /* <DEDUP_REMOVED lines=24> */
.L_x_13853:
[----:B------:R-:W-:Y:S05]  /*5390*/  BSYNC B0 ;  /* 0x0000000000007941 */ /* 0x000fea0003800000 */
.L_x_13851:
        /* <DEDUP_REMOVED lines=33> */
.L_x_13855:
        /* <DEDUP_REMOVED lines=24> */
.L_x_13856:
[----:B------:R-:W-:Y:S05]  /*5730*/  BSYNC B0 ;  /* 0x0000000000007941 */ /* 0x000fea0003800000 */
.L_x_13854:
        /* <DEDUP_REMOVED lines=33> */
.L_x_13858:
        /* <DEDUP_REMOVED lines=24> */
.L_x_13859:
[----:B------:R-:W-:Y:S05]  /*5ad0*/  BSYNC B0 ;  /* 0x0000000000007941 */ /* 0x000fea0003800000 */
.L_x_13857:
        /* <DEDUP_REMOVED lines=33> */
.L_x_13861:
        /* <DEDUP_REMOVED lines=24> */
.L_x_13862:
[----:B------:R-:W-:Y:S05]  /*5e70*/  BSYNC B0 ;  /* 0x0000000000007941 */ /* 0x000fea0003800000 */
.L_x_13860:
        /* <DEDUP_REMOVED lines=33> */
.L_x_13864:
        /* <DEDUP_REMOVED lines=24> */
.L_x_13865:
[----:B------:R-:W-:Y:S05]  /*6210*/  BSYNC B0 ;  /* 0x0000000000007941 */ /* 0x000fea0003800000 */
.L_x_13863:
        /* <DEDUP_REMOVED lines=33> */
.L_x_13867:
        /* <DEDUP_REMOVED lines=24> */
.L_x_13868:
[----:B------:R-:W-:Y:S05]  /*65b0*/  BSYNC B0 ;  /* 0x0000000000007941 */ /* 0x000fea0003800000 */
.L_x_13866:
        /* <DEDUP_REMOVED lines=33> */
.L_x_13870:
        /* <DEDUP_REMOVED lines=24> */
.L_x_13871:
[----:B------:R-:W-:Y:S05]  /*6950*/  BSYNC B0 ;  /* 0x0000000000007941 */ /* 0x000fea0003800000 */
.L_x_13869:
        /* <DEDUP_REMOVED lines=22> */
[----:B------:R-:W-:Y:S01]  /*6ac0*/  ULDC.64 UR4, c[0x0][0x4f0] ;  /* 0x00013c0000047ab9 */ /* 0x000fe20000000a00 */
[----:B------:R-:W-:Y:S01]  /*6ad0*/  MOV R5, R13 ;  /* 0x0000000d00057202 */ /* 0x000fe20000000f00 */
[----:B------:R-:W-:Y:S01]  /*6ae0*/  IMAD.MOV.U32 R4, RZ, RZ, R12 ;  /* 0x000000ffff047224 */ /* 0x000fe200078e000c */
[----:B------:R-:W-:-:S03]  /*6af0*/  IADD3.X R0, RZ, ~R7, RZ, P0, !PT ;  /* 0x80000007ff007210 */ /* 0x000fc600007fe4ff */
[----:B------:R-:W-:-:S04]  /*6b00*/  IMAD.WIDE.U32 R4, R3, UR4, R4 ;  /* 0x0000000403047c25 */ /* 0x000fc8000f8e0004 */
[----:B------:R-:W-:-:S04]  /*6b10*/  IMAD R0, R0, UR4, RZ ;  /* 0x0000000400007c24 */ /* 0x000fc8000f8e02ff */
[----:B------:R-:W-:-:S04]  /*6b20*/  IMAD R3, R3, UR5, R0 ;  /* 0x0000000503037c24 */ /* 0x000fc8000f8e0200 */
[----:B------:R-:W-:Y:S01]  /*6b30*/  IMAD.IADD R0, R5, 0x1, R3 ;  /* 0x0000000105007824 */ /* 0x000fe200078e0203 */
[----:B------:R-:W-:Y:S06]  /*6b40*/  BRA `(.L_x_13874) ;  /* 0x00000000005c7947 */ /* 0x000fec0003800000 */
.L_x_13873:
[----:B------:R-:W-:Y:S01]  /*6b50*/  ULDC UR4, c[0x0][0x4f0] ;  /* 0x00013c0000047ab9 */ /* 0x000fe20000000800 */
[----:B------:R-:W-:Y:S01]  /*6b60*/  IMAD.MOV.U32 R7, RZ, RZ, RZ ;  /* 0x000000ffff077224 */ /* 0x000fe200078e00ff */
        /* <DEDUP_REMOVED lines=20> */
[----:B------:R-:W-:-:S07]  /*6cb0*/  IMAD R4, R3, UR4, R12 ;  /* 0x0000000403047c24 */ /* 0x000fce000f8e020c */
.L_x_13874:
[----:B------:R-:W-:Y:S05]  /*6cc0*/  BSYNC B0 ;  /* 0x0000000000007941 */ /* 0x000fea0003800000 */
.L_x_13872:
        /* <DEDUP_REMOVED lines=14> */
[----:B------:R-:W-:Y:S01]  /*6db0*/  MOV R8, R6 ;  /* 0x0000000600087202 */ /* 0x000fe20000000f00 */
[----:B------:R-:W-:Y:S01]  /*6dc0*/  IMAD.MOV.U32 R10, RZ, RZ, R7 ;  /* 0x000000ffff0a7224 */ /* 0x000fe200078e0007 */
[----:B------:R-:W-:-:S07]  /*6dd0*/  MOV R9, 0x6df0 ;  /* 0x00006df000097802 */ /* 0x000fce0000000f00 */
[----:B------:R-:W-:Y:S05]  /*6de0*/  CALL.REL.NOINC `($__internal_1_$__cuda_sm20_rem_u64) ;  /* 0x0000015000b87944 */ /* 0x000fea0003c00000 */
[----:B------:R-:W-:Y:S01]  /*6df0*/  MOV R4, R0 ;  /* 0x0000000000047202 */ /* 0x000fe20000000f00 */
[----:B------:R-:W-:Y:S01]  /*6e00*/  IMAD.MOV.U32 R5, RZ, RZ, R3 ;  /* 0x000000ffff057224 */ /* 0x000fe200078e0003 */
[----:B------:R-:W-:Y:S06]  /*6e10*/  BRA `(.L_x_13877) ;  /* 0x0000000000507947 */ /* 0x000fec0003800000 */
.L_x_13876:
[----:B------:R-:W-:Y:S02]  /*6e20*/  ULDC UR4, c[0x0][0x4f8] ;  /* 0x00013e0000047ab9 */ /* 0x000fe40000000800 */
[----:B------:R-:W0:Y:S01]  /*6e30*/  I2F.U32.RP R0, UR4 ;  /* 0x0000000400007d06 */ /* 0x000e220008209000 */
[----:B------:R-:W-:-:S07]  /*6e40*/  ISETP.NE.U32.AND P1, PT, RZ, UR4, PT ;  /* 0x00000004ff007c0c */ /* 0x000fce000bf25070 */
[----:B0-----:R-:W0:Y:S02]  /*6e50*/  MUFU.RCP R0, R0 ;  /* 0x0000000000007308 */ /* 0x001e240000001000 */
[----:B0-----:R-:W-:-:S06]  /*6e60*/  IADD3 R4, R0, 0xffffffe, RZ ;  /* 0x0ffffffe00047810 */ /* 0x001fcc0007ffe0ff */
[----:B------:R0:W1:Y:S02]  /*6e70*/  F2I.FTZ.U32.TRUNC.NTZ R5, R4 ;  /* 0x0000000400057305 */ /* 0x000064000021f000 */
[----:B0-----:R-:W-:Y:S01]  /*6e80*/  HFMA2.MMA R4, -RZ, RZ, 0, 0 ;  /* 0x00000000ff047435 */ /* 0x001fe200000001ff */
[----:B-1----:R-:W-:-:S04]  /*6e90*/  IMAD.MOV R3, RZ, RZ, -R5 ;  /* 0x000000ffff037224 */ /* 0x002fc800078e0a05 */
[----:B------:R-:W-:-:S05]  /*6ea0*/  IMAD R3, R3, UR4, RZ ;  /* 0x0000000403037c24 */ /* 0x000fca000f8e02ff */
[----:B------:R-:W-:-:S06]  /*6eb0*/  IMAD.HI.U32 R5, R5, R3, R4 ;  /* 0x0000000305057227 */ /* 0x000fcc00078e0004 */
[----:B------:R-:W-:-:S04]  /*6ec0*/  IMAD.HI.U32 R5, R5, R6, RZ ;  /* 0x0000000605057227 */ /* 0x000fc800078e00ff */
[----:B------:R-:W-:-:S04]  /*6ed0*/  IMAD.MOV R5, RZ, RZ, -R5 ;  /* 0x000000ffff057224 */ /* 0x000fc800078e0a05 */
[----:B------:R-:W-:Y:S02]  /*6ee0*/  IMAD R6, R5, UR4, R6 ;  /* 0x0000000405067c24 */ /* 0x000fe4000f8e0206 */
[----:B------:R-:W-:-:S03]  /*6ef0*/  IMAD.MOV.U32 R5, RZ, RZ, RZ ;  /* 0x000000ffff057224 */ /* 0x000fc600078e00ff */
[----:B------:R-:W-:-:S13]  /*6f00*/  ISETP.GE.U32.AND P0, PT, R6, UR4, PT ;  /* 0x0000000406007c0c */ /* 0x000fda000bf06070 */
[----:B------:R-:W-:-:S04]  /*6f10*/  @P0 IADD3 R6, R6, -UR4, RZ ;  /* 0x8000000406060c10 */ /* 0x000fc8000fffe0ff */
[----:B------:R-:W-:-:S13]  /*6f20*/  ISETP.GE.U32.AND P0, PT, R6, UR4, PT ;  /* 0x0000000406007c0c */ /* 0x000fda000bf06070 */
[----:B------:R-:W-:Y:S01]  /*6f30*/  @P0 VIADD R6, R6, -UR4 ;  /* 0x8000000406060c36 */ /* 0x000fe20008000000 */
[----:B------:R-:W-:-:S04]  /*6f40*/  @!P1 LOP3.LUT R6, RZ, UR4, RZ, 0x33, !PT ;  /* 0x00000004ff069c12 */ /* 0x000fc8000f8e33ff */
[----:B------:R-:W-:-:S07]  /*6f50*/  MOV R4, R6 ;  /* 0x0000000600047202 */ /* 0x000fce0000000f00 */
.L_x_13877:
[----:B------:R-:W-:Y:S05]  /*6f60*/  BSYNC B0 ;  /* 0x0000000000007941 */ /* 0x000fea0003800000 */
.L_x_13875:
[----:B------:R-:W-:Y:S01]  /*6f70*/  ULDC.64 UR4, c[0x0][0x5c0] ;  /* 0x0001700000047ab9 */ /* 0x000fe20000000a00 */
[----:B------:R-:W-:Y:S01]  /*6f80*/  MOV R3, R15 ;  /* 0x0000000f00037202 */ /* 0x000fe20000000f00 */
[----:B------:R-:W-:Y:S02]  /*6f90*/  IMAD R5, R5, UR4, RZ ;  /* 0x0000000405057c24 */ /* 0x000fe4000f8e02ff */
[----:B------:R-:W-:-:S04]  /*6fa0*/  IMAD.WIDE.U32 R2, R4, UR4, R2 ;  /* 0x0000000404027c25 */ /* 0x000fc8000f8e0002 */
[----:B------:R-:W-:-:S04]  /*6fb0*/  IMAD R5, R4, UR5, R5 ;  /* 0x0000000504057c24 */ /* 0x000fc8000f8e0205 */
[----:B------:R-:W-:-:S07]  /*6fc0*/  IMAD.IADD R15, R3, 0x1, R5 ;  /* 0x00000001030f7824 */ /* 0x000fce00078e0205 */
.L_x_13802:
[----:B------:R-:W-:Y:S02]  /*6fd0*/  ULDC.64 UR4, c[0x0][0x5c8] ;  /* 0x0001720000047ab9 */ /* 0x000fe40000000a00 */
[----:B------:R-:W-:-:S04]  /*6fe0*/  LEA R4, P0, R2, UR4, 0x1 ;  /* 0x0000000402047c11 */ /* 0x000fc8000f8008ff */
[----:B------:R-:W-:-:S06]  /*6ff0*/  LEA.HI.X R5, R2, UR5, R15, 0x1, P0 ;  /* 0x0000000502057c11 */ /* 0x000fcc00080f0c0f */
[----:B------:R0:W2:Y:S01]  /*7000*/  LDG.E.U16 R5, desc[UR36][R4.64] ;  /* 0x0000002404057981 */ /* 0x0000a2000c1e1500 */
[----:B------:R-:W-:-:S05]  /*7010*/  LEA R2, R23, R22, 0x9 ;  /* 0x0000001617027211 */ /* 0x000fca00078e48ff */
[----:B------:R-:W-:-:S05]  /*7020*/  VIADD R2, R2, 0x80 ;  /* 0x0000008002027836 */ /* 0x000fca0000000000 */
[----:B0-----:R-:W-:Y:S01]  /*7030*/  MOV R4, R2 ;  /* 0x0000000200047202 */ /* 0x001fe20000000f00 */
[----:B--2---:R0:W-:Y:S02]  /*7040*/  STG.E.U16 desc[UR36][R16.64], R5 ;  /* 0x0000000510007986 */ /* 0x0041e4000c101524 */
[----:B0-----:R-:W-:-:S07]  /*7050*/  IMAD.MOV.U32 R5, RZ, RZ, RZ ;  /* 0x000000ffff057224 */ /* 0x001fce00078e00ff */
.L_x_13798:
[----:B------:R-:W-:Y:S05]  /*7060*/  BSYNC B6 ;  /* 0x0000000000067941 */ /* 0x000fea0003800000 */
.L_x_13797:
[----:B------:R-:W-:Y:S01]  /*7070*/  ULDC.64 UR4, c[0x0][0x210] ;  /* 0x0000840000047ab9 */ /* 0x000fe20000000a00 */
[----:B------:R-:W-:Y:S01]  /*7080*/  BSSY B6, `(.L_x_13878) ;  /* 0x00006e2000067945 */ /* 0x000fe20003800000 */
[----:B------:R-:W-:-:S04]  /*7090*/  ISETP.GE.U32.AND P0, PT, R4, UR4, PT ;  /* 0x0000000404007c0c */ /* 0x000fc8000bf06070 */
        /* <DEDUP_REMOVED lines=8> */
[----:B------:R-:W-:Y:S01]  /*7120*/  IMAD.MOV.U32 R5, RZ, RZ, R2 ;  /* 0x000000ffff057224 */ /* 0x000fe200078e0002 */
        /* <DEDUP_REMOVED lines=276> */
[----:B------:R-:W-:Y:S01]  /*8270*/  IMAD.MOV.U32 R4, RZ, RZ, RZ ;  /* 0x000000ffff047224 */ /* 0x000fe200078e00ff */
[----:B------:R-:W-:Y:S01]  /*8280*/  ULDC.64 UR6, c[0x0][0x330] ;  /* 0x0000cc0000067ab9 */ /* 0x000fe20000000a00 */
[----:B------:R-:W-:Y:S02]  /*8290*/  ULDC UR4, c[0x0][0x338] ;  /* 0x0000ce0000047ab9 */ /* 0x000fe40000000800 */
[----:B------:R-:W-:-:S05]  /*82a0*/  IMAD.HI.U32 R6, R5, UR7, R4 ;  /* 0x0000000705067c27 */ /* 0x000fca000f8e0004 */
[----:B------:R-:W-:Y:S01]  /*82b0*/  SHF.R.U32.HI R7, RZ, UR4, R6 ;  /* 0x00000004ff077c19 */ /* 0x000fe20008011606 */
[----:B------:R-:W-:Y:S02]  /*82c0*/  ULDC.64 UR4, c[0x0][0x400] ;  /* 0x0001000000047ab9 */ /* 0x000fe40000000a00 */
[----:B------:R-:W0:Y:S01]  /*82d0*/  @P0 LDC.64 R10, c[0x0][0x340] ;  /* 0x0000d000ff0a0b82 */ /* 0x000e220000000a00 */
[----:B------:R-:W-:Y:S01]  /*82e0*/  @P0 MOV R6, RZ ;  /* 0x000000ff00060202 */ /* 0x000fe20000000f00 */
[----:B------:R-:W-:-:S06]  /*82f0*/  IMAD.MOV R9, RZ, RZ, -R7 ;  /* 0x000000ffff097224 */ /* 0x000fcc00078e0a07 */
        /* <DEDUP_REMOVED lines=11> */
.L_x_13880:
[----:B------:R-:W-:Y:S01]  /*83b0*/  ULDC.64 UR4, c[0x0][0x418] ;  /* 0x0001060000047ab9 */ /* 0x000fe20000000a00 */
[----:B------:R-:W-:Y:S01]  /*83c0*/  ULDC.64 UR6, c[0x0][0x420] ;  /* 0x0001080000067ab9 */ /* 0x000fe20000000a00 */
[----:B------:R-:W-:-:S05]  /*83d0*/  IADD3 R4, P0, R0, UR4, RZ ;  /* 0x0000000400047c10 */ /* 0x000fca000ff1e0ff */
[----:B------:R-:W-:-:S05]  /*83e0*/  IMAD.X R5, RZ, RZ, UR5, P0 ;  /* 0x00000005ff057e24 */ /* 0x000fca00080e06ff */
[----:B------:R-:W2:Y:S01]  /*83f0*/  LDG.E.64 R18, desc[UR36][R4.64] ;  /* 0x0000002404127981 */ /* 0x000ea2000c1e1b00 */
[----:B------:R-:W-:Y:S01]  /*8400*/  UIADD3 UR4, UP0, URZ, -UR6, URZ ;  /* 0x800000063f047290 */ /* 0x000fe2000ff1e03f */
[----:B------:R-:W-:Y:S03]  /*8410*/  BSSY B7, `(.L_x_13881) ;  /* 0x000001a000077945 */ /* 0x000fe60003800000 */
[----:B------:R-:W-:Y:S01]  /*8420*/  UIADD3.X UR8, URZ, ~UR7, URZ, UP0, !UPT ;  /* 0x800000073f087290 */ /* 0x000fe200087fe43f */
[C---:B--2---:R-:W-:Y:S02]  /*8430*/  ISETP.GE.U32.AND P1, PT, R18.reuse, UR6, PT ;  /* 0x0000000612007c0c */ /* 0x044fe4000bf26070 */
[----:B------:R-:W-:Y:S01]  /*8440*/  ISETP.GE.U32.AND P0, PT, R18, UR4, PT ;  /* 0x0000000412007c0c */ /* 0x000fe2000bf06070 */
[----:B------:R-:W-:Y:S01]  /*8450*/  ULDC.64 UR4, c[0x0][0x410] ;  /* 0x0001040000047ab9 */ /* 0x000fe20000000a00 */
[----:B------:R-:W-:-:S02]  /*8460*/  ISETP.GE.AND.EX P1, PT, R19, UR7, PT, P1 ;  /* 0x0000000713007c0c */ /* 0x000fc4000bf26310 */
[----:B------:R-:W-:Y:S02]  /*8470*/  ISETP.GE.AND.EX P0, PT, R19, UR8, PT, P0 ;  /* 0x0000000813007c0c */ /* 0x000fe4000bf06300 */
[----:B------:R-:W-:-:S04]  /*8480*/  IADD3 R16, P2, R17, UR4, RZ ;  /* 0x0000000411107c10 */ /* 0x000fc8000ff5e0ff */
[----:B------:R-:W-:-:S07]  /*8490*/  IADD3.X R17, RZ, UR5, RZ, P2, !PT ;  /* 0x00000005ff117c10 */ /* 0x000fce00097fe4ff */
[----:B------:R-:W-:Y:S05]  /*84a0*/  @!P1 BRA P0, `(.L_x_13882) ;  /* 0x0000000000409947 */ /* 0x000fea0000000000 */
[----:B------:R-:W-:Y:S01]  /*84b0*/  MOV R0, 0x0 ;  /* 0x0000000000007802 */ /* 0x000fe20000000f00 */
[----:B------:R-:W-:Y:S01]  /*84c0*/  ULDC.64 UR4, c[0x4][0x4e0] ;  /* 0x0101380000047ab9 */ /* 0x000fe20000000a00 */
[----:B------:R-:W-:Y:S01]  /*84d0*/  ULDC.64 UR6, c[0x4][0x310] ;  /* 0x0100c40000067ab9 */ /* 0x000fe20000000a00 */
[----:B------:R-:W-:Y:S01]  /*84e0*/  IMAD.U32 R4, RZ, RZ, UR4 ;  /* 0x00000004ff047e24 */ /* 0x000fe2000f8e00ff */
[----:B------:R0:W1:Y:S01]  /*84f0*/  LDC.64 R14, c[0x4][R0] ;  /* 0x01000000000e7b82 */ /* 0x0000620000000a00 */
[----:B------:R-:W-:Y:S01]  /*8500*/  MOV R5, UR5 ;  /* 0x0000000500057c02 */ /* 0x000fe20008000f00 */
[----:B------:R-:W-:Y:S01]  /*8510*/  ULDC.64 UR4, c[0x4][0x4c0] ;  /* 0x0101300000047ab9 */ /* 0x000fe20000000a00 */
[----:B------:R-:W-:Y:S01]  /*8520*/  HFMA2.MMA R12, -RZ, RZ, 0, 5.9604644775390625e-08 ;  /* 0x00000001ff0c7435 */ /* 0x000fe200000001ff */
[----:B------:R-:W-:Y:S01]  /*8530*/  IMAD.U32 R6, RZ, RZ, UR4 ;  /* 0x00000004ff067e24 */ /* 0x000fe2000f8e00ff */
[----:B------:R-:W-:Y:S01]  /*8540*/  MOV R7, UR5 ;  /* 0x0000000500077c02 */ /* 0x000fe20008000f00 */
[----:B------:R-:W-:Y:S01]  /*8550*/  IMAD.U32 R10, RZ, RZ, UR6 ;  /* 0x00000006ff0a7e24 */ /* 0x000fe2000f8e00ff */
[----:B------:R-:W-:Y:S01]  /*8560*/  MOV R11, UR7 ;  /* 0x00000007000b7c02 */ /* 0x000fe20008000f00 */
[----:B------:R-:W-:-:S02]  /*8570*/  IMAD.MOV.U32 R8, RZ, RZ, 0x153 ;  /* 0x00000153ff087424 */ /* 0x000fc400078e00ff */
[----:B0-----:R-:W-:-:S07]  /*8580*/  IMAD.MOV.U32 R13, RZ, RZ, RZ ;  /* 0x000000ffff0d7224 */ /* 0x001fce00078e00ff */
[----:B------:R-:W-:-:S07]  /*8590*/  LEPC R20, `(.L_x_13882) ;  /* 0x000000001014794e */ /* 0x000fce0000000000 */
[----:B-1----:R-:W-:Y:S05]  /*85a0*/  CALL.ABS.NOINC R14 ;  /* 0x000000000e007343 */ /* 0x002fea0003c00000 */
.L_x_13882:
[----:B------:R-:W-:Y:S05]  /*85b0*/  BSYNC B7 ;  /* 0x0000000000077941 */ /* 0x000fea0003800000 */
.L_x_13881:
        /* <DEDUP_REMOVED lines=8> */
[----:B------:R-:W-:Y:S02]  /*8640*/  ISETP.NE.AND P2, PT, RZ, UR40, PT ;  /* 0x00000028ff007c0c */ /* 0x000fe4000bf45270 */
[----:B------:R-:W-:Y:S02]  /*8650*/  IADD3.X R15, R19, R3, RZ, P1, !PT ;  /* 0x00000003130f7210 */ /* 0x000fe40000ffe4ff */
[----:B------:R-:W-:Y:S02]  /*8660*/  SEL R12, R14, RZ, P2 ;  /* 0x000000ff0e0c7207 */ /* 0x000fe40001000000 */
        /* <DEDUP_REMOVED lines=16> */
[----:B------:R-:W-:-:S04]  /*8770*/  ULDC.64 UR4, c[0x0][0x438] ;  /* 0x00010e0000047ab9 */ /* 0x000fc80000000a00 */
[----:B------:R-:W-:Y:S02]  /*8780*/  IMAD.X R0, RZ, RZ, ~R7, P0 ;  /* 0x000000ffff007224 */ /* 0x000fe400000e0e07 */
[----:B------:R-:W-:-:S04]  /*8790*/  IMAD.WIDE.U32 R14, R3, UR4, R14 ;  /* 0x00000004030e7c25 */ /* 0x000fc8000f8e000e */
[----:B------:R-:W-:-:S04]  /*87a0*/  IMAD R0, R0, UR4, RZ ;  /* 0x0000000400007c24 */ /* 0x000fc8000f8e02ff */
[----:B------:R-:W-:Y:S01]  /*87b0*/  IMAD R5, R3, UR5, R0 ;  /* 0x0000000503057c24 */ /* 0x000fe2000f8e0200 */
[----:B------:R-:W-:Y:S02]  /*87c0*/  MOV R3, R14 ;  /* 0x0000000e00037202 */ /* 0x000fe40000000f00 */
[----:B------:R-:W-:Y:S01]  /*87d0*/  MOV R14, R6 ;  /* 0x00000006000e7202 */ /* 0x000fe20000000f00 */
[----:B------:R-:W-:Y:S02]  /*87e0*/  IMAD.IADD R4, R5, 0x1, R15 ;  /* 0x0000000105047824 */ /* 0x000fe400078e020f */
[----:B------:R-:W-:Y:S01]  /*87f0*/  IMAD.MOV.U32 R15, RZ, RZ, R7 ;  /* 0x000000ffff0f7224 */ /* 0x000fe200078e0007 */
[----:B------:R-:W-:Y:S06]  /*8800*/  BRA `(.L_x_13886) ;  /* 0x00000000005c7947 */ /* 0x000fec0003800000 */
.L_x_13885:
[----:B------:R-:W-:Y:S01]  /*8810*/  ULDC UR4, c[0x0][0x438] ;  /* 0x00010e0000047ab9 */ /* 0x000fe20000000800 */
[----:B------:R-:W-:Y:S01]  /*8820*/  IMAD.MOV.U32 R15, RZ, RZ, RZ ;  /* 0x000000ffff0f7224 */ /* 0x000fe200078e00ff */
        /* <DEDUP_REMOVED lines=19> */
[----:B------:R-:W-:Y:S01]  /*8960*/  IMAD R3, R3, UR4, R14 ;  /* 0x0000000403037c24 */ /* 0x000fe2000f8e020e */
[----:B------:R-:W-:-:S07]  /*8970*/  MOV R14, R0 ;  /* 0x00000000000e7202 */ /* 0x000fce0000000f00 */
.L_x_13886:
[----:B------:R-:W-:Y:S05]  /*8980*/  BSYNC B0 ;  /* 0x0000000000007941 */ /* 0x000fea0003800000 */
.L_x_13884:
[----:B------:R-:W0:Y:S01]  /*8990*/  LDC R0, c[0x0][0x430] ;  /* 0x00010c00ff007b82 */ /* 0x000e220000000800 */
[----:B------:R-:W-:Y:S02]  /*89a0*/  ULDC.64 UR4, c[0x0][0x500] ;  /* 0x0001400000047ab9 */ /* 0x000fe40000000a00 */
[----:B------:R-:W-:Y:S02]  /*89b0*/  IMAD R4, R4, UR4, RZ ;  /* 0x0000000404047c24 */ /* 0x000fe4000f8e02ff */
[----:B------:R-:W-:-:S04]  /*89c0*/  IMAD.WIDE.U32 R12, R3, UR4, RZ ;  /* 0x00000004030c7c25 */ /* 0x000fc8000f8e00ff */
        /* <DEDUP_REMOVED lines=28> */
.L_x_13888:
[----:B------:R-:W-:Y:S01]  /*8b90*/  ULDC UR4, c[0x0][0x440] ;  /* 0x0001100000047ab9 */ /* 0x000fe20000000800 */
[----:B------:R-:W-:Y:S01]  /*8ba0*/  IMAD.MOV.U32 R15, RZ, RZ, RZ ;  /* 0x000000ffff0f7224 */ /* 0x000fe200078e00ff */
        /* <DEDUP_REMOVED lines=15> */
[----:B------:R-:W-:Y:S01]  /*8ca0*/  ISETP.GE.U32.AND P1, PT, R3, UR4, PT ;  /* 0x0000000403007c0c */ /* 0x000fe2000bf26070 */
[----:B------:R-:W-:-:S12]  /*8cb0*/  IMAD.MOV.U32 R3, RZ, RZ, RZ ;  /* 0x000000ffff037224 */ /* 0x000fd800078e00ff */
[----:B------:R-:W-:Y:S01]  /*8cc0*/  @P1 VIADD R0, R0, 0x1 ;  /* 0x0000000100001836 */ /* 0x000fe20000000000 */
[----:B------:R-:W-:-:S04]  /*8cd0*/  @!P2 LOP3.LUT R0, RZ, UR4, RZ, 0x33, !PT ;  /* 0x00000004ff00ac12 */ /* 0x000fc8000f8e33ff */
[----:B------:R-:W-:-:S05]  /*8ce0*/  IADD3 R5, -R0, RZ, RZ ;  /* 0x000000ff00057210 */ /* 0x000fca0007ffe1ff */
[----:B------:R-:W-:Y:S01]  /*8cf0*/  IMAD R4, R5, UR4, R14 ;  /* 0x0000000405047c24 */ /* 0x000fe2000f8e020e */
[----:B------:R-:W-:-:S07]  /*8d00*/  MOV R14, R0 ;  /* 0x00000000000e7202 */ /* 0x000fce0000000f00 */
.L_x_13889:
[----:B------:R-:W-:Y:S05]  /*8d10*/  BSYNC B0 ;  /* 0x0000000000007941 */ /* 0x000fea0003800000 */
.L_x_13887:
[----:B------:R-:W0:Y:S01]  /*8d20*/  LDC R0, c[0x0][0x430] ;  /* 0x00010c00ff007b82 */ /* 0x000e220000000800 */
[----:B------:R-:W-:Y:S02]  /*8d30*/  ULDC.64 UR4, c[0x0][0x508] ;  /* 0x0001420000047ab9 */ /* 0x000fe40000000a00 */
        /* <DEDUP_REMOVED lines=30> */
.L_x_13891:
        /* <DEDUP_REMOVED lines=24> */
.L_x_13892:
[----:B------:R-:W-:Y:S05]  /*90a0*/  BSYNC B0 ;  /* 0x0000000000007941 */ /* 0x000fea0003800000 */
.L_x_13890:
        /* <DEDUP_REMOVED lines=32> */
.L_x_13894:
        /* <DEDUP_REMOVED lines=24> */
.L_x_13895:
[----:B------:R-:W-:Y:S05]  /*9430*/  BSYNC B0 ;  /* 0x0000000000007941 */ /* 0x000fea0003800000 */
.L_x_13893:
        /* <DEDUP_REMOVED lines=32> */
.L_x_13897:
        /* <DEDUP_REMOVED lines=24> */
.L_x_13898:
[----:B------:R-:W-:Y:S05]  /*97c0*/  BSYNC B0 ;  /* 0x0000000000007941 */ /* 0x000fea0003800000 */
.L_x_13896:
        /* <DEDUP_REMOVED lines=32> */
.L_x_13900:
        /* <DEDUP_REMOVED lines=24> */
.L_x_13901:
[----:B------:R-:W-:Y:S05]  /*9b50*/  BSYNC B0 ;  /* 0x0000000000007941 */ /* 0x000fea0003800000 */
.L_x_13899:
        /* <DEDUP_REMOVED lines=32> */
.L_x_13903:
        /* <DEDUP_REMOVED lines=24> */
.L_x_13904:
[----:B------:R-:W-:Y:S05]  /*9ee0*/  BSYNC B0 ;  /* 0x0000000000007941 */ /* 0x000fea0003800000 */
.L_x_13902:
        /* <DEDUP_REMOVED lines=32> */
.L_x_13906:
        /* <DEDUP_REMOVED lines=24> */
.L_x_13907:
[----:B------:R-:W-:Y:S05]  /*a270*/  BSYNC B0 ;  /* 0x0000000000007941 */ /* 0x000fea0003800000 */
.L_x_13905:
        /* <DEDUP_REMOVED lines=32> */
.L_x_13909:
        /* <DEDUP_REMOVED lines=24> */
.L_x_13910:
[----:B------:R-:W-:Y:S05]  /*a600*/  BSYNC B0 ;  /* 0x0000000000007941 */ /* 0x000fea0003800000 */
.L_x_13908:
        /* <DEDUP_REMOVED lines=32> */
.L_x_13912:
        /* <DEDUP_REMOVED lines=24> */
.L_x_13913:
[----:B------:R-:W-:Y:S05]  /*a990*/  BSYNC B0 ;  /* 0x0000000000007941 */ /* 0x000fea0003800000 */
.L_x_13911:
        /* <DEDUP_REMOVED lines=32> */
.L_x_13915:
        /* <DEDUP_REMOVED lines=24> */
.L_x_13916:
[----:B------:R-:W-:Y:S05]  /*ad20*/  BSYNC B0 ;  /* 0x0000000000007941 */ /* 0x000fea0003800000 */
.L_x_13914:
        /* <DEDUP_REMOVED lines=32> */
.L_x_13918:
        /* <DEDUP_REMOVED lines=24> */
.L_x_13919:
[----:B------:R-:W-:Y:S05]  /*b0b0*/  BSYNC B0 ;  /* 0x0000000000007941 */ /* 0x000fea0003800000 */
.L_x_13917:
        /* <DEDUP_REMOVED lines=32> */
.L_x_13921:
        /* <DEDUP_REMOVED lines=24> */
.L_x_13922:
[----:B------:R-:W-:Y:S05]  /*b440*/  BSYNC B0 ;  /* 0x0000000000007941 */ /* 0x000fea0003800000 */
.L_x_13920:
        /* <DEDUP_REMOVED lines=32> */
.L_x_13924:
        /* <DEDUP_REMOVED lines=24> */
.L_x_13925:
[----:B------:R-:W-:Y:S05]  /*b7d0*/  BSYNC B0 ;  /* 0x0000000000007941 */ /* 0x000fea0003800000 */
.L_x_13923:
        /* <DEDUP_REMOVED lines=32> */
.L_x_13927:
        /* <DEDUP_REMOVED lines=24> */
.L_x_13928:
[----:B------:R-:W-:Y:S05]  /*bb60*/  BSYNC B0 ;  /* 0x0000000000007941 */ /* 0x000fea0003800000 */
.L_x_13926:
        /* <DEDUP_REMOVED lines=32> */
.L_x_13930:
        /* <DEDUP_REMOVED lines=24> */
.L_x_13931:
[----:B------:R-:W-:Y:S05]  /*bef0*/  BSYNC B0 ;  /* 0x0000000000007941 */ /* 0x000fea0003800000 */
.L_x_13929:
        /* <DEDUP_REMOVED lines=32> */
.L_x_13933:
        /* <DEDUP_REMOVED lines=24> */
.L_x_13934:
[----:B------:R-:W-:Y:S05]  /*c280*/  BSYNC B0 ;  /* 0x0000000000007941 */ /* 0x000fea0003800000 */
.L_x_13932:
        /* <DEDUP_REMOVED lines=32> */
.L_x_13936:
        /* <DEDUP_REMOVED lines=24> */
.L_x_13937:
[----:B------:R-:W-:Y:S05]  /*c610*/  BSYNC B0 ;  /* 0x0000000000007941 */ /* 0x000fea0003800000 */
.L_x_13935:
        /* <DEDUP_REMOVED lines=32> */
.L_x_13939:
        /* <DEDUP_REMOVED lines=24> */
.L_x_13940:
[----:B------:R-:W-:Y:S05]  /*c9a0*/  BSYNC B0 ;  /* 0x0000000000007941 */ /* 0x000fea0003800000 */
.L_x_13938:
        /* <DEDUP_REMOVED lines=32> */
.L_x_13942:
        /* <DEDUP_REMOVED lines=24> */
.L_x_13943:
[----:B------:R-:W-:Y:S05]  /*cd30*/  BSYNC B0 ;  /* 0x0000000000007941 */ /* 0x000fea0003800000 */
.L_x_13941:
        /* <DEDUP_REMOVED lines=32> */
.L_x_13945:
        /* <DEDUP_REMOVED lines=24> */
.L_x_13946:
[----:B------:R-:W-:Y:S05]  /*d0c0*/  BSYNC B0 ;  /* 0x0000000000007941 */ /* 0x000fea0003800000 */
.L_x_13944:
        /* <DEDUP_REMOVED lines=32> */
.L_x_13948:
        /* <DEDUP_REMOVED lines=24> */
.L_x_13949:
[----:B------:R-:W-:Y:S05]  /*d450*/  BSYNC B0 ;  /* 0x0000000000007941 */ /* 0x000fea0003800000 */
.L_x_13947:
        /* <DEDUP_REMOVED lines=32> */
.L_x_13951:
        /* <DEDUP_REMOVED lines=24> */
.L_x_13952:
[----:B------:R-:W-:Y:S05]  /*d7e0*/  BSYNC B0 ;  /* 0x0000000000007941 */ /* 0x000fea0003800000 */
.L_x_13950:
        /* <DEDUP_REMOVED lines=23> */
[----:B------:R-:W-:Y:S02]  /*d960*/  IMAD.MOV.U32 R5, RZ, RZ, R15 ;  /* 0x000000ffff057224 */ /* 0x000fe400078e000f */
[----:B------:R-:W-:Y:S02]  /*d970*/  IMAD.X R0, RZ, RZ, ~R7, P0 ;  /* 0x000000ffff007224 */ /* 0x000fe400000e0e07 */
[----:B------:R-:W-:-:S04]  /*d980*/  IMAD.WIDE.U32 R4, R3, UR4, R4 ;  /* 0x0000000403047c25 */ /* 0x000fc8000f8e0004 */
[----:B------:R-:W-:-:S04]  /*d990*/  IMAD R0, R0, UR4, RZ ;  /* 0x0000000400007c24 */ /* 0x000fc8000f8e02ff */
[----:B------:R-:W-:-:S05]  /*d9a0*/  IMAD R3, R3, UR5, R0 ;  /* 0x0000000503037c24 */ /* 0x000fca000f8e0200 */
[----:B------:R-:W-:Y:S01]  /*d9b0*/  IADD3 R0, R3, R5, RZ ;  /* 0x0000000503007210 */ /* 0x000fe20007ffe0ff */
[----:B------:R-:W-:Y:S06]  /*d9c0*/  BRA `(.L_x_13955) ;  /* 0x00000000005c7947 */ /* 0x000fec0003800000 */
.L_x_13954:
[----:B------:R-:W-:Y:S02]  /*d9d0*/  ULDC UR4, c[0x0][0x4f0] ;  /* 0x00013c0000047ab9 */ /* 0x000fe40000000800 */
[----:B------:R-:W0:Y:S01]  /*d9e0*/  I2F.U32.RP R7, UR4 ;  /* 0x0000000400077d06 */ /* 0x000e220008209000 */
[----:B------:R-:W-:-:S07]  /*d9f0*/  ISETP.NE.U32.AND P2, PT, RZ, UR4, PT ;  /* 0x00000004ff007c0c */ /* 0x000fce000bf45070 */
[----:B0-----:R-:W0:Y:S02]  /*da00*/  MUFU.RCP R7, R7 ;  /* 0x0000000700077308 */ /* 0x001e240000001000 */
[----:B0-----:R-:W-:Y:S01]  /*da10*/  VIADD R4, R7, 0xffffffe ;  /* 0x0ffffffe07047836 */ /* 0x001fe20000000000 */
[----:B------:R-:W-:-:S05]  /*da20*/  HFMA2.MMA R7, -RZ, RZ, 0, 0 ;  /* 0x00000000ff077435 */ /* 0x000fca00000001ff */
        /* <DEDUP_REMOVED lines=16> */
[----:B------:R-:W-:-:S07]  /*db30*/  IMAD R4, R3, UR4, R14 ;  /* 0x0000000403047c24 */ /* 0x000fce000f8e020e */
.L_x_13955:
[----:B------:R-:W-:Y:S05]  /*db40*/  BSYNC B0 ;  /* 0x0000000000007941 */ /* 0x000fea0003800000 */
.L_x_13953:
[----:B------:R-:W0:Y:S01]  /*db50*/  LDC R5, c[0x0][0x430] ;  /* 0x00010c00ff057b82 */ /* 0x000e220000000800 */
[----:B------:R-:W-:Y:S02]  /*db60*/  ULDC.64 UR4, c[0x0][0x5b8] ;  /* 0x00016e0000047ab9 */ /* 0x000fe40000000a00 */
        /* <DEDUP_REMOVED lines=18> */
.L_x_13957:
[----:B------:R-:W-:Y:S01]  /*dc90*/  ULDC UR4, c[0x0][0x4f8] ;  /* 0x00013e0000047ab9 */ /* 0x000fe20000000800 */
[----:B------:R-:W-:Y:S01]  /*dca0*/  HFMA2.MMA R4, -RZ, RZ, 0, 0 ;  /* 0x00000000ff047435 */ /* 0x000fe200000001ff */
[----:B------:R-:W0:Y:S01]  /*dcb0*/  I2F.U32.RP R7, UR4 ;  /* 0x0000000400077d06 */ /* 0x000e220008209000 */
[----:B------:R-:W-:-:S07]  /*dcc0*/  ISETP.NE.U32.AND P1, PT, RZ, UR4, PT ;  /* 0x00000004ff007c0c */ /* 0x000fce000bf25070 */
[----:B0-----:R-:W0:Y:S02]  /*dcd0*/  MUFU.RCP R7, R7 ;  /* 0x0000000700077308 */ /* 0x001e240000001000 */
[----:B0-----:R-:W-:-:S06]  /*dce0*/  IADD3 R5, R7, 0xffffffe, RZ ;  /* 0x0ffffffe07057810 */ /* 0x001fcc0007ffe0ff */
[----:B------:R-:W0:Y:S02]  /*dcf0*/  F2I.FTZ.U32.TRUNC.NTZ R5, R5 ;  /* 0x0000000500057305 */ /* 0x000e24000021f000 */
[----:B0-----:R-:W-:-:S04]  /*dd00*/  IMAD.MOV R3, RZ, RZ, -R5 ;  /* 0x000000ffff037224 */ /* 0x001fc800078e0a05 */
[----:B------:R-:W-:-:S04]  /*dd10*/  IMAD R3, R3, UR4, RZ ;  /* 0x0000000403037c24 */ /* 0x000fc8000f8e02ff */
[----:B------:R-:W-:Y:S01]  /*dd20*/  IMAD.HI.U32 R3, R5, R3, R4 ;  /* 0x0000000305037227 */ /* 0x000fe200078e0004 */
[----:B------:R-:W-:-:S05]  /*dd30*/  MOV R5, RZ ;  /* 0x000000ff00057202 */ /* 0x000fca0000000f00 */
[----:B------:R-:W-:-:S04]  /*dd40*/  IMAD.HI.U32 R0, R3, R6, RZ ;  /* 0x0000000603007227 */ /* 0x000fc800078e00ff */
[----:B------:R-:W-:-:S04]  /*dd50*/  IMAD.MOV R3, RZ, RZ, -R0 ;  /* 0x000000ffff037224 */ /* 0x000fc800078e0a00 */
[----:B------:R-:W-:-:S05]  /*dd60*/  IMAD R4, R3, UR4, R6 ;  /* 0x0000000403047c24 */ /* 0x000fca000f8e0206 */
[----:B------:R-:W-:-:S13]  /*dd70*/  ISETP.GE.U32.AND P0, PT, R4, UR4, PT ;  /* 0x0000000404007c0c */ /* 0x000fda000bf06070 */
[----:B------:R-:W-:-:S04]  /*dd80*/  @P0 IADD3 R4, R4, -UR4, RZ ;  /* 0x8000000404040c10 */ /* 0x000fc8000fffe0ff */
[----:B------:R-:W-:-:S13]  /*dd90*/  ISETP.GE.U32.AND P0, PT, R4, UR4, PT ;  /* 0x0000000404007c0c */ /* 0x000fda000bf06070 */
[----:B------:R-:W-:Y:S01]  /*dda0*/  @P0 VIADD R4, R4, -UR4 ;  /* 0x8000000404040c36 */ /* 0x000fe20008000000 */
[----:B------:R-:W-:-:S07]  /*ddb0*/  @!P1 LOP3.LUT R4, RZ, UR4, RZ, 0x33, !PT ;  /* 0x00000004ff049c12 */ /* 0x000fce000f8e33ff */
.L_x_13958:
[----:B------:R-:W-:Y:S05]  /*ddc0*/  BSYNC B0 ;  /* 0x0000000000007941 */ /* 0x000fea0003800000 */
.L_x_13956:
[----:B------:R-:W-:Y:S02]  /*ddd0*/  ULDC.64 UR4, c[0x0][0x5c0] ;  /* 0x0001700000047ab9 */ /* 0x000fe40000000a00 */
[----:B------:R-:W-:Y:S02]  /*dde0*/  IMAD R3, R5, UR4, RZ ;  /* 0x0000000405037c24 */ /* 0x000fe4000f8e02ff */
[----:B------:R-:W-:-:S04]  /*ddf0*/  IMAD.WIDE.U32 R12, R4, UR4, R12 ;  /* 0x00000004040c7c25 */ /* 0x000fc8000f8e000c */
[----:B------:R-:W-:-:S04]  /*de00*/  IMAD R3, R4, UR5, R3 ;  /* 0x0000000504037c24 */ /* 0x000fc8000f8e0203 */
[----:B------:R-:W-:-:S07]  /*de10*/  IMAD.IADD R13, R13, 0x1, R3 ;  /* 0x000000010d0d7824 */ /* 0x000fce00078e0203 */
.L_x_13883:
[----:B------:R-:W-:Y:S02]  /*de20*/  ULDC.64 UR4, c[0x0][0x5c8] ;  /* 0x0001720000047ab9 */ /* 0x000fe40000000a00 */
[----:B------:R-:W-:-:S04]  /*de30*/  LEA R4, P0, R12, UR4, 0x1 ;  /* 0x000000040c047c11 */ /* 0x000fc8000f8008ff */
[----:B------:R-:W-:-:S06]  /*de40*/  LEA.HI.X R5, R12, UR5, R13, 0x1, P0 ;  /* 0x000000050c057c11 */ /* 0x000fcc00080f0c0d */
[----:B------:R0:W2:Y:S01]  /*de50*/  LDG.E.U16 R5, desc[UR36][R4.64] ;  /* 0x0000002404057981 */ /* 0x0000a2000c1e1500 */
[----:B------:R-:W-:-:S05]  /*de60*/  IADD3 R2, R2, 0x80, RZ ;  /* 0x0000008002027810 */ /* 0x000fca0007ffe0ff */
[----:B0-----:R-:W-:Y:S01]  /*de70*/  IMAD.MOV.U32 R4, RZ, RZ, R2 ;  /* 0x000000ffff047224 */ /* 0x001fe200078e0002 */
[----:B--2---:R0:W-:Y:S02]  /*de80*/  STG.E.U16 desc[UR36][R16.64], R5 ;  /* 0x0000000510007986 */ /* 0x0041e4000c101524 */
[----:B0-----:R-:W-:-:S11]  /*de90*/  HFMA2.MMA R5, -RZ, RZ, 0, 0 ;  /* 0x00000000ff057435 */ /* 0x001fd600000001ff */
.L_x_13879:
[----:B------:R-:W-:Y:S05]  /*dea0*/  BSYNC B6 ;  /* 0x0000000000067941 */ /* 0x000fea0003800000 */
.L_x_13878:
[----:B------:R-:W-:Y:S01]  /*deb0*/  ULDC.64 UR4, c[0x0][0x210] ;  /* 0x0000840000047ab9 */ /* 0x000fe20000000a00 */
[----:B------:R-:W-:Y:S01]  /*dec0*/  BSSY B6, `(.L_x_13959) ;  /* 0x00006e2000067945 */ /* 0x000fe20003800000 */
[----:B------:R-:W-:-:S04]  /*ded0*/  ISETP.GE.U32.AND P0, PT, R4, UR4, PT ;  /* 0x0000000404007c0c */ /* 0x000fc8000bf06070 */
[----:B------:R-:W-:-:S13]  /*dee0*/  ISETP.GE.AND.EX P0, PT, R5, UR5, PT, P0 ;  /* 0x0000000505007c0c */ /* 0x000fda000bf06300 */
[----:B------:R-:W-:Y:S05]  /*def0*/  @P0 BRA `(.L_x_13960) ;  /* 0x0000006c00780947 */ /* 0x000fea0003800000 */
        /* <DEDUP_REMOVED lines=303> */
.L_x_13961:
[----:B------:R-:W-:Y:S01]  /*f1f0*/  ULDC.64 UR4, c[0x0][0x418] ;  /* 0x0001060000047ab9 */ /* 0x000fe20000000a00 */
[----:B------:R-:W-:Y:S01]  /*f200*/  ULDC.64 UR6, c[0x0][0x420] ;  /* 0x0001080000067ab9 */ /* 0x000fe20000000a00 */
[----:B------:R-:W-:-:S04]  /*f210*/  IADD3 R4, P0, R0, UR4, RZ ;  /* 0x0000000400047c10 */ /* 0x000fc8000ff1e0ff */
[----:B------:R-:W-:-:S05]  /*f220*/  IADD3.X R5, RZ, UR5, RZ, P0, !PT ;  /* 0x00000005ff057c10 */ /* 0x000fca00087fe4ff */
        /* <DEDUP_REMOVED lines=9> */
[----:B------:R-:W-:-:S05]  /*f2c0*/  IADD3 R16, P2, R17, UR4, RZ ;  /* 0x0000000411107c10 */ /* 0x000fca000ff5e0ff */
[----:B------:R-:W-:-:S06]  /*f2d0*/  IMAD.X R17, RZ, RZ, UR5, P2 ;  /* 0x00000005ff117e24 */ /* 0x000fcc00090e06ff */
        /* <DEDUP_REMOVED lines=17> */
.L_x_13963:
[----:B------:R-:W-:Y:S05]  /*f3f0*/  BSYNC B7 ;  /* 0x0000000000077941 */ /* 0x000fea0003800000 */
.L_x_13962:
        /* <DEDUP_REMOVED lines=37> */
.L_x_13966:
        /* <DEDUP_REMOVED lines=23> */
.L_x_13967:
[----:B------:R-:W-:Y:S05]  /*f7c0*/  BSYNC B0 ;  /* 0x0000000000007941 */ /* 0x000fea0003800000 */
.L_x_13965:
[----:B------:R-:W0:Y:S01]  /*f7d0*/  LDC R0, c[0x0][0x430] ;  /* 0x00010c00ff007b82 */ /* 0x000e220000000800 */
[----:B------:R-:W-:Y:S02]  /*f7e0*/  ULDC.64 UR4, c[0x0][0x500] ;  /* 0x0001400000047ab9 */ /* 0x000fe40000000a00 */
[----:B------:R-:W-:Y:S02]  /*f7f0*/  IMAD R4, R4, UR4, RZ ;  /* 0x0000000404047c24 */ /* 0x000fe4000f8e02ff */
[----:B------:R-:W-:-:S04]  /*f800*/  IMAD.WIDE.U32 R12, R3, UR4, RZ ;  /* 0x00000004030c7c25 */ /* 0x000fc8000f8e00ff */
        /* <DEDUP_REMOVED lines=28> */
.L_x_13969:
[----:B------:R-:W-:Y:S01]  /*f9d0*/  ULDC UR4, c[0x0][0x440] ;  /* 0x0001100000047ab9 */ /* 0x000fe20000000800 */
[----:B------:R-:W-:Y:S01]  /*f9e0*/  HFMA2.MMA R15, -RZ, RZ, 0, 0 ;  /* 0x00000000ff0f7435 */ /* 0x000fe200000001ff */
        /* <DEDUP_REMOVED lines=15> */
[----:B------:R-:W-:Y:S02]  /*fae0*/  ISETP.GE.U32.AND P1, PT, R3, UR4, PT ;  /* 0x0000000403007c0c */ /* 0x000fe4000bf26070 */
[----:B------:R-:W-:-:S11]  /*faf0*/  MOV R3, RZ ;  /* 0x000000ff00037202 */ /* 0x000fd60000000f00 */
[----:B------:R-:W-:Y:S02]  /*fb00*/  @P1 IADD3 R0, R0, 0x1, RZ ;  /* 0x0000000100001810 */ /* 0x000fe40007ffe0ff */
[----:B------:R-:W-:-:S05]  /*fb10*/  @!P2 LOP3.LUT R0, RZ, UR4, RZ, 0x33, !PT ;  /* 0x00000004ff00ac12 */ /* 0x000fca000f8e33ff */
[----:B------:R-:W-:-:S04]  /*fb20*/  IMAD.MOV R5, RZ, RZ, -R0 ;  /* 0x000000ffff057224 */ /* 0x000fc800078e0a00 */
[----:B------:R-:W-:Y:S02]  /*fb30*/  IMAD R4, R5, UR4, R14 ;  /* 0x0000000405047c24 */ /* 0x000fe4000f8e020e */
[----:B------:R-:W-:-:S07]  /*fb40*/  IMAD.MOV.U32 R14, RZ, RZ, R0 ;  /* 0x000000ffff0e7224 */ /* 0x000fce00078e0000 */
.L_x_13970:
[----:B------:R-:W-:Y:S05]  /*fb50*/  BSYNC B0 ;  /* 0x0000000000007941 */ /* 0x000fea0003800000 */
.L_x_13968:
        /* <DEDUP_REMOVED lines=32> */
.L_x_13972:
        /* <DEDUP_REMOVED lines=24> */
.L_x_13973:
[----:B------:R-:W-:Y:S05]  /*fee0*/  BSYNC B0 ;  /* 0x0000000000007941 */ /* 0x000fea0003800000 */
.L_x_13971:
        /* <DEDUP_REMOVED lines=32> */
.L_x_13975:
        /* <DEDUP_REMOVED lines=24> */
.L_x_13976:
[----:B------:R-:W-:Y:S05]  /*10270*/  BSYNC B0 ;  /* 0x0000000000007941 */ /* 0x000fea0003800000 */
.L_x_13974:
        /* <DEDUP_REMOVED lines=32> */
.L_x_13978:
        /* <DEDUP_REMOVED lines=24> */
.L_x_13979:
[----:B------:R-:W-:Y:S05]  /*10600*/  BSYNC B0 ;  /* 0x0000000000007941 */ /* 0x000fea0003800000 */
.L_x_13977:
        /* <DEDUP_REMOVED lines=32> */
.L_x_13981:
        /* <DEDUP_REMOVED lines=24> */
.L_x_13982:
[----:B------:R-:W-:Y:S05]  /*10990*/  BSYNC B0 ;  /* 0x0000000000007941 */ /* 0x000fea0003800000 */
.L_x_13980:
        /* <DEDUP_REMOVED lines=32> */
.L_x_13984:
        /* <DEDUP_REMOVED lines=24> */
.L_x_13985:
[----:B------:R-:W-:Y:S05]  /*10d20*/  BSYNC B0 ;  /* 0x0000000000007941 */ /* 0x000fea0003800000 */
.L_x_13983:
        /* <DEDUP_REMOVED lines=32> */
.L_x_13987:
        /* <DEDUP_REMOVED lines=24> */
.L_x_13988:
[----:B------:R-:W-:Y:S05]  /*110b0*/  BSYNC B0 ;  /* 0x0000000000007941 */ /* 0x000fea0003800000 */
.L_x_13986:
        /* <DEDUP_REMOVED lines=32> */
.L_x_13990:
        /* <DEDUP_REMOVED lines=24> */
.L_x_13991:
[----:B------:R-:W-:Y:S05]  /*11440*/  BSYNC B0 ;  /* 0x0000000000007941 */ /* 0x000fea0003800000 */
.L_x_13989:
        /* <DEDUP_REMOVED lines=32> */
.L_x_13993:
        /* <DEDUP_REMOVED lines=24> */
.L_x_13994:
[----:B------:R-:W-:Y:S05]  /*117d0*/  BSYNC B0 ;  /* 0x0000000000007941 */ /* 0x000fea0003800000 */
.L_x_13992:
        /* <DEDUP_REMOVED lines=32> */
.L_x_13996:
        /* <DEDUP_REMOVED lines=24> */
.L_x_13997:
[----:B------:R-:W-:Y:S05]  /*11b60*/  BSYNC B0 ;  /* 0x0000000000007941 */ /* 0x000fea0003800000 */
.L_x_13995:
        /* <DEDUP_REMOVED lines=32> */
.L_x_13999:
        /* <DEDUP_REMOVED lines=24> */
.L_x_14000:
[----:B------:R-:W-:Y:S05]  /*11ef0*/  BSYNC B0 ;  /* 0x0000000000007941 */ /* 0x000fea0003800000 */
.L_x_13998:
        /* <DEDUP_REMOVED lines=32> */
.L_x_14002:
        /* <DEDUP_REMOVED lines=24> */
.L_x_14003:
[----:B------:R-:W-:Y:S05]  /*12280*/  BSYNC B0 ;  /* 0x0000000000007941 */ /* 0x000fea0003800000 */
.L_x_14001:
        /* <DEDUP_REMOVED lines=16> */
[----:B------:R-:W-:Y:S02]  /*12390*/  MOV R3, UR5 ;  /* 0x0000000500037c02 */ /* 0x000fe40008000f00 */
[----:B------:R-:W-:Y:S02]  /*123a0*/  MOV R9, R15 ;  /* 0x0000000f00097202 */ /* 0x000fe40000000f00 */
[----:B------:R-:W-:-:S07]  /*123b0*/  MOV R0, 0x123d0 ;  /* 0x000123d000007802 */ /* 0x000fce0000000f00 */
[----:B------:R-:W-:Y:S05]  /*123c0*/  CALL.REL.NOINC `($__internal_0_$__cuda_sm20_div_u64) ;  /* 0x00000098002c7944 */ /* 0x000fea0003c00000 */
[----:B------:R-:W-:Y:S01]  /*123d0*/  IADD3 R3, P0, RZ, -R6, RZ ;  /* 0x80000006ff037210 */ /* 0x000fe20007f1e0ff */
[----:B------:R-:W-:Y:S01]  /*123e0*/  ULDC.64 UR4, c[0x0][0x4a0] ;  /* 0x0001280000047ab9 */ /* 0x000fe20000000a00 */
[----:B------:R-:W-:Y:S02]  /*123f0*/  MOV R4, R14 ;  /* 0x0000000e00047202 */ /* 0x000fe40000000f00 */
[----:B------:R-:W-:Y:S01]  /*12400*/  MOV R5, R15 ;  /* 0x0000000f00057202 */ /* 0x000fe20000000f00 */
[----:B------:R-:W-:Y:S01]  /*12410*/  IMAD.X R0, RZ, RZ, ~R7, P0 ;  /* 0x000000ffff007224 */ /* 0x000fe200000e0e07 */
[----:B------:R-:W-:Y:S02]  /*12420*/  MOV R14, R6 ;  /* 0x00000006000e7202 */ /* 0x000fe40000000f00 */
[----:B------:R-:W-:Y:S01]  /*12430*/  MOV R15, R7 ;  /* 0x00000007000f7202 */ /* 0x000fe20000000f00 */
[----:B------:R-:W-:Y:S02]  /*12440*/  IMAD R0, R0, UR4, RZ ;  /* 0x0000000400007c24 */ /* 0x000fe4000f8e02ff */
[----:B------:R-:W-:-:S04]  /*12450*/  IMAD.WIDE.U32 R4, R3, UR4, R4 ;  /* 0x0000000403047c25 */ /* 0x000fc8000f8e0004 */
[----:B------:R-:W-:-:S04]  /*12460*/  IMAD R3, R3, UR5, R0 ;  /* 0x0000000503037c24 */ /* 0x000fc8000f8e0200 */
[----:B------:R-:W-:Y:S01]  /*12470*/  IMAD.IADD R3, R3, 0x1, R5 ;  /* 0x0000000103037824 */ /* 0x000fe200078e0205 */
[----:B------:R-:W-:Y:S06]  /*12480*/  BRA `(.L_x_14006) ;  /* 0x0000000000607947 */ /* 0x000fec0003800000 */
.L_x_14005:
[----:B------:R-:W-:Y:S01]  /*12490*/  ULDC UR4, c[0x0][0x4a0] ;  /* 0x0001280000047ab9 */ /* 0x000fe20000000800 */
[----:B------:R-:W-:Y:S01]  /*124a0*/  HFMA2.MMA R15, -RZ, RZ, 0, 0 ;  /* 0x00000000ff0f7435 */ /* 0x000fe200000001ff */
[----:B------:R-:W0:Y:S01]  /*124b0*/  I2F.U32.RP R6, UR4 ;  /* 0x0000000400067d06 */ /* 0x000e220008209000 */
[----:B------:R-:W-:-:S07]  /*124c0*/  ISETP.NE.U32.AND P2, PT, RZ, UR4, PT ;  /* 0x00000004ff007c0c */ /* 0x000fce000bf45070 */
[----:B0-----:R-:W0:Y:S02]  /*124d0*/  MUFU.RCP R6, R6 ;  /* 0x0000000600067308 */ /* 0x001e240000001000 */
[----:B0-----:R-:W-:-:S06]  /*124e0*/  VIADD R4, R6, 0xffffffe ;  /* 0x0ffffffe06047836 */ /* 0x001fcc0000000000 */
[----:B------:R0:W1:Y:S02]  /*124f0*/  F2I.FTZ.U32.TRUNC.NTZ R5, R4 ;  /* 0x0000000400057305 */ /* 0x000064000021f000 */
[----:B0-----:R-:W-:Y:S01]  /*12500*/  HFMA2.MMA R4, -RZ, RZ, 0, 0 ;  /* 0x00000000ff047435 */ /* 0x001fe200000001ff */
[----:B-1----:R-:W-:-:S05]  /*12510*/  IADD3 R3, RZ, -R5, RZ ;  /* 0x80000005ff037210 */ /* 0x002fca0007ffe0ff */
[----:B------:R-:W-:-:S04]  /*12520*/  IMAD R3, R3, UR4, RZ ;  /* 0x0000000403037c24 */ /* 0x000fc8000f8e02ff */
[----:B------:R-:W-:-:S06]  /*12530*/  IMAD.HI.U32 R3, R5, R3, R4 ;  /* 0x0000000305037227 */ /* 0x000fcc00078e0004 */
[----:B------:R-:W-:-:S04]  /*12540*/  IMAD.HI.U32 R0, R3, R14, RZ ;  /* 0x0000000e03007227 */ /* 0x000fc800078e00ff */
[----:B------:R-:W-:-:S04]  /*12550*/  IMAD.MOV R3, RZ, RZ, -R0 ;  /* 0x000000ffff037224 */ /* 0x000fc800078e0a00 */
[----:B------:R-:W-:-:S05]  /*12560*/  IMAD R3, R3, UR4, R14 ;  /* 0x0000000403037c24 */ /* 0x000fca000f8e020e */
[----:B------:R-:W-:-:S13]  /*12570*/  ISETP.GE.U32.AND P0, PT, R3, UR4, PT ;  /* 0x0000000403007c0c */ /* 0x000fda000bf06070 */
[----:B------:R-:W-:Y:S02]  /*12580*/  @P0 IADD3 R3, R3, -UR4, RZ ;  /* 0x8000000403030c10 */ /* 0x000fe4000fffe0ff */
[----:B------:R-:W-:Y:S02]  /*12590*/  @P0 IADD3 R0, R0, 0x1, RZ ;  /* 0x0000000100000810 */ /* 0x000fe40007ffe0ff */
[----:B------:R-:W-:Y:S02]  /*125a0*/  ISETP.GE.U32.AND P1, PT, R3, UR4, PT ;  /* 0x0000000403007c0c */ /* 0x000fe4000bf26070 */
[----:B------:R-:W-:-:S11]  /*125b0*/  MOV R3, RZ ;  /* 0x000000ff00037202 */ /* 0x000fd60000000f00 */
[----:B------:R-:W-:Y:S01]  /*125c0*/  @P1 VIADD R0, R0, 0x1 ;  /* 0x0000000100001836 */ /* 0x000fe20000000000 */
[----:B------:R-:W-:-:S04]  /*125d0*/  @!P2 LOP3.LUT R0, RZ, UR4, RZ, 0x33, !PT ;  /* 0x00000004ff00ac12 */ /* 0x000fc8000f8e33ff */
[----:B------:R-:W-:-:S05]  /*125e0*/  IADD3 R5, -R0, RZ, RZ ;  /* 0x000000ff00057210 */ /* 0x000fca0007ffe1ff */
[----:B------:R-:W-:Y:S02]  /*125f0*/  IMAD R4, R5, UR4, R14 ;  /* 0x0000000405047c24 */ /* 0x000fe4000f8e020e */
[----:B------:R-:W-:-:S07]  /*12600*/  IMAD.MOV.U32 R14, RZ, RZ, R0 ;  /* 0x000000ffff0e7224 */ /* 0x000fce00078e0000 */
.L_x_14006:
[----:B------:R-:W-:Y:S05]  /*12610*/  BSYNC B0 ;  /* 0x0000000000007941 */ /* 0x000fea0003800000 */
.L_x_14004:
        /* <DEDUP_REMOVED lines=16> */
[----:B------:R-:W-:Y:S01]  /*12720*/  IMAD.MOV.U32 R9, RZ, RZ, R15 ;  /* 0x000000ffff097224 */ /* 0x000fe200078e000f */
[----:B------:R-:W-:Y:S02]  /*12730*/  MOV R3, UR5 ;  /* 0x0000000500037c02 */ /* 0x000fe40008000f00 */
[----:B------:R-:W-:-:S07]  /*12740*/  MOV R0, 0x12760 ;  /* 0x0001276000007802 */ /* 0x000fce0000000f00 */
[----:B------:R-:W-:Y:S05]  /*12750*/  CALL.REL.NOINC `($__internal_0_$__cuda_sm20_div_u64) ;  /* 0x0000009400487944 */ /* 0x000fea0003c00000 */
[----:B------:R-:W-:Y:S01]  /*12760*/  IADD3 R3, P0, RZ, -R6, RZ ;  /* 0x80000006ff037210 */ /* 0x000fe20007f1e0ff */
        /* <DEDUP_REMOVED lines=8> */
[----:B------:R-:W-:-:S05]  /*127f0*/  IMAD R3, R3, UR5, R0 ;  /* 0x0000000503037c24 */ /* 0x000fca000f8e0200 */
[----:B------:R-:W-:Y:S01]  /*12800*/  IADD3 R3, R3, R5, RZ ;  /* 0x0000000503037210 */ /* 0x000fe20007ffe0ff */
[----:B------:R-:W-:Y:S06]  /*12810*/  BRA `(.L_x_14009) ;  /* 0x0000000000607947 */ /* 0x000fec0003800000 */
.L_x_14008:
[----:B------:R-:W-:Y:S01]  /*12820*/  ULDC UR4, c[0x0][0x4a8] ;  /* 0x00012a0000047ab9 */ /* 0x000fe20000000800 */
[----:B------:R-:W-:Y:S01]  /*12830*/  HFMA2.MMA R15, -RZ, RZ, 0, 0 ;  /* 0x00000000ff0f7435 */ /* 0x000fe200000001ff */
[----:B------:R-:W0:Y:S01]  /*12840*/  I2F.U32.RP R6, UR4 ;  /* 0x0000000400067d06 */ /* 0x000e220008209000 */
[----:B------:R-:W-:-:S07]  /*12850*/  ISETP.NE.U32.AND P2, PT, RZ, UR4, PT ;  /* 0x00000004ff007c0c */ /* 0x000fce000bf45070 */
[----:B0-----:R-:W0:Y:S02]  /*12860*/  MUFU.RCP R6, R6 ;  /* 0x0000000600067308 */ /* 0x001e240000001000 */
[----:B0-----:R-:W-:-:S06]  /*12870*/  IADD3 R4, R6, 0xffffffe, RZ ;  /* 0x0ffffffe06047810 */ /* 0x001fcc0007ffe0ff */
        /* <DEDUP_REMOVED lines=9> */
[----:B------:R-:W-:Y:S01]  /*12910*/  @P0 IADD3 R3, R3, -UR4, RZ ;  /* 0x8000000403030c10 */ /* 0x000fe2000fffe0ff */
[----:B------:R-:W-:-:S03]  /*12920*/  @P0 VIADD R0, R0, 0x1 ;  /* 0x0000000100000836 */ /* 0x000fc60000000000 */
[----:B------:R-:W-:Y:S01]  /*12930*/  ISETP.GE.U32.AND P1, PT, R3, UR4, PT ;  /* 0x0000000403007c0c */ /* 0x000fe2000bf26070 */
[----:B------:R-:W-:-:S12]  /*12940*/  IMAD.MOV.U32 R3, RZ, RZ, RZ ;  /* 0x000000ffff037224 */ /* 0x000fd800078e00ff */
[----:B------:R-:W-:Y:S02]  /*12950*/  @P1 IADD3 R0, R0, 0x1, RZ ;  /* 0x0000000100001810 */ /* 0x000fe40007ffe0ff */
[----:B------:R-:W-:-:S04]  /*12960*/  @!P2 LOP3.LUT R0, RZ, UR4, RZ, 0x33, !PT ;  /* 0x00000004ff00ac12 */ /* 0x000fc8000f8e33ff */
[----:B------:R-:W-:-:S05]  /*12970*/  IADD3 R5, -R0, RZ, RZ ;  /* 0x000000ff00057210 */ /* 0x000fca0007ffe1ff */
[----:B------:R-:W-:Y:S01]  /*12980*/  IMAD R4, R5, UR4, R14 ;  /* 0x0000000405047c24 */ /* 0x000fe2000f8e020e */
[----:B------:R-:W-:-:S07]  /*12990*/  MOV R14, R0 ;  /* 0x00000000000e7202 */ /* 0x000fce0000000f00 */
.L_x_14009:
[----:B------:R-:W-:Y:S05]  /*129a0*/  BSYNC B0 ;  /* 0x0000000000007941 */ /* 0x000fea0003800000 */
.L_x_14007:
        /* <DEDUP_REMOVED lines=22> */
[----:B------:R-:W-:Y:S01]  /*12b10*/  MOV R5, R15 ;  /* 0x0000000f00057202 */ /* 0x000fe20000000f00 */
[----:B------:R-:W-:Y:S01]  /*12b20*/  IMAD.MOV.U32 R4, RZ, RZ, R14 ;  /* 0x000000ffff047224 */ /* 0x000fe200078e000e */
[-C--:B------:R-:W-:Y:S01]  /*12b30*/  IADD3.X R0, RZ, ~R7.reuse, RZ, P0, !PT ;  /* 0x80000007ff007210 */ /* 0x080fe200007fe4ff */
[----:B------:R-:W-:Y:S01]  /*12b40*/  IMAD.MOV.U32 R14, RZ, RZ, R6 ;  /* 0x000000ffff0e7224 */ /* 0x000fe200078e0006 */
[----:B------:R-:W-:Y:S01]  /*12b50*/  MOV R15, R7 ;  /* 0x00000007000f7202 */ /* 0x000fe20000000f00 */
[----:B------:R-:W-:-:S04]  /*12b60*/  IMAD.WIDE.U32 R4, R3, UR4, R4 ;  /* 0x0000000403047c25 */ /* 0x000fc8000f8e0004 */
[----:B------:R-:W-:-:S04]  /*12b70*/  IMAD R0, R0, UR4, RZ ;  /* 0x0000000400007c24 */ /* 0x000fc8000f8e02ff */
[----:B------:R-:W-:-:S05]  /*12b80*/  IMAD R3, R3, UR5, R0 ;  /* 0x0000000503037c24 */ /* 0x000fca000f8e0200 */
[----:B------:R-:W-:Y:S01]  /*12b90*/  IADD3 R3, R3, R5, RZ ;  /* 0x0000000503037210 */ /* 0x000fe20007ffe0ff */
[----:B------:R-:W-:Y:S06]  /*12ba0*/  BRA `(.L_x_14012) ;  /* 0x0000000000607947 */ /* 0x000fec0003800000 */
.L_x_14011:
        /* <DEDUP_REMOVED lines=11> */
[----:B------:R-:W-:-:S05]  /*12c60*/  IMAD.HI.U32 R0, R3, R14, RZ ;  /* 0x0000000e03007227 */ /* 0x000fca00078e00ff */
[----:B------:R-:W-:-:S05]  /*12c70*/  IADD3 R3, -R0, RZ, RZ ;  /* 0x000000ff00037210 */ /* 0x000fca0007ffe1ff */
[----:B------:R-:W-:-:S05]  /*12c80*/  IMAD R3, R3, UR4, R14 ;  /* 0x0000000403037c24 */ /* 0x000fca000f8e020e */
[----:B------:R-:W-:-:S13]  /*12c90*/  ISETP.GE.U32.AND P0, PT, R3, UR4, PT ;  /* 0x0000000403007c0c */ /* 0x000fda000bf06070 */
[----:B------:R-:W-:Y:S01]  /*12ca0*/  @P0 VIADD R3, R3, -UR4 ;  /* 0x8000000403030c36 */ /* 0x000fe20008000000 */
[----:B------:R-:W-:-:S04]  /*12cb0*/  @P0 IADD3 R0, R0, 0x1, RZ ;  /* 0x0000000100000810 */ /* 0x000fc80007ffe0ff */
[----:B------:R-:W-:Y:S02]  /*12cc0*/  ISETP.GE.U32.AND P1, PT, R3, UR4, PT ;  /* 0x0000000403007c0c */ /* 0x000fe4000bf26070 */
[----:B------:R-:W-:-:S11]  /*12cd0*/  MOV R3, RZ ;  /* 0x000000ff00037202 */ /* 0x000fd60000000f00 */
[----:B------:R-:W-:Y:S02]  /*12ce0*/  @P1 IADD3 R0, R0, 0x1, RZ ;  /* 0x0000000100001810 */ /* 0x000fe40007ffe0ff */
[----:B------:R-:W-:-:S05]  /*12cf0*/  @!P2 LOP3.LUT R0, RZ, UR4, RZ, 0x33, !PT ;  /* 0x00000004ff00ac12 */ /* 0x000fca000f8e33ff */
[----:B------:R-:W-:-:S04]  /*12d00*/  IMAD.MOV R5, RZ, RZ, -R0 ;  /* 0x000000ffff057224 */ /* 0x000fc800078e0a00 */
[----:B------:R-:W-:Y:S01]  /*12d10*/  IMAD R4, R5, UR4, R14 ;  /* 0x0000000405047c24 */ /* 0x000fe2000f8e020e */
[----:B------:R-:W-:-:S07]  /*12d20*/  MOV R14, R0 ;  /* 0x00000000000e7202 */ /* 0x000fce0000000f00 */
.L_x_14012:
[----:B------:R-:W-:Y:S05]  /*12d30*/  BSYNC B0 ;  /* 0x0000000000007941 */ /* 0x000fea0003800000 */
.L_x_14010:
        /* <DEDUP_REMOVED lines=32> */
.L_x_14014:
        /* <DEDUP_REMOVED lines=24> */
.L_x_14015:
[----:B------:R-:W-:Y:S05]  /*130c0*/  BSYNC B0 ;  /* 0x0000000000007941 */ /* 0x000fea0003800000 */
.L_x_14013:
        /* <DEDUP_REMOVED lines=32> */
.L_x_14017:
        /* <DEDUP_REMOVED lines=24> */
.L_x_14018:
[----:B------:R-:W-:Y:S05]  /*13450*/  BSYNC B0 ;  /* 0x0000000000007941 */ /* 0x000fea0003800000 */
.L_x_14016:
        /* <DEDUP_REMOVED lines=32> */
.L_x_14020:
        /* <DEDUP_REMOVED lines=24> */
.L_x_14021:
[----:B------:R-:W-:Y:S05]  /*137e0*/  BSYNC B0 ;  /* 0x0000000000007941 */ /* 0x000fea0003800000 */
.L_x_14019:
        /* <DEDUP_REMOVED lines=32> */
.L_x_14023:
        /* <DEDUP_REMOVED lines=24> */
.L_x_14024:
[----:B------:R-:W-:Y:S05]  /*13b70*/  BSYNC B0 ;  /* 0x0000000000007941 */ /* 0x000fea0003800000 */
.L_x_14022:
        /* <DEDUP_REMOVED lines=32> */
.L_x_14026:
        /* <DEDUP_REMOVED lines=24> */
.L_x_14027:
[----:B------:R-:W-:Y:S05]  /*13f00*/  BSYNC B0 ;  /* 0x0000000000007941 */ /* 0x000fea0003800000 */
.L_x_14025:
        /* <DEDUP_REMOVED lines=32> */
.L_x_14029:
        /* <DEDUP_REMOVED lines=24> */
.L_x_14030:
[----:B------:R-:W-:Y:S05]  /*14290*/  BSYNC B0 ;  /* 0x0000000000007941 */ /* 0x000fea0003800000 */
.L_x_14028:
        /* <DEDUP_REMOVED lines=32> */
.L_x_14032:
        /* <DEDUP_REMOVED lines=24> */
.L_x_14033:
[----:B------:R-:W-:Y:S05]  /*14620*/  BSYNC B0 ;  /* 0x0000000000007941 */ /* 0x000fea0003800000 */
.L_x_14031:
        /* <DEDUP_REMOVED lines=27> */
[----:B------:R-:W-:-:S05]  /*147e0*/  IMAD R3, R3, UR5, R0 ;  /* 0x0000000503037c24 */ /* 0x000fca000f8e0200 */
[----:B------:R-:W-:Y:S01]  /*147f0*/  IADD3 R0, R3, R5, RZ ;  /* 0x0000000503007210 */ /* 0x000fe20007ffe0ff */
[----:B------:R-:W-:Y:S06]  /*14800*/  BRA `(.L_x_14036) ;  /* 0x00000000005c7947 */ /* 0x000fec0003800000 */
.L_x_14035:
[----:B------:R-:W-:Y:S02]  /*14810*/  ULDC UR4, c[0x0][0x4f0] ;  /* 0x00013c0000047ab9 */ /* 0x000fe40000000800 */
[----:B------:R-:W0:Y:S01]  /*14820*/  I2F.U32.RP R7, UR4 ;  /* 0x0000000400077d06 */ /* 0x000e220008209000 */
[----:B------:R-:W-:-:S07]  /*14830*/  ISETP.NE.U32.AND P2, PT, RZ, UR4, PT ;  /* 0x00000004ff007c0c */ /* 0x000fce000bf45070 */
[----:B0-----:R-:W0:Y:S02]  /*14840*/  MUFU.RCP R7, R7 ;  /* 0x0000000700077308 */ /* 0x001e240000001000 */
[----:B0-----:R-:W-:Y:S01]  /*14850*/  IADD3 R4, R7, 0xffffffe, RZ ;  /* 0x0ffffffe07047810 */ /* 0x001fe20007ffe0ff */
[----:B------:R-:W-:-:S05]  /*14860*/  HFMA2.MMA R7, -RZ, RZ, 0, 0 ;  /* 0x00000000ff077435 */ /* 0x000fca00000001ff */
        /* <DEDUP_REMOVED lines=16> */
[----:B------:R-:W-:-:S07]  /*14970*/  IMAD R4, R3, UR4, R14 ;  /* 0x0000000403047c24 */ /* 0x000fce000f8e020e */
.L_x_14036:
[----:B------:R-:W-:Y:S05]  /*14980*/  BSYNC B0 ;  /* 0x0000000000007941 */ /* 0x000fea0003800000 */
.L_x_14034:
        /* <DEDUP_REMOVED lines=13> */
[----:B------:R-:W-:Y:S02]  /*14a60*/  MOV R8, R6 ;  /* 0x0000000600087202 */ /* 0x000fe40000000f00 */
[----:B------:R-:W-:Y:S02]  /*14a70*/  MOV R10, R7 ;  /* 0x00000007000a7202 */ /* 0x000fe40000000f00 */
[----:B------:R-:W-:-:S07]  /*14a80*/  MOV R9, 0x14aa0 ;  /* 0x00014aa000097802 */ /* 0x000fce0000000f00 */
[----:B------:R-:W-:Y:S05]  /*14a90*/  CALL.REL.NOINC `($__internal_1_$__cuda_sm20_rem_u64) ;  /* 0x00000074008c7944 */ /* 0x000fea0003c00000 */
[----:B------:R-:W-:Y:S01]  /*14aa0*/  IMAD.MOV.U32 R4, RZ, RZ, R0 ;  /* 0x000000ffff047224 */ /* 0x000fe200078e0000 */
[----:B------:R-:W-:Y:S01]  /*14ab0*/  MOV R5, R3 ;  /* 0x0000000300057202 */ /* 0x000fe20000000f00 */
[----:B------:R-:W-:Y:S06]  /*14ac0*/  BRA `(.L_x_14039) ;  /* 0x00000000004c7947 */ /* 0x000fec0003800000 */
.L_x_14038:
        /* <DEDUP_REMOVED lines=11> */
[----:B------:R-:W-:-:S05]  /*14b80*/  IMAD.HI.U32 R0, R3, R6, RZ ;  /* 0x0000000603007227 */ /* 0x000fca00078e00ff */
[----:B------:R-:W-:-:S05]  /*14b90*/  IADD3 R3, -R0, RZ, RZ ;  /* 0x000000ff00037210 */ /* 0x000fca0007ffe1ff */
[----:B------:R-:W-:-:S05]  /*14ba0*/  IMAD R4, R3, UR4, R6 ;  /* 0x0000000403047c24 */ /* 0x000fca000f8e0206 */
[----:B------:R-:W-:-:S13]  /*14bb0*/  ISETP.GE.U32.AND P0, PT, R4, UR4, PT ;  /* 0x0000000404007c0c */ /* 0x000fda000bf06070 */
[----:B------:R-:W-:-:S05]  /*14bc0*/  @P0 VIADD R4, R4, -UR4 ;  /* 0x8000000404040c36 */ /* 0x000fca0008000000 */
[----:B------:R-:W-:-:S13]  /*14bd0*/  ISETP.GE.U32.AND P0, PT, R4, UR4, PT ;  /* 0x0000000404007c0c */ /* 0x000fda000bf06070 */
[----:B------:R-:W-:Y:S02]  /*14be0*/  @P0 IADD3 R4, R4, -UR4, RZ ;  /* 0x8000000404040c10 */ /* 0x000fe4000fffe0ff */
[----:B------:R-:W-:-:S07]  /*14bf0*/  @!P1 LOP3.LUT R4, RZ, UR4, RZ, 0x33, !PT ;  /* 0x00000004ff049c12 */ /* 0x000fce000f8e33ff */
.L_x_14039:
[----:B------:R-:W-:Y:S05]  /*14c00*/  BSYNC B0 ;  /* 0x0000000000007941 */ /* 0x000fea0003800000 */
.L_x_14037:
[----:B------:R-:W-:Y:S02]  /*14c10*/  ULDC.64 UR4, c[0x0][0x5c0] ;  /* 0x0001700000047ab9 */ /* 0x000fe40000000a00 */
[----:B------:R-:W-:Y:S02]  /*14c20*/  IMAD R3, R5, UR4, RZ ;  /* 0x0000000405037c24 */ /* 0x000fe4000f8e02ff */
[----:B------:R-:W-:-:S04]  /*14c30*/  IMAD.WIDE.U32 R12, R4, UR4, R12 ;  /* 0x00000004040c7c25 */ /* 0x000fc8000f8e000c */
[----:B------:R-:W-:-:S04]  /*14c40*/  IMAD R3, R4, UR5, R3 ;  /* 0x0000000504037c24 */ /* 0x000fc8000f8e0203 */
[----:B------:R-:W-:-:S07]  /*14c50*/  IMAD.IADD R13, R13, 0x1, R3 ;  /* 0x000000010d0d7824 */ /* 0x000fce00078e0203 */
.L_x_13964:
[----:B------:R-:W-:Y:S02]  /*14c60*/  ULDC.64 UR4, c[0x0][0x5c8] ;  /* 0x0001720000047ab9 */ /* 0x000fe40000000a00 */
[----:B------:R-:W-:-:S04]  /*14c70*/  LEA R4, P0, R12, UR4, 0x1 ;  /* 0x000000040c047c11 */ /* 0x000fc8000f8008ff */
[----:B------:R-:W-:-:S06]  /*14c80*/  LEA.HI.X R5, R12, UR5, R13, 0x1, P0 ;  /* 0x000000050c057c11 */ /* 0x000fcc00080f0c0d */
[----:B------:R0:W2:Y:S01]  /*14c90*/  LDG.E.U16 R5, desc[UR36][R4.64] ;  /* 0x0000002404057981 */ /* 0x0000a2000c1e1500 */
[----:B------:R-:W-:-:S04]  /*14ca0*/  IADD3 R2, R2, 0x80, RZ ;  /* 0x0000008002027810 */ /* 0x000fc80007ffe0ff */
[----:B0-----:R-:W-:Y:S01]  /*14cb0*/  MOV R4, R2 ;  /* 0x0000000200047202 */ /* 0x001fe20000000f00 */
[----:B--2---:R0:W-:Y:S02]  /*14cc0*/  STG.E.U16 desc[UR36][R16.64], R5 ;  /* 0x0000000510007986 */ /* 0x0041e4000c101524 */
[----:B0-----:R-:W-:-:S07]  /*14cd0*/  IMAD.MOV.U32 R5, RZ, RZ, RZ ;  /* 0x000000ffff057224 */ /* 0x001fce00078e00ff */
.L_x_13960:
[----:B------:R-:W-:Y:S05]  /*14ce0*/  BSYNC B6 ;  /* 0x0000000000067941 */ /* 0x000fea0003800000 */
.L_x_13959:
[----:B------:R-:W-:Y:S02]  /*14cf0*/  ULDC.64 UR4, c[0x0][0x210] ;  /* 0x0000840000047ab9 */ /* 0x000fe40000000a00 */
        /* <DEDUP_REMOVED lines=306> */
.L_x_14040:
        /* <DEDUP_REMOVED lines=27> */
[----:B------:R-:W-:Y:S01]  /*161d0*/  IMAD.MOV.U32 R12, RZ, RZ, 0x1 ;  /* 0x00000001ff0c7424 */ /* 0x000fe200078e00ff */
[----:B------:R-:W-:-:S02]  /*161e0*/  MOV R11, UR7 ;  /* 0x00000007000b7c02 */ /* 0x000fc40008000f00 */
[----:B0-----:R-:W-:-:S07]  /*161f0*/  MOV R13, RZ ;  /* 0x000000ff000d7202 */ /* 0x001fce0000000f00 */
[----:B------:R-:W-:-:S07]  /*16200*/  LEPC R20, `(.L_x_14042) ;  /* 0x000000001014794e */ /* 0x000fce0000000000 */
[----:B-1----:R-:W-:Y:S05]  /*16210*/  CALL.ABS.NOINC R2 ;  /* 0x0000000002007343 */ /* 0x002fea0003c00000 */
.L_x_14042:
[----:B------:R-:W-:Y:S05]  /*16220*/  BSYNC B6 ;  /* 0x0000000000067941 */ /* 0x000fea0003800000 */
.L_x_14041:
        /* <DEDUP_REMOVED lines=27> */
[----:B------:R-:W-:-:S03]  /*163e0*/  ULDC.64 UR4, c[0x0][0x438] ;  /* 0x00010e0000047ab9 */ /* 0x000fc60000000a00 */
[----:B------:R-:W-:Y:S01]  /*163f0*/  IADD3.X R0, RZ, ~R7, RZ, P0, !PT ;  /* 0x80000007ff007210 */ /* 0x000fe200007fe4ff */
[----:B------:R-:W-:-:S04]  /*16400*/  IMAD.WIDE.U32 R12, R3, UR4, R12 ;  /* 0x00000004030c7c25 */ /* 0x000fc8000f8e000c */
[----:B------:R-:W-:Y:S01]  /*16410*/  IMAD R0, R0, UR4, RZ ;  /* 0x0000000400007c24 */ /* 0x000fe2000f8e02ff */
[----:B------:R-:W-:Y:S02]  /*16420*/  MOV R4, R12 ;  /* 0x0000000c00047202 */ /* 0x000fe40000000f00 */
[----:B------:R-:W-:Y:S01]  /*16430*/  MOV R12, R6 ;  /* 0x00000006000c7202 */ /* 0x000fe20000000f00 */
[----:B------:R-:W-:-:S04]  /*16440*/  IMAD R3, R3, UR5, R0 ;  /* 0x0000000503037c24 */ /* 0x000fc8000f8e0200 */
[----:B------:R-:W-:Y:S01]  /*16450*/  IMAD.IADD R2, R3, 0x1, R13 ;  /* 0x0000000103027824 */ /* 0x000fe200078e020d */
[----:B------:R-:W-:Y:S01]  /*16460*/  MOV R13, R7 ;  /* 0x00000007000d7202 */ /* 0x000fe20000000f00 */
[----:B------:R-:W-:Y:S06]  /*16470*/  BRA `(.L_x_14046) ;  /* 0x0000000000607947 */ /* 0x000fec0003800000 */
.L_x_14045:
[----:B------:R-:W-:Y:S01]  /*16480*/  ULDC UR4, c[0x0][0x438] ;  /* 0x00010e0000047ab9 */ /* 0x000fe20000000800 */
[----:B------:R-:W-:Y:S01]  /*16490*/  HFMA2.MMA R2, -RZ, RZ, 0, 0 ;  /* 0x00000000ff027435 */ /* 0x000fe200000001ff */
[----:B------:R-:W0:Y:S01]  /*164a0*/  I2F.U32.RP R4, UR4 ;  /* 0x0000000400047d06 */ /* 0x000e220008209000 */
[----:B------:R-:W-:Y:S01]  /*164b0*/  ISETP.NE.U32.AND P2, PT, RZ, UR4, PT ;  /* 0x00000004ff007c0c */ /* 0x000fe2000bf45070 */
[----:B------:R-:W-:-:S06]  /*164c0*/  HFMA2.MMA R13, -RZ, RZ, 0, 0 ;  /* 0x00000000ff0d7435 */ /* 0x000fcc00000001ff */
[----:B0-----:R-:W0:Y:S02]  /*164d0*/  MUFU.RCP R4, R4 ;  /* 0x0000000400047308 */ /* 0x001e240000001000 */
[----:B0-----:R-:W-:-:S06]  /*164e0*/  VIADD R5, R4, 0xffffffe ;  /* 0x0ffffffe04057836 */ /* 0x001fcc0000000000 */
[----:B------:R-:W0:Y:S02]  /*164f0*/  F2I.FTZ.U32.TRUNC.NTZ R3, R5 ;  /* 0x0000000500037305 */ /* 0x000e24000021f000 */
[----:B0-----:R-:W-:-:S05]  /*16500*/  IADD3 R7, RZ, -R3, RZ ;  /* 0x80000003ff077210 */ /* 0x001fca0007ffe0ff */
        /* <DEDUP_REMOVED lines=15> */
.L_x_14046:
[----:B------:R-:W-:Y:S05]  /*16600*/  BSYNC B0 ;  /* 0x0000000000007941 */ /* 0x000fea0003800000 */
.L_x_14044:
        /* <DEDUP_REMOVED lines=32> */
.L_x_14048:
        /* <DEDUP_REMOVED lines=24> */
.L_x_14049:
[----:B------:R-:W-:Y:S05]  /*16990*/  BSYNC B0 ;  /* 0x0000000000007941 */ /* 0x000fea0003800000 */
.L_x_14047:
[----:B------:R-:W0:Y:S01]  /*169a0*/  LDC R0, c[0x0][0x430] ;  /* 0x00010c00ff007b82 */ /* 0x000e220000000800 */
[----:B------:R-:W-:Y:S02]  /*169b0*/  ULDC.64 UR4, c[0x0][0x508] ;  /* 0x0001420000047ab9 */ /* 0x000fe40000000a00 */
[----:B------:R-:W-:Y:S02]  /*169c0*/  IMAD R5, R3, UR4, RZ ;  /* 0x0000000403057c24 */ /* 0x000fe4000f8e02ff */
[----:B------:R-:W-:Y:S02]  /*169d0*/  IMAD.MOV.U32 R3, RZ, RZ, R15 ;  /* 0x000000ffff037224 */ /* 0x000fe400078e000f */
[C---:B------:R-:W-:Y:S02]  /*169e0*/  IMAD R5, R4.reuse, UR5, R5 ;  /* 0x0000000504057c24 */ /* 0x040fe4000f8e0205 */
[----:B------:R-:W-:-:S05]  /*169f0*/  IMAD.WIDE.U32 R2, R4, UR4, R2 ;  /* 0x0000000404027c25 */ /* 0x000fca000f8e0002 */
        /* <DEDUP_REMOVED lines=27> */
.L_x_14051:
        /* <DEDUP_REMOVED lines=24> */
.L_x_14052:
[----:B------:R-:W-:Y:S05]  /*16d30*/  BSYNC B0 ;  /* 0x0000000000007941 */ /* 0x000fea0003800000 */
.L_x_14050:
[----:B------:R-:W0:Y:S01]  /*16d40*/  LDC R0, c[0x0][0x430] ;  /* 0x00010c00ff007b82 */ /* 0x000e220000000800 */
[----:B------:R-:W-:Y:S02]  /*16d50*/  ULDC.64 UR4, c[0x0][0x510] ;  /* 0x0001440000047ab9 */ /* 0x000fe40000000a00 */
[----:B------:R-:W-:Y:S01]  /*16d60*/  IMAD R5, R3, UR4, RZ ;  /* 0x0000000403057c24 */ /* 0x000fe2000f8e02ff */
[----:B------:R-:W-:-:S03]  /*16d70*/  MOV R3, R15 ;  /* 0x0000000f00037202 */ /* 0x000fc60000000f00 */
[C---:B------:R-:W-:Y:S02]  /*16d80*/  IMAD R5, R4.reuse, UR5, R5 ;  /* 0x0000000504057c24 */ /* 0x040fe4000f8e0205 */
[----:B------:R-:W-:-:S04]  /*16d90*/  IMAD.WIDE.U32 R2, R4, UR4, R2 ;  /* 0x0000000404027c25 */ /* 0x000fc8000f8e0002 */
        /* <DEDUP_REMOVED lines=27> */
.L_x_14054:
        /* <DEDUP_REMOVED lines=24> */
.L_x_14055:
[----:B------:R-:W-:Y:S05]  /*170d0*/  BSYNC B0 ;  /* 0x0000000000007941 */ /* 0x000fea0003800000 */
.L_x_14053:
[----:B------:R-:W0:Y:S01]  /*170e0*/  LDC R0, c[0x0][0x430] ;  /* 0x00010c00ff007b82 */ /* 0x000e220000000800 */
[----:B------:R-:W-:Y:S02]  /*170f0*/  ULDC.64 UR4, c[0x0][0x518] ;  /* 0x0001460000047ab9 */ /* 0x000fe40000000a00 */
[----:B------:R-:W-:Y:S01]  /*17100*/  IMAD R5, R3, UR4, RZ ;  /* 0x0000000403057c24 */ /* 0x000fe2000f8e02ff */
[----:B------:R-:W-:-:S03]  /*17110*/  MOV R3, R15 ;  /* 0x0000000f00037202 */ /* 0x000fc60000000f00 */
        /* <DEDUP_REMOVED lines=29> */
.L_x_14057:
        /* <DEDUP_REMOVED lines=24> */
.L_x_14058:
[----:B------:R-:W-:Y:S05]  /*17470*/  BSYNC B0 ;  /* 0x0000000000007941 */ /* 0x000fea0003800000 */
.L_x_14056:
        /* <DEDUP_REMOVED lines=33> */
.L_x_14060:
        /* <DEDUP_REMOVED lines=24> */
.L_x_14061:
[----:B------:R-:W-:Y:S05]  /*17810*/  BSYNC B0 ;  /* 0x0000000000007941 */ /* 0x000fea0003800000 */
.L_x_14059:
        /* <DEDUP_REMOVED lines=33> */
.L_x_14063:
        /* <DEDUP_REMOVED lines=24> */
.L_x_14064:
[----:B------:R-:W-:Y:S05]  /*17bb0*/  BSYNC B0 ;  /* 0x0000000000007941 */ /* 0x000fea0003800000 */
.L_x_14062:
        /* <DEDUP_REMOVED lines=33> */
.L_x_14066:
        /* <DEDUP_REMOVED lines=24> */
.L_x_14067:
[----:B------:R-:W-:Y:S05]  /*17f50*/  BSYNC B0 ;  /* 0x0000000000007941 */ /* 0x000fea0003800000 */
.L_x_14065:
        /* <DEDUP_REMOVED lines=33> */
.L_x_14069:
        /* <DEDUP_REMOVED lines=24> */
.L_x_14070:
[----:B------:R-:W-:Y:S05]  /*182f0*/  BSYNC B0 ;  /* 0x0000000000007941 */ /* 0x000fea0003800000 */
.L_x_14068:
        /* <DEDUP_REMOVED lines=33> */
.L_x_14072:
        /* <DEDUP_REMOVED lines=24> */
.L_x_14073:
[----:B------:R-:W-:Y:S05]  /*18690*/  BSYNC B0 ;  /* 0x0000000000007941 */ /* 0x000fea0003800000 */
.L_x_14071:
        /* <DEDUP_REMOVED lines=33> */
.L_x_14075:
        /* <DEDUP_REMOVED lines=24> */
.L_x_14076:
[----:B------:R-:W-:Y:S05]  /*18a30*/  BSYNC B0 ;  /* 0x0000000000007941 */ /* 0x000fea0003800000 */
.L_x_14074:
        /* <DEDUP_REMOVED lines=33> */
.L_x_14078:
        /* <DEDUP_REMOVED lines=24> */
.L_x_14079:
[----:B------:R-:W-:Y:S05]  /*18dd0*/  BSYNC B0 ;  /* 0x0000000000007941 */ /* 0x000fea0003800000 */
.L_x_14077:
        /* <DEDUP_REMOVED lines=33> */
.L_x_14081:
        /* <DEDUP_REMOVED lines=24> */
.L_x_14082:
[----:B------:R-:W-:Y:S05]  /*19170*/  BSYNC B0 ;  /* 0x0000000000007941 */ /* 0x000fea0003800000 */
.L_x_14080:
        /* <DEDUP_REMOVED lines=33> */
.L_x_14084:
        /* <DEDUP_REMOVED lines=24> */
.L_x_14085:
[----:B------:R-:W-:Y:S05]  /*19510*/  BSYNC B0 ;  /* 0x0000000000007941 */ /* 0x000fea0003800000 */
.L_x_14083:
        /* <DEDUP_REMOVED lines=33> */
.L_x_14087:
        /* <DEDUP_REMOVED lines=24> */
.L_x_14088:
[----:B------:R-:W-:Y:S05]  /*198b0*/  BSYNC B0 ;  /* 0x0000000000007941 */ /* 0x000fea0003800000 */
.L_x_14086:
        /* <DEDUP_REMOVED lines=33> */
.L_x_14090:
        /* <DEDUP_REMOVED lines=24> */
.L_x_14091:
[----:B------:R-:W-:Y:S05]  /*19c50*/  BSYNC B0 ;  /* 0x0000000000007941 */ /* 0x000fea0003800000 */
.L_x_14089:
        /* <DEDUP_REMOVED lines=33> */
.L_x_14093:
        /* <DEDUP_REMOVED lines=24> */
.L_x_14094:
[----:B------:R-:W-:Y:S05]  /*19ff0*/  BSYNC B0 ;  /* 0x0000000000007941 */ /* 0x000fea0003800000 */
.L_x_14092:
        /* <DEDUP_REMOVED lines=33> */
.L_x_14096:
        /* <DEDUP_REMOVED lines=24> */
.L_x_14097:
[----:B------:R-:W-:Y:S05]  /*1a390*/  BSYNC B0 ;  /* 0x0000000000007941 */ /* 0x000fea0003800000 */
.L_x_14095:
        /* <DEDUP_REMOVED lines=33> */
.L_x_14099:
        /* <DEDUP_REMOVED lines=24> */
.L_x_14100:
[----:B------:R-:W-:Y:S05]  /*1a730*/  BSYNC B0 ;  /* 0x0000000000007941 */ /* 0x000fea0003800000 */
.L_x_14098:
        /* <DEDUP_REMOVED lines=33> */
.L_x_14102:
        /* <DEDUP_REMOVED lines=24> */
.L_x_14103:
[----:B------:R-:W-:Y:S05]  /*1aad0*/  BSYNC B0 ;  /* 0x0000000000007941 */ /* 0x000fea0003800000 */
.L_x_14101:
        /* <DEDUP_REMOVED lines=33> */
.L_x_14105:
        /* <DEDUP_REMOVED lines=24> */
.L_x_14106:
[----:B------:R-:W-:Y:S05]  /*1ae70*/  BSYNC B0 ;  /* 0x0000000000007941 */ /* 0x000fea0003800000 */
.L_x_14104:
        /* <DEDUP_REMOVED lines=33> */
.L_x_14108:
        /* <DEDUP_REMOVED lines=24> */
.L_x_14109:
[----:B------:R-:W-:Y:S05]  /*1b210*/  BSYNC B0 ;  /* 0x0000000000007941 */ /* 0x000fea0003800000 */
.L_x_14107:
        /* <DEDUP_REMOVED lines=33> */
.L_x_14111:
        /* <DEDUP_REMOVED lines=24> */
.L_x_14112:
[----:B------:R-:W-:Y:S05]  /*1b5b0*/  BSYNC B0 ;  /* 0x0000000000007941 */ /* 0x000fea0003800000 */
.L_x_14110:
        /* <DEDUP_REMOVED lines=25> */
[----:B------:R-:W-:-:S04]  /*1b750*/  IMAD.X R0, RZ, RZ, ~R7, P0 ;  /* 0x000000ffff007224 */ /* 0x000fc800000e0e07 */
[----:B------:R-:W-:Y:S02]  /*1b760*/  IMAD R0, R0, UR4, RZ ;  /* 0x0000000400007c24 */ /* 0x000fe4000f8e02ff */
[----:B------:R-:W-:-:S04]  /*1b770*/  IMAD.WIDE.U32 R4, R3, UR4, R4 ;  /* 0x0000000403047c25 */ /* 0x000fc8000f8e0004 */
[----:B------:R-:W-:-:S04]  /*1b780*/  IMAD R3, R3, UR5, R0 ;  /* 0x0000000503037c24 */ /* 0x000fc8000f8e0200 */
[----:B------:R-:W-:Y:S01]  /*1b790*/  IMAD.IADD R0, R3, 0x1, R5 ;  /* 0x0000000103007824 */ /* 0x000fe200078e0205 */
[----:B------:R-:W-:Y:S06]  /*1b7a0*/  BRA `(.L_x_14115) ;  /* 0x00000000005c7947 */ /* 0x000fec0003800000 */
.L_x_14114:
[----:B------:R-:W-:Y:S02]  /*1b7b0*/  ULDC UR4, c[0x0][0x4f0] ;  /* 0x00013c0000047ab9 */ /* 0x000fe40000000800 */
[----:B------:R-:W0:Y:S01]  /*1b7c0*/  I2F.U32.RP R7, UR4 ;  /* 0x0000000400077d06 */ /* 0x000e220008209000 */
[----:B------:R-:W-:-:S07]  /*1b7d0*/  ISETP.NE.U32.AND P2, PT, RZ, UR4, PT ;  /* 0x00000004ff007c0c */ /* 0x000fce000bf45070 */
[----:B0-----:R-:W0:Y:S02]  /*1b7e0*/  MUFU.RCP R7, R7 ;  /* 0x0000000700077308 */ /* 0x001e240000001000 */
[----:B0-----:R-:W-:Y:S01]  /*1b7f0*/  IADD3 R4, R7, 0xffffffe, RZ ;  /* 0x0ffffffe07047810 */ /* 0x001fe20007ffe0ff */
        /* <DEDUP_REMOVED lines=17> */
[----:B------:R-:W-:-:S07]  /*1b910*/  IMAD R4, R3, UR4, R12 ;  /* 0x0000000403047c24 */ /* 0x000fce000f8e020c */
.L_x_14115:
[----:B------:R-:W-:Y:S05]  /*1b920*/  BSYNC B0 ;  /* 0x0000000000007941 */ /* 0x000fea0003800000 */
.L_x_14113:
        /* <DEDUP_REMOVED lines=21> */
.L_x_14117:
        /* <DEDUP_REMOVED lines=19> */
.L_x_14118:
[----:B------:R-:W-:Y:S05]  /*1bbb0*/  BSYNC B0 ;  /* 0x0000000000007941 */ /* 0x000fea0003800000 */
.L_x_14116:
[----:B------:R-:W-:Y:S01]  /*1bbc0*/  ULDC.64 UR4, c[0x0][0x5c0] ;  /* 0x0001700000047ab9 */ /* 0x000fe20000000a00 */
[----:B------:R-:W-:Y:S02]  /*1bbd0*/  IMAD.MOV.U32 R3, RZ, RZ, R15 ;  /* 0x000000ffff037224 */ /* 0x000fe400078e000f */
[----:B------:R-:W-:Y:S02]  /*1bbe0*/  IMAD R5, R5, UR4, RZ ;  /* 0x0000000405057c24 */ /* 0x000fe4000f8e02ff */
[----:B------:R-:W-:-:S04]  /*1bbf0*/  IMAD.WIDE.U32 R2, R4, UR4, R2 ;  /* 0x0000000404027c25 */ /* 0x000fc8000f8e0002 */
[----:B------:R-:W-:-:S05]  /*1bc00*/  IMAD R5, R4, UR5, R5 ;  /* 0x0000000504057c24 */ /* 0x000fca000f8e0205 */
[----:B------:R-:W-:-:S07]  /*1bc10*/  IADD3 R15, R3, R5, RZ ;  /* 0x00000005030f7210 */ /* 0x000fce0007ffe0ff */
.L_x_14043:
[----:B------:R-:W-:Y:S02]  /*1bc20*/  ULDC.64 UR4, c[0x0][0x5c8] ;  /* 0x0001720000047ab9 */ /* 0x000fe40000000a00 */
[----:B------:R-:W-:-:S04]  /*1bc30*/  LEA R4, P0, R2, UR4, 0x1 ;  /* 0x0000000402047c11 */ /* 0x000fc8000f8008ff */
[----:B------:R-:W-:-:S06]  /*1bc40*/  LEA.HI.X R5, R2, UR5, R15, 0x1, P0 ;  /* 0x0000000502057c11 */ /* 0x000fcc00080f0c0f */
[----:B------:R-:W2:Y:S04]  /*1bc50*/  LDG.E.U16 R5, desc[UR36][R4.64] ;  /* 0x0000002404057981 */ /* 0x000ea8000c1e1500 */
[----:B--2---:R-:W-:Y:S01]  /*1bc60*/  STG.E.U16 desc[UR36][R16.64], R5 ;  /* 0x0000000510007986 */ /* 0x004fe2000c101524 */
[----:B------:R-:W-:Y:S05]  /*1bc70*/  EXIT ;  /* 0x000000000000794d */ /* 0x000fea0003800000 */
        .weak           $__internal_0_$__cuda_sm20_div_u64
        .type           $__internal_0_$__cuda_sm20_div_u64,@function
        .size           $__internal_0_$__cuda_sm20_div_u64,($__internal_1_$__cuda_sm20_rem_u64 - $__internal_0_$__cuda_sm20_div_u64)
$__internal_0_$__cuda_sm20_div_u64:
[----:B------:R-:W-:-:S06]  /*1bc80*/  MOV R5, R3 ;  /* 0x0000000300057202 */ /* 0x000fcc0000000f00 */
[----:B------:R-:W0:Y:S08]  /*1bc90*/  I2F.U64.RP R5, R4 ;  /* 0x0000000400057312 */ /* 0x000e300000309000 */
[----:B0-----:R-:W0:Y:S02]  /*1bca0*/  MUFU.RCP R5, R5 ;  /* 0x0000000500057308 */ /* 0x001e240000001000 */
[----:B0-----:R-:W-:-:S06]  /*1bcb0*/  VIADD R5, R5, 0x1ffffffe ;  /* 0x1ffffffe05057836 */ /* 0x001fcc0000000000 */
[----:B------:R-:W0:Y:S02]  /*1bcc0*/  F2I.U64.TRUNC R18, R5 ;  /* 0x0000000500127311 */ /* 0x000e24000020d800 */
[----:B0-----:R-:W-:-:S04]  /*1bcd0*/  IMAD.WIDE.U32 R20, R18, R4, RZ ;  /* 0x0000000412147225 */ /* 0x001fc800078e00ff */
[C---:B------:R-:W-:Y:S01]  /*1bce0*/  IMAD R6, R18.reuse, R3, R21 ;  /* 0x0000000312067224 */ /* 0x040fe200078e0215 */
[----:B------:R-:W-:Y:S02]  /*1bcf0*/  IADD3 R5, P0, RZ, -R20, RZ ;  /* 0x80000014ff057210 */ /* 0x000fe40007f1e0ff */
[----:B------:R-:W-:Y:S01]  /*1bd00*/  MOV R21, R18 ;  /* 0x0000001200157202 */ /* 0x000fe20000000f00 */
[----:B------:R-:W-:Y:S02]  /*1bd10*/  IMAD R6, R19, R4, R6 ;  /* 0x0000000413067224 */ /* 0x000fe400078e0206 */
[----:B------:R-:W-:-:S03]  /*1bd20*/  IMAD.HI.U32 R20, R18, R5, RZ ;  /* 0x0000000512147227 */ /* 0x000fc600078e00ff */
[----:B------:R-:W-:-:S05]  /*1bd30*/  IADD3.X R6, RZ, ~R6, RZ, P0, !PT ;  /* 0x80000006ff067210 */ /* 0x000fca00007fe4ff */
[----:B------:R-:W-:-:S04]  /*1bd40*/  IMAD.WIDE.U32 R20, P0, R18, R6, R20 ;  /* 0x0000000612147225 */ /* 0x000fc80007800014 */
[C---:B------:R-:W-:Y:S02]  /*1bd50*/  IMAD R7, R19.reuse, R6, RZ ;  /* 0x0000000613077224 */ /* 0x040fe400078e02ff */
[----:B------:R-:W-:-:S04]  /*1bd60*/  IMAD.HI.U32 R5, P1, R19, R5, R20 ;  /* 0x0000000513057227 */ /* 0x000fc80007820014 */
[----:B------:R-:W-:Y:S01]  /*1bd70*/  IMAD.HI.U32 R6, R19, R6, RZ ;  /* 0x0000000613067227 */ /* 0x000fe200078e00ff */
[----:B------:R-:W-:-:S03]  /*1bd80*/  IADD3 R21, P2, R7, R5, RZ ;  /* 0x0000000507157210 */ /* 0x000fc60007f5e0ff */
[----:B------:R-:W-:Y:S02]  /*1bd90*/  IMAD.X R6, R6, 0x1, R19, P0 ;  /* 0x0000000106067824 */ /* 0x000fe400000e0613 */
[----:B------:R-:W-:-:S03]  /*1bda0*/  IMAD.WIDE.U32 R18, R21, R4, RZ ;  /* 0x0000000415127225 */ /* 0x000fc600078e00ff */
[----:B------:R-:W-:Y:S01]  /*1bdb0*/  IADD3.X R6, RZ, RZ, R6, P2, P1 ;  /* 0x000000ffff067210 */ /* 0x000fe200017e2406 */
[C---:B------:R-:W-:Y:S01]  /*1bdc0*/  IMAD R7, R21.reuse, R3, R19 ;  /* 0x0000000315077224 */ /* 0x040fe200078e0213 */
[----:B------:R-:W-:Y:S01]  /*1bdd0*/  IADD3 R5, P0, RZ, -R18, RZ ;  /* 0x80000012ff057210 */ /* 0x000fe20007f1e0ff */
[----:B------:R-:W-:Y:S02]  /*1bde0*/  IMAD.MOV.U32 R19, RZ, RZ, RZ ;  /* 0x000000ffff137224 */ /* 0x000fe400078e00ff */
[----:B------:R-:W-:Y:S02]  /*1bdf0*/  IMAD R7, R6, R4, R7 ;  /* 0x0000000406077224 */ /* 0x000fe400078e0207 */
[----:B------:R-:W-:-:S03]  /*1be00*/  IMAD.HI.U32 R20, R21, R5, RZ ;  /* 0x0000000515147227 */ /* 0x000fc600078e00ff */
[----:B------:R-:W-:-:S05]  /*1be10*/  IADD3.X R7, RZ, ~R7, RZ, P0, !PT ;  /* 0x80000007ff077210 */ /* 0x000fca00007fe4ff */
[----:B------:R-:W-:-:S04]  /*1be20*/  IMAD.WIDE.U32 R20, P0, R21, R7, R20 ;  /* 0x0000000715147225 */ /* 0x000fc80007800014 */
[C---:B------:R-:W-:Y:S02]  /*1be30*/  IMAD R8, R6.reuse, R7, RZ ;  /* 0x0000000706087224 */ /* 0x040fe400078e02ff */
[----:B------:R-:W-:-:S04]  /*1be40*/  IMAD.HI.U32 R5, P1, R6, R5, R20 ;  /* 0x0000000506057227 */ /* 0x000fc80007820014 */
[----:B------:R-:W-:Y:S01]  /*1be50*/  IMAD.HI.U32 R7, R6, R7, RZ ;  /* 0x0000000706077227 */ /* 0x000fe200078e00ff */
[----:B------:R-:W-:-:S04]  /*1be60*/  IADD3 R5, P2, R8, R5, RZ ;  /* 0x0000000508057210 */ /* 0x000fc80007f5e0ff */
[----:B------:R-:W-:Y:S01]  /*1be70*/  IADD3.X R6, R7, R6, RZ, P0, !PT ;  /* 0x0000000607067210 */ /* 0x000fe200007fe4ff */
[----:B------:R-:W-:-:S03]  /*1be80*/  IMAD.HI.U32 R18, R5, R10, RZ ;  /* 0x0000000a05127227 */ /* 0x000fc600078e00ff */
[----:B------:R-:W-:Y:S01]  /*1be90*/  IADD3.X R6, RZ, RZ, R6, P2, P1 ;  /* 0x000000ffff067210 */ /* 0x000fe200017e2406 */
[----:B------:R-:W-:-:S04]  /*1bea0*/  IMAD.WIDE.U32 R18, R5, R9, R18 ;  /* 0x0000000905127225 */ /* 0x000fc800078e0012 */
[C---:B------:R-:W-:Y:S02]  /*1beb0*/  IMAD R5, R6.reuse, R9, RZ ;  /* 0x0000000906057224 */ /* 0x040fe400078e02ff */
[----:B------:R-:W-:-:S04]  /*1bec0*/  IMAD.HI.U32 R7, P0, R6, R10, R18 ;  /* 0x0000000a06077227 */ /* 0x000fc80007800012 */
[----:B------:R-:W-:Y:S01]  /*1bed0*/  IMAD.HI.U32 R6, R6, R9, RZ ;  /* 0x0000000906067227 */ /* 0x000fe200078e00ff */
[----:B------:R-:W-:-:S04]  /*1bee0*/  IADD3 R5, P1, R5, R7, RZ ;  /* 0x0000000705057210 */ /* 0x000fc80007f3e0ff */
[----:B------:R-:W-:Y:S01]  /*1bef0*/  IADD3.X R6, R6, RZ, RZ, P0, !PT ;  /* 0x000000ff06067210 */ /* 0x000fe200007fe4ff */
[----:B------:R-:W-:-:S03]  /*1bf00*/  IMAD.WIDE.U32 R18, R5, R4, RZ ;  /* 0x0000000405127225 */ /* 0x000fc600078e00ff */
[----:B------:R-:W-:Y:S01]  /*1bf10*/  IADD3.X R6, RZ, R6, RZ, P1, !PT ;  /* 0x00000006ff067210 */ /* 0x000fe20000ffe4ff */
[----:B------:R-:W-:Y:S01]  /*1bf20*/  IMAD R8, R5, R3, R19 ;  /* 0x0000000305087224 */ /* 0x000fe200078e0213 */
[----:B------:R-:W-:-:S03]  /*1bf30*/  IADD3 R7, P1, -R18, R10, RZ ;  /* 0x0000000a12077210 */ /* 0x000fc60007f3e1ff */
[-C--:B------:R-:W-:Y:S01]  /*1bf40*/  IMAD R8, R6, R4.reuse, R8 ;  /* 0x0000000406087224 */ /* 0x080fe200078e0208 */
[----:B------:R-:W-:Y:S02]  /*1bf50*/  ISETP.GE.U32.AND P0, PT, R7, R4, PT ;  /* 0x000000040700720c */ /* 0x000fe40003f06070 */
[----:B------:R-:W-:Y:S01]  /*1bf60*/  IADD3 R11, P2, -R4, R7, RZ ;  /* 0x00000007040b7210 */ /* 0x000fe20007f5e1ff */
[----:B------:R-:W-:Y:S01]  /*1bf70*/  IMAD.X R8, R9, 0x1, ~R8, P1 ;  /* 0x0000000109087824 */ /* 0x000fe200008e0e08 */
[----:B------:R-:W-:-:S04]  /*1bf80*/  IADD3 R9, P1, R5, 0x1, RZ ;  /* 0x0000000105097810 */ /* 0x000fc80007f3e0ff */
[----:B------:R-:W-:Y:S02]  /*1bf90*/  ISETP.GE.U32.AND.EX P0, PT, R8, R3, PT, P0 ;  /* 0x000000030800720c */ /* 0x000fe40003f06100 */
[----:B------:R-:W-:Y:S02]  /*1bfa0*/  IADD3.X R10, ~R3, R8, RZ, P2, !PT ;  /* 0x00000008030a7210 */ /* 0x000fe400017fe5ff */
[----:B------:R-:W-:Y:S02]  /*1bfb0*/  IADD3.X R18, RZ, R6, RZ, P1, !PT ;  /* 0x00000006ff127210 */ /* 0x000fe40000ffe4ff */
[----:B------:R-:W-:Y:S02]  /*1bfc0*/  SEL R11, R11, R7, P0 ;  /* 0x000000070b0b7207 */ /* 0x000fe40000000000 */
[----:B------:R-:W-:Y:S02]  /*1bfd0*/  SEL R9, R9, R5, P0 ;  /* 0x0000000509097207 */ /* 0x000fe40000000000 */
[----:B------:R-:W-:-:S02]  /*1bfe0*/  SEL R10, R10, R8, P0 ;  /* 0x000000080a0a7207 */ /* 0x000fc40000000000 */
[----:B------:R-:W-:Y:S02]  /*1bff0*/  SEL R6, R18, R6, P0 ;  /* 0x0000000612067207 */ /* 0x000fe40000000000 */
[----:B------:R-:W-:Y:S02]  /*1c000*/  ISETP.GE.U32.AND P0, PT, R11, R4, PT ;  /* 0x000000040b00720c */ /* 0x000fe40003f06070 */
[----:B------:R-:W-:Y:S02]  /*1c010*/  IADD3 R5, P2, R9, 0x1, RZ ;  /* 0x0000000109057810 */ /* 0x000fe40007f5e0ff */
[----:B------:R-:W-:Y:S02]  /*1c020*/  ISETP.NE.U32.AND P1, PT, R4, RZ, PT ;  /* 0x000000ff0400720c */ /* 0x000fe40003f25070 */
[----:B------:R-:W-:Y:S01]  /*1c030*/  ISETP.GE.U32.AND.EX P0, PT, R10, R3, PT, P0 ;  /* 0x000000030a00720c */ /* 0x000fe20003f06100 */
[----:B------:R-:W-:Y:S01]  /*1c040*/  IMAD.X R4, RZ, RZ, R6, P2 ;  /* 0x000000ffff047224 */ /* 0x000fe200010e0606 */
[----:B------:R-:W-:-:S02]  /*1c050*/  ISETP.NE.AND.EX P1, PT, R3, RZ, PT, P1 ;  /* 0x000000ff0300720c */ /* 0x000fc40003f25310 */
[----:B------:R-:W-:Y:S02]  /*1c060*/  SEL R5, R5, R9, P0 ;  /* 0x0000000905057207 */ /* 0x000fe40000000000 */
[----:B------:R-:W-:Y:S02]  /*1c070*/  SEL R4, R4, R6, P0 ;  /* 0x0000000604047207 */ /* 0x000fe40000000000 */
[----:B------:R-:W-:Y:S01]  /*1c080*/  SEL R6, R5, 0xffffffff, P1 ;  /* 0xffffffff05067807 */ /* 0x000fe20000800000 */
[----:B------:R-:W-:Y:S01]  /*1c090*/  HFMA2.MMA R5, -RZ, RZ, 0, 0 ;  /* 0x00000000ff057435 */ /* 0x000fe200000001ff */
[----:B------:R-:W-:Y:S02]  /*1c0a0*/  SEL R7, R4, 0xffffffff, P1 ;  /* 0xffffffff04077807 */ /* 0x000fe40000800000 */
[----:B------:R-:W-:-:S04]  /*1c0b0*/  MOV R4, R0 ;  /* 0x0000000000047202 */ /* 0x000fc80000000f00 */
[----:B------:R-:W-:Y:S05]  /*1c0c0*/  RET.REL.NODEC R4 `(_ZN2at6native24index_elementwise_kernelILi128ELi4EZNS0_20cuda_take_put_kernelIN3c108BFloat16ElZZZZZNS0_11take_kernelERNS_14TensorIteratorERKNS_10TensorBaseEENKUlvE_clEvENKUlvE10_clEvENKUlvE_clEvENKUlvE0_clEvEUlRS4_lE_EEvS6_S9_RKT1_EUliE_EEvlSG_) ;  /* 0xfffffe3c04cc7950 */ /* 0x000fea0003c3ffff */
        .weak           $__internal_1_$__cuda_sm20_rem_u64
        .type           $__internal_1_$__cuda_sm20_rem_u64,@function
        .size           $__internal_1_$__cuda_sm20_rem_u64,(.L_x_27918 - $__internal_1_$__cuda_sm20_rem_u64)
$__internal_1_$__cuda_sm20_rem_u64:
[----:B------:R-:W0:Y:S08]  /*1c0d0*/  I2F.U64.RP R0, UR38 ;  /* 0x0000002600007d12 */ /* 0x000e300008309000 */
[----:B0-----:R-:W0:Y:S02]  /*1c0e0*/  MUFU.RCP R0, R0 ;  /* 0x0000000000007308 */ /* 0x001e240000001000 */
[----:B0-----:R-:W-:-:S06]  /*1c0f0*/  VIADD R4, R0, 0x1ffffffe ;  /* 0x1ffffffe00047836 */ /* 0x001fcc0000000000 */
[----:B------:R-:W0:Y:S02]  /*1c100*/  F2I.U64.TRUNC R4, R4 ;  /* 0x0000000400047311 */ /* 0x000e24000020d800 */
[----:B0-----:R-:W-:-:S04]  /*1c110*/  IMAD.WIDE.U32 R6, R4, UR38, RZ ;  /* 0x0000002604067c25 */ /* 0x001fc8000f8e00ff */
[C---:B------:R-:W-:Y:S01]  /*1c120*/  IMAD R3, R4.reuse, UR39, R7 ;  /* 0x0000002704037c24 */ /* 0x040fe2000f8e0207 */
[----:B------:R-:W-:Y:S02]  /*1c130*/  IADD3 R11, P0, RZ, -R6, RZ ;  /* 0x80000006ff0b7210 */ /* 0x000fe40007f1e0ff */
[----:B------:R-:W-:Y:S01]  /*1c140*/  MOV R7, R4 ;  /* 0x0000000400077202 */ /* 0x000fe20000000f00 */
[----:B------:R-:W-:Y:S02]  /*1c150*/  IMAD R3, R5, UR38, R3 ;  /* 0x0000002605037c24 */ /* 0x000fe4000f8e0203 */
        /* <DEDUP_REMOVED lines=8> */
[----:B------:R-:W-:-:S03]  /*1c1e0*/  IMAD.WIDE.U32 R4, R7, UR38, RZ ;  /* 0x0000002607047c25 */ /* 0x000fc6000f8e00ff */
[----:B------:R-:W-:Y:S01]  /*1c1f0*/  IADD3.X R3, RZ, RZ, R0, P2, P1 ;  /* 0x000000ffff037210 */ /* 0x000fe200017e2400 */
[----:B------:R-:W-:Y:S01]  /*1c200*/  IMAD R0, R7, UR39, R5 ;  /* 0x0000002707007c24 */ /* 0x000fe2000f8e0205 */
[----:B------:R-:W-:-:S03]  /*1c210*/  IADD3 R5, P0, RZ, -R4, RZ ;  /* 0x80000004ff057210 */ /* 0x000fc60007f1e0ff */
        /* <DEDUP_REMOVED lines=8> */
[----:B------:R-:W-:Y:S01]  /*1c2a0*/  IMAD.MOV.U32 R5, RZ, RZ, RZ ;  /* 0x000000ffff057224 */ /* 0x000fe200078e00ff */
        /* <DEDUP_REMOVED lines=9> */
[----:B------:R-:W-:-:S03]  /*1c340*/  IMAD.WIDE.U32 R4, R3, UR38, RZ ;  /* 0x0000002603047c25 */ /* 0x000fc6000f8e00ff */
[----:B------:R-:W-:Y:S01]  /*1c350*/  IADD3.X R0, RZ, R0, RZ, P1, !PT ;  /* 0x00000000ff007210 */ /* 0x000fe20000ffe4ff */
[----:B------:R-:W-:Y:S01]  /*1c360*/  IMAD R3, R3, UR39, R5 ;  /* 0x0000002703037c24 */ /* 0x000fe2000f8e0205 */
[----:B------:R-:W-:-:S03]  /*1c370*/  IADD3 R8, P1, -R4, R8, RZ ;  /* 0x0000000804087210 */ /* 0x000fc60007f3e1ff */
[----:B------:R-:W-:Y:S01]  /*1c380*/  IMAD R0, R0, UR38, R3 ;  /* 0x0000002600007c24 */ /* 0x000fe2000f8e0203 */
[----:B------:R-:W-:-:S03]  /*1c390*/  ISETP.GE.U32.AND P0, PT, R8, UR38, PT ;  /* 0x0000002608007c0c */ /* 0x000fc6000bf06070 */
[----:B------:R-:W-:Y:S01]  /*1c3a0*/  IMAD.X R3, R10, 0x1, ~R0, P1 ;  /* 0x000000010a037824 */ /* 0x000fe200008e0e00 */
[----:B------:R-:W-:-:S04]  /*1c3b0*/  IADD3 R5, P1, R8, -UR38, RZ ;  /* 0x8000002608057c10 */ /* 0x000fc8000ff3e0ff */
[C---:B------:R-:W-:Y:S02]  /*1c3c0*/  ISETP.GE.U32.AND.EX P0, PT, R3.reuse, UR39, PT, P0 ;  /* 0x0000002703007c0c */ /* 0x040fe4000bf06100 */
[----:B------:R-:W-:Y:S02]  /*1c3d0*/  IADD3.X R4, R3, ~UR39, RZ, P1, !PT ;  /* 0x8000002703047c10 */ /* 0x000fe40008ffe4ff */
[----:B------:R-:W-:Y:S02]  /*1c3e0*/  SEL R5, R5, R8, P0 ;  /* 0x0000000805057207 */ /* 0x000fe40000000000 */
[----:B------:R-:W-:Y:S02]  /*1c3f0*/  SEL R4, R4, R3, P0 ;  /* 0x0000000304047207 */ /* 0x000fe40000000000 */
[C---:B------:R-:W-:Y:S02]  /*1c400*/  ISETP.GE.U32.AND P0, PT, R5.reuse, UR38, PT ;  /* 0x0000002605007c0c */ /* 0x040fe4000bf06070 */
[----:B------:R-:W-:-:S02]  /*1c410*/  IADD3 R0, P2, R5, -UR38, RZ ;  /* 0x8000002605007c10 */ /* 0x000fc4000ff5e0ff */
[C---:B------:R-:W-:Y:S02]  /*1c420*/  ISETP.GE.U32.AND.EX P0, PT, R4.reuse, UR39, PT, P0 ;  /* 0x0000002704007c0c */ /* 0x040fe4000bf06100 */
[----:B------:R-:W-:Y:S02]  /*1c430*/  IADD3.X R3, R4, ~UR39, RZ, P2, !PT ;  /* 0x8000002704037c10 */ /* 0x000fe400097fe4ff */
[----:B------:R-:W-:Y:S01]  /*1c440*/  SEL R0, R0, R5, P0 ;  /* 0x0000000500007207 */ /* 0x000fe20000000000 */
[----:B------:R-:W-:Y:S01]  /*1c450*/  HFMA2.MMA R5, -RZ, RZ, 0, 0 ;  /* 0x00000000ff057435 */ /* 0x000fe200000001ff */
[----:B------:R-:W-:Y:S02]  /*1c460*/  ISETP.NE.U32.AND P1, PT, RZ, UR38, PT ;  /* 0x00000026ff007c0c */ /* 0x000fe4000bf25070 */
[----:B------:R-:W-:Y:S02]  /*1c470*/  SEL R3, R3, R4, P0 ;  /* 0x0000000403037207 */ /* 0x000fe40000000000 */
[----:B------:R-:W-:-:S02]  /*1c480*/  MOV R4, R9 ;  /* 0x0000000900047202 */ /* 0x000fc40000000f00 */
[----:B------:R-:W-:-:S04]  /*1c490*/  ISETP.NE.AND.EX P1, PT, RZ, UR39, PT, P1 ;  /* 0x00000027ff007c0c */ /* 0x000fc8000bf25310 */
[----:B------:R-:W-:Y:S02]  /*1c4a0*/  SEL R0, R0, 0xffffffff, P1 ;  /* 0xffffffff00007807 */ /* 0x000fe40000800000 */
[----:B------:R-:W-:Y:S01]  /*1c4b0*/  SEL R3, R3, 0xffffffff, P1 ;  /* 0xffffffff03037807 */ /* 0x000fe20000800000 */
[----:B------:R-:W-:Y:S06]  /*1c4c0*/  RET.REL.NODEC R4 `(_ZN2at6native24index_elementwise_kernelILi128ELi4EZNS0_20cuda_take_put_kernelIN3c108BFloat16ElZZZZZNS0_11take_kernelERNS_14TensorIteratorERKNS_10TensorBaseEENKUlvE_clEvENKUlvE10_clEvENKUlvE_clEvENKUlvE0_clEvEUlRS4_lE_EEvS6_S9_RKT1_EUliE_EEvlSG_) ;  /* 0xfffffe3804cc7950 */ /* 0x000fec0003c3ffff */
.L_x_14119:
        /* <DEDUP_REMOVED lines=11> */
.L_x_27918:


//--------------------- .text._ZN2at6native24index_elementwise_kernelILi128ELi4EZNS0_20cuda_take_put_kernelIN3c108BFloat16EiZZZZZNS0_11take_kernelERNS_14TensorIteratorERKNS_10TensorBaseEENKUlvE_clEvENKUlvE10_clEvENKUlvE_clEvENKUlvE_clEvEUlRS4_iE_EEvS6_S9_RKT1_EUliE_EEvlSG_ --------------------------
	.section	.text._ZN2at6native24index_elementwise_kernelILi128ELi4EZNS0_20cuda_take_put_kernelIN3c108BFloat16EiZZZZZNS0_11take_kernelERNS_14TensorIteratorERKNS_10TensorBaseEENKUlvE_clEvENKUlvE10_clEvENKUlvE_clEvENKUlvE_clEvEUlRS4_iE_EEvS6_S9_RKT1_EUliE_EEvlSG_,"ax",@progbits
	.align	128
        .global         _ZN2at6native24index_elementwise_kernelILi128ELi4EZNS0_20cuda_take_put_kernelIN3c108BFloat16EiZZZZZNS0_11take_kernelERNS_14TensorIteratorERKNS_10TensorBaseEENKUlvE_clEvENKUlvE10_clEvENKUlvE_clEvENKUlvE_clEvEUlRS4_iE_EEvS6_S9_RKT1_EUliE_EEvlSG_
        .type           _ZN2at6native24index_elementwise_kernelILi128ELi4EZNS0_20cuda_take_put_kernelIN3c108BFloat16EiZZZZZNS0_11take_kernelERNS_14TensorIteratorERKNS_10TensorBaseEENKUlvE_clEvENKUlvE10_clEvENKUlvE_clEvENKUlvE_clEvEUlRS4_iE_EEvS6_S9_RKT1_EUliE_EEvlSG_,@function
        .size           _ZN2at6native24index_elementwise_kernelILi128ELi4EZNS0_20cuda_take_put_kernelIN3c108BFloat16EiZZZZZNS0_11take_kernelERNS_14TensorIteratorERKNS_10TensorBaseEENKUlvE_clEvENKUlvE10_clEvENKUlvE_clEvENKUlvE_clEvEUlRS4_iE_EEvS6_S9_RKT1_EUliE_EEvlSG_,(.L_x_28079 - _ZN2at6native24index_elementwise_kernelILi128ELi4EZNS0_20cuda_take_put_kernelIN3c108BFloat16EiZZZZZNS0_11take_kernelERNS_14TensorIteratorERKNS_10TensorBaseEENKUlvE_clEvENKUlvE10_clEvENKUlvE_clEvENKUlvE_clEvEUlRS4_iE_EEvS6_S9_RKT1_EUliE_EEvlSG_)
        .other          _ZN2at6native24index_elementwise_kernelILi128ELi4EZNS0_20cuda_take_put_kernelIN3c108BFloat16EiZZZZZNS0_11take_kernelERNS_14TensorIteratorERKNS_10TensorBaseEENKUlvE_clEvENKUlvE10_clEvENKUlvE_clEvENKUlvE_clEvEUlRS4_iE_EEvS6_S9_RKT1_EUliE_EEvlSG_,@"STO_CUDA_ENTRY STV_DEFAULT"
_ZN2at6native24index_elementwise_kernelILi128ELi4EZNS0_20cuda_take_put_kernelIN3c108BFloat16EiZZZZZNS0_11take_kernelERNS_14TensorIteratorERKNS_10TensorBaseEENKUlvE_clEvENKUlvE10_clEvENKUlvE_clEvENKUlvE_clEvEUlRS4_iE_EEvS6_S9_RKT1_EUliE_EEvlSG_:
.text._ZN2at6native24index_elementwise_kernelILi128ELi4EZNS0_20cuda_take_put_kernelIN3c108BFloat16EiZZZZZNS0_11take_kernelERNS_14TensorIteratorERKNS_10TensorBaseEENKUlvE_clEvENKUlvE10_clEvENKUlvE_clEvENKUlvE_clEvEUlRS4_iE_EEvS6_S9_RKT1_EUliE_EEvlSG_:
[----:B------:R-:W0:Y:S01]  /*0000*/  LDC R1, c[0x0][0x28] ;  /* 0x00000a00ff017b82 */ /* 0x000e220000000800 */
[----:B------:R-:W1:Y:S01]  /*0010*/  S2R R25, SR_CTAID.X ;  /* 0x0000000000197919 */ /* 0x000e620000002500 */
[----:B------:R-:W-:Y:S01]  /*0020*/  ULDC.64 UR4, c[0x0][0x210] ;  /* 0x0000840000047ab9 */ /* 0x000fe20000000a00 */
[----:B------:R-:W-:Y:S01]  /*0030*/  ULDC.64 UR36, c[0x0][0x208] ;  /* 0x0000820000247ab9 */ /* 0x000fe20000000a00 */
[----:B------:R-:W-:Y:S01]  /*0040*/  BSSY B7, `(.L_x_14120) ;  /* 0x000027c000077945 */ /* 0x000fe20003800000 */
[----:B------:R-:W1:Y:S01]  /*0050*/  S2R R22, SR_TID.X ;  /* 0x0000000000167919 */ /* 0x000e620000002100 */
[----:B------:R-:W-:Y:S01]  /*0060*/  HFMA2.MMA R3, -RZ, RZ, 0, 0 ;  /* 0x00000000ff037435 */ /* 0x000fe200000001ff */
[----:B-1----:R-:W-:-:S04]  /*0070*/  LEA R2, R25, R22, 0x9 ;  /* 0x0000001619027211 */ /* 0x002fc800078e48ff */
[----:B------:R-:W-:Y:S02]  /*0080*/  ISETP.GE.U32.AND P0, PT, R2, UR4, PT ;  /* 0x0000000402007c0c */ /* 0x000fe4000bf06070 */
[----:B------:R-:W-:Y:S02]  /*0090*/  MOV R23, R2 ;  /* 0x0000000200177202 */ /* 0x000fe40000000f00 */
[----:B------:R-:W-:-:S13]  /*00a0*/  ISETP.GE.AND.EX P0, PT, RZ, UR5, PT, P0 ;  /* 0x00000005ff007c0c */ /* 0x000fda000bf06300 */
[----:B0-----:R-:W-:Y:S05]  /*00b0*/  @P0 BRA `(.L_x_14121) ;  /* 0x0000002400d00947 */ /* 0x001fea0003800000 */
[----:B------:R-:W0:Y:S01]  /*00c0*/  LDC R6, c[0x0][0x218] ;  /* 0x00008600ff067b82 */ /* 0x000e220000000800 */
[----:B------:R-:W-:Y:S01]  /*00d0*/  IMAD.MOV.U32 R0, RZ, RZ, RZ ;  /* 0x000000ffff007224 */ /* 0x000fe200078e00ff */
        /* <DEDUP_REMOVED lines=301> */
.L_x_14122:
[----:B------:R-:W-:Y:S01]  /*13b0*/  ULDC.64 UR4, c[0x0][0x418] ;  /* 0x0001060000047ab9 */ /* 0x000fe20000000a00 */
[----:B------:R-:W-:Y:S01]  /*13c0*/  ULDC.64 UR8, c[0x0][0x420] ;  /* 0x0001080000087ab9 */ /* 0x000fe20000000a00 */
[----:B------:R-:W-:Y:S01]  /*13d0*/  IADD3 R16, P0, R0, UR4, RZ ;  /* 0x0000000400107c10 */ /* 0x000fe2000ff1e0ff */
[----:B------:R-:W-:-:S03]  /*13e0*/  ULDC.64 UR6, c[0x0][0x410] ;  /* 0x0001040000067ab9 */ /* 0x000fc60000000a00 */
[----:B------:R-:W-:-:S06]  /*13f0*/  IADD3.X R17, RZ, UR5, RZ, P0, !PT ;  /* 0x00000005ff117c10 */ /* 0x000fcc00087fe4ff */
[----:B------:R-:W2:Y:S01]  /*1400*/  LDG.E.64 R16, desc[UR36][R16.64] ;  /* 0x0000002410107981 */ /* 0x000ea2000c1e1b00 */
[----:B------:R-:W-:Y:S01]  /*1410*/  UIADD3 UR4, UP0, URZ, -UR8, URZ ;  /* 0x800000083f047290 */ /* 0x000fe2000ff1e03f */
[----:B------:R-:W-:Y:S01]  /*1420*/  IADD3 R18, P2, R19, UR6, RZ ;  /* 0x0000000613127c10 */ /* 0x000fe2000ff5e0ff */
[----:B------:R-:W-:Y:S02]  /*1430*/  BSSY B6, `(.L_x_14123) ;  /* 0x0000018000067945 */ /* 0x000fe40003800000 */
[----:B------:R-:W-:Y:S01]  /*1440*/  UIADD3.X UR5, URZ, ~UR9, URZ, UP0, !UPT ;  /* 0x800000093f057290 */ /* 0x000fe200087fe43f */
[----:B------:R-:W-:Y:S02]  /*1450*/  IADD3.X R19, RZ, UR7, RZ, P2, !PT ;  /* 0x00000007ff137c10 */ /* 0x000fe400097fe4ff */
        /* <DEDUP_REMOVED lines=9> */
[----:B------:R-:W-:Y:S01]  /*14f0*/  IMAD.U32 R5, RZ, RZ, UR5 ;  /* 0x00000005ff057e24 */ /* 0x000fe2000f8e00ff */
[----:B------:R-:W-:Y:S01]  /*1500*/  ULDC.64 UR4, c[0x4][0x4c0] ;  /* 0x0101300000047ab9 */ /* 0x000fe20000000a00 */
[----:B------:R-:W0:Y:S01]  /*1510*/  LDC.64 R2, c[0x4][R2] ;  /* 0x0100000002027b82 */ /* 0x000e220000000a00 */
[----:B------:R-:W-:Y:S01]  /*1520*/  HFMA2.MMA R8, -RZ, RZ, 0, 2.0205974578857421875e-05 ;  /* 0x00000153ff087435 */ /* 0x000fe200000001ff */
[----:B------:R-:W-:Y:S01]  /*1530*/  MOV R6, UR4 ;  /* 0x0000000400067c02 */ /* 0x000fe20008000f00 */
[----:B------:R-:W-:Y:S01]  /*1540*/  HFMA2.MMA R13, -RZ, RZ, 0, 0 ;  /* 0x00000000ff0d7435 */ /* 0x000fe200000001ff */
[----:B------:R-:W-:Y:S01]  /*1550*/  MOV R7, UR5 ;  /* 0x0000000500077c02 */ /* 0x000fe20008000f00 */
[----:B------:R-:W-:Y:S01]  /*1560*/  IMAD.U32 R11, RZ, RZ, UR7 ;  /* 0x00000007ff0b7e24 */ /* 0x000fe2000f8e00ff */
[----:B------:R-:W-:-:S02]  /*1570*/  MOV R10, UR6 ;  /* 0x00000006000a7c02 */ /* 0x000fc40008000f00 */
[----:B------:R-:W-:-:S07]  /*1580*/  MOV R12, 0x1 ;  /* 0x00000001000c7802 */ /* 0x000fce0000000f00 */
[----:B------:R-:W-:-:S07]  /*1590*/  LEPC R20, `(.L_x_14124) ;  /* 0x000000001014794e */ /* 0x000fce0000000000 */
[----:B0-----:R-:W-:Y:S05]  /*15a0*/  CALL.ABS.NOINC R2 ;  /* 0x0000000002007343 */ /* 0x001fea0003c00000 */
.L_x_14124:
[----:B------:R-:W-:Y:S05]  /*15b0*/  BSYNC B6 ;  /* 0x0000000000067941 */ /* 0x000fea0003800000 */
.L_x_14123:
[----:B------:R-:W-:Y:S01]  /*15c0*/  ULDC.U8 UR4, c[0x0][0x428] ;  /* 0x00010a0000047ab9 */ /* 0x000fe20000000000 */
[----:B------:R-:W-:Y:S01]  /*15d0*/  ULDC UR5, c[0x0][0x420] ;  /* 0x0001080000057ab9 */ /* 0x000fe20000000800 */
[----:B------:R-:W-:Y:S01]  /*15e0*/  ISETP.NE.AND P1, PT, RZ, UR4, PT ;  /* 0x00000004ff007c0c */ /* 0x000fe2000bf25270 */
[C---:B------:R-:W-:Y:S01]  /*15f0*/  VIADD R17, R16.reuse, UR5 ;  /* 0x0000000510117c36 */ /* 0x040fe20008000000 */
[----:B------:R-:W-:-:S04]  /*1600*/  ISETP.GE.AND P0, PT, R16, RZ, PT ;  /* 0x000000ff1000720c */ /* 0x000fc80003f06270 */
[----:B------:R-:W-:-:S04]  /*1610*/  SEL R17, R17, R16, !P0 ;  /* 0x0000001011117207 */ /* 0x000fc80004000000 */
[----:B------:R-:W-:-:S03]  /*1620*/  MOV R3, R17 ;  /* 0x0000001100037202 */ /* 0x000fc60000000f00 */
[----:B------:R-:W-:Y:S05]  /*1630*/  @P1 BRA `(.L_x_14125) ;  /* 0x0000001000501947 */ /* 0x000fea0003800000 */
[----:B------:R-:W0:Y:S01]  /*1640*/  LDC R0, c[0x0][0x42c] ;  /* 0x00010b00ff007b82 */ /* 0x000e220000000800 */
[----:B------:R-:W-:Y:S01]  /*1650*/  HFMA2.MMA R3, -RZ, RZ, 0, 0 ;  /* 0x00000000ff037435 */ /* 0x000fe200000001ff */
[----:B0-----:R-:W-:-:S13]  /*1660*/  ISETP.NE.AND P0, PT, R0, RZ, PT ;  /* 0x000000ff0000720c */ /* 0x001fda0003f05270 */
[----:B------:R-:W-:Y:S05]  /*1670*/  @!P0 BRA `(.L_x_14125) ;  /* 0x0000001000408947 */ /* 0x000fea0003800000 */
[----:B------:R-:W-:Y:S01]  /*1680*/  MOV R16, RZ ;  /* 0x000000ff00107202 */ /* 0x000fe20000000f00 */
[----:B------:R-:W-:Y:S01]  /*1690*/  ULDC.64 UR6, c[0x0][0x430] ;  /* 0x00010c0000067ab9 */ /* 0x000fe20000000a00 */
[----:B------:R-:W-:Y:S01]  /*16a0*/  ULDC UR4, c[0x0][0x438] ;  /* 0x00010e0000047ab9 */ /* 0x000fe20000000800 */
[----:B------:R-:W-:Y:S02]  /*16b0*/  ISETP.NE.AND P0, PT, R0, 0x1, PT ;  /* 0x000000010000780c */ /* 0x000fe40003f05270 */
[----:B------:R-:W-:-:S05]  /*16c0*/  IMAD.HI.U32 R4, R17, UR7, R16 ;  /* 0x0000000711047c27 */ /* 0x000fca000f8e0010 */
[----:B------:R-:W-:Y:S01]  /*16d0*/  SHF.R.U32.HI R5, RZ, UR4, R4 ;  /* 0x00000004ff057c19 */ /* 0x000fe20008011604 */
[----:B------:R-:W-:-:S04]  /*16e0*/  ULDC UR4, c[0x0][0x55c] ;  /* 0x0001570000047ab9 */ /* 0x000fc80000000800 */
[----:B------:R-:W-:-:S04]  /*16f0*/  IMAD.MOV R3, RZ, RZ, -R5 ;  /* 0x000000ffff037224 */ /* 0x000fc800078e0a05 */
[----:B------:R-:W-:-:S04]  /*1700*/  IMAD R3, R3, UR6, R17 ;  /* 0x0000000603037c24 */ /* 0x000fc8000f8e0211 */
[----:B------:R-:W-:Y:S01]  /*1710*/  IMAD R3, R3, UR4, RZ ;  /* 0x0000000403037c24 */ /* 0x000fe2000f8e02ff */
        /* <DEDUP_REMOVED lines=9> */
[----:B------:R-:W-:-:S03]  /*17b0*/  ULDC UR4, c[0x0][0x560] ;  /* 0x0001580000047ab9 */ /* 0x000fc60000000800 */
        /* <DEDUP_REMOVED lines=8> */
[----:B------:R-:W-:-:S04]  /*1840*/  ULDC UR4, c[0x0][0x564] ;  /* 0x0001590000047ab9 */ /* 0x000fc80000000800 */
[----:B------:R-:W-:-:S04]  /*1850*/  IMAD.MOV R6, RZ, RZ, -R5 ;  /* 0x000000ffff067224 */ /* 0x000fc800078e0a05 */
[----:B------:R-:W-:-:S04]  /*1860*/  IMAD R6, R6, UR6, R7 ;  /* 0x0000000606067c24 */ /* 0x000fc8000f8e0207 */
        /* <DEDUP_REMOVED lines=222> */
[----:B------:R-:W-:Y:S01]  /*2650*/  ISETP.NE.AND P0, PT, R0, 0x18, PT ;  /* 0x000000180000780c */ /* 0x000fe20003f05270 */
[----:B------:R-:W-:Y:S01]  /*2660*/  HFMA2.MMA R4, -RZ, RZ, 0, 0 ;  /* 0x00000000ff047435 */ /* 0x000fe200000001ff */
[----:B------:R-:W-:-:S09]  /*2670*/  ULDC.64 UR4, c[0x0][0x548] ;  /* 0x0001520000047ab9 */ /* 0x000fd20000000a00 */
[----:B------:R-:W-:Y:S01]  /*2680*/  IMAD.HI.U32 R8, R5, UR4, R4 ;  /* 0x0000000405087c27 */ /* 0x000fe2000f8e0004 */
[----:B------:R-:W-:Y:S01]  /*2690*/  ULDC UR4, c[0x0][0x544] ;  /* 0x0001510000047ab9 */ /* 0x000fe20000000800 */
[----:B------:R-:W0:Y:S03]  /*26a0*/  @P0 LDC.64 R6, c[0x0][0x550] ;  /* 0x00015400ff060b82 */ /* 0x000e260000000a00 */
[----:B------:R-:W-:Y:S02]  /*26b0*/  SHF.R.U32.HI R9, RZ, UR5, R8 ;  /* 0x00000005ff097c19 */ /* 0x000fe40008011608 */
[----:B------:R-:W-:Y:S02]  /*26c0*/  @P0 MOV R8, RZ ;  /* 0x000000ff00080202 */ /* 0x000fe40000000f00 */
[----:B------:R-:W-:Y:S01]  /*26d0*/  IADD3 R4, -R9, RZ, RZ ;  /* 0x000000ff09047210 */ /* 0x000fe20007ffe1ff */
[----:B------:R-:W1:Y:S04]  /*26e0*/  @P0 LDC R0, c[0x0][0x558] ;  /* 0x00015600ff000b82 */ /* 0x000e680000000800 */
[----:B------:R-:W-:Y:S01]  /*26f0*/  IMAD R4, R4, UR4, R5 ;  /* 0x0000000404047c24 */ /* 0x000fe2000f8e0205 */
[----:B------:R-:W-:-:S03]  /*2700*/  ULDC UR4, c[0x0][0x5b8] ;  /* 0x00016e0000047ab9 */ /* 0x000fc60000000800 */
[----:B------:R-:W2:Y:S01]  /*2710*/  @P0 LDC R2, c[0x0][0x5bc] ;  /* 0x00016f00ff020b82 */ /* 0x000ea20000000800 */
[----:B------:R-:W-:Y:S02]  /*2720*/  IMAD R3, R4, UR4, R3 ;  /* 0x0000000404037c24 */ /* 0x000fe4000f8e0203 */
[----:B0-----:R-:W-:-:S05]  /*2730*/  @P0 IMAD.HI.U32 R7, R9, R7, R8 ;  /* 0x0000000709070227 */ /* 0x001fca00078e0008 */
[----:B-1----:R-:W-:-:S05]  /*2740*/  @P0 SHF.R.U32.HI R7, RZ, R0, R7 ;  /* 0x00000000ff070219 */ /* 0x002fca0000011607 */
[----:B------:R-:W-:-:S04]  /*2750*/  @P0 IMAD.MOV R7, RZ, RZ, -R7 ;  /* 0x000000ffff070224 */ /* 0x000fc800078e0a07 */
[----:B------:R-:W-:-:S04]  /*2760*/  @P0 IMAD R6, R7, R6, R9 ;  /* 0x0000000607060224 */ /* 0x000fc800078e0209 */
[----:B--2---:R-:W-:-:S07]  /*2770*/  @P0 IMAD R3, R6, R2, R3 ;  /* 0x0000000206030224 */ /* 0x004fce00078e0203 */
.L_x_14125:
[----:B------:R-:W0:Y:S02]  /*2780*/  LDC.64 R4, c[0x0][0x5c0] ;  /* 0x00017000ff047b82 */ /* 0x000e240000000a00 */
[----:B0-----:R-:W-:-:S06]  /*2790*/  IMAD.WIDE R2, R3, 0x2, R4 ;  /* 0x0000000203027825 */ /* 0x001fcc00078e0204 */
[----:B------:R0:W2:Y:S01]  /*27a0*/  LDG.E.U16 R3, desc[UR36][R2.64] ;  /* 0x0000002402037981 */ /* 0x0000a2000c1e1500 */
[----:B------:R-:W-:-:S04]  /*27b0*/  LEA R22, R25, R22, 0x9 ;  /* 0x0000001619167211 */ /* 0x000fc800078e48ff */
[----:B------:R-:W-:-:S04]  /*27c0*/  IADD3 R23, R22, 0x80, RZ ;  /* 0x0000008016177810 */ /* 0x000fc80007ffe0ff */
[----:B0-----:R-:W-:Y:S01]  /*27d0*/  MOV R2, R23 ;  /* 0x0000001700027202 */ /* 0x001fe20000000f00 */
[----:B--2---:R0:W-:Y:S02]  /*27e0*/  STG.E.U16 desc[UR36][R18.64], R3 ;  /* 0x0000000312007986 */ /* 0x0041e4000c101524 */
[----:B0-----:R-:W-:-:S07]  /*27f0*/  IMAD.MOV.U32 R3, RZ, RZ, RZ ;  /* 0x000000ffff037224 */ /* 0x001fce00078e00ff */
.L_x_14121:
[----:B------:R-:W-:Y:S05]  /*2800*/  BSYNC B7 ;  /* 0x0000000000077941 */ /* 0x000fea0003800000 */
.L_x_14120:
[----:B------:R-:W-:Y:S01]  /*2810*/  ULDC.64 UR4, c[0x0][0x210] ;  /* 0x0000840000047ab9 */ /* 0x000fe20000000a00 */
[----:B------:R-:W-:Y:S01]  /*2820*/  BSSY B7, `(.L_x_14126) ;  /* 0x0000276000077945 */ /* 0x000fe20003800000 */
[----:B------:R-:W-:-:S04]  /*2830*/  ISETP.GE.U32.AND P0, PT, R2, UR4, PT ;  /* 0x0000000402007c0c */ /* 0x000fc8000bf06070 */
        /* <DEDUP_REMOVED lines=299> */
[C---:B------:R-:W-:Y:S02]  /*3af0*/  IMAD R19, R2.reuse, UR4, R19 ;  /* 0x0000000402137c24 */ /* 0x040fe4000f8e0213 */
[----:B-1----:R-:W-:Y:S02]  /*3b00*/  @P0 IMAD R6, R13, R6, R7 ;  /* 0x000000060d060224 */ /* 0x002fe400078e0207 */
[----:B------:R-:W-:Y:S02]  /*3b10*/  IMAD R0, R2, UR5, R0 ;  /* 0x0000000502007c24 */ /* 0x000fe4000f8e0200 */
[C---:B--2---:R-:W-:Y:S02]  /*3b20*/  @P0 IMAD R19, R6.reuse, R4, R19 ;  /* 0x0000000406130224 */ /* 0x044fe400078e0213 */
[----:B------:R-:W-:-:S07]  /*3b30*/  @P0 IMAD R0, R6, R5, R0 ;  /* 0x0000000506000224 */ /* 0x000fce00078e0200 */
.L_x_14128:
[----:B------:R-:W-:Y:S01]  /*3b40*/  ULDC.64 UR4, c[0x0][0x418] ;  /* 0x0001060000047ab9 */ /* 0x000fe20000000a00 */
[----:B------:R-:W-:Y:S01]  /*3b50*/  ULDC.64 UR6, c[0x0][0x420] ;  /* 0x0001080000067ab9 */ /* 0x000fe20000000a00 */
[----:B------:R-:W-:-:S04]  /*3b60*/  IADD3 R16, P0, R0, UR4, RZ ;  /* 0x0000000400107c10 */ /* 0x000fc8000ff1e0ff */
[----:B------:R-:W-:-:S06]  /*3b70*/  IADD3.X R17, RZ, UR5, RZ, P0, !PT ;  /* 0x00000005ff117c10 */ /* 0x000fcc00087fe4ff */
        /* <DEDUP_REMOVED lines=28> */
.L_x_14130:
[----:B------:R-:W-:Y:S05]  /*3d40*/  BSYNC B6 ;  /* 0x0000000000067941 */ /* 0x000fea0003800000 */
.L_x_14129:
        /* <DEDUP_REMOVED lines=284> */
.L_x_14131:
[----:B------:R-:W0:Y:S02]  /*4f10*/  LDC.64 R4, c[0x0][0x5c0] ;  /* 0x00017000ff047b82 */ /* 0x000e240000000a00 */
[----:B0-----:R-:W-:-:S06]  /*4f20*/  IMAD.WIDE R2, R3, 0x2, R4 ;  /* 0x0000000203027825 */ /* 0x001fcc00078e0204 */
[----:B------:R0:W2:Y:S01]  /*4f30*/  LDG.E.U16 R3, desc[UR36][R2.64] ;  /* 0x0000002402037981 */ /* 0x0000a2000c1e1500 */
[----:B------:R-:W-:-:S04]  /*4f40*/  IADD3 R23, R23, 0x80, RZ ;  /* 0x0000008017177810 */ /* 0x000fc80007ffe0ff */
[----:B0-----:R-:W-:Y:S01]  /*4f50*/  MOV R2, R23 ;  /* 0x0000001700027202 */ /* 0x001fe20000000f00 */
[----:B--2---:R0:W-:Y:S02]  /*4f60*/  STG.E.U16 desc[UR36][R18.64], R3 ;  /* 0x0000000312007986 */ /* 0x0041e4000c101524 */
[----:B0-----:R-:W-:-:S07]  /*4f70*/  MOV R3, RZ ;  /* 0x000000ff00037202 */ /* 0x001fce0000000f00 */
.L_x_14127:
[----:B------:R-:W-:Y:S05]  /*4f80*/  BSYNC B7 ;  /* 0x0000000000077941 */ /* 0x000fea0003800000 */
.L_x_14126:
        /* <DEDUP_REMOVED lines=294> */
[----:B------:R-:W-:Y:S02]  /*61f0*/  @P0 MOV R6, RZ ;  /* 0x000000ff00060202 */ /* 0x000fe40000000f00 */
        /* <DEDUP_REMOVED lines=12> */
.L_x_14134:
[----:B------:R-:W-:Y:S01]  /*62c0*/  ULDC.64 UR4, c[0x0][0x418] ;  /* 0x0001060000047ab9 */ /* 0x000fe20000000a00 */
[----:B------:R-:W-:Y:S01]  /*62d0*/  ULDC.64 UR6, c[0x0][0x420] ;  /* 0x0001080000067ab9 */ /* 0x000fe20000000a00 */
[----:B------:R-:W-:-:S05]  /*62e0*/  IADD3 R16, P0, R0, UR4, RZ ;  /* 0x0000000400107c10 */ /* 0x000fca000ff1e0ff */
[----:B------:R-:W-:-:S06]  /*62f0*/  IMAD.X R17, RZ, RZ, UR5, P0 ;  /* 0x00000005ff117e24 */ /* 0x000fcc00080e06ff */
        /* <DEDUP_REMOVED lines=16> */
[----:B------:R-:W-:Y:S01]  /*6400*/  HFMA2.MMA R12, -RZ, RZ, 0, 5.9604644775390625e-08 ;  /* 0x00000001ff0c7435 */ /* 0x000fe200000001ff */
[----:B------:R-:W-:Y:S01]  /*6410*/  MOV R5, UR5 ;  /* 0x0000000500057c02 */ /* 0x000fe20008000f00 */
[----:B------:R-:W0:Y:S01]  /*6420*/  LDC.64 R2, c[0x4][R2] ;  /* 0x0100000002027b82 */ /* 0x000e220000000a00 */
[----:B------:R-:W-:Y:S01]  /*6430*/  ULDC.64 UR4, c[0x4][0x4c0] ;  /* 0x0101300000047ab9 */ /* 0x000fe20000000a00 */
[----:B------:R-:W-:Y:S01]  /*6440*/  MOV R10, UR6 ;  /* 0x00000006000a7c02 */ /* 0x000fe20008000f00 */
[----:B------:R-:W-:Y:S01]  /*6450*/  IMAD.U32 R6, RZ, RZ, UR4 ;  /* 0x00000004ff067e24 */ /* 0x000fe2000f8e00ff */
[----:B------:R-:W-:Y:S01]  /*6460*/  MOV R7, UR5 ;  /* 0x0000000500077c02 */ /* 0x000fe20008000f00 */
[----:B------:R-:W-:Y:S01]  /*6470*/  IMAD.MOV.U32 R8, RZ, RZ, 0x153 ;  /* 0x00000153ff087424 */ /* 0x000fe200078e00ff */
[----:B------:R-:W-:-:S02]  /*6480*/  MOV R11, UR7 ;  /* 0x00000007000b7c02 */ /* 0x000fc40008000f00 */
[----:B------:R-:W-:-:S07]  /*6490*/  MOV R13, RZ ;  /* 0x000000ff000d7202 */ /* 0x000fce0000000f00 */
[----:B------:R-:W-:-:S07]  /*64a0*/  LEPC R20, `(.L_x_14136) ;  /* 0x000000001014794e */ /* 0x000fce0000000000 */
[----:B0-----:R-:W-:Y:S05]  /*64b0*/  CALL.ABS.NOINC R2 ;  /* 0x0000000002007343 */ /* 0x001fea0003c00000 */
.L_x_14136:
[----:B------:R-:W-:Y:S05]  /*64c0*/  BSYNC B6 ;  /* 0x0000000000067941 */ /* 0x000fea0003800000 */
.L_x_14135:
[----:B------:R-:W-:Y:S01]  /*64d0*/  ULDC.U8 UR5, c[0x0][0x428] ;  /* 0x00010a0000057ab9 */ /* 0x000fe20000000000 */
[----:B------:R-:W-:Y:S01]  /*64e0*/  ULDC UR4, c[0x0][0x420] ;  /* 0x0001080000047ab9 */ /* 0x000fe20000000800 */
[----:B------:R-:W-:Y:S02]  /*64f0*/  ISETP.NE.AND P1, PT, RZ, UR5, PT ;  /* 0x00000005ff007c0c */ /* 0x000fe4000bf25270 */
[C---:B------:R-:W-:Y:S02]  /*6500*/  ISETP.GE.AND P0, PT, R16.reuse, RZ, PT ;  /* 0x000000ff1000720c */ /* 0x040fe40003f06270 */
[----:B------:R-:W-:-:S04]  /*6510*/  IADD3 R17, R16, UR4, RZ ;  /* 0x0000000410117c10 */ /* 0x000fc8000fffe0ff */
[----:B------:R-:W-:-:S05]  /*6520*/  SEL R17, R17, R16, !P0 ;  /* 0x0000001011117207 */ /* 0x000fca0004000000 */
[----:B------:R-:W-:Y:S01]  /*6530*/  IMAD.MOV.U32 R3, RZ, RZ, R17 ;  /* 0x000000ffff037224 */ /* 0x000fe200078e0011 */
[----:B------:R-:W-:Y:S06]  /*6540*/  @P1 BRA `(.L_x_14137) ;  /* 0x0000001000501947 */ /* 0x000fec0003800000 */
        /* <DEDUP_REMOVED lines=10> */
[----:B------:R-:W-:-:S03]  /*65f0*/  ULDC UR4, c[0x0][0x55c] ;  /* 0x0001570000047ab9 */ /* 0x000fc60000000800 */
[----:B------:R-:W-:-:S05]  /*6600*/  IADD3 R3, -R5, RZ, RZ ;  /* 0x000000ff05037210 */ /* 0x000fca0007ffe1ff */
[----:B------:R-:W-:-:S04]  /*6610*/  IMAD R3, R3, UR6, R17 ;  /* 0x0000000603037c24 */ /* 0x000fc8000f8e0211 */
[----:B------:R-:W-:Y:S01]  /*6620*/  IMAD R3, R3, UR4, RZ ;  /* 0x0000000403037c24 */ /* 0x000fe2000f8e02ff */
        /* <DEDUP_REMOVED lines=243> */
[----:B------:R-:W-:Y:S01]  /*7560*/  ISETP.NE.AND P0, PT, R0, 0x18, PT ;  /* 0x000000180000780c */ /* 0x000fe20003f05270 */
[----:B------:R-:W-:Y:S01]  /*7570*/  IMAD.MOV.U32 R4, RZ, RZ, RZ ;  /* 0x000000ffff047224 */ /* 0x000fe200078e00ff */
[----:B------:R-:W-:-:S03]  /*7580*/  ULDC.64 UR4, c[0x0][0x548] ;  /* 0x0001520000047ab9 */ /* 0x000fc60000000a00 */
[----:B------:R-:W-:Y:S01]  /*7590*/  IMAD.HI.U32 R6, R5, UR4, R4 ;  /* 0x0000000405067c27 */ /* 0x000fe2000f8e0004 */
[----:B------:R-:W-:-:S04]  /*75a0*/  ULDC UR4, c[0x0][0x544] ;  /* 0x0001510000047ab9 */ /* 0x000fc80000000800 */
[----:B------:R-:W-:-:S03]  /*75b0*/  SHF.R.U32.HI R7, RZ, UR5, R6 ;  /* 0x00000005ff077c19 */ /* 0x000fc60008011606 */
[----:B------:R-:W0:Y:S01]  /*75c0*/  @P0 LDC.64 R10, c[0x0][0x550] ;  /* 0x00015400ff0a0b82 */ /* 0x000e220000000a00 */
[----:B------:R-:W-:Y:S02]  /*75d0*/  @P0 MOV R6, RZ ;  /* 0x000000ff00060202 */ /* 0x000fe40000000f00 */
[----:B------:R-:W-:-:S05]  /*75e0*/  IADD3 R4, -R7, RZ, RZ ;  /* 0x000000ff07047210 */ /* 0x000fca0007ffe1ff */
[----:B------:R-:W1:Y:S01]  /*75f0*/  @P0 LDC R9, c[0x0][0x558] ;  /* 0x00015600ff090b82 */ /* 0x000e620000000800 */
[----:B------:R-:W-:Y:S01]  /*7600*/  IMAD R4, R4, UR4, R5 ;  /* 0x0000000404047c24 */ /* 0x000fe2000f8e0205 */
[----:B------:R-:W-:-:S03]  /*7610*/  ULDC UR4, c[0x0][0x5b8] ;  /* 0x00016e0000047ab9 */ /* 0x000fc60000000800 */
[----:B------:R-:W-:-:S03]  /*7620*/  IMAD R3, R4, UR4, R3 ;  /* 0x0000000404037c24 */ /* 0x000fc6000f8e0203 */
[----:B------:R-:W2:Y:S01]  /*7630*/  @P0 LDC R2, c[0x0][0x5bc] ;  /* 0x00016f00ff020b82 */ /* 0x000ea20000000800 */
[----:B0-----:R-:W-:-:S05]  /*7640*/  @P0 IMAD.HI.U32 R0, R7, R11, R6 ;  /* 0x0000000b07000227 */ /* 0x001fca00078e0006 */
[----:B-1----:R-:W-:-:S04]  /*7650*/  @P0 SHF.R.U32.HI R0, RZ, R9, R0 ;  /* 0x00000009ff000219 */ /* 0x002fc80000011600 */
[----:B------:R-:W-:-:S05]  /*7660*/  @P0 IADD3 R5, -R0, RZ, RZ ;  /* 0x000000ff00050210 */ /* 0x000fca0007ffe1ff */
[----:B------:R-:W-:-:S04]  /*7670*/  @P0 IMAD R6, R10, R5, R7 ;  /* 0x000000050a060224 */ /* 0x000fc800078e0207 */
[----:B--2---:R-:W-:-:S07]  /*7680*/  @P0 IMAD R3, R6, R2, R3 ;  /* 0x0000000206030224 */ /* 0x004fce00078e0203 */
.L_x_14137:
[----:B------:R-:W0:Y:S02]  /*7690*/  LDC.64 R4, c[0x0][0x5c0] ;  /* 0x00017000ff047b82 */ /* 0x000e240000000a00 */
[----:B0-----:R-:W-:-:S06]  /*76a0*/  IMAD.WIDE R2, R3, 0x2, R4 ;  /* 0x0000000203027825 */ /* 0x001fcc00078e0204 */
[----:B------:R0:W2:Y:S01]  /*76b0*/  LDG.E.U16 R3, desc[UR36][R2.64] ;  /* 0x0000002402037981 */ /* 0x0000a2000c1e1500 */
[----:B------:R-:W-:-:S05]  /*76c0*/  VIADD R23, R23, 0x80 ;  /* 0x0000008017177836 */ /* 0x000fca0000000000 */
[----:B0-----:R-:W-:Y:S01]  /*76d0*/  MOV R2, R23 ;  /* 0x0000001700027202 */ /* 0x001fe20000000f00 */
[----:B--2---:R0:W-:Y:S02]  /*76e0*/  STG.E.U16 desc[UR36][R18.64], R3 ;  /* 0x0000000312007986 */ /* 0x0041e4000c101524 */
[----:B0-----:R-:W-:-:S07]  /*76f0*/  MOV R3, RZ ;  /* 0x000000ff00037202 */ /* 0x001fce0000000f00 */
.L_x_14133:
[----:B------:R-:W-:Y:S05]  /*7700*/  BSYNC B7 ;  /* 0x0000000000077941 */ /* 0x000fea0003800000 */
.L_x_14132:
[----:B------:R-:W-:Y:S02]  /*7710*/  ULDC.64 UR4, c[0x0][0x210] ;  /* 0x0000840000047ab9 */ /* 0x000fe40000000a00 */
[----:B------:R-:W-:-:S04]  /*7720*/  ISETP.GE.U32.AND P0, PT, R2, UR4, PT ;  /* 0x0000000402007c0c */ /* 0x000fc8000bf06070 */
[----:B------:R-:W-:-:S13]  /*7730*/  ISETP.GE.AND.EX P0, PT, R3, UR5, PT, P0 ;  /* 0x0000000503007c0c */ /* 0x000fda000bf06300 */
[----:B------:R-:W-:Y:S05]  /*7740*/  @P0 EXIT ;  /* 0x000000000000094d */ /* 0x000fea0003800000 */
        /* <DEDUP_REMOVED lines=290> */
[C---:B------:R-:W-:Y:S01]  /*8970*/  IADD3 R7, -R5.reuse, RZ, RZ ;  /* 0x000000ff05077210 */ /* 0x040fe20007ffe1ff */
        /* <DEDUP_REMOVED lines=11> */
.L_x_14138:
        /* <DEDUP_REMOVED lines=20> */
[----:B------:R-:W-:Y:S01]  /*8b70*/  HFMA2.MMA R8, -RZ, RZ, 0, 2.0205974578857421875e-05 ;  /* 0x00000153ff087435 */ /* 0x000fe200000001ff */
        /* <DEDUP_REMOVED lines=11> */
.L_x_14140:
[----:B------:R-:W-:Y:S05]  /*8c30*/  BSYNC B6 ;  /* 0x0000000000067941 */ /* 0x000fea0003800000 */
.L_x_14139:
[----:B------:R-:W-:Y:S01]  /*8c40*/  ULDC.U8 UR5, c[0x0][0x428] ;  /* 0x00010a0000057ab9 */ /* 0x000fe20000000000 */
[----:B------:R-:W-:Y:S01]  /*8c50*/  ULDC UR4, c[0x0][0x420] ;  /* 0x0001080000047ab9 */ /* 0x000fe20000000800 */
[----:B------:R-:W-:Y:S02]  /*8c60*/  ISETP.NE.AND P1, PT, RZ, UR5, PT ;  /* 0x00000005ff007c0c */ /* 0x000fe4000bf25270 */
[C---:B------:R-:W-:Y:S02]  /*8c70*/  ISETP.GE.AND P0, PT, R16.reuse, RZ, PT ;  /* 0x000000ff1000720c */ /* 0x040fe40003f06270 */
[----:B------:R-:W-:-:S04]  /*8c80*/  IADD3 R17, R16, UR4, RZ ;  /* 0x0000000410117c10 */ /* 0x000fc8000fffe0ff */
[----:B------:R-:W-:-:S04]  /*8c90*/  SEL R17, R17, R16, !P0 ;  /* 0x0000001011117207 */ /* 0x000fc80004000000 */
[----:B------:R-:W-:Y:S01]  /*8ca0*/  MOV R3, R17 ;  /* 0x0000001100037202 */ /* 0x000fe20000000f00 */
[----:B------:R-:W-:Y:S06]  /*8cb0*/  @P1 BRA `(.L_x_14141) ;  /* 0x0000001000501947 */ /* 0x000fec0003800000 */
[----:B------:R-:W0:Y:S01]  /*8cc0*/  LDC R0, c[0x0][0x42c] ;  /* 0x00010b00ff007b82 */ /* 0x000e220000000800 */
[----:B------:R-:W-:Y:S01]  /*8cd0*/  HFMA2.MMA R3, -RZ, RZ, 0, 0 ;  /* 0x00000000ff037435 */ /* 0x000fe200000001ff */
[----:B0-----:R-:W-:-:S13]  /*8ce0*/  ISETP.NE.AND P0, PT, R0, RZ, PT ;  /* 0x000000ff0000720c */ /* 0x001fda0003f05270 */
[----:B------:R-:W-:Y:S05]  /*8cf0*/  @!P0 BRA `(.L_x_14141) ;  /* 0x0000001000408947 */ /* 0x000fea0003800000 */
[----:B------:R-:W-:Y:S01]  /*8d00*/  IMAD.MOV.U32 R16, RZ, RZ, RZ ;  /* 0x000000ffff107224 */ /* 0x000fe200078e00ff */
[----:B------:R-:W-:Y:S01]  /*8d10*/  ULDC.64 UR6, c[0x0][0x430] ;  /* 0x00010c0000067ab9 */ /* 0x000fe20000000a00 */
[----:B------:R-:W-:Y:S01]  /*8d20*/  ULDC UR4, c[0x0][0x438] ;  /* 0x00010e0000047ab9 */ /* 0x000fe20000000800 */
[----:B------:R-:W-:Y:S01]  /*8d30*/  ISETP.NE.AND P0, PT, R0, 0x1, PT ;  /* 0x000000010000780c */ /* 0x000fe20003f05270 */
[----:B------:R-:W-:-:S05]  /*8d40*/  IMAD.HI.U32 R4, R17, UR7, R16 ;  /* 0x0000000711047c27 */ /* 0x000fca000f8e0010 */
[----:B------:R-:W-:Y:S01]  /*8d50*/  SHF.R.U32.HI R5, RZ, UR4, R4 ;  /* 0x00000004ff057c19 */ /* 0x000fe20008011604 */
[----:B------:R-:W-:-:S03]  /*8d60*/  ULDC UR4, c[0x0][0x55c] ;  /* 0x0001570000047ab9 */ /* 0x000fc60000000800 */
[----:B------:R-:W-:-:S05]  /*8d70*/  IADD3 R3, -R5, RZ, RZ ;  /* 0x000000ff05037210 */ /* 0x000fca0007ffe1ff */
        /* <DEDUP_REMOVED lines=246> */
[----:B------:R-:W-:Y:S01]  /*9ce0*/  ULDC.64 UR4, c[0x0][0x548] ;  /* 0x0001520000047ab9 */ /* 0x000fe20000000a00 */
[----:B------:R-:W-:-:S05]  /*9cf0*/  MOV R4, RZ ;  /* 0x000000ff00047202 */ /* 0x000fca0000000f00 */
[----:B------:R-:W-:Y:S01]  /*9d00*/  IMAD.HI.U32 R6, R5, UR4, R4 ;  /* 0x0000000405067c27 */ /* 0x000fe2000f8e0004 */
[----:B------:R-:W-:-:S04]  /*9d10*/  ULDC UR4, c[0x0][0x544] ;  /* 0x0001510000047ab9 */ /* 0x000fc80000000800 */
[----:B------:R-:W-:Y:S01]  /*9d20*/  SHF.R.U32.HI R7, RZ, UR5, R6 ;  /* 0x00000005ff077c19 */ /* 0x000fe20008011606 */
        /* <DEDUP_REMOVED lines=13> */
.L_x_14141:
[----:B------:R-:W0:Y:S02]  /*9e00*/  LDC.64 R4, c[0x0][0x5c0] ;  /* 0x00017000ff047b82 */ /* 0x000e240000000a00 */
[----:B0-----:R-:W-:-:S06]  /*9e10*/  IMAD.WIDE R2, R3, 0x2, R4 ;  /* 0x0000000203027825 */ /* 0x001fcc00078e0204 */
[----:B------:R-:W2:Y:S04]  /*9e20*/  LDG.E.U16 R3, desc[UR36][R2.64] ;  /* 0x0000002402037981 */ /* 0x000ea8000c1e1500 */
[----:B--2---:R-:W-:Y:S01]  /*9e30*/  STG.E.U16 desc[UR36][R18.64], R3 ;  /* 0x0000000312007986 */ /* 0x004fe2000c101524 */
[----:B------:R-:W-:Y:S05]  /*9e40*/  EXIT ;  /* 0x000000000000794d */ /* 0x000fea0003800000 */
.L_x_14142:
        /* <DEDUP_REMOVED lines=11> */
.L_x_28079:


//--------------------- .text._ZN2at6native24index_elementwise_kernelILi128ELi4EZNS0_20cuda_take_put_kernelIblZZZZZNS0_11take_kernelERNS_14TensorIteratorERKNS_10TensorBaseEENKUlvE_clEvENKUlvE9_clEvENKUlvE_clEvENKUlvE0_clEvEUlRblE_EEvS4_S7_RKT1_EUliE_EEvlSE_ --------------------------
	.section	.text._ZN2at6native24index_elementwise_kernelILi128ELi4EZNS0_20cuda_take_put_kernelIblZZZZZNS0_11take_kernelERNS_14TensorIteratorERKNS_10TensorBaseEENKUlvE_clEvENKUlvE9_clEvENKUlvE_clEvENKUlvE0_clEvEUlRblE_EEvS4_S7_RKT1_EUliE_EEvlSE_,"ax",@progbits
	.align	128
        .global         _ZN2at6native24index_elementwise_kernelILi128ELi4EZNS0_20cuda_take_put_kernelIblZZZZZNS0_11take_kernelERNS_14TensorIteratorERKNS_10TensorBaseEENKUlvE_clEvENKUlvE9_clEvENKUlvE_clEvENKUlvE0_clEvEUlRblE_EEvS4_S7_RKT1_EUliE_EEvlSE_
        .type           _ZN2at6native24index_elementwise_kernelILi128ELi4EZNS0_20cuda_take_put_kernelIblZZZZZNS0_11take_kernelERNS_14TensorIteratorERKNS_10TensorBaseEENKUlvE_clEvENKUlvE9_clEvENKUlvE_clEvENKUlvE0_clEvEUlRblE_EEvS4_S7_RKT1_EUliE_EEvlSE_,@function
        .size           _ZN2at6native24index_elementwise_kernelILi128ELi4EZNS0_20cuda_take_put_kernelIblZZZZZNS0_11take_kernelERNS_14TensorIteratorERKNS_10TensorBaseEENKUlvE_clEvENKUlvE9_clEvENKUlvE_clEvENKUlvE0_clEvEUlRblE_EEvS4_S7_RKT1_EUliE_EEvlSE_,(.L_x_27920 - _ZN2at6native24index_elementwise_kernelILi128ELi4EZNS0_20cuda_take_put_kernelIblZZZZZNS0_11take_kernelERNS_14TensorIteratorERKNS_10TensorBaseEENKUlvE_clEvENKUlvE9_clEvENKUlvE_clEvENKUlvE0_clEvEUlRblE_EEvS4_S7_RKT1_EUliE_EEvlSE_)
        .other          _ZN2at6native24index_elementwise_kernelILi128ELi4EZNS0_20cuda_take_put_kernelIblZZZZZNS0_11take_kernelERNS_14TensorIteratorERKNS_10TensorBaseEENKUlvE_clEvENKUlvE9_clEvENKUlvE_clEvENKUlvE0_clEvEUlRblE_EEvS4_S7_RKT1_EUliE_EEvlSE_,@"STO_CUDA_ENTRY STV_DEFAULT"
_ZN2at6native24index_elementwise_kernelILi128ELi4EZNS0_20cuda_take_put_kernelIblZZZZZNS0_11take_kernelERNS_14TensorIteratorERKNS_10TensorBaseEENKUlvE_clEvENKUlvE9_clEvENKUlvE_clEvENKUlvE0_clEvEUlRblE_EEvS4_S7_RKT1_EUliE_EEvlSE_:
.text._ZN2at6native24index_elementwise_kernelILi128ELi4EZNS0_20cuda_take_put_kernelIblZZZZZNS0_11take_kernelERNS_14TensorIteratorERKNS_10TensorBaseEENKUlvE_clEvENKUlvE9_clEvENKUlvE_clEvENKUlvE0_clEvEUlRblE_EEvS4_S7_RKT1_EUliE_EEvlSE_:
        /* <DEDUP_REMOVED lines=317> */
.L_x_14145:
        /* <DEDUP_REMOVED lines=32> */
.L_x_14147:
[----:B------:R-:W-:Y:S05]  /*15d0*/  BSYNC B7 ;  /* 0x0000000000077941 */ /* 0x000fea0003800000 */
.L_x_14146:
        /* <DEDUP_REMOVED lines=25> */
[----:B------:R-:W-:Y:S05]  /*1770*/  CALL.REL.NOINC `($__internal_2_$__cuda_sm20_div_u64) ;  /* 0x000001a400407944 */ /* 0x000fea0003c00000 */
        /* <DEDUP_REMOVED lines=11> */
.L_x_14150:
        /* <DEDUP_REMOVED lines=23> */
.L_x_14151:
[----:B------:R-:W-:Y:S05]  /*19a0*/  BSYNC B0 ;  /* 0x0000000000007941 */ /* 0x000fea0003800000 */
.L_x_14149:
        /* <DEDUP_REMOVED lines=32> */
.L_x_14153:
        /* <DEDUP_REMOVED lines=24> */
.L_x_14154:
[----:B------:R-:W-:Y:S05]  /*1d30*/  BSYNC B0 ;  /* 0x0000000000007941 */ /* 0x000fea0003800000 */
.L_x_14152:
        /* <DEDUP_REMOVED lines=20> */
[----:B------:R-:W-:Y:S05]  /*1e80*/  CALL.REL.NOINC `($__internal_2_$__cuda_sm20_div_u64) ;  /* 0x0000019c007c7944 */ /* 0x000fea0003c00000 */
        /* <DEDUP_REMOVED lines=12> */
.L_x_14156:
        /* <DEDUP_REMOVED lines=24> */
.L_x_14157:
[----:B------:R-:W-:Y:S05]  /*20d0*/  BSYNC B0 ;  /* 0x0000000000007941 */ /* 0x000fea0003800000 */
.L_x_14155:
        /* <DEDUP_REMOVED lines=33> */
.L_x_14159:
        /* <DEDUP_REMOVED lines=24> */
.L_x_14160:
[----:B------:R-:W-:Y:S05]  /*2470*/  BSYNC B0 ;  /* 0x0000000000007941 */ /* 0x000fea0003800000 */
.L_x_14158:
        /* <DEDUP_REMOVED lines=33> */
.L_x_14162:
        /* <DEDUP_REMOVED lines=24> */
.L_x_14163:
[----:B------:R-:W-:Y:S05]  /*2810*/  BSYNC B0 ;  /* 0x0000000000007941 */ /* 0x000fea0003800000 */
.L_x_14161:
        /* <DEDUP_REMOVED lines=33> */
.L_x_14165:
        /* <DEDUP_REMOVED lines=24> */
.L_x_14166:
[----:B------:R-:W-:Y:S05]  /*2bb0*/  BSYNC B0 ;  /* 0x0000000000007941 */ /* 0x000fea0003800000 */
.L_x_14164:
        /* <DEDUP_REMOVED lines=33> */
.L_x_14168:
        /* <DEDUP_REMOVED lines=24> */
.L_x_14169:
[----:B------:R-:W-:Y:S05]  /*2f50*/  BSYNC B0 ;  /* 0x0000000000007941 */ /* 0x000fea0003800000 */
.L_x_14167:
        /* <DEDUP_REMOVED lines=33> */
.L_x_14171:
        /* <DEDUP_REMOVED lines=24> */
.L_x_14172:
[----:B------:R-:W-:Y:S05]  /*32f0*/  BSYNC B0 ;  /* 0x0000000000007941 */ /* 0x000fea0003800000 */
.L_x_14170:
        /* <DEDUP_REMOVED lines=33> */
.L_x_14174:
        /* <DEDUP_REMOVED lines=24> */
.L_x_14175:
[----:B------:R-:W-:Y:S05]  /*3690*/  BSYNC B0 ;  /* 0x0000000000007941 */ /* 0x000fea0003800000 */
.L_x_14173:
        /* <DEDUP_REMOVED lines=33> */
.L_x_14177:
        /* <DEDUP_REMOVED lines=24> */
.L_x_14178:
[----:B------:R-:W-:Y:S05]  /*3a30*/  BSYNC B0 ;  /* 0x0000000000007941 */ /* 0x000fea0003800000 */
.L_x_14176:
        /* <DEDUP_REMOVED lines=33> */
.L_x_14180:
        /* <DEDUP_REMOVED lines=24> */
.L_x_14181:
[----:B------:R-:W-:Y:S05]  /*3dd0*/  BSYNC B0 ;  /* 0x0000000000007941 */ /* 0x000fea0003800000 */
.L_x_14179:
        /* <DEDUP_REMOVED lines=33> */
.L_x_14183:
        /* <DEDUP_REMOVED lines=24> */
.L_x_14184:
[----:B------:R-:W-:Y:S05]  /*4170*/  BSYNC B0 ;  /* 0x0000000000007941 */ /* 0x000fea0003800000 */
.L_x_14182:
        /* <DEDUP_REMOVED lines=33> */
.L_x_14186:
        /* <DEDUP_REMOVED lines=24> */
.L_x_14187:
[----:B------:R-:W-:Y:S05]  /*4510*/  BSYNC B0 ;  /* 0x0000000000007941 */ /* 0x000fea0003800000 */
.L_x_14185:
        /* <DEDUP_REMOVED lines=33> */
.L_x_14189:
        /* <DEDUP_REMOVED lines=24> */
.L_x_14190:
[----:B------:R-:W-:Y:S05]  /*48b0*/  BSYNC B0 ;  /* 0x0000000000007941 */ /* 0x000fea0003800000 */
.L_x_14188:
        /* <DEDUP_REMOVED lines=33> */
.L_x_14192:
        /* <DEDUP_REMOVED lines=24> */
.L_x_14193:
[----:B------:R-:W-:Y:S05]  /*4c50*/  BSYNC B0 ;  /* 0x0000000000007941 */ /* 0x000fea0003800000 */
.L_x_14191:
        /* <DEDUP_REMOVED lines=33> */
.L_x_14195:
        /* <DEDUP_REMOVED lines=24> */
.L_x_14196:
[----:B------:R-:W-:Y:S05]  /*4ff0*/  BSYNC B0 ;  /* 0x0000000000007941 */ /* 0x000fea0003800000 */
.L_x_14194:
        /* <DEDUP_REMOVED lines=33> */
.L_x_14198:
        /* <DEDUP_REMOVED lines=24> */
.L_x_14199:
[----:B------:R-:W-:Y:S05]  /*5390*/  BSYNC B0 ;  /* 0x0000000000007941 */ /* 0x000fea0003800000 */
.L_x_14197:
        /* <DEDUP_REMOVED lines=33> */
.L_x_14201:
        /* <DEDUP_REMOVED lines=24> */
.L_x_14202:
[----:B------:R-:W-:Y:S05]  /*5730*/  BSYNC B0 ;  /* 0x0000000000007941 */ /* 0x000fea0003800000 */
.L_x_14200:
        /* <DEDUP_REMOVED lines=33> */
.L_x_14204:
        /* <DEDUP_REMOVED lines=24> */
.L_x_14205:
[----:B------:R-:W-:Y:S05]  /*5ad0*/  BSYNC B0 ;  /* 0x0000000000007941 */ /* 0x000fea0003800000 */
.L_x_14203:
        /* <DEDUP_REMOVED lines=33> */
.L_x_14207:
        /* <DEDUP_REMOVED lines=24> */
.L_x_14208:
[----:B------:R-:W-:Y:S05]  /*5e70*/  BSYNC B0 ;  /* 0x0000000000007941 */ /* 0x000fea0003800000 */
.L_x_14206:
        /* <DEDUP_REMOVED lines=33> */
.L_x_14210:
        /* <DEDUP_REMOVED lines=24> */
.L_x_14211:
[----:B------:R-:W-:Y:S05]  /*6210*/  BSYNC B0 ;  /* 0x0000000000007941 */ /* 0x000fea0003800000 */
.L_x_14209:
        /* <DEDUP_REMOVED lines=33> */
.L_x_14213:
        /* <DEDUP_REMOVED lines=24> */
.L_x_14214:
[----:B------:R-:W-:Y:S05]  /*65b0*/  BSYNC B0 ;  /* 0x0000000000007941 */ /* 0x000fea0003800000 */
.L_x_14212:
        /* <DEDUP_REMOVED lines=33> */
.L_x_14216:
        /* <DEDUP_REMOVED lines=24> */
.L_x_14217:
[----:B------:R-:W-:Y:S05]  /*6950*/  BSYNC B0 ;  /* 0x0000000000007941 */ /* 0x000fea0003800000 */
.L_x_14215:
        /* <DEDUP_REMOVED lines=31> */
.L_x_14219:
        /* <DEDUP_REMOVED lines=23> */
.L_x_14220:
[----:B------:R-:W-:Y:S05]  /*6cc0*/  BSYNC B0 ;  /* 0x0000000000007941 */ /* 0x000fea0003800000 */
.L_x_14218:
        /* <DEDUP_REMOVED lines=17> */
[----:B------:R-:W-:Y:S05]  /*6de0*/  CALL.REL.NOINC `($__internal_3_$__cuda_sm20_rem_u64) ;  /* 0x0000015000b87944 */ /* 0x000fea0003c00000 */
[----:B------:R-:W-:Y:S01]  /*6df0*/  MOV R4, R0 ;  /* 0x0000000000047202 */ /* 0x000fe20000000f00 */
[----:B------:R-:W-:Y:S01]  /*6e00*/  IMAD.MOV.U32 R5, RZ, RZ, R3 ;  /* 0x000000ffff057224 */ /* 0x000fe200078e0003 */
[----:B------:R-:W-:Y:S06]  /*6e10*/  BRA `(.L_x_14223) ;  /* 0x0000000000507947 */ /* 0x000fec0003800000 */
.L_x_14222:
        /* <DEDUP_REMOVED lines=20> */
.L_x_14223:
[----:B------:R-:W-:Y:S05]  /*6f60*/  BSYNC B0 ;  /* 0x0000000000007941 */ /* 0x000fea0003800000 */
.L_x_14221:
[----:B------:R-:W-:Y:S01]  /*6f70*/  ULDC.64 UR4, c[0x0][0x5c0] ;  /* 0x0001700000047ab9 */ /* 0x000fe20000000a00 */
[----:B------:R-:W-:Y:S01]  /*6f80*/  MOV R3, R15 ;  /* 0x0000000f00037202 */ /* 0x000fe20000000f00 */
[----:B------:R-:W-:Y:S02]  /*6f90*/  IMAD R5, R5, UR4, RZ ;  /* 0x0000000405057c24 */ /* 0x000fe4000f8e02ff */
[----:B------:R-:W-:-:S04]  /*6fa0*/  IMAD.WIDE.U32 R2, R4, UR4, R2 ;  /* 0x0000000404027c25 */ /* 0x000fc8000f8e0002 */
[----:B------:R-:W-:-:S04]  /*6fb0*/  IMAD R5, R4, UR5, R5 ;  /* 0x0000000504057c24 */ /* 0x000fc8000f8e0205 */
[----:B------:R-:W-:-:S07]  /*6fc0*/  IMAD.IADD R15, R3, 0x1, R5 ;  /* 0x00000001030f7824 */ /* 0x000fce00078e0205 */
.L_x_14148:
[----:B------:R-:W-:Y:S02]  /*6fd0*/  ULDC.64 UR4, c[0x0][0x5c8] ;  /* 0x0001720000047ab9 */ /* 0x000fe40000000a00 */
[----:B------:R-:W-:-:S04]  /*6fe0*/  IADD3 R4, P0, R2, UR4, RZ ;  /* 0x0000000402047c10 */ /* 0x000fc8000ff1e0ff */
[----:B------:R-:W-:-:S06]  /*6ff0*/  IADD3.X R5, R15, UR5, RZ, P0, !PT ;  /* 0x000000050f057c10 */ /* 0x000fcc00087fe4ff */
[----:B------:R0:W2:Y:S01]  /*7000*/  LDG.E.U8 R5, desc[UR36][R4.64] ;  /* 0x0000002404057981 */ /* 0x0000a2000c1e1100 */
[----:B------:R-:W-:-:S05]  /*7010*/  LEA R2, R23, R22, 0x9 ;  /* 0x0000001617027211 */ /* 0x000fca00078e48ff */
[----:B------:R-:W-:-:S05]  /*7020*/  VIADD R2, R2, 0x80 ;  /* 0x0000008002027836 */ /* 0x000fca0000000000 */
[----:B0-----:R-:W-:Y:S01]  /*7030*/  MOV R4, R2 ;  /* 0x0000000200047202 */ /* 0x001fe20000000f00 */
[----:B--2---:R0:W-:Y:S02]  /*7040*/  STG.E.U8 desc[UR36][R16.64], R5 ;  /* 0x0000000510007986 */ /* 0x0041e4000c101124 */
[----:B0-----:R-:W-:-:S07]  /*7050*/  IMAD.MOV.U32 R5, RZ, RZ, RZ ;  /* 0x000000ffff057224 */ /* 0x001fce00078e00ff */
.L_x_14144:
[----:B------:R-:W-:Y:S05]  /*7060*/  BSYNC B6 ;  /* 0x0000000000067941 */ /* 0x000fea0003800000 */
.L_x_14143:
        /* <DEDUP_REMOVED lines=308> */
.L_x_14226:
        /* <DEDUP_REMOVED lines=32> */
.L_x_14228:
[----:B------:R-:W-:Y:S05]  /*85b0*/  BSYNC B7 ;  /* 0x0000000000077941 */ /* 0x000fea0003800000 */
.L_x_14227:
        /* <DEDUP_REMOVED lines=37> */
.L_x_14231:
        /* <DEDUP_REMOVED lines=23> */
.L_x_14232:
[----:B------:R-:W-:Y:S05]  /*8980*/  BSYNC B0 ;  /* 0x0000000000007941 */ /* 0x000fea0003800000 */
.L_x_14230:
        /* <DEDUP_REMOVED lines=32> */
.L_x_14234:
        /* <DEDUP_REMOVED lines=24> */
.L_x_14235:
[----:B------:R-:W-:Y:S05]  /*8d10*/  BSYNC B0 ;  /* 0x0000000000007941 */ /* 0x000fea0003800000 */
.L_x_14233:
        /* <DEDUP_REMOVED lines=32> */
.L_x_14237:
        /* <DEDUP_REMOVED lines=24> */
.L_x_14238:
[----:B------:R-:W-:Y:S05]  /*90a0*/  BSYNC B0 ;  /* 0x0000000000007941 */ /* 0x000fea0003800000 */
.L_x_14236:
        /* <DEDUP_REMOVED lines=32> */
.L_x_14240:
        /* <DEDUP_REMOVED lines=24> */
.L_x_14241:
[----:B------:R-:W-:Y:S05]  /*9430*/  BSYNC B0 ;  /* 0x0000000000007941 */ /* 0x000fea0003800000 */
.L_x_14239:
        /* <DEDUP_REMOVED lines=32> */
.L_x_14243:
        /* <DEDUP_REMOVED lines=24> */
.L_x_14244:
[----:B------:R-:W-:Y:S05]  /*97c0*/  BSYNC B0 ;  /* 0x0000000000007941 */ /* 0x000fea0003800000 */
.L_x_14242:
        /* <DEDUP_REMOVED lines=32> */
.L_x_14246:
        /* <DEDUP_REMOVED lines=24> */
.L_x_14247:
[----:B------:R-:W-:Y:S05]  /*9b50*/  BSYNC B0 ;  /* 0x0000000000007941 */ /* 0x000fea0003800000 */
.L_x_14245:
        /* <DEDUP_REMOVED lines=32> */
.L_x_14249:
        /* <DEDUP_REMOVED lines=24> */
.L_x_14250:
[----:B------:R-:W-:Y:S05]  /*9ee0*/  BSYNC B0 ;  /* 0x0000000000007941 */ /* 0x000fea0003800000 */
.L_x_14248:
        /* <DEDUP_REMOVED lines=32> */
.L_x_14252:
        /* <DEDUP_REMOVED lines=24> */
.L_x_14253:
[----:B------:R-:W-:Y:S05]  /*a270*/  BSYNC B0 ;  /* 0x0000000000007941 */ /* 0x000fea0003800000 */
.L_x_14251:
        /* <DEDUP_REMOVED lines=32> */
.L_x_14255:
        /* <DEDUP_REMOVED lines=24> */
.L_x_14256:
[----:B------:R-:W-:Y:S05]  /*a600*/  BSYNC B0 ;  /* 0x0000000000007941 */ /* 0x000fea0003800000 */
.L_x_14254:
        /* <DEDUP_REMOVED lines=32> */
.L_x_14258:
        /* <DEDUP_REMOVED lines=24> */
.L_x_14259:
[----:B------:R-:W-:Y:S05]  /*a990*/  BSYNC B0 ;  /* 0x0000000000007941 */ /* 0x000fea0003800000 */
.L_x_14257:
        /* <DEDUP_REMOVED lines=32> */
.L_x_14261:
        /* <DEDUP_REMOVED lines=24> */
.L_x_14262:
[----:B------:R-:W-:Y:S05]  /*ad20*/  BSYNC B0 ;  /* 0x0000000000007941 */ /* 0x000fea0003800000 */
.L_x_14260:
        /* <DEDUP_REMOVED lines=32> */
.L_x_14264:
        /* <DEDUP_REMOVED lines=24> */
.L_x_14265:
[----:B------:R-:W-:Y:S05]  /*b0b0*/  BSYNC B0 ;  /* 0x0000000000007941 */ /* 0x000fea0003800000 */
.L_x_14263:
        /* <DEDUP_REMOVED lines=32> */
.L_x_14267:
        /* <DEDUP_REMOVED lines=24> */
.L_x_14268:
[----:B------:R-:W-:Y:S05]  /*b440*/  BSYNC B0 ;  /* 0x0000000000007941 */ /* 0x000fea0003800000 */
.L_x_14266:
        /* <DEDUP_REMOVED lines=32> */
.L_x_14270:
        /* <DEDUP_REMOVED lines=24> */
.L_x_14271:
[----:B------:R-:W-:Y:S05]  /*b7d0*/  BSYNC B0 ;  /* 0x0000000000007941 */ /* 0x000fea0003800000 */
.L_x_14269:
        /* <DEDUP_REMOVED lines=32> */
.L_x_14273:
        /* <DEDUP_REMOVED lines=24> */
.L_x_14274:
[----:B------:R-:W-:Y:S05]  /*bb60*/  BSYNC B0 ;  /* 0x0000000000007941 */ /* 0x000fea0003800000 */
.L_x_14272:
        /* <DEDUP_REMOVED lines=32> */
.L_x_14276:
        /* <DEDUP_REMOVED lines=24> */
.L_x_14277:
[----:B------:R-:W-:Y:S05]  /*bef0*/  BSYNC B0 ;  /* 0x0000000000007941 */ /* 0x000fea0003800000 */
.L_x_14275:
        /* <DEDUP_REMOVED lines=32> */
.L_x_14279:
        /* <DEDUP_REMOVED lines=24> */
.L_x_14280:
[----:B------:R-:W-:Y:S05]  /*c280*/  BSYNC B0 ;  /* 0x0000000000007941 */ /* 0x000fea0003800000 */
.L_x_14278:
        /* <DEDUP_REMOVED lines=32> */
.L_x_14282:
        /* <DEDUP_REMOVED lines=24> */
.L_x_14283:
[----:B------:R-:W-:Y:S05]  /*c610*/  BSYNC B0 ;  /* 0x0000000000007941 */ /* 0x000fea0003800000 */
.L_x_14281:
        /* <DEDUP_REMOVED lines=32> */
.L_x_14285:
        /* <DEDUP_REMOVED lines=24> */
.L_x_14286:
[----:B------:R-:W-:Y:S05]  /*c9a0*/  BSYNC B0 ;  /* 0x0000000000007941 */ /* 0x000fea0003800000 */
.L_x_14284:
        /* <DEDUP_REMOVED lines=32> */
.L_x_14288:
        /* <DEDUP_REMOVED lines=24> */
.L_x_14289:
[----:B------:R-:W-:Y:S05]  /*cd30*/  BSYNC B0 ;  /* 0x0000000000007941 */ /* 0x000fea0003800000 */
.L_x_14287:
        /* <DEDUP_REMOVED lines=32> */
.L_x_14291:
        /* <DEDUP_REMOVED lines=24> */
.L_x_14292:
[----:B------:R-:W-:Y:S05]  /*d0c0*/  BSYNC B0 ;  /* 0x0000000000007941 */ /* 0x000fea0003800000 */
.L_x_14290:
        /* <DEDUP_REMOVED lines=32> */
.L_x_14294:
        /* <DEDUP_REMOVED lines=24> */
.L_x_14295:
[----:B------:R-:W-:Y:S05]  /*d450*/  BSYNC B0 ;  /* 0x0000000000007941 */ /* 0x000fea0003800000 */
.L_x_14293:
        /* <DEDUP_REMOVED lines=32> */
.L_x_14297:
        /* <DEDUP_REMOVED lines=24> */
.L_x_14298:
[----:B------:R-:W-:Y:S05]  /*d7e0*/  BSYNC B0 ;  /* 0x0000000000007941 */ /* 0x000fea0003800000 */
.L_x_14296:
        /* <DEDUP_REMOVED lines=30> */
.L_x_14300:
        /* <DEDUP_REMOVED lines=23> */
.L_x_14301:
[----:B------:R-:W-:Y:S05]  /*db40*/  BSYNC B0 ;  /* 0x0000000000007941 */ /* 0x000fea0003800000 */
.L_x_14299:
        /* <DEDUP_REMOVED lines=20> */
.L_x_14303:
        /* <DEDUP_REMOVED lines=19> */
.L_x_14304:
[----:B------:R-:W-:Y:S05]  /*ddc0*/  BSYNC B0 ;  /* 0x0000000000007941 */ /* 0x000fea0003800000 */
.L_x_14302:
[----:B------:R-:W-:Y:S02]  /*ddd0*/  ULDC.64 UR4, c[0x0][0x5c0] ;  /* 0x0001700000047ab9 */ /* 0x000fe40000000a00 */
[----:B------:R-:W-:Y:S02]  /*dde0*/  IMAD R3, R5, UR4, RZ ;  /* 0x0000000405037c24 */ /* 0x000fe4000f8e02ff */
[----:B------:R-:W-:-:S04]  /*ddf0*/  IMAD.WIDE.U32 R12, R4, UR4, R12 ;  /* 0x00000004040c7c25 */ /* 0x000fc8000f8e000c */
[----:B------:R-:W-:-:S04]  /*de00*/  IMAD R3, R4, UR5, R3 ;  /* 0x0000000504037c24 */ /* 0x000fc8000f8e0203 */
[----:B------:R-:W-:-:S07]  /*de10*/  IMAD.IADD R13, R13, 0x1, R3 ;  /* 0x000000010d0d7824 */ /* 0x000fce00078e0203 */
.L_x_14229:
[----:B------:R-:W-:Y:S02]  /*de20*/  ULDC.64 UR4, c[0x0][0x5c8] ;  /* 0x0001720000047ab9 */ /* 0x000fe40000000a00 */
[----:B------:R-:W-:-:S04]  /*de30*/  IADD3 R12, P0, R12, UR4, RZ ;  /* 0x000000040c0c7c10 */ /* 0x000fc8000ff1e0ff */
[----:B------:R-:W-:-:S06]  /*de40*/  IADD3.X R13, R13, UR5, RZ, P0, !PT ;  /* 0x000000050d0d7c10 */ /* 0x000fcc00087fe4ff */
[----:B------:R-:W2:Y:S01]  /*de50*/  LDG.E.U8 R13, desc[UR36][R12.64] ;  /* 0x000000240c0d7981 */ /* 0x000ea2000c1e1100 */
[----:B------:R-:W-:Y:S01]  /*de60*/  IADD3 R2, R2, 0x80, RZ ;  /* 0x0000008002027810 */ /* 0x000fe20007ffe0ff */
[----:B------:R-:W-:-:S04]  /*de70*/  HFMA2.MMA R5, -RZ, RZ, 0, 0 ;  /* 0x00000000ff057435 */ /* 0x000fc800000001ff */
[----:B------:R-:W-:Y:S01]  /*de80*/  IMAD.MOV.U32 R4, RZ, RZ, R2 ;  /* 0x000000ffff047224 */ /* 0x000fe200078e0002 */
[----:B--2---:R0:W-:Y:S06]  /*de90*/  STG.E.U8 desc[UR36][R16.64], R13 ;  /* 0x0000000d10007986 */ /* 0x0041ec000c101124 */
.L_x_14225:
[----:B------:R-:W-:Y:S05]  /*dea0*/  BSYNC B6 ;  /* 0x0000000000067941 */ /* 0x000fea0003800000 */
.L_x_14224:
[----:B------:R-:W-:Y:S01]  /*deb0*/  ULDC.64 UR4, c[0x0][0x210] ;  /* 0x0000840000047ab9 */ /* 0x000fe20000000a00 */
[----:B------:R-:W-:Y:S01]  /*dec0*/  BSSY B6, `(.L_x_14305) ;  /* 0x00006e2000067945 */ /* 0x000fe20003800000 */
[----:B------:R-:W-:-:S04]  /*ded0*/  ISETP.GE.U32.AND P0, PT, R4, UR4, PT ;  /* 0x0000000404007c0c */ /* 0x000fc8000bf06070 */
[----:B------:R-:W-:-:S13]  /*dee0*/  ISETP.GE.AND.EX P0, PT, R5, UR5, PT, P0 ;  /* 0x0000000505007c0c */ /* 0x000fda000bf06300 */
[----:B------:R-:W-:Y:S05]  /*def0*/  @P0 BRA `(.L_x_14306) ;  /* 0x0000006c00780947 */ /* 0x000fea0003800000 */
[----:B------:R-:W1:Y:S01]  /*df00*/  LDC R8, c[0x0][0x218] ;  /* 0x00008600ff087b82 */ /* 0x000e620000000800 */
[----:B------:R-:W-:Y:S01]  /*df10*/  IMAD.MOV.U32 R0, RZ, RZ, RZ ;  /* 0x000000ffff007224 */ /* 0x000fe200078e00ff */
[----:B0-----:R-:W-:Y:S02]  /*df20*/  MOV R17, RZ ;  /* 0x000000ff00117202 */ /* 0x001fe40000000f00 */
[----:B-1----:R-:W-:-:S13]  /*df30*/  ISETP.NE.AND P0, PT, R8, RZ, PT ;  /* 0x000000ff0800720c */ /* 0x002fda0003f05270 */
        /* <DEDUP_REMOVED lines=299> */
.L_x_14307:
        /* <DEDUP_REMOVED lines=32> */
.L_x_14309:
[----:B------:R-:W-:Y:S05]  /*f3f0*/  BSYNC B7 ;  /* 0x0000000000077941 */ /* 0x000fea0003800000 */
.L_x_14308:
        /* <DEDUP_REMOVED lines=37> */
.L_x_14312:
        /* <DEDUP_REMOVED lines=23> */
.L_x_14313:
[----:B------:R-:W-:Y:S05]  /*f7c0*/  BSYNC B0 ;  /* 0x0000000000007941 */ /* 0x000fea0003800000 */
.L_x_14311:
        /* <DEDUP_REMOVED lines=32> */
.L_x_14315:
        /* <DEDUP_REMOVED lines=24> */
.L_x_14316:
[----:B------:R-:W-:Y:S05]  /*fb50*/  BSYNC B0 ;  /* 0x0000000000007941 */ /* 0x000fea0003800000 */
.L_x_14314:
        /* <DEDUP_REMOVED lines=32> */
.L_x_14318:
        /* <DEDUP_REMOVED lines=24> */
.L_x_14319:
[----:B------:R-:W-:Y:S05]  /*fee0*/  BSYNC B0 ;  /* 0x0000000000007941 */ /* 0x000fea0003800000 */
.L_x_14317:
        /* <DEDUP_REMOVED lines=32> */
.L_x_14321:
        /* <DEDUP_REMOVED lines=24> */
.L_x_14322:
[----:B------:R-:W-:Y:S05]  /*10270*/  BSYNC B0 ;  /* 0x0000000000007941 */ /* 0x000fea0003800000 */
.L_x_14320:
        /* <DEDUP_REMOVED lines=32> */
.L_x_14324:
        /* <DEDUP_REMOVED lines=24> */
.L_x_14325:
[----:B------:R-:W-:Y:S05]  /*10600*/  BSYNC B0 ;  /* 0x0000000000007941 */ /* 0x000fea0003800000 */
.L_x_14323:
        /* <DEDUP_REMOVED lines=32> */
.L_x_14327:
        /* <DEDUP_REMOVED lines=24> */
.L_x_14328:
[----:B------:R-:W-:Y:S05]  /*10990*/  BSYNC B0 ;  /* 0x0000000000007941 */ /* 0x000fea0003800000 */
.L_x_14326:
        /* <DEDUP_REMOVED lines=32> */
.L_x_14330:
        /* <DEDUP_REMOVED lines=24> */
.L_x_14331:
[----:B------:R-:W-:Y:S05]  /*10d20*/  BSYNC B0 ;  /* 0x0000000000007941 */ /* 0x000fea0003800000 */
.L_x_14329:
        /* <DEDUP_REMOVED lines=32> */
.L_x_14333:
        /* <DEDUP_REMOVED lines=24> */
.L_x_14334:
[----:B------:R-:W-:Y:S05]  /*110b0*/  BSYNC B0 ;  /* 0x0000000000007941 */ /* 0x000fea0003800000 */
.L_x_14332:
        /* <DEDUP_REMOVED lines=32> */
.L_x_14336:
        /* <DEDUP_REMOVED lines=24> */
.L_x_14337:
[----:B------:R-:W-:Y:S05]  /*11440*/  BSYNC B0 ;  /* 0x0000000000007941 */ /* 0x000fea0003800000 */
.L_x_14335:
        /* <DEDUP_REMOVED lines=32> */
.L_x_14339:
        /* <DEDUP_REMOVED lines=24> */
.L_x_14340:
[----:B------:R-:W-:Y:S05]  /*117d0*/  BSYNC B0 ;  /* 0x0000000000007941 */ /* 0x000fea0003800000 */
.L_x_14338:
        /* <DEDUP_REMOVED lines=32> */
.L_x_14342:
        /* <DEDUP_REMOVED lines=24> */
.L_x_14343:
[----:B------:R-:W-:Y:S05]  /*11b60*/  BSYNC B0 ;  /* 0x0000000000007941 */ /* 0x000fea0003800000 */
.L_x_14341:
        /* <DEDUP_REMOVED lines=32> */
.L_x_14345:
        /* <DEDUP_REMOVED lines=24> */
.L_x_14346:
[----:B------:R-:W-:Y:S05]  /*11ef0*/  BSYNC B0 ;  /* 0x0000000000007941 */ /* 0x000fea0003800000 */
.L_x_14344:
        /* <DEDUP_REMOVED lines=32> */
.L_x_14348:
        /* <DEDUP_REMOVED lines=24> */
.L_x_14349:
[----:B------:R-:W-:Y:S05]  /*12280*/  BSYNC B0 ;  /* 0x0000000000007941 */ /* 0x000fea0003800000 */
.L_x_14347:
        /* <DEDUP_REMOVED lines=19> */
[----:B------:R-:W-:Y:S05]  /*123c0*/  CALL.REL.NOINC `($__internal_2_$__cuda_sm20_div_u64) ;  /* 0x00000098002c7944 */ /* 0x000fea0003c00000 */
        /* <DEDUP_REMOVED lines=12> */
.L_x_14351:
        /* <DEDUP_REMOVED lines=24> */
.L_x_14352:
[----:B------:R-:W-:Y:S05]  /*12610*/  BSYNC B0 ;  /* 0x0000000000007941 */ /* 0x000fea0003800000 */
.L_x_14350:
        /* <DEDUP_REMOVED lines=19> */
[----:B------:R-:W-:Y:S05]  /*12750*/  CALL.REL.NOINC `($__internal_2_$__cuda_sm20_div_u64) ;  /* 0x0000009400487944 */ /* 0x000fea0003c00000 */
        /* <DEDUP_REMOVED lines=12> */
.L_x_14354:
        /* <DEDUP_REMOVED lines=24> */
.L_x_14355:
[----:B------:R-:W-:Y:S05]  /*129a0*/  BSYNC B0 ;  /* 0x0000000000007941 */ /* 0x000fea0003800000 */
.L_x_14353:
        /* <DEDUP_REMOVED lines=32> */
.L_x_14357:
        /* <DEDUP_REMOVED lines=24> */
.L_x_14358:
[----:B------:R-:W-:Y:S05]  /*12d30*/  BSYNC B0 ;  /* 0x0000000000007941 */ /* 0x000fea0003800000 */
.L_x_14356:
        /* <DEDUP_REMOVED lines=32> */
.L_x_14360:
        /* <DEDUP_REMOVED lines=24> */
.L_x_14361:
[----:B------:R-:W-:Y:S05]  /*130c0*/  BSYNC B0 ;  /* 0x0000000000007941 */ /* 0x000fea0003800000 */
.L_x_14359:
        /* <DEDUP_REMOVED lines=32> */
.L_x_14363:
        /* <DEDUP_REMOVED lines=24> */
.L_x_14364:
[----:B------:R-:W-:Y:S05]  /*13450*/  BSYNC B0 ;  /* 0x0000000000007941 */ /* 0x000fea0003800000 */
.L_x_14362:
        /* <DEDUP_REMOVED lines=32> */
.L_x_14366:
        /* <DEDUP_REMOVED lines=24> */
.L_x_14367:
[----:B------:R-:W-:Y:S05]  /*137e0*/  BSYNC B0 ;  /* 0x0000000000007941 */ /* 0x000fea0003800000 */
.L_x_14365:
        /* <DEDUP_REMOVED lines=32> */
.L_x_14369:
        /* <DEDUP_REMOVED lines=24> */
.L_x_14370:
[----:B------:R-:W-:Y:S05]  /*13b70*/  BSYNC B0 ;  /* 0x0000000000007941 */ /* 0x000fea0003800000 */
.L_x_14368:
        /* <DEDUP_REMOVED lines=32> */
.L_x_14372:
        /* <DEDUP_REMOVED lines=24> */
.L_x_14373:
[----:B------:R-:W-:Y:S05]  /*13f00*/  BSYNC B0 ;  /* 0x0000000000007941 */ /* 0x000fea0003800000 */
.L_x_14371:
        /* <DEDUP_REMOVED lines=32> */
.L_x_14375:
        /* <DEDUP_REMOVED lines=24> */
.L_x_14376:
[----:B------:R-:W-:Y:S05]  /*14290*/  BSYNC B0 ;  /* 0x0000000000007941 */ /* 0x000fea0003800000 */
.L_x_14374:
        /* <DEDUP_REMOVED lines=32> */
.L_x_14378:
        /* <DEDUP_REMOVED lines=24> */
.L_x_14379:
[----:B------:R-:W-:Y:S05]  /*14620*/  BSYNC B0 ;  /* 0x0000000000007941 */ /* 0x000fea0003800000 */
.L_x_14377:
        /* <DEDUP_REMOVED lines=30> */
.L_x_14381:
        /* <DEDUP_REMOVED lines=23> */
.L_x_14382:
[----:B------:R-:W-:Y:S05]  /*14980*/  BSYNC B0 ;  /* 0x0000000000007941 */ /* 0x000fea0003800000 */
.L_x_14380:
        /* <DEDUP_REMOVED lines=16> */
[----:B------:R-:W-:Y:S05]  /*14a90*/  CALL.REL.NOINC `($__internal_3_$__cuda_sm20_rem_u64) ;  /* 0x00000074008c7944 */ /* 0x000fea0003c00000 */
[----:B------:R-:W-:Y:S01]  /*14aa0*/  IMAD.MOV.U32 R4, RZ, RZ, R0 ;  /* 0x000000ffff047224 */ /* 0x000fe200078e0000 */
[----:B------:R-:W-:Y:S01]  /*14ab0*/  MOV R5, R3 ;  /* 0x0000000300057202 */ /* 0x000fe20000000f00 */
[----:B------:R-:W-:Y:S06]  /*14ac0*/  BRA `(.L_x_14385) ;  /* 0x00000000004c7947 */ /* 0x000fec0003800000 */
.L_x_14384:
        /* <DEDUP_REMOVED lines=19> */
.L_x_14385:
[----:B------:R-:W-:Y:S05]  /*14c00*/  BSYNC B0 ;  /* 0x0000000000007941 */ /* 0x000fea0003800000 */
.L_x_14383:
[----:B------:R-:W-:Y:S02]  /*14c10*/  ULDC.64 UR4, c[0x0][0x5c0] ;  /* 0x0001700000047ab9 */ /* 0x000fe40000000a00 */
[----:B------:R-:W-:Y:S02]  /*14c20*/  IMAD R3, R5, UR4, RZ ;  /* 0x0000000405037c24 */ /* 0x000fe4000f8e02ff */
[----:B------:R-:W-:-:S04]  /*14c30*/  IMAD.WIDE.U32 R12, R4, UR4, R12 ;  /* 0x00000004040c7c25 */ /* 0x000fc8000f8e000c */
[----:B------:R-:W-:-:S04]  /*14c40*/  IMAD R3, R4, UR5, R3 ;  /* 0x0000000504037c24 */ /* 0x000fc8000f8e0203 */
[----:B------:R-:W-:-:S07]  /*14c50*/  IMAD.IADD R13, R13, 0x1, R3 ;  /* 0x000000010d0d7824 */ /* 0x000fce00078e0203 */
.L_x_14310:
[----:B------:R-:W-:Y:S02]  /*14c60*/  ULDC.64 UR4, c[0x0][0x5c8] ;  /* 0x0001720000047ab9 */ /* 0x000fe40000000a00 */
[----:B------:R-:W-:-:S04]  /*14c70*/  IADD3 R12, P0, R12, UR4, RZ ;  /* 0x000000040c0c7c10 */ /* 0x000fc8000ff1e0ff */
[----:B------:R-:W-:-:S06]  /*14c80*/  IADD3.X R13, R13, UR5, RZ, P0, !PT ;  /* 0x000000050d0d7c10 */ /* 0x000fcc00087fe4ff */
[----:B------:R-:W2:Y:S01]  /*14c90*/  LDG.E.U8 R13, desc[UR36][R12.64] ;  /* 0x000000240c0d7981 */ /* 0x000ea2000c1e1100 */
[----:B------:R-:W-:Y:S01]  /*14ca0*/  IADD3 R2, R2, 0x80, RZ ;  /* 0x0000008002027810 */ /* 0x000fe20007ffe0ff */
[----:B------:R-:W-:-:S03]  /*14cb0*/  IMAD.MOV.U32 R5, RZ, RZ, RZ ;  /* 0x000000ffff057224 */ /* 0x000fc600078e00ff */
[----:B------:R-:W-:Y:S01]  /*14cc0*/  MOV R4, R2 ;  /* 0x0000000200047202 */ /* 0x000fe20000000f00 */
[----:B--2---:R1:W-:Y:S06]  /*14cd0*/  STG.E.U8 desc[UR36][R16.64], R13 ;  /* 0x0000000d10007986 */ /* 0x0043ec000c101124 */
.L_x_14306:
[----:B------:R-:W-:Y:S05]  /*14ce0*/  BSYNC B6 ;  /* 0x0000000000067941 */ /* 0x000fea0003800000 */
.L_x_14305:
[----:B------:R-:W-:Y:S02]  /*14cf0*/  ULDC.64 UR4, c[0x0][0x210] ;  /* 0x0000840000047ab9 */ /* 0x000fe40000000a00 */
[----:B------:R-:W-:-:S04]  /*14d00*/  ISETP.GE.U32.AND P0, PT, R4, UR4, PT ;  /* 0x0000000404007c0c */ /* 0x000fc8000bf06070 */
[----:B------:R-:W-:-:S13]  /*14d10*/  ISETP.GE.AND.EX P0, PT, R5, UR5, PT, P0 ;  /* 0x0000000505007c0c */ /* 0x000fda000bf06300 */
[----:B------:R-:W-:Y:S05]  /*14d20*/  @P0 EXIT ;  /* 0x000000000000094d */ /* 0x000fea0003800000 */
[----:B------:R-:W2:Y:S01]  /*14d30*/  LDC R6, c[0x0][0x218] ;  /* 0x00008600ff067b82 */ /* 0x000ea20000000800 */
[----:B------:R-:W-:Y:S01]  /*14d40*/  HFMA2.MMA R0, -RZ, RZ, 0, 0 ;  /* 0x00000000ff007435 */ /* 0x000fe200000001ff */
[----:B01----:R-:W-:Y:S02]  /*14d50*/  MOV R17, RZ ;  /* 0x000000ff00117202 */ /* 0x003fe40000000f00 */
[----:B--2---:R-:W-:-:S13]  /*14d60*/  ISETP.NE.AND P0, PT, R6, RZ, PT ;  /* 0x000000ff0600720c */ /* 0x004fda0003f05270 */
        /* <DEDUP_REMOVED lines=299> */
.L_x_14386:
        /* <DEDUP_REMOVED lines=32> */
.L_x_14388:
[----:B------:R-:W-:Y:S05]  /*16220*/  BSYNC B6 ;  /* 0x0000000000067941 */ /* 0x000fea0003800000 */
.L_x_14387:
        /* <DEDUP_REMOVED lines=37> */
.L_x_14391:
        /* <DEDUP_REMOVED lines=24> */
.L_x_14392:
[----:B------:R-:W-:Y:S05]  /*16600*/  BSYNC B0 ;  /* 0x0000000000007941 */ /* 0x000fea0003800000 */
.L_x_14390:
        /* <DEDUP_REMOVED lines=32> */
.L_x_14394:
        /* <DEDUP_REMOVED lines=24> */
.L_x_14395:
[----:B------:R-:W-:Y:S05]  /*16990*/  BSYNC B0 ;  /* 0x0000000000007941 */ /* 0x000fea0003800000 */
.L_x_14393:
        /* <DEDUP_REMOVED lines=33> */
.L_x_14397:
        /* <DEDUP_REMOVED lines=24> */
.L_x_14398:
[----:B------:R-:W-:Y:S05]  /*16d30*/  BSYNC B0 ;  /* 0x0000000000007941 */ /* 0x000fea0003800000 */
.L_x_14396:
        /* <DEDUP_REMOVED lines=33> */
.L_x_14400:
        /* <DEDUP_REMOVED lines=24> */
.L_x_14401:
[----:B------:R-:W-:Y:S05]  /*170d0*/  BSYNC B0 ;  /* 0x0000000000007941 */ /* 0x000fea0003800000 */
.L_x_14399:
        /* <DEDUP_REMOVED lines=33> */
.L_x_14403:
        /* <DEDUP_REMOVED lines=24> */
.L_x_14404:
[----:B------:R-:W-:Y:S05]  /*17470*/  BSYNC B0 ;  /* 0x0000000000007941 */ /* 0x000fea0003800000 */
.L_x_14402:
        /* <DEDUP_REMOVED lines=33> */
.L_x_14406:
        /* <DEDUP_REMOVED lines=24> */
.L_x_14407:
[----:B------:R-:W-:Y:S05]  /*17810*/  BSYNC B0 ;  /* 0x0000000000007941 */ /* 0x000fea0003800000 */
.L_x_14405:
        /* <DEDUP_REMOVED lines=33> */
.L_x_14409:
        /* <DEDUP_REMOVED lines=24> */
.L_x_14410:
[----:B------:R-:W-:Y:S05]  /*17bb0*/  BSYNC B0 ;  /* 0x0000000000007941 */ /* 0x000fea0003800000 */
.L_x_14408:
        /* <DEDUP_REMOVED lines=33> */
.L_x_14412:
        /* <DEDUP_REMOVED lines=24> */
.L_x_14413:
[----:B------:R-:W-:Y:S05]  /*17f50*/  BSYNC B0 ;  /* 0x0000000000007941 */ /* 0x000fea0003800000 */
.L_x_14411:
        /* <DEDUP_REMOVED lines=33> */
.L_x_14415:
        /* <DEDUP_REMOVED lines=24> */
.L_x_14416:
[----:B------:R-:W-:Y:S05]  /*182f0*/  BSYNC B0 ;  /* 0x0000000000007941 */ /* 0x000fea0003800000 */
.L_x_14414:
        /* <DEDUP_REMOVED lines=33> */
.L_x_14418:
        /* <DEDUP_REMOVED lines=24> */
.L_x_14419:
[----:B------:R-:W-:Y:S05]  /*18690*/  BSYNC B0 ;  /* 0x0000000000007941 */ /* 0x000fea0003800000 */
.L_x_14417:
        /* <DEDUP_REMOVED lines=33> */
.L_x_14421:
        /* <DEDUP_REMOVED lines=24> */
.L_x_14422:
[----:B------:R-:W-:Y:S05]  /*18a30*/  BSYNC B0 ;  /* 0x0000000000007941 */ /* 0x000fea0003800000 */
.L_x_14420:
        /* <DEDUP_REMOVED lines=33> */
.L_x_14424:
        /* <DEDUP_REMOVED lines=24> */
.L_x_14425:
[----:B------:R-:W-:Y:S05]  /*18dd0*/  BSYNC B0 ;  /* 0x0000000000007941 */ /* 0x000fea0003800000 */
.L_x_14423:
        /* <DEDUP_REMOVED lines=33> */
.L_x_14427:
        /* <DEDUP_REMOVED lines=24> */
.L_x_14428:
[----:B------:R-:W-:Y:S05]  /*19170*/  BSYNC B0 ;  /* 0x0000000000007941 */ /* 0x000fea0003800000 */
.L_x_14426:
        /* <DEDUP_REMOVED lines=33> */
.L_x_14430:
        /* <DEDUP_REMOVED lines=24> */
.L_x_14431:
[----:B------:R-:W-:Y:S05]  /*19510*/  BSYNC B0 ;  /* 0x0000000000007941 */ /* 0x000fea0003800000 */
.L_x_14429:
        /* <DEDUP_REMOVED lines=33> */
.L_x_14433:
        /* <DEDUP_REMOVED lines=24> */
.L_x_14434:
[----:B------:R-:W-:Y:S05]  /*198b0*/  BSYNC B0 ;  /* 0x0000000000007941 */ /* 0x000fea0003800000 */
.L_x_14432:
        /* <DEDUP_REMOVED lines=33> */
.L_x_14436:
        /* <DEDUP_REMOVED lines=24> */
.L_x_14437:
[----:B------:R-:W-:Y:S05]  /*19c50*/  BSYNC B0 ;  /* 0x0000000000007941 */ /* 0x000fea0003800000 */
.L_x_14435:
        /* <DEDUP_REMOVED lines=33> */
.L_x_14439:
        /* <DEDUP_REMOVED lines=24> */
.L_x_14440:
[----:B------:R-:W-:Y:S05]  /*19ff0*/  BSYNC B0 ;  /* 0x0000000000007941 */ /* 0x000fea0003800000 */
.L_x_14438:
        /* <DEDUP_REMOVED lines=33> */
.L_x_14442:
        /* <DEDUP_REMOVED lines=24> */
.L_x_14443:
[----:B------:R-:W-:Y:S05]  /*1a390*/  BSYNC B0 ;  /* 0x0000000000007941 */ /* 0x000fea0003800000 */
.L_x_14441:
        /* <DEDUP_REMOVED lines=33> */
.L_x_14445:
        /* <DEDUP_REMOVED lines=24> */
.L_x_14446:
[----:B------:R-:W-:Y:S05]  /*1a730*/  BSYNC B0 ;  /* 0x0000000000007941 */ /* 0x000fea0003800000 */
.L_x_14444:
        /* <DEDUP_REMOVED lines=33> */
.L_x_14448:
        /* <DEDUP_REMOVED lines=24> */
.L_x_14449:
[----:B------:R-:W-:Y:S05]  /*1aad0*/  BSYNC B0 ;  /* 0x0000000000007941 */ /* 0x000fea0003800000 */
.L_x_14447:
        /* <DEDUP_REMOVED lines=33> */
.L_x_14451:
        /* <DEDUP_REMOVED lines=24> */
.L_x_14452:
[----:B------:R-:W-:Y:S05]  /*1ae70*/  BSYNC B0 ;  /* 0x0000000000007941 */ /* 0x000fea0003800000 */
.L_x_14450:
        /* <DEDUP_REMOVED lines=33> */
.L_x_14454:
        /* <DEDUP_REMOVED lines=24> */
.L_x_14455:
[----:B------:R-:W-:Y:S05]  /*1b210*/  BSYNC B0 ;  /* 0x0000000000007941 */ /* 0x000fea0003800000 */
.L_x_14453:
        /* <DEDUP_REMOVED lines=33> */
.L_x_14457:
        /* <DEDUP_REMOVED lines=24> */
.L_x_14458:
[----:B------:R-:W-:Y:S05]  /*1b5b0*/  BSYNC B0 ;  /* 0x0000000000007941 */ /* 0x000fea0003800000 */
.L_x_14456:
        /* <DEDUP_REMOVED lines=31> */
.L_x_14460:
        /* <DEDUP_REMOVED lines=23> */
.L_x_14461:
[----:B------:R-:W-:Y:S05]  /*1b920*/  BSYNC B0 ;  /* 0x0000000000007941 */ /* 0x000fea0003800000 */
.L_x_14459:
        /* <DEDUP_REMOVED lines=21> */
.L_x_14463:
        /* <DEDUP_REMOVED lines=19> */
.L_x_14464:
[----:B------:R-:W-:Y:S05]  /*1bbb0*/  BSYNC B0 ;  /* 0x0000000000007941 */ /* 0x000fea0003800000 */
.L_x_14462:
[----:B------:R-:W-:Y:S01]  /*1bbc0*/  ULDC.64 UR4, c[0x0][0x5c0] ;  /* 0x0001700000047ab9 */ /* 0x000fe20000000a00 */
[----:B------:R-:W-:Y:S02]  /*1bbd0*/  IMAD.MOV.U32 R3, RZ, RZ, R15 ;  /* 0x000000ffff037224 */ /* 0x000fe400078e000f */
[----:B------:R-:W-:Y:S02]  /*1bbe0*/  IMAD R5, R5, UR4, RZ ;  /* 0x0000000405057c24 */ /* 0x000fe4000f8e02ff */
[----:B------:R-:W-:-:S04]  /*1bbf0*/  IMAD.WIDE.U32 R2, R4, UR4, R2 ;  /* 0x0000000404027c25 */ /* 0x000fc8000f8e0002 */
[----:B------:R-:W-:-:S05]  /*1bc00*/  IMAD R5, R4, UR5, R5 ;  /* 0x0000000504057c24 */ /* 0x000fca000f8e0205 */
[----:B------:R-:W-:-:S07]  /*1bc10*/  IADD3 R15, R3, R5, RZ ;  /* 0x00000005030f7210 */ /* 0x000fce0007ffe0ff */
.L_x_14389:
[----:B------:R-:W-:Y:S02]  /*1bc20*/  ULDC.64 UR4, c[0x0][0x5c8] ;  /* 0x0001720000047ab9 */ /* 0x000fe40000000a00 */
[----:B------:R-:W-:-:S04]  /*1bc30*/  IADD3 R2, P0, R2, UR4, RZ ;  /* 0x0000000402027c10 */ /* 0x000fc8000ff1e0ff */
[----:B------:R-:W-:-:S06]  /*1bc40*/  IADD3.X R3, R15, UR5, RZ, P0, !PT ;  /* 0x000000050f037c10 */ /* 0x000fcc00087fe4ff */
[----:B------:R-:W2:Y:S04]  /*1bc50*/  LDG.E.U8 R3, desc[UR36][R2.64] ;  /* 0x0000002402037981 */ /* 0x000ea8000c1e1100 */
[----:B--2---:R-:W-:Y:S01]  /*1bc60*/  STG.E.U8 desc[UR36][R16.64], R3 ;  /* 0x0000000310007986 */ /* 0x004fe2000c101124 */
[----:B------:R-:W-:Y:S05]  /*1bc70*/  EXIT ;  /* 0x000000000000794d */ /* 0x000fea0003800000 */
        .weak           $__internal_2_$__cuda_sm20_div_u64
        .type           $__internal_2_$__cuda_sm20_div_u64,@function
        .size           $__internal_2_$__cuda_sm20_div_u64,($__internal_3_$__cuda_sm20_rem_u64 - $__internal_2_$__cuda_sm20_div_u64)
$__internal_2_$__cuda_sm20_div_u64:
        /* <DEDUP_REMOVED lines=68> */
[----:B------:R-:W-:Y:S05]  /*1c0c0*/  RET.REL.NODEC R4 `(_ZN2at6native24index_elementwise_kernelILi128ELi4EZNS0_20cuda_take_put_kernelIblZZZZZNS0_11take_kernelERNS_14TensorIteratorERKNS_10TensorBaseEENKUlvE_clEvENKUlvE9_clEvENKUlvE_clEvENKUlvE0_clEvEUlRblE_EEvS4_S7_RKT1_EUliE_EEvlSE_) ;  /* 0xfffffe3c04cc7950 */ /* 0x000fea0003c3ffff */
        .weak           $__internal_3_$__cuda_sm20_rem_u64
        .type           $__internal_3_$__cuda_sm20_rem_u64,@function
        .size           $__internal_3_$__cuda_sm20_rem_u64,(.L_x_27920 - $__internal_3_$__cuda_sm20_rem_u64)
$__internal_3_$__cuda_sm20_rem_u64:
        /* <DEDUP_REMOVED lines=63> */
[----:B------:R-:W-:Y:S06]  /*1c4c0*/  RET.REL.NODEC R4 `(_ZN2at6native24index_elementwise_kernelILi128ELi4EZNS0_20cuda_take_put_kernelIblZZZZZNS0_11take_kernelERNS_14TensorIteratorERKNS_10TensorBaseEENKUlvE_clEvENKUlvE9_clEvENKUlvE_clEvENKUlvE0_clEvEUlRblE_EEvS4_S7_RKT1_EUliE_EEvlSE_) ;  /* 0xfffffe3804cc7950 */ /* 0x000fec0003c3ffff */
.L_x_14465:
        /* <DEDUP_REMOVED lines=11> */
.L_x_27920:


//--------------------- .text._ZN2at6native24index_elementwise_kernelILi128ELi4EZNS0_20cuda_take_put_kernelIbiZZZZZNS0_11take_kernelERNS_14TensorIteratorERKNS_10TensorBaseEENKUlvE_clEvENKUlvE9_clEvENKUlvE_clEvENKUlvE_clEvEUlRbiE_EEvS4_S7_RKT1_EUliE_EEvlSE_ --------------------------
	.section	.text._ZN2at6native24index_elementwise_kernelILi128ELi4EZNS0_20cuda_take_put_kernelIbiZZZZZNS0_11take_kernelERNS_14TensorIteratorERKNS_10TensorBaseEENKUlvE_clEvENKUlvE9_clEvENKUlvE_clEvENKUlvE_clEvEUlRbiE_EEvS4_S7_RKT1_EUliE_EEvlSE_,"ax",@progbits
	.align	128
        .global         _ZN2at6native24index_elementwise_kernelILi128ELi4EZNS0_20cuda_take_put_kernelIbiZZZZZNS0_11take_kernelERNS_14TensorIteratorERKNS_10TensorBaseEENKUlvE_clEvENKUlvE9_clEvENKUlvE_clEvENKUlvE_clEvEUlRbiE_EEvS4_S7_RKT1_EUliE_EEvlSE_
        .type           _ZN2at6native24index_elementwise_kernelILi128ELi4EZNS0_20cuda_take_put_kernelIbiZZZZZNS0_11take_kernelERNS_14TensorIteratorERKNS_10TensorBaseEENKUlvE_clEvENKUlvE9_clEvENKUlvE_clEvENKUlvE_clEvEUlRbiE_EEvS4_S7_RKT1_EUliE_EEvlSE_,@function
        .size           _ZN2at6native24index_elementwise_kernelILi128ELi4EZNS0_20cuda_take_put_kernelIbiZZZZZNS0_11take_kernelERNS_14TensorIteratorERKNS_10TensorBaseEENKUlvE_clEvENKUlvE9_clEvENKUlvE_clEvENKUlvE_clEvEUlRbiE_EEvS4_S7_RKT1_EUliE_EEvlSE_,(.L_x_28081 - _ZN2at6native24index_elementwise_kernelILi128ELi4EZNS0_20cuda_take_put_kernelIbiZZZZZNS0_11take_kernelERNS_14TensorIteratorERKNS_10TensorBaseEENKUlvE_clEvENKUlvE9_clEvENKUlvE_clEvENKUlvE_clEvEUlRbiE_EEvS4_S7_RKT1_EUliE_EEvlSE_)
        .other          _ZN2at6native24index_elementwise_kernelILi128ELi4EZNS0_20cuda_take_put_kernelIbiZZZZZNS0_11take_kernelERNS_14TensorIteratorERKNS_10TensorBaseEENKUlvE_clEvENKUlvE9_clEvENKUlvE_clEvENKUlvE_clEvEUlRbiE_EEvS4_S7_RKT1_EUliE_EEvlSE_,@"STO_CUDA_ENTRY STV_DEFAULT"
_ZN2at6native24index_elementwise_kernelILi128ELi4EZNS0_20cuda_take_put_kernelIbiZZZZZNS0_11take_kernelERNS_14TensorIteratorERKNS_10TensorBaseEENKUlvE_clEvENKUlvE9_clEvENKUlvE_clEvENKUlvE_clEvEUlRbiE_EEvS4_S7_RKT1_EUliE_EEvlSE_:
.text._ZN2at6native24index_elementwise_kernelILi128ELi4EZNS0_20cuda_take_put_kernelIbiZZZZZNS0_11take_kernelERNS_14TensorIteratorERKNS_10TensorBaseEENKUlvE_clEvENKUlvE9_clEvENKUlvE_clEvENKUlvE_clEvEUlRbiE_EEvS4_S7_RKT1_EUliE_EEvlSE_:
        /* <DEDUP_REMOVED lines=302> */
[----:B------:R-:W-:Y:S02]  /*12e0*/  ULDC.64 UR4, c[0x0][0x400] ;  /* 0x0001000000047ab9 */ /* 0x000fe40000000a00 */
[----:B------:R-:W-:-:S04]  /*12f0*/  IMAD.MOV R9, RZ, RZ, -R7 ;  /* 0x000000ffff097224 */ /* 0x000fc800078e0a07 */
        /* <DEDUP_REMOVED lines=11> */
.L_x_14468:
        /* <DEDUP_REMOVED lines=19> */
[----:B------:R-:W-:Y:S01]  /*14e0*/  IMAD.U32 R4, RZ, RZ, UR4 ;  /* 0x00000004ff047e24 */ /* 0x000fe2000f8e00ff */
[----:B------:R-:W-:Y:S01]  /*14f0*/  MOV R5, UR5 ;  /* 0x0000000500057c02 */ /* 0x000fe20008000f00 */
[----:B------:R-:W-:Y:S01]  /*1500*/  ULDC.64 UR4, c[0x4][0x4c0] ;  /* 0x0101300000047ab9 */ /* 0x000fe20000000a00 */
[----:B------:R-:W0:Y:S01]  /*1510*/  LDC.64 R2, c[0x4][R2] ;  /* 0x0100000002027b82 */ /* 0x000e220000000a00 */
[----:B------:R-:W-:Y:S01]  /*1520*/  HFMA2.MMA R8, -RZ, RZ, 0, 2.0205974578857421875e-05 ;  /* 0x00000153ff087435 */ /* 0x000fe200000001ff */
[----:B------:R-:W-:Y:S01]  /*1530*/  MOV R6, UR4 ;  /* 0x0000000400067c02 */ /* 0x000fe20008000f00 */
[----:B------:R-:W-:Y:S01]  /*1540*/  IMAD.U32 R10, RZ, RZ, UR6 ;  /* 0x00000006ff0a7e24 */ /* 0x000fe2000f8e00ff */
[----:B------:R-:W-:Y:S01]  /*1550*/  MOV R7, UR5 ;  /* 0x0000000500077c02 */ /* 0x000fe20008000f00 */
[----:B------:R-:W-:Y:S01]  /*1560*/  IMAD.MOV.U32 R13, RZ, RZ, RZ ;  /* 0x000000ffff0d7224 */ /* 0x000fe200078e00ff */
[----:B------:R-:W-:-:S02]  /*1570*/  MOV R11, UR7 ;  /* 0x00000007000b7c02 */ /* 0x000fc40008000f00 */
[----:B------:R-:W-:-:S07]  /*1580*/  MOV R12, 0x1 ;  /* 0x00000001000c7802 */ /* 0x000fce0000000f00 */
[----:B------:R-:W-:-:S07]  /*1590*/  LEPC R20, `(.L_x_14470) ;  /* 0x000000001014794e */ /* 0x000fce0000000000 */
[----:B0-----:R-:W-:Y:S05]  /*15a0*/  CALL.ABS.NOINC R2 ;  /* 0x0000000002007343 */ /* 0x001fea0003c00000 */
.L_x_14470:
[----:B------:R-:W-:Y:S05]  /*15b0*/  BSYNC B6 ;  /* 0x0000000000067941 */ /* 0x000fea0003800000 */
.L_x_14469:
        /* <DEDUP_REMOVED lines=272> */
[----:B------:R-:W-:-:S03]  /*26c0*/  @P0 MOV R8, RZ ;  /* 0x000000ff00080202 */ /* 0x000fc60000000f00 */
[----:B------:R-:W1:Y:S01]  /*26d0*/  @P0 LDC R0, c[0x0][0x558] ;  /* 0x00015600ff000b82 */ /* 0x000e620000000800 */
[----:B------:R-:W-:-:S04]  /*26e0*/  IMAD.MOV R4, RZ, RZ, -R9 ;  /* 0x000000ffff047224 */ /* 0x000fc800078e0a09 */
[----:B------:R-:W-:Y:S01]  /*26f0*/  IMAD R4, R4, UR4, R5 ;  /* 0x0000000404047c24 */ /* 0x000fe2000f8e0205 */
[----:B------:R-:W-:Y:S02]  /*2700*/  ULDC UR4, c[0x0][0x5b8] ;  /* 0x00016e0000047ab9 */ /* 0x000fe40000000800 */
[----:B------:R-:W2:Y:S01]  /*2710*/  @P0 LDC R2, c[0x0][0x5bc] ;  /* 0x00016f00ff020b82 */ /* 0x000ea20000000800 */
[----:B------:R-:W-:Y:S02]  /*2720*/  IMAD R3, R4, UR4, R3 ;  /* 0x0000000404037c24 */ /* 0x000fe4000f8e0203 */
[----:B0-----:R-:W-:-:S05]  /*2730*/  @P0 IMAD.HI.U32 R7, R9, R7, R8 ;  /* 0x0000000709070227 */ /* 0x001fca00078e0008 */
[----:B-1----:R-:W-:-:S04]  /*2740*/  @P0 SHF.R.U32.HI R7, RZ, R0, R7 ;  /* 0x00000000ff070219 */ /* 0x002fc80000011607 */
[----:B------:R-:W-:-:S05]  /*2750*/  @P0 IADD3 R7, -R7, RZ, RZ ;  /* 0x000000ff07070210 */ /* 0x000fca0007ffe1ff */
[----:B------:R-:W-:-:S04]  /*2760*/  @P0 IMAD R6, R7, R6, R9 ;  /* 0x0000000607060224 */ /* 0x000fc800078e0209 */
[----:B--2---:R-:W-:-:S07]  /*2770*/  @P0 IMAD R3, R6, R2, R3 ;  /* 0x0000000206030224 */ /* 0x004fce00078e0203 */
.L_x_14471:
[----:B------:R-:W-:Y:S02]  /*2780*/  ULDC.64 UR4, c[0x0][0x5c0] ;  /* 0x0001700000047ab9 */ /* 0x000fe40000000a00 */
[----:B------:R-:W-:-:S04]  /*2790*/  IADD3 R2, P0, R3, UR4, RZ ;  /* 0x0000000403027c10 */ /* 0x000fc8000ff1e0ff */
[----:B------:R-:W-:-:S06]  /*27a0*/  LEA.HI.X.SX32 R3, R3, UR5, 0x1, P0 ;  /* 0x0000000503037c11 */ /* 0x000fcc00080f0eff */
[----:B------:R0:W2:Y:S01]  /*27b0*/  LDG.E.U8 R3, desc[UR36][R2.64] ;  /* 0x0000002402037981 */ /* 0x0000a2000c1e1100 */
[----:B------:R-:W-:-:S04]  /*27c0*/  LEA R22, R25, R22, 0x9 ;  /* 0x0000001619167211 */ /* 0x000fc800078e48ff */
[----:B------:R-:W-:-:S05]  /*27d0*/  IADD3 R23, R22, 0x80, RZ ;  /* 0x0000008016177810 */ /* 0x000fca0007ffe0ff */
[----:B0-----:R-:W-:Y:S01]  /*27e0*/  IMAD.MOV.U32 R2, RZ, RZ, R23 ;  /* 0x000000ffff027224 */ /* 0x001fe200078e0017 */
[----:B--2---:R0:W-:Y:S02]  /*27f0*/  STG.E.U8 desc[UR36][R18.64], R3 ;  /* 0x0000000312007986 */ /* 0x0041e4000c101124 */
[----:B0-----:R-:W-:-:S07]  /*2800*/  MOV R3, RZ ;  /* 0x000000ff00037202 */ /* 0x001fce0000000f00 */
.L_x_14467:
[----:B------:R-:W-:Y:S05]  /*2810*/  BSYNC B7 ;  /* 0x0000000000077941 */ /* 0x000fea0003800000 */
.L_x_14466:
        /* <DEDUP_REMOVED lines=307> */
.L_x_14474:
        /* <DEDUP_REMOVED lines=32> */
.L_x_14476:
[----:B------:R-:W-:Y:S05]  /*3d50*/  BSYNC B6 ;  /* 0x0000000000067941 */ /* 0x000fea0003800000 */
.L_x_14475:
        /* <DEDUP_REMOVED lines=284> */
.L_x_14477:
[----:B------:R-:W-:Y:S02]  /*4f20*/  ULDC.64 UR4, c[0x0][0x5c0] ;  /* 0x0001700000047ab9 */ /* 0x000fe40000000a00 */
[----:B------:R-:W-:-:S04]  /*4f30*/  IADD3 R2, P0, R3, UR4, RZ ;  /* 0x0000000403027c10 */ /* 0x000fc8000ff1e0ff */
[----:B------:R-:W-:-:S06]  /*4f40*/  LEA.HI.X.SX32 R3, R3, UR5, 0x1, P0 ;  /* 0x0000000503037c11 */ /* 0x000fcc00080f0eff */
[----:B------:R0:W2:Y:S01]  /*4f50*/  LDG.E.U8 R3, desc[UR36][R2.64] ;  /* 0x0000002402037981 */ /* 0x0000a2000c1e1100 */
[----:B------:R-:W-:-:S04]  /*4f60*/  IADD3 R23, R23, 0x80, RZ ;  /* 0x0000008017177810 */ /* 0x000fc80007ffe0ff */
[----:B0-----:R-:W-:Y:S01]  /*4f70*/  MOV R2, R23 ;  /* 0x0000001700027202 */ /* 0x001fe20000000f00 */
[----:B--2---:R0:W-:Y:S02]  /*4f80*/  STG.E.U8 desc[UR36][R18.64], R3 ;  /* 0x0000000312007986 */ /* 0x0041e4000c101124 */
[----:B0-----:R-:W-:-:S07]  /*4f90*/  IMAD.MOV.U32 R3, RZ, RZ, RZ ;  /* 0x000000ffff037224 */ /* 0x001fce00078e00ff */
.L_x_14473:
[----:B------:R-:W-:Y:S05]  /*4fa0*/  BSYNC B7 ;  /* 0x0000000000077941 */ /* 0x000fea0003800000 */
.L_x_14472:
        /* <DEDUP_REMOVED lines=307> */
.L_x_14480:
        /* <DEDUP_REMOVED lines=32> */
.L_x_14482:
[----:B------:R-:W-:Y:S05]  /*64e0*/  BSYNC B6 ;  /* 0x0000000000067941 */ /* 0x000fea0003800000 */
.L_x_14481:
        /* <DEDUP_REMOVED lines=284> */
.L_x_14483:
[----:B------:R-:W-:Y:S02]  /*76b0*/  ULDC.64 UR4, c[0x0][0x5c0] ;  /* 0x0001700000047ab9 */ /* 0x000fe40000000a00 */
[----:B------:R-:W-:-:S04]  /*76c0*/  IADD3 R2, P0, R3, UR4, RZ ;  /* 0x0000000403027c10 */ /* 0x000fc8000ff1e0ff */
[----:B------:R-:W-:-:S06]  /*76d0*/  LEA.HI.X.SX32 R3, R3, UR5, 0x1, P0 ;  /* 0x0000000503037c11 */ /* 0x000fcc00080f0eff */
[----:B------:R0:W2:Y:S01]  /*76e0*/  LDG.E.U8 R3, desc[UR36][R2.64] ;  /* 0x0000002402037981 */ /* 0x0000a2000c1e1100 */
[----:B------:R-:W-:-:S04]  /*76f0*/  IADD3 R23, R23, 0x80, RZ ;  /* 0x0000008017177810 */ /* 0x000fc80007ffe0ff */
[----:B0-----:R-:W-:Y:S01]  /*7700*/  MOV R2, R23 ;  /* 0x0000001700027202 */ /* 0x001fe20000000f00 */
[----:B--2---:R0:W-:Y:S02]  /*7710*/  STG.E.U8 desc[UR36][R18.64], R3 ;  /* 0x0000000312007986 */ /* 0x0041e4000c101124 */
[----:B0-----:R-:W-:-:S07]  /*7720*/  MOV R3, RZ ;  /* 0x000000ff00037202 */ /* 0x001fce0000000f00 */
.L_x_14479:
[----:B------:R-:W-:Y:S05]  /*7730*/  BSYNC B7 ;  /* 0x0000000000077941 */ /* 0x000fea0003800000 */
.L_x_14478:
        /* <DEDUP_REMOVED lines=306> */
.L_x_14484:
        /* <DEDUP_REMOVED lines=32> */
.L_x_14486:
[----:B------:R-:W-:Y:S05]  /*8c60*/  BSYNC B6 ;  /* 0x0000000000067941 */ /* 0x000fea0003800000 */
.L_x_14485:
        /* <DEDUP_REMOVED lines=284> */
.L_x_14487:
[----:B------:R-:W-:Y:S02]  /*9e30*/  ULDC.64 UR4, c[0x0][0x5c0] ;  /* 0x0001700000047ab9 */ /* 0x000fe40000000a00 */
[----:B------:R-:W-:-:S04]  /*9e40*/  IADD3 R2, P0, R3, UR4, RZ ;  /* 0x0000000403027c10 */ /* 0x000fc8000ff1e0ff */
[----:B------:R-:W-:-:S06]  /*9e50*/  LEA.HI.X.SX32 R3, R3, UR5, 0x1, P0 ;  /* 0x0000000503037c11 */ /* 0x000fcc00080f0eff */
[----:B------:R-:W2:Y:S04]  /*9e60*/  LDG.E.U8 R3, desc[UR36][R2.64] ;  /* 0x0000002402037981 */ /* 0x000ea8000c1e1100 */
[----:B--2---:R-:W-:Y:S01]  /*9e70*/  STG.E.U8 desc[UR36][R18.64], R3 ;  /* 0x0000000312007986 */ /* 0x004fe2000c101124 */
[----:B------:R-:W-:Y:S05]  /*9e80*/  EXIT ;  /* 0x000000000000794d */ /* 0x000fea0003800000 */
.L_x_14488:
        /* <DEDUP_REMOVED lines=15> */
.L_x_28081:


//--------------------- .text._ZN2at6native24index_elementwise_kernelILi128ELi4EZNS0_20cuda_take_put_kernelIN3c104HalfElZZZZZNS0_11take_kernelERNS_14TensorIteratorERKNS_10TensorBaseEENKUlvE_clEvENKUlvE8_clEvENKUlvE_clEvENKUlvE0_clEvEUlRS4_lE_EEvS6_S9_RKT1_EUliE_EEvlSG_ --------------------------
	.section	.text._ZN2at6native24index_elementwise_kernelILi128ELi4EZNS0_20cuda_take_put_kernelIN3c104HalfElZZZZZNS0_11take_kernelERNS_14TensorIteratorERKNS_10TensorBaseEENKUlvE_clEvENKUlvE8_clEvENKUlvE_clEvENKUlvE0_clEvEUlRS4_lE_EEvS6_S9_RKT1_EUliE_EEvlSG_,"ax",@progbits
	.align	128
        .global         _ZN2at6native24index_elementwise_kernelILi128ELi4EZNS0_20cuda_take_put_kernelIN3c104HalfElZZZZZNS0_11take_kernelERNS_14TensorIteratorERKNS_10TensorBaseEENKUlvE_clEvENKUlvE8_clEvENKUlvE_clEvENKUlvE0_clEvEUlRS4_lE_EEvS6_S9_RKT1_EUliE_EEvlSG_
        .type           _ZN2at6native24index_elementwise_kernelILi128ELi4EZNS0_20cuda_take_put_kernelIN3c104HalfElZZZZZNS0_11take_kernelERNS_14TensorIteratorERKNS_10TensorBaseEENKUlvE_clEvENKUlvE8_clEvENKUlvE_clEvENKUlvE0_clEvEUlRS4_lE_EEvS6_S9_RKT1_EUliE_EEvlSG_,@function
        .size           _ZN2at6native24index_elementwise_kernelILi128ELi4EZNS0_20cuda_take_put_kernelIN3c104HalfElZZZZZNS0_11take_kernelERNS_14TensorIteratorERKNS_10TensorBaseEENKUlvE_clEvENKUlvE8_clEvENKUlvE_clEvENKUlvE0_clEvEUlRS4_lE_EEvS6_S9_RKT1_EUliE_EEvlSG_,(.L_x_27922 - _ZN2at6native24index_elementwise_kernelILi128ELi4EZNS0_20cuda_take_put_kernelIN3c104HalfElZZZZZNS0_11take_kernelERNS_14TensorIteratorERKNS_10TensorBaseEENKUlvE_clEvENKUlvE8_clEvENKUlvE_clEvENKUlvE0_clEvEUlRS4_lE_EEvS6_S9_RKT1_EUliE_EEvlSG_)
        .other          _ZN2at6native24index_elementwise_kernelILi128ELi4EZNS0_20cuda_take_put_kernelIN3c104HalfElZZZZZNS0_11take_kernelERNS_14TensorIteratorERKNS_10TensorBaseEENKUlvE_clEvENKUlvE8_clEvENKUlvE_clEvENKUlvE0_clEvEUlRS4_lE_EEvS6_S9_RKT1_EUliE_EEvlSG_,@"STO_CUDA_ENTRY STV_DEFAULT"
_ZN2at6native24index_elementwise_kernelILi128ELi4EZNS0_20cuda_take_put_kernelIN3c104HalfElZZZZZNS0_11take_kernelERNS_14TensorIteratorERKNS_10TensorBaseEENKUlvE_clEvENKUlvE8_clEvENKUlvE_clEvENKUlvE0_clEvEUlRS4_lE_EEvS6_S9_RKT1_EUliE_EEvlSG_:
.text._ZN2at6native24index_elementwise_kernelILi128ELi4EZNS0_20cuda_take_put_kernelIN3c104HalfElZZZZZNS0_11take_kernelERNS_14TensorIteratorERKNS_10TensorBaseEENKUlvE_clEvENKUlvE8_clEvENKUlvE_clEvENKUlvE0_clEvEUlRS4_lE_EEvS6_S9_RKT1_EUliE_EEvlSG_:
        /* <DEDUP_REMOVED lines=317> */
.L_x_14491:
        /* <DEDUP_REMOVED lines=32> */
.L_x_14493:
[----:B------:R-:W-:Y:S05]  /*15d0*/  BSYNC B7 ;  /* 0x0000000000077941 */ /* 0x000fea0003800000 */
.L_x_14492:
        /* <DEDUP_REMOVED lines=25> */
[----:B------:R-:W-:Y:S05]  /*1770*/  CALL.REL.NOINC `($__internal_4_$__cuda_sm20_div_u64) ;  /* 0x000001a400407944 */ /* 0x000fea0003c00000 */
        /* <DEDUP_REMOVED lines=11> */
.L_x_14496:
        /* <DEDUP_REMOVED lines=23> */
.L_x_14497:
[----:B------:R-:W-:Y:S05]  /*19a0*/  BSYNC B0 ;  /* 0x0000000000007941 */ /* 0x000fea0003800000 */
.L_x_14495:
        /* <DEDUP_REMOVED lines=32> */
.L_x_14499:
        /* <DEDUP_REMOVED lines=24> */
.L_x_14500:
[----:B------:R-:W-:Y:S05]  /*1d30*/  BSYNC B0 ;  /* 0x0000000000007941 */ /* 0x000fea0003800000 */
.L_x_14498:
        /* <DEDUP_REMOVED lines=20> */
[----:B------:R-:W-:Y:S05]  /*1e80*/  CALL.REL.NOINC `($__internal_4_$__cuda_sm20_div_u64) ;  /* 0x0000019c007c7944 */ /* 0x000fea0003c00000 */
        /* <DEDUP_REMOVED lines=12> */
.L_x_14502:
        /* <DEDUP_REMOVED lines=24> */
.L_x_14503:
[----:B------:R-:W-:Y:S05]  /*20d0*/  BSYNC B0 ;  /* 0x0000000000007941 */ /* 0x000fea0003800000 */
.L_x_14501:
        /* <DEDUP_REMOVED lines=33> */
.L_x_14505:
        /* <DEDUP_REMOVED lines=24> */
.L_x_14506:
[----:B------:R-:W-:Y:S05]  /*2470*/  BSYNC B0 ;  /* 0x0000000000007941 */ /* 0x000fea0003800000 */
.L_x_14504:
        /* <DEDUP_REMOVED lines=33> */
.L_x_14508:
        /* <DEDUP_REMOVED lines=24> */
.L_x_14509:
[----:B------:R-:W-:Y:S05]  /*2810*/  BSYNC B0 ;  /* 0x0000000000007941 */ /* 0x000fea0003800000 */
.L_x_14507:
        /* <DEDUP_REMOVED lines=33> */
.L_x_14511:
        /* <DEDUP_REMOVED lines=24> */
.L_x_14512:
[----:B------:R-:W-:Y:S05]  /*2bb0*/  BSYNC B0 ;  /* 0x0000000000007941 */ /* 0x000fea0003800000 */
.L_x_14510:
        /* <DEDUP_REMOVED lines=33> */
.L_x_14514:
        /* <DEDUP_REMOVED lines=24> */
.L_x_14515:
[----:B------:R-:W-:Y:S05]  /*2f50*/  BSYNC B0 ;  /* 0x0000000000007941 */ /* 0x000fea0003800000 */
.L_x_14513:
        /* <DEDUP_REMOVED lines=33> */
.L_x_14517:
        /* <DEDUP_REMOVED lines=24> */
.L_x_14518:
[----:B------:R-:W-:Y:S05]  /*32f0*/  BSYNC B0 ;  /* 0x0000000000007941 */ /* 0x000fea0003800000 */
.L_x_14516:
        /* <DEDUP_REMOVED lines=33> */
.L_x_14520:
        /* <DEDUP_REMOVED lines=24> */
.L_x_14521:
[----:B------:R-:W-:Y:S05]  /*3690*/  BSYNC B0 ;  /* 0x0000000000007941 */ /* 0x000fea0003800000 */
.L_x_14519:
        /* <DEDUP_REMOVED lines=33> */
.L_x_14523:
        /* <DEDUP_REMOVED lines=24> */
.L_x_14524:
[----:B------:R-:W-:Y:S05]  /*3a30*/  BSYNC B0 ;  /* 0x0000000000007941 */ /* 0x000fea0003800000 */
.L_x_14522:
        /* <DEDUP_REMOVED lines=33> */
.L_x_14526:
        /* <DEDUP_REMOVED lines=24> */
.L_x_14527:
[----:B------:R-:W-:Y:S05]  /*3dd0*/  BSYNC B0 ;  /* 0x0000000000007941 */ /* 0x000fea0003800000 */
.L_x_14525:
        /* <DEDUP_REMOVED lines=33> */
.L_x_14529:
        /* <DEDUP_REMOVED lines=24> */
.L_x_14530:
[----:B------:R-:W-:Y:S05]  /*4170*/  BSYNC B0 ;  /* 0x0000000000007941 */ /* 0x000fea0003800000 */
.L_x_14528:
        /* <DEDUP_REMOVED lines=33> */
.L_x_14532:
        /* <DEDUP_REMOVED lines=24> */
.L_x_14533:
[----:B------:R-:W-:Y:S05]  /*4510*/  BSYNC B0 ;  /* 0x0000000000007941 */ /* 0x000fea0003800000 */
.L_x_14531:
        /* <DEDUP_REMOVED lines=33> */
.L_x_14535:
        /* <DEDUP_REMOVED lines=24> */
.L_x_14536:
[----:B------:R-:W-:Y:S05]  /*48b0*/  BSYNC B0 ;  /* 0x0000000000007941 */ /* 0x000fea0003800000 */
.L_x_14534:
        /* <DEDUP_REMOVED lines=33> */
.L_x_14538:
        /* <DEDUP_REMOVED lines=24> */
.L_x_14539:
[----:B------:R-:W-:Y:S05]  /*4c50*/  BSYNC B0 ;  /* 0x0000000000007941 */ /* 0x000fea0003800000 */
.L_x_14537:
        /* <DEDUP_REMOVED lines=33> */
.L_x_14541:
        /* <DEDUP_REMOVED lines=24> */
.L_x_14542:
[----:B------:R-:W-:Y:S05]  /*4ff0*/  BSYNC B0 ;  /* 0x0000000000007941 */ /* 0x000fea0003800000 */
.L_x_14540:
        /* <DEDUP_REMOVED lines=33> */
.L_x_14544:
        /* <DEDUP_REMOVED lines=24> */
.L_x_14545:
[----:B------:R-:W-:Y:S05]  /*5390*/  BSYNC B0 ;  /* 0x0000000000007941 */ /* 0x000fea0003800000 */
.L_x_14543:
        /* <DEDUP_REMOVED lines=33> */
.L_x_14547:
        /* <DEDUP_REMOVED lines=24> */
.L_x_14548:
[----:B------:R-:W-:Y:S05]  /*5730*/  BSYNC B0 ;  /* 0x0000000000007941 */ /* 0x000fea0003800000 */
.L_x_14546:
        /* <DEDUP_REMOVED lines=33> */
.L_x_14550:
        /* <DEDUP_REMOVED lines=24> */
.L_x_14551:
[----:B------:R-:W-:Y:S05]  /*5ad0*/  BSYNC B0 ;  /* 0x0000000000007941 */ /* 0x000fea0003800000 */
.L_x_14549:
        /* <DEDUP_REMOVED lines=33> */
.L_x_14553:
        /* <DEDUP_REMOVED lines=24> */
.L_x_14554:
[----:B------:R-:W-:Y:S05]  /*5e70*/  BSYNC B0 ;  /* 0x0000000000007941 */ /* 0x000fea0003800000 */
.L_x_14552:
        /* <DEDUP_REMOVED lines=33> */
.L_x_14556:
        /* <DEDUP_REMOVED lines=24> */
.L_x_14557:
[----:B------:R-:W-:Y:S05]  /*6210*/  BSYNC B0 ;  /* 0x0000000000007941 */ /* 0x000fea0003800000 */
.L_x_14555:
        /* <DEDUP_REMOVED lines=33> */
.L_x_14559:
        /* <DEDUP_REMOVED lines=24> */
.L_x_14560:
[----:B------:R-:W-:Y:S05]  /*65b0*/  BSYNC B0 ;  /* 0x0000000000007941 */ /* 0x000fea0003800000 */
.L_x_14558:
        /* <DEDUP_REMOVED lines=33> */
.L_x_14562:
        /* <DEDUP_REMOVED lines=24> */
.L_x_14563:
[----:B------:R-:W-:Y:S05]  /*6950*/  BSYNC B0 ;  /* 0x0000000000007941 */ /* 0x000fea0003800000 */
.L_x_14561:
        /* <DEDUP_REMOVED lines=31> */
.L_x_14565:
        /* <DEDUP_REMOVED lines=23> */
.L_x_14566:
[----:B------:R-:W-:Y:S05]  /*6cc0*/  BSYNC B0 ;  /* 0x0000000000007941 */ /* 0x000fea0003800000 */
.L_x_14564:
        /* <DEDUP_REMOVED lines=17> */
[----:B------:R-:W-:Y:S05]  /*6de0*/  CALL.REL.NOINC `($__internal_5_$__cuda_sm20_rem_u64) ;  /* 0x0000015000b87944 */ /* 0x000fea0003c00000 */
[----:B------:R-:W-:Y:S01]  /*6df0*/  MOV R4, R0 ;  /* 0x0000000000047202 */ /* 0x000fe20000000f00 */
[----:B------:R-:W-:Y:S01]  /*6e00*/  IMAD.MOV.U32 R5, RZ, RZ, R3 ;  /* 0x000000ffff057224 */ /* 0x000fe200078e0003 */
[----:B------:R-:W-:Y:S06]  /*6e10*/  BRA `(.L_x_14569) ;  /* 0x0000000000507947 */ /* 0x000fec0003800000 */
.L_x_14568:
        /* <DEDUP_REMOVED lines=20> */
.L_x_14569:
[----:B------:R-:W-:Y:S05]  /*6f60*/  BSYNC B0 ;  /* 0x0000000000007941 */ /* 0x000fea0003800000 */
.L_x_14567:
[----:B------:R-:W-:Y:S01]  /*6f70*/  ULDC.64 UR4, c[0x0][0x5c0] ;  /* 0x0001700000047ab9 */ /* 0x000fe20000000a00 */
[----:B------:R-:W-:Y:S01]  /*6f80*/  MOV R3, R15 ;  /* 0x0000000f00037202 */ /* 0x000fe20000000f00 */
[----:B------:R-:W-:Y:S02]  /*6f90*/  IMAD R5, R5, UR4, RZ ;  /* 0x0000000405057c24 */ /* 0x000fe4000f8e02ff */
[----:B------:R-:W-:-:S04]  /*6fa0*/  IMAD.WIDE.U32 R2, R4, UR4, R2 ;  /* 0x0000000404027c25 */ /* 0x000fc8000f8e0002 */
[----:B------:R-:W-:-:S04]  /*6fb0*/  IMAD R5, R4, UR5, R5 ;  /* 0x0000000504057c24 */ /* 0x000fc8000f8e0205 */
[----:B------:R-:W-:-:S07]  /*6fc0*/  IMAD.IADD R15, R3, 0x1, R5 ;  /* 0x00000001030f7824 */ /* 0x000fce00078e0205 */
.L_x_14494:
        /* <DEDUP_REMOVED lines=9> */
.L_x_14490:
[----:B------:R-:W-:Y:S05]  /*7060*/  BSYNC B6 ;  /* 0x0000000000067941 */ /* 0x000fea0003800000 */
.L_x_14489:
        /* <DEDUP_REMOVED lines=308> */
.L_x_14572:
        /* <DEDUP_REMOVED lines=32> */
.L_x_14574:
[----:B------:R-:W-:Y:S05]  /*85b0*/  BSYNC B7 ;  /* 0x0000000000077941 */ /* 0x000fea0003800000 */
.L_x_14573:
        /* <DEDUP_REMOVED lines=37> */
.L_x_14577:
        /* <DEDUP_REMOVED lines=23> */
.L_x_14578:
[----:B------:R-:W-:Y:S05]  /*8980*/  BSYNC B0 ;  /* 0x0000000000007941 */ /* 0x000fea0003800000 */
.L_x_14576:
        /* <DEDUP_REMOVED lines=32> */
.L_x_14580:
        /* <DEDUP_REMOVED lines=24> */
.L_x_14581:
[----:B------:R-:W-:Y:S05]  /*8d10*/  BSYNC B0 ;  /* 0x0000000000007941 */ /* 0x000fea0003800000 */
.L_x_14579:
        /* <DEDUP_REMOVED lines=32> */
.L_x_14583:
        /* <DEDUP_REMOVED lines=24> */
.L_x_14584:
[----:B------:R-:W-:Y:S05]  /*90a0*/  BSYNC B0 ;  /* 0x0000000000007941 */ /* 0x000fea0003800000 */
.L_x_14582:
        /* <DEDUP_REMOVED lines=32> */
.L_x_14586:
        /* <DEDUP_REMOVED lines=24> */
.L_x_14587:
[----:B------:R-:W-:Y:S05]  /*9430*/  BSYNC B0 ;  /* 0x0000000000007941 */ /* 0x000fea0003800000 */
.L_x_14585:
        /* <DEDUP_REMOVED lines=32> */
.L_x_14589:
        /* <DEDUP_REMOVED lines=24> */
.L_x_14590:
[----:B------:R-:W-:Y:S05]  /*97c0*/  BSYNC B0 ;  /* 0x0000000000007941 */ /* 0x000fea0003800000 */
.L_x_14588:
        /* <DEDUP_REMOVED lines=32> */
.L_x_14592:
        /* <DEDUP_REMOVED lines=24> */
.L_x_14593:
[----:B------:R-:W-:Y:S05]  /*9b50*/  BSYNC B0 ;  /* 0x0000000000007941 */ /* 0x000fea0003800000 */
.L_x_14591:
        /* <DEDUP_REMOVED lines=32> */
.L_x_14595:
        /* <DEDUP_REMOVED lines=24> */
.L_x_14596:
[----:B------:R-:W-:Y:S05]  /*9ee0*/  BSYNC B0 ;  /* 0x0000000000007941 */ /* 0x000fea0003800000 */
.L_x_14594:
        /* <DEDUP_REMOVED lines=32> */
.L_x_14598:
        /* <DEDUP_REMOVED lines=24> */
.L_x_14599:
[----:B------:R-:W-:Y:S05]  /*a270*/  BSYNC B0 ;  /* 0x0000000000007941 */ /* 0x000fea0003800000 */
.L_x_14597:
        /* <DEDUP_REMOVED lines=32> */
.L_x_14601:
        /* <DEDUP_REMOVED lines=24> */
.L_x_14602:
[----:B------:R-:W-:Y:S05]  /*a600*/  BSYNC B0 ;  /* 0x0000000000007941 */ /* 0x000fea0003800000 */
.L_x_14600:
        /* <DEDUP_REMOVED lines=32> */
.L_x_14604:
        /* <DEDUP_REMOVED lines=24> */
.L_x_14605:
[----:B------:R-:W-:Y:S05]  /*a990*/  BSYNC B0 ;  /* 0x0000000000007941 */ /* 0x000fea0003800000 */
.L_x_14603:
        /* <DEDUP_REMOVED lines=32> */
.L_x_14607:
        /* <DEDUP_REMOVED lines=24> */
.L_x_14608:
[----:B------:R-:W-:Y:S05]  /*ad20*/  BSYNC B0 ;  /* 0x0000000000007941 */ /* 0x000fea0003800000 */
.L_x_14606:
        /* <DEDUP_REMOVED lines=32> */
.L_x_14610:
        /* <DEDUP_REMOVED lines=24> */
.L_x_14611:
[----:B------:R-:W-:Y:S05]  /*b0b0*/  BSYNC B0 ;  /* 0x0000000000007941 */ /* 0x000fea0003800000 */
.L_x_14609:
        /* <DEDUP_REMOVED lines=32> */
.L_x_14613:
        /* <DEDUP_REMOVED lines=24> */
.L_x_14614:
[----:B------:R-:W-:Y:S05]  /*b440*/  BSYNC B0 ;  /* 0x0000000000007941 */ /* 0x000fea0003800000 */
.L_x_14612:
        /* <DEDUP_REMOVED lines=32> */
.L_x_14616:
        /* <DEDUP_REMOVED lines=24> */
.L_x_14617:
[----:B------:R-:W-:Y:S05]  /*b7d0*/  BSYNC B0 ;  /* 0x0000000000007941 */ /* 0x000fea0003800000 */
.L_x_14615:
        /* <DEDUP_REMOVED lines=32> */
.L_x_14619:
        /* <DEDUP_REMOVED lines=24> */
.L_x_14620:
[----:B------:R-:W-:Y:S05]  /*bb60*/  BSYNC B0 ;  /* 0x0000000000007941 */ /* 0x000fea0003800000 */
.L_x_14618:
        /* <DEDUP_REMOVED lines=32> */
.L_x_14622:
        /* <DEDUP_REMOVED lines=24> */
.L_x_14623:
[----:B------:R-:W-:Y:S05]  /*bef0*/  BSYNC B0 ;  /* 0x0000000000007941 */ /* 0x000fea0003800000 */
.L_x_14621:
        /* <DEDUP_REMOVED lines=32> */
.L_x_14625:
        /* <DEDUP_REMOVED lines=24> */
.L_x_14626:
[----:B------:R-:W-:Y:S05]  /*c280*/  BSYNC B0 ;  /* 0x0000000000007941 */ /* 0x000fea0003800000 */
.L_x_14624:
        /* <DEDUP_REMOVED lines=32> */
.L_x_14628:
        /* <DEDUP_REMOVED lines=24> */
.L_x_14629:
[----:B------:R-:W-:Y:S05]  /*c610*/  BSYNC B0 ;  /* 0x0000000000007941 */ /* 0x000fea0003800000 */
.L_x_14627:
        /* <DEDUP_REMOVED lines=32> */
.L_x_14631:
        /* <DEDUP_REMOVED lines=24> */
.L_x_14632:
[----:B------:R-:W-:Y:S05]  /*c9a0*/  BSYNC B0 ;  /* 0x0000000000007941 */ /* 0x000fea0003800000 */
.L_x_14630:
        /* <DEDUP_REMOVED lines=32> */
.L_x_14634:
        /* <DEDUP_REMOVED lines=24> */
.L_x_14635:
[----:B------:R-:W-:Y:S05]  /*cd30*/  BSYNC B0 ;  /* 0x0000000000007941 */ /* 0x000fea0003800000 */
.L_x_14633:
        /* <DEDUP_REMOVED lines=32> */
.L_x_14637:
        /* <DEDUP_REMOVED lines=24> */
.L_x_14638:
[----:B------:R-:W-:Y:S05]  /*d0c0*/  BSYNC B0 ;  /* 0x0000000000007941 */ /* 0x000fea0003800000 */
.L_x_14636:
        /* <DEDUP_REMOVED lines=32> */
.L_x_14640:
        /* <DEDUP_REMOVED lines=24> */
.L_x_14641:
[----:B------:R-:W-:Y:S05]  /*d450*/  BSYNC B0 ;  /* 0x0000000000007941 */ /* 0x000fea0003800000 */
.L_x_14639:
        /* <DEDUP_REMOVED lines=32> */
.L_x_14643:
        /* <DEDUP_REMOVED lines=24> */
.L_x_14644:
[----:B------:R-:W-:Y:S05]  /*d7e0*/  BSYNC B0 ;  /* 0x0000000000007941 */ /* 0x000fea0003800000 */
.L_x_14642:
        /* <DEDUP_REMOVED lines=30> */
.L_x_14646:
        /* <DEDUP_REMOVED lines=23> */
.L_x_14647:
[----:B------:R-:W-:Y:S05]  /*db40*/  BSYNC B0 ;  /* 0x0000000000007941 */ /* 0x000fea0003800000 */
.L_x_14645:
        /* <DEDUP_REMOVED lines=20> */
.L_x_14649:
        /* <DEDUP_REMOVED lines=19> */
.L_x_14650:
[----:B------:R-:W-:Y:S05]  /*ddc0*/  BSYNC B0 ;  /* 0x0000000000007941 */ /* 0x000fea0003800000 */
.L_x_14648:
[----:B------:R-:W-:Y:S02]  /*ddd0*/  ULDC.64 UR4, c[0x0][0x5c0] ;  /* 0x0001700000047ab9 */ /* 0x000fe40000000a00 */
[----:B------:R-:W-:Y:S02]  /*dde0*/  IMAD R3, R5, UR4, RZ ;  /* 0x0000000405037c24 */ /* 0x000fe4000f8e02ff */
[----:B------:R-:W-:-:S04]  /*ddf0*/  IMAD.WIDE.U32 R12, R4, UR4, R12 ;  /* 0x00000004040c7c25 */ /* 0x000fc8000f8e000c */
[----:B------:R-:W-:-:S04]  /*de00*/  IMAD R3, R4, UR5, R3 ;  /* 0x0000000504037c24 */ /* 0x000fc8000f8e0203 */
[----:B------:R-:W-:-:S07]  /*de10*/  IMAD.IADD R13, R13, 0x1, R3 ;  /* 0x000000010d0d7824 */ /* 0x000fce00078e0203 */
.L_x_14575:
        /* <DEDUP_REMOVED lines=8> */
.L_x_14571:
[----:B------:R-:W-:Y:S05]  /*dea0*/  BSYNC B6 ;  /* 0x0000000000067941 */ /* 0x000fea0003800000 */
.L_x_14570:
        /* <DEDUP_REMOVED lines=308> */
.L_x_14653:
        /* <DEDUP_REMOVED lines=32> */
.L_x_14655:
[----:B------:R-:W-:Y:S05]  /*f3f0*/  BSYNC B7 ;  /* 0x0000000000077941 */ /* 0x000fea0003800000 */
.L_x_14654:
        /* <DEDUP_REMOVED lines=37> */
.L_x_14658:
        /* <DEDUP_REMOVED lines=23> */
.L_x_14659:
[----:B------:R-:W-:Y:S05]  /*f7c0*/  BSYNC B0 ;  /* 0x0000000000007941 */ /* 0x000fea0003800000 */
.L_x_14657:
        /* <DEDUP_REMOVED lines=32> */
.L_x_14661:
        /* <DEDUP_REMOVED lines=24> */
.L_x_14662:
[----:B------:R-:W-:Y:S05]  /*fb50*/  BSYNC B0 ;  /* 0x0000000000007941 */ /* 0x000fea0003800000 */
.L_x_14660:
        /* <DEDUP_REMOVED lines=32> */
.L_x_14664:
        /* <DEDUP_REMOVED lines=24> */
.L_x_14665:
[----:B------:R-:W-:Y:S05]  /*fee0*/  BSYNC B0 ;  /* 0x0000000000007941 */ /* 0x000fea0003800000 */
.L_x_14663:
        /* <DEDUP_REMOVED lines=32> */
.L_x_14667:
        /* <DEDUP_REMOVED lines=24> */
.L_x_14668:
[----:B------:R-:W-:Y:S05]  /*10270*/  BSYNC B0 ;  /* 0x0000000000007941 */ /* 0x000fea0003800000 */
.L_x_14666:
        /* <DEDUP_REMOVED lines=32> */
.L_x_14670:
        /* <DEDUP_REMOVED lines=24> */
.L_x_14671:
[----:B------:R-:W-:Y:S05]  /*10600*/  BSYNC B0 ;  /* 0x0000000000007941 */ /* 0x000fea0003800000 */
.L_x_14669:
        /* <DEDUP_REMOVED lines=32> */
.L_x_14673:
        /* <DEDUP_REMOVED lines=24> */
.L_x_14674:
[----:B------:R-:W-:Y:S05]  /*10990*/  BSYNC B0 ;  /* 0x0000000000007941 */ /* 0x000fea0003800000 */
.L_x_14672:
        /* <DEDUP_REMOVED lines=32> */
.L_x_14676:
        /* <DEDUP_REMOVED lines=24> */
.L_x_14677:
[----:B------:R-:W-:Y:S05]  /*10d20*/  BSYNC B0 ;  /* 0x0000000000007941 */ /* 0x000fea0003800000 */
.L_x_14675:
        /* <DEDUP_REMOVED lines=32> */
.L_x_14679:
        /* <DEDUP_REMOVED lines=24> */
.L_x_14680:
[----:B------:R-:W-:Y:S05]  /*110b0*/  BSYNC B0 ;  /* 0x0000000000007941 */ /* 0x000fea0003800000 */
.L_x_14678:
        /* <DEDUP_REMOVED lines=32> */
.L_x_14682:
        /* <DEDUP_REMOVED lines=24> */
.L_x_14683:
[----:B------:R-:W-:Y:S05]  /*11440*/  BSYNC B0 ;  /* 0x0000000000007941 */ /* 0x000fea0003800000 */
.L_x_14681:
        /* <DEDUP_REMOVED lines=32> */
.L_x_14685:
        /* <DEDUP_REMOVED lines=24> */
.L_x_14686:
[----:B------:R-:W-:Y:S05]  /*117d0*/  BSYNC B0 ;  /* 0x0000000000007941 */ /* 0x000fea0003800000 */
.L_x_14684:
        /* <DEDUP_REMOVED lines=32> */
.L_x_14688:
        /* <DEDUP_REMOVED lines=24> */
.L_x_14689:
[----:B------:R-:W-:Y:S05]  /*11b60*/  BSYNC B0 ;  /* 0x0000000000007941 */ /* 0x000fea0003800000 */
.L_x_14687:
        /* <DEDUP_REMOVED lines=32> */
.L_x_14691:
        /* <DEDUP_REMOVED lines=24> */
.L_x_14692:
[----:B------:R-:W-:Y:S05]  /*11ef0*/  BSYNC B0 ;  /* 0x0000000000007941 */ /* 0x000fea0003800000 */
.L_x_14690:
        /* <DEDUP_REMOVED lines=32> */
.L_x_14694:
        /* <DEDUP_REMOVED lines=24> */
.L_x_14695:
[----:B------:R-:W-:Y:S05]  /*12280*/  BSYNC B0 ;  /* 0x0000000000007941 */ /* 0x000fea0003800000 */
.L_x_14693:
        /* <DEDUP_REMOVED lines=19> */
[----:B------:R-:W-:Y:S05]  /*123c0*/  CALL.REL.NOINC `($__internal_4_$__cuda_sm20_div_u64) ;  /* 0x00000098002c7944 */ /* 0x000fea0003c00000 */
        /* <DEDUP_REMOVED lines=12> */
.L_x_14697:
        /* <DEDUP_REMOVED lines=24> */
.L_x_14698:
[----:B------:R-:W-:Y:S05]  /*12610*/  BSYNC B0 ;  /* 0x0000000000007941 */ /* 0x000fea0003800000 */
.L_x_14696:
        /* <DEDUP_REMOVED lines=19> */
[----:B------:R-:W-:Y:S05]  /*12750*/  CALL.REL.NOINC `($__internal_4_$__cuda_sm20_div_u64) ;  /* 0x0000009400487944 */ /* 0x000fea0003c00000 */
        /* <DEDUP_REMOVED lines=12> */
.L_x_14700:
        /* <DEDUP_REMOVED lines=24> */
.L_x_14701:
[----:B------:R-:W-:Y:S05]  /*129a0*/  BSYNC B0 ;  /* 0x0000000000007941 */ /* 0x000fea0003800000 */
.L_x_14699:
        /* <DEDUP_REMOVED lines=32> */
.L_x_14703:
        /* <DEDUP_REMOVED lines=24> */
.L_x_14704:
[----:B------:R-:W-:Y:S05]  /*12d30*/  BSYNC B0 ;  /* 0x0000000000007941 */ /* 0x000fea0003800000 */
.L_x_14702:
        /* <DEDUP_REMOVED lines=32> */
.L_x_14706:
        /* <DEDUP_REMOVED lines=24> */
.L_x_14707:
[----:B------:R-:W-:Y:S05]  /*130c0*/  BSYNC B0 ;  /* 0x0000000000007941 */ /* 0x000fea0003800000 */
.L_x_14705:
        /* <DEDUP_REMOVED lines=32> */
.L_x_14709:
        /* <DEDUP_REMOVED lines=24> */
.L_x_14710:
[----:B------:R-:W-:Y:S05]  /*13450*/  BSYNC B0 ;  /* 0x0000000000007941 */ /* 0x000fea0003800000 */
.L_x_14708:
        /* <DEDUP_REMOVED lines=32> */
.L_x_14712:
        /* <DEDUP_REMOVED lines=24> */
.L_x_14713:
[----:B------:R-:W-:Y:S05]  /*137e0*/  BSYNC B0 ;  /* 0x0000000000007941 */ /* 0x000fea0003800000 */
.L_x_14711:
        /* <DEDUP_REMOVED lines=32> */
.L_x_14715:
        /* <DEDUP_REMOVED lines=24> */
.L_x_14716:
[----:B------:R-:W-:Y:S05]  /*13b70*/  BSYNC B0 ;  /* 0x0000000000007941 */ /* 0x000fea0003800000 */
.L_x_14714:
        /* <DEDUP_REMOVED lines=32> */
.L_x_14718:
        /* <DEDUP_REMOVED lines=24> */
.L_x_14719:
[----:B------:R-:W-:Y:S05]  /*13f00*/  BSYNC B0 ;  /* 0x0000000000007941 */ /* 0x000fea0003800000 */
.L_x_14717:
        /* <DEDUP_REMOVED lines=32> */
.L_x_14721:
        /* <DEDUP_REMOVED lines=24> */
.L_x_14722:
[----:B------:R-:W-:Y:S05]  /*14290*/  BSYNC B0 ;  /* 0x0000000000007941 */ /* 0x000fea0003800000 */
.L_x_14720:
        /* <DEDUP_REMOVED lines=32> */
.L_x_14724:
        /* <DEDUP_REMOVED lines=24> */
.L_x_14725:
[----:B------:R-:W-:Y:S05]  /*14620*/  BSYNC B0 ;  /* 0x0000000000007941 */ /* 0x000fea0003800000 */
.L_x_14723:
        /* <DEDUP_REMOVED lines=30> */
.L_x_14727:
        /* <DEDUP_REMOVED lines=23> */
.L_x_14728:
[----:B------:R-:W-:Y:S05]  /*14980*/  BSYNC B0 ;  /* 0x0000000000007941 */ /* 0x000fea0003800000 */
.L_x_14726:
        /* <DEDUP_REMOVED lines=16> */
[----:B------:R-:W-:Y:S05]  /*14a90*/  CALL.REL.NOINC `($__internal_5_$__cuda_sm20_rem_u64) ;  /* 0x00000074008c7944 */ /* 0x000fea0003c00000 */
[----:B------:R-:W-:Y:S01]  /*14aa0*/  IMAD.MOV.U32 R4, RZ, RZ, R0 ;  /* 0x000000ffff047224 */ /* 0x000fe200078e0000 */
[----:B------:R-:W-:Y:S01]  /*14ab0*/  MOV R5, R3 ;  /* 0x0000000300057202 */ /* 0x000fe20000000f00 */
[----:B------:R-:W-:Y:S06]  /*14ac0*/  BRA `(.L_x_14731) ;  /* 0x00000000004c7947 */ /* 0x000fec0003800000 */
.L_x_14730:
        /* <DEDUP_REMOVED lines=19> */
.L_x_14731:
[----:B------:R-:W-:Y:S05]  /*14c00*/  BSYNC B0 ;  /* 0x0000000000007941 */ /* 0x000fea0003800000 */
.L_x_14729:
[----:B------:R-:W-:Y:S02]  /*14c10*/  ULDC.64 UR4, c[0x0][0x5c0] ;  /* 0x0001700000047ab9 */ /* 0x000fe40000000a00 */
[----:B------:R-:W-:Y:S02]  /*14c20*/  IMAD R3, R5, UR4, RZ ;  /* 0x0000000405037c24 */ /* 0x000fe4000f8e02ff */
[----:B------:R-:W-:-:S04]  /*14c30*/  IMAD.WIDE.U32 R12, R4, UR4, R12 ;  /* 0x00000004040c7c25 */ /* 0x000fc8000f8e000c */
[----:B------:R-:W-:-:S04]  /*14c40*/  IMAD R3, R4, UR5, R3 ;  /* 0x0000000504037c24 */ /* 0x000fc8000f8e0203 */
[----:B------:R-:W-:-:S07]  /*14c50*/  IMAD.IADD R13, R13, 0x1, R3 ;  /* 0x000000010d0d7824 */ /* 0x000fce00078e0203 */
.L_x_14656:
        /* <DEDUP_REMOVED lines=8> */
.L_x_14652:
[----:B------:R-:W-:Y:S05]  /*14ce0*/  BSYNC B6 ;  /* 0x0000000000067941 */ /* 0x000fea0003800000 */
.L_x_14651:
        /* <DEDUP_REMOVED lines=307> */
.L_x_14732:
        /* <DEDUP_REMOVED lines=32> */
.L_x_14734:
[----:B------:R-:W-:Y:S05]  /*16220*/  BSYNC B6 ;  /* 0x0000000000067941 */ /* 0x000fea0003800000 */
.L_x_14733:
        /* <DEDUP_REMOVED lines=37> */
.L_x_14737:
        /* <DEDUP_REMOVED lines=24> */
.L_x_14738:
[----:B------:R-:W-:Y:S05]  /*16600*/  BSYNC B0 ;  /* 0x0000000000007941 */ /* 0x000fea0003800000 */
.L_x_14736:
        /* <DEDUP_REMOVED lines=32> */
.L_x_14740:
        /* <DEDUP_REMOVED lines=24> */
.L_x_14741:
[----:B------:R-:W-:Y:S05]  /*16990*/  BSYNC B0 ;  /* 0x0000000000007941 */ /* 0x000fea0003800000 */
.L_x_14739:
        /* <DEDUP_REMOVED lines=33> */
.L_x_14743:
        /* <DEDUP_REMOVED lines=24> */
.L_x_14744:
[----:B------:R-:W-:Y:S05]  /*16d30*/  BSYNC B0 ;  /* 0x0000000000007941 */ /* 0x000fea0003800000 */
.L_x_14742:
        /* <DEDUP_REMOVED lines=33> */
.L_x_14746:
        /* <DEDUP_REMOVED lines=24> */
.L_x_14747:
[----:B------:R-:W-:Y:S05]  /*170d0*/  BSYNC B0 ;  /* 0x0000000000007941 */ /* 0x000fea0003800000 */
.L_x_14745:
        /* <DEDUP_REMOVED lines=33> */
.L_x_14749:
        /* <DEDUP_REMOVED lines=24> */
.L_x_14750:
[----:B------:R-:W-:Y:S05]  /*17470*/  BSYNC B0 ;  /* 0x0000000000007941 */ /* 0x000fea0003800000 */
.L_x_14748:
        /* <DEDUP_REMOVED lines=33> */
.L_x_14752:
        /* <DEDUP_REMOVED lines=24> */
.L_x_14753:
[----:B------:R-:W-:Y:S05]  /*17810*/  BSYNC B0 ;  /* 0x0000000000007941 */ /* 0x000fea0003800000 */
.L_x_14751:
        /* <DEDUP_REMOVED lines=33> */
.L_x_14755:
        /* <DEDUP_REMOVED lines=24> */
.L_x_14756:
[----:B------:R-:W-:Y:S05]  /*17bb0*/  BSYNC B0 ;  /* 0x0000000000007941 */ /* 0x000fea0003800000 */
.L_x_14754:
        /* <DEDUP_REMOVED lines=33> */
.L_x_14758:
        /* <DEDUP_REMOVED lines=24> */
.L_x_14759:
[----:B------:R-:W-:Y:S05]  /*17f50*/  BSYNC B0 ;  /* 0x0000000000007941 */ /* 0x000fea0003800000 */
.L_x_14757:
        /* <DEDUP_REMOVED lines=33> */
.L_x_14761:
        /* <DEDUP_REMOVED lines=24> */
.L_x_14762:
[----:B------:R-:W-:Y:S05]  /*182f0*/  BSYNC B0 ;  /* 0x0000000000007941 */ /* 0x000fea0003800000 */
.L_x_14760:
        /* <DEDUP_REMOVED lines=33> */
.L_x_14764:
        /* <DEDUP_REMOVED lines=24> */
.L_x_14765:
[----:B------:R-:W-:Y:S05]  /*18690*/  BSYNC B0 ;  /* 0x0000000000007941 */ /* 0x000fea0003800000 */
.L_x_14763:
        /* <DEDUP_REMOVED lines=33> */
.L_x_14767:
        /* <DEDUP_REMOVED lines=24> */
.L_x_14768:
[----:B------:R-:W-:Y:S05]  /*18a30*/  BSYNC B0 ;  /* 0x0000000000007941 */ /* 0x000fea0003800000 */
.L_x_14766:
        /* <DEDUP_REMOVED lines=33> */
.L_x_14770:
        /* <DEDUP_REMOVED lines=24> */
.L_x_14771:
[----:B------:R-:W-:Y:S05]  /*18dd0*/  BSYNC B0 ;  /* 0x0000000000007941 */ /* 0x000fea0003800000 */
.L_x_14769:
        /* <DEDUP_REMOVED lines=33> */
.L_x_14773:
        /* <DEDUP_REMOVED lines=24> */
.L_x_14774:
[----:B------:R-:W-:Y:S05]  /*19170*/  BSYNC B0 ;  /* 0x0000000000007941 */ /* 0x000fea0003800000 */
.L_x_14772:
        /* <DEDUP_REMOVED lines=33> */
.L_x_14776:
        /* <DEDUP_REMOVED lines=24> */
.L_x_14777:
[----:B------:R-:W-:Y:S05]  /*19510*/  BSYNC B0 ;  /* 0x0000000000007941 */ /* 0x000fea0003800000 */
.L_x_14775:
        /* <DEDUP_REMOVED lines=33> */
.L_x_14779:
        /* <DEDUP_REMOVED lines=24> */
.L_x_14780:
[----:B------:R-:W-:Y:S05]  /*198b0*/  BSYNC B0 ;  /* 0x0000000000007941 */ /* 0x000fea0003800000 */
.L_x_14778:
        /* <DEDUP_REMOVED lines=33> */
.L_x_14782:
        /* <DEDUP_REMOVED lines=24> */
.L_x_14783:
[----:B------:R-:W-:Y:S05]  /*19c50*/  BSYNC B0 ;  /* 0x0000000000007941 */ /* 0x000fea0003800000 */
.L_x_14781:
        /* <DEDUP_REMOVED lines=33> */
.L_x_14785:
        /* <DEDUP_REMOVED lines=24> */
.L_x_14786:
[----:B------:R-:W-:Y:S05]  /*19ff0*/  BSYNC B0 ;  /* 0x0000000000007941 */ /* 0x000fea0003800000 */
.L_x_14784:
        /* <DEDUP_REMOVED lines=33> */
.L_x_14788:
        /* <DEDUP_REMOVED lines=24> */
.L_x_14789:
[----:B------:R-:W-:Y:S05]  /*1a390*/  BSYNC B0 ;  /* 0x0000000000007941 */ /* 0x000fea0003800000 */
.L_x_14787:
        /* <DEDUP_REMOVED lines=33> */
.L_x_14791:
        /* <DEDUP_REMOVED lines=24> */
.L_x_14792:
[----:B------:R-:W-:Y:S05]  /*1a730*/  BSYNC B0 ;  /* 0x0000000000007941 */ /* 0x000fea0003800000 */
.L_x_14790:
        /* <DEDUP_REMOVED lines=33> */
.L_x_14794:
        /* <DEDUP_REMOVED lines=24> */
.L_x_14795:
[----:B------:R-:W-:Y:S05]  /*1aad0*/  BSYNC B0 ;  /* 0x0000000000007941 */ /* 0x000fea0003800000 */
.L_x_14793:
        /* <DEDUP_REMOVED lines=33> */
.L_x_14797:
        /* <DEDUP_REMOVED lines=24> */
.L_x_14798:
[----:B------:R-:W-:Y:S05]  /*1ae70*/  BSYNC B0 ;  /* 0x0000000000007941 */ /* 0x000fea0003800000 */
.L_x_14796:
        /* <DEDUP_REMOVED lines=33> */
.L_x_14800:
        /* <DEDUP_REMOVED lines=24> */
.L_x_14801:
[----:B------:R-:W-:Y:S05]  /*1b210*/  BSYNC B0 ;  /* 0x0000000000007941 */ /* 0x000fea0003800000 */
.L_x_14799:
        /* <DEDUP_REMOVED lines=33> */
.L_x_14803:
        /* <DEDUP_REMOVED lines=24> */
.L_x_14804:
[----:B------:R-:W-:Y:S05]  /*1b5b0*/  BSYNC B0 ;  /* 0x0000000000007941 */ /* 0x000fea0003800000 */
.L_x_14802:
        /* <DEDUP_REMOVED lines=31> */
.L_x_14806:
        /* <DEDUP_REMOVED lines=23> */
.L_x_14807:
[----:B------:R-:W-:Y:S05]  /*1b920*/  BSYNC B0 ;  /* 0x0000000000007941 */ /* 0x000fea0003800000 */
.L_x_14805:
        /* <DEDUP_REMOVED lines=21> */
.L_x_14809:
        /* <DEDUP_REMOVED lines=19> */
.L_x_14810:
[----:B------:R-:W-:Y:S05]  /*1bbb0*/  BSYNC B0 ;  /* 0x0000000000007941 */ /* 0x000fea0003800000 */
.L_x_14808:
[----:B------:R-:W-:Y:S01]  /*1bbc0*/  ULDC.64 UR4, c[0x0][0x5c0] ;  /* 0x0001700000047ab9 */ /* 0x000fe20000000a00 */
[----:B------:R-:W-:Y:S02]  /*1bbd0*/  IMAD.MOV.U32 R3, RZ, RZ, R15 ;  /* 0x000000ffff037224 */ /* 0x000fe400078e000f */
[----:B------:R-:W-:Y:S02]  /*1bbe0*/  IMAD R5, R5, UR4, RZ ;  /* 0x0000000405057c24 */ /* 0x000fe4000f8e02ff */
[----:B------:R-:W-:-:S04]  /*1bbf0*/  IMAD.WIDE.U32 R2, R4, UR4, R2 ;  /* 0x0000000404027c25 */ /* 0x000fc8000f8e0002 */
[----:B------:R-:W-:-:S05]  /*1bc00*/  IMAD R5, R4, UR5, R5 ;  /* 0x0000000504057c24 */ /* 0x000fca000f8e0205 */
[----:B------:R-:W-:-:S07]  /*1bc10*/  IADD3 R15, R3, R5, RZ ;  /* 0x00000005030f7210 */ /* 0x000fce0007ffe0ff */
.L_x_14735:
[----:B------:R-:W-:Y:S02]  /*1bc20*/  ULDC.64 UR4, c[0x0][0x5c8] ;  /* 0x0001720000047ab9 */ /* 0x000fe40000000a00 */
[----:B------:R-:W-:-:S04]  /*1bc30*/  LEA R4, P0, R2, UR4, 0x1 ;  /* 0x0000000402047c11 */ /* 0x000fc8000f8008ff */
[----:B------:R-:W-:-:S06]  /*1bc40*/  LEA.HI.X R5, R2, UR5, R15, 0x1, P0 ;  /* 0x0000000502057c11 */ /* 0x000fcc00080f0c0f */
[----:B------:R-:W2:Y:S04]  /*1bc50*/  LDG.E.U16 R5, desc[UR36][R4.64] ;  /* 0x0000002404057981 */ /* 0x000ea8000c1e1500 */
[----:B--2---:R-:W-:Y:S01]  /*1bc60*/  STG.E.U16 desc[UR36][R16.64], R5 ;  /* 0x0000000510007986 */ /* 0x004fe2000c101524 */
[----:B------:R-:W-:Y:S05]  /*1bc70*/  EXIT ;  /* 0x000000000000794d */ /* 0x000fea0003800000 */
        .weak           $__internal_4_$__cuda_sm20_div_u64
        .type           $__internal_4_$__cuda_sm20_div_u64,@function
        .size           $__internal_4_$__cuda_sm20_div_u64,($__internal_5_$__cuda_sm20_rem_u64 - $__internal_4_$__cuda_sm20_div_u64)
$__internal_4_$__cuda_sm20_div_u64:
        /* <DEDUP_REMOVED lines=68> */
[----:B------:R-:W-:Y:S05]  /*1c0c0*/  RET.REL.NODEC R4 `(_ZN2at6native24index_elementwise_kernelILi128ELi4EZNS0_20cuda_take_put_kernelIN3c104HalfElZZZZZNS0_11take_kernelERNS_14TensorIteratorERKNS_10TensorBaseEENKUlvE_clEvENKUlvE8_clEvENKUlvE_clEvENKUlvE0_clEvEUlRS4_lE_EEvS6_S9_RKT1_EUliE_EEvlSG_) ;  /* 0xfffffe3c04cc7950 */ /* 0x000fea0003c3ffff */
        .weak           $__internal_5_$__cuda_sm20_rem_u64
        .type           $__internal_5_$__cuda_sm20_rem_u64,@function
        .size           $__internal_5_$__cuda_sm20_rem_u64,(.L_x_27922 - $__internal_5_$__cuda_sm20_rem_u64)
$__internal_5_$__cuda_sm20_rem_u64:
        /* <DEDUP_REMOVED lines=63> */
[----:B------:R-:W-:Y:S06]  /*1c4c0*/  RET.REL.NODEC R4 `(_ZN2at6native24index_elementwise_kernelILi128ELi4EZNS0_20cuda_take_put_kernelIN3c104HalfElZZZZZNS0_11take_kernelERNS_14TensorIteratorERKNS_10TensorBaseEENKUlvE_clEvENKUlvE8_clEvENKUlvE_clEvENKUlvE0_clEvEUlRS4_lE_EEvS6_S9_RKT1_EUliE_EEvlSG_) ;  /* 0xfffffe3804cc7950 */ /* 0x000fec0003c3ffff */
.L_x_14811:
        /* <DEDUP_REMOVED lines=11> */
.L_x_27922:


//--------------------- .text._ZN2at6native24index_elementwise_kernelILi128ELi4EZNS0_20cuda_take_put_kernelIN3c104HalfEiZZZZZNS0_11take_kernelERNS_14TensorIteratorERKNS_10TensorBaseEENKUlvE_clEvENKUlvE8_clEvENKUlvE_clEvENKUlvE_clEvEUlRS4_iE_EEvS6_S9_RKT1_EUliE_EEvlSG_ --------------------------
	.section	.text._ZN2at6native24index_elementwise_kernelILi128ELi4EZNS0_20cuda_take_put_kernelIN3c104HalfEiZZZZZNS0_11take_kernelERNS_14TensorIteratorERKNS_10TensorBaseEENKUlvE_clEvENKUlvE8_clEvENKUlvE_clEvENKUlvE_clEvEUlRS4_iE_EEvS6_S9_RKT1_EUliE_EEvlSG_,"ax",@progbits
	.align	128
        .global         _ZN2at6native24index_elementwise_kernelILi128ELi4EZNS0_20cuda_take_put_kernelIN3c104HalfEiZZZZZNS0_11take_kernelERNS_14TensorIteratorERKNS_10TensorBaseEENKUlvE_clEvENKUlvE8_clEvENKUlvE_clEvENKUlvE_clEvEUlRS4_iE_EEvS6_S9_RKT1_EUliE_EEvlSG_
        .type           _ZN2at6native24index_elementwise_kernelILi128ELi4EZNS0_20cuda_take_put_kernelIN3c104HalfEiZZZZZNS0_11take_kernelERNS_14TensorIteratorERKNS_10TensorBaseEENKUlvE_clEvENKUlvE8_clEvENKUlvE_clEvENKUlvE_clEvEUlRS4_iE_EEvS6_S9_RKT1_EUliE_EEvlSG_,@function
        .size           _ZN2at6native24index_elementwise_kernelILi128ELi4EZNS0_20cuda_take_put_kernelIN3c104HalfEiZZZZZNS0_11take_kernelERNS_14TensorIteratorERKNS_10TensorBaseEENKUlvE_clEvENKUlvE8_clEvENKUlvE_clEvENKUlvE_clEvEUlRS4_iE_EEvS6_S9_RKT1_EUliE_EEvlSG_,(.L_x_28083 - _ZN2at6native24index_elementwise_kernelILi128ELi4EZNS0_20cuda_take_put_kernelIN3c104HalfEiZZZZZNS0_11take_kernelERNS_14TensorIteratorERKNS_10TensorBaseEENKUlvE_clEvENKUlvE8_clEvENKUlvE_clEvENKUlvE_clEvEUlRS4_iE_EEvS6_S9_RKT1_EUliE_EEvlSG_)
        .other          _ZN2at6native24index_elementwise_kernelILi128ELi4EZNS0_20cuda_take_put_kernelIN3c104HalfEiZZZZZNS0_11take_kernelERNS_14TensorIteratorERKNS_10TensorBaseEENKUlvE_clEvENKUlvE8_clEvENKUlvE_clEvENKUlvE_clEvEUlRS4_iE_EEvS6_S9_RKT1_EUliE_EEvlSG_,@"STO_CUDA_ENTRY STV_DEFAULT"
_ZN2at6native24index_elementwise_kernelILi128ELi4EZNS0_20cuda_take_put_kernelIN3c104HalfEiZZZZZNS0_11take_kernelERNS_14TensorIteratorERKNS_10TensorBaseEENKUlvE_clEvENKUlvE8_clEvENKUlvE_clEvENKUlvE_clEvEUlRS4_iE_EEvS6_S9_RKT1_EUliE_EEvlSG_:
.text._ZN2at6native24index_elementwise_kernelILi128ELi4EZNS0_20cuda_take_put_kernelIN3c104HalfEiZZZZZNS0_11take_kernelERNS_14TensorIteratorERKNS_10TensorBaseEENKUlvE_clEvENKUlvE8_clEvENKUlvE_clEvENKUlvE_clEvEUlRS4_iE_EEvS6_S9_RKT1_EUliE_EEvlSG_:
        /* <DEDUP_REMOVED lines=315> */
.L_x_14814:
        /* <DEDUP_REMOVED lines=32> */
.L_x_14816:
[----:B------:R-:W-:Y:S05]  /*15b0*/  BSYNC B6 ;  /* 0x0000000000067941 */ /* 0x000fea0003800000 */
.L_x_14815:
        /* <DEDUP_REMOVED lines=284> */
.L_x_14817:
        /* <DEDUP_REMOVED lines=8> */
.L_x_14813:
[----:B------:R-:W-:Y:S05]  /*2800*/  BSYNC B7 ;  /* 0x0000000000077941 */ /* 0x000fea0003800000 */
.L_x_14812:
        /* <DEDUP_REMOVED lines=307> */
.L_x_14820:
        /* <DEDUP_REMOVED lines=32> */
.L_x_14822:
[----:B------:R-:W-:Y:S05]  /*3d40*/  BSYNC B6 ;  /* 0x0000000000067941 */ /* 0x000fea0003800000 */
.L_x_14821:
        /* <DEDUP_REMOVED lines=284> */
.L_x_14823:
[----:B------:R-:W0:Y:S02]  /*4f10*/  LDC.64 R4, c[0x0][0x5c0] ;  /* 0x00017000ff047b82 */ /* 0x000e240000000a00 */
[----:B0-----:R-:W-:-:S06]  /*4f20*/  IMAD.WIDE R2, R3, 0x2, R4 ;  /* 0x0000000203027825 */ /* 0x001fcc00078e0204 */
[----:B------:R0:W2:Y:S01]  /*4f30*/  LDG.E.U16 R3, desc[UR36][R2.64] ;  /* 0x0000002402037981 */ /* 0x0000a2000c1e1500 */
[----:B------:R-:W-:-:S04]  /*4f40*/  IADD3 R23, R23, 0x80, RZ ;  /* 0x0000008017177810 */ /* 0x000fc80007ffe0ff */
[----:B0-----:R-:W-:Y:S01]  /*4f50*/  MOV R2, R23 ;  /* 0x0000001700027202 */ /* 0x001fe20000000f00 */
[----:B--2---:R0:W-:Y:S02]  /*4f60*/  STG.E.U16 desc[UR36][R18.64], R3 ;  /* 0x0000000312007986 */ /* 0x0041e4000c101524 */
[----:B0-----:R-:W-:-:S07]  /*4f70*/  MOV R3, RZ ;  /* 0x000000ff00037202 */ /* 0x001fce0000000f00 */
.L_x_14819:
[----:B------:R-:W-:Y:S05]  /*4f80*/  BSYNC B7 ;  /* 0x0000000000077941 */ /* 0x000fea0003800000 */
.L_x_14818:
        /* <DEDUP_REMOVED lines=307> */
.L_x_14826:
        /* <DEDUP_REMOVED lines=32> */
.L_x_14828:
[----:B------:R-:W-:Y:S05]  /*64c0*/  BSYNC B6 ;  /* 0x0000000000067941 */ /* 0x000fea0003800000 */
.L_x_14827:
        /* <DEDUP_REMOVED lines=284> */
.L_x_14829:
[----:B------:R-:W0:Y:S02]  /*7690*/  LDC.64 R4, c[0x0][0x5c0] ;  /* 0x00017000ff047b82 */ /* 0x000e240000000a00 */
[----:B0-----:R-:W-:-:S06]  /*76a0*/  IMAD.WIDE R2, R3, 0x2, R4 ;  /* 0x0000000203027825 */ /* 0x001fcc00078e0204 */
[----:B------:R0:W2:Y:S01]  /*76b0*/  LDG.E.U16 R3, desc[UR36][R2.64] ;  /* 0x0000002402037981 */ /* 0x0000a2000c1e1500 */
[----:B------:R-:W-:-:S05]  /*76c0*/  VIADD R23, R23, 0x80 ;  /* 0x0000008017177836 */ /* 0x000fca0000000000 */
[----:B0-----:R-:W-:Y:S01]  /*76d0*/  MOV R2, R23 ;  /* 0x0000001700027202 */ /* 0x001fe20000000f00 */
[----:B--2---:R0:W-:Y:S02]  /*76e0*/  STG.E.U16 desc[UR36][R18.64], R3 ;  /* 0x0000000312007986 */ /* 0x0041e4000c101524 */
[----:B0-----:R-:W-:-:S07]  /*76f0*/  MOV R3, RZ ;  /* 0x000000ff00037202 */ /* 0x001fce0000000f00 */
.L_x_14825:
[----:B------:R-:W-:Y:S05]  /*7700*/  BSYNC B7 ;  /* 0x0000000000077941 */ /* 0x000fea0003800000 */
.L_x_14824:
        /* <DEDUP_REMOVED lines=306> */
.L_x_14830:
        /* <DEDUP_REMOVED lines=32> */
.L_x_14832:
[----:B------:R-:W-:Y:S05]  /*8c30*/  BSYNC B6 ;  /* 0x0000000000067941 */ /* 0x000fea0003800000 */
.L_x_14831:
        /* <DEDUP_REMOVED lines=284> */
.L_x_14833:
[----:B------:R-:W0:Y:S02]  /*9e00*/  LDC.64 R4, c[0x0][0x5c0] ;  /* 0x00017000ff047b82 */ /* 0x000e240000000a00 */
[----:B0-----:R-:W-:-:S06]  /*9e10*/  IMAD.WIDE R2, R3, 0x2, R4 ;  /* 0x0000000203027825 */ /* 0x001fcc00078e0204 */
[----:B------:R-:W2:Y:S04]  /*9e20*/  LDG.E.U16 R3, desc[UR36][R2.64] ;  /* 0x0000002402037981 */ /* 0x000ea8000c1e1500 */
[----:B--2---:R-:W-:Y:S01]  /*9e30*/  STG.E.U16 desc[UR36][R18.64], R3 ;  /* 0x0000000312007986 */ /* 0x004fe2000c101524 */
[----:B------:R-:W-:Y:S05]  /*9e40*/  EXIT ;  /* 0x000000000000794d */ /* 0x000fea0003800000 */
.L_x_14834:
        /* <DEDUP_REMOVED lines=11> */
.L_x_28083:


//--------------------- .text._ZN2at6native24index_elementwise_kernelILi128ELi4EZNS0_20cuda_take_put_kernelIN3c107complexIfEElZZZZZNS0_11take_kernelERNS_14TensorIteratorERKNS_10TensorBaseEENKUlvE_clEvENKUlvE7_clEvENKUlvE_clEvENKUlvE0_clEvEUlRS5_lE_EEvS7_SA_RKT1_EUliE_EEvlSH_ --------------------------
	.section	.text._ZN2at6native24index_elementwise_kernelILi128ELi4EZNS0_20cuda_take_put_kernelIN3c107complexIfEElZZZZZNS0_11take_kernelERNS_14TensorIteratorERKNS_10TensorBaseEENKUlvE_clEvENKUlvE7_clEvENKUlvE_clEvENKUlvE0_clEvEUlRS5_lE_EEvS7_SA_RKT1_EUliE_EEvlSH_,"ax",@progbits
	.align	128
        .global         _ZN2at6native24index_elementwise_kernelILi128ELi4EZNS0_20cuda_take_put_kernelIN3c107complexIfEElZZZZZNS0_11take_kernelERNS_14TensorIteratorERKNS_10TensorBaseEENKUlvE_clEvENKUlvE7_clEvENKUlvE_clEvENKUlvE0_clEvEUlRS5_lE_EEvS7_SA_RKT1_EUliE_EEvlSH_
        .type           _ZN2at6native24index_elementwise_kernelILi128ELi4EZNS0_20cuda_take_put_kernelIN3c107complexIfEElZZZZZNS0_11take_kernelERNS_14TensorIteratorERKNS_10TensorBaseEENKUlvE_clEvENKUlvE7_clEvENKUlvE_clEvENKUlvE0_clEvEUlRS5_lE_EEvS7_SA_RKT1_EUliE_EEvlSH_,@function
        .size           _ZN2at6native24index_elementwise_kernelILi128ELi4EZNS0_20cuda_take_put_kernelIN3c107complexIfEElZZZZZNS0_11take_kernelERNS_14TensorIteratorERKNS_10TensorBaseEENKUlvE_clEvENKUlvE7_clEvENKUlvE_clEvENKUlvE0_clEvEUlRS5_lE_EEvS7_SA_RKT1_EUliE_EEvlSH_,(.L_x_27924 - _ZN2at6native24index_elementwise_kernelILi128ELi4EZNS0_20cuda_take_put_kernelIN3c107complexIfEElZZZZZNS0_11take_kernelERNS_14TensorIteratorERKNS_10TensorBaseEENKUlvE_clEvENKUlvE7_clEvENKUlvE_clEvENKUlvE0_clEvEUlRS5_lE_EEvS7_SA_RKT1_EUliE_EEvlSH_)
        .other          _ZN2at6native24index_elementwise_kernelILi128ELi4EZNS0_20cuda_take_put_kernelIN3c107complexIfEElZZZZZNS0_11take_kernelERNS_14TensorIteratorERKNS_10TensorBaseEENKUlvE_clEvENKUlvE7_clEvENKUlvE_clEvENKUlvE0_clEvEUlRS5_lE_EEvS7_SA_RKT1_EUliE_EEvlSH_,@"STO_CUDA_ENTRY STV_DEFAULT"
_ZN2at6native24index_elementwise_kernelILi128ELi4EZNS0_20cuda_take_put_kernelIN3c107complexIfEElZZZZZNS0_11take_kernelERNS_14TensorIteratorERKNS_10TensorBaseEENKUlvE_clEvENKUlvE7_clEvENKUlvE_clEvENKUlvE0_clEvEUlRS5_lE_EEvS7_SA_RKT1_EUliE_EEvlSH_:
.text._ZN2at6native24index_elementwise_kernelILi128ELi4EZNS0_20cuda_take_put_kernelIN3c107complexIfEElZZZZZNS0_11take_kernelERNS_14TensorIteratorERKNS_10TensorBaseEENKUlvE_clEvENKUlvE7_clEvENKUlvE_clEvENKUlvE0_clEvEUlRS5_lE_EEvS7_SA_RKT1_EUliE_EEvlSH_:
        /* <DEDUP_REMOVED lines=317> */
.L_x_14837:
        /* <DEDUP_REMOVED lines=32> */
.L_x_14839:
[----:B------:R-:W-:Y:S05]  /*15d0*/  BSYNC B7 ;  /* 0x0000000000077941 */ /* 0x000fea0003800000 */
.L_x_14838:
        /* <DEDUP_REMOVED lines=25> */
[----:B------:R-:W-:Y:S05]  /*1770*/  CALL.REL.NOINC `($__internal_6_$__cuda_sm20_div_u64) ;  /* 0x000001a400407944 */ /* 0x000fea0003c00000 */
        /* <DEDUP_REMOVED lines=11> */
.L_x_14842:
        /* <DEDUP_REMOVED lines=23> */
.L_x_14843:
[----:B------:R-:W-:Y:S05]  /*19a0*/  BSYNC B0 ;  /* 0x0000000000007941 */ /* 0x000fea0003800000 */
.L_x_14841:
        /* <DEDUP_REMOVED lines=32> */
.L_x_14845:
        /* <DEDUP_REMOVED lines=24> */
.L_x_14846:
[----:B------:R-:W-:Y:S05]  /*1d30*/  BSYNC B0 ;  /* 0x0000000000007941 */ /* 0x000fea0003800000 */
.L_x_14844:
        /* <DEDUP_REMOVED lines=20> */
[----:B------:R-:W-:Y:S05]  /*1e80*/  CALL.REL.NOINC `($__internal_6_$__cuda_sm20_div_u64) ;  /* 0x0000019c007c7944 */ /* 0x000fea0003c00000 */
        /* <DEDUP_REMOVED lines=12> */
.L_x_14848:
        /* <DEDUP_REMOVED lines=24> */
.L_x_14849:
[----:B------:R-:W-:Y:S05]  /*20d0*/  BSYNC B0 ;  /* 0x0000000000007941 */ /* 0x000fea0003800000 */
.L_x_14847:
        /* <DEDUP_REMOVED lines=33> */
.L_x_14851:
        /* <DEDUP_REMOVED lines=24> */
.L_x_14852:
[----:B------:R-:W-:Y:S05]  /*2470*/  BSYNC B0 ;  /* 0x0000000000007941 */ /* 0x000fea0003800000 */
.L_x_14850:
        /* <DEDUP_REMOVED lines=33> */
.L_x_14854:
        /* <DEDUP_REMOVED lines=24> */
.L_x_14855:
[----:B------:R-:W-:Y:S05]  /*2810*/  BSYNC B0 ;  /* 0x0000000000007941 */ /* 0x000fea0003800000 */
.L_x_14853:
        /* <DEDUP_REMOVED lines=33> */
.L_x_14857:
        /* <DEDUP_REMOVED lines=24> */
.L_x_14858:
[----:B------:R-:W-:Y:S05]  /*2bb0*/  BSYNC B0 ;  /* 0x0000000000007941 */ /* 0x000fea0003800000 */
.L_x_14856:
        /* <DEDUP_REMOVED lines=33> */
.L_x_14860:
        /* <DEDUP_REMOVED lines=24> */
.L_x_14861:
[----:B------:R-:W-:Y:S05]  /*2f50*/  BSYNC B0 ;  /* 0x0000000000007941 */ /* 0x000fea0003800000 */
.L_x_14859:
        /* <DEDUP_REMOVED lines=33> */
.L_x_14863:
        /* <DEDUP_REMOVED lines=24> */
.L_x_14864:
[----:B------:R-:W-:Y:S05]  /*32f0*/  BSYNC B0 ;  /* 0x0000000000007941 */ /* 0x000fea0003800000 */
.L_x_14862:
        /* <DEDUP_REMOVED lines=33> */
.L_x_14866:
        /* <DEDUP_REMOVED lines=24> */
.L_x_14867:
[----:B------:R-:W-:Y:S05]  /*3690*/  BSYNC B0 ;  /* 0x0000000000007941 */ /* 0x000fea0003800000 */
.L_x_14865:
        /* <DEDUP_REMOVED lines=33> */
.L_x_14869:
        /* <DEDUP_REMOVED lines=24> */
.L_x_14870:
[----:B------:R-:W-:Y:S05]  /*3a30*/  BSYNC B0 ;  /* 0x0000000000007941 */ /* 0x000fea0003800000 */
.L_x_14868:
        /* <DEDUP_REMOVED lines=33> */
.L_x_14872:
        /* <DEDUP_REMOVED lines=24> */
.L_x_14873:
[----:B------:R-:W-:Y:S05]  /*3dd0*/  BSYNC B0 ;  /* 0x0000000000007941 */ /* 0x000fea0003800000 */
.L_x_14871:
        /* <DEDUP_REMOVED lines=33> */
.L_x_14875:
        /* <DEDUP_REMOVED lines=24> */
.L_x_14876:
[----:B------:R-:W-:Y:S05]  /*4170*/  BSYNC B0 ;  /* 0x0000000000007941 */ /* 0x000fea0003800000 */
.L_x_14874:
        /* <DEDUP_REMOVED lines=33> */
.L_x_14878:
        /* <DEDUP_REMOVED lines=24> */
.L_x_14879:
[----:B------:R-:W-:Y:S05]  /*4510*/  BSYNC B0 ;  /* 0x0000000000007941 */ /* 0x000fea0003800000 */
.L_x_14877:
        /* <DEDUP_REMOVED lines=33> */
.L_x_14881:
        /* <DEDUP_REMOVED lines=24> */
.L_x_14882:
[----:B------:R-:W-:Y:S05]  /*48b0*/  BSYNC B0 ;  /* 0x0000000000007941 */ /* 0x000fea0003800000 */
.L_x_14880:
        /* <DEDUP_REMOVED lines=33> */
.L_x_14884:
        /* <DEDUP_REMOVED lines=24> */
.L_x_14885:
[----:B------:R-:W-:Y:S05]  /*4c50*/  BSYNC B0 ;  /* 0x0000000000007941 */ /* 0x000fea0003800000 */
.L_x_14883:
        /* <DEDUP_REMOVED lines=33> */
.L_x_14887:
        /* <DEDUP_REMOVED lines=24> */
.L_x_14888:
[----:B------:R-:W-:Y:S05]  /*4ff0*/  BSYNC B0 ;  /* 0x0000000000007941 */ /* 0x000fea0003800000 */
.L_x_14886:
        /* <DEDUP_REMOVED lines=33> */
.L_x_14890:
        /* <DEDUP_REMOVED lines=24> */
.L_x_14891:
[----:B------:R-:W-:Y:S05]  /*5390*/  BSYNC B0 ;  /* 0x0000000000007941 */ /* 0x000fea0003800000 */
.L_x_14889:
        /* <DEDUP_REMOVED lines=33> */
.L_x_14893:
        /* <DEDUP_REMOVED lines=24> */
.L_x_14894:
[----:B------:R-:W-:Y:S05]  /*5730*/  BSYNC B0 ;  /* 0x0000000000007941 */ /* 0x000fea0003800000 */
.L_x_14892:
        /* <DEDUP_REMOVED lines=33> */
.L_x_14896:
        /* <DEDUP_REMOVED lines=24> */
.L_x_14897:
[----:B------:R-:W-:Y:S05]  /*5ad0*/  BSYNC B0 ;  /* 0x0000000000007941 */ /* 0x000fea0003800000 */
.L_x_14895:
        /* <DEDUP_REMOVED lines=33> */
.L_x_14899:
        /* <DEDUP_REMOVED lines=24> */
.L_x_14900:
[----:B------:R-:W-:Y:S05]  /*5e70*/  BSYNC B0 ;  /* 0x0000000000007941 */ /* 0x000fea0003800000 */
.L_x_14898:
        /* <DEDUP_REMOVED lines=33> */
.L_x_14902:
        /* <DEDUP_REMOVED lines=24> */
.L_x_14903:
[----:B------:R-:W-:Y:S05]  /*6210*/  BSYNC B0 ;  /* 0x0000000000007941 */ /* 0x000fea0003800000 */
.L_x_14901:
        /* <DEDUP_REMOVED lines=33> */
.L_x_14905:
        /* <DEDUP_REMOVED lines=24> */
.L_x_14906:
[----:B------:R-:W-:Y:S05]  /*65b0*/  BSYNC B0 ;  /* 0x0000000000007941 */ /* 0x000fea0003800000 */
.L_x_14904:
        /* <DEDUP_REMOVED lines=33> */
.L_x_14908:
        /* <DEDUP_REMOVED lines=24> */
.L_x_14909:
[----:B------:R-:W-:Y:S05]  /*6950*/  BSYNC B0 ;  /* 0x0000000000007941 */ /* 0x000fea0003800000 */
.L_x_14907:
        /* <DEDUP_REMOVED lines=31> */
.L_x_14911:
        /* <DEDUP_REMOVED lines=23> */
.L_x_14912:
[----:B------:R-:W-:Y:S05]  /*6cc0*/  BSYNC B0 ;  /* 0x0000000000007941 */ /* 0x000fea0003800000 */
.L_x_14910:
        /* <DEDUP_REMOVED lines=17> */
[----:B------:R-:W-:Y:S05]  /*6de0*/  CALL.REL.NOINC `($__internal_7_$__cuda_sm20_rem_u64) ;  /* 0x0000015000b87944 */ /* 0x000fea0003c00000 */
[----:B------:R-:W-:Y:S01]  /*6df0*/  MOV R4, R0 ;  /* 0x0000000000047202 */ /* 0x000fe20000000f00 */
[----:B------:R-:W-:Y:S01]  /*6e00*/  IMAD.MOV.U32 R5, RZ, RZ, R3 ;  /* 0x000000ffff057224 */ /* 0x000fe200078e0003 */
[----:B------:R-:W-:Y:S06]  /*6e10*/  BRA `(.L_x_14915) ;  /* 0x0000000000507947 */ /* 0x000fec0003800000 */
.L_x_14914:
        /* <DEDUP_REMOVED lines=20> */
.L_x_14915:
[----:B------:R-:W-:Y:S05]  /*6f60*/  BSYNC B0 ;  /* 0x0000000000007941 */ /* 0x000fea0003800000 */
.L_x_14913:
[----:B------:R-:W-:Y:S01]  /*6f70*/  ULDC.64 UR4, c[0x0][0x5c0] ;  /* 0x0001700000047ab9 */ /* 0x000fe20000000a00 */
[----:B------:R-:W-:Y:S01]  /*6f80*/  MOV R3, R15 ;  /* 0x0000000f00037202 */ /* 0x000fe20000000f00 */
[----:B------:R-:W-:Y:S02]  /*6f90*/  IMAD R5, R5, UR4, RZ ;  /* 0x0000000405057c24 */ /* 0x000fe4000f8e02ff */
[----:B------:R-:W-:-:S04]  /*6fa0*/  IMAD.WIDE.U32 R2, R4, UR4, R2 ;  /* 0x0000000404027c25 */ /* 0x000fc8000f8e0002 */
[----:B------:R-:W-:-:S04]  /*6fb0*/  IMAD R5, R4, UR5, R5 ;  /* 0x0000000504057c24 */ /* 0x000fc8000f8e0205 */
[----:B------:R-:W-:-:S07]  /*6fc0*/  IMAD.IADD R15, R3, 0x1, R5 ;  /* 0x00000001030f7824 */ /* 0x000fce00078e0205 */
.L_x_14840:
[----:B------:R-:W-:Y:S02]  /*6fd0*/  ULDC.64 UR4, c[0x0][0x5c8] ;  /* 0x0001720000047ab9 */ /* 0x000fe40000000a00 */
[----:B------:R-:W-:-:S04]  /*6fe0*/  LEA R4, P0, R2, UR4, 0x3 ;  /* 0x0000000402047c11 */ /* 0x000fc8000f8018ff */
[----:B------:R-:W-:-:S06]  /*6ff0*/  LEA.HI.X R5, R2, UR5, R15, 0x3, P0 ;  /* 0x0000000502057c11 */ /* 0x000fcc00080f1c0f */
[----:B------:R-:W2:Y:S01]  /*7000*/  LDG.E.64 R4, desc[UR36][R4.64] ;  /* 0x0000002404047981 */ /* 0x000ea2000c1e1b00 */
[----:B------:R-:W-:-:S05]  /*7010*/  LEA R2, R23, R22, 0x9 ;  /* 0x0000001617027211 */ /* 0x000fca00078e48ff */
[----:B------:R-:W-:Y:S01]  /*7020*/  VIADD R2, R2, 0x80 ;  /* 0x0000008002027836 */ /* 0x000fe20000000000 */
[----:B--2---:R0:W-:Y:S04]  /*7030*/  STG.E.64 desc[UR36][R16.64], R4 ;  /* 0x0000000410007986 */ /* 0x0041e8000c101b24 */
[----:B0-----:R-:W-:Y:S01]  /*7040*/  MOV R4, R2 ;  /* 0x0000000200047202 */ /* 0x001fe20000000f00 */
[----:B------:R-:W-:-:S07]  /*7050*/  IMAD.MOV.U32 R5, RZ, RZ, RZ ;  /* 0x000000ffff057224 */ /* 0x000fce00078e00ff */
.L_x_14836:
[----:B------:R-:W-:Y:S05]  /*7060*/  BSYNC B6 ;  /* 0x0000000000067941 */ /* 0x000fea0003800000 */
.L_x_14835:
        /* <DEDUP_REMOVED lines=308> */
.L_x_14918:
        /* <DEDUP_REMOVED lines=32> */
.L_x_14920:
[----:B------:R-:W-:Y:S05]  /*85b0*/  BSYNC B7 ;  /* 0x0000000000077941 */ /* 0x000fea0003800000 */
.L_x_14919:
        /* <DEDUP_REMOVED lines=37> */
.L_x_14923:
        /* <DEDUP_REMOVED lines=23> */
.L_x_14924:
[----:B------:R-:W-:Y:S05]  /*8980*/  BSYNC B0 ;  /* 0x0000000000007941 */ /* 0x000fea0003800000 */
.L_x_14922:
        /* <DEDUP_REMOVED lines=32> */
.L_x_14926:
        /* <DEDUP_REMOVED lines=24> */
.L_x_14927:
[----:B------:R-:W-:Y:S05]  /*8d10*/  BSYNC B0 ;  /* 0x0000000000007941 */ /* 0x000fea0003800000 */
.L_x_14925:
        /* <DEDUP_REMOVED lines=32> */
.L_x_14929:
        /* <DEDUP_REMOVED lines=24> */
.L_x_14930:
[----:B------:R-:W-:Y:S05]  /*90a0*/  BSYNC B0 ;  /* 0x0000000000007941 */ /* 0x000fea0003800000 */
.L_x_14928:
        /* <DEDUP_REMOVED lines=32> */
.L_x_14932:
        /* <DEDUP_REMOVED lines=24> */
.L_x_14933:
[----:B------:R-:W-:Y:S05]  /*9430*/  BSYNC B0 ;  /* 0x0000000000007941 */ /* 0x000fea0003800000 */
.L_x_14931:
        /* <DEDUP_REMOVED lines=32> */
.L_x_14935:
        /* <DEDUP_REMOVED lines=24> */
.L_x_14936:
[----:B------:R-:W-:Y:S05]  /*97c0*/  BSYNC B0 ;  /* 0x0000000000007941 */ /* 0x000fea0003800000 */
.L_x_14934:
        /* <DEDUP_REMOVED lines=32> */
.L_x_14938:
        /* <DEDUP_REMOVED lines=24> */
.L_x_14939:
[----:B------:R-:W-:Y:S05]  /*9b50*/  BSYNC B0 ;  /* 0x0000000000007941 */ /* 0x000fea0003800000 */
.L_x_14937:
        /* <DEDUP_REMOVED lines=32> */
.L_x_14941:
        /* <DEDUP_REMOVED lines=24> */
.L_x_14942:
[----:B------:R-:W-:Y:S05]  /*9ee0*/  BSYNC B0 ;  /* 0x0000000000007941 */ /* 0x000fea0003800000 */
.L_x_14940:
        /* <DEDUP_REMOVED lines=32> */
.L_x_14944:
        /* <DEDUP_REMOVED lines=24> */
.L_x_14945:
[----:B------:R-:W-:Y:S05]  /*a270*/  BSYNC B0 ;  /* 0x0000000000007941 */ /* 0x000fea0003800000 */
.L_x_14943:
        /* <DEDUP_REMOVED lines=32> */
.L_x_14947:
        /* <DEDUP_REMOVED lines=24> */
.L_x_14948:
[----:B------:R-:W-:Y:S05]  /*a600*/  BSYNC B0 ;  /* 0x0000000000007941 */ /* 0x000fea0003800000 */
.L_x_14946:
        /* <DEDUP_REMOVED lines=32> */
.L_x_14950:
        /* <DEDUP_REMOVED lines=24> */
.L_x_14951:
[----:B------:R-:W-:Y:S05]  /*a990*/  BSYNC B0 ;  /* 0x0000000000007941 */ /* 0x000fea0003800000 */
.L_x_14949:
        /* <DEDUP_REMOVED lines=32> */
.L_x_14953:
        /* <DEDUP_REMOVED lines=24> */
.L_x_14954:
[----:B------:R-:W-:Y:S05]  /*ad20*/  BSYNC B0 ;  /* 0x0000000000007941 */ /* 0x000fea0003800000 */
.L_x_14952:
        /* <DEDUP_REMOVED lines=32> */
.L_x_14956:
        /* <DEDUP_REMOVED lines=24> */
.L_x_14957:
[----:B------:R-:W-:Y:S05]  /*b0b0*/  BSYNC B0 ;  /* 0x0000000000007941 */ /* 0x000fea0003800000 */
.L_x_14955:
        /* <DEDUP_REMOVED lines=32> */
.L_x_14959:
        /* <DEDUP_REMOVED lines=24> */
.L_x_14960:
[----:B------:R-:W-:Y:S05]  /*b440*/  BSYNC B0 ;  /* 0x0000000000007941 */ /* 0x000fea0003800000 */
.L_x_14958:
        /* <DEDUP_REMOVED lines=32> */
.L_x_14962:
        /* <DEDUP_REMOVED lines=24> */
.L_x_14963:
[----:B------:R-:W-:Y:S05]  /*b7d0*/  BSYNC B0 ;  /* 0x0000000000007941 */ /* 0x000fea0003800000 */
.L_x_14961:
        /* <DEDUP_REMOVED lines=32> */
.L_x_14965:
        /* <DEDUP_REMOVED lines=24> */
.L_x_14966:
[----:B------:R-:W-:Y:S05]  /*bb60*/  BSYNC B0 ;  /* 0x0000000000007941 */ /* 0x000fea0003800000 */
.L_x_14964:
        /* <DEDUP_REMOVED lines=32> */
.L_x_14968:
        /* <DEDUP_REMOVED lines=24> */
.L_x_14969:
[----:B------:R-:W-:Y:S05]  /*bef0*/  BSYNC B0 ;  /* 0x0000000000007941 */ /* 0x000fea0003800000 */
.L_x_14967:
        /* <DEDUP_REMOVED lines=32> */
.L_x_14971:
        /* <DEDUP_REMOVED lines=24> */
.L_x_14972:
[----:B------:R-:W-:Y:S05]  /*c280*/  BSYNC B0 ;  /* 0x0000000000007941 */ /* 0x000fea0003800000 */
.L_x_14970:
        /* <DEDUP_REMOVED lines=32> */
.L_x_14974:
        /* <DEDUP_REMOVED lines=24> */
.L_x_14975:
[----:B------:R-:W-:Y:S05]  /*c610*/  BSYNC B0 ;  /* 0x0000000000007941 */ /* 0x000fea0003800000 */
.L_x_14973:
        /* <DEDUP_REMOVED lines=32> */
.L_x_14977:
        /* <DEDUP_REMOVED lines=24> */
.L_x_14978:
[----:B------:R-:W-:Y:S05]  /*c9a0*/  BSYNC B0 ;  /* 0x0000000000007941 */ /* 0x000fea0003800000 */
.L_x_14976:
        /* <DEDUP_REMOVED lines=32> */
.L_x_14980:
        /* <DEDUP_REMOVED lines=24> */
.L_x_14981:
[----:B------:R-:W-:Y:S05]  /*cd30*/  BSYNC B0 ;  /* 0x0000000000007941 */ /* 0x000fea0003800000 */
.L_x_14979:
        /* <DEDUP_REMOVED lines=32> */
.L_x_14983:
        /* <DEDUP_REMOVED lines=24> */
.L_x_14984:
[----:B------:R-:W-:Y:S05]  /*d0c0*/  BSYNC B0 ;  /* 0x0000000000007941 */ /* 0x000fea0003800000 */
.L_x_14982:
        /* <DEDUP_REMOVED lines=32> */
.L_x_14986:
        /* <DEDUP_REMOVED lines=24> */
.L_x_14987:
[----:B------:R-:W-:Y:S05]  /*d450*/  BSYNC B0 ;  /* 0x0000000000007941 */ /* 0x000fea0003800000 */
.L_x_14985:
        /* <DEDUP_REMOVED lines=32> */
.L_x_14989:
        /* <DEDUP_REMOVED lines=24> */
.L_x_14990:
[----:B------:R-:W-:Y:S05]  /*d7e0*/  BSYNC B0 ;  /* 0x0000000000007941 */ /* 0x000fea0003800000 */
.L_x_14988:
        /* <DEDUP_REMOVED lines=30> */
.L_x_14992:
        /* <DEDUP_REMOVED lines=23> */
.L_x_14993:
[----:B------:R-:W-:Y:S05]  /*db40*/  BSYNC B0 ;  /* 0x0000000000007941 */ /* 0x000fea0003800000 */
.L_x_14991:
        /* <DEDUP_REMOVED lines=20> */
.L_x_14995:
        /* <DEDUP_REMOVED lines=19> */
.L_x_14996:
[----:B------:R-:W-:Y:S05]  /*ddc0*/  BSYNC B0 ;  /* 0x0000000000007941 */ /* 0x000fea0003800000 */
.L_x_14994:
[----:B------:R-:W-:Y:S02]  /*ddd0*/  ULDC.64 UR4, c[0x0][0x5c0] ;  /* 0x0001700000047ab9 */ /* 0x000fe40000000a00 */
[----:B------:R-:W-:Y:S02]  /*dde0*/  IMAD R3, R5, UR4, RZ ;  /* 0x0000000405037c24 */ /* 0x000fe4000f8e02ff */
[----:B------:R-:W-:-:S04]  /*ddf0*/  IMAD.WIDE.U32 R12, R4, UR4, R12 ;  /* 0x00000004040c7c25 */ /* 0x000fc8000f8e000c */
[----:B------:R-:W-:-:S04]  /*de00*/  IMAD R3, R4, UR5, R3 ;  /* 0x0000000504037c24 */ /* 0x000fc8000f8e0203 */
[----:B------:R-:W-:-:S07]  /*de10*/  IMAD.IADD R13, R13, 0x1, R3 ;  /* 0x000000010d0d7824 */ /* 0x000fce00078e0203 */
.L_x_14921:
[----:B------:R-:W-:Y:S02]  /*de20*/  ULDC.64 UR4, c[0x0][0x5c8] ;  /* 0x0001720000047ab9 */ /* 0x000fe40000000a00 */
[----:B------:R-:W-:-:S04]  /*de30*/  LEA R4, P0, R12, UR4, 0x3 ;  /* 0x000000040c047c11 */ /* 0x000fc8000f8018ff */
[----:B------:R-:W-:-:S06]  /*de40*/  LEA.HI.X R5, R12, UR5, R13, 0x3, P0 ;  /* 0x000000050c057c11 */ /* 0x000fcc00080f1c0d */
[----:B------:R-:W2:Y:S01]  /*de50*/  LDG.E.64 R4, desc[UR36][R4.64] ;  /* 0x0000002404047981 */ /* 0x000ea2000c1e1b00 */
[----:B------:R-:W-:-:S03]  /*de60*/  IADD3 R2, R2, 0x80, RZ ;  /* 0x0000008002027810 */ /* 0x000fc60007ffe0ff */
[----:B--2---:R0:W-:Y:S02]  /*de70*/  STG.E.64 desc[UR36][R16.64], R4 ;  /* 0x0000000410007986 */ /* 0x0041e4000c101b24 */
[----:B0-----:R-:W-:Y:S01]  /*de80*/  HFMA2.MMA R5, -RZ, RZ, 0, 0 ;  /* 0x00000000ff057435 */ /* 0x001fe200000001ff */
[----:B------:R-:W-:-:S10]  /*de90*/  IMAD.MOV.U32 R4, RZ, RZ, R2 ;  /* 0x000000ffff047224 */ /* 0x000fd400078e0002 */
.L_x_14917:
[----:B------:R-:W-:Y:S05]  /*dea0*/  BSYNC B6 ;  /* 0x0000000000067941 */ /* 0x000fea0003800000 */
.L_x_14916:
        /* <DEDUP_REMOVED lines=308> */
.L_x_14999:
        /* <DEDUP_REMOVED lines=32> */
.L_x_15001:
[----:B------:R-:W-:Y:S05]  /*f3f0*/  BSYNC B7 ;  /* 0x0000000000077941 */ /* 0x000fea0003800000 */
.L_x_15000:
        /* <DEDUP_REMOVED lines=37> */
.L_x_15004:
        /* <DEDUP_REMOVED lines=23> */
.L_x_15005:
[----:B------:R-:W-:Y:S05]  /*f7c0*/  BSYNC B0 ;  /* 0x0000000000007941 */ /* 0x000fea0003800000 */
.L_x_15003:
        /* <DEDUP_REMOVED lines=32> */
.L_x_15007:
        /* <DEDUP_REMOVED lines=24> */
.L_x_15008:
[----:B------:R-:W-:Y:S05]  /*fb50*/  BSYNC B0 ;  /* 0x0000000000007941 */ /* 0x000fea0003800000 */
.L_x_15006:
        /* <DEDUP_REMOVED lines=32> */
.L_x_15010:
        /* <DEDUP_REMOVED lines=24> */
.L_x_15011:
[----:B------:R-:W-:Y:S05]  /*fee0*/  BSYNC B0 ;  /* 0x0000000000007941 */ /* 0x000fea0003800000 */
.L_x_15009:
        /* <DEDUP_REMOVED lines=32> */
.L_x_15013:
        /* <DEDUP_REMOVED lines=24> */
.L_x_15014:
[----:B------:R-:W-:Y:S05]  /*10270*/  BSYNC B0 ;  /* 0x0000000000007941 */ /* 0x000fea0003800000 */
.L_x_15012:
        /* <DEDUP_REMOVED lines=32> */
.L_x_15016:
        /* <DEDUP_REMOVED lines=24> */
.L_x_15017:
[----:B------:R-:W-:Y:S05]  /*10600*/  BSYNC B0 ;  /* 0x0000000000007941 */ /* 0x000fea0003800000 */
.L_x_15015:
        /* <DEDUP_REMOVED lines=32> */
.L_x_15019:
        /* <DEDUP_REMOVED lines=24> */
.L_x_15020:
[----:B------:R-:W-:Y:S05]  /*10990*/  BSYNC B0 ;  /* 0x0000000000007941 */ /* 0x000fea0003800000 */
.L_x_15018:
        /* <DEDUP_REMOVED lines=32> */
.L_x_15022:
        /* <DEDUP_REMOVED lines=24> */
.L_x_15023:
[----:B------:R-:W-:Y:S05]  /*10d20*/  BSYNC B0 ;  /* 0x0000000000007941 */ /* 0x000fea0003800000 */
.L_x_15021:
        /* <DEDUP_REMOVED lines=32> */
.L_x_15025:
        /* <DEDUP_REMOVED lines=24> */
.L_x_15026:
[----:B------:R-:W-:Y:S05]  /*110b0*/  BSYNC B0 ;  /* 0x0000000000007941 */ /* 0x000fea0003800000 */
.L_x_15024:
        /* <DEDUP_REMOVED lines=32> */
.L_x_15028:
        /* <DEDUP_REMOVED lines=24> */
.L_x_15029:
[----:B------:R-:W-:Y:S05]  /*11440*/  BSYNC B0 ;  /* 0x0000000000007941 */ /* 0x000fea0003800000 */
.L_x_15027:
        /* <DEDUP_REMOVED lines=32> */
.L_x_15031:
        /* <DEDUP_REMOVED lines=24> */
.L_x_15032:
[----:B------:R-:W-:Y:S05]  /*117d0*/  BSYNC B0 ;  /* 0x0000000000007941 */ /* 0x000fea0003800000 */
.L_x_15030:
        /* <DEDUP_REMOVED lines=32> */
.L_x_15034:
        /* <DEDUP_REMOVED lines=24> */
.L_x_15035:
[----:B------:R-:W-:Y:S05]  /*11b60*/  BSYNC B0 ;  /* 0x0000000000007941 */ /* 0x000fea0003800000 */
.L_x_15033:
        /* <DEDUP_REMOVED lines=32> */
.L_x_15037:
        /* <DEDUP_REMOVED lines=24> */
.L_x_15038:
[----:B------:R-:W-:Y:S05]  /*11ef0*/  BSYNC B0 ;  /* 0x0000000000007941 */ /* 0x000fea0003800000 */
.L_x_15036:
        /* <DEDUP_REMOVED lines=32> */
.L_x_15040:
        /* <DEDUP_REMOVED lines=24> */
.L_x_15041:
[----:B------:R-:W-:Y:S05]  /*12280*/  BSYNC B0 ;  /* 0x0000000000007941 */ /* 0x000fea0003800000 */
.L_x_15039:
        /* <DEDUP_REMOVED lines=19> */
[----:B------:R-:W-:Y:S05]  /*123c0*/  CALL.REL.NOINC `($__internal_6_$__cuda_sm20_div_u64) ;  /* 0x00000098002c7944 */ /* 0x000fea0003c00000 */
        /* <DEDUP_REMOVED lines=12> */
.L_x_15043:
        /* <DEDUP_REMOVED lines=24> */
.L_x_15044:
[----:B------:R-:W-:Y:S05]  /*12610*/  BSYNC B0 ;  /* 0x0000000000007941 */ /* 0x000fea0003800000 */
.L_x_15042:
        /* <DEDUP_REMOVED lines=19> */
[----:B------:R-:W-:Y:S05]  /*12750*/  CALL.REL.NOINC `($__internal_6_$__cuda_sm20_div_u64) ;  /* 0x0000009400487944 */ /* 0x000fea0003c00000 */
        /* <DEDUP_REMOVED lines=12> */
.L_x_15046:
        /* <DEDUP_REMOVED lines=24> */
.L_x_15047:
[----:B------:R-:W-:Y:S05]  /*129a0*/  BSYNC B0 ;  /* 0x0000000000007941 */ /* 0x000fea0003800000 */
.L_x_15045:
        /* <DEDUP_REMOVED lines=32> */
.L_x_15049:
        /* <DEDUP_REMOVED lines=24> */
.L_x_15050:
[----:B------:R-:W-:Y:S05]  /*12d30*/  BSYNC B0 ;  /* 0x0000000000007941 */ /* 0x000fea0003800000 */
.L_x_15048:
        /* <DEDUP_REMOVED lines=32> */
.L_x_15052:
        /* <DEDUP_REMOVED lines=24> */
.L_x_15053:
[----:B------:R-:W-:Y:S05]  /*130c0*/  BSYNC B0 ;  /* 0x0000000000007941 */ /* 0x000fea0003800000 */
.L_x_15051:
        /* <DEDUP_REMOVED lines=32> */
.L_x_15055:
        /* <DEDUP_REMOVED lines=24> */
.L_x_15056:
[----:B------:R-:W-:Y:S05]  /*13450*/  BSYNC B0 ;  /* 0x0000000000007941 */ /* 0x000fea0003800000 */
.L_x_15054:
        /* <DEDUP_REMOVED lines=32> */
.L_x_15058:
        /* <DEDUP_REMOVED lines=24> */
.L_x_15059:
[----:B------:R-:W-:Y:S05]  /*137e0*/  BSYNC B0 ;  /* 0x0000000000007941 */ /* 0x000fea0003800000 */
.L_x_15057:
        /* <DEDUP_REMOVED lines=32> */
.L_x_15061:
        /* <DEDUP_REMOVED lines=24> */
.L_x_15062:
[----:B------:R-:W-:Y:S05]  /*13b70*/  BSYNC B0 ;  /* 0x0000000000007941 */ /* 0x000fea0003800000 */
.L_x_15060:
        /* <DEDUP_REMOVED lines=32> */
.L_x_15064:
        /* <DEDUP_REMOVED lines=24> */
.L_x_15065:
[----:B------:R-:W-:Y:S05]  /*13f00*/  BSYNC B0 ;  /* 0x0000000000007941 */ /* 0x000fea0003800000 */
.L_x_15063:
        /* <DEDUP_REMOVED lines=32> */
.L_x_15067:
        /* <DEDUP_REMOVED lines=24> */
.L_x_15068:
[----:B------:R-:W-:Y:S05]  /*14290*/  BSYNC B0 ;  /* 0x0000000000007941 */ /* 0x000fea0003800000 */
.L_x_15066:
        /* <DEDUP_REMOVED lines=32> */
.L_x_15070:
        /* <DEDUP_REMOVED lines=24> */
.L_x_15071:
[----:B------:R-:W-:Y:S05]  /*14620*/  BSYNC B0 ;  /* 0x0000000000007941 */ /* 0x000fea0003800000 */
.L_x_15069:
        /* <DEDUP_REMOVED lines=30> */
.L_x_15073:
        /* <DEDUP_REMOVED lines=23> */
.L_x_15074:
[----:B------:R-:W-:Y:S05]  /*14980*/  BSYNC B0 ;  /* 0x0000000000007941 */ /* 0x000fea0003800000 */
.L_x_15072:
        /* <DEDUP_REMOVED lines=16> */
[----:B------:R-:W-:Y:S05]  /*14a90*/  CALL.REL.NOINC `($__internal_7_$__cuda_sm20_rem_u64) ;  /* 0x00000074008c7944 */ /* 0x000fea0003c00000 */
[----:B------:R-:W-:Y:S01]  /*14aa0*/  IMAD.MOV.U32 R4, RZ, RZ, R0 ;  /* 0x000000ffff047224 */ /* 0x000fe200078e0000 */
[----:B------:R-:W-:Y:S01]  /*14ab0*/  MOV R5, R3 ;  /* 0x0000000300057202 */ /* 0x000fe20000000f00 */
[----:B------:R-:W-:Y:S06]  /*14ac0*/  BRA `(.L_x_15077) ;  /* 0x00000000004c7947 */ /* 0x000fec0003800000 */
.L_x_15076:
        /* <DEDUP_REMOVED lines=19> */
.L_x_15077:
[----:B------:R-:W-:Y:S05]  /*14c00*/  BSYNC B0 ;  /* 0x0000000000007941 */ /* 0x000fea0003800000 */
.L_x_15075:
[----:B------:R-:W-:Y:S02]  /*14c10*/  ULDC.64 UR4, c[0x0][0x5c0] ;  /* 0x0001700000047ab9 */ /* 0x000fe40000000a00 */
[----:B------:R-:W-:Y:S02]  /*14c20*/  IMAD R3, R5, UR4, RZ ;  /* 0x0000000405037c24 */ /* 0x000fe4000f8e02ff */
[----:B------:R-:W-:-:S04]  /*14c30*/  IMAD.WIDE.U32 R12, R4, UR4, R12 ;  /* 0x00000004040c7c25 */ /* 0x000fc8000f8e000c */
[----:B------:R-:W-:-:S04]  /*14c40*/  IMAD R3, R4, UR5, R3 ;  /* 0x0000000504037c24 */ /* 0x000fc8000f8e0203 */
[----:B------:R-:W-:-:S07]  /*14c50*/  IMAD.IADD R13, R13, 0x1, R3 ;  /* 0x000000010d0d7824 */ /* 0x000fce00078e0203 */
.L_x_15002:
[----:B------:R-:W-:Y:S02]  /*14c60*/  ULDC.64 UR4, c[0x0][0x5c8] ;  /* 0x0001720000047ab9 */ /* 0x000fe40000000a00 */
[----:B------:R-:W-:-:S04]  /*14c70*/  LEA R4, P0, R12, UR4, 0x3 ;  /* 0x000000040c047c11 */ /* 0x000fc8000f8018ff */
[----:B------:R-:W-:-:S06]  /*14c80*/  LEA.HI.X R5, R12, UR5, R13, 0x3, P0 ;  /* 0x000000050c057c11 */ /* 0x000fcc00080f1c0d */
[----:B------:R-:W2:Y:S01]  /*14c90*/  LDG.E.64 R4, desc[UR36][R4.64] ;  /* 0x0000002404047981 */ /* 0x000ea2000c1e1b00 */
[----:B------:R-:W-:-:S03]  /*14ca0*/  IADD3 R2, R2, 0x80, RZ ;  /* 0x0000008002027810 */ /* 0x000fc60007ffe0ff */
[----:B--2---:R0:W-:Y:S02]  /*14cb0*/  STG.E.64 desc[UR36][R16.64], R4 ;  /* 0x0000000410007986 */ /* 0x0041e4000c101b24 */
[----:B0-----:R-:W-:Y:S01]  /*14cc0*/  MOV R4, R2 ;  /* 0x0000000200047202 */ /* 0x001fe20000000f00 */
[----:B------:R-:W-:-:S07]  /*14cd0*/  IMAD.MOV.U32 R5, RZ, RZ, RZ ;  /* 0x000000ffff057224 */ /* 0x000fce00078e00ff */
.L_x_14998:
[----:B------:R-:W-:Y:S05]  /*14ce0*/  BSYNC B6 ;  /* 0x0000000000067941 */ /* 0x000fea0003800000 */
.L_x_14997:
        /* <DEDUP_REMOVED lines=307> */
.L_x_15078:
        /* <DEDUP_REMOVED lines=32> */
.L_x_15080:
[----:B------:R-:W-:Y:S05]  /*16220*/  BSYNC B6 ;  /* 0x0000000000067941 */ /* 0x000fea0003800000 */
.L_x_15079:
        /* <DEDUP_REMOVED lines=37> */
.L_x_15083:
        /* <DEDUP_REMOVED lines=24> */
.L_x_15084:
[----:B------:R-:W-:Y:S05]  /*16600*/  BSYNC B0 ;  /* 0x0000000000007941 */ /* 0x000fea0003800000 */
.L_x_15082:
        /* <DEDUP_REMOVED lines=32> */
.L_x_15086:
        /* <DEDUP_REMOVED lines=24> */
.L_x_15087:
[----:B------:R-:W-:Y:S05]  /*16990*/  BSYNC B0 ;  /* 0x0000000000007941 */ /* 0x000fea0003800000 */
.L_x_15085:
        /* <DEDUP_REMOVED lines=33> */
.L_x_15089:
        /* <DEDUP_REMOVED lines=24> */
.L_x_15090:
[----:B------:R-:W-:Y:S05]  /*16d30*/  BSYNC B0 ;  /* 0x0000000000007941 */ /* 0x000fea0003800000 */
.L_x_15088:
        /* <DEDUP_REMOVED lines=33> */
.L_x_15092:
        /* <DEDUP_REMOVED lines=24> */
.L_x_15093:
[----:B------:R-:W-:Y:S05]  /*170d0*/  BSYNC B0 ;  /* 0x0000000000007941 */ /* 0x000fea0003800000 */
.L_x_15091:
        /* <DEDUP_REMOVED lines=33> */
.L_x_15095:
        /* <DEDUP_REMOVED lines=24> */
.L_x_15096:
[----:B------:R-:W-:Y:S05]  /*17470*/  BSYNC B0 ;  /* 0x0000000000007941 */ /* 0x000fea0003800000 */
.L_x_15094:
        /* <DEDUP_REMOVED lines=33> */
.L_x_15098:
        /* <DEDUP_REMOVED lines=24> */
.L_x_15099:
[----:B------:R-:W-:Y:S05]  /*17810*/  BSYNC B0 ;  /* 0x0000000000007941 */ /* 0x000fea0003800000 */
.L_x_15097:
        /* <DEDUP_REMOVED lines=33> */
.L_x_15101:
        /* <DEDUP_REMOVED lines=24> */
.L_x_15102:
[----:B------:R-:W-:Y:S05]  /*17bb0*/  BSYNC B0 ;  /* 0x0000000000007941 */ /* 0x000fea0003800000 */
.L_x_15100:
        /* <DEDUP_REMOVED lines=33> */
.L_x_15104:
        /* <DEDUP_REMOVED lines=24> */
.L_x_15105:
[----:B------:R-:W-:Y:S05]  /*17f50*/  BSYNC B0 ;  /* 0x0000000000007941 */ /* 0x000fea0003800000 */
.L_x_15103:
        /* <DEDUP_REMOVED lines=33> */
.L_x_15107:
        /* <DEDUP_REMOVED lines=24> */
.L_x_15108:
[----:B------:R-:W-:Y:S05]  /*182f0*/  BSYNC B0 ;  /* 0x0000000000007941 */ /* 0x000fea0003800000 */
.L_x_15106:
        /* <DEDUP_REMOVED lines=33> */
.L_x_15110:
        /* <DEDUP_REMOVED lines=24> */
.L_x_15111:
[----:B------:R-:W-:Y:S05]  /*18690*/  BSYNC B0 ;  /* 0x0000000000007941 */ /* 0x000fea0003800000 */
.L_x_15109:
        /* <DEDUP_REMOVED lines=33> */
.L_x_15113:
        /* <DEDUP_REMOVED lines=24> */
.L_x_15114:
[----:B------:R-:W-:Y:S05]  /*18a30*/  BSYNC B0 ;  /* 0x0000000000007941 */ /* 0x000fea0003800000 */
.L_x_15112:
        /* <DEDUP_REMOVED lines=33> */
.L_x_15116:
        /* <DEDUP_REMOVED lines=24> */
.L_x_15117:
[----:B------:R-:W-:Y:S05]  /*18dd0*/  BSYNC B0 ;  /* 0x0000000000007941 */ /* 0x000fea0003800000 */
.L_x_15115:
        /* <DEDUP_REMOVED lines=33> */
.L_x_15119:
        /* <DEDUP_REMOVED lines=24> */
.L_x_15120:
[----:B------:R-:W-:Y:S05]  /*19170*/  BSYNC B0 ;  /* 0x0000000000007941 */ /* 0x000fea0003800000 */
.L_x_15118:
        /* <DEDUP_REMOVED lines=33> */
.L_x_15122:
        /* <DEDUP_REMOVED lines=24> */
.L_x_15123:
[----:B------:R-:W-:Y:S05]  /*19510*/  BSYNC B0 ;  /* 0x0000000000007941 */ /* 0x000fea0003800000 */
.L_x_15121:
        /* <DEDUP_REMOVED lines=33> */
.L_x_15125:
        /* <DEDUP_REMOVED lines=24> */
.L_x_15126:
[----:B------:R-:W-:Y:S05]  /*198b0*/  BSYNC B0 ;  /* 0x0000000000007941 */ /* 0x000fea0003800000 */
.L_x_15124:
        /* <DEDUP_REMOVED lines=33> */
.L_x_15128:
        /* <DEDUP_REMOVED lines=24> */
.L_x_15129:
[----:B------:R-:W-:Y:S05]  /*19c50*/  BSYNC B0 ;  /* 0x0000000000007941 */ /* 0x000fea0003800000 */
.L_x_15127:
        /* <DEDUP_REMOVED lines=33> */
.L_x_15131:
        /* <DEDUP_REMOVED lines=24> */
.L_x_15132:
[----:B------:R-:W-:Y:S05]  /*19ff0*/  BSYNC B0 ;  /* 0x0000000000007941 */ /* 0x000fea0003800000 */
.L_x_15130:
        /* <DEDUP_REMOVED lines=33> */
.L_x_15134:
        /* <DEDUP_REMOVED lines=24> */
.L_x_15135:
[----:B------:R-:W-:Y:S05]  /*1a390*/  BSYNC B0 ;  /* 0x0000000000007941 */ /* 0x000fea0003800000 */
.L_x_15133:
        /* <DEDUP_REMOVED lines=33> */
.L_x_15137:
        /* <DEDUP_REMOVED lines=24> */
.L_x_15138:
[----:B------:R-:W-:Y:S05]  /*1a730*/  BSYNC B0 ;  /* 0x0000000000007941 */ /* 0x000fea0003800000 */
.L_x_15136:
        /* <DEDUP_REMOVED lines=33> */
.L_x_15140:
        /* <DEDUP_REMOVED lines=24> */
.L_x_15141:
[----:B------:R-:W-:Y:S05]  /*1aad0*/  BSYNC B0 ;  /* 0x0000000000007941 */ /* 0x000fea0003800000 */
.L_x_15139:
        /* <DEDUP_REMOVED lines=33> */
.L_x_15143:
        /* <DEDUP_REMOVED lines=24> */
.L_x_15144:
[----:B------:R-:W-:Y:S05]  /*1ae70*/  BSYNC B0 ;  /* 0x0000000000007941 */ /* 0x000fea0003800000 */
.L_x_15142:
        /* <DEDUP_REMOVED lines=33> */
.L_x_15146:
        /* <DEDUP_REMOVED lines=24> */
.L_x_15147:
[----:B------:R-:W-:Y:S05]  /*1b210*/  BSYNC B0 ;  /* 0x0000000000007941 */ /* 0x000fea0003800000 */
.L_x_15145:
        /* <DEDUP_REMOVED lines=33> */
.L_x_15149:
        /* <DEDUP_REMOVED lines=24> */
.L_x_15150:
[----:B------:R-:W-:Y:S05]  /*1b5b0*/  BSYNC B0 ;  /* 0x0000000000007941 */ /* 0x000fea0003800000 */
.L_x_15148:
        /* <DEDUP_REMOVED lines=31> */
.L_x_15152:
        /* <DEDUP_REMOVED lines=23> */
.L_x_15153:
[----:B------:R-:W-:Y:S05]  /*1b920*/  BSYNC B0 ;  /* 0x0000000000007941 */ /* 0x000fea0003800000 */
.L_x_15151:
        /* <DEDUP_REMOVED lines=21> */
.L_x_15155:
        /* <DEDUP_REMOVED lines=19> */
.L_x_15156:
[----:B------:R-:W-:Y:S05]  /*1bbb0*/  BSYNC B0 ;  /* 0x0000000000007941 */ /* 0x000fea0003800000 */
.L_x_15154:
[----:B------:R-:W-:Y:S01]  /*1bbc0*/  ULDC.64 UR4, c[0x0][0x5c0] ;  /* 0x0001700000047ab9 */ /* 0x000fe20000000a00 */
[----:B------:R-:W-:Y:S02]  /*1bbd0*/  IMAD.MOV.U32 R3, RZ, RZ, R15 ;  /* 0x000000ffff037224 */ /* 0x000fe400078e000f */
[----:B------:R-:W-:Y:S02]  /*1bbe0*/  IMAD R5, R5, UR4, RZ ;  /* 0x0000000405057c24 */ /* 0x000fe4000f8e02ff */
[----:B------:R-:W-:-:S04]  /*1bbf0*/  IMAD.WIDE.U32 R2, R4, UR4, R2 ;  /* 0x0000000404027c25 */ /* 0x000fc8000f8e0002 */
[----:B------:R-:W-:-:S05]  /*1bc00*/  IMAD R5, R4, UR5, R5 ;  /* 0x0000000504057c24 */ /* 0x000fca000f8e0205 */
[----:B------:R-:W-:-:S07]  /*1bc10*/  IADD3 R15, R3, R5, RZ ;  /* 0x00000005030f7210 */ /* 0x000fce0007ffe0ff */
.L_x_15081:
[----:B------:R-:W-:Y:S02]  /*1bc20*/  ULDC.64 UR4, c[0x0][0x5c8] ;  /* 0x0001720000047ab9 */ /* 0x000fe40000000a00 */
[----:B------:R-:W-:-:S04]  /*1bc30*/  LEA R4, P0, R2, UR4, 0x3 ;  /* 0x0000000402047c11 */ /* 0x000fc8000f8018ff */
[----:B------:R-:W-:-:S06]  /*1bc40*/  LEA.HI.X R5, R2, UR5, R15, 0x3, P0 ;  /* 0x0000000502057c11 */ /* 0x000fcc00080f1c0f */
[----:B------:R-:W2:Y:S04]  /*1bc50*/  LDG.E.64 R4, desc[UR36][R4.64] ;  /* 0x0000002404047981 */ /* 0x000ea8000c1e1b00 */
[----:B--2---:R-:W-:Y:S01]  /*1bc60*/  STG.E.64 desc[UR36][R16.64], R4 ;  /* 0x0000000410007986 */ /* 0x004fe2000c101b24 */
[----:B------:R-:W-:Y:S05]  /*1bc70*/  EXIT ;  /* 0x000000000000794d */ /* 0x000fea0003800000 */
        .weak           $__internal_6_$__cuda_sm20_div_u64
        .type           $__internal_6_$__cuda_sm20_div_u64,@function
        .size           $__internal_6_$__cuda_sm20_div_u64,($__internal_7_$__cuda_sm20_rem_u64 - $__internal_6_$__cuda_sm20_div_u64)
$__internal_6_$__cuda_sm20_div_u64:
        /* <DEDUP_REMOVED lines=68> */
[----:B------:R-:W-:Y:S05]  /*1c0c0*/  RET.REL.NODEC R4 `(_ZN2at6native24index_elementwise_kernelILi128ELi4EZNS0_20cuda_take_put_kernelIN3c107complexIfEElZZZZZNS0_11take_kernelERNS_14TensorIteratorERKNS_10TensorBaseEENKUlvE_clEvENKUlvE7_clEvENKUlvE_clEvENKUlvE0_clEvEUlRS5_lE_EEvS7_SA_RKT1_EUliE_EEvlSH_) ;  /* 0xfffffe3c04cc7950 */ /* 0x000fea0003c3ffff */
        .weak           $__internal_7_$__cuda_sm20_rem_u64
        .type           $__internal_7_$__cuda_sm20_rem_u64,@function
        .size           $__internal_7_$__cuda_sm20_rem_u64,(.L_x_27924 - $__internal_7_$__cuda_sm20_rem_u64)
$__internal_7_$__cuda_sm20_rem_u64:
        /* <DEDUP_REMOVED lines=63> */
[----:B------:R-:W-:Y:S06]  /*1c4c0*/  RET.REL.NODEC R4 `(_ZN2at6native24index_elementwise_kernelILi128ELi4EZNS0_20cuda_take_put_kernelIN3c107complexIfEElZZZZZNS0_11take_kernelERNS_14TensorIteratorERKNS_10TensorBaseEENKUlvE_clEvENKUlvE7_clEvENKUlvE_clEvENKUlvE0_clEvEUlRS5_lE_EEvS7_SA_RKT1_EUliE_EEvlSH_) ;  /* 0xfffffe3804cc7950 */ /* 0x000fec0003c3ffff */
.L_x_15157:
        /* <DEDUP_REMOVED lines=11> */
.L_x_27924:


//--------------------- .text._ZN2at6native24index_elementwise_kernelILi128ELi4EZNS0_20cuda_take_put_kernelIN3c107complexIfEEiZZZZZNS0_11take_kernelERNS_14TensorIteratorERKNS_10TensorBaseEENKUlvE_clEvENKUlvE7_clEvENKUlvE_clEvENKUlvE_clEvEUlRS5_iE_EEvS7_SA_RKT1_EUliE_EEvlSH_ --------------------------
	.section	.text._ZN2at6native24index_elementwise_kernelILi128ELi4EZNS0_20cuda_take_put_kernelIN3c107complexIfEEiZZZZZNS0_11take_kernelERNS_14TensorIteratorERKNS_10TensorBaseEENKUlvE_clEvENKUlvE7_clEvENKUlvE_clEvENKUlvE_clEvEUlRS5_iE_EEvS7_SA_RKT1_EUliE_EEvlSH_,"ax",@progbits
	.align	128
        .global         _ZN2at6native24index_elementwise_kernelILi128ELi4EZNS0_20cuda_take_put_kernelIN3c107complexIfEEiZZZZZNS0_11take_kernelERNS_14TensorIteratorERKNS_10TensorBaseEENKUlvE_clEvENKUlvE7_clEvENKUlvE_clEvENKUlvE_clEvEUlRS5_iE_EEvS7_SA_RKT1_EUliE_EEvlSH_
        .type           _ZN2at6native24index_elementwise_kernelILi128ELi4EZNS0_20cuda_take_put_kernelIN3c107complexIfEEiZZZZZNS0_11take_kernelERNS_14TensorIteratorERKNS_10TensorBaseEENKUlvE_clEvENKUlvE7_clEvENKUlvE_clEvENKUlvE_clEvEUlRS5_iE_EEvS7_SA_RKT1_EUliE_EEvlSH_,@function
        .size           _ZN2at6native24index_elementwise_kernelILi128ELi4EZNS0_20cuda_take_put_kernelIN3c107complexIfEEiZZZZZNS0_11take_kernelERNS_14TensorIteratorERKNS_10TensorBaseEENKUlvE_clEvENKUlvE7_clEvENKUlvE_clEvENKUlvE_clEvEUlRS5_iE_EEvS7_SA_RKT1_EUliE_EEvlSH_,(.L_x_28085 - _ZN2at6native24index_elementwise_kernelILi128ELi4EZNS0_20cuda_take_put_kernelIN3c107complexIfEEiZZZZZNS0_11take_kernelERNS_14TensorIteratorERKNS_10TensorBaseEENKUlvE_clEvENKUlvE7_clEvENKUlvE_clEvENKUlvE_clEvEUlRS5_iE_EEvS7_SA_RKT1_EUliE_EEvlSH_)
        .other          _ZN2at6native24index_elementwise_kernelILi128ELi4EZNS0_20cuda_take_put_kernelIN3c107complexIfEEiZZZZZNS0_11take_kernelERNS_14TensorIteratorERKNS_10TensorBaseEENKUlvE_clEvENKUlvE7_clEvENKUlvE_clEvENKUlvE_clEvEUlRS5_iE_EEvS7_SA_RKT1_EUliE_EEvlSH_,@"STO_CUDA_ENTRY STV_DEFAULT"
_ZN2at6native24index_elementwise_kernelILi128ELi4EZNS0_20cuda_take_put_kernelIN3c107complexIfEEiZZZZZNS0_11take_kernelERNS_14TensorIteratorERKNS_10TensorBaseEENKUlvE_clEvENKUlvE7_clEvENKUlvE_clEvENKUlvE_clEvEUlRS5_iE_EEvS7_SA_RKT1_EUliE_EEvlSH_:
.text._ZN2at6native24index_elementwise_kernelILi128ELi4EZNS0_20cuda_take_put_kernelIN3c107complexIfEEiZZZZZNS0_11take_kernelERNS_14TensorIteratorERKNS_10TensorBaseEENKUlvE_clEvENKUlvE7_clEvENKUlvE_clEvENKUlvE_clEvEUlRS5_iE_EEvS7_SA_RKT1_EUliE_EEvlSH_:
        /* <DEDUP_REMOVED lines=315> */
.L_x_15160:
        /* <DEDUP_REMOVED lines=32> */
.L_x_15162:
[----:B------:R-:W-:Y:S05]  /*15b0*/  BSYNC B6 ;  /* 0x0000000000067941 */ /* 0x000fea0003800000 */
.L_x_15161:
        /* <DEDUP_REMOVED lines=284> */
.L_x_15163:
[----:B------:R-:W0:Y:S02]  /*2780*/  LDC.64 R4, c[0x0][0x5c0] ;  /* 0x00017000ff047b82 */ /* 0x000e240000000a00 */
[----:B0-----:R-:W-:-:S06]  /*2790*/  IMAD.WIDE R2, R3, 0x8, R4 ;  /* 0x0000000803027825 */ /* 0x001fcc00078e0204 */
[----:B------:R-:W2:Y:S01]  /*27a0*/  LDG.E.64 R2, desc[UR36][R2.64] ;  /* 0x0000002402027981 */ /* 0x000ea2000c1e1b00 */
[----:B------:R-:W-:-:S04]  /*27b0*/  LEA R22, R25, R22, 0x9 ;  /* 0x0000001619167211 */ /* 0x000fc800078e48ff */
[----:B------:R-:W-:Y:S01]  /*27c0*/  IADD3 R23, R22, 0x80, RZ ;  /* 0x0000008016177810 */ /* 0x000fe20007ffe0ff */
[----:B--2---:R0:W-:Y:S03]  /*27d0*/  STG.E.64 desc[UR36][R18.64], R2 ;  /* 0x0000000212007986 */ /* 0x0041e6000c101b24 */
[----:B0-----:R-:W-:Y:S01]  /*27e0*/  MOV R2, R23 ;  /* 0x0000001700027202 */ /* 0x001fe20000000f00 */
[----:B------:R-:W-:-:S07]  /*27f0*/  IMAD.MOV.U32 R3, RZ, RZ, RZ ;  /* 0x000000ffff037224 */ /* 0x000fce00078e00ff */
.L_x_15159:
[----:B------:R-:W-:Y:S05]  /*2800*/  BSYNC B7 ;  /* 0x0000000000077941 */ /* 0x000fea0003800000 */
.L_x_15158:
        /* <DEDUP_REMOVED lines=307> */
.L_x_15166:
        /* <DEDUP_REMOVED lines=32> */
.L_x_15168:
[----:B------:R-:W-:Y:S05]  /*3d40*/  BSYNC B6 ;  /* 0x0000000000067941 */ /* 0x000fea0003800000 */
.L_x_15167:
        /* <DEDUP_REMOVED lines=284> */
.L_x_15169:
[----:B------:R-:W0:Y:S02]  /*4f10*/  LDC.64 R4, c[0x0][0x5c0] ;  /* 0x00017000ff047b82 */ /* 0x000e240000000a00 */
[----:B0-----:R-:W-:-:S06]  /*4f20*/  IMAD.WIDE R2, R3, 0x8, R4 ;  /* 0x0000000803027825 */ /* 0x001fcc00078e0204 */
[----:B------:R-:W2:Y:S01]  /*4f30*/  LDG.E.64 R2, desc[UR36][R2.64] ;  /* 0x0000002402027981 */ /* 0x000ea2000c1e1b00 */
[----:B------:R-:W-:-:S03]  /*4f40*/  IADD3 R23, R23, 0x80, RZ ;  /* 0x0000008017177810 */ /* 0x000fc60007ffe0ff */
[----:B--2---:R0:W-:Y:S02]  /*4f50*/  STG.E.64 desc[UR36][R18.64], R2 ;  /* 0x0000000212007986 */ /* 0x0041e4000c101b24 */
[----:B0-----:R-:W-:Y:S02]  /*4f60*/  MOV R2, R23 ;  /* 0x0000001700027202 */ /* 0x001fe40000000f00 */
[----:B------:R-:W-:-:S07]  /*4f70*/  MOV R3, RZ ;  /* 0x000000ff00037202 */ /* 0x000fce0000000f00 */
.L_x_15165:
[----:B------:R-:W-:Y:S05]  /*4f80*/  BSYNC B7 ;  /* 0x0000000000077941 */ /* 0x000fea0003800000 */
.L_x_15164:
        /* <DEDUP_REMOVED lines=307> */
.L_x_15172:
        /* <DEDUP_REMOVED lines=32> */
.L_x_15174:
[----:B------:R-:W-:Y:S05]  /*64c0*/  BSYNC B6 ;  /* 0x0000000000067941 */ /* 0x000fea0003800000 */
.L_x_15173:
        /* <DEDUP_REMOVED lines=284> */
.L_x_15175:
[----:B------:R-:W0:Y:S02]  /*7690*/  LDC.64 R4, c[0x0][0x5c0] ;  /* 0x00017000ff047b82 */ /* 0x000e240000000a00 */
[----:B0-----:R-:W-:-:S06]  /*76a0*/  IMAD.WIDE R2, R3, 0x8, R4 ;  /* 0x0000000803027825 */ /* 0x001fcc00078e0204 */
[----:B------:R-:W2:Y:S01]  /*76b0*/  LDG.E.64 R2, desc[UR36][R2.64] ;  /* 0x0000002402027981 */ /* 0x000ea2000c1e1b00 */
[----:B------:R-:W-:-:S03]  /*76c0*/  VIADD R23, R23, 0x80 ;  /* 0x0000008017177836 */ /* 0x000fc60000000000 */
[----:B--2---:R0:W-:Y:S02]  /*76d0*/  STG.E.64 desc[UR36][R18.64], R2 ;  /* 0x0000000212007986 */ /* 0x0041e4000c101b24 */
[----:B0-----:R-:W-:Y:S02]  /*76e0*/  MOV R2, R23 ;  /* 0x0000001700027202 */ /* 0x001fe40000000f00 */
[----:B------:R-:W-:-:S07]  /*76f0*/  MOV R3, RZ ;  /* 0x000000ff00037202 */ /* 0x000fce0000000f00 */
.L_x_15171:
[----:B------:R-:W-:Y:S05]  /*7700*/  BSYNC B7 ;  /* 0x0000000000077941 */ /* 0x000fea0003800000 */
.L_x_15170:
        /* <DEDUP_REMOVED lines=306> */
.L_x_15176:
        /* <DEDUP_REMOVED lines=32> */
.L_x_15178:
[----:B------:R-:W-:Y:S05]  /*8c30*/  BSYNC B6 ;  /* 0x0000000000067941 */ /* 0x000fea0003800000 */
.L_x_15177:
        /* <DEDUP_REMOVED lines=284> */
.L_x_15179:
[----:B------:R-:W0:Y:S02]  /*9e00*/  LDC.64 R4, c[0x0][0x5c0] ;  /* 0x00017000ff047b82 */ /* 0x000e240000000a00 */
[----:B0-----:R-:W-:-:S06]  /*9e10*/  IMAD.WIDE R2, R3, 0x8, R4 ;  /* 0x0000000803027825 */ /* 0x001fcc00078e0204 */
[----:B------:R-:W2:Y:S04]  /*9e20*/  LDG.E.64 R2, desc[UR36][R2.64] ;  /* 0x0000002402027981 */ /* 0x000ea8000c1e1b00 */
[----:B--2---:R-:W-:Y:S01]  /*9e30*/  STG.E.64 desc[UR36][R18.64], R2 ;  /* 0x0000000212007986 */ /* 0x004fe2000c101b24 */
[----:B------:R-:W-:Y:S05]  /*9e40*/  EXIT ;  /* 0x000000000000794d */ /* 0x000fea0003800000 */
.L_x_15180:
        /* <DEDUP_REMOVED lines=11> */
.L_x_28085:


//--------------------- .text._ZN2at6native24index_elementwise_kernelILi128ELi4EZNS0_20cuda_take_put_kernelIN3c107complexIdEElZZZZZNS0_11take_kernelERNS_14TensorIteratorERKNS_10TensorBaseEENKUlvE_clEvENKUlvE6_clEvENKUlvE_clEvENKUlvE0_clEvEUlRS5_lE_EEvS7_SA_RKT1_EUliE_EEvlSH_ --------------------------
	.section	.text._ZN2at6native24index_elementwise_kernelILi128ELi4EZNS0_20cuda_take_put_kernelIN3c107complexIdEElZZZZZNS0_11take_kernelERNS_14TensorIteratorERKNS_10TensorBaseEENKUlvE_clEvENKUlvE6_clEvENKUlvE_clEvENKUlvE0_clEvEUlRS5_lE_EEvS7_SA_RKT1_EUliE_EEvlSH_,"ax",@progbits
	.align	128
        .global         _ZN2at6native24index_elementwise_kernelILi128ELi4EZNS0_20cuda_take_put_kernelIN3c107complexIdEElZZZZZNS0_11take_kernelERNS_14TensorIteratorERKNS_10TensorBaseEENKUlvE_clEvENKUlvE6_clEvENKUlvE_clEvENKUlvE0_clEvEUlRS5_lE_EEvS7_SA_RKT1_EUliE_EEvlSH_
        .type           _ZN2at6native24index_elementwise_kernelILi128ELi4EZNS0_20cuda_take_put_kernelIN3c107complexIdEElZZZZZNS0_11take_kernelERNS_14TensorIteratorERKNS_10TensorBaseEENKUlvE_clEvENKUlvE6_clEvENKUlvE_clEvENKUlvE0_clEvEUlRS5_lE_EEvS7_SA_RKT1_EUliE_EEvlSH_,@function
        .size           _ZN2at6native24index_elementwise_kernelILi128ELi4EZNS0_20cuda_take_put_kernelIN3c107complexIdEElZZZZZNS0_11take_kernelERNS_14TensorIteratorERKNS_10TensorBaseEENKUlvE_clEvENKUlvE6_clEvENKUlvE_clEvENKUlvE0_clEvEUlRS5_lE_EEvS7_SA_RKT1_EUliE_EEvlSH_,(.L_x_27926 - _ZN2at6native24index_elementwise_kernelILi128ELi4EZNS0_20cuda_take_put_kernelIN3c107complexIdEElZZZZZNS0_11take_kernelERNS_14TensorIteratorERKNS_10TensorBaseEENKUlvE_clEvENKUlvE6_clEvENKUlvE_clEvENKUlvE0_clEvEUlRS5_lE_EEvS7_SA_RKT1_EUliE_EEvlSH_)
        .other          _ZN2at6native24index_elementwise_kernelILi128ELi4EZNS0_20cuda_take_put_kernelIN3c107complexIdEElZZZZZNS0_11take_kernelERNS_14TensorIteratorERKNS_10TensorBaseEENKUlvE_clEvENKUlvE6_clEvENKUlvE_clEvENKUlvE0_clEvEUlRS5_lE_EEvS7_SA_RKT1_EUliE_EEvlSH_,@"STO_CUDA_ENTRY STV_DEFAULT"
_ZN2at6native24index_elementwise_kernelILi128ELi4EZNS0_20cuda_take_put_kernelIN3c107complexIdEElZZZZZNS0_11take_kernelERNS_14TensorIteratorERKNS_10TensorBaseEENKUlvE_clEvENKUlvE6_clEvENKUlvE_clEvENKUlvE0_clEvEUlRS5_lE_EEvS7_SA_RKT1_EUliE_EEvlSH_:
.text._ZN2at6native24index_elementwise_kernelILi128ELi4EZNS0_20cuda_take_put_kernelIN3c107complexIdEElZZZZZNS0_11take_kernelERNS_14TensorIteratorERKNS_10TensorBaseEENKUlvE_clEvENKUlvE6_clEvENKUlvE_clEvENKUlvE0_clEvEUlRS5_lE_EEvS7_SA_RKT1_EUliE_EEvlSH_:
        /* <DEDUP_REMOVED lines=317> */
.L_x_15183:
        /* <DEDUP_REMOVED lines=32> */
.L_x_15185:
[----:B------:R-:W-:Y:S05]  /*15d0*/  BSYNC B7 ;  /* 0x0000000000077941 */ /* 0x000fea0003800000 */
.L_x_15184:
        /* <DEDUP_REMOVED lines=25> */
[----:B------:R-:W-:Y:S05]  /*1770*/  CALL.REL.NOINC `($__internal_8_$__cuda_sm20_div_u64) ;  /* 0x000001a400407944 */ /* 0x000fea0003c00000 */
        /* <DEDUP_REMOVED lines=11> */
.L_x_15188:
        /* <DEDUP_REMOVED lines=23> */
.L_x_15189:
[----:B------:R-:W-:Y:S05]  /*19a0*/  BSYNC B0 ;  /* 0x0000000000007941 */ /* 0x000fea0003800000 */
.L_x_15187:
        /* <DEDUP_REMOVED lines=32> */
.L_x_15191:
        /* <DEDUP_REMOVED lines=24> */
.L_x_15192:
[----:B------:R-:W-:Y:S05]  /*1d30*/  BSYNC B0 ;  /* 0x0000000000007941 */ /* 0x000fea0003800000 */
.L_x_15190:
        /* <DEDUP_REMOVED lines=20> */
[----:B------:R-:W-:Y:S05]  /*1e80*/  CALL.REL.NOINC `($__internal_8_$__cuda_sm20_div_u64) ;  /* 0x0000019c007c7944 */ /* 0x000fea0003c00000 */
        /* <DEDUP_REMOVED lines=12> */
.L_x_15194:
        /* <DEDUP_REMOVED lines=24> */
.L_x_15195:
[----:B------:R-:W-:Y:S05]  /*20d0*/  BSYNC B0 ;  /* 0x0000000000007941 */ /* 0x000fea0003800000 */
.L_x_15193:
        /* <DEDUP_REMOVED lines=33> */
.L_x_15197:
        /* <DEDUP_REMOVED lines=24> */
.L_x_15198:
[----:B------:R-:W-:Y:S05]  /*2470*/  BSYNC B0 ;  /* 0x0000000000007941 */ /* 0x000fea0003800000 */
.L_x_15196:
        /* <DEDUP_REMOVED lines=33> */
.L_x_15200:
        /* <DEDUP_REMOVED lines=24> */
.L_x_15201:
[----:B------:R-:W-:Y:S05]  /*2810*/  BSYNC B0 ;  /* 0x0000000000007941 */ /* 0x000fea0003800000 */
.L_x_15199:
        /* <DEDUP_REMOVED lines=33> */
.L_x_15203:
        /* <DEDUP_REMOVED lines=24> */
.L_x_15204:
[----:B------:R-:W-:Y:S05]  /*2bb0*/  BSYNC B0 ;  /* 0x0000000000007941 */ /* 0x000fea0003800000 */
.L_x_15202:
        /* <DEDUP_REMOVED lines=33> */
.L_x_15206:
        /* <DEDUP_REMOVED lines=24> */
.L_x_15207:
[----:B------:R-:W-:Y:S05]  /*2f50*/  BSYNC B0 ;  /* 0x0000000000007941 */ /* 0x000fea0003800000 */
.L_x_15205:
        /* <DEDUP_REMOVED lines=33> */
.L_x_15209:
        /* <DEDUP_REMOVED lines=24> */
.L_x_15210:
[----:B------:R-:W-:Y:S05]  /*32f0*/  BSYNC B0 ;  /* 0x0000000000007941 */ /* 0x000fea0003800000 */
.L_x_15208:
        /* <DEDUP_REMOVED lines=33> */
.L_x_15212:
        /* <DEDUP_REMOVED lines=24> */
.L_x_15213:
[----:B------:R-:W-:Y:S05]  /*3690*/  BSYNC B0 ;  /* 0x0000000000007941 */ /* 0x000fea0003800000 */
.L_x_15211:
        /* <DEDUP_REMOVED lines=33> */
.L_x_15215:
        /* <DEDUP_REMOVED lines=24> */
.L_x_15216:
[----:B------:R-:W-:Y:S05]  /*3a30*/  BSYNC B0 ;  /* 0x0000000000007941 */ /* 0x000fea0003800000 */
.L_x_15214:
        /* <DEDUP_REMOVED lines=33> */
.L_x_15218:
        /* <DEDUP_REMOVED lines=24> */
.L_x_15219:
[----:B------:R-:W-:Y:S05]  /*3dd0*/  BSYNC B0 ;  /* 0x0000000000007941 */ /* 0x000fea0003800000 */
.L_x_15217:
        /* <DEDUP_REMOVED lines=33> */
.L_x_15221:
        /* <DEDUP_REMOVED lines=24> */
.L_x_15222:
[----:B------:R-:W-:Y:S05]  /*4170*/  BSYNC B0 ;  /* 0x0000000000007941 */ /* 0x000fea0003800000 */
.L_x_15220:
        /* <DEDUP_REMOVED lines=33> */
.L_x_15224:
        /* <DEDUP_REMOVED lines=24> */
.L_x_15225:
[----:B------:R-:W-:Y:S05]  /*4510*/  BSYNC B0 ;  /* 0x0000000000007941 */ /* 0x000fea0003800000 */
.L_x_15223:
        /* <DEDUP_REMOVED lines=33> */
.L_x_15227:
        /* <DEDUP_REMOVED lines=24> */
.L_x_15228:
[----:B------:R-:W-:Y:S05]  /*48b0*/  BSYNC B0 ;  /* 0x0000000000007941 */ /* 0x000fea0003800000 */
.L_x_15226:
        /* <DEDUP_REMOVED lines=33> */
.L_x_15230:
        /* <DEDUP_REMOVED lines=24> */
.L_x_15231:
[----:B------:R-:W-:Y:S05]  /*4c50*/  BSYNC B0 ;  /* 0x0000000000007941 */ /* 0x000fea0003800000 */
.L_x_15229:
        /* <DEDUP_REMOVED lines=33> */
.L_x_15233:
        /* <DEDUP_REMOVED lines=24> */
.L_x_15234:
[----:B------:R-:W-:Y:S05]  /*4ff0*/  BSYNC B0 ;  /* 0x0000000000007941 */ /* 0x000fea0003800000 */
.L_x_15232:
        /* <DEDUP_REMOVED lines=33> */
.L_x_15236:
        /* <DEDUP_REMOVED lines=24> */
.L_x_15237:
[----:B------:R-:W-:Y:S05]  /*5390*/  BSYNC B0 ;  /* 0x0000000000007941 */ /* 0x000fea0003800000 */
.L_x_15235:
        /* <DEDUP_REMOVED lines=33> */
.L_x_15239:
        /* <DEDUP_REMOVED lines=24> */
.L_x_15240:
[----:B------:R-:W-:Y:S05]  /*5730*/  BSYNC B0 ;  /* 0x0000000000007941 */ /* 0x000fea0003800000 */
.L_x_15238:
        /* <DEDUP_REMOVED lines=33> */
.L_x_15242:
        /* <DEDUP_REMOVED lines=24> */
.L_x_15243:
[----:B------:R-:W-:Y:S05]  /*5ad0*/  BSYNC B0 ;  /* 0x0000000000007941 */ /* 0x000fea0003800000 */
.L_x_15241:
        /* <DEDUP_REMOVED lines=33> */
.L_x_15245:
        /* <DEDUP_REMOVED lines=24> */
.L_x_15246:
[----:B------:R-:W-:Y:S05]  /*5e70*/  BSYNC B0 ;  /* 0x0000000000007941 */ /* 0x000fea0003800000 */
.L_x_15244:
        /* <DEDUP_REMOVED lines=33> */
.L_x_15248:
        /* <DEDUP_REMOVED lines=24> */
.L_x_15249:
[----:B------:R-:W-:Y:S05]  /*6210*/  BSYNC B0 ;  /* 0x0000000000007941 */ /* 0x000fea0003800000 */
.L_x_15247:
        /* <DEDUP_REMOVED lines=33> */
.L_x_15251:
        /* <DEDUP_REMOVED lines=24> */
.L_x_15252:
[----:B------:R-:W-:Y:S05]  /*65b0*/  BSYNC B0 ;  /* 0x0000000000007941 */ /* 0x000fea0003800000 */
.L_x_15250:
        /* <DEDUP_REMOVED lines=33> */
.L_x_15254:
        /* <DEDUP_REMOVED lines=24> */
.L_x_15255:
[----:B------:R-:W-:Y:S05]  /*6950*/  BSYNC B0 ;  /* 0x0000000000007941 */ /* 0x000fea0003800000 */
.L_x_15253:
        /* <DEDUP_REMOVED lines=31> */
.L_x_15257:
        /* <DEDUP_REMOVED lines=23> */
.L_x_15258:
[----:B------:R-:W-:Y:S05]  /*6cc0*/  BSYNC B0 ;  /* 0x0000000000007941 */ /* 0x000fea0003800000 */
.L_x_15256:
        /* <DEDUP_REMOVED lines=17> */
[----:B------:R-:W-:Y:S05]  /*6de0*/  CALL.REL.NOINC `($__internal_9_$__cuda_sm20_rem_u64) ;  /* 0x0000015000b87944 */ /* 0x000fea0003c00000 */
[----:B------:R-:W-:Y:S01]  /*6df0*/  MOV R4, R0 ;  /* 0x0000000000047202 */ /* 0x000fe20000000f00 */
[----:B------:R-:W-:Y:S01]  /*6e00*/  IMAD.MOV.U32 R5, RZ, RZ, R3 ;  /* 0x000000ffff057224 */ /* 0x000fe200078e0003 */
[----:B------:R-:W-:Y:S06]  /*6e10*/  BRA `(.L_x_15261) ;  /* 0x0000000000507947 */ /* 0x000fec0003800000 */
.L_x_15260:
        /* <DEDUP_REMOVED lines=20> */
.L_x_15261:
[----:B------:R-:W-:Y:S05]  /*6f60*/  BSYNC B0 ;  /* 0x0000000000007941 */ /* 0x000fea0003800000 */
.L_x_15259:
[----:B------:R-:W-:Y:S01]  /*6f70*/  ULDC.64 UR4, c[0x0][0x5c0] ;  /* 0x0001700000047ab9 */ /* 0x000fe20000000a00 */
[----:B------:R-:W-:Y:S01]  /*6f80*/  MOV R3, R15 ;  /* 0x0000000f00037202 */ /* 0x000fe20000000f00 */
[----:B------:R-:W-:Y:S02]  /*6f90*/  IMAD R5, R5, UR4, RZ ;  /* 0x0000000405057c24 */ /* 0x000fe4000f8e02ff */
[----:B------:R-:W-:-:S04]  /*6fa0*/  IMAD.WIDE.U32 R2, R4, UR4, R2 ;  /* 0x0000000404027c25 */ /* 0x000fc8000f8e0002 */
[----:B------:R-:W-:-:S04]  /*6fb0*/  IMAD R5, R4, UR5, R5 ;  /* 0x0000000504057c24 */ /* 0x000fc8000f8e0205 */
[----:B------:R-:W-:-:S07]  /*6fc0*/  IMAD.IADD R15, R3, 0x1, R5 ;  /* 0x00000001030f7824 */ /* 0x000fce00078e0205 */
.L_x_15186:
[----:B------:R-:W-:Y:S02]  /*6fd0*/  ULDC.64 UR4, c[0x0][0x5c8] ;  /* 0x0001720000047ab9 */ /* 0x000fe40000000a00 */
[----:B------:R-:W-:-:S04]  /*6fe0*/  LEA R4, P0, R2, UR4, 0x4 ;  /* 0x0000000402047c11 */ /* 0x000fc8000f8020ff */
[----:B------:R-:W-:-:S06]  /*6ff0*/  LEA.HI.X R5, R2, UR5, R15, 0x4, P0 ;  /* 0x0000000502057c11 */ /* 0x000fcc00080f240f */
[----:B------:R-:W2:Y:S01]  /*7000*/  LDG.E.128 R4, desc[UR36][R4.64] ;  /* 0x0000002404047981 */ /* 0x000ea2000c1e1d00 */
[----:B------:R-:W-:-:S05]  /*7010*/  LEA R2, R23, R22, 0x9 ;  /* 0x0000001617027211 */ /* 0x000fca00078e48ff */
[----:B------:R-:W-:Y:S01]  /*7020*/  VIADD R2, R2, 0x80 ;  /* 0x0000008002027836 */ /* 0x000fe20000000000 */
[----:B--2---:R0:W-:Y:S04]  /*7030*/  STG.E.128 desc[UR36][R16.64], R4 ;  /* 0x0000000410007986 */ /* 0x0041e8000c101d24 */
[----:B0-----:R-:W-:Y:S01]  /*7040*/  MOV R4, R2 ;  /* 0x0000000200047202 */ /* 0x001fe20000000f00 */
[----:B------:R-:W-:-:S07]  /*7050*/  IMAD.MOV.U32 R5, RZ, RZ, RZ ;  /* 0x000000ffff057224 */ /* 0x000fce00078e00ff */
.L_x_15182:
[----:B------:R-:W-:Y:S05]  /*7060*/  BSYNC B6 ;  /* 0x0000000000067941 */ /* 0x000fea0003800000 */
.L_x_15181:
        /* <DEDUP_REMOVED lines=308> */
.L_x_15264:
        /* <DEDUP_REMOVED lines=32> */
.L_x_15266:
[----:B------:R-:W-:Y:S05]  /*85b0*/  BSYNC B7 ;  /* 0x0000000000077941 */ /* 0x000fea0003800000 */
.L_x_15265:
        /* <DEDUP_REMOVED lines=37> */
.L_x_15269:
        /* <DEDUP_REMOVED lines=23> */
.L_x_15270:
[----:B------:R-:W-:Y:S05]  /*8980*/  BSYNC B0 ;  /* 0x0000000000007941 */ /* 0x000fea0003800000 */
.L_x_15268:
        /* <DEDUP_REMOVED lines=32> */
.L_x_15272:
        /* <DEDUP_REMOVED lines=24> */
.L_x_15273:
[----:B------:R-:W-:Y:S05]  /*8d10*/  BSYNC B0 ;  /* 0x0000000000007941 */ /* 0x000fea0003800000 */
.L_x_15271:
        /* <DEDUP_REMOVED lines=32> */
.L_x_15275:
        /* <DEDUP_REMOVED lines=24> */
.L_x_15276:
[----:B------:R-:W-:Y:S05]  /*90a0*/  BSYNC B0 ;  /* 0x0000000000007941 */ /* 0x000fea0003800000 */
.L_x_15274:
        /* <DEDUP_REMOVED lines=32> */
.L_x_15278:
        /* <DEDUP_REMOVED lines=24> */
.L_x_15279:
[----:B------:R-:W-:Y:S05]  /*9430*/  BSYNC B0 ;  /* 0x0000000000007941 */ /* 0x000fea0003800000 */
.L_x_15277:
        /* <DEDUP_REMOVED lines=32> */
.L_x_15281:
        /* <DEDUP_REMOVED lines=24> */
.L_x_15282:
[----:B------:R-:W-:Y:S05]  /*97c0*/  BSYNC B0 ;  /* 0x0000000000007941 */ /* 0x000fea0003800000 */
.L_x_15280:
        /* <DEDUP_REMOVED lines=32> */
.L_x_15284:
        /* <DEDUP_REMOVED lines=24> */
.L_x_15285:
[----:B------:R-:W-:Y:S05]  /*9b50*/  BSYNC B0 ;  /* 0x0000000000007941 */ /* 0x000fea0003800000 */
.L_x_15283:
        /* <DEDUP_REMOVED lines=32> */
.L_x_15287:
        /* <DEDUP_REMOVED lines=24> */
.L_x_15288:
[----:B------:R-:W-:Y:S05]  /*9ee0*/  BSYNC B0 ;  /* 0x0000000000007941 */ /* 0x000fea0003800000 */
.L_x_15286:
        /* <DEDUP_REMOVED lines=32> */
.L_x_15290:
        /* <DEDUP_REMOVED lines=24> */
.L_x_15291:
[----:B------:R-:W-:Y:S05]  /*a270*/  BSYNC B0 ;  /* 0x0000000000007941 */ /* 0x000fea0003800000 */
.L_x_15289:
        /* <DEDUP_REMOVED lines=32> */
.L_x_15293:
        /* <DEDUP_REMOVED lines=24> */
.L_x_15294:
[----:B------:R-:W-:Y:S05]  /*a600*/  BSYNC B0 ;  /* 0x0000000000007941 */ /* 0x000fea0003800000 */
.L_x_15292:
        /* <DEDUP_REMOVED lines=32> */
.L_x_15296:
        /* <DEDUP_REMOVED lines=24> */
.L_x_15297:
[----:B------:R-:W-:Y:S05]  /*a990*/  BSYNC B0 ;  /* 0x0000000000007941 */ /* 0x000fea0003800000 */
.L_x_15295:
        /* <DEDUP_REMOVED lines=32> */
.L_x_15299:
        /* <DEDUP_REMOVED lines=24> */
.L_x_15300:
[----:B------:R-:W-:Y:S05]  /*ad20*/  BSYNC B0 ;  /* 0x0000000000007941 */ /* 0x000fea0003800000 */
.L_x_15298:
        /* <DEDUP_REMOVED lines=32> */
.L_x_15302:
        /* <DEDUP_REMOVED lines=24> */
.L_x_15303:
[----:B------:R-:W-:Y:S05]  /*b0b0*/  BSYNC B0 ;  /* 0x0000000000007941 */ /* 0x000fea0003800000 */
.L_x_15301:
        /* <DEDUP_REMOVED lines=32> */
.L_x_15305:
        /* <DEDUP_REMOVED lines=24> */
.L_x_15306:
[----:B------:R-:W-:Y:S05]  /*b440*/  BSYNC B0 ;  /* 0x0000000000007941 */ /* 0x000fea0003800000 */
.L_x_15304:
        /* <DEDUP_REMOVED lines=32> */
.L_x_15308:
        /* <DEDUP_REMOVED lines=24> */
.L_x_15309:
[----:B------:R-:W-:Y:S05]  /*b7d0*/  BSYNC B0 ;  /* 0x0000000000007941 */ /* 0x000fea0003800000 */
.L_x_15307:
        /* <DEDUP_REMOVED lines=32> */
.L_x_15311:
        /* <DEDUP_REMOVED lines=24> */
.L_x_15312:
[----:B------:R-:W-:Y:S05]  /*bb60*/  BSYNC B0 ;  /* 0x0000000000007941 */ /* 0x000fea0003800000 */
.L_x_15310:
        /* <DEDUP_REMOVED lines=32> */
.L_x_15314:
        /* <DEDUP_REMOVED lines=24> */
.L_x_15315:
[----:B------:R-:W-:Y:S05]  /*bef0*/  BSYNC B0 ;  /* 0x0000000000007941 */ /* 0x000fea0003800000 */
.L_x_15313:
        /* <DEDUP_REMOVED lines=32> */
.L_x_15317:
        /* <DEDUP_REMOVED lines=24> */
.L_x_15318:
[----:B------:R-:W-:Y:S05]  /*c280*/  BSYNC B0 ;  /* 0x0000000000007941 */ /* 0x000fea0003800000 */
.L_x_15316:
        /* <DEDUP_REMOVED lines=32> */
.L_x_15320:
        /* <DEDUP_REMOVED lines=24> */
.L_x_15321:
[----:B------:R-:W-:Y:S05]  /*c610*/  BSYNC B0 ;  /* 0x0000000000007941 */ /* 0x000fea0003800000 */
.L_x_15319:
        /* <DEDUP_REMOVED lines=32> */
.L_x_15323:
        /* <DEDUP_REMOVED lines=24> */
.L_x_15324:
[----:B------:R-:W-:Y:S05]  /*c9a0*/  BSYNC B0 ;  /* 0x0000000000007941 */ /* 0x000fea0003800000 */
.L_x_15322:
        /* <DEDUP_REMOVED lines=32> */
.L_x_15326:
        /* <DEDUP_REMOVED lines=24> */
.L_x_15327:
[----:B------:R-:W-:Y:S05]  /*cd30*/  BSYNC B0 ;  /* 0x0000000000007941 */ /* 0x000fea0003800000 */
.L_x_15325:
        /* <DEDUP_REMOVED lines=32> */
.L_x_15329:
        /* <DEDUP_REMOVED lines=24> */
.L_x_15330:
[----:B------:R-:W-:Y:S05]  /*d0c0*/  BSYNC B0 ;  /* 0x0000000000007941 */ /* 0x000fea0003800000 */
.L_x_15328:
        /* <DEDUP_REMOVED lines=32> */
.L_x_15332:
        /* <DEDUP_REMOVED lines=24> */
.L_x_15333:
[----:B------:R-:W-:Y:S05]  /*d450*/  BSYNC B0 ;  /* 0x0000000000007941 */ /* 0x000fea0003800000 */
.L_x_15331:
        /* <DEDUP_REMOVED lines=32> */
.L_x_15335:
        /* <DEDUP_REMOVED lines=24> */
.L_x_15336:
[----:B------:R-:W-:Y:S05]  /*d7e0*/  BSYNC B0 ;  /* 0x0000000000007941 */ /* 0x000fea0003800000 */
.L_x_15334:
        /* <DEDUP_REMOVED lines=30> */
.L_x_15338:
        /* <DEDUP_REMOVED lines=23> */
.L_x_15339:
[----:B------:R-:W-:Y:S05]  /*db40*/  BSYNC B0 ;  /* 0x0000000000007941 */ /* 0x000fea0003800000 */
.L_x_15337:
        /* <DEDUP_REMOVED lines=20> */
.L_x_15341:
        /* <DEDUP_REMOVED lines=19> */
.L_x_15342:
[----:B------:R-:W-:Y:S05]  /*ddc0*/  BSYNC B0 ;  /* 0x0000000000007941 */ /* 0x000fea0003800000 */
.L_x_15340:
[----:B------:R-:W-:Y:S02]  /*ddd0*/  ULDC.64 UR4, c[0x0][0x5c0] ;  /* 0x0001700000047ab9 */ /* 0x000fe40000000a00 */
[----:B------:R-:W-:Y:S02]  /*dde0*/  IMAD R3, R5, UR4, RZ ;  /* 0x0000000405037c24 */ /* 0x000fe4000f8e02ff */
[----:B------:R-:W-:-:S04]  /*ddf0*/  IMAD.WIDE.U32 R12, R4, UR4, R12 ;  /* 0x00000004040c7c25 */ /* 0x000fc8000f8e000c */
[----:B------:R-:W-:-:S04]  /*de00*/  IMAD R3, R4, UR5, R3 ;  /* 0x0000000504037c24 */ /* 0x000fc8000f8e0203 */
[----:B------:R-:W-:-:S07]  /*de10*/  IMAD.IADD R13, R13, 0x1, R3 ;  /* 0x000000010d0d7824 */ /* 0x000fce00078e0203 */
.L_x_15267:
[----:B------:R-:W-:Y:S02]  /*de20*/  ULDC.64 UR4, c[0x0][0x5c8] ;  /* 0x0001720000047ab9 */ /* 0x000fe40000000a00 */
[----:B------:R-:W-:-:S04]  /*de30*/  LEA R4, P0, R12, UR4, 0x4 ;  /* 0x000000040c047c11 */ /* 0x000fc8000f8020ff */
[----:B------:R-:W-:-:S06]  /*de40*/  LEA.HI.X R5, R12, UR5, R13, 0x4, P0 ;  /* 0x000000050c057c11 */ /* 0x000fcc00080f240d */
[----:B------:R-:W2:Y:S01]  /*de50*/  LDG.E.128 R4, desc[UR36][R4.64] ;  /* 0x0000002404047981 */ /* 0x000ea2000c1e1d00 */
[----:B------:R-:W-:-:S03]  /*de60*/  IADD3 R2, R2, 0x80, RZ ;  /* 0x0000008002027810 */ /* 0x000fc60007ffe0ff */
[----:B--2---:R0:W-:Y:S02]  /*de70*/  STG.E.128 desc[UR36][R16.64], R4 ;  /* 0x0000000410007986 */ /* 0x0041e4000c101d24 */
[----:B0-----:R-:W-:Y:S01]  /*de80*/  HFMA2.MMA R5, -RZ, RZ, 0, 0 ;  /* 0x00000000ff057435 */ /* 0x001fe200000001ff */
[----:B------:R-:W-:-:S10]  /*de90*/  IMAD.MOV.U32 R4, RZ, RZ, R2 ;  /* 0x000000ffff047224 */ /* 0x000fd400078e0002 */
.L_x_15263:
[----:B------:R-:W-:Y:S05]  /*dea0*/  BSYNC B6 ;  /* 0x0000000000067941 */ /* 0x000fea0003800000 */
.L_x_15262:
        /* <DEDUP_REMOVED lines=308> */
.L_x_15345:
        /* <DEDUP_REMOVED lines=32> */
.L_x_15347:
[----:B------:R-:W-:Y:S05]  /*f3f0*/  BSYNC B7 ;  /* 0x0000000000077941 */ /* 0x000fea0003800000 */
.L_x_15346:
        /* <DEDUP_REMOVED lines=37> */
.L_x_15350:
        /* <DEDUP_REMOVED lines=23> */
.L_x_15351:
[----:B------:R-:W-:Y:S05]  /*f7c0*/  BSYNC B0 ;  /* 0x0000000000007941 */ /* 0x000fea0003800000 */
.L_x_15349:
        /* <DEDUP_REMOVED lines=32> */
.L_x_15353:
        /* <DEDUP_REMOVED lines=24> */
.L_x_15354:
[----:B------:R-:W-:Y:S05]  /*fb50*/  BSYNC B0 ;  /* 0x0000000000007941 */ /* 0x000fea0003800000 */
.L_x_15352:
        /* <DEDUP_REMOVED lines=32> */
.L_x_15356:
        /* <DEDUP_REMOVED lines=24> */
.L_x_15357:
[----:B------:R-:W-:Y:S05]  /*fee0*/  BSYNC B0 ;  /* 0x0000000000007941 */ /* 0x000fea0003800000 */
.L_x_15355:
        /* <DEDUP_REMOVED lines=32> */
.L_x_15359:
        /* <DEDUP_REMOVED lines=24> */
.L_x_15360:
[----:B------:R-:W-:Y:S05]  /*10270*/  BSYNC B0 ;  /* 0x0000000000007941 */ /* 0x000fea0003800000 */
.L_x_15358:
        /* <DEDUP_REMOVED lines=32> */
.L_x_15362:
        /* <DEDUP_REMOVED lines=24> */
.L_x_15363:
[----:B------:R-:W-:Y:S05]  /*10600*/  BSYNC B0 ;  /* 0x0000000000007941 */ /* 0x000fea0003800000 */
.L_x_15361:
        /* <DEDUP_REMOVED lines=32> */
.L_x_15365:
        /* <DEDUP_REMOVED lines=24> */
.L_x_15366:
[----:B------:R-:W-:Y:S05]  /*10990*/  BSYNC B0 ;  /* 0x0000000000007941 */ /* 0x000fea0003800000 */
.L_x_15364:
        /* <DEDUP_REMOVED lines=32> */
.L_x_15368:
        /* <DEDUP_REMOVED lines=24> */
.L_x_15369:
[----:B------:R-:W-:Y:S05]  /*10d20*/  BSYNC B0 ;  /* 0x0000000000007941 */ /* 0x000fea0003800000 */
.L_x_15367:
        /* <DEDUP_REMOVED lines=32> */
.L_x_15371:
        /* <DEDUP_REMOVED lines=24> */
.L_x_15372:
[----:B------:R-:W-:Y:S05]  /*110b0*/  BSYNC B0 ;  /* 0x0000000000007941 */ /* 0x000fea0003800000 */
.L_x_15370:
        /* <DEDUP_REMOVED lines=32> */
.L_x_15374:
        /* <DEDUP_REMOVED lines=24> */
.L_x_15375:
[----:B------:R-:W-:Y:S05]  /*11440*/  BSYNC B0 ;  /* 0x0000000000007941 */ /* 0x000fea0003800000 */
.L_x_15373:
        /* <DEDUP_REMOVED lines=32> */
.L_x_15377:
        /* <DEDUP_REMOVED lines=24> */
.L_x_15378:
[----:B------:R-:W-:Y:S05]  /*117d0*/  BSYNC B0 ;  /* 0x0000000000007941 */ /* 0x000fea0003800000 */
.L_x_15376:
        /* <DEDUP_REMOVED lines=32> */
.L_x_15380:
        /* <DEDUP_REMOVED lines=24> */
.L_x_15381:
[----:B------:R-:W-:Y:S05]  /*11b60*/  BSYNC B0 ;  /* 0x0000000000007941 */ /* 0x000fea0003800000 */
.L_x_15379:
        /* <DEDUP_REMOVED lines=32> */
.L_x_15383:
        /* <DEDUP_REMOVED lines=24> */
.L_x_15384:
[----:B------:R-:W-:Y:S05]  /*11ef0*/  BSYNC B0 ;  /* 0x0000000000007941 */ /* 0x000fea0003800000 */
.L_x_15382:
        /* <DEDUP_REMOVED lines=32> */
.L_x_15386:
        /* <DEDUP_REMOVED lines=24> */
.L_x_15387:
[----:B------:R-:W-:Y:S05]  /*12280*/  BSYNC B0 ;  /* 0x0000000000007941 */ /* 0x000fea0003800000 */
.L_x_15385:
        /* <DEDUP_REMOVED lines=19> */
[----:B------:R-:W-:Y:S05]  /*123c0*/  CALL.REL.NOINC `($__internal_8_$__cuda_sm20_div_u64) ;  /* 0x00000098002c7944 */ /* 0x000fea0003c00000 */
        /* <DEDUP_REMOVED lines=12> */
.L_x_15389:
        /* <DEDUP_REMOVED lines=24> */
.L_x_15390:
[----:B------:R-:W-:Y:S05]  /*12610*/  BSYNC B0 ;  /* 0x0000000000007941 */ /* 0x000fea0003800000 */
.L_x_15388:
        /* <DEDUP_REMOVED lines=19> */
[----:B------:R-:W-:Y:S05]  /*12750*/  CALL.REL.NOINC `($__internal_8_$__cuda_sm20_div_u64) ;  /* 0x0000009400487944 */ /* 0x000fea0003c00000 */
        /* <DEDUP_REMOVED lines=12> */
.L_x_15392:
        /* <DEDUP_REMOVED lines=24> */
.L_x_15393:
[----:B------:R-:W-:Y:S05]  /*129a0*/  BSYNC B0 ;  /* 0x0000000000007941 */ /* 0x000fea0003800000 */
.L_x_15391:
        /* <DEDUP_REMOVED lines=32> */
.L_x_15395:
        /* <DEDUP_REMOVED lines=24> */
.L_x_15396:
[----:B------:R-:W-:Y:S05]  /*12d30*/  BSYNC B0 ;  /* 0x0000000000007941 */ /* 0x000fea0003800000 */
.L_x_15394:
        /* <DEDUP_REMOVED lines=32> */
.L_x_15398:
        /* <DEDUP_REMOVED lines=24> */
.L_x_15399:
[----:B------:R-:W-:Y:S05]  /*130c0*/  BSYNC B0 ;  /* 0x0000000000007941 */ /* 0x000fea0003800000 */
.L_x_15397:
        /* <DEDUP_REMOVED lines=32> */
.L_x_15401:
        /* <DEDUP_REMOVED lines=24> */
.L_x_15402:
[----:B------:R-:W-:Y:S05]  /*13450*/  BSYNC B0 ;  /* 0x0000000000007941 */ /* 0x000fea0003800000 */
.L_x_15400:
        /* <DEDUP_REMOVED lines=32> */
.L_x_15404:
        /* <DEDUP_REMOVED lines=24> */
.L_x_15405:
[----:B------:R-:W-:Y:S05]  /*137e0*/  BSYNC B0 ;  /* 0x0000000000007941 */ /* 0x000fea0003800000 */
.L_x_15403:
        /* <DEDUP_REMOVED lines=32> */
.L_x_15407:
        /* <DEDUP_REMOVED lines=24> */
.L_x_15408:
[----:B------:R-:W-:Y:S05]  /*13b70*/  BSYNC B0 ;  /* 0x0000000000007941 */ /* 0x000fea0003800000 */
.L_x_15406:
        /* <DEDUP_REMOVED lines=32> */
.L_x_15410:
        /* <DEDUP_REMOVED lines=24> */
.L_x_15411:
[----:B------:R-:W-:Y:S05]  /*13f00*/  BSYNC B0 ;  /* 0x0000000000007941 */ /* 0x000fea0003800000 */
.L_x_15409:
        /* <DEDUP_REMOVED lines=32> */
.L_x_15413:
        /* <DEDUP_REMOVED lines=24> */
.L_x_15414:
[----:B------:R-:W-:Y:S05]  /*14290*/  BSYNC B0 ;  /* 0x0000000000007941 */ /* 0x000fea0003800000 */
.L_x_15412:
        /* <DEDUP_REMOVED lines=32> */
.L_x_15416:
        /* <DEDUP_REMOVED lines=24> */
.L_x_15417:
[----:B------:R-:W-:Y:S05]  /*14620*/  BSYNC B0 ;  /* 0x0000000000007941 */ /* 0x000fea0003800000 */
.L_x_15415:
        /* <DEDUP_REMOVED lines=30> */
.L_x_15419:
        /* <DEDUP_REMOVED lines=23> */
.L_x_15420:
[----:B------:R-:W-:Y:S05]  /*14980*/  BSYNC B0 ;  /* 0x0000000000007941 */ /* 0x000fea0003800000 */
.L_x_15418:
        /* <DEDUP_REMOVED lines=16> */
[----:B------:R-:W-:Y:S05]  /*14a90*/  CALL.REL.NOINC `($__internal_9_$__cuda_sm20_rem_u64) ;  /* 0x00000074008c7944 */ /* 0x000fea0003c00000 */
[----:B------:R-:W-:Y:S01]  /*14aa0*/  IMAD.MOV.U32 R4, RZ, RZ, R0 ;  /* 0x000000ffff047224 */ /* 0x000fe200078e0000 */
[----:B------:R-:W-:Y:S01]  /*14ab0*/  MOV R5, R3 ;  /* 0x0000000300057202 */ /* 0x000fe20000000f00 */
[----:B------:R-:W-:Y:S06]  /*14ac0*/  BRA `(.L_x_15423) ;  /* 0x00000000004c7947 */ /* 0x000fec0003800000 */
.L_x_15422:
        /* <DEDUP_REMOVED lines=19> */
.L_x_15423:
[----:B------:R-:W-:Y:S05]  /*14c00*/  BSYNC B0 ;  /* 0x0000000000007941 */ /* 0x000fea0003800000 */
.L_x_15421:
[----:B------:R-:W-:Y:S02]  /*14c10*/  ULDC.64 UR4, c[0x0][0x5c0] ;  /* 0x0001700000047ab9 */ /* 0x000fe40000000a00 */
[----:B------:R-:W-:Y:S02]  /*14c20*/  IMAD R3, R5, UR4, RZ ;  /* 0x0000000405037c24 */ /* 0x000fe4000f8e02ff */
[----:B------:R-:W-:-:S04]  /*14c30*/  IMAD.WIDE.U32 R12, R4, UR4, R12 ;  /* 0x00000004040c7c25 */ /* 0x000fc8000f8e000c */
[----:B------:R-:W-:-:S04]  /*14c40*/  IMAD R3, R4, UR5, R3 ;  /* 0x0000000504037c24 */ /* 0x000fc8000f8e0203 */
[----:B------:R-:W-:-:S07]  /*14c50*/  IMAD.IADD R13, R13, 0x1, R3 ;  /* 0x000000010d0d7824 */ /* 0x000fce00078e0203 */
.L_x_15348:
[----:B------:R-:W-:Y:S02]  /*14c60*/  ULDC.64 UR4, c[0x0][0x5c8] ;  /* 0x0001720000047ab9 */ /* 0x000fe40000000a00 */
[----:B------:R-:W-:-:S04]  /*14c70*/  LEA R4, P0, R12, UR4, 0x4 ;  /* 0x000000040c047c11 */ /* 0x000fc8000f8020ff */
[----:B------:R-:W-:-:S06]  /*14c80*/  LEA.HI.X R5, R12, UR5, R13, 0x4, P0 ;  /* 0x000000050c057c11 */ /* 0x000fcc00080f240d */
[----:B------:R-:W2:Y:S01]  /*14c90*/  LDG.E.128 R4, desc[UR36][R4.64] ;  /* 0x0000002404047981 */ /* 0x000ea2000c1e1d00 */
[----:B------:R-:W-:-:S03]  /*14ca0*/  IADD3 R2, R2, 0x80, RZ ;  /* 0x0000008002027810 */ /* 0x000fc60007ffe0ff */
[----:B--2---:R0:W-:Y:S02]  /*14cb0*/  STG.E.128 desc[UR36][R16.64], R4 ;  /* 0x0000000410007986 */ /* 0x0041e4000c101d24 */
[----:B0-----:R-:W-:Y:S01]  /*14cc0*/  MOV R4, R2 ;  /* 0x0000000200047202 */ /* 0x001fe20000000f00 */
[----:B------:R-:W-:-:S07]  /*14cd0*/  IMAD.MOV.U32 R5, RZ, RZ, RZ ;  /* 0x000000ffff057224 */ /* 0x000fce00078e00ff */
.L_x_15344:
[----:B------:R-:W-:Y:S05]  /*14ce0*/  BSYNC B6 ;  /* 0x0000000000067941 */ /* 0x000fea0003800000 */
.L_x_15343:
        /* <DEDUP_REMOVED lines=307> */
.L_x_15424:
        /* <DEDUP_REMOVED lines=32> */
.L_x_15426:
[----:B------:R-:W-:Y:S05]  /*16220*/  BSYNC B6 ;  /* 0x0000000000067941 */ /* 0x000fea0003800000 */
.L_x_15425:
        /* <DEDUP_REMOVED lines=37> */
.L_x_15429:
        /* <DEDUP_REMOVED lines=24> */
.L_x_15430:
[----:B------:R-:W-:Y:S05]  /*16600*/  BSYNC B0 ;  /* 0x0000000000007941 */ /* 0x000fea0003800000 */
.L_x_15428:
        /* <DEDUP_REMOVED lines=32> */
.L_x_15432:
        /* <DEDUP_REMOVED lines=24> */
.L_x_15433:
[----:B------:R-:W-:Y:S05]  /*16990*/  BSYNC B0 ;  /* 0x0000000000007941 */ /* 0x000fea0003800000 */
.L_x_15431:
        /* <DEDUP_REMOVED lines=33> */
.L_x_15435:
        /* <DEDUP_REMOVED lines=24> */
.L_x_15436:
[----:B------:R-:W-:Y:S05]  /*16d30*/  BSYNC B0 ;  /* 0x0000000000007941 */ /* 0x000fea0003800000 */
.L_x_15434:
        /* <DEDUP_REMOVED lines=33> */
.L_x_15438:
        /* <DEDUP_REMOVED lines=24> */
.L_x_15439:
[----:B------:R-:W-:Y:S05]  /*170d0*/  BSYNC B0 ;  /* 0x0000000000007941 */ /* 0x000fea0003800000 */
.L_x_15437:
        /* <DEDUP_REMOVED lines=33> */
.L_x_15441:
        /* <DEDUP_REMOVED lines=24> */
.L_x_15442:
[----:B------:R-:W-:Y:S05]  /*17470*/  BSYNC B0 ;  /* 0x0000000000007941 */ /* 0x000fea0003800000 */
.L_x_15440:
        /* <DEDUP_REMOVED lines=33> */
.L_x_15444:
        /* <DEDUP_REMOVED lines=24> */
.L_x_15445:
[----:B------:R-:W-:Y:S05]  /*17810*/  BSYNC B0 ;  /* 0x0000000000007941 */ /* 0x000fea0003800000 */
.L_x_15443:
        /* <DEDUP_REMOVED lines=33> */
.L_x_15447:
        /* <DEDUP_REMOVED lines=24> */
.L_x_15448:
[----:B------:R-:W-:Y:S05]  /*17bb0*/  BSYNC B0 ;  /* 0x0000000000007941 */ /* 0x000fea0003800000 */
.L_x_15446:
        /* <DEDUP_REMOVED lines=33> */
.L_x_15450:
        /* <DEDUP_REMOVED lines=24> */
.L_x_15451:
[----:B------:R-:W-:Y:S05]  /*17f50*/  BSYNC B0 ;  /* 0x0000000000007941 */ /* 0x000fea0003800000 */
.L_x_15449:
        /* <DEDUP_REMOVED lines=33> */
.L_x_15453:
        /* <DEDUP_REMOVED lines=24> */
.L_x_15454:
[----:B------:R-:W-:Y:S05]  /*182f0*/  BSYNC B0 ;  /* 0x0000000000007941 */ /* 0x000fea0003800000 */
.L_x_15452:
        /* <DEDUP_REMOVED lines=33> */
.L_x_15456:
        /* <DEDUP_REMOVED lines=24> */
.L_x_15457:
[----:B------:R-:W-:Y:S05]  /*18690*/  BSYNC B0 ;  /* 0x0000000000007941 */ /* 0x000fea0003800000 */
.L_x_15455:
        /* <DEDUP_REMOVED lines=33> */
.L_x_15459:
        /* <DEDUP_REMOVED lines=24> */
.L_x_15460:
[----:B------:R-:W-:Y:S05]  /*18a30*/  BSYNC B0 ;  /* 0x0000000000007941 */ /* 0x000fea0003800000 */
.L_x_15458:
        /* <DEDUP_REMOVED lines=33> */
.L_x_15462:
        /* <DEDUP_REMOVED lines=24> */
.L_x_15463:
[----:B------:R-:W-:Y:S05]  /*18dd0*/  BSYNC B0 ;  /* 0x0000000000007941 */ /* 0x000fea0003800000 */
.L_x_15461:
        /* <DEDUP_REMOVED lines=33> */
.L_x_15465:
        /* <DEDUP_REMOVED lines=24> */
.L_x_15466:
[----:B------:R-:W-:Y:S05]  /*19170*/  BSYNC B0 ;  /* 0x0000000000007941 */ /* 0x000fea0003800000 */
.L_x_15464:
        /* <DEDUP_REMOVED lines=33> */
.L_x_15468:
        /* <DEDUP_REMOVED lines=24> */
.L_x_15469:
[----:B------:R-:W-:Y:S05]  /*19510*/  BSYNC B0 ;  /* 0x0000000000007941 */ /* 0x000fea0003800000 */
.L_x_15467:
        /* <DEDUP_REMOVED lines=33> */
.L_x_15471:
        /* <DEDUP_REMOVED lines=24> */
.L_x_15472:
[----:B------:R-:W-:Y:S05]  /*198b0*/  BSYNC B0 ;  /* 0x0000000000007941 */ /* 0x000fea0003800000 */
.L_x_15470:
        /* <DEDUP_REMOVED lines=33> */
.L_x_15474:
        /* <DEDUP_REMOVED lines=24> */
.L_x_15475:
[----:B------:R-:W-:Y:S05]  /*19c50*/  BSYNC B0 ;  /* 0x0000000000007941 */ /* 0x000fea0003800000 */
.L_x_15473:
        /* <DEDUP_REMOVED lines=33> */
.L_x_15477:
        /* <DEDUP_REMOVED lines=24> */
.L_x_15478:
[----:B------:R-:W-:Y:S05]  /*19ff0*/  BSYNC B0 ;  /* 0x0000000000007941 */ /* 0x000fea0003800000 */
.L_x_15476:
        /* <DEDUP_REMOVED lines=33> */
.L_x_15480:
        /* <DEDUP_REMOVED lines=24> */
.L_x_15481:
[----:B------:R-:W-:Y:S05]  /*1a390*/  BSYNC B0 ;  /* 0x0000000000007941 */ /* 0x000fea0003800000 */
.L_x_15479:
        /* <DEDUP_REMOVED lines=33> */
.L_x_15483:
        /* <DEDUP_REMOVED lines=24> */
.L_x_15484:
[----:B------:R-:W-:Y:S05]  /*1a730*/  BSYNC B0 ;  /* 0x0000000000007941 */ /* 0x000fea0003800000 */
.L_x_15482:
        /* <DEDUP_REMOVED lines=33> */
.L_x_15486:
        /* <DEDUP_REMOVED lines=24> */
.L_x_15487:
[----:B------:R-:W-:Y:S05]  /*1aad0*/  BSYNC B0 ;  /* 0x0000000000007941 */ /* 0x000fea0003800000 */
.L_x_15485:
        /* <DEDUP_REMOVED lines=33> */
.L_x_15489:
        /* <DEDUP_REMOVED lines=24> */
.L_x_15490:
[----:B------:R-:W-:Y:S05]  /*1ae70*/  BSYNC B0 ;  /* 0x0000000000007941 */ /* 0x000fea0003800000 */
.L_x_15488:
        /* <DEDUP_REMOVED lines=33> */
.L_x_15492:
        /* <DEDUP_REMOVED lines=24> */
.L_x_15493:
[----:B------:R-:W-:Y:S05]  /*1b210*/  BSYNC B0 ;  /* 0x0000000000007941 */ /* 0x000fea0003800000 */
.L_x_15491:
        /* <DEDUP_REMOVED lines=33> */
.L_x_15495:
        /* <DEDUP_REMOVED lines=24> */
.L_x_15496:
[----:B------:R-:W-:Y:S05]  /*1b5b0*/  BSYNC B0 ;  /* 0x0000000000007941 */ /* 0x000fea0003800000 */
.L_x_15494:
        /* <DEDUP_REMOVED lines=31> */
.L_x_15498:
        /* <DEDUP_REMOVED lines=23> */
.L_x_15499:
[----:B------:R-:W-:Y:S05]  /*1b920*/  BSYNC B0 ;  /* 0x0000000000007941 */ /* 0x000fea0003800000 */
.L_x_15497:
        /* <DEDUP_REMOVED lines=21> */
.L_x_15501:
        /* <DEDUP_REMOVED lines=19> */
.L_x_15502:
[----:B------:R-:W-:Y:S05]  /*1bbb0*/  BSYNC B0 ;  /* 0x0000000000007941 */ /* 0x000fea0003800000 */
.L_x_15500:
[----:B------:R-:W-:Y:S01]  /*1bbc0*/  ULDC.64 UR4, c[0x0][0x5c0] ;  /* 0x0001700000047ab9 */ /* 0x000fe20000000a00 */
[----:B------:R-:W-:Y:S02]  /*1bbd0*/  IMAD.MOV.U32 R3, RZ, RZ, R15 ;  /* 0x000000ffff037224 */ /* 0x000fe400078e000f */
[----:B------:R-:W-:Y:S02]  /*1bbe0*/  IMAD R5, R5, UR4, RZ ;  /* 0x0000000405057c24 */ /* 0x000fe4000f8e02ff */
[----:B------:R-:W-:-:S04]  /*1bbf0*/  IMAD.WIDE.U32 R2, R4, UR4, R2 ;  /* 0x0000000404027c25 */ /* 0x000fc8000f8e0002 */
[----:B------:R-:W-:-:S05]  /*1bc00*/  IMAD R5, R4, UR5, R5 ;  /* 0x0000000504057c24 */ /* 0x000fca000f8e0205 */
[----:B------:R-:W-:-:S07]  /*1bc10*/  IADD3 R15, R3, R5, RZ ;  /* 0x00000005030f7210 */ /* 0x000fce0007ffe0ff */
.L_x_15427:
[----:B------:R-:W-:Y:S02]  /*1bc20*/  ULDC.64 UR4, c[0x0][0x5c8] ;  /* 0x0001720000047ab9 */ /* 0x000fe40000000a00 */
[----:B------:R-:W-:-:S04]  /*1bc30*/  LEA R4, P0, R2, UR4, 0x4 ;  /* 0x0000000402047c11 */ /* 0x000fc8000f8020ff */
[----:B------:R-:W-:-:S06]  /*1bc40*/  LEA.HI.X R5, R2, UR5, R15, 0x4, P0 ;  /* 0x0000000502057c11 */ /* 0x000fcc00080f240f */
[----:B------:R-:W2:Y:S04]  /*1bc50*/  LDG.E.128 R4, desc[UR36][R4.64] ;  /* 0x0000002404047981 */ /* 0x000ea8000c1e1d00 */
[----:B--2---:R-:W-:Y:S01]  /*1bc60*/  STG.E.128 desc[UR36][R16.64], R4 ;  /* 0x0000000410007986 */ /* 0x004fe2000c101d24 */
[----:B------:R-:W-:Y:S05]  /*1bc70*/  EXIT ;  /* 0x000000000000794d */ /* 0x000fea0003800000 */
        .weak           $__internal_8_$__cuda_sm20_div_u64
        .type           $__internal_8_$__cuda_sm20_div_u64,@function
        .size           $__internal_8_$__cuda_sm20_div_u64,($__internal_9_$__cuda_sm20_rem_u64 - $__internal_8_$__cuda_sm20_div_u64)
$__internal_8_$__cuda_sm20_div_u64:
        /* <DEDUP_REMOVED lines=68> */
[----:B------:R-:W-:Y:S05]  /*1c0c0*/  RET.REL.NODEC R4 `(_ZN2at6native24index_elementwise_kernelILi128ELi4EZNS0_20cuda_take_put_kernelIN3c107complexIdEElZZZZZNS0_11take_kernelERNS_14TensorIteratorERKNS_10TensorBaseEENKUlvE_clEvENKUlvE6_clEvENKUlvE_clEvENKUlvE0_clEvEUlRS5_lE_EEvS7_SA_RKT1_EUliE_EEvlSH_) ;  /* 0xfffffe3c04cc7950 */ /* 0x000fea0003c3ffff */
        .weak           $__internal_9_$__cuda_sm20_rem_u64
        .type           $__internal_9_$__cuda_sm20_rem_u64,@function
        .size           $__internal_9_$__cuda_sm20_rem_u64,(.L_x_27926 - $__internal_9_$__cuda_sm20_rem_u64)
$__internal_9_$__cuda_sm20_rem_u64:
        /* <DEDUP_REMOVED lines=63> */
[----:B------:R-:W-:Y:S06]  /*1c4c0*/  RET.REL.NODEC R4 `(_ZN2at6native24index_elementwise_kernelILi128ELi4EZNS0_20cuda_take_put_kernelIN3c107complexIdEElZZZZZNS0_11take_kernelERNS_14TensorIteratorERKNS_10TensorBaseEENKUlvE_clEvENKUlvE6_clEvENKUlvE_clEvENKUlvE0_clEvEUlRS5_lE_EEvS7_SA_RKT1_EUliE_EEvlSH_) ;  /* 0xfffffe3804cc7950 */ /* 0x000fec0003c3ffff */
.L_x_15503:
        /* <DEDUP_REMOVED lines=11> */
.L_x_27926:


//--------------------- .text._ZN2at6native24index_elementwise_kernelILi128ELi4EZNS0_20cuda_take_put_kernelIN3c107complexIdEEiZZZZZNS0_11take_kernelERNS_14TensorIteratorERKNS_10TensorBaseEENKUlvE_clEvENKUlvE6_clEvENKUlvE_clEvENKUlvE_clEvEUlRS5_iE_EEvS7_SA_RKT1_EUliE_EEvlSH_ --------------------------
	.section	.text._ZN2at6native24index_elementwise_kernelILi128ELi4EZNS0_20cuda_take_put_kernelIN3c107complexIdEEiZZZZZNS0_11take_kernelERNS_14TensorIteratorERKNS_10TensorBaseEENKUlvE_clEvENKUlvE6_clEvENKUlvE_clEvENKUlvE_clEvEUlRS5_iE_EEvS7_SA_RKT1_EUliE_EEvlSH_,"ax",@progbits
	.align	128
        .global         _ZN2at6native24index_elementwise_kernelILi128ELi4EZNS0_20cuda_take_put_kernelIN3c107complexIdEEiZZZZZNS0_11take_kernelERNS_14TensorIteratorERKNS_10TensorBaseEENKUlvE_clEvENKUlvE6_clEvENKUlvE_clEvENKUlvE_clEvEUlRS5_iE_EEvS7_SA_RKT1_EUliE_EEvlSH_
        .type           _ZN2at6native24index_elementwise_kernelILi128ELi4EZNS0_20cuda_take_put_kernelIN3c107complexIdEEiZZZZZNS0_11take_kernelERNS_14TensorIteratorERKNS_10TensorBaseEENKUlvE_clEvENKUlvE6_clEvENKUlvE_clEvENKUlvE_clEvEUlRS5_iE_EEvS7_SA_RKT1_EUliE_EEvlSH_,@function
        .size           _ZN2at6native24index_elementwise_kernelILi128ELi4EZNS0_20cuda_take_put_kernelIN3c107complexIdEEiZZZZZNS0_11take_kernelERNS_14TensorIteratorERKNS_10TensorBaseEENKUlvE_clEvENKUlvE6_clEvENKUlvE_clEvENKUlvE_clEvEUlRS5_iE_EEvS7_SA_RKT1_EUliE_EEvlSH_,(.L_x_28087 - _ZN2at6native24index_elementwise_kernelILi128ELi4EZNS0_20cuda_take_put_kernelIN3c107complexIdEEiZZZZZNS0_11take_kernelERNS_14TensorIteratorERKNS_10TensorBaseEENKUlvE_clEvENKUlvE6_clEvENKUlvE_clEvENKUlvE_clEvEUlRS5_iE_EEvS7_SA_RKT1_EUliE_EEvlSH_)
        .other          _ZN2at6native24index_elementwise_kernelILi128ELi4EZNS0_20cuda_take_put_kernelIN3c107complexIdEEiZZZZZNS0_11take_kernelERNS_14TensorIteratorERKNS_10TensorBaseEENKUlvE_clEvENKUlvE6_clEvENKUlvE_clEvENKUlvE_clEvEUlRS5_iE_EEvS7_SA_RKT1_EUliE_EEvlSH_,@"STO_CUDA_ENTRY STV_DEFAULT"
_ZN2at6native24index_elementwise_kernelILi128ELi4EZNS0_20cuda_take_put_kernelIN3c107complexIdEEiZZZZZNS0_11take_kernelERNS_14TensorIteratorERKNS_10TensorBaseEENKUlvE_clEvENKUlvE6_clEvENKUlvE_clEvENKUlvE_clEvEUlRS5_iE_EEvS7_SA_RKT1_EUliE_EEvlSH_:
.text._ZN2at6native24index_elementwise_kernelILi128ELi4EZNS0_20cuda_take_put_kernelIN3c107complexIdEEiZZZZZNS0_11take_kernelERNS_14TensorIteratorERKNS_10TensorBaseEENKUlvE_clEvENKUlvE6_clEvENKUlvE_clEvENKUlvE_clEvEUlRS5_iE_EEvS7_SA_RKT1_EUliE_EEvlSH_:
        /* <DEDUP_REMOVED lines=315> */
.L_x_15506:
        /* <DEDUP_REMOVED lines=32> */
.L_x_15508:
[----:B------:R-:W-:Y:S05]  /*15b0*/  BSYNC B6 ;  /* 0x0000000000067941 */ /* 0x000fea0003800000 */
.L_x_15507:
        /* <DEDUP_REMOVED lines=284> */
.L_x_15509:
[----:B------:R-:W0:Y:S02]  /*2780*/  LDC.64 R4, c[0x0][0x5c0] ;  /* 0x00017000ff047b82 */ /* 0x000e240000000a00 */
[----:B0-----:R-:W-:-:S05]  /*2790*/  IMAD.WIDE R2, R3, 0x10, R4 ;  /* 0x0000001003027825 */ /* 0x001fca00078e0204 */
[----:B------:R0:W2:Y:S01]  /*27a0*/  LDG.E.128 R4, desc[UR36][R2.64] ;  /* 0x0000002402047981 */ /* 0x0000a2000c1e1d00 */
[----:B------:R-:W-:-:S04]  /*27b0*/  LEA R22, R25, R22, 0x9 ;  /* 0x0000001619167211 */ /* 0x000fc800078e48ff */
[----:B------:R-:W-:-:S04]  /*27c0*/  IADD3 R23, R22, 0x80, RZ ;  /* 0x0000008016177810 */ /* 0x000fc80007ffe0ff */
[----:B0-----:R-:W-:Y:S01]  /*27d0*/  MOV R2, R23 ;  /* 0x0000001700027202 */ /* 0x001fe20000000f00 */
[----:B------:R-:W-:Y:S01]  /*27e0*/  IMAD.MOV.U32 R3, RZ, RZ, RZ ;  /* 0x000000ffff037224 */ /* 0x000fe200078e00ff */
[----:B--2---:R0:W-:Y:S06]  /*27f0*/  STG.E.128 desc[UR36][R18.64], R4 ;  /* 0x0000000412007986 */ /* 0x0041ec000c101d24 */
.L_x_15505:
[----:B------:R-:W-:Y:S05]  /*2800*/  BSYNC B7 ;  /* 0x0000000000077941 */ /* 0x000fea0003800000 */
.L_x_15504:
[----:B------:R-:W-:Y:S01]  /*2810*/  ULDC.64 UR4, c[0x0][0x210] ;  /* 0x0000840000047ab9 */ /* 0x000fe20000000a00 */
[----:B------:R-:W-:Y:S01]  /*2820*/  BSSY B7, `(.L_x_15510) ;  /* 0x0000276000077945 */ /* 0x000fe20003800000 */
[----:B------:R-:W-:-:S04]  /*2830*/  ISETP.GE.U32.AND P0, PT, R2, UR4, PT ;  /* 0x0000000402007c0c */ /* 0x000fc8000bf06070 */
[----:B------:R-:W-:-:S13]  /*2840*/  ISETP.GE.AND.EX P0, PT, R3, UR5, PT, P0 ;  /* 0x0000000503007c0c */ /* 0x000fda000bf06300 */
[----:B------:R-:W-:Y:S05]  /*2850*/  @P0 BRA `(.L_x_15511) ;  /* 0x0000002400c80947 */ /* 0x000fea0003800000 */
[----:B0-----:R-:W0:Y:S01]  /*2860*/  LDC R6, c[0x0][0x218] ;  /* 0x00008600ff067b82 */ /* 0x001e220000000800 */
        /* <DEDUP_REMOVED lines=301> */
.L_x_15512:
        /* <DEDUP_REMOVED lines=32> */
.L_x_15514:
[----:B------:R-:W-:Y:S05]  /*3d40*/  BSYNC B6 ;  /* 0x0000000000067941 */ /* 0x000fea0003800000 */
.L_x_15513:
        /* <DEDUP_REMOVED lines=284> */
.L_x_15515:
[----:B------:R-:W0:Y:S02]  /*4f10*/  LDC.64 R4, c[0x0][0x5c0] ;  /* 0x00017000ff047b82 */ /* 0x000e240000000a00 */
[----:B0-----:R-:W-:-:S05]  /*4f20*/  IMAD.WIDE R2, R3, 0x10, R4 ;  /* 0x0000001003027825 */ /* 0x001fca00078e0204 */
[----:B------:R0:W2:Y:S01]  /*4f30*/  LDG.E.128 R4, desc[UR36][R2.64] ;  /* 0x0000002402047981 */ /* 0x0000a2000c1e1d00 */
[----:B------:R-:W-:-:S04]  /*4f40*/  IADD3 R23, R23, 0x80, RZ ;  /* 0x0000008017177810 */ /* 0x000fc80007ffe0ff */
[----:B0-----:R-:W-:Y:S02]  /*4f50*/  MOV R2, R23 ;  /* 0x0000001700027202 */ /* 0x001fe40000000f00 */
[----:B------:R-:W-:Y:S01]  /*4f60*/  MOV R3, RZ ;  /* 0x000000ff00037202 */ /* 0x000fe20000000f00 */
[----:B--2---:R1:W-:Y:S06]  /*4f70*/  STG.E.128 desc[UR36][R18.64], R4 ;  /* 0x0000000412007986 */ /* 0x0043ec000c101d24 */
.L_x_15511:
[----:B------:R-:W-:Y:S05]  /*4f80*/  BSYNC B7 ;  /* 0x0000000000077941 */ /* 0x000fea0003800000 */
.L_x_15510:
[----:B------:R-:W-:Y:S01]  /*4f90*/  ULDC.64 UR4, c[0x0][0x210] ;  /* 0x0000840000047ab9 */ /* 0x000fe20000000a00 */
[----:B------:R-:W-:Y:S01]  /*4fa0*/  BSSY B7, `(.L_x_15516) ;  /* 0x0000276000077945 */ /* 0x000fe20003800000 */
[----:B------:R-:W-:-:S04]  /*4fb0*/  ISETP.GE.U32.AND P0, PT, R2, UR4, PT ;  /* 0x0000000402007c0c */ /* 0x000fc8000bf06070 */
[----:B------:R-:W-:-:S13]  /*4fc0*/  ISETP.GE.AND.EX P0, PT, R3, UR5, PT, P0 ;  /* 0x0000000503007c0c */ /* 0x000fda000bf06300 */
[----:B------:R-:W-:Y:S05]  /*4fd0*/  @P0 BRA `(.L_x_15517) ;  /* 0x0000002400c80947 */ /* 0x000fea0003800000 */
[----:B01----:R-:W0:Y:S01]  /*4fe0*/  LDC R6, c[0x0][0x218] ;  /* 0x00008600ff067b82 */ /* 0x003e220000000800 */
        /* <DEDUP_REMOVED lines=301> */
.L_x_15518:
        /* <DEDUP_REMOVED lines=32> */
.L_x_15520:
[----:B------:R-:W-:Y:S05]  /*64c0*/  BSYNC B6 ;  /* 0x0000000000067941 */ /* 0x000fea0003800000 */
.L_x_15519:
        /* <DEDUP_REMOVED lines=284> */
.L_x_15521:
[----:B------:R-:W0:Y:S02]  /*7690*/  LDC.64 R4, c[0x0][0x5c0] ;  /* 0x00017000ff047b82 */ /* 0x000e240000000a00 */
[----:B0-----:R-:W-:-:S05]  /*76a0*/  IMAD.WIDE R2, R3, 0x10, R4 ;  /* 0x0000001003027825 */ /* 0x001fca00078e0204 */
[----:B------:R0:W2:Y:S01]  /*76b0*/  LDG.E.128 R4, desc[UR36][R2.64] ;  /* 0x0000002402047981 */ /* 0x0000a2000c1e1d00 */
[----:B------:R-:W-:-:S05]  /*76c0*/  VIADD R23, R23, 0x80 ;  /* 0x0000008017177836 */ /* 0x000fca0000000000 */
[----:B0-----:R-:W-:Y:S02]  /*76d0*/  MOV R2, R23 ;  /* 0x0000001700027202 */ /* 0x001fe40000000f00 */
[----:B------:R-:W-:Y:S01]  /*76e0*/  MOV R3, RZ ;  /* 0x000000ff00037202 */ /* 0x000fe20000000f00 */
[----:B--2---:R2:W-:Y:S06]  /*76f0*/  STG.E.128 desc[UR36][R18.64], R4 ;  /* 0x0000000412007986 */ /* 0x0045ec000c101d24 */
.L_x_15517:
[----:B------:R-:W-:Y:S05]  /*7700*/  BSYNC B7 ;  /* 0x0000000000077941 */ /* 0x000fea0003800000 */
.L_x_15516:
[----:B------:R-:W-:Y:S02]  /*7710*/  ULDC.64 UR4, c[0x0][0x210] ;  /* 0x0000840000047ab9 */ /* 0x000fe40000000a00 */
[----:B------:R-:W-:-:S04]  /*7720*/  ISETP.GE.U32.AND P0, PT, R2, UR4, PT ;  /* 0x0000000402007c0c */ /* 0x000fc8000bf06070 */
[----:B------:R-:W-:-:S13]  /*7730*/  ISETP.GE.AND.EX P0, PT, R3, UR5, PT, P0 ;  /* 0x0000000503007c0c */ /* 0x000fda000bf06300 */
[----:B------:R-:W-:Y:S05]  /*7740*/  @P0 EXIT ;  /* 0x000000000000094d */ /* 0x000fea0003800000 */
[----:B012---:R-:W0:Y:S01]  /*7750*/  LDC R6, c[0x0][0x218] ;  /* 0x00008600ff067b82 */ /* 0x007e220000000800 */
        /* <DEDUP_REMOVED lines=301> */
.L_x_15522:
        /* <DEDUP_REMOVED lines=32> */
.L_x_15524:
[----:B------:R-:W-:Y:S05]  /*8c30*/  BSYNC B6 ;  /* 0x0000000000067941 */ /* 0x000fea0003800000 */
.L_x_15523:
        /* <DEDUP_REMOVED lines=284> */
.L_x_15525:
[----:B------:R-:W0:Y:S02]  /*9e00*/  LDC.64 R4, c[0x0][0x5c0] ;  /* 0x00017000ff047b82 */ /* 0x000e240000000a00 */
[----:B0-----:R-:W-:-:S05]  /*9e10*/  IMAD.WIDE R2, R3, 0x10, R4 ;  /* 0x0000001003027825 */ /* 0x001fca00078e0204 */
[----:B------:R-:W2:Y:S04]  /*9e20*/  LDG.E.128 R4, desc[UR36][R2.64] ;  /* 0x0000002402047981 */ /* 0x000ea8000c1e1d00 */
[----:B--2---:R-:W-:Y:S01]  /*9e30*/  STG.E.128 desc[UR36][R18.64], R4 ;  /* 0x0000000412007986 */ /* 0x004fe2000c101d24 */
[----:B------:R-:W-:Y:S05]  /*9e40*/  EXIT ;  /* 0x000000000000794d */ /* 0x000fea0003800000 */
.L_x_15526:
        /* <DEDUP_REMOVED lines=11> */
.L_x_28087:


//--------------------- .text._ZN2at6native24index_elementwise_kernelILi128ELi4EZNS0_20cuda_take_put_kernelIflZZZZZNS0_11take_kernelERNS_14TensorIteratorERKNS_10TensorBaseEENKUlvE_clEvENKUlvE5_clEvENKUlvE_clEvENKUlvE0_clEvEUlRflE_EEvS4_S7_RKT1_EUliE_EEvlSE_ --------------------------
	.section	.text._ZN2at6native24index_elementwise_kernelILi128ELi4EZNS0_20cuda_take_put_kernelIflZZZZZNS0_11take_kernelERNS_14TensorIteratorERKNS_10TensorBaseEENKUlvE_clEvENKUlvE5_clEvENKUlvE_clEvENKUlvE0_clEvEUlRflE_EEvS4_S7_RKT1_EUliE_EEvlSE_,"ax",@progbits
	.align	128
        .global         _ZN2at6native24index_elementwise_kernelILi128ELi4EZNS0_20cuda_take_put_kernelIflZZZZZNS0_11take_kernelERNS_14TensorIteratorERKNS_10TensorBaseEENKUlvE_clEvENKUlvE5_clEvENKUlvE_clEvENKUlvE0_clEvEUlRflE_EEvS4_S7_RKT1_EUliE_EEvlSE_
        .type           _ZN2at6native24index_elementwise_kernelILi128ELi4EZNS0_20cuda_take_put_kernelIflZZZZZNS0_11take_kernelERNS_14TensorIteratorERKNS_10TensorBaseEENKUlvE_clEvENKUlvE5_clEvENKUlvE_clEvENKUlvE0_clEvEUlRflE_EEvS4_S7_RKT1_EUliE_EEvlSE_,@function
        .size           _ZN2at6native24index_elementwise_kernelILi128ELi4EZNS0_20cuda_take_put_kernelIflZZZZZNS0_11take_kernelERNS_14TensorIteratorERKNS_10TensorBaseEENKUlvE_clEvENKUlvE5_clEvENKUlvE_clEvENKUlvE0_clEvEUlRflE_EEvS4_S7_RKT1_EUliE_EEvlSE_,(.L_x_27928 - _ZN2at6native24index_elementwise_kernelILi128ELi4EZNS0_20cuda_take_put_kernelIflZZZZZNS0_11take_kernelERNS_14TensorIteratorERKNS_10TensorBaseEENKUlvE_clEvENKUlvE5_clEvENKUlvE_clEvENKUlvE0_clEvEUlRflE_EEvS4_S7_RKT1_EUliE_EEvlSE_)
        .other          _ZN2at6native24index_elementwise_kernelILi128ELi4EZNS0_20cuda_take_put_kernelIflZZZZZNS0_11take_kernelERNS_14TensorIteratorERKNS_10TensorBaseEENKUlvE_clEvENKUlvE5_clEvENKUlvE_clEvENKUlvE0_clEvEUlRflE_EEvS4_S7_RKT1_EUliE_EEvlSE_,@"STO_CUDA_ENTRY STV_DEFAULT"
_ZN2at6native24index_elementwise_kernelILi128ELi4EZNS0_20cuda_take_put_kernelIflZZZZZNS0_11take_kernelERNS_14TensorIteratorERKNS_10TensorBaseEENKUlvE_clEvENKUlvE5_clEvENKUlvE_clEvENKUlvE0_clEvEUlRflE_EEvS4_S7_RKT1_EUliE_EEvlSE_:
.text._ZN2at6native24index_elementwise_kernelILi128ELi4EZNS0_20cuda_take_put_kernelIflZZZZZNS0_11take_kernelERNS_14TensorIteratorERKNS_10TensorBaseEENKUlvE_clEvENKUlvE5_clEvENKUlvE_clEvENKUlvE0_clEvEUlRflE_EEvS4_S7_RKT1_EUliE_EEvlSE_:
        /* <DEDUP_REMOVED lines=317> */
.L_x_15529:
        /* <DEDUP_REMOVED lines=32> */
.L_x_15531:
[----:B------:R-:W-:Y:S05]  /*15d0*/  BSYNC B7 ;  /* 0x0000000000077941 */ /* 0x000fea0003800000 */
.L_x_15530:
        /* <DEDUP_REMOVED lines=25> */
[----:B------:R-:W-:Y:S05]  /*1770*/  CALL.REL.NOINC `($__internal_10_$__cuda_sm20_div_u64) ;  /* 0x000001a400407944 */ /* 0x000fea0003c00000 */
        /* <DEDUP_REMOVED lines=11> */
.L_x_15534:
        /* <DEDUP_REMOVED lines=23> */
.L_x_15535:
[----:B------:R-:W-:Y:S05]  /*19a0*/  BSYNC B0 ;  /* 0x0000000000007941 */ /* 0x000fea0003800000 */
.L_x_15533:
        /* <DEDUP_REMOVED lines=32> */
.L_x_15537:
        /* <DEDUP_REMOVED lines=24> */
.L_x_15538:
[----:B------:R-:W-:Y:S05]  /*1d30*/  BSYNC B0 ;  /* 0x0000000000007941 */ /* 0x000fea0003800000 */
.L_x_15536:
        /* <DEDUP_REMOVED lines=20> */
[----:B------:R-:W-:Y:S05]  /*1e80*/  CALL.REL.NOINC `($__internal_10_$__cuda_sm20_div_u64) ;  /* 0x0000019c007c7944 */ /* 0x000fea0003c00000 */
        /* <DEDUP_REMOVED lines=12> */
.L_x_15540:
        /* <DEDUP_REMOVED lines=24> */
.L_x_15541:
[----:B------:R-:W-:Y:S05]  /*20d0*/  BSYNC B0 ;  /* 0x0000000000007941 */ /* 0x000fea0003800000 */
.L_x_15539:
        /* <DEDUP_REMOVED lines=33> */
.L_x_15543:
        /* <DEDUP_REMOVED lines=24> */
.L_x_15544:
[----:B------:R-:W-:Y:S05]  /*2470*/  BSYNC B0 ;  /* 0x0000000000007941 */ /* 0x000fea0003800000 */
.L_x_15542:
        /* <DEDUP_REMOVED lines=33> */
.L_x_15546:
        /* <DEDUP_REMOVED lines=24> */
.L_x_15547:
[----:B------:R-:W-:Y:S05]  /*2810*/  BSYNC B0 ;  /* 0x0000000000007941 */ /* 0x000fea0003800000 */
.L_x_15545:
        /* <DEDUP_REMOVED lines=33> */
.L_x_15549:
        /* <DEDUP_REMOVED lines=24> */
.L_x_15550:
[----:B------:R-:W-:Y:S05]  /*2bb0*/  BSYNC B0 ;  /* 0x0000000000007941 */ /* 0x000fea0003800000 */
.L_x_15548:
        /* <DEDUP_REMOVED lines=33> */
.L_x_15552:
        /* <DEDUP_REMOVED lines=24> */
.L_x_15553:
[----:B------:R-:W-:Y:S05]  /*2f50*/  BSYNC B0 ;  /* 0x0000000000007941 */ /* 0x000fea0003800000 */
.L_x_15551:
        /* <DEDUP_REMOVED lines=33> */
.L_x_15555:
        /* <DEDUP_REMOVED lines=24> */
.L_x_15556:
[----:B------:R-:W-:Y:S05]  /*32f0*/  BSYNC B0 ;  /* 0x0000000000007941 */ /* 0x000fea0003800000 */
.L_x_15554:
        /* <DEDUP_REMOVED lines=33> */
.L_x_15558:
        /* <DEDUP_REMOVED lines=24> */
.L_x_15559:
[----:B------:R-:W-:Y:S05]  /*3690*/  BSYNC B0 ;  /* 0x0000000000007941 */ /* 0x000fea0003800000 */
.L_x_15557:
        /* <DEDUP_REMOVED lines=33> */
.L_x_15561:
        /* <DEDUP_REMOVED lines=24> */
.L_x_15562:
[----:B------:R-:W-:Y:S05]  /*3a30*/  BSYNC B0 ;  /* 0x0000000000007941 */ /* 0x000fea0003800000 */
.L_x_15560:
        /* <DEDUP_REMOVED lines=33> */
.L_x_15564:
        /* <DEDUP_REMOVED lines=24> */
.L_x_15565:
[----:B------:R-:W-:Y:S05]  /*3dd0*/  BSYNC B0 ;  /* 0x0000000000007941 */ /* 0x000fea0003800000 */
.L_x_15563:
        /* <DEDUP_REMOVED lines=33> */
.L_x_15567:
        /* <DEDUP_REMOVED lines=24> */
.L_x_15568:
[----:B------:R-:W-:Y:S05]  /*4170*/  BSYNC B0 ;  /* 0x0000000000007941 */ /* 0x000fea0003800000 */
.L_x_15566:
        /* <DEDUP_REMOVED lines=33> */
.L_x_15570:
        /* <DEDUP_REMOVED lines=24> */
.L_x_15571:
[----:B------:R-:W-:Y:S05]  /*4510*/  BSYNC B0 ;  /* 0x0000000000007941 */ /* 0x000fea0003800000 */
.L_x_15569:
        /* <DEDUP_REMOVED lines=33> */
.L_x_15573:
        /* <DEDUP_REMOVED lines=24> */
.L_x_15574:
[----:B------:R-:W-:Y:S05]  /*48b0*/  BSYNC B0 ;  /* 0x0000000000007941 */ /* 0x000fea0003800000 */
.L_x_15572:
        /* <DEDUP_REMOVED lines=33> */
.L_x_15576:
        /* <DEDUP_REMOVED lines=24> */
.L_x_15577:
[----:B------:R-:W-:Y:S05]  /*4c50*/  BSYNC B0 ;  /* 0x0000000000007941 */ /* 0x000fea0003800000 */
.L_x_15575:
        /* <DEDUP_REMOVED lines=33> */
.L_x_15579:
        /* <DEDUP_REMOVED lines=24> */
.L_x_15580:
[----:B------:R-:W-:Y:S05]  /*4ff0*/  BSYNC B0 ;  /* 0x0000000000007941 */ /* 0x000fea0003800000 */
.L_x_15578:
        /* <DEDUP_REMOVED lines=33> */
.L_x_15582:
        /* <DEDUP_REMOVED lines=24> */
.L_x_15583:
[----:B------:R-:W-:Y:S05]  /*5390*/  BSYNC B0 ;  /* 0x0000000000007941 */ /* 0x000fea0003800000 */
.L_x_15581:
        /* <DEDUP_REMOVED lines=33> */
.L_x_15585:
        /* <DEDUP_REMOVED lines=24> */
.L_x_15586:
[----:B------:R-:W-:Y:S05]  /*5730*/  BSYNC B0 ;  /* 0x0000000000007941 */ /* 0x000fea0003800000 */
.L_x_15584:
        /* <DEDUP_REMOVED lines=33> */
.L_x_15588:
        /* <DEDUP_REMOVED lines=24> */
.L_x_15589:
[----:B------:R-:W-:Y:S05]  /*5ad0*/  BSYNC B0 ;  /* 0x0000000000007941 */ /* 0x000fea0003800000 */
.L_x_15587:
        /* <DEDUP_REMOVED lines=33> */
.L_x_15591:
        /* <DEDUP_REMOVED lines=24> */
.L_x_15592:
[----:B------:R-:W-:Y:S05]  /*5e70*/  BSYNC B0 ;  /* 0x0000000000007941 */ /* 0x000fea0003800000 */
.L_x_15590:
        /* <DEDUP_REMOVED lines=33> */
.L_x_15594:
        /* <DEDUP_REMOVED lines=24> */
.L_x_15595:
[----:B------:R-:W-:Y:S05]  /*6210*/  BSYNC B0 ;  /* 0x0000000000007941 */ /* 0x000fea0003800000 */
.L_x_15593:
        /* <DEDUP_REMOVED lines=33> */
.L_x_15597:
        /* <DEDUP_REMOVED lines=24> */
.L_x_15598:
[----:B------:R-:W-:Y:S05]  /*65b0*/  BSYNC B0 ;  /* 0x0000000000007941 */ /* 0x000fea0003800000 */
.L_x_15596:
        /* <DEDUP_REMOVED lines=33> */
.L_x_15600:
        /* <DEDUP_REMOVED lines=24> */
.L_x_15601:
[----:B------:R-:W-:Y:S05]  /*6950*/  BSYNC B0 ;  /* 0x0000000000007941 */ /* 0x000fea0003800000 */
.L_x_15599:
        /* <DEDUP_REMOVED lines=31> */
.L_x_15603:
        /* <DEDUP_REMOVED lines=23> */
.L_x_15604:
[----:B------:R-:W-:Y:S05]  /*6cc0*/  BSYNC B0 ;  /* 0x0000000000007941 */ /* 0x000fea0003800000 */
.L_x_15602:
        /* <DEDUP_REMOVED lines=17> */
[----:B------:R-:W-:Y:S05]  /*6de0*/  CALL.REL.NOINC `($__internal_11_$__cuda_sm20_rem_u64) ;  /* 0x0000015000b87944 */ /* 0x000fea0003c00000 */
[----:B------:R-:W-:Y:S01]  /*6df0*/  MOV R4, R0 ;  /* 0x0000000000047202 */ /* 0x000fe20000000f00 */
[----:B------:R-:W-:Y:S01]  /*6e00*/  IMAD.MOV.U32 R5, RZ, RZ, R3 ;  /* 0x000000ffff057224 */ /* 0x000fe200078e0003 */
[----:B------:R-:W-:Y:S06]  /*6e10*/  BRA `(.L_x_15607) ;  /* 0x0000000000507947 */ /* 0x000fec0003800000 */
.L_x_15606:
        /* <DEDUP_REMOVED lines=20> */
.L_x_15607:
[----:B------:R-:W-:Y:S05]  /*6f60*/  BSYNC B0 ;  /* 0x0000000000007941 */ /* 0x000fea0003800000 */
.L_x_15605:
[----:B------:R-:W-:Y:S01]  /*6f70*/  ULDC.64 UR4, c[0x0][0x5c0] ;  /* 0x0001700000047ab9 */ /* 0x000fe20000000a00 */
[----:B------:R-:W-:Y:S01]  /*6f80*/  MOV R3, R15 ;  /* 0x0000000f00037202 */ /* 0x000fe20000000f00 */
[----:B------:R-:W-:Y:S02]  /*6f90*/  IMAD R5, R5, UR4, RZ ;  /* 0x0000000405057c24 */ /* 0x000fe4000f8e02ff */
[----:B------:R-:W-:-:S04]  /*6fa0*/  IMAD.WIDE.U32 R2, R4, UR4, R2 ;  /* 0x0000000404027c25 */ /* 0x000fc8000f8e0002 */
[----:B------:R-:W-:-:S04]  /*6fb0*/  IMAD R5, R4, UR5, R5 ;  /* 0x0000000504057c24 */ /* 0x000fc8000f8e0205 */
[----:B------:R-:W-:-:S07]  /*6fc0*/  IMAD.IADD R15, R3, 0x1, R5 ;  /* 0x00000001030f7824 */ /* 0x000fce00078e0205 */
.L_x_15532:
[----:B------:R-:W-:Y:S02]  /*6fd0*/  ULDC.64 UR4, c[0x0][0x5c8] ;  /* 0x0001720000047ab9 */ /* 0x000fe40000000a00 */
[----:B------:R-:W-:-:S04]  /*6fe0*/  LEA R4, P0, R2, UR4, 0x2 ;  /* 0x0000000402047c11 */ /* 0x000fc8000f8010ff */
[----:B------:R-:W-:-:S06]  /*6ff0*/  LEA.HI.X R5, R2, UR5, R15, 0x2, P0 ;  /* 0x0000000502057c11 */ /* 0x000fcc00080f140f */
[----:B------:R0:W2:Y:S01]  /*7000*/  LDG.E R5, desc[UR36][R4.64] ;  /* 0x0000002404057981 */ /* 0x0000a2000c1e1900 */
[----:B------:R-:W-:-:S05]  /*7010*/  LEA R2, R23, R22, 0x9 ;  /* 0x0000001617027211 */ /* 0x000fca00078e48ff */
[----:B------:R-:W-:-:S05]  /*7020*/  VIADD R2, R2, 0x80 ;  /* 0x0000008002027836 */ /* 0x000fca0000000000 */
[----:B0-----:R-:W-:Y:S01]  /*7030*/  MOV R4, R2 ;  /* 0x0000000200047202 */ /* 0x001fe20000000f00 */
[----:B--2---:R0:W-:Y:S02]  /*7040*/  STG.E desc[UR36][R16.64], R5 ;  /* 0x0000000510007986 */ /* 0x0041e4000c101924 */
[----:B0-----:R-:W-:-:S07]  /*7050*/  IMAD.MOV.U32 R5, RZ, RZ, RZ ;  /* 0x000000ffff057224 */ /* 0x001fce00078e00ff */
.L_x_15528:
[----:B------:R-:W-:Y:S05]  /*7060*/  BSYNC B6 ;  /* 0x0000000000067941 */ /* 0x000fea0003800000 */
.L_x_15527:
        /* <DEDUP_REMOVED lines=308> */
.L_x_15610:
        /* <DEDUP_REMOVED lines=32> */
.L_x_15612:
[----:B------:R-:W-:Y:S05]  /*85b0*/  BSYNC B7 ;  /* 0x0000000000077941 */ /* 0x000fea0003800000 */
.L_x_15611:
        /* <DEDUP_REMOVED lines=37> */
.L_x_15615:
        /* <DEDUP_REMOVED lines=23> */
.L_x_15616:
[----:B------:R-:W-:Y:S05]  /*8980*/  BSYNC B0 ;  /* 0x0000000000007941 */ /* 0x000fea0003800000 */
.L_x_15614:
        /* <DEDUP_REMOVED lines=32> */
.L_x_15618:
        /* <DEDUP_REMOVED lines=24> */
.L_x_15619:
[----:B------:R-:W-:Y:S05]  /*8d10*/  BSYNC B0 ;  /* 0x0000000000007941 */ /* 0x000fea0003800000 */
.L_x_15617:
        /* <DEDUP_REMOVED lines=32> */
.L_x_15621:
        /* <DEDUP_REMOVED lines=24> */
.L_x_15622:
[----:B------:R-:W-:Y:S05]  /*90a0*/  BSYNC B0 ;  /* 0x0000000000007941 */ /* 0x000fea0003800000 */
.L_x_15620:
        /* <DEDUP_REMOVED lines=32> */
.L_x_15624:
        /* <DEDUP_REMOVED lines=24> */
.L_x_15625:
[----:B------:R-:W-:Y:S05]  /*9430*/  BSYNC B0 ;  /* 0x0000000000007941 */ /* 0x000fea0003800000 */
.L_x_15623:
        /* <DEDUP_REMOVED lines=32> */
.L_x_15627:
        /* <DEDUP_REMOVED lines=24> */
.L_x_15628:
[----:B------:R-:W-:Y:S05]  /*97c0*/  BSYNC B0 ;  /* 0x0000000000007941 */ /* 0x000fea0003800000 */
.L_x_15626:
        /* <DEDUP_REMOVED lines=32> */
.L_x_15630:
        /* <DEDUP_REMOVED lines=24> */
.L_x_15631:
[----:B------:R-:W-:Y:S05]  /*9b50*/  BSYNC B0 ;  /* 0x0000000000007941 */ /* 0x000fea0003800000 */
.L_x_15629:
        /* <DEDUP_REMOVED lines=32> */
.L_x_15633:
        /* <DEDUP_REMOVED lines=24> */
.L_x_15634:
[----:B------:R-:W-:Y:S05]  /*9ee0*/  BSYNC B0 ;  /* 0x0000000000007941 */ /* 0x000fea0003800000 */
.L_x_15632:
        /* <DEDUP_REMOVED lines=32> */
.L_x_15636:
        /* <DEDUP_REMOVED lines=24> */
.L_x_15637:
[----:B------:R-:W-:Y:S05]  /*a270*/  BSYNC B0 ;  /* 0x0000000000007941 */ /* 0x000fea0003800000 */
.L_x_15635:
        /* <DEDUP_REMOVED lines=32> */
.L_x_15639:
        /* <DEDUP_REMOVED lines=24> */
.L_x_15640:
[----:B------:R-:W-:Y:S05]  /*a600*/  BSYNC B0 ;  /* 0x0000000000007941 */ /* 0x000fea0003800000 */
.L_x_15638:
        /* <DEDUP_REMOVED lines=32> */
.L_x_15642:
        /* <DEDUP_REMOVED lines=24> */
.L_x_15643:
[----:B------:R-:W-:Y:S05]  /*a990*/  BSYNC B0 ;  /* 0x0000000000007941 */ /* 0x000fea0003800000 */
.L_x_15641:
        /* <DEDUP_REMOVED lines=32> */
.L_x_15645:
        /* <DEDUP_REMOVED lines=24> */
.L_x_15646:
[----:B------:R-:W-:Y:S05]  /*ad20*/  BSYNC B0 ;  /* 0x0000000000007941 */ /* 0x000fea0003800000 */
.L_x_15644:
        /* <DEDUP_REMOVED lines=32> */
.L_x_15648:
        /* <DEDUP_REMOVED lines=24> */
.L_x_15649:
[----:B------:R-:W-:Y:S05]  /*b0b0*/  BSYNC B0 ;  /* 0x0000000000007941 */ /* 0x000fea0003800000 */
.L_x_15647:
        /* <DEDUP_REMOVED lines=32> */
.L_x_15651:
        /* <DEDUP_REMOVED lines=24> */
.L_x_15652:
[----:B------:R-:W-:Y:S05]  /*b440*/  BSYNC B0 ;  /* 0x0000000000007941 */ /* 0x000fea0003800000 */
.L_x_15650:
        /* <DEDUP_REMOVED lines=32> */
.L_x_15654:
        /* <DEDUP_REMOVED lines=24> */
.L_x_15655:
[----:B------:R-:W-:Y:S05]  /*b7d0*/  BSYNC B0 ;  /* 0x0000000000007941 */ /* 0x000fea0003800000 */
.L_x_15653:
        /* <DEDUP_REMOVED lines=32> */
.L_x_15657:
        /* <DEDUP_REMOVED lines=24> */
.L_x_15658:
[----:B------:R-:W-:Y:S05]  /*bb60*/  BSYNC B0 ;  /* 0x0000000000007941 */ /* 0x000fea0003800000 */
.L_x_15656:
        /* <DEDUP_REMOVED lines=32> */
.L_x_15660:
        /* <DEDUP_REMOVED lines=24> */
.L_x_15661:
[----:B------:R-:W-:Y:S05]  /*bef0*/  BSYNC B0 ;  /* 0x0000000000007941 */ /* 0x000fea0003800000 */
.L_x_15659:
        /* <DEDUP_REMOVED lines=32> */
.L_x_15663:
        /* <DEDUP_REMOVED lines=24> */
.L_x_15664:
[----:B------:R-:W-:Y:S05]  /*c280*/  BSYNC B0 ;  /* 0x0000000000007941 */ /* 0x000fea0003800000 */
.L_x_15662:
        /* <DEDUP_REMOVED lines=32> */
.L_x_15666:
        /* <DEDUP_REMOVED lines=24> */
.L_x_15667:
[----:B------:R-:W-:Y:S05]  /*c610*/  BSYNC B0 ;  /* 0x0000000000007941 */ /* 0x000fea0003800000 */
.L_x_15665:
        /* <DEDUP_REMOVED lines=32> */
.L_x_15669:
        /* <DEDUP_REMOVED lines=24> */
.L_x_15670:
[----:B------:R-:W-:Y:S05]  /*c9a0*/  BSYNC B0 ;  /* 0x0000000000007941 */ /* 0x000fea0003800000 */
.L_x_15668:
        /* <DEDUP_REMOVED lines=32> */
.L_x_15672:
        /* <DEDUP_REMOVED lines=24> */
.L_x_15673:
[----:B------:R-:W-:Y:S05]  /*cd30*/  BSYNC B0 ;  /* 0x0000000000007941 */ /* 0x000fea0003800000 */
.L_x_15671:
        /* <DEDUP_REMOVED lines=32> */
.L_x_15675:
        /* <DEDUP_REMOVED lines=24> */
.L_x_15676:
[----:B------:R-:W-:Y:S05]  /*d0c0*/  BSYNC B0 ;  /* 0x0000000000007941 */ /* 0x000fea0003800000 */
.L_x_15674:
        /* <DEDUP_REMOVED lines=32> */
.L_x_15678:
        /* <DEDUP_REMOVED lines=24> */
.L_x_15679:
[----:B------:R-:W-:Y:S05]  /*d450*/  BSYNC B0 ;  /* 0x0000000000007941 */ /* 0x000fea0003800000 */
.L_x_15677:
        /* <DEDUP_REMOVED lines=32> */
.L_x_15681:
        /* <DEDUP_REMOVED lines=24> */
.L_x_15682:
[----:B------:R-:W-:Y:S05]  /*d7e0*/  BSYNC B0 ;  /* 0x0000000000007941 */ /* 0x000fea0003800000 */
.L_x_15680:
        /* <DEDUP_REMOVED lines=30> */
.L_x_15684:
        /* <DEDUP_REMOVED lines=23> */
.L_x_15685:
[----:B------:R-:W-:Y:S05]  /*db40*/  BSYNC B0 ;  /* 0x0000000000007941 */ /* 0x000fea0003800000 */
.L_x_15683:
        /* <DEDUP_REMOVED lines=20> */
.L_x_15687:
        /* <DEDUP_REMOVED lines=19> */
.L_x_15688:
[----:B------:R-:W-:Y:S05]  /*ddc0*/  BSYNC B0 ;  /* 0x0000000000007941 */ /* 0x000fea0003800000 */
.L_x_15686:
[----:B------:R-:W-:Y:S02]  /*ddd0*/  ULDC.64 UR4, c[0x0][0x5c0] ;  /* 0x0001700000047ab9 */ /* 0x000fe40000000a00 */
[----:B------:R-:W-:Y:S02]  /*dde0*/  IMAD R3, R5, UR4, RZ ;  /* 0x0000000405037c24 */ /* 0x000fe4000f8e02ff */
[----:B------:R-:W-:-:S04]  /*ddf0*/  IMAD.WIDE.U32 R12, R4, UR4, R12 ;  /* 0x00000004040c7c25 */ /* 0x000fc8000f8e000c */
[----:B------:R-:W-:-:S04]  /*de00*/  IMAD R3, R4, UR5, R3 ;  /* 0x0000000504037c24 */ /* 0x000fc8000f8e0203 */
[----:B------:R-:W-:-:S07]  /*de10*/  IMAD.IADD R13, R13, 0x1, R3 ;  /* 0x000000010d0d7824 */ /* 0x000fce00078e0203 */
.L_x_15613:
[----:B------:R-:W-:Y:S02]  /*de20*/  ULDC.64 UR4, c[0x0][0x5c8] ;  /* 0x0001720000047ab9 */ /* 0x000fe40000000a00 */
[----:B------:R-:W-:-:S04]  /*de30*/  LEA R4, P0, R12, UR4, 0x2 ;  /* 0x000000040c047c11 */ /* 0x000fc8000f8010ff */
[----:B------:R-:W-:-:S06]  /*de40*/  LEA.HI.X R5, R12, UR5, R13, 0x2, P0 ;  /* 0x000000050c057c11 */ /* 0x000fcc00080f140d */
[----:B------:R0:W2:Y:S01]  /*de50*/  LDG.E R5, desc[UR36][R4.64] ;  /* 0x0000002404057981 */ /* 0x0000a2000c1e1900 */
[----:B------:R-:W-:-:S05]  /*de60*/  IADD3 R2, R2, 0x80, RZ ;  /* 0x0000008002027810 */ /* 0x000fca0007ffe0ff */
[----:B0-----:R-:W-:Y:S01]  /*de70*/  IMAD.MOV.U32 R4, RZ, RZ, R2 ;  /* 0x000000ffff047224 */ /* 0x001fe200078e0002 */
[----:B--2---:R0:W-:Y:S02]  /*de80*/  STG.E desc[UR36][R16.64], R5 ;  /* 0x0000000510007986 */ /* 0x0041e4000c101924 */
[----:B0-----:R-:W-:-:S11]  /*de90*/  HFMA2.MMA R5, -RZ, RZ, 0, 0 ;  /* 0x00000000ff057435 */ /* 0x001fd600000001ff */
.L_x_15609:
[----:B------:R-:W-:Y:S05]  /*dea0*/  BSYNC B6 ;  /* 0x0000000000067941 */ /* 0x000fea0003800000 */
.L_x_15608:
        /* <DEDUP_REMOVED lines=308> */
.L_x_15691:
        /* <DEDUP_REMOVED lines=32> */
.L_x_15693:
[----:B------:R-:W-:Y:S05]  /*f3f0*/  BSYNC B7 ;  /* 0x0000000000077941 */ /* 0x000fea0003800000 */
.L_x_15692:
        /* <DEDUP_REMOVED lines=37> */
.L_x_15696:
        /* <DEDUP_REMOVED lines=23> */
.L_x_15697:
[----:B------:R-:W-:Y:S05]  /*f7c0*/  BSYNC B0 ;  /* 0x0000000000007941 */ /* 0x000fea0003800000 */
.L_x_15695:
        /* <DEDUP_REMOVED lines=32> */
.L_x_15699:
        /* <DEDUP_REMOVED lines=24> */
.L_x_15700:
[----:B------:R-:W-:Y:S05]  /*fb50*/  BSYNC B0 ;  /* 0x0000000000007941 */ /* 0x000fea0003800000 */
.L_x_15698:
        /* <DEDUP_REMOVED lines=32> */
.L_x_15702:
        /* <DEDUP_REMOVED lines=24> */
.L_x_15703:
[----:B------:R-:W-:Y:S05]  /*fee0*/  BSYNC B0 ;  /* 0x0000000000007941 */ /* 0x000fea0003800000 */
.L_x_15701:
        /* <DEDUP_REMOVED lines=32> */
.L_x_15705:
        /* <DEDUP_REMOVED lines=24> */
.L_x_15706:
[----:B------:R-:W-:Y:S05]  /*10270*/  BSYNC B0 ;  /* 0x0000000000007941 */ /* 0x000fea0003800000 */
.L_x_15704:
        /* <DEDUP_REMOVED lines=32> */
.L_x_15708:
        /* <DEDUP_REMOVED lines=24> */
.L_x_15709:
[----:B------:R-:W-:Y:S05]  /*10600*/  BSYNC B0 ;  /* 0x0000000000007941 */ /* 0x000fea0003800000 */
.L_x_15707:
        /* <DEDUP_REMOVED lines=32> */
.L_x_15711:
        /* <DEDUP_REMOVED lines=24> */
.L_x_15712:
[----:B------:R-:W-:Y:S05]  /*10990*/  BSYNC B0 ;  /* 0x0000000000007941 */ /* 0x000fea0003800000 */
.L_x_15710:
        /* <DEDUP_REMOVED lines=32> */
.L_x_15714:
        /* <DEDUP_REMOVED lines=24> */
.L_x_15715:
[----:B------:R-:W-:Y:S05]  /*10d20*/  BSYNC B0 ;  /* 0x0000000000007941 */ /* 0x000fea0003800000 */
.L_x_15713:
        /* <DEDUP_REMOVED lines=32> */
.L_x_15717:
        /* <DEDUP_REMOVED lines=24> */
.L_x_15718:
[----:B------:R-:W-:Y:S05]  /*110b0*/  BSYNC B0 ;  /* 0x0000000000007941 */ /* 0x000fea0003800000 */
.L_x_15716:
        /* <DEDUP_REMOVED lines=32> */
.L_x_15720:
        /* <DEDUP_REMOVED lines=24> */
.L_x_15721:
[----:B------:R-:W-:Y:S05]  /*11440*/  BSYNC B0 ;  /* 0x0000000000007941 */ /* 0x000fea0003800000 */
.L_x_15719:
        /* <DEDUP_REMOVED lines=32> */
.L_x_15723:
        /* <DEDUP_REMOVED lines=24> */
.L_x_15724:
[----:B------:R-:W-:Y:S05]  /*117d0*/  BSYNC B0 ;  /* 0x0000000000007941 */ /* 0x000fea0003800000 */
.L_x_15722:
        /* <DEDUP_REMOVED lines=32> */
.L_x_15726:
        /* <DEDUP_REMOVED lines=24> */
.L_x_15727:
[----:B------:R-:W-:Y:S05]  /*11b60*/  BSYNC B0 ;  /* 0x0000000000007941 */ /* 0x000fea0003800000 */
.L_x_15725:
        /* <DEDUP_REMOVED lines=32> */
.L_x_15729:
        /* <DEDUP_REMOVED lines=24> */
.L_x_15730:
[----:B------:R-:W-:Y:S05]  /*11ef0*/  BSYNC B0 ;  /* 0x0000000000007941 */ /* 0x000fea0003800000 */
.L_x_15728:
        /* <DEDUP_REMOVED lines=32> */
.L_x_15732:
        /* <DEDUP_REMOVED lines=24> */
.L_x_15733:
[----:B------:R-:W-:Y:S05]  /*12280*/  BSYNC B0 ;  /* 0x0000000000007941 */ /* 0x000fea0003800000 */
.L_x_15731:
        /* <DEDUP_REMOVED lines=19> */
[----:B------:R-:W-:Y:S05]  /*123c0*/  CALL.REL.NOINC `($__internal_10_$__cuda_sm20_div_u64) ;  /* 0x00000098002c7944 */ /* 0x000fea0003c00000 */
        /* <DEDUP_REMOVED lines=12> */
.L_x_15735:
        /* <DEDUP_REMOVED lines=24> */
.L_x_15736:
[----:B------:R-:W-:Y:S05]  /*12610*/  BSYNC B0 ;  /* 0x0000000000007941 */ /* 0x000fea0003800000 */
.L_x_15734:
        /* <DEDUP_REMOVED lines=19> */
[----:B------:R-:W-:Y:S05]  /*12750*/  CALL.REL.NOINC `($__internal_10_$__cuda_sm20_div_u64) ;  /* 0x0000009400487944 */ /* 0x000fea0003c00000 */
        /* <DEDUP_REMOVED lines=12> */
.L_x_15738:
        /* <DEDUP_REMOVED lines=24> */
.L_x_15739:
[----:B------:R-:W-:Y:S05]  /*129a0*/  BSYNC B0 ;  /* 0x0000000000007941 */ /* 0x000fea0003800000 */
.L_x_15737:
        /* <DEDUP_REMOVED lines=32> */
.L_x_15741:
        /* <DEDUP_REMOVED lines=24> */
.L_x_15742:
[----:B------:R-:W-:Y:S05]  /*12d30*/  BSYNC B0 ;  /* 0x0000000000007941 */ /* 0x000fea0003800000 */
.L_x_15740:
        /* <DEDUP_REMOVED lines=32> */
.L_x_15744:
        /* <DEDUP_REMOVED lines=24> */
.L_x_15745:
[----:B------:R-:W-:Y:S05]  /*130c0*/  BSYNC B0 ;  /* 0x0000000000007941 */ /* 0x000fea0003800000 */
.L_x_15743:
        /* <DEDUP_REMOVED lines=32> */
.L_x_15747:
        /* <DEDUP_REMOVED lines=24> */
.L_x_15748:
[----:B------:R-:W-:Y:S05]  /*13450*/  BSYNC B0 ;  /* 0x0000000000007941 */ /* 0x000fea0003800000 */
.L_x_15746:
        /* <DEDUP_REMOVED lines=32> */
.L_x_15750:
        /* <DEDUP_REMOVED lines=24> */
.L_x_15751:
[----:B------:R-:W-:Y:S05]  /*137e0*/  BSYNC B0 ;  /* 0x0000000000007941 */ /* 0x000fea0003800000 */
.L_x_15749:
        /* <DEDUP_REMOVED lines=32> */
.L_x_15753:
        /* <DEDUP_REMOVED lines=24> */
.L_x_15754:
[----:B------:R-:W-:Y:S05]  /*13b70*/  BSYNC B0 ;  /* 0x0000000000007941 */ /* 0x000fea0003800000 */
.L_x_15752:
        /* <DEDUP_REMOVED lines=32> */
.L_x_15756:
        /* <DEDUP_REMOVED lines=24> */
.L_x_15757:
[----:B------:R-:W-:Y:S05]  /*13f00*/  BSYNC B0 ;  /* 0x0000000000007941 */ /* 0x000fea0003800000 */
.L_x_15755:
        /* <DEDUP_REMOVED lines=32> */
.L_x_15759:
        /* <DEDUP_REMOVED lines=24> */
.L_x_15760:
[----:B------:R-:W-:Y:S05]  /*14290*/  BSYNC B0 ;  /* 0x0000000000007941 */ /* 0x000fea0003800000 */
.L_x_15758:
        /* <DEDUP_REMOVED lines=32> */
.L_x_15762:
        /* <DEDUP_REMOVED lines=24> */
.L_x_15763:
[----:B------:R-:W-:Y:S05]  /*14620*/  BSYNC B0 ;  /* 0x0000000000007941 */ /* 0x000fea0003800000 */
.L_x_15761:
        /* <DEDUP_REMOVED lines=30> */
.L_x_15765:
        /* <DEDUP_REMOVED lines=23> */
.L_x_15766:
[----:B------:R-:W-:Y:S05]  /*14980*/  BSYNC B0 ;  /* 0x0000000000007941 */ /* 0x000fea0003800000 */
.L_x_15764:
        /* <DEDUP_REMOVED lines=16> */
[----:B------:R-:W-:Y:S05]  /*14a90*/  CALL.REL.NOINC `($__internal_11_$__cuda_sm20_rem_u64) ;  /* 0x00000074008c7944 */ /* 0x000fea0003c00000 */
[----:B------:R-:W-:Y:S01]  /*14aa0*/  IMAD.MOV.U32 R4, RZ, RZ, R0 ;  /* 0x000000ffff047224 */ /* 0x000fe200078e0000 */
[----:B------:R-:W-:Y:S01]  /*14ab0*/  MOV R5, R3 ;  /* 0x0000000300057202 */ /* 0x000fe20000000f00 */
[----:B------:R-:W-:Y:S06]  /*14ac0*/  BRA `(.L_x_15769) ;  /* 0x00000000004c7947 */ /* 0x000fec0003800000 */
.L_x_15768:
        /* <DEDUP_REMOVED lines=19> */
.L_x_15769:
[----:B------:R-:W-:Y:S05]  /*14c00*/  BSYNC B0 ;  /* 0x0000000000007941 */ /* 0x000fea0003800000 */
.L_x_15767:
[----:B------:R-:W-:Y:S02]  /*14c10*/  ULDC.64 UR4, c[0x0][0x5c0] ;  /* 0x0001700000047ab9 */ /* 0x000fe40000000a00 */
[----:B------:R-:W-:Y:S02]  /*14c20*/  IMAD R3, R5, UR4, RZ ;  /* 0x0000000405037c24 */ /* 0x000fe4000f8e02ff */
[----:B------:R-:W-:-:S04]  /*14c30*/  IMAD.WIDE.U32 R12, R4, UR4, R12 ;  /* 0x00000004040c7c25 */ /* 0x000fc8000f8e000c */
[----:B------:R-:W-:-:S04]  /*14c40*/  IMAD R3, R4, UR5, R3 ;  /* 0x0000000504037c24 */ /* 0x000fc8000f8e0203 */
[----:B------:R-:W-:-:S07]  /*14c50*/  IMAD.IADD R13, R13, 0x1, R3 ;  /* 0x000000010d0d7824 */ /* 0x000fce00078e0203 */
.L_x_15694:
[----:B------:R-:W-:Y:S02]  /*14c60*/  ULDC.64 UR4, c[0x0][0x5c8] ;  /* 0x0001720000047ab9 */ /* 0x000fe40000000a00 */
[----:B------:R-:W-:-:S04]  /*14c70*/  LEA R4, P0, R12, UR4, 0x2 ;  /* 0x000000040c047c11 */ /* 0x000fc8000f8010ff */
[----:B------:R-:W-:-:S06]  /*14c80*/  LEA.HI.X R5, R12, UR5, R13, 0x2, P0 ;  /* 0x000000050c057c11 */ /* 0x000fcc00080f140d */
[----:B------:R0:W2:Y:S01]  /*14c90*/  LDG.E R5, desc[UR36][R4.64] ;  /* 0x0000002404057981 */ /* 0x0000a2000c1e1900 */
[----:B------:R-:W-:-:S04]  /*14ca0*/  IADD3 R2, R2, 0x80, RZ ;  /* 0x0000008002027810 */ /* 0x000fc80007ffe0ff */
[----:B0-----:R-:W-:Y:S01]  /*14cb0*/  MOV R4, R2 ;  /* 0x0000000200047202 */ /* 0x001fe20000000f00 */
[----:B--2---:R0:W-:Y:S02]  /*14cc0*/  STG.E desc[UR36][R16.64], R5 ;  /* 0x0000000510007986 */ /* 0x0041e4000c101924 */
[----:B0-----:R-:W-:-:S07]  /*14cd0*/  IMAD.MOV.U32 R5, RZ, RZ, RZ ;  /* 0x000000ffff057224 */ /* 0x001fce00078e00ff */
.L_x_15690:
[----:B------:R-:W-:Y:S05]  /*14ce0*/  BSYNC B6 ;  /* 0x0000000000067941 */ /* 0x000fea0003800000 */
.L_x_15689:
        /* <DEDUP_REMOVED lines=307> */
.L_x_15770:
        /* <DEDUP_REMOVED lines=32> */
.L_x_15772:
[----:B------:R-:W-:Y:S05]  /*16220*/  BSYNC B6 ;  /* 0x0000000000067941 */ /* 0x000fea0003800000 */
.L_x_15771:
        /* <DEDUP_REMOVED lines=37> */
.L_x_15775:
        /* <DEDUP_REMOVED lines=24> */
.L_x_15776:
[----:B------:R-:W-:Y:S05]  /*16600*/  BSYNC B0 ;  /* 0x0000000000007941 */ /* 0x000fea0003800000 */
.L_x_15774:
        /* <DEDUP_REMOVED lines=32> */
.L_x_15778:
        /* <DEDUP_REMOVED lines=24> */
.L_x_15779:
[----:B------:R-:W-:Y:S05]  /*16990*/  BSYNC B0 ;  /* 0x0000000000007941 */ /* 0x000fea0003800000 */
.L_x_15777:
        /* <DEDUP_REMOVED lines=33> */
.L_x_15781:
        /* <DEDUP_REMOVED lines=24> */
.L_x_15782:
[----:B------:R-:W-:Y:S05]  /*16d30*/  BSYNC B0 ;  /* 0x0000000000007941 */ /* 0x000fea0003800000 */
.L_x_15780:
        /* <DEDUP_REMOVED lines=33> */
.L_x_15784:
        /* <DEDUP_REMOVED lines=24> */
.L_x_15785:
[----:B------:R-:W-:Y:S05]  /*170d0*/  BSYNC B0 ;  /* 0x0000000000007941 */ /* 0x000fea0003800000 */
.L_x_15783:
        /* <DEDUP_REMOVED lines=33> */
.L_x_15787:
        /* <DEDUP_REMOVED lines=24> */
.L_x_15788:
[----:B------:R-:W-:Y:S05]  /*17470*/  BSYNC B0 ;  /* 0x0000000000007941 */ /* 0x000fea0003800000 */
.L_x_15786:
        /* <DEDUP_REMOVED lines=33> */
.L_x_15790:
        /* <DEDUP_REMOVED lines=24> */
.L_x_15791:
[----:B------:R-:W-:Y:S05]  /*17810*/  BSYNC B0 ;  /* 0x0000000000007941 */ /* 0x000fea0003800000 */
.L_x_15789:
        /* <DEDUP_REMOVED lines=33> */
.L_x_15793:
        /* <DEDUP_REMOVED lines=24> */
.L_x_15794:
[----:B------:R-:W-:Y:S05]  /*17bb0*/  BSYNC B0 ;  /* 0x0000000000007941 */ /* 0x000fea0003800000 */
.L_x_15792:
        /* <DEDUP_REMOVED lines=33> */
.L_x_15796:
        /* <DEDUP_REMOVED lines=24> */
.L_x_15797:
[----:B------:R-:W-:Y:S05]  /*17f50*/  BSYNC B0 ;  /* 0x0000000000007941 */ /* 0x000fea0003800000 */
.L_x_15795:
        /* <DEDUP_REMOVED lines=33> */
.L_x_15799:
        /* <DEDUP_REMOVED lines=24> */
.L_x_15800:
[----:B------:R-:W-:Y:S05]  /*182f0*/  BSYNC B0 ;  /* 0x0000000000007941 */ /* 0x000fea0003800000 */
.L_x_15798:
        /* <DEDUP_REMOVED lines=33> */
.L_x_15802:
        /* <DEDUP_REMOVED lines=24> */
.L_x_15803:
[----:B------:R-:W-:Y:S05]  /*18690*/  BSYNC B0 ;  /* 0x0000000000007941 */ /* 0x000fea0003800000 */
.L_x_15801:
        /* <DEDUP_REMOVED lines=33> */
.L_x_15805:
        /* <DEDUP_REMOVED lines=24> */
.L_x_15806:
[----:B------:R-:W-:Y:S05]  /*18a30*/  BSYNC B0 ;  /* 0x0000000000007941 */ /* 0x000fea0003800000 */
.L_x_15804:
        /* <DEDUP_REMOVED lines=33> */
.L_x_15808:
        /* <DEDUP_REMOVED lines=24> */
.L_x_15809:
[----:B------:R-:W-:Y:S05]  /*18dd0*/  BSYNC B0 ;  /* 0x0000000000007941 */ /* 0x000fea0003800000 */
.L_x_15807:
        /* <DEDUP_REMOVED lines=33> */
.L_x_15811:
        /* <DEDUP_REMOVED lines=24> */
.L_x_15812:
[----:B------:R-:W-:Y:S05]  /*19170*/  BSYNC B0 ;  /* 0x0000000000007941 */ /* 0x000fea0003800000 */
.L_x_15810:
        /* <DEDUP_REMOVED lines=33> */
.L_x_15814:
        /* <DEDUP_REMOVED lines=24> */
.L_x_15815:
[----:B------:R-:W-:Y:S05]  /*19510*/  BSYNC B0 ;  /* 0x0000000000007941 */ /* 0x000fea0003800000 */
.L_x_15813:
        /* <DEDUP_REMOVED lines=33> */
.L_x_15817:
        /* <DEDUP_REMOVED lines=24> */
.L_x_15818:
[----:B------:R-:W-:Y:S05]  /*198b0*/  BSYNC B0 ;  /* 0x0000000000007941 */ /* 0x000fea0003800000 */
.L_x_15816:
        /* <DEDUP_REMOVED lines=33> */
.L_x_15820:
        /* <DEDUP_REMOVED lines=24> */
.L_x_15821:
[----:B------:R-:W-:Y:S05]  /*19c50*/  BSYNC B0 ;  /* 0x0000000000007941 */ /* 0x000fea0003800000 */
.L_x_15819:
        /* <DEDUP_REMOVED lines=33> */
.L_x_15823:
        /* <DEDUP_REMOVED lines=24> */
.L_x_15824:
[----:B------:R-:W-:Y:S05]  /*19ff0*/  BSYNC B0 ;  /* 0x0000000000007941 */ /* 0x000fea0003800000 */
.L_x_15822:
        /* <DEDUP_REMOVED lines=33> */
.L_x_15826:
        /* <DEDUP_REMOVED lines=24> */
.L_x_15827:
[----:B------:R-:W-:Y:S05]  /*1a390*/  BSYNC B0 ;  /* 0x0000000000007941 */ /* 0x000fea0003800000 */
.L_x_15825:
        /* <DEDUP_REMOVED lines=33> */
.L_x_15829:
        /* <DEDUP_REMOVED lines=24> */
.L_x_15830:
[----:B------:R-:W-:Y:S05]  /*1a730*/  BSYNC B0 ;  /* 0x0000000000007941 */ /* 0x000fea0003800000 */
.L_x_15828:
        /* <DEDUP_REMOVED lines=33> */
.L_x_15832:
        /* <DEDUP_REMOVED lines=24> */
.L_x_15833:
[----:B------:R-:W-:Y:S05]  /*1aad0*/  BSYNC B0 ;  /* 0x0000000000007941 */ /* 0x000fea0003800000 */
.L_x_15831:
        /* <DEDUP_REMOVED lines=33> */
.L_x_15835:
        /* <DEDUP_REMOVED lines=24> */
.L_x_15836:
[----:B------:R-:W-:Y:S05]  /*1ae70*/  BSYNC B0 ;  /* 0x0000000000007941 */ /* 0x000fea0003800000 */
.L_x_15834:
        /* <DEDUP_REMOVED lines=33> */
.L_x_15838:
        /* <DEDUP_REMOVED lines=24> */
.L_x_15839:
[----:B------:R-:W-:Y:S05]  /*1b210*/  BSYNC B0 ;  /* 0x0000000000007941 */ /* 0x000fea0003800000 */
.L_x_15837:
        /* <DEDUP_REMOVED lines=33> */
.L_x_15841:
        /* <DEDUP_REMOVED lines=24> */
.L_x_15842:
[----:B------:R-:W-:Y:S05]  /*1b5b0*/  BSYNC B0 ;  /* 0x0000000000007941 */ /* 0x000fea0003800000 */
.L_x_15840:
        /* <DEDUP_REMOVED lines=31> */
.L_x_15844:
        /* <DEDUP_REMOVED lines=23> */
.L_x_15845:
[----:B------:R-:W-:Y:S05]  /*1b920*/  BSYNC B0 ;  /* 0x0000000000007941 */ /* 0x000fea0003800000 */
.L_x_15843:
        /* <DEDUP_REMOVED lines=21> */
.L_x_15847:
        /* <DEDUP_REMOVED lines=19> */
.L_x_15848:
[----:B------:R-:W-:Y:S05]  /*1bbb0*/  BSYNC B0 ;  /* 0x0000000000007941 */ /* 0x000fea0003800000 */
.L_x_15846:
[----:B------:R-:W-:Y:S01]  /*1bbc0*/  ULDC.64 UR4, c[0x0][0x5c0] ;  /* 0x0001700000047ab9 */ /* 0x000fe20000000a00 */
[----:B------:R-:W-:Y:S02]  /*1bbd0*/  IMAD.MOV.U32 R3, RZ, RZ, R15 ;  /* 0x000000ffff037224 */ /* 0x000fe400078e000f */
[----:B------:R-:W-:Y:S02]  /*1bbe0*/  IMAD R5, R5, UR4, RZ ;  /* 0x0000000405057c24 */ /* 0x000fe4000f8e02ff */
[----:B------:R-:W-:-:S04]  /*1bbf0*/  IMAD.WIDE.U32 R2, R4, UR4, R2 ;  /* 0x0000000404027c25 */ /* 0x000fc8000f8e0002 */
[----:B------:R-:W-:-:S05]  /*1bc00*/  IMAD R5, R4, UR5, R5 ;  /* 0x0000000504057c24 */ /* 0x000fca000f8e0205 */
[----:B------:R-:W-:-:S07]  /*1bc10*/  IADD3 R15, R3, R5, RZ ;  /* 0x00000005030f7210 */ /* 0x000fce0007ffe0ff */
.L_x_15773:
[----:B------:R-:W-:Y:S02]  /*1bc20*/  ULDC.64 UR4, c[0x0][0x5c8] ;  /* 0x0001720000047ab9 */ /* 0x000fe40000000a00 */
[----:B------:R-:W-:-:S04]  /*1bc30*/  LEA R4, P0, R2, UR4, 0x2 ;  /* 0x0000000402047c11 */ /* 0x000fc8000f8010ff */
[----:B------:R-:W-:-:S06]  /*1bc40*/  LEA.HI.X R5, R2, UR5, R15, 0x2, P0 ;  /* 0x0000000502057c11 */ /* 0x000fcc00080f140f */
[----:B------:R-:W2:Y:S04]  /*1bc50*/  LDG.E R5, desc[UR36][R4.64] ;  /* 0x0000002404057981 */ /* 0x000ea8000c1e1900 */
[----:B--2---:R-:W-:Y:S01]  /*1bc60*/  STG.E desc[UR36][R16.64], R5 ;  /* 0x0000000510007986 */ /* 0x004fe2000c101924 */
[----:B------:R-:W-:Y:S05]  /*1bc70*/  EXIT ;  /* 0x000000000000794d */ /* 0x000fea0003800000 */
        .weak           $__internal_10_$__cuda_sm20_div_u64
        .type           $__internal_10_$__cuda_sm20_div_u64,@function
        .size           $__internal_10_$__cuda_sm20_div_u64,($__internal_11_$__cuda_sm20_rem_u64 - $__internal_10_$__cuda_sm20_div_u64)
$__internal_10_$__cuda_sm20_div_u64:
        /* <DEDUP_REMOVED lines=68> */
[----:B------:R-:W-:Y:S05]  /*1c0c0*/  RET.REL.NODEC R4 `(_ZN2at6native24index_elementwise_kernelILi128ELi4EZNS0_20cuda_take_put_kernelIflZZZZZNS0_11take_kernelERNS_14TensorIteratorERKNS_10TensorBaseEENKUlvE_clEvENKUlvE5_clEvENKUlvE_clEvENKUlvE0_clEvEUlRflE_EEvS4_S7_RKT1_EUliE_EEvlSE_) ;  /* 0xfffffe3c04cc7950 */ /* 0x000fea0003c3ffff */
        .weak           $__internal_11_$__cuda_sm20_rem_u64
        .type           $__internal_11_$__cuda_sm20_rem_u64,@function
        .size           $__internal_11_$__cuda_sm20_rem_u64,(.L_x_27928 - $__internal_11_$__cuda_sm20_rem_u64)
$__internal_11_$__cuda_sm20_rem_u64:
        /* <DEDUP_REMOVED lines=63> */
[----:B------:R-:W-:Y:S06]  /*1c4c0*/  RET.REL.NODEC R4 `(_ZN2at6native24index_elementwise_kernelILi128ELi4EZNS0_20cuda_take_put_kernelIflZZZZZNS0_11take_kernelERNS_14TensorIteratorERKNS_10TensorBaseEENKUlvE_clEvENKUlvE5_clEvENKUlvE_clEvENKUlvE0_clEvEUlRflE_EEvS4_S7_RKT1_EUliE_EEvlSE_) ;  /* 0xfffffe3804cc7950 */ /* 0x000fec0003c3ffff */
.L_x_15849:
        /* <DEDUP_REMOVED lines=11> */
.L_x_27928:


//--------------------- .text._ZN2at6native24index_elementwise_kernelILi128ELi4EZNS0_20cuda_take_put_kernelIfiZZZZZNS0_11take_kernelERNS_14TensorIteratorERKNS_10TensorBaseEENKUlvE_clEvENKUlvE5_clEvENKUlvE_clEvENKUlvE_clEvEUlRfiE_EEvS4_S7_RKT1_EUliE_EEvlSE_ --------------------------
	.section	.text._ZN2at6native24index_elementwise_kernelILi128ELi4EZNS0_20cuda_take_put_kernelIfiZZZZZNS0_11take_kernelERNS_14TensorIteratorERKNS_10TensorBaseEENKUlvE_clEvENKUlvE5_clEvENKUlvE_clEvENKUlvE_clEvEUlRfiE_EEvS4_S7_RKT1_EUliE_EEvlSE_,"ax",@progbits
	.align	128
        .global         _ZN2at6native24index_elementwise_kernelILi128ELi4EZNS0_20cuda_take_put_kernelIfiZZZZZNS0_11take_kernelERNS_14TensorIteratorERKNS_10TensorBaseEENKUlvE_clEvENKUlvE5_clEvENKUlvE_clEvENKUlvE_clEvEUlRfiE_EEvS4_S7_RKT1_EUliE_EEvlSE_
        .type           _ZN2at6native24index_elementwise_kernelILi128ELi4EZNS0_20cuda_take_put_kernelIfiZZZZZNS0_11take_kernelERNS_14TensorIteratorERKNS_10TensorBaseEENKUlvE_clEvENKUlvE5_clEvENKUlvE_clEvENKUlvE_clEvEUlRfiE_EEvS4_S7_RKT1_EUliE_EEvlSE_,@function
        .size           _ZN2at6native24index_elementwise_kernelILi128ELi4EZNS0_20cuda_take_put_kernelIfiZZZZZNS0_11take_kernelERNS_14TensorIteratorERKNS_10TensorBaseEENKUlvE_clEvENKUlvE5_clEvENKUlvE_clEvENKUlvE_clEvEUlRfiE_EEvS4_S7_RKT1_EUliE_EEvlSE_,(.L_x_28089 - _ZN2at6native24index_elementwise_kernelILi128ELi4EZNS0_20cuda_take_put_kernelIfiZZZZZNS0_11take_kernelERNS_14TensorIteratorERKNS_10TensorBaseEENKUlvE_clEvENKUlvE5_clEvENKUlvE_clEvENKUlvE_clEvEUlRfiE_EEvS4_S7_RKT1_EUliE_EEvlSE_)
        .other          _ZN2at6native24index_elementwise_kernelILi128ELi4EZNS0_20cuda_take_put_kernelIfiZZZZZNS0_11take_kernelERNS_14TensorIteratorERKNS_10TensorBaseEENKUlvE_clEvENKUlvE5_clEvENKUlvE_clEvENKUlvE_clEvEUlRfiE_EEvS4_S7_RKT1_EUliE_EEvlSE_,@"STO_CUDA_ENTRY STV_DEFAULT"
_ZN2at6native24index_elementwise_kernelILi128ELi4EZNS0_20cuda_take_put_kernelIfiZZZZZNS0_11take_kernelERNS_14TensorIteratorERKNS_10TensorBaseEENKUlvE_clEvENKUlvE5_clEvENKUlvE_clEvENKUlvE_clEvEUlRfiE_EEvS4_S7_RKT1_EUliE_EEvlSE_:
.text._ZN2at6native24index_elementwise_kernelILi128ELi4EZNS0_20cuda_take_put_kernelIfiZZZZZNS0_11take_kernelERNS_14TensorIteratorERKNS_10TensorBaseEENKUlvE_clEvENKUlvE5_clEvENKUlvE_clEvENKUlvE_clEvEUlRfiE_EEvS4_S7_RKT1_EUliE_EEvlSE_:
        /* <DEDUP_REMOVED lines=315> */
.L_x_15852:
        /* <DEDUP_REMOVED lines=32> */
.L_x_15854:
[----:B------:R-:W-:Y:S05]  /*15b0*/  BSYNC B6 ;  /* 0x0000000000067941 */ /* 0x000fea0003800000 */
.L_x_15853:
        /* <DEDUP_REMOVED lines=284> */
.L_x_15855:
[----:B------:R-:W0:Y:S02]  /*2780*/  LDC.64 R4, c[0x0][0x5c0] ;  /* 0x00017000ff047b82 */ /* 0x000e240000000a00 */
[----:B0-----:R-:W-:-:S06]  /*2790*/  IMAD.WIDE R2, R3, 0x4, R4 ;  /* 0x0000000403027825 */ /* 0x001fcc00078e0204 */
[----:B------:R0:W2:Y:S01]  /*27a0*/  LDG.E R3, desc[UR36][R2.64] ;  /* 0x0000002402037981 */ /* 0x0000a2000c1e1900 */
[----:B------:R-:W-:-:S04]  /*27b0*/  LEA R22, R25, R22, 0x9 ;  /* 0x0000001619167211 */ /* 0x000fc800078e48ff */
[----:B------:R-:W-:-:S04]  /*27c0*/  IADD3 R23, R22, 0x80, RZ ;  /* 0x0000008016177810 */ /* 0x000fc80007ffe0ff */
[----:B0-----:R-:W-:Y:S01]  /*27d0*/  MOV R2, R23 ;  /* 0x0000001700027202 */ /* 0x001fe20000000f00 */
[----:B--2---:R0:W-:Y:S02]  /*27e0*/  STG.E desc[UR36][R18.64], R3 ;  /* 0x0000000312007986 */ /* 0x0041e4000c101924 */
[----:B0-----:R-:W-:-:S07]  /*27f0*/  IMAD.MOV.U32 R3, RZ, RZ, RZ ;  /* 0x000000ffff037224 */ /* 0x001fce00078e00ff */
.L_x_15851:
[----:B------:R-:W-:Y:S05]  /*2800*/  BSYNC B7 ;  /* 0x0000000000077941 */ /* 0x000fea0003800000 */
.L_x_15850:
        /* <DEDUP_REMOVED lines=307> */
.L_x_15858:
        /* <DEDUP_REMOVED lines=32> */
.L_x_15860:
[----:B------:R-:W-:Y:S05]  /*3d40*/  BSYNC B6 ;  /* 0x0000000000067941 */ /* 0x000fea0003800000 */
.L_x_15859:
        /* <DEDUP_REMOVED lines=284> */
.L_x_15861:
[----:B------:R-:W0:Y:S02]  /*4f10*/  LDC.64 R4, c[0x0][0x5c0] ;  /* 0x00017000ff047b82 */ /* 0x000e240000000a00 */
[----:B0-----:R-:W-:-:S06]  /*4f20*/  IMAD.WIDE R2, R3, 0x4, R4 ;  /* 0x0000000403027825 */ /* 0x001fcc00078e0204 */
[----:B------:R0:W2:Y:S01]  /*4f30*/  LDG.E R3, desc[UR36][R2.64] ;  /* 0x0000002402037981 */ /* 0x0000a2000c1e1900 */
[----:B------:R-:W-:-:S04]  /*4f40*/  IADD3 R23, R23, 0x80, RZ ;  /* 0x0000008017177810 */ /* 0x000fc80007ffe0ff */
[----:B0-----:R-:W-:Y:S01]  /*4f50*/  MOV R2, R23 ;  /* 0x0000001700027202 */ /* 0x001fe20000000f00 */
[----:B--2---:R0:W-:Y:S02]  /*4f60*/  STG.E desc[UR36][R18.64], R3 ;  /* 0x0000000312007986 */ /* 0x0041e4000c101924 */
[----:B0-----:R-:W-:-:S07]  /*4f70*/  MOV R3, RZ ;  /* 0x000000ff00037202 */ /* 0x001fce0000000f00 */
.L_x_15857:
[----:B------:R-:W-:Y:S05]  /*4f80*/  BSYNC B7 ;  /* 0x0000000000077941 */ /* 0x000fea0003800000 */
.L_x_15856:
        /* <DEDUP_REMOVED lines=307> */
.L_x_15864:
        /* <DEDUP_REMOVED lines=32> */
.L_x_15866:
[----:B------:R-:W-:Y:S05]  /*64c0*/  BSYNC B6 ;  /* 0x0000000000067941 */ /* 0x000fea0003800000 */
.L_x_15865:
        /* <DEDUP_REMOVED lines=284> */
.L_x_15867:
[----:B------:R-:W0:Y:S02]  /*7690*/  LDC.64 R4, c[0x0][0x5c0] ;  /* 0x00017000ff047b82 */ /* 0x000e240000000a00 */
[----:B0-----:R-:W-:-:S06]  /*76a0*/  IMAD.WIDE R2, R3, 0x4, R4 ;  /* 0x0000000403027825 */ /* 0x001fcc00078e0204 */
[----:B------:R0:W2:Y:S01]  /*76b0*/  LDG.E R3, desc[UR36][R2.64] ;  /* 0x0000002402037981 */ /* 0x0000a2000c1e1900 */
[----:B------:R-:W-:-:S05]  /*76c0*/  VIADD R23, R23, 0x80 ;  /* 0x0000008017177836 */ /* 0x000fca0000000000 */
[----:B0-----:R-:W-:Y:S01]  /*76d0*/  MOV R2, R23 ;  /* 0x0000001700027202 */ /* 0x001fe20000000f00 */
[----:B--2---:R0:W-:Y:S02]  /*76e0*/  STG.E desc[UR36][R18.64], R3 ;  /* 0x0000000312007986 */ /* 0x0041e4000c101924 */
[----:B0-----:R-:W-:-:S07]  /*76f0*/  MOV R3, RZ ;  /* 0x000000ff00037202 */ /* 0x001fce0000000f00 */
.L_x_15863:
[----:B------:R-:W-:Y:S05]  /*7700*/  BSYNC B7 ;  /* 0x0000000000077941 */ /* 0x000fea0003800000 */
.L_x_15862:
        /* <DEDUP_REMOVED lines=306> */
.L_x_15868:
        /* <DEDUP_REMOVED lines=32> */
.L_x_15870:
[----:B------:R-:W-:Y:S05]  /*8c30*/  BSYNC B6 ;  /* 0x0000000000067941 */ /* 0x000fea0003800000 */
.L_x_15869:
        /* <DEDUP_REMOVED lines=284> */
.L_x_15871:
[----:B------:R-:W0:Y:S02]  /*9e00*/  LDC.64 R4, c[0x0][0x5c0] ;  /* 0x00017000ff047b82 */ /* 0x000e240000000a00 */
[----:B0-----:R-:W-:-:S06]  /*9e10*/  IMAD.WIDE R2, R3, 0x4, R4 ;  /* 0x0000000403027825 */ /* 0x001fcc00078e0204 */
[----:B------:R-:W2:Y:S04]  /*9e20*/  LDG.E R3, desc[UR36][R2.64] ;  /* 0x0000002402037981 */ /* 0x000ea8000c1e1900 */
[----:B--2---:R-:W-:Y:S01]  /*9e30*/  STG.E desc[UR36][R18.64], R3 ;  /* 0x0000000312007986 */ /* 0x004fe2000c101924 */
[----:B------:R-:W-:Y:S05]  /*9e40*/  EXIT ;  /* 0x000000000000794d */ /* 0x000fea0003800000 */
.L_x_15872:
        /* <DEDUP_REMOVED lines=11> */
.L_x_28089:


//--------------------- .text._ZN2at6native24index_elementwise_kernelILi128ELi4EZNS0_20cuda_take_put_kernelIdlZZZZZNS0_11take_kernelERNS_14TensorIteratorERKNS_10TensorBaseEENKUlvE_clEvENKUlvE4_clEvENKUlvE_clEvENKUlvE0_clEvEUlRdlE_EEvS4_S7_RKT1_EUliE_EEvlSE_ --------------------------
	.section	.text._ZN2at6native24index_elementwise_kernelILi128ELi4EZNS0_20cuda_take_put_kernelIdlZZZZZNS0_11take_kernelERNS_14TensorIteratorERKNS_10TensorBaseEENKUlvE_clEvENKUlvE4_clEvENKUlvE_clEvENKUlvE0_clEvEUlRdlE_EEvS4_S7_RKT1_EUliE_EEvlSE_,"ax",@progbits
	.align	128
        .global         _ZN2at6native24index_elementwise_kernelILi128ELi4EZNS0_20cuda_take_put_kernelIdlZZZZZNS0_11take_kernelERNS_14TensorIteratorERKNS_10TensorBaseEENKUlvE_clEvENKUlvE4_clEvENKUlvE_clEvENKUlvE0_clEvEUlRdlE_EEvS4_S7_RKT1_EUliE_EEvlSE_
        .type           _ZN2at6native24index_elementwise_kernelILi128ELi4EZNS0_20cuda_take_put_kernelIdlZZZZZNS0_11take_kernelERNS_14TensorIteratorERKNS_10TensorBaseEENKUlvE_clEvENKUlvE4_clEvENKUlvE_clEvENKUlvE0_clEvEUlRdlE_EEvS4_S7_RKT1_EUliE_EEvlSE_,@function
        .size           _ZN2at6native24index_elementwise_kernelILi128ELi4EZNS0_20cuda_take_put_kernelIdlZZZZZNS0_11take_kernelERNS_14TensorIteratorERKNS_10TensorBaseEENKUlvE_clEvENKUlvE4_clEvENKUlvE_clEvENKUlvE0_clEvEUlRdlE_EEvS4_S7_RKT1_EUliE_EEvlSE_,(.L_x_27930 - _ZN2at6native24index_elementwise_kernelILi128ELi4EZNS0_20cuda_take_put_kernelIdlZZZZZNS0_11take_kernelERNS_14TensorIteratorERKNS_10TensorBaseEENKUlvE_clEvENKUlvE4_clEvENKUlvE_clEvENKUlvE0_clEvEUlRdlE_EEvS4_S7_RKT1_EUliE_EEvlSE_)
        .other          _ZN2at6native24index_elementwise_kernelILi128ELi4EZNS0_20cuda_take_put_kernelIdlZZZZZNS0_11take_kernelERNS_14TensorIteratorERKNS_10TensorBaseEENKUlvE_clEvENKUlvE4_clEvENKUlvE_clEvENKUlvE0_clEvEUlRdlE_EEvS4_S7_RKT1_EUliE_EEvlSE_,@"STO_CUDA_ENTRY STV_DEFAULT"
_ZN2at6native24index_elementwise_kernelILi128ELi4EZNS0_20cuda_take_put_kernelIdlZZZZZNS0_11take_kernelERNS_14TensorIteratorERKNS_10TensorBaseEENKUlvE_clEvENKUlvE4_clEvENKUlvE_clEvENKUlvE0_clEvEUlRdlE_EEvS4_S7_RKT1_EUliE_EEvlSE_:
.text._ZN2at6native24index_elementwise_kernelILi128ELi4EZNS0_20cuda_take_put_kernelIdlZZZZZNS0_11take_kernelERNS_14TensorIteratorERKNS_10TensorBaseEENKUlvE_clEvENKUlvE4_clEvENKUlvE_clEvENKUlvE0_clEvEUlRdlE_EEvS4_S7_RKT1_EUliE_EEvlSE_:
        /* <DEDUP_REMOVED lines=317> */
.L_x_15875:
        /* <DEDUP_REMOVED lines=32> */
.L_x_15877:
[----:B------:R-:W-:Y:S05]  /*15d0*/  BSYNC B7 ;  /* 0x0000000000077941 */ /* 0x000fea0003800000 */
.L_x_15876:
        /* <DEDUP_REMOVED lines=25> */
[----:B------:R-:W-:Y:S05]  /*1770*/  CALL.REL.NOINC `($__internal_12_$__cuda_sm20_div_u64) ;  /* 0x000001a400407944 */ /* 0x000fea0003c00000 */
        /* <DEDUP_REMOVED lines=11> */
.L_x_15880:
        /* <DEDUP_REMOVED lines=23> */
.L_x_15881:
[----:B------:R-:W-:Y:S05]  /*19a0*/  BSYNC B0 ;  /* 0x0000000000007941 */ /* 0x000fea0003800000 */
.L_x_15879:
        /* <DEDUP_REMOVED lines=32> */
.L_x_15883:
        /* <DEDUP_REMOVED lines=24> */
.L_x_15884:
[----:B------:R-:W-:Y:S05]  /*1d30*/  BSYNC B0 ;  /* 0x0000000000007941 */ /* 0x000fea0003800000 */
.L_x_15882:
        /* <DEDUP_REMOVED lines=20> */
[----:B------:R-:W-:Y:S05]  /*1e80*/  CALL.REL.NOINC `($__internal_12_$__cuda_sm20_div_u64) ;  /* 0x0000019c007c7944 */ /* 0x000fea0003c00000 */
        /* <DEDUP_REMOVED lines=12> */
.L_x_15886:
        /* <DEDUP_REMOVED lines=24> */
.L_x_15887:
[----:B------:R-:W-:Y:S05]  /*20d0*/  BSYNC B0 ;  /* 0x0000000000007941 */ /* 0x000fea0003800000 */
.L_x_15885:
        /* <DEDUP_REMOVED lines=33> */
.L_x_15889:
        /* <DEDUP_REMOVED lines=24> */
.L_x_15890:
[----:B------:R-:W-:Y:S05]  /*2470*/  BSYNC B0 ;  /* 0x0000000000007941 */ /* 0x000fea0003800000 */
.L_x_15888:
        /* <DEDUP_REMOVED lines=33> */
.L_x_15892:
        /* <DEDUP_REMOVED lines=24> */
.L_x_15893:
[----:B------:R-:W-:Y:S05]  /*2810*/  BSYNC B0 ;  /* 0x0000000000007941 */ /* 0x000fea0003800000 */
.L_x_15891:
        /* <DEDUP_REMOVED lines=33> */
.L_x_15895:
        /* <DEDUP_REMOVED lines=24> */
.L_x_15896:
[----:B------:R-:W-:Y:S05]  /*2bb0*/  BSYNC B0 ;  /* 0x0000000000007941 */ /* 0x000fea0003800000 */
.L_x_15894:
        /* <DEDUP_REMOVED lines=33> */
.L_x_15898:
        /* <DEDUP_REMOVED lines=24> */
.L_x_15899:
[----:B------:R-:W-:Y:S05]  /*2f50*/  BSYNC B0 ;  /* 0x0000000000007941 */ /* 0x000fea0003800000 */
.L_x_15897:
        /* <DEDUP_REMOVED lines=33> */
.L_x_15901:
        /* <DEDUP_REMOVED lines=24> */
.L_x_15902:
[----:B------:R-:W-:Y:S05]  /*32f0*/  BSYNC B0 ;  /* 0x0000000000007941 */ /* 0x000fea0003800000 */
.L_x_15900:
        /* <DEDUP_REMOVED lines=33> */
.L_x_15904:
        /* <DEDUP_REMOVED lines=24> */
.L_x_15905:
[----:B------:R-:W-:Y:S05]  /*3690*/  BSYNC B0 ;  /* 0x0000000000007941 */ /* 0x000fea0003800000 */
.L_x_15903:
        /* <DEDUP_REMOVED lines=33> */
.L_x_15907:
        /* <DEDUP_REMOVED lines=24> */
.L_x_15908:
[----:B------:R-:W-:Y:S05]  /*3a30*/  BSYNC B0 ;  /* 0x0000000000007941 */ /* 0x000fea0003800000 */
.L_x_15906:
        /* <DEDUP_REMOVED lines=33> */
.L_x_15910:
        /* <DEDUP_REMOVED lines=24> */
.L_x_15911:
[----:B------:R-:W-:Y:S05]  /*3dd0*/  BSYNC B0 ;  /* 0x0000000000007941 */ /* 0x000fea0003800000 */
.L_x_15909:
        /* <DEDUP_REMOVED lines=33> */
.L_x_15913:
        /* <DEDUP_REMOVED lines=24> */
.L_x_15914:
[----:B------:R-:W-:Y:S05]  /*4170*/  BSYNC B0 ;  /* 0x0000000000007941 */ /* 0x000fea0003800000 */
.L_x_15912:
        /* <DEDUP_REMOVED lines=33> */
.L_x_15916:
        /* <DEDUP_REMOVED lines=24> */
.L_x_15917:
[----:B------:R-:W-:Y:S05]  /*4510*/  BSYNC B0 ;  /* 0x0000000000007941 */ /* 0x000fea0003800000 */
.L_x_15915:
        /* <DEDUP_REMOVED lines=33> */
.L_x_15919:
        /* <DEDUP_REMOVED lines=24> */
.L_x_15920:
[----:B------:R-:W-:Y:S05]  /*48b0*/  BSYNC B0 ;  /* 0x0000000000007941 */ /* 0x000fea0003800000 */
.L_x_15918:
        /* <DEDUP_REMOVED lines=33> */
.L_x_15922:
        /* <DEDUP_REMOVED lines=24> */
.L_x_15923:
[----:B------:R-:W-:Y:S05]  /*4c50*/  BSYNC B0 ;  /* 0x0000000000007941 */ /* 0x000fea0003800000 */
.L_x_15921:
        /* <DEDUP_REMOVED lines=33> */
.L_x_15925:
        /* <DEDUP_REMOVED lines=24> */
.L_x_15926:
[----:B------:R-:W-:Y:S05]  /*4ff0*/  BSYNC B0 ;  /* 0x0000000000007941 */ /* 0x000fea0003800000 */
.L_x_15924:
        /* <DEDUP_REMOVED lines=33> */
.L_x_15928:
        /* <DEDUP_REMOVED lines=24> */
.L_x_15929:
[----:B------:R-:W-:Y:S05]  /*5390*/  BSYNC B0 ;  /* 0x0000000000007941 */ /* 0x000fea0003800000 */
.L_x_15927:
        /* <DEDUP_REMOVED lines=33> */
.L_x_15931:
        /* <DEDUP_REMOVED lines=24> */
.L_x_15932:
[----:B------:R-:W-:Y:S05]  /*5730*/  BSYNC B0 ;  /* 0x0000000000007941 */ /* 0x000fea0003800000 */
.L_x_15930:
        /* <DEDUP_REMOVED lines=33> */
.L_x_15934:
        /* <DEDUP_REMOVED lines=24> */
.L_x_15935:
[----:B------:R-:W-:Y:S05]  /*5ad0*/  BSYNC B0 ;  /* 0x0000000000007941 */ /* 0x000fea0003800000 */
.L_x_15933:
        /* <DEDUP_REMOVED lines=33> */
.L_x_15937:
        /* <DEDUP_REMOVED lines=24> */
.L_x_15938:
[----:B------:R-:W-:Y:S05]  /*5e70*/  BSYNC B0 ;  /* 0x0000000000007941 */ /* 0x000fea0003800000 */
.L_x_15936:
        /* <DEDUP_REMOVED lines=33> */
.L_x_15940:
        /* <DEDUP_REMOVED lines=24> */
.L_x_15941:
[----:B------:R-:W-:Y:S05]  /*6210*/  BSYNC B0 ;  /* 0x0000000000007941 */ /* 0x000fea0003800000 */
.L_x_15939:
        /* <DEDUP_REMOVED lines=33> */
.L_x_15943:
        /* <DEDUP_REMOVED lines=24> */
.L_x_15944:
[----:B------:R-:W-:Y:S05]  /*65b0*/  BSYNC B0 ;  /* 0x0000000000007941 */ /* 0x000fea0003800000 */
.L_x_15942:
        /* <DEDUP_REMOVED lines=33> */
.L_x_15946:
        /* <DEDUP_REMOVED lines=24> */
.L_x_15947:
[----:B------:R-:W-:Y:S05]  /*6950*/  BSYNC B0 ;  /* 0x0000000000007941 */ /* 0x000fea0003800000 */
.L_x_15945:
        /* <DEDUP_REMOVED lines=31> */
.L_x_15949:
        /* <DEDUP_REMOVED lines=23> */
.L_x_15950:
[----:B------:R-:W-:Y:S05]  /*6cc0*/  BSYNC B0 ;  /* 0x0000000000007941 */ /* 0x000fea0003800000 */
.L_x_15948:
        /* <DEDUP_REMOVED lines=17> */
[----:B------:R-:W-:Y:S05]  /*6de0*/  CALL.REL.NOINC `($__internal_13_$__cuda_sm20_rem_u64) ;  /* 0x0000015000b87944 */ /* 0x000fea0003c00000 */
[----:B------:R-:W-:Y:S01]  /*6df0*/  MOV R4, R0 ;  /* 0x0000000000047202 */ /* 0x000fe20000000f00 */
[----:B------:R-:W-:Y:S01]  /*6e00*/  IMAD.MOV.U32 R5, RZ, RZ, R3 ;  /* 0x000000ffff057224 */ /* 0x000fe200078e0003 */
[----:B------:R-:W-:Y:S06]  /*6e10*/  BRA `(.L_x_15953) ;  /* 0x0000000000507947 */ /* 0x000fec0003800000 */
.L_x_15952:
        /* <DEDUP_REMOVED lines=20> */
.L_x_15953:
[----:B------:R-:W-:Y:S05]  /*6f60*/  BSYNC B0 ;  /* 0x0000000000007941 */ /* 0x000fea0003800000 */
.L_x_15951:
[----:B------:R-:W-:Y:S01]  /*6f70*/  ULDC.64 UR4, c[0x0][0x5c0] ;  /* 0x0001700000047ab9 */ /* 0x000fe20000000a00 */
[----:B------:R-:W-:Y:S01]  /*6f80*/  MOV R3, R15 ;  /* 0x0000000f00037202 */ /* 0x000fe20000000f00 */
[----:B------:R-:W-:Y:S02]  /*6f90*/  IMAD R5, R5, UR4, RZ ;  /* 0x0000000405057c24 */ /* 0x000fe4000f8e02ff */
[----:B------:R-:W-:-:S04]  /*6fa0*/  IMAD.WIDE.U32 R2, R4, UR4, R2 ;  /* 0x0000000404027c25 */ /* 0x000fc8000f8e0002 */
[----:B------:R-:W-:-:S04]  /*6fb0*/  IMAD R5, R4, UR5, R5 ;  /* 0x0000000504057c24 */ /* 0x000fc8000f8e0205 */
[----:B------:R-:W-:-:S07]  /*6fc0*/  IMAD.IADD R15, R3, 0x1, R5 ;  /* 0x00000001030f7824 */ /* 0x000fce00078e0205 */
.L_x_15878:
        /* <DEDUP_REMOVED lines=9> */
.L_x_15874:
[----:B------:R-:W-:Y:S05]  /*7060*/  BSYNC B6 ;  /* 0x0000000000067941 */ /* 0x000fea0003800000 */
.L_x_15873:
        /* <DEDUP_REMOVED lines=308> */
.L_x_15956:
        /* <DEDUP_REMOVED lines=32> */
.L_x_15958:
[----:B------:R-:W-:Y:S05]  /*85b0*/  BSYNC B7 ;  /* 0x0000000000077941 */ /* 0x000fea0003800000 */
.L_x_15957:
        /* <DEDUP_REMOVED lines=37> */
.L_x_15961:
        /* <DEDUP_REMOVED lines=23> */
.L_x_15962:
[----:B------:R-:W-:Y:S05]  /*8980*/  BSYNC B0 ;  /* 0x0000000000007941 */ /* 0x000fea0003800000 */
.L_x_15960:
        /* <DEDUP_REMOVED lines=32> */
.L_x_15964:
        /* <DEDUP_REMOVED lines=24> */
.L_x_15965:
[----:B------:R-:W-:Y:S05]  /*8d10*/  BSYNC B0 ;  /* 0x0000000000007941 */ /* 0x000fea0003800000 */
.L_x_15963:
        /* <DEDUP_REMOVED lines=32> */
.L_x_15967:
        /* <DEDUP_REMOVED lines=24> */
.L_x_15968:
[----:B------:R-:W-:Y:S05]  /*90a0*/  BSYNC B0 ;  /* 0x0000000000007941 */ /* 0x000fea0003800000 */
.L_x_15966:
        /* <DEDUP_REMOVED lines=32> */
.L_x_15970:
        /* <DEDUP_REMOVED lines=24> */
.L_x_15971:
[----:B------:R-:W-:Y:S05]  /*9430*/  BSYNC B0 ;  /* 0x0000000000007941 */ /* 0x000fea0003800000 */
.L_x_15969:
        /* <DEDUP_REMOVED lines=32> */
.L_x_15973:
        /* <DEDUP_REMOVED lines=24> */
.L_x_15974:
[----:B------:R-:W-:Y:S05]  /*97c0*/  BSYNC B0 ;  /* 0x0000000000007941 */ /* 0x000fea0003800000 */
.L_x_15972:
        /* <DEDUP_REMOVED lines=32> */
.L_x_15976:
        /* <DEDUP_REMOVED lines=24> */
.L_x_15977:
[----:B------:R-:W-:Y:S05]  /*9b50*/  BSYNC B0 ;  /* 0x0000000000007941 */ /* 0x000fea0003800000 */
.L_x_15975:
        /* <DEDUP_REMOVED lines=32> */
.L_x_15979:
        /* <DEDUP_REMOVED lines=24> */
.L_x_15980:
[----:B------:R-:W-:Y:S05]  /*9ee0*/  BSYNC B0 ;  /* 0x0000000000007941 */ /* 0x000fea0003800000 */
.L_x_15978:
        /* <DEDUP_REMOVED lines=32> */
.L_x_15982:
        /* <DEDUP_REMOVED lines=24> */
.L_x_15983:
[----:B------:R-:W-:Y:S05]  /*a270*/  BSYNC B0 ;  /* 0x0000000000007941 */ /* 0x000fea0003800000 */
.L_x_15981:
        /* <DEDUP_REMOVED lines=32> */
.L_x_15985:
        /* <DEDUP_REMOVED lines=24> */
.L_x_15986:
[----:B------:R-:W-:Y:S05]  /*a600*/  BSYNC B0 ;  /* 0x0000000000007941 */ /* 0x000fea0003800000 */
.L_x_15984:
        /* <DEDUP_REMOVED lines=32> */
.L_x_15988:
        /* <DEDUP_REMOVED lines=24> */
.L_x_15989:
[----:B------:R-:W-:Y:S05]  /*a990*/  BSYNC B0 ;  /* 0x0000000000007941 */ /* 0x000fea0003800000 */
.L_x_15987:
        /* <DEDUP_REMOVED lines=32> */
.L_x_15991:
        /* <DEDUP_REMOVED lines=24> */
.L_x_15992:
[----:B------:R-:W-:Y:S05]  /*ad20*/  BSYNC B0 ;  /* 0x0000000000007941 */ /* 0x000fea0003800000 */
.L_x_15990:
        /* <DEDUP_REMOVED lines=32> */
.L_x_15994:
        /* <DEDUP_REMOVED lines=24> */
.L_x_15995:
[----:B------:R-:W-:Y:S05]  /*b0b0*/  BSYNC B0 ;  /* 0x0000000000007941 */ /* 0x000fea0003800000 */
.L_x_15993:
        /* <DEDUP_REMOVED lines=32> */
.L_x_15997:
        /* <DEDUP_REMOVED lines=24> */
.L_x_15998:
[----:B------:R-:W-:Y:S05]  /*b440*/  BSYNC B0 ;  /* 0x0000000000007941 */ /* 0x000fea0003800000 */
.L_x_15996:
        /* <DEDUP_REMOVED lines=32> */
.L_x_16000:
        /* <DEDUP_REMOVED lines=24> */
.L_x_16001:
[----:B------:R-:W-:Y:S05]  /*b7d0*/  BSYNC B0 ;  /* 0x0000000000007941 */ /* 0x000fea0003800000 */
.L_x_15999:
        /* <DEDUP_REMOVED lines=32> */
.L_x_16003:
        /* <DEDUP_REMOVED lines=24> */
.L_x_16004:
[----:B------:R-:W-:Y:S05]  /*bb60*/  BSYNC B0 ;  /* 0x0000000000007941 */ /* 0x000fea0003800000 */
.L_x_16002:
        /* <DEDUP_REMOVED lines=32> */
.L_x_16006:
        /* <DEDUP_REMOVED lines=24> */
.L_x_16007:
[----:B------:R-:W-:Y:S05]  /*bef0*/  BSYNC B0 ;  /* 0x0000000000007941 */ /* 0x000fea0003800000 */
.L_x_16005:
        /* <DEDUP_REMOVED lines=32> */
.L_x_16009:
        /* <DEDUP_REMOVED lines=24> */
.L_x_16010:
[----:B------:R-:W-:Y:S05]  /*c280*/  BSYNC B0 ;  /* 0x0000000000007941 */ /* 0x000fea0003800000 */
.L_x_16008:
        /* <DEDUP_REMOVED lines=32> */
.L_x_16012:
        /* <DEDUP_REMOVED lines=24> */
.L_x_16013:
[----:B------:R-:W-:Y:S05]  /*c610*/  BSYNC B0 ;  /* 0x0000000000007941 */ /* 0x000fea0003800000 */
.L_x_16011:
        /* <DEDUP_REMOVED lines=32> */
.L_x_16015:
        /* <DEDUP_REMOVED lines=24> */
.L_x_16016:
[----:B------:R-:W-:Y:S05]  /*c9a0*/  BSYNC B0 ;  /* 0x0000000000007941 */ /* 0x000fea0003800000 */
.L_x_16014:
        /* <DEDUP_REMOVED lines=32> */
.L_x_16018:
        /* <DEDUP_REMOVED lines=24> */
.L_x_16019:
[----:B------:R-:W-:Y:S05]  /*cd30*/  BSYNC B0 ;  /* 0x0000000000007941 */ /* 0x000fea0003800000 */
.L_x_16017:
        /* <DEDUP_REMOVED lines=32> */
.L_x_16021:
        /* <DEDUP_REMOVED lines=24> */
.L_x_16022:
[----:B------:R-:W-:Y:S05]  /*d0c0*/  BSYNC B0 ;  /* 0x0000000000007941 */ /* 0x000fea0003800000 */
.L_x_16020:
        /* <DEDUP_REMOVED lines=32> */
.L_x_16024:
        /* <DEDUP_REMOVED lines=24> */
.L_x_16025:
[----:B------:R-:W-:Y:S05]  /*d450*/  BSYNC B0 ;  /* 0x0000000000007941 */ /* 0x000fea0003800000 */
.L_x_16023:
        /* <DEDUP_REMOVED lines=32> */
.L_x_16027:
        /* <DEDUP_REMOVED lines=24> */
.L_x_16028:
[----:B------:R-:W-:Y:S05]  /*d7e0*/  BSYNC B0 ;  /* 0x0000000000007941 */ /* 0x000fea0003800000 */
.L_x_16026:
        /* <DEDUP_REMOVED lines=30> */
.L_x_16030:
        /* <DEDUP_REMOVED lines=23> */
.L_x_16031:
[----:B------:R-:W-:Y:S05]  /*db40*/  BSYNC B0 ;  /* 0x0000000000007941 */ /* 0x000fea0003800000 */
.L_x_16029:
        /* <DEDUP_REMOVED lines=20> */
.L_x_16033:
        /* <DEDUP_REMOVED lines=19> */
.L_x_16034:
[----:B------:R-:W-:Y:S05]  /*ddc0*/  BSYNC B0 ;  /* 0x0000000000007941 */ /* 0x000fea0003800000 */
.L_x_16032:
[----:B------:R-:W-:Y:S02]  /*ddd0*/  ULDC.64 UR4, c[0x0][0x5c0] ;  /* 0x0001700000047ab9 */ /* 0x000fe40000000a00 */
[----:B------:R-:W-:Y:S02]  /*dde0*/  IMAD R3, R5, UR4, RZ ;  /* 0x0000000405037c24 */ /* 0x000fe4000f8e02ff */
[----:B------:R-:W-:-:S04]  /*ddf0*/  IMAD.WIDE.U32 R12, R4, UR4, R12 ;  /* 0x00000004040c7c25 */ /* 0x000fc8000f8e000c */
[----:B------:R-:W-:-:S04]  /*de00*/  IMAD R3, R4, UR5, R3 ;  /* 0x0000000504037c24 */ /* 0x000fc8000f8e0203 */
[----:B------:R-:W-:-:S07]  /*de10*/  IMAD.IADD R13, R13, 0x1, R3 ;  /* 0x000000010d0d7824 */ /* 0x000fce00078e0203 */
.L_x_15959:
        /* <DEDUP_REMOVED lines=8> */
.L_x_15955:
[----:B------:R-:W-:Y:S05]  /*dea0*/  BSYNC B6 ;  /* 0x0000000000067941 */ /* 0x000fea0003800000 */
.L_x_15954:
        /* <DEDUP_REMOVED lines=308> */
.L_x_16037:
        /* <DEDUP_REMOVED lines=32> */
.L_x_16039:
[----:B------:R-:W-:Y:S05]  /*f3f0*/  BSYNC B7 ;  /* 0x0000000000077941 */ /* 0x000fea0003800000 */
.L_x_16038:
        /* <DEDUP_REMOVED lines=37> */
.L_x_16042:
        /* <DEDUP_REMOVED lines=23> */
.L_x_16043:
[----:B------:R-:W-:Y:S05]  /*f7c0*/  BSYNC B0 ;  /* 0x0000000000007941 */ /* 0x000fea0003800000 */
.L_x_16041:
        /* <DEDUP_REMOVED lines=32> */
.L_x_16045:
        /* <DEDUP_REMOVED lines=24> */
.L_x_16046:
[----:B------:R-:W-:Y:S05]  /*fb50*/  BSYNC B0 ;  /* 0x0000000000007941 */ /* 0x000fea0003800000 */
.L_x_16044:
        /* <DEDUP_REMOVED lines=32> */
.L_x_16048:
        /* <DEDUP_REMOVED lines=24> */
.L_x_16049:
[----:B------:R-:W-:Y:S05]  /*fee0*/  BSYNC B0 ;  /* 0x0000000000007941 */ /* 0x000fea0003800000 */
.L_x_16047:
        /* <DEDUP_REMOVED lines=32> */
.L_x_16051:
        /* <DEDUP_REMOVED lines=24> */
.L_x_16052:
[----:B------:R-:W-:Y:S05]  /*10270*/  BSYNC B0 ;  /* 0x0000000000007941 */ /* 0x000fea0003800000 */
.L_x_16050:
        /* <DEDUP_REMOVED lines=32> */
.L_x_16054:
        /* <DEDUP_REMOVED lines=24> */
.L_x_16055:
[----:B------:R-:W-:Y:S05]  /*10600*/  BSYNC B0 ;  /* 0x0000000000007941 */ /* 0x000fea0003800000 */
.L_x_16053:
        /* <DEDUP_REMOVED lines=32> */
.L_x_16057:
        /* <DEDUP_REMOVED lines=24> */
.L_x_16058:
[----:B------:R-:W-:Y:S05]  /*10990*/  BSYNC B0 ;  /* 0x0000000000007941 */ /* 0x000fea0003800000 */
.L_x_16056:
        /* <DEDUP_REMOVED lines=32> */
.L_x_16060:
        /* <DEDUP_REMOVED lines=24> */
.L_x_16061:
[----:B------:R-:W-:Y:S05]  /*10d20*/  BSYNC B0 ;  /* 0x0000000000007941 */ /* 0x000fea0003800000 */
.L_x_16059:
        /* <DEDUP_REMOVED lines=32> */
.L_x_16063:
        /* <DEDUP_REMOVED lines=24> */
.L_x_16064:
[----:B------:R-:W-:Y:S05]  /*110b0*/  BSYNC B0 ;  /* 0x0000000000007941 */ /* 0x000fea0003800000 */
.L_x_16062:
        /* <DEDUP_REMOVED lines=32> */
.L_x_16066:
        /* <DEDUP_REMOVED lines=24> */
.L_x_16067:
[----:B------:R-:W-:Y:S05]  /*11440*/  BSYNC B0 ;  /* 0x0000000000007941 */ /* 0x000fea0003800000 */
.L_x_16065:
        /* <DEDUP_REMOVED lines=32> */
.L_x_16069:
        /* <DEDUP_REMOVED lines=24> */
.L_x_16070:
[----:B------:R-:W-:Y:S05]  /*117d0*/  BSYNC B0 ;  /* 0x0000000000007941 */ /* 0x000fea0003800000 */
.L_x_16068:
        /* <DEDUP_REMOVED lines=32> */
.L_x_16072:
        /* <DEDUP_REMOVED lines=24> */
.L_x_16073:
[----:B------:R-:W-:Y:S05]  /*11b60*/  BSYNC B0 ;  /* 0x0000000000007941 */ /* 0x000fea0003800000 */
.L_x_16071:
        /* <DEDUP_REMOVED lines=32> */
.L_x_16075:
        /* <DEDUP_REMOVED lines=24> */
.L_x_16076:
[----:B------:R-:W-:Y:S05]  /*11ef0*/  BSYNC B0 ;  /* 0x0000000000007941 */ /* 0x000fea0003800000 */
.L_x_16074:
        /* <DEDUP_REMOVED lines=32> */
.L_x_16078:
        /* <DEDUP_REMOVED lines=24> */
.L_x_16079:
[----:B------:R-:W-:Y:S05]  /*12280*/  BSYNC B0 ;  /* 0x0000000000007941 */ /* 0x000fea0003800000 */
.L_x_16077:
        /* <DEDUP_REMOVED lines=19> */
[----:B------:R-:W-:Y:S05]  /*123c0*/  CALL.REL.NOINC `($__internal_12_$__cuda_sm20_div_u64) ;  /* 0x00000098002c7944 */ /* 0x000fea0003c00000 */
        /* <DEDUP_REMOVED lines=12> */
.L_x_16081:
        /* <DEDUP_REMOVED lines=24> */
.L_x_16082:
[----:B------:R-:W-:Y:S05]  /*12610*/  BSYNC B0 ;  /* 0x0000000000007941 */ /* 0x000fea0003800000 */
.L_x_16080:
        /* <DEDUP_REMOVED lines=19> */
[----:B------:R-:W-:Y:S05]  /*12750*/  CALL.REL.NOINC `($__internal_12_$__cuda_sm20_div_u64) ;  /* 0x0000009400487944 */ /* 0x000fea0003c00000 */
        /* <DEDUP_REMOVED lines=12> */
.L_x_16084:
        /* <DEDUP_REMOVED lines=24> */
.L_x_16085:
[----:B------:R-:W-:Y:S05]  /*129a0*/  BSYNC B0 ;  /* 0x0000000000007941 */ /* 0x000fea0003800000 */
.L_x_16083:
        /* <DEDUP_REMOVED lines=32> */
.L_x_16087:
        /* <DEDUP_REMOVED lines=24> */
.L_x_16088:
[----:B------:R-:W-:Y:S05]  /*12d30*/  BSYNC B0 ;  /* 0x0000000000007941 */ /* 0x000fea0003800000 */
.L_x_16086:
        /* <DEDUP_REMOVED lines=32> */
.L_x_16090:
        /* <DEDUP_REMOVED lines=24> */
.L_x_16091:
[----:B------:R-:W-:Y:S05]  /*130c0*/  BSYNC B0 ;  /* 0x0000000000007941 */ /* 0x000fea0003800000 */
.L_x_16089:
        /* <DEDUP_REMOVED lines=32> */
.L_x_16093:
        /* <DEDUP_REMOVED lines=24> */
.L_x_16094:
[----:B------:R-:W-:Y:S05]  /*13450*/  BSYNC B0 ;  /* 0x0000000000007941 */ /* 0x000fea0003800000 */
.L_x_16092:
        /* <DEDUP_REMOVED lines=32> */
.L_x_16096:
        /* <DEDUP_REMOVED lines=24> */
.L_x_16097:
[----:B------:R-:W-:Y:S05]  /*137e0*/  BSYNC B0 ;  /* 0x0000000000007941 */ /* 0x000fea0003800000 */
.L_x_16095:
        /* <DEDUP_REMOVED lines=32> */
.L_x_16099:
        /* <DEDUP_REMOVED lines=24> */
.L_x_16100:
[----:B------:R-:W-:Y:S05]  /*13b70*/  BSYNC B0 ;  /* 0x0000000000007941 */ /* 0x000fea0003800000 */
.L_x_16098:
        /* <DEDUP_REMOVED lines=32> */
.L_x_16102:
        /* <DEDUP_REMOVED lines=24> */
.L_x_16103:
[----:B------:R-:W-:Y:S05]  /*13f00*/  BSYNC B0 ;  /* 0x0000000000007941 */ /* 0x000fea0003800000 */
.L_x_16101:
        /* <DEDUP_REMOVED lines=32> */
.L_x_16105:
        /* <DEDUP_REMOVED lines=24> */
.L_x_16106:
[----:B------:R-:W-:Y:S05]  /*14290*/  BSYNC B0 ;  /* 0x0000000000007941 */ /* 0x000fea0003800000 */
.L_x_16104:
        /* <DEDUP_REMOVED lines=32> */
.L_x_16108:
        /* <DEDUP_REMOVED lines=24> */
.L_x_16109:
[----:B------:R-:W-:Y:S05]  /*14620*/  BSYNC B0 ;  /* 0x0000000000007941 */ /* 0x000fea0003800000 */
.L_x_16107:
        /* <DEDUP_REMOVED lines=30> */
.L_x_16111:
        /* <DEDUP_REMOVED lines=23> */
.L_x_16112:
[----:B------:R-:W-:Y:S05]  /*14980*/  BSYNC B0 ;  /* 0x0000000000007941 */ /* 0x000fea0003800000 */
.L_x_16110:
        /* <DEDUP_REMOVED lines=16> */
[----:B------:R-:W-:Y:S05]  /*14a90*/  CALL.REL.NOINC `($__internal_13_$__cuda_sm20_rem_u64) ;  /* 0x00000074008c7944 */ /* 0x000fea0003c00000 */
[----:B------:R-:W-:Y:S01]  /*14aa0*/  IMAD.MOV.U32 R4, RZ, RZ, R0 ;  /* 0x000000ffff047224 */ /* 0x000fe200078e0000 */
[----:B------:R-:W-:Y:S01]  /*14ab0*/  MOV R5, R3 ;  /* 0x0000000300057202 */ /* 0x000fe20000000f00 */
[----:B------:R-:W-:Y:S06]  /*14ac0*/  BRA `(.L_x_16115) ;  /* 0x00000000004c7947 */ /* 0x000fec0003800000 */
.L_x_16114:
        /* <DEDUP_REMOVED lines=19> */
.L_x_16115:
[----:B------:R-:W-:Y:S05]  /*14c00*/  BSYNC B0 ;  /* 0x0000000000007941 */ /* 0x000fea0003800000 */
.L_x_16113:
[----:B------:R-:W-:Y:S02]  /*14c10*/  ULDC.64 UR4, c[0x0][0x5c0] ;  /* 0x0001700000047ab9 */ /* 0x000fe40000000a00 */
[----:B------:R-:W-:Y:S02]  /*14c20*/  IMAD R3, R5, UR4, RZ ;  /* 0x0000000405037c24 */ /* 0x000fe4000f8e02ff */
[----:B------:R-:W-:-:S04]  /*14c30*/  IMAD.WIDE.U32 R12, R4, UR4, R12 ;  /* 0x00000004040c7c25 */ /* 0x000fc8000f8e000c */
[----:B------:R-:W-:-:S04]  /*14c40*/  IMAD R3, R4, UR5, R3 ;  /* 0x0000000504037c24 */ /* 0x000fc8000f8e0203 */
[----:B------:R-:W-:-:S07]  /*14c50*/  IMAD.IADD R13, R13, 0x1, R3 ;  /* 0x000000010d0d7824 */ /* 0x000fce00078e0203 */
.L_x_16040:
        /* <DEDUP_REMOVED lines=8> */
.L_x_16036:
[----:B------:R-:W-:Y:S05]  /*14ce0*/  BSYNC B6 ;  /* 0x0000000000067941 */ /* 0x000fea0003800000 */
.L_x_16035:
        /* <DEDUP_REMOVED lines=307> */
.L_x_16116:
        /* <DEDUP_REMOVED lines=32> */
.L_x_16118:
[----:B------:R-:W-:Y:S05]  /*16220*/  BSYNC B6 ;  /* 0x0000000000067941 */ /* 0x000fea0003800000 */
.L_x_16117:
        /* <DEDUP_REMOVED lines=37> */
.L_x_16121:
        /* <DEDUP_REMOVED lines=24> */
.L_x_16122:
[----:B------:R-:W-:Y:S05]  /*16600*/  BSYNC B0 ;  /* 0x0000000000007941 */ /* 0x000fea0003800000 */
.L_x_16120:
        /* <DEDUP_REMOVED lines=32> */
.L_x_16124:
        /* <DEDUP_REMOVED lines=24> */
.L_x_16125:
[----:B------:R-:W-:Y:S05]  /*16990*/  BSYNC B0 ;  /* 0x0000000000007941 */ /* 0x000fea0003800000 */
.L_x_16123:
        /* <DEDUP_REMOVED lines=33> */
.L_x_16127:
        /* <DEDUP_REMOVED lines=24> */
.L_x_16128:
[----:B------:R-:W-:Y:S05]  /*16d30*/  BSYNC B0 ;  /* 0x0000000000007941 */ /* 0x000fea0003800000 */
.L_x_16126:
        /* <DEDUP_REMOVED lines=33> */
.L_x_16130:
        /* <DEDUP_REMOVED lines=24> */
.L_x_16131:
[----:B------:R-:W-:Y:S05]  /*170d0*/  BSYNC B0 ;  /* 0x0000000000007941 */ /* 0x000fea0003800000 */
.L_x_16129:
        /* <DEDUP_REMOVED lines=33> */
.L_x_16133:
        /* <DEDUP_REMOVED lines=24> */
.L_x_16134:
[----:B------:R-:W-:Y:S05]  /*17470*/  BSYNC B0 ;  /* 0x0000000000007941 */ /* 0x000fea0003800000 */
.L_x_16132:
        /* <DEDUP_REMOVED lines=33> */
.L_x_16136:
        /* <DEDUP_REMOVED lines=24> */
.L_x_16137:
[----:B------:R-:W-:Y:S05]  /*17810*/  BSYNC B0 ;  /* 0x0000000000007941 */ /* 0x000fea0003800000 */
.L_x_16135:
        /* <DEDUP_REMOVED lines=33> */
.L_x_16139:
        /* <DEDUP_REMOVED lines=24> */
.L_x_16140:
[----:B------:R-:W-:Y:S05]  /*17bb0*/  BSYNC B0 ;  /* 0x0000000000007941 */ /* 0x000fea0003800000 */
.L_x_16138:
        /* <DEDUP_REMOVED lines=33> */
.L_x_16142:
        /* <DEDUP_REMOVED lines=24> */
.L_x_16143:
[----:B------:R-:W-:Y:S05]  /*17f50*/  BSYNC B0 ;  /* 0x0000000000007941 */ /* 0x000fea0003800000 */
.L_x_16141:
        /* <DEDUP_REMOVED lines=33> */
.L_x_16145:
        /* <DEDUP_REMOVED lines=24> */
.L_x_16146:
[----:B------:R-:W-:Y:S05]  /*182f0*/  BSYNC B0 ;  /* 0x0000000000007941 */ /* 0x000fea0003800000 */
.L_x_16144:
        /* <DEDUP_REMOVED lines=33> */
.L_x_16148:
        /* <DEDUP_REMOVED lines=24> */
.L_x_16149:
[----:B------:R-:W-:Y:S05]  /*18690*/  BSYNC B0 ;  /* 0x0000000000007941 */ /* 0x000fea0003800000 */
.L_x_16147:
        /* <DEDUP_REMOVED lines=33> */
.L_x_16151:
        /* <DEDUP_REMOVED lines=24> */
.L_x_16152:
[----:B------:R-:W-:Y:S05]  /*18a30*/  BSYNC B0 ;  /* 0x0000000000007941 */ /* 0x000fea0003800000 */
.L_x_16150:
        /* <DEDUP_REMOVED lines=33> */
.L_x_16154:
        /* <DEDUP_REMOVED lines=24> */
.L_x_16155:
[----:B------:R-:W-:Y:S05]  /*18dd0*/  BSYNC B0 ;  /* 0x0000000000007941 */ /* 0x000fea0003800000 */
.L_x_16153:
        /* <DEDUP_REMOVED lines=33> */
.L_x_16157:
        /* <DEDUP_REMOVED lines=24> */
.L_x_16158:
[----:B------:R-:W-:Y:S05]  /*19170*/  BSYNC B0 ;  /* 0x0000000000007941 */ /* 0x000fea0003800000 */
.L_x_16156:
        /* <DEDUP_REMOVED lines=33> */
.L_x_16160:
        /* <DEDUP_REMOVED lines=24> */
.L_x_16161:
[----:B------:R-:W-:Y:S05]  /*19510*/  BSYNC B0 ;  /* 0x0000000000007941 */ /* 0x000fea0003800000 */
.L_x_16159:
        /* <DEDUP_REMOVED lines=33> */
.L_x_16163:
        /* <DEDUP_REMOVED lines=24> */
.L_x_16164:
[----:B------:R-:W-:Y:S05]  /*198b0*/  BSYNC B0 ;  /* 0x0000000000007941 */ /* 0x000fea0003800000 */
.L_x_16162:
        /* <DEDUP_REMOVED lines=33> */
.L_x_16166:
        /* <DEDUP_REMOVED lines=24> */
.L_x_16167:
[----:B------:R-:W-:Y:S05]  /*19c50*/  BSYNC B0 ;  /* 0x0000000000007941 */ /* 0x000fea0003800000 */
.L_x_16165:
        /* <DEDUP_REMOVED lines=33> */
.L_x_16169:
        /* <DEDUP_REMOVED lines=24> */
.L_x_16170:
[----:B------:R-:W-:Y:S05]  /*19ff0*/  BSYNC B0 ;  /* 0x0000000000007941 */ /* 0x000fea0003800000 */
.L_x_16168:
        /* <DEDUP_REMOVED lines=33> */
.L_x_16172:
        /* <DEDUP_REMOVED lines=24> */
.L_x_16173:
[----:B------:R-:W-:Y:S05]  /*1a390*/  BSYNC B0 ;  /* 0x0000000000007941 */ /* 0x000fea0003800000 */
.L_x_16171:
        /* <DEDUP_REMOVED lines=33> */
.L_x_16175:
        /* <DEDUP_REMOVED lines=24> */
.L_x_16176:
[----:B------:R-:W-:Y:S05]  /*1a730*/  BSYNC B0 ;  /* 0x0000000000007941 */ /* 0x000fea0003800000 */
.L_x_16174:
        /* <DEDUP_REMOVED lines=33> */
.L_x_16178:
        /* <DEDUP_REMOVED lines=24> */
.L_x_16179:
[----:B------:R-:W-:Y:S05]  /*1aad0*/  BSYNC B0 ;  /* 0x0000000000007941 */ /* 0x000fea0003800000 */
.L_x_16177:
        /* <DEDUP_REMOVED lines=33> */
.L_x_16181:
        /* <DEDUP_REMOVED lines=24> */
.L_x_16182:
[----:B------:R-:W-:Y:S05]  /*1ae70*/  BSYNC B0 ;  /* 0x0000000000007941 */ /* 0x000fea0003800000 */
.L_x_16180:
        /* <DEDUP_REMOVED lines=33> */
.L_x_16184:
        /* <DEDUP_REMOVED lines=24> */
.L_x_16185:
[----:B------:R-:W-:Y:S05]  /*1b210*/  BSYNC B0 ;  /* 0x0000000000007941 */ /* 0x000fea0003800000 */
.L_x_16183:
        /* <DEDUP_REMOVED lines=33> */
.L_x_16187:
        /* <DEDUP_REMOVED lines=24> */
.L_x_16188:
[----:B------:R-:W-:Y:S05]  /*1b5b0*/  BSYNC B0 ;  /* 0x0000000000007941 */ /* 0x000fea0003800000 */
.L_x_16186:
        /* <DEDUP_REMOVED lines=31> */
.L_x_16190:
        /* <DEDUP_REMOVED lines=23> */
.L_x_16191:
[----:B------:R-:W-:Y:S05]  /*1b920*/  BSYNC B0 ;  /* 0x0000000000007941 */ /* 0x000fea0003800000 */
.L_x_16189:
        /* <DEDUP_REMOVED lines=21> */
.L_x_16193:
        /* <DEDUP_REMOVED lines=19> */
.L_x_16194:
[----:B------:R-:W-:Y:S05]  /*1bbb0*/  BSYNC B0 ;  /* 0x0000000000007941 */ /* 0x000fea0003800000 */
.L_x_16192:
[----:B------:R-:W-:Y:S01]  /*1bbc0*/  ULDC.64 UR4, c[0x0][0x5c0] ;  /* 0x0001700000047ab9 */ /* 0x000fe20000000a00 */
[----:B------:R-:W-:Y:S02]  /*1bbd0*/  IMAD.MOV.U32 R3, RZ, RZ, R15 ;  /* 0x000000ffff037224 */ /* 0x000fe400078e000f */
[----:B------:R-:W-:Y:S02]  /*1bbe0*/  IMAD R5, R5, UR4, RZ ;  /* 0x0000000405057c24 */ /* 0x000fe4000f8e02ff */
[----:B------:R-:W-:-:S04]  /*1bbf0*/  IMAD.WIDE.U32 R2, R4, UR4, R2 ;  /* 0x0000000404027c25 */ /* 0x000fc8000f8e0002 */
[----:B------:R-:W-:-:S05]  /*1bc00*/  IMAD R5, R4, UR5, R5 ;  /* 0x0000000504057c24 */ /* 0x000fca000f8e0205 */
[----:B------:R-:W-:-:S07]  /*1bc10*/  IADD3 R15, R3, R5, RZ ;  /* 0x00000005030f7210 */ /* 0x000fce0007ffe0ff */
.L_x_16119:
[----:B------:R-:W-:Y:S02]  /*1bc20*/  ULDC.64 UR4, c[0x0][0x5c8] ;  /* 0x0001720000047ab9 */ /* 0x000fe40000000a00 */
[----:B------:R-:W-:-:S04]  /*1bc30*/  LEA R4, P0, R2, UR4, 0x3 ;  /* 0x0000000402047c11 */ /* 0x000fc8000f8018ff */
[----:B------:R-:W-:-:S05]  /*1bc40*/  LEA.HI.X R5, R2, UR5, R15, 0x3, P0 ;  /* 0x0000000502057c11 */ /* 0x000fca00080f1c0f */
[----:B------:R-:W2:Y:S04]  /*1bc50*/  LDG.E.64 R2, desc[UR36][R4.64] ;  /* 0x0000002404027981 */ /* 0x000ea8000c1e1b00 */
[----:B--2---:R-:W-:Y:S01]  /*1bc60*/  STG.E.64 desc[UR36][R16.64], R2 ;  /* 0x0000000210007986 */ /* 0x004fe2000c101b24 */
[----:B------:R-:W-:Y:S05]  /*1bc70*/  EXIT ;  /* 0x000000000000794d */ /* 0x000fea0003800000 */
        .weak           $__internal_12_$__cuda_sm20_div_u64
        .type           $__internal_12_$__cuda_sm20_div_u64,@function
        .size           $__internal_12_$__cuda_sm20_div_u64,($__internal_13_$__cuda_sm20_rem_u64 - $__internal_12_$__cuda_sm20_div_u64)
$__internal_12_$__cuda_sm20_div_u64:
        /* <DEDUP_REMOVED lines=68> */
[----:B------:R-:W-:Y:S05]  /*1c0c0*/  RET.REL.NODEC R4 `(_ZN2at6native24index_elementwise_kernelILi128ELi4EZNS0_20cuda_take_put_kernelIdlZZZZZNS0_11take_kernelERNS_14TensorIteratorERKNS_10TensorBaseEENKUlvE_clEvENKUlvE4_clEvENKUlvE_clEvENKUlvE0_clEvEUlRdlE_EEvS4_S7_RKT1_EUliE_EEvlSE_) ;  /* 0xfffffe3c04cc7950 */ /* 0x000fea0003c3ffff */
        .weak           $__internal_13_$__cuda_sm20_rem_u64
        .type           $__internal_13_$__cuda_sm20_rem_u64,@function
        .size           $__internal_13_$__cuda_sm20_rem_u64,(.L_x_27930 - $__internal_13_$__cuda_sm20_rem_u64)
$__internal_13_$__cuda_sm20_rem_u64:
        /* <DEDUP_REMOVED lines=63> */
[----:B------:R-:W-:Y:S06]  /*1c4c0*/  RET.REL.NODEC R4 `(_ZN2at6native24index_elementwise_kernelILi128ELi4EZNS0_20cuda_take_put_kernelIdlZZZZZNS0_11take_kernelERNS_14TensorIteratorERKNS_10TensorBaseEENKUlvE_clEvENKUlvE4_clEvENKUlvE_clEvENKUlvE0_clEvEUlRdlE_EEvS4_S7_RKT1_EUliE_EEvlSE_) ;  /* 0xfffffe3804cc7950 */ /* 0x000fec0003c3ffff */
.L_x_16195:
        /* <DEDUP_REMOVED lines=11> */
.L_x_27930:


//--------------------- .text._ZN2at6native24index_elementwise_kernelILi128ELi4EZNS0_20cuda_take_put_kernelIdiZZZZZNS0_11take_kernelERNS_14TensorIteratorERKNS_10TensorBaseEENKUlvE_clEvENKUlvE4_clEvENKUlvE_clEvENKUlvE_clEvEUlRdiE_EEvS4_S7_RKT1_EUliE_EEvlSE_ --------------------------
	.section	.text._ZN2at6native24index_elementwise_kernelILi128ELi4EZNS0_20cuda_take_put_kernelIdiZZZZZNS0_11take_kernelERNS_14TensorIteratorERKNS_10TensorBaseEENKUlvE_clEvENKUlvE4_clEvENKUlvE_clEvENKUlvE_clEvEUlRdiE_EEvS4_S7_RKT1_EUliE_EEvlSE_,"ax",@progbits
	.align	128
        .global         _ZN2at6native24index_elementwise_kernelILi128ELi4EZNS0_20cuda_take_put_kernelIdiZZZZZNS0_11take_kernelERNS_14TensorIteratorERKNS_10TensorBaseEENKUlvE_clEvENKUlvE4_clEvENKUlvE_clEvENKUlvE_clEvEUlRdiE_EEvS4_S7_RKT1_EUliE_EEvlSE_
        .type           _ZN2at6native24index_elementwise_kernelILi128ELi4EZNS0_20cuda_take_put_kernelIdiZZZZZNS0_11take_kernelERNS_14TensorIteratorERKNS_10TensorBaseEENKUlvE_clEvENKUlvE4_clEvENKUlvE_clEvENKUlvE_clEvEUlRdiE_EEvS4_S7_RKT1_EUliE_EEvlSE_,@function
        .size           _ZN2at6native24index_elementwise_kernelILi128ELi4EZNS0_20cuda_take_put_kernelIdiZZZZZNS0_11take_kernelERNS_14TensorIteratorERKNS_10TensorBaseEENKUlvE_clEvENKUlvE4_clEvENKUlvE_clEvENKUlvE_clEvEUlRdiE_EEvS4_S7_RKT1_EUliE_EEvlSE_,(.L_x_28091 - _ZN2at6native24index_elementwise_kernelILi128ELi4EZNS0_20cuda_take_put_kernelIdiZZZZZNS0_11take_kernelERNS_14TensorIteratorERKNS_10TensorBaseEENKUlvE_clEvENKUlvE4_clEvENKUlvE_clEvENKUlvE_clEvEUlRdiE_EEvS4_S7_RKT1_EUliE_EEvlSE_)
        .other          _ZN2at6native24index_elementwise_kernelILi128ELi4EZNS0_20cuda_take_put_kernelIdiZZZZZNS0_11take_kernelERNS_14TensorIteratorERKNS_10TensorBaseEENKUlvE_clEvENKUlvE4_clEvENKUlvE_clEvENKUlvE_clEvEUlRdiE_EEvS4_S7_RKT1_EUliE_EEvlSE_,@"STO_CUDA_ENTRY STV_DEFAULT"
_ZN2at6native24index_elementwise_kernelILi128ELi4EZNS0_20cuda_take_put_kernelIdiZZZZZNS0_11take_kernelERNS_14TensorIteratorERKNS_10TensorBaseEENKUlvE_clEvENKUlvE4_clEvENKUlvE_clEvENKUlvE_clEvEUlRdiE_EEvS4_S7_RKT1_EUliE_EEvlSE_:
.text._ZN2at6native24index_elementwise_kernelILi128ELi4EZNS0_20cuda_take_put_kernelIdiZZZZZNS0_11take_kernelERNS_14TensorIteratorERKNS_10TensorBaseEENKUlvE_clEvENKUlvE4_clEvENKUlvE_clEvENKUlvE_clEvEUlRdiE_EEvS4_S7_RKT1_EUliE_EEvlSE_:
        /* <DEDUP_REMOVED lines=315> */
.L_x_16198:
        /* <DEDUP_REMOVED lines=32> */
.L_x_16200:
[----:B------:R-:W-:Y:S05]  /*15b0*/  BSYNC B6 ;  /* 0x0000000000067941 */ /* 0x000fea0003800000 */
.L_x_16199:
        /* <DEDUP_REMOVED lines=284> */
.L_x_16201:
        /* <DEDUP_REMOVED lines=8> */
.L_x_16197:
[----:B------:R-:W-:Y:S05]  /*2800*/  BSYNC B7 ;  /* 0x0000000000077941 */ /* 0x000fea0003800000 */
.L_x_16196:
        /* <DEDUP_REMOVED lines=307> */
.L_x_16204:
        /* <DEDUP_REMOVED lines=32> */
.L_x_16206:
[----:B------:R-:W-:Y:S05]  /*3d40*/  BSYNC B6 ;  /* 0x0000000000067941 */ /* 0x000fea0003800000 */
.L_x_16205:
        /* <DEDUP_REMOVED lines=284> */
.L_x_16207:
[----:B------:R-:W0:Y:S02]  /*4f10*/  LDC.64 R4, c[0x0][0x5c0] ;  /* 0x00017000ff047b82 */ /* 0x000e240000000a00 */
[----:B0-----:R-:W-:-:S06]  /*4f20*/  IMAD.WIDE R2, R3, 0x8, R4 ;  /* 0x0000000803027825 */ /* 0x001fcc00078e0204 */
[----:B------:R-:W2:Y:S01]  /*4f30*/  LDG.E.64 R2, desc[UR36][R2.64] ;  /* 0x0000002402027981 */ /* 0x000ea2000c1e1b00 */
[----:B------:R-:W-:-:S03]  /*4f40*/  IADD3 R23, R23, 0x80, RZ ;  /* 0x0000008017177810 */ /* 0x000fc60007ffe0ff */
[----:B--2---:R0:W-:Y:S02]  /*4f50*/  STG.E.64 desc[UR36][R18.64], R2 ;  /* 0x0000000212007986 */ /* 0x0041e4000c101b24 */
[----:B0-----:R-:W-:Y:S02]  /*4f60*/  MOV R2, R23 ;  /* 0x0000001700027202 */ /* 0x001fe40000000f00 */
[----:B------:R-:W-:-:S07]  /*4f70*/  MOV R3, RZ ;  /* 0x000000ff00037202 */ /* 0x000fce0000000f00 */
.L_x_16203:
[----:B------:R-:W-:Y:S05]  /*4f80*/  BSYNC B7 ;  /* 0x0000000000077941 */ /* 0x000fea0003800000 */
.L_x_16202:
        /* <DEDUP_REMOVED lines=307> */
.L_x_16210:
        /* <DEDUP_REMOVED lines=32> */
.L_x_16212:
[----:B------:R-:W-:Y:S05]  /*64c0*/  BSYNC B6 ;  /* 0x0000000000067941 */ /* 0x000fea0003800000 */
.L_x_16211:
        /* <DEDUP_REMOVED lines=284> */
.L_x_16213:
[----:B------:R-:W0:Y:S02]  /*7690*/  LDC.64 R4, c[0x0][0x5c0] ;  /* 0x00017000ff047b82 */ /* 0x000e240000000a00 */
[----:B0-----:R-:W-:-:S06]  /*76a0*/  IMAD.WIDE R2, R3, 0x8, R4 ;  /* 0x0000000803027825 */ /* 0x001fcc00078e0204 */
[----:B------:R-:W2:Y:S01]  /*76b0*/  LDG.E.64 R2, desc[UR36][R2.64] ;  /* 0x0000002402027981 */ /* 0x000ea2000c1e1b00 */
[----:B------:R-:W-:-:S03]  /*76c0*/  VIADD R23, R23, 0x80 ;  /* 0x0000008017177836 */ /* 0x000fc60000000000 */
[----:B--2---:R0:W-:Y:S02]  /*76d0*/  STG.E.64 desc[UR36][R18.64], R2 ;  /* 0x0000000212007986 */ /* 0x0041e4000c101b24 */
[----:B0-----:R-:W-:Y:S02]  /*76e0*/  MOV R2, R23 ;  /* 0x0000001700027202 */ /* 0x001fe40000000f00 */
[----:B------:R-:W-:-:S07]  /*76f0*/  MOV R3, RZ ;  /* 0x000000ff00037202 */ /* 0x000fce0000000f00 */
.L_x_16209:
[----:B------:R-:W-:Y:S05]  /*7700*/  BSYNC B7 ;  /* 0x0000000000077941 */ /* 0x000fea0003800000 */
.L_x_16208:
        /* <DEDUP_REMOVED lines=306> */
.L_x_16214:
        /* <DEDUP_REMOVED lines=32> */
.L_x_16216:
[----:B------:R-:W-:Y:S05]  /*8c30*/  BSYNC B6 ;  /* 0x0000000000067941 */ /* 0x000fea0003800000 */
.L_x_16215:
        /* <DEDUP_REMOVED lines=284> */
.L_x_16217:
[----:B------:R-:W0:Y:S02]  /*9e00*/  LDC.64 R4, c[0x0][0x5c0] ;  /* 0x00017000ff047b82 */ /* 0x000e240000000a00 */
[----:B0-----:R-:W-:-:S06]  /*9e10*/  IMAD.WIDE R2, R3, 0x8, R4 ;  /* 0x0000000803027825 */ /* 0x001fcc00078e0204 */
[----:B------:R-:W2:Y:S04]  /*9e20*/  LDG.E.64 R2, desc[UR36][R2.64] ;  /* 0x0000002402027981 */ /* 0x000ea8000c1e1b00 */
[----:B--2---:R-:W-:Y:S01]  /*9e30*/  STG.E.64 desc[UR36][R18.64], R2 ;  /* 0x0000000212007986 */ /* 0x004fe2000c101b24 */
[----:B------:R-:W-:Y:S05]  /*9e40*/  EXIT ;  /* 0x000000000000794d */ /* 0x000fea0003800000 */
.L_x_16218:
        /* <DEDUP_REMOVED lines=11> */
.L_x_28091:


//--------------------- .text._ZN2at6native24index_elementwise_kernelILi128ELi4EZNS0_20cuda_take_put_kernelIslZZZZZNS0_11take_kernelERNS_14TensorIteratorERKNS_10TensorBaseEENKUlvE_clEvENKUlvE3_clEvENKUlvE_clEvENKUlvE0_clEvEUlRslE_EEvS4_S7_RKT1_EUliE_EEvlSE_ --------------------------
	.section	.text._ZN2at6native24index_elementwise_kernelILi128ELi4EZNS0_20cuda_take_put_kernelIslZZZZZNS0_11take_kernelERNS_14TensorIteratorERKNS_10TensorBaseEENKUlvE_clEvENKUlvE3_clEvENKUlvE_clEvENKUlvE0_clEvEUlRslE_EEvS4_S7_RKT1_EUliE_EEvlSE_,"ax",@progbits
	.align	128
        .global         _ZN2at6native24index_elementwise_kernelILi128ELi4EZNS0_20cuda_take_put_kernelIslZZZZZNS0_11take_kernelERNS_14TensorIteratorERKNS_10TensorBaseEENKUlvE_clEvENKUlvE3_clEvENKUlvE_clEvENKUlvE0_clEvEUlRslE_EEvS4_S7_RKT1_EUliE_EEvlSE_
        .type           _ZN2at6native24index_elementwise_kernelILi128ELi4EZNS0_20cuda_take_put_kernelIslZZZZZNS0_11take_kernelERNS_14TensorIteratorERKNS_10TensorBaseEENKUlvE_clEvENKUlvE3_clEvENKUlvE_clEvENKUlvE0_clEvEUlRslE_EEvS4_S7_RKT1_EUliE_EEvlSE_,@function
        .size           _ZN2at6native24index_elementwise_kernelILi128ELi4EZNS0_20cuda_take_put_kernelIslZZZZZNS0_11take_kernelERNS_14TensorIteratorERKNS_10TensorBaseEENKUlvE_clEvENKUlvE3_clEvENKUlvE_clEvENKUlvE0_clEvEUlRslE_EEvS4_S7_RKT1_EUliE_EEvlSE_,(.L_x_27932 - _ZN2at6native24index_elementwise_kernelILi128ELi4EZNS0_20cuda_take_put_kernelIslZZZZZNS0_11take_kernelERNS_14TensorIteratorERKNS_10TensorBaseEENKUlvE_clEvENKUlvE3_clEvENKUlvE_clEvENKUlvE0_clEvEUlRslE_EEvS4_S7_RKT1_EUliE_EEvlSE_)
        .other          _ZN2at6native24index_elementwise_kernelILi128ELi4EZNS0_20cuda_take_put_kernelIslZZZZZNS0_11take_kernelERNS_14TensorIteratorERKNS_10TensorBaseEENKUlvE_clEvENKUlvE3_clEvENKUlvE_clEvENKUlvE0_clEvEUlRslE_EEvS4_S7_RKT1_EUliE_EEvlSE_,@"STO_CUDA_ENTRY STV_DEFAULT"
_ZN2at6native24index_elementwise_kernelILi128ELi4EZNS0_20cuda_take_put_kernelIslZZZZZNS0_11take_kernelERNS_14TensorIteratorERKNS_10TensorBaseEENKUlvE_clEvENKUlvE3_clEvENKUlvE_clEvENKUlvE0_clEvEUlRslE_EEvS4_S7_RKT1_EUliE_EEvlSE_:
.text._ZN2at6native24index_elementwise_kernelILi128ELi4EZNS0_20cuda_take_put_kernelIslZZZZZNS0_11take_kernelERNS_14TensorIteratorERKNS_10TensorBaseEENKUlvE_clEvENKUlvE3_clEvENKUlvE_clEvENKUlvE0_clEvEUlRslE_EEvS4_S7_RKT1_EUliE_EEvlSE_:
        /* <DEDUP_REMOVED lines=317> */
.L_x_16221:
        /* <DEDUP_REMOVED lines=32> */
.L_x_16223:
[----:B------:R-:W-:Y:S05]  /*15d0*/  BSYNC B7 ;  /* 0x0000000000077941 */ /* 0x000fea0003800000 */
.L_x_16222:
        /* <DEDUP_REMOVED lines=25> */
[----:B------:R-:W-:Y:S05]  /*1770*/  CALL.REL.NOINC `($__internal_14_$__cuda_sm20_div_u64) ;  /* 0x000001a400407944 */ /* 0x000fea0003c00000 */
        /* <DEDUP_REMOVED lines=11> */
.L_x_16226:
        /* <DEDUP_REMOVED lines=23> */
.L_x_16227:
[----:B------:R-:W-:Y:S05]  /*19a0*/  BSYNC B0 ;  /* 0x0000000000007941 */ /* 0x000fea0003800000 */
.L_x_16225:
        /* <DEDUP_REMOVED lines=32> */
.L_x_16229:
        /* <DEDUP_REMOVED lines=24> */
.L_x_16230:
[----:B------:R-:W-:Y:S05]  /*1d30*/  BSYNC B0 ;  /* 0x0000000000007941 */ /* 0x000fea0003800000 */
.L_x_16228:
        /* <DEDUP_REMOVED lines=20> */
[----:B------:R-:W-:Y:S05]  /*1e80*/  CALL.REL.NOINC `($__internal_14_$__cuda_sm20_div_u64) ;  /* 0x0000019c007c7944 */ /* 0x000fea0003c00000 */
        /* <DEDUP_REMOVED lines=12> */
.L_x_16232:
        /* <DEDUP_REMOVED lines=24> */
.L_x_16233:
[----:B------:R-:W-:Y:S05]  /*20d0*/  BSYNC B0 ;  /* 0x0000000000007941 */ /* 0x000fea0003800000 */
.L_x_16231:
        /* <DEDUP_REMOVED lines=33> */
.L_x_16235:
        /* <DEDUP_REMOVED lines=24> */
.L_x_16236:
[----:B------:R-:W-:Y:S05]  /*2470*/  BSYNC B0 ;  /* 0x0000000000007941 */ /* 0x000fea0003800000 */
.L_x_16234:
        /* <DEDUP_REMOVED lines=33> */
.L_x_16238:
        /* <DEDUP_REMOVED lines=24> */
.L_x_16239:
[----:B------:R-:W-:Y:S05]  /*2810*/  BSYNC B0 ;  /* 0x0000000000007941 */ /* 0x000fea0003800000 */
.L_x_16237:
        /* <DEDUP_REMOVED lines=33> */
.L_x_16241:
        /* <DEDUP_REMOVED lines=24> */
.L_x_16242:
[----:B------:R-:W-:Y:S05]  /*2bb0*/  BSYNC B0 ;  /* 0x0000000000007941 */ /* 0x000fea0003800000 */
.L_x_16240:
        /* <DEDUP_REMOVED lines=33> */
.L_x_16244:
        /* <DEDUP_REMOVED lines=24> */
.L_x_16245:
[----:B------:R-:W-:Y:S05]  /*2f50*/  BSYNC B0 ;  /* 0x0000000000007941 */ /* 0x000fea0003800000 */
.L_x_16243:
        /* <DEDUP_REMOVED lines=33> */
.L_x_16247:
        /* <DEDUP_REMOVED lines=24> */
.L_x_16248:
[----:B------:R-:W-:Y:S05]  /*32f0*/  BSYNC B0 ;  /* 0x0000000000007941 */ /* 0x000fea0003800000 */
.L_x_16246:
        /* <DEDUP_REMOVED lines=33> */
.L_x_16250:
        /* <DEDUP_REMOVED lines=24> */
.L_x_16251:
[----:B------:R-:W-:Y:S05]  /*3690*/  BSYNC B0 ;  /* 0x0000000000007941 */ /* 0x000fea0003800000 */
.L_x_16249:
        /* <DEDUP_REMOVED lines=33> */
.L_x_16253:
        /* <DEDUP_REMOVED lines=24> */
.L_x_16254:
[----:B------:R-:W-:Y:S05]  /*3a30*/  BSYNC B0 ;  /* 0x0000000000007941 */ /* 0x000fea0003800000 */
.L_x_16252:
        /* <DEDUP_REMOVED lines=33> */
.L_x_16256:
        /* <DEDUP_REMOVED lines=24> */
.L_x_16257:
[----:B------:R-:W-:Y:S05]  /*3dd0*/  BSYNC B0 ;  /* 0x0000000000007941 */ /* 0x000fea0003800000 */
.L_x_16255:
        /* <DEDUP_REMOVED lines=33> */
.L_x_16259:
        /* <DEDUP_REMOVED lines=24> */
.L_x_16260:
[----:B------:R-:W-:Y:S05]  /*4170*/  BSYNC B0 ;  /* 0x0000000000007941 */ /* 0x000fea0003800000 */
.L_x_16258:
        /* <DEDUP_REMOVED lines=33> */
.L_x_16262:
        /* <DEDUP_REMOVED lines=24> */
.L_x_16263:
[----:B------:R-:W-:Y:S05]  /*4510*/  BSYNC B0 ;  /* 0x0000000000007941 */ /* 0x000fea0003800000 */
.L_x_16261:
        /* <DEDUP_REMOVED lines=33> */
.L_x_16265:
        /* <DEDUP_REMOVED lines=24> */
.L_x_16266:
[----:B------:R-:W-:Y:S05]  /*48b0*/  BSYNC B0 ;  /* 0x0000000000007941 */ /* 0x000fea0003800000 */
.L_x_16264:
        /* <DEDUP_REMOVED lines=33> */
.L_x_16268:
        /* <DEDUP_REMOVED lines=24> */
.L_x_16269:
[----:B------:R-:W-:Y:S05]  /*4c50*/  BSYNC B0 ;  /* 0x0000000000007941 */ /* 0x000fea0003800000 */
.L_x_16267:
        /* <DEDUP_REMOVED lines=33> */
.L_x_16271:
        /* <DEDUP_REMOVED lines=24> */
.L_x_16272:
[----:B------:R-:W-:Y:S05]  /*4ff0*/  BSYNC B0 ;  /* 0x0000000000007941 */ /* 0x000fea0003800000 */
.L_x_16270:
        /* <DEDUP_REMOVED lines=33> */
.L_x_16274:
        /* <DEDUP_REMOVED lines=24> */
.L_x_16275:
[----:B------:R-:W-:Y:S05]  /*5390*/  BSYNC B0 ;  /* 0x0000000000007941 */ /* 0x000fea0003800000 */
.L_x_16273:
        /* <DEDUP_REMOVED lines=33> */
.L_x_16277:
        /* <DEDUP_REMOVED lines=24> */
.L_x_16278:
[----:B------:R-:W-:Y:S05]  /*5730*/  BSYNC B0 ;  /* 0x0000000000007941 */ /* 0x000fea0003800000 */
.L_x_16276:
        /* <DEDUP_REMOVED lines=33> */
.L_x_16280:
        /* <DEDUP_REMOVED lines=24> */
.L_x_16281:
[----:B------:R-:W-:Y:S05]  /*5ad0*/  BSYNC B0 ;  /* 0x0000000000007941 */ /* 0x000fea0003800000 */
.L_x_16279:
        /* <DEDUP_REMOVED lines=33> */
.L_x_16283:
        /* <DEDUP_REMOVED lines=24> */
.L_x_16284:
[----:B------:R-:W-:Y:S05]  /*5e70*/  BSYNC B0 ;  /* 0x0000000000007941 */ /* 0x000fea0003800000 */
.L_x_16282:
        /* <DEDUP_REMOVED lines=33> */
.L_x_16286:
        /* <DEDUP_REMOVED lines=24> */
.L_x_16287:
[----:B------:R-:W-:Y:S05]  /*6210*/  BSYNC B0 ;  /* 0x0000000000007941 */ /* 0x000fea0003800000 */
.L_x_16285:
        /* <DEDUP_REMOVED lines=33> */
.L_x_16289:
        /* <DEDUP_REMOVED lines=24> */
.L_x_16290:
[----:B------:R-:W-:Y:S05]  /*65b0*/  BSYNC B0 ;  /* 0x0000000000007941 */ /* 0x000fea0003800000 */
.L_x_16288:
        /* <DEDUP_REMOVED lines=33> */
.L_x_16292:
        /* <DEDUP_REMOVED lines=24> */
.L_x_16293:
[----:B------:R-:W-:Y:S05]  /*6950*/  BSYNC B0 ;  /* 0x0000000000007941 */ /* 0x000fea0003800000 */
.L_x_16291:
        /* <DEDUP_REMOVED lines=31> */
.L_x_16295:
        /* <DEDUP_REMOVED lines=23> */
.L_x_16296:
[----:B------:R-:W-:Y:S05]  /*6cc0*/  BSYNC B0 ;  /* 0x0000000000007941 */ /* 0x000fea0003800000 */
.L_x_16294:
        /* <DEDUP_REMOVED lines=17> */
[----:B------:R-:W-:Y:S05]  /*6de0*/  CALL.REL.NOINC `($__internal_15_$__cuda_sm20_rem_u64) ;  /* 0x0000015000b87944 */ /* 0x000fea0003c00000 */
[----:B------:R-:W-:Y:S01]  /*6df0*/  MOV R4, R0 ;  /* 0x0000000000047202 */ /* 0x000fe20000000f00 */
[----:B------:R-:W-:Y:S01]  /*6e00*/  IMAD.MOV.U32 R5, RZ, RZ, R3 ;  /* 0x000000ffff057224 */ /* 0x000fe200078e0003 */
[----:B------:R-:W-:Y:S06]  /*6e10*/  BRA `(.L_x_16299) ;  /* 0x0000000000507947 */ /* 0x000fec0003800000 */
.L_x_16298:
        /* <DEDUP_REMOVED lines=20> */
.L_x_16299:
[----:B------:R-:W-:Y:S05]  /*6f60*/  BSYNC B0 ;  /* 0x0000000000007941 */ /* 0x000fea0003800000 */
.L_x_16297:
[----:B------:R-:W-:Y:S01]  /*6f70*/  ULDC.64 UR4, c[0x0][0x5c0] ;  /* 0x0001700000047ab9 */ /* 0x000fe20000000a00 */
[----:B------:R-:W-:Y:S01]  /*6f80*/  MOV R3, R15 ;  /* 0x0000000f00037202 */ /* 0x000fe20000000f00 */
[----:B------:R-:W-:Y:S02]  /*6f90*/  IMAD R5, R5, UR4, RZ ;  /* 0x0000000405057c24 */ /* 0x000fe4000f8e02ff */
[----:B------:R-:W-:-:S04]  /*6fa0*/  IMAD.WIDE.U32 R2, R4, UR4, R2 ;  /* 0x0000000404027c25 */ /* 0x000fc8000f8e0002 */
[----:B------:R-:W-:-:S04]  /*6fb0*/  IMAD R5, R4, UR5, R5 ;  /* 0x0000000504057c24 */ /* 0x000fc8000f8e0205 */
[----:B------:R-:W-:-:S07]  /*6fc0*/  IMAD.IADD R15, R3, 0x1, R5 ;  /* 0x00000001030f7824 */ /* 0x000fce00078e0205 */
.L_x_16224:
        /* <DEDUP_REMOVED lines=9> */
.L_x_16220:
[----:B------:R-:W-:Y:S05]  /*7060*/  BSYNC B6 ;  /* 0x0000000000067941 */ /* 0x000fea0003800000 */
.L_x_16219:
        /* <DEDUP_REMOVED lines=308> */
.L_x_16302:
        /* <DEDUP_REMOVED lines=32> */
.L_x_16304:
[----:B------:R-:W-:Y:S05]  /*85b0*/  BSYNC B7 ;  /* 0x0000000000077941 */ /* 0x000fea0003800000 */
.L_x_16303:
        /* <DEDUP_REMOVED lines=37> */
.L_x_16307:
        /* <DEDUP_REMOVED lines=23> */
.L_x_16308:
[----:B------:R-:W-:Y:S05]  /*8980*/  BSYNC B0 ;  /* 0x0000000000007941 */ /* 0x000fea0003800000 */
.L_x_16306:
        /* <DEDUP_REMOVED lines=32> */
.L_x_16310:
        /* <DEDUP_REMOVED lines=24> */
.L_x_16311:
[----:B------:R-:W-:Y:S05]  /*8d10*/  BSYNC B0 ;  /* 0x0000000000007941 */ /* 0x000fea0003800000 */
.L_x_16309:
        /* <DEDUP_REMOVED lines=32> */
.L_x_16313:
        /* <DEDUP_REMOVED lines=24> */
.L_x_16314:
[----:B------:R-:W-:Y:S05]  /*90a0*/  BSYNC B0 ;  /* 0x0000000000007941 */ /* 0x000fea0003800000 */
.L_x_16312:
        /* <DEDUP_REMOVED lines=32> */
.L_x_16316:
        /* <DEDUP_REMOVED lines=24> */
.L_x_16317:
[----:B------:R-:W-:Y:S05]  /*9430*/  BSYNC B0 ;  /* 0x0000000000007941 */ /* 0x000fea0003800000 */
.L_x_16315:
        /* <DEDUP_REMOVED lines=32> */
.L_x_16319:
        /* <DEDUP_REMOVED lines=24> */
.L_x_16320:
[----:B------:R-:W-:Y:S05]  /*97c0*/  BSYNC B0 ;  /* 0x0000000000007941 */ /* 0x000fea0003800000 */
.L_x_16318:
        /* <DEDUP_REMOVED lines=32> */
.L_x_16322:
        /* <DEDUP_REMOVED lines=24> */
.L_x_16323:
[----:B------:R-:W-:Y:S05]  /*9b50*/  BSYNC B0 ;  /* 0x0000000000007941 */ /* 0x000fea0003800000 */
.L_x_16321:
        /* <DEDUP_REMOVED lines=32> */
.L_x_16325:
        /* <DEDUP_REMOVED lines=24> */
.L_x_16326:
[----:B------:R-:W-:Y:S05]  /*9ee0*/  BSYNC B0 ;  /* 0x0000000000007941 */ /* 0x000fea0003800000 */
.L_x_16324:
        /* <DEDUP_REMOVED lines=32> */
.L_x_16328:
        /* <DEDUP_REMOVED lines=24> */
.L_x_16329:
[----:B------:R-:W-:Y:S05]  /*a270*/  BSYNC B0 ;  /* 0x0000000000007941 */ /* 0x000fea0003800000 */
.L_x_16327:
        /* <DEDUP_REMOVED lines=32> */
.L_x_16331:
        /* <DEDUP_REMOVED lines=24> */
.L_x_16332:
[----:B------:R-:W-:Y:S05]  /*a600*/  BSYNC B0 ;  /* 0x0000000000007941 */ /* 0x000fea0003800000 */
.L_x_16330:
        /* <DEDUP_REMOVED lines=32> */
.L_x_16334:
        /* <DEDUP_REMOVED lines=24> */
.L_x_16335:
[----:B------:R-:W-:Y:S05]  /*a990*/  BSYNC B0 ;  /* 0x0000000000007941 */ /* 0x000fea0003800000 */
.L_x_16333:
        /* <DEDUP_REMOVED lines=32> */
.L_x_16337:
        /* <DEDUP_REMOVED lines=24> */
.L_x_16338:
[----:B------:R-:W-:Y:S05]  /*ad20*/  BSYNC B0 ;  /* 0x0000000000007941 */ /* 0x000fea0003800000 */
.L_x_16336:
        /* <DEDUP_REMOVED lines=32> */
.L_x_16340:
        /* <DEDUP_REMOVED lines=24> */
.L_x_16341:
[----:B------:R-:W-:Y:S05]  /*b0b0*/  BSYNC B0 ;  /* 0x0000000000007941 */ /* 0x000fea0003800000 */
.L_x_16339:
        /* <DEDUP_REMOVED lines=32> */
.L_x_16343:
        /* <DEDUP_REMOVED lines=24> */
.L_x_16344:
[----:B------:R-:W-:Y:S05]  /*b440*/  BSYNC B0 ;  /* 0x0000000000007941 */ /* 0x000fea0003800000 */
.L_x_16342:
        /* <DEDUP_REMOVED lines=32> */
.L_x_16346:
        /* <DEDUP_REMOVED lines=24> */
.L_x_16347:
[----:B------:R-:W-:Y:S05]  /*b7d0*/  BSYNC B0 ;  /* 0x0000000000007941 */ /* 0x000fea0003800000 */
.L_x_16345:
        /* <DEDUP_REMOVED lines=32> */
.L_x_16349:
        /* <DEDUP_REMOVED lines=24> */
.L_x_16350:
[----:B------:R-:W-:Y:S05]  /*bb60*/  BSYNC B0 ;  /* 0x0000000000007941 */ /* 0x000fea0003800000 */
.L_x_16348:
        /* <DEDUP_REMOVED lines=32> */
.L_x_16352:
        /* <DEDUP_REMOVED lines=24> */
.L_x_16353:
[----:B------:R-:W-:Y:S05]  /*bef0*/  BSYNC B0 ;  /* 0x0000000000007941 */ /* 0x000fea0003800000 */
.L_x_16351:
        /* <DEDUP_REMOVED lines=32> */
.L_x_16355:
        /* <DEDUP_REMOVED lines=24> */
.L_x_16356:
[----:B------:R-:W-:Y:S05]  /*c280*/  BSYNC B0 ;  /* 0x0000000000007941 */ /* 0x000fea0003800000 */
.L_x_16354:
        /* <DEDUP_REMOVED lines=32> */
.L_x_16358:
        /* <DEDUP_REMOVED lines=24> */
.L_x_16359:
[----:B------:R-:W-:Y:S05]  /*c610*/  BSYNC B0 ;  /* 0x0000000000007941 */ /* 0x000fea0003800000 */
.L_x_16357:
        /* <DEDUP_REMOVED lines=32> */
.L_x_16361:
        /* <DEDUP_REMOVED lines=24> */
.L_x_16362:
[----:B------:R-:W-:Y:S05]  /*c9a0*/  BSYNC B0 ;  /* 0x0000000000007941 */ /* 0x000fea0003800000 */
.L_x_16360:
        /* <DEDUP_REMOVED lines=32> */
.L_x_16364:
        /* <DEDUP_REMOVED lines=24> */
.L_x_16365:
[----:B------:R-:W-:Y:S05]  /*cd30*/  BSYNC B0 ;  /* 0x0000000000007941 */ /* 0x000fea0003800000 */
.L_x_16363:
        /* <DEDUP_REMOVED lines=32> */
.L_x_16367:
        /* <DEDUP_REMOVED lines=24> */
.L_x_16368:
[----:B------:R-:W-:Y:S05]  /*d0c0*/  BSYNC B0 ;  /* 0x0000000000007941 */ /* 0x000fea0003800000 */
.L_x_16366:
        /* <DEDUP_REMOVED lines=32> */
.L_x_16370:
        /* <DEDUP_REMOVED lines=24> */
.L_x_16371:
[----:B------:R-:W-:Y:S05]  /*d450*/  BSYNC B0 ;  /* 0x0000000000007941 */ /* 0x000fea0003800000 */
.L_x_16369:
        /* <DEDUP_REMOVED lines=32> */
.L_x_16373:
        /* <DEDUP_REMOVED lines=24> */
.L_x_16374:
[----:B------:R-:W-:Y:S05]  /*d7e0*/  BSYNC B0 ;  /* 0x0000000000007941 */ /* 0x000fea0003800000 */
.L_x_16372:
        /* <DEDUP_REMOVED lines=30> */
.L_x_16376:
        /* <DEDUP_REMOVED lines=23> */
.L_x_16377:
[----:B------:R-:W-:Y:S05]  /*db40*/  BSYNC B0 ;  /* 0x0000000000007941 */ /* 0x000fea0003800000 */
.L_x_16375:
        /* <DEDUP_REMOVED lines=20> */
.L_x_16379:
        /* <DEDUP_REMOVED lines=19> */
.L_x_16380:
[----:B------:R-:W-:Y:S05]  /*ddc0*/  BSYNC B0 ;  /* 0x0000000000007941 */ /* 0x000fea0003800000 */
.L_x_16378:
[----:B------:R-:W-:Y:S02]  /*ddd0*/  ULDC.64 UR4, c[0x0][0x5c0] ;  /* 0x0001700000047ab9 */ /* 0x000fe40000000a00 */
[----:B------:R-:W-:Y:S02]  /*dde0*/  IMAD R3, R5, UR4, RZ ;  /* 0x0000000405037c24 */ /* 0x000fe4000f8e02ff */
[----:B------:R-:W-:-:S04]  /*ddf0*/  IMAD.WIDE.U32 R12, R4, UR4, R12 ;  /* 0x00000004040c7c25 */ /* 0x000fc8000f8e000c */
[----:B------:R-:W-:-:S04]  /*de00*/  IMAD R3, R4, UR5, R3 ;  /* 0x0000000504037c24 */ /* 0x000fc8000f8e0203 */
[----:B------:R-:W-:-:S07]  /*de10*/  IMAD.IADD R13, R13, 0x1, R3 ;  /* 0x000000010d0d7824 */ /* 0x000fce00078e0203 */
.L_x_16305:
        /* <DEDUP_REMOVED lines=8> */
.L_x_16301:
[----:B------:R-:W-:Y:S05]  /*dea0*/  BSYNC B6 ;  /* 0x0000000000067941 */ /* 0x000fea0003800000 */
.L_x_16300:
        /* <DEDUP_REMOVED lines=308> */
.L_x_16383:
        /* <DEDUP_REMOVED lines=32> */
.L_x_16385:
[----:B------:R-:W-:Y:S05]  /*f3f0*/  BSYNC B7 ;  /* 0x0000000000077941 */ /* 0x000fea0003800000 */
.L_x_16384:
        /* <DEDUP_REMOVED lines=37> */
.L_x_16388:
        /* <DEDUP_REMOVED lines=23> */
.L_x_16389:
[----:B------:R-:W-:Y:S05]  /*f7c0*/  BSYNC B0 ;  /* 0x0000000000007941 */ /* 0x000fea0003800000 */
.L_x_16387:
        /* <DEDUP_REMOVED lines=32> */
.L_x_16391:
        /* <DEDUP_REMOVED lines=24> */
.L_x_16392:
[----:B------:R-:W-:Y:S05]  /*fb50*/  BSYNC B0 ;  /* 0x0000000000007941 */ /* 0x000fea0003800000 */
.L_x_16390:
        /* <DEDUP_REMOVED lines=32> */
.L_x_16394:
        /* <DEDUP_REMOVED lines=24> */
.L_x_16395:
[----:B------:R-:W-:Y:S05]  /*fee0*/  BSYNC B0 ;  /* 0x0000000000007941 */ /* 0x000fea0003800000 */
.L_x_16393:
        /* <DEDUP_REMOVED lines=32> */
.L_x_16397:
        /* <DEDUP_REMOVED lines=24> */
.L_x_16398:
[----:B------:R-:W-:Y:S05]  /*10270*/  BSYNC B0 ;  /* 0x0000000000007941 */ /* 0x000fea0003800000 */
.L_x_16396:
        /* <DEDUP_REMOVED lines=32> */
.L_x_16400:
        /* <DEDUP_REMOVED lines=24> */
.L_x_16401:
[----:B------:R-:W-:Y:S05]  /*10600*/  BSYNC B0 ;  /* 0x0000000000007941 */ /* 0x000fea0003800000 */
.L_x_16399:
        /* <DEDUP_REMOVED lines=32> */
.L_x_16403:
        /* <DEDUP_REMOVED lines=24> */
.L_x_16404:
[----:B------:R-:W-:Y:S05]  /*10990*/  BSYNC B0 ;  /* 0x0000000000007941 */ /* 0x000fea0003800000 */
.L_x_16402:
        /* <DEDUP_REMOVED lines=32> */
.L_x_16406:
        /* <DEDUP_REMOVED lines=24> */
.L_x_16407:
[----:B------:R-:W-:Y:S05]  /*10d20*/  BSYNC B0 ;  /* 0x0000000000007941 */ /* 0x000fea0003800000 */
.L_x_16405:
        /* <DEDUP_REMOVED lines=32> */
.L_x_16409:
        /* <DEDUP_REMOVED lines=24> */
.L_x_16410:
[----:B------:R-:W-:Y:S05]  /*110b0*/  BSYNC B0 ;  /* 0x0000000000007941 */ /* 0x000fea0003800000 */
.L_x_16408:
        /* <DEDUP_REMOVED lines=32> */
.L_x_16412:
        /* <DEDUP_REMOVED lines=24> */
.L_x_16413:
[----:B------:R-:W-:Y:S05]  /*11440*/  BSYNC B0 ;  /* 0x0000000000007941 */ /* 0x000fea0003800000 */
.L_x_16411:
        /* <DEDUP_REMOVED lines=32> */
.L_x_16415:
        /* <DEDUP_REMOVED lines=24> */
.L_x_16416:
[----:B------:R-:W-:Y:S05]  /*117d0*/  BSYNC B0 ;  /* 0x0000000000007941 */ /* 0x000fea0003800000 */
.L_x_16414:
        /* <DEDUP_REMOVED lines=32> */
.L_x_16418:
        /* <DEDUP_REMOVED lines=24> */
.L_x_16419:
[----:B------:R-:W-:Y:S05]  /*11b60*/  BSYNC B0 ;  /* 0x0000000000007941 */ /* 0x000fea0003800000 */
.L_x_16417:
        /* <DEDUP_REMOVED lines=32> */
.L_x_16421:
        /* <DEDUP_REMOVED lines=24> */
.L_x_16422:
[----:B------:R-:W-:Y:S05]  /*11ef0*/  BSYNC B0 ;  /* 0x0000000000007941 */ /* 0x000fea0003800000 */
.L_x_16420:
        /* <DEDUP_REMOVED lines=32> */
.L_x_16424:
        /* <DEDUP_REMOVED lines=24> */
.L_x_16425:
[----:B------:R-:W-:Y:S05]  /*12280*/  BSYNC B0 ;  /* 0x0000000000007941 */ /* 0x000fea0003800000 */
.L_x_16423:
        /* <DEDUP_REMOVED lines=19> */
[----:B------:R-:W-:Y:S05]  /*123c0*/  CALL.REL.NOINC `($__internal_14_$__cuda_sm20_div_u64) ;  /* 0x00000098002c7944 */ /* 0x000fea0003c00000 */
        /* <DEDUP_REMOVED lines=12> */
.L_x_16427:
        /* <DEDUP_REMOVED lines=24> */
.L_x_16428:
[----:B------:R-:W-:Y:S05]  /*12610*/  BSYNC B0 ;  /* 0x0000000000007941 */ /* 0x000fea0003800000 */
.L_x_16426:
        /* <DEDUP_REMOVED lines=19> */
[----:B------:R-:W-:Y:S05]  /*12750*/  CALL.REL.NOINC `($__internal_14_$__cuda_sm20_div_u64) ;  /* 0x0000009400487944 */ /* 0x000fea0003c00000 */
        /* <DEDUP_REMOVED lines=12> */
.L_x_16430:
        /* <DEDUP_REMOVED lines=24> */
.L_x_16431:
[----:B------:R-:W-:Y:S05]  /*129a0*/  BSYNC B0 ;  /* 0x0000000000007941 */ /* 0x000fea0003800000 */
.L_x_16429:
        /* <DEDUP_REMOVED lines=32> */
.L_x_16433:
        /* <DEDUP_REMOVED lines=24> */
.L_x_16434:
[----:B------:R-:W-:Y:S05]  /*12d30*/  BSYNC B0 ;  /* 0x0000000000007941 */ /* 0x000fea0003800000 */
.L_x_16432:
        /* <DEDUP_REMOVED lines=32> */
.L_x_16436:
        /* <DEDUP_REMOVED lines=24> */
.L_x_16437:
[----:B------:R-:W-:Y:S05]  /*130c0*/  BSYNC B0 ;  /* 0x0000000000007941 */ /* 0x000fea0003800000 */
.L_x_16435:
        /* <DEDUP_REMOVED lines=32> */
.L_x_16439:
        /* <DEDUP_REMOVED lines=24> */
.L_x_16440:
[----:B------:R-:W-:Y:S05]  /*13450*/  BSYNC B0 ;  /* 0x0000000000007941 */ /* 0x000fea0003800000 */
.L_x_16438:
        /* <DEDUP_REMOVED lines=32> */
.L_x_16442:
        /* <DEDUP_REMOVED lines=24> */
.L_x_16443:
[----:B------:R-:W-:Y:S05]  /*137e0*/  BSYNC B0 ;  /* 0x0000000000007941 */ /* 0x000fea0003800000 */
.L_x_16441:
        /* <DEDUP_REMOVED lines=32> */
.L_x_16445:
        /* <DEDUP_REMOVED lines=24> */
.L_x_16446:
[----:B------:R-:W-:Y:S05]  /*13b70*/  BSYNC B0 ;  /* 0x0000000000007941 */ /* 0x000fea0003800000 */
.L_x_16444:
        /* <DEDUP_REMOVED lines=32> */
.L_x_16448:
        /* <DEDUP_REMOVED lines=24> */
.L_x_16449:
[----:B------:R-:W-:Y:S05]  /*13f00*/  BSYNC B0 ;  /* 0x0000000000007941 */ /* 0x000fea0003800000 */
.L_x_16447:
        /* <DEDUP_REMOVED lines=32> */
.L_x_16451:
        /* <DEDUP_REMOVED lines=24> */
.L_x_16452:
[----:B------:R-:W-:Y:S05]  /*14290*/  BSYNC B0 ;  /* 0x0000000000007941 */ /* 0x000fea0003800000 */
.L_x_16450:
        /* <DEDUP_REMOVED lines=32> */
.L_x_16454:
        /* <DEDUP_REMOVED lines=24> */
.L_x_16455:
[----:B------:R-:W-:Y:S05]  /*14620*/  BSYNC B0 ;  /* 0x0000000000007941 */ /* 0x000fea0003800000 */
.L_x_16453:
        /* <DEDUP_REMOVED lines=30> */
.L_x_16457:
        /* <DEDUP_REMOVED lines=23> */
.L_x_16458:
[----:B------:R-:W-:Y:S05]  /*14980*/  BSYNC B0 ;  /* 0x0000000000007941 */ /* 0x000fea0003800000 */
.L_x_16456:
        /* <DEDUP_REMOVED lines=16> */
[----:B------:R-:W-:Y:S05]  /*14a90*/  CALL.REL.NOINC `($__internal_15_$__cuda_sm20_rem_u64) ;  /* 0x00000074008c7944 */ /* 0x000fea0003c00000 */
[----:B------:R-:W-:Y:S01]  /*14aa0*/  IMAD.MOV.U32 R4, RZ, RZ, R0 ;  /* 0x000000ffff047224 */ /* 0x000fe200078e0000 */
[----:B------:R-:W-:Y:S01]  /*14ab0*/  MOV R5, R3 ;  /* 0x0000000300057202 */ /* 0x000fe20000000f00 */
[----:B------:R-:W-:Y:S06]  /*14ac0*/  BRA `(.L_x_16461) ;  /* 0x00000000004c7947 */ /* 0x000fec0003800000 */
.L_x_16460:
        /* <DEDUP_REMOVED lines=19> */
.L_x_16461:
[----:B------:R-:W-:Y:S05]  /*14c00*/  BSYNC B0 ;  /* 0x0000000000007941 */ /* 0x000fea0003800000 */
.L_x_16459:
[----:B------:R-:W-:Y:S02]  /*14c10*/  ULDC.64 UR4, c[0x0][0x5c0] ;  /* 0x0001700000047ab9 */ /* 0x000fe40000000a00 */
[----:B------:R-:W-:Y:S02]  /*14c20*/  IMAD R3, R5, UR4, RZ ;  /* 0x0000000405037c24 */ /* 0x000fe4000f8e02ff */
[----:B------:R-:W-:-:S04]  /*14c30*/  IMAD.WIDE.U32 R12, R4, UR4, R12 ;  /* 0x00000004040c7c25 */ /* 0x000fc8000f8e000c */
[----:B------:R-:W-:-:S04]  /*14c40*/  IMAD R3, R4, UR5, R3 ;  /* 0x0000000504037c24 */ /* 0x000fc8000f8e0203 */
[----:B------:R-:W-:-:S07]  /*14c50*/  IMAD.IADD R13, R13, 0x1, R3 ;  /* 0x000000010d0d7824 */ /* 0x000fce00078e0203 */
.L_x_16386:
        /* <DEDUP_REMOVED lines=8> */
.L_x_16382:
[----:B------:R-:W-:Y:S05]  /*14ce0*/  BSYNC B6 ;  /* 0x0000000000067941 */ /* 0x000fea0003800000 */
.L_x_16381:
        /* <DEDUP_REMOVED lines=307> */
.L_x_16462:
        /* <DEDUP_REMOVED lines=32> */
.L_x_16464:
[----:B------:R-:W-:Y:S05]  /*16220*/  BSYNC B6 ;  /* 0x0000000000067941 */ /* 0x000fea0003800000 */
.L_x_16463:
        /* <DEDUP_REMOVED lines=37> */
.L_x_16467:
        /* <DEDUP_REMOVED lines=24> */
.L_x_16468:
[----:B------:R-:W-:Y:S05]  /*16600*/  BSYNC B0 ;  /* 0x0000000000007941 */ /* 0x000fea0003800000 */
.L_x_16466:
        /* <DEDUP_REMOVED lines=32> */
.L_x_16470:
        /* <DEDUP_REMOVED lines=24> */
.L_x_16471:
[----:B------:R-:W-:Y:S05]  /*16990*/  BSYNC B0 ;  /* 0x0000000000007941 */ /* 0x000fea0003800000 */
.L_x_16469:
        /* <DEDUP_REMOVED lines=33> */
.L_x_16473:
        /* <DEDUP_REMOVED lines=24> */
.L_x_16474:
[----:B------:R-:W-:Y:S05]  /*16d30*/  BSYNC B0 ;  /* 0x0000000000007941 */ /* 0x000fea0003800000 */
.L_x_16472:
        /* <DEDUP_REMOVED lines=33> */
.L_x_16476:
        /* <DEDUP_REMOVED lines=24> */
.L_x_16477:
[----:B------:R-:W-:Y:S05]  /*170d0*/  BSYNC B0 ;  /* 0x0000000000007941 */ /* 0x000fea0003800000 */
.L_x_16475:
        /* <DEDUP_REMOVED lines=33> */
.L_x_16479:
        /* <DEDUP_REMOVED lines=24> */
.L_x_16480:
[----:B------:R-:W-:Y:S05]  /*17470*/  BSYNC B0 ;  /* 0x0000000000007941 */ /* 0x000fea0003800000 */
.L_x_16478:
        /* <DEDUP_REMOVED lines=33> */
.L_x_16482:
        /* <DEDUP_REMOVED lines=24> */
.L_x_16483:
[----:B------:R-:W-:Y:S05]  /*17810*/  BSYNC B0 ;  /* 0x0000000000007941 */ /* 0x000fea0003800000 */
.L_x_16481:
        /* <DEDUP_REMOVED lines=33> */
.L_x_16485:
        /* <DEDUP_REMOVED lines=24> */
.L_x_16486:
[----:B------:R-:W-:Y:S05]  /*17bb0*/  BSYNC B0 ;  /* 0x0000000000007941 */ /* 0x000fea0003800000 */
.L_x_16484:
        /* <DEDUP_REMOVED lines=33> */
.L_x_16488:
        /* <DEDUP_REMOVED lines=24> */
.L_x_16489:
[----:B------:R-:W-:Y:S05]  /*17f50*/  BSYNC B0 ;  /* 0x0000000000007941 */ /* 0x000fea0003800000 */
.L_x_16487:
        /* <DEDUP_REMOVED lines=33> */
.L_x_16491:
        /* <DEDUP_REMOVED lines=24> */
.L_x_16492:
[----:B------:R-:W-:Y:S05]  /*182f0*/  BSYNC B0 ;  /* 0x0000000000007941 */ /* 0x000fea0003800000 */
.L_x_16490:
        /* <DEDUP_REMOVED lines=33> */
.L_x_16494:
        /* <DEDUP_REMOVED lines=24> */
.L_x_16495:
[----:B------:R-:W-:Y:S05]  /*18690*/  BSYNC B0 ;  /* 0x0000000000007941 */ /* 0x000fea0003800000 */
.L_x_16493:
        /* <DEDUP_REMOVED lines=33> */
.L_x_16497:
        /* <DEDUP_REMOVED lines=24> */
.L_x_16498:
[----:B------:R-:W-:Y:S05]  /*18a30*/  BSYNC B0 ;  /* 0x0000000000007941 */ /* 0x000fea0003800000 */
.L_x_16496:
        /* <DEDUP_REMOVED lines=33> */
.L_x_16500:
        /* <DEDUP_REMOVED lines=24> */
.L_x_16501:
[----:B------:R-:W-:Y:S05]  /*18dd0*/  BSYNC B0 ;  /* 0x0000000000007941 */ /* 0x000fea0003800000 */
.L_x_16499:
        /* <DEDUP_REMOVED lines=33> */
.L_x_16503:
        /* <DEDUP_REMOVED lines=24> */
.L_x_16504:
[----:B------:R-:W-:Y:S05]  /*19170*/  BSYNC B0 ;  /* 0x0000000000007941 */ /* 0x000fea0003800000 */
.L_x_16502:
        /* <DEDUP_REMOVED lines=33> */
.L_x_16506:
        /* <DEDUP_REMOVED lines=24> */
.L_x_16507:
[----:B------:R-:W-:Y:S05]  /*19510*/  BSYNC B0 ;  /* 0x0000000000007941 */ /* 0x000fea0003800000 */
.L_x_16505:
        /* <DEDUP_REMOVED lines=33> */
.L_x_16509:
        /* <DEDUP_REMOVED lines=24> */
.L_x_16510:
[----:B------:R-:W-:Y:S05]  /*198b0*/  BSYNC B0 ;  /* 0x0000000000007941 */ /* 0x000fea0003800000 */
.L_x_16508:
        /* <DEDUP_REMOVED lines=33> */
.L_x_16512:
        /* <DEDUP_REMOVED lines=24> */
.L_x_16513:
[----:B------:R-:W-:Y:S05]  /*19c50*/  BSYNC B0 ;  /* 0x0000000000007941 */ /* 0x000fea0003800000 */
.L_x_16511:
        /* <DEDUP_REMOVED lines=33> */
.L_x_16515:
        /* <DEDUP_REMOVED lines=24> */
.L_x_16516:
[----:B------:R-:W-:Y:S05]  /*19ff0*/  BSYNC B0 ;  /* 0x0000000000007941 */ /* 0x000fea0003800000 */
.L_x_16514:
        /* <DEDUP_REMOVED lines=33> */
.L_x_16518:
        /* <DEDUP_REMOVED lines=24> */
.L_x_16519:
[----:B------:R-:W-:Y:S05]  /*1a390*/  BSYNC B0 ;  /* 0x0000000000007941 */ /* 0x000fea0003800000 */
.L_x_16517:
        /* <DEDUP_REMOVED lines=33> */
.L_x_16521:
        /* <DEDUP_REMOVED lines=24> */
.L_x_16522:
[----:B------:R-:W-:Y:S05]  /*1a730*/  BSYNC B0 ;  /* 0x0000000000007941 */ /* 0x000fea0003800000 */
.L_x_16520:
        /* <DEDUP_REMOVED lines=33> */
.L_x_16524:
        /* <DEDUP_REMOVED lines=24> */
.L_x_16525:
[----:B------:R-:W-:Y:S05]  /*1aad0*/  BSYNC B0 ;  /* 0x0000000000007941 */ /* 0x000fea0003800000 */
.L_x_16523:
        /* <DEDUP_REMOVED lines=33> */
.L_x_16527:
        /* <DEDUP_REMOVED lines=24> */
.L_x_16528:
[----:B------:R-:W-:Y:S05]  /*1ae70*/  BSYNC B0 ;  /* 0x0000000000007941 */ /* 0x000fea0003800000 */
.L_x_16526:
        /* <DEDUP_REMOVED lines=33> */
.L_x_16530:
        /* <DEDUP_REMOVED lines=24> */
.L_x_16531:
[----:B------:R-:W-:Y:S05]  /*1b210*/  BSYNC B0 ;  /* 0x0000000000007941 */ /* 0x000fea0003800000 */
.L_x_16529:
        /* <DEDUP_REMOVED lines=33> */
.L_x_16533:
        /* <DEDUP_REMOVED lines=24> */
.L_x_16534:
[----:B------:R-:W-:Y:S05]  /*1b5b0*/  BSYNC B0 ;  /* 0x0000000000007941 */ /* 0x000fea0003800000 */
.L_x_16532:
        /* <DEDUP_REMOVED lines=31> */
.L_x_16536:
        /* <DEDUP_REMOVED lines=23> */
.L_x_16537:
[----:B------:R-:W-:Y:S05]  /*1b920*/  BSYNC B0 ;  /* 0x0000000000007941 */ /* 0x000fea0003800000 */
.L_x_16535:
        /* <DEDUP_REMOVED lines=21> */
.L_x_16539:
        /* <DEDUP_REMOVED lines=19> */
.L_x_16540:
[----:B------:R-:W-:Y:S05]  /*1bbb0*/  BSYNC B0 ;  /* 0x0000000000007941 */ /* 0x000fea0003800000 */
.L_x_16538:
[----:B------:R-:W-:Y:S01]  /*1bbc0*/  ULDC.64 UR4, c[0x0][0x5c0] ;  /* 0x0001700000047ab9 */ /* 0x000fe20000000a00 */
[----:B------:R-:W-:Y:S02]  /*1bbd0*/  IMAD.MOV.U32 R3, RZ, RZ, R15 ;  /* 0x000000ffff037224 */ /* 0x000fe400078e000f */
[----:B------:R-:W-:Y:S02]  /*1bbe0*/  IMAD R5, R5, UR4, RZ ;  /* 0x0000000405057c24 */ /* 0x000fe4000f8e02ff */
[----:B------:R-:W-:-:S04]  /*1bbf0*/  IMAD.WIDE.U32 R2, R4, UR4, R2 ;  /* 0x0000000404027c25 */ /* 0x000fc8000f8e0002 */
[----:B------:R-:W-:-:S05]  /*1bc00*/  IMAD R5, R4, UR5, R5 ;  /* 0x0000000504057c24 */ /* 0x000fca000f8e0205 */
[----:B------:R-:W-:-:S07]  /*1bc10*/  IADD3 R15, R3, R5, RZ ;  /* 0x00000005030f7210 */ /* 0x000fce0007ffe0ff */
.L_x_16465:
[----:B------:R-:W-:Y:S02]  /*1bc20*/  ULDC.64 UR4, c[0x0][0x5c8] ;  /* 0x0001720000047ab9 */ /* 0x000fe40000000a00 */
[----:B------:R-:W-:-:S04]  /*1bc30*/  LEA R4, P0, R2, UR4, 0x1 ;  /* 0x0000000402047c11 */ /* 0x000fc8000f8008ff */
[----:B------:R-:W-:-:S06]  /*1bc40*/  LEA.HI.X R5, R2, UR5, R15, 0x1, P0 ;  /* 0x0000000502057c11 */ /* 0x000fcc00080f0c0f */
[----:B------:R-:W2:Y:S04]  /*1bc50*/  LDG.E.U16 R5, desc[UR36][R4.64] ;  /* 0x0000002404057981 */ /* 0x000ea8000c1e1500 */
[----:B--2---:R-:W-:Y:S01]  /*1bc60*/  STG.E.U16 desc[UR36][R16.64], R5 ;  /* 0x0000000510007986 */ /* 0x004fe2000c101524 */
[----:B------:R-:W-:Y:S05]  /*1bc70*/  EXIT ;  /* 0x000000000000794d */ /* 0x000fea0003800000 */
        .weak           $__internal_14_$__cuda_sm20_div_u64
        .type           $__internal_14_$__cuda_sm20_div_u64,@function
        .size           $__internal_14_$__cuda_sm20_div_u64,($__internal_15_$__cuda_sm20_rem_u64 - $__internal_14_$__cuda_sm20_div_u64)
$__internal_14_$__cuda_sm20_div_u64:
        /* <DEDUP_REMOVED lines=68> */
[----:B------:R-:W-:Y:S05]  /*1c0c0*/  RET.REL.NODEC R4 `(_ZN2at6native24index_elementwise_kernelILi128ELi4EZNS0_20cuda_take_put_kernelIslZZZZZNS0_11take_kernelERNS_14TensorIteratorERKNS_10TensorBaseEENKUlvE_clEvENKUlvE3_clEvENKUlvE_clEvENKUlvE0_clEvEUlRslE_EEvS4_S7_RKT1_EUliE_EEvlSE_) ;  /* 0xfffffe3c04cc7950 */ /* 0x000fea0003c3ffff */
        .weak           $__internal_15_$__cuda_sm20_rem_u64
        .type           $__internal_15_$__cuda_sm20_rem_u64,@function
        .size           $__internal_15_$__cuda_sm20_rem_u64,(.L_x_27932 - $__internal_15_$__cuda_sm20_rem_u64)
$__internal_15_$__cuda_sm20_rem_u64:
        /* <DEDUP_REMOVED lines=63> */
[----:B------:R-:W-:Y:S06]  /*1c4c0*/  RET.REL.NODEC R4 `(_ZN2at6native24index_elementwise_kernelILi128ELi4EZNS0_20cuda_take_put_kernelIslZZZZZNS0_11take_kernelERNS_14TensorIteratorERKNS_10TensorBaseEENKUlvE_clEvENKUlvE3_clEvENKUlvE_clEvENKUlvE0_clEvEUlRslE_EEvS4_S7_RKT1_EUliE_EEvlSE_) ;  /* 0xfffffe3804cc7950 */ /* 0x000fec0003c3ffff */
.L_x_16541:
        /* <DEDUP_REMOVED lines=11> */
.L_x_27932:


//--------------------- .text._ZN2at6native24index_elementwise_kernelILi128ELi4EZNS0_20cuda_take_put_kernelIsiZZZZZNS0_11take_kernelERNS_14TensorIteratorERKNS_10TensorBaseEENKUlvE_clEvENKUlvE3_clEvENKUlvE_clEvENKUlvE_clEvEUlRsiE_EEvS4_S7_RKT1_EUliE_EEvlSE_ --------------------------
	.section	.text._ZN2at6native24index_elementwise_kernelILi128ELi4EZNS0_20cuda_take_put_kernelIsiZZZZZNS0_11take_kernelERNS_14TensorIteratorERKNS_10TensorBaseEENKUlvE_clEvENKUlvE3_clEvENKUlvE_clEvENKUlvE_clEvEUlRsiE_EEvS4_S7_RKT1_EUliE_EEvlSE_,"ax",@progbits
	.align	128
        .global         _ZN2at6native24index_elementwise_kernelILi128ELi4EZNS0_20cuda_take_put_kernelIsiZZZZZNS0_11take_kernelERNS_14TensorIteratorERKNS_10TensorBaseEENKUlvE_clEvENKUlvE3_clEvENKUlvE_clEvENKUlvE_clEvEUlRsiE_EEvS4_S7_RKT1_EUliE_EEvlSE_
        .type           _ZN2at6native24index_elementwise_kernelILi128ELi4EZNS0_20cuda_take_put_kernelIsiZZZZZNS0_11take_kernelERNS_14TensorIteratorERKNS_10TensorBaseEENKUlvE_clEvENKUlvE3_clEvENKUlvE_clEvENKUlvE_clEvEUlRsiE_EEvS4_S7_RKT1_EUliE_EEvlSE_,@function
        .size           _ZN2at6native24index_elementwise_kernelILi128ELi4EZNS0_20cuda_take_put_kernelIsiZZZZZNS0_11take_kernelERNS_14TensorIteratorERKNS_10TensorBaseEENKUlvE_clEvENKUlvE3_clEvENKUlvE_clEvENKUlvE_clEvEUlRsiE_EEvS4_S7_RKT1_EUliE_EEvlSE_,(.L_x_28093 - _ZN2at6native24index_elementwise_kernelILi128ELi4EZNS0_20cuda_take_put_kernelIsiZZZZZNS0_11take_kernelERNS_14TensorIteratorERKNS_10TensorBaseEENKUlvE_clEvENKUlvE3_clEvENKUlvE_clEvENKUlvE_clEvEUlRsiE_EEvS4_S7_RKT1_EUliE_EEvlSE_)
        .other          _ZN2at6native24index_elementwise_kernelILi128ELi4EZNS0_20cuda_take_put_kernelIsiZZZZZNS0_11take_kernelERNS_14TensorIteratorERKNS_10TensorBaseEENKUlvE_clEvENKUlvE3_clEvENKUlvE_clEvENKUlvE_clEvEUlRsiE_EEvS4_S7_RKT1_EUliE_EEvlSE_,@"STO_CUDA_ENTRY STV_DEFAULT"
_ZN2at6native24index_elementwise_kernelILi128ELi4EZNS0_20cuda_take_put_kernelIsiZZZZZNS0_11take_kernelERNS_14TensorIteratorERKNS_10TensorBaseEENKUlvE_clEvENKUlvE3_clEvENKUlvE_clEvENKUlvE_clEvEUlRsiE_EEvS4_S7_RKT1_EUliE_EEvlSE_:
.text._ZN2at6native24index_elementwise_kernelILi128ELi4EZNS0_20cuda_take_put_kernelIsiZZZZZNS0_11take_kernelERNS_14TensorIteratorERKNS_10TensorBaseEENKUlvE_clEvENKUlvE3_clEvENKUlvE_clEvENKUlvE_clEvEUlRsiE_EEvS4_S7_RKT1_EUliE_EEvlSE_:
        /* <DEDUP_REMOVED lines=315> */
.L_x_16544:
        /* <DEDUP_REMOVED lines=32> */
.L_x_16546:
[----:B------:R-:W-:Y:S05]  /*15b0*/  BSYNC B6 ;  /* 0x0000000000067941 */ /* 0x000fea0003800000 */
.L_x_16545:
        /* <DEDUP_REMOVED lines=284> */
.L_x_16547:
        /* <DEDUP_REMOVED lines=8> */
.L_x_16543:
[----:B------:R-:W-:Y:S05]  /*2800*/  BSYNC B7 ;  /* 0x0000000000077941 */ /* 0x000fea0003800000 */
.L_x_16542:
        /* <DEDUP_REMOVED lines=307> */
.L_x_16550:
        /* <DEDUP_REMOVED lines=32> */
.L_x_16552:
[----:B------:R-:W-:Y:S05]  /*3d40*/  BSYNC B6 ;  /* 0x0000000000067941 */ /* 0x000fea0003800000 */
.L_x_16551:
        /* <DEDUP_REMOVED lines=284> */
.L_x_16553:
[----:B------:R-:W0:Y:S02]  /*4f10*/  LDC.64 R4, c[0x0][0x5c0] ;  /* 0x00017000ff047b82 */ /* 0x000e240000000a00 */
[----:B0-----:R-:W-:-:S06]  /*4f20*/  IMAD.WIDE R2, R3, 0x2, R4 ;  /* 0x0000000203027825 */ /* 0x001fcc00078e0204 */
[----:B------:R0:W2:Y:S01]  /*4f30*/  LDG.E.U16 R3, desc[UR36][R2.64] ;  /* 0x0000002402037981 */ /* 0x0000a2000c1e1500 */
[----:B------:R-:W-:-:S04]  /*4f40*/  IADD3 R23, R23, 0x80, RZ ;  /* 0x0000008017177810 */ /* 0x000fc80007ffe0ff */
[----:B0-----:R-:W-:Y:S01]  /*4f50*/  MOV R2, R23 ;  /* 0x0000001700027202 */ /* 0x001fe20000000f00 */
[----:B--2---:R0:W-:Y:S02]  /*4f60*/  STG.E.U16 desc[UR36][R18.64], R3 ;  /* 0x0000000312007986 */ /* 0x0041e4000c101524 */
[----:B0-----:R-:W-:-:S07]  /*4f70*/  MOV R3, RZ ;  /* 0x000000ff00037202 */ /* 0x001fce0000000f00 */
.L_x_16549:
[----:B------:R-:W-:Y:S05]  /*4f80*/  BSYNC B7 ;  /* 0x0000000000077941 */ /* 0x000fea0003800000 */
.L_x_16548:
        /* <DEDUP_REMOVED lines=307> */
.L_x_16556:
        /* <DEDUP_REMOVED lines=32> */
.L_x_16558:
[----:B------:R-:W-:Y:S05]  /*64c0*/  BSYNC B6 ;  /* 0x0000000000067941 */ /* 0x000fea0003800000 */
.L_x_16557:
        /* <DEDUP_REMOVED lines=284> */
.L_x_16559:
[----:B------:R-:W0:Y:S02]  /*7690*/  LDC.64 R4, c[0x0][0x5c0] ;  /* 0x00017000ff047b82 */ /* 0x000e240000000a00 */
[----:B0-----:R-:W-:-:S06]  /*76a0*/  IMAD.WIDE R2, R3, 0x2, R4 ;  /* 0x0000000203027825 */ /* 0x001fcc00078e0204 */
[----:B------:R0:W2:Y:S01]  /*76b0*/  LDG.E.U16 R3, desc[UR36][R2.64] ;  /* 0x0000002402037981 */ /* 0x0000a2000c1e1500 */
[----:B------:R-:W-:-:S05]  /*76c0*/  VIADD R23, R23, 0x80 ;  /* 0x0000008017177836 */ /* 0x000fca0000000000 */
[----:B0-----:R-:W-:Y:S01]  /*76d0*/  MOV R2, R23 ;  /* 0x0000001700027202 */ /* 0x001fe20000000f00 */
[----:B--2---:R0:W-:Y:S02]  /*76e0*/  STG.E.U16 desc[UR36][R18.64], R3 ;  /* 0x0000000312007986 */ /* 0x0041e4000c101524 */
[----:B0-----:R-:W-:-:S07]  /*76f0*/  MOV R3, RZ ;  /* 0x000000ff00037202 */ /* 0x001fce0000000f00 */
.L_x_16555:
[----:B------:R-:W-:Y:S05]  /*7700*/  BSYNC B7 ;  /* 0x0000000000077941 */ /* 0x000fea0003800000 */
.L_x_16554:
        /* <DEDUP_REMOVED lines=306> */
.L_x_16560:
        /* <DEDUP_REMOVED lines=32> */
.L_x_16562:
[----:B------:R-:W-:Y:S05]  /*8c30*/  BSYNC B6 ;  /* 0x0000000000067941 */ /* 0x000fea0003800000 */
.L_x_16561:
        /* <DEDUP_REMOVED lines=284> */
.L_x_16563:
[----:B------:R-:W0:Y:S02]  /*9e00*/  LDC.64 R4, c[0x0][0x5c0] ;  /* 0x00017000ff047b82 */ /* 0x000e240000000a00 */
[----:B0-----:R-:W-:-:S06]  /*9e10*/  IMAD.WIDE R2, R3, 0x2, R4 ;  /* 0x0000000203027825 */ /* 0x001fcc00078e0204 */
[----:B------:R-:W2:Y:S04]  /*9e20*/  LDG.E.U16 R3, desc[UR36][R2.64] ;  /* 0x0000002402037981 */ /* 0x000ea8000c1e1500 */
[----:B--2---:R-:W-:Y:S01]  /*9e30*/  STG.E.U16 desc[UR36][R18.64], R3 ;  /* 0x0000000312007986 */ /* 0x004fe2000c101524 */
[----:B------:R-:W-:Y:S05]  /*9e40*/  EXIT ;  /* 0x000000000000794d */ /* 0x000fea0003800000 */
.L_x_16564:
        /* <DEDUP_REMOVED lines=11> */
.L_x_28093:


//--------------------- .text._ZN2at6native24index_elementwise_kernelILi128ELi4EZNS0_20cuda_take_put_kernelIllZZZZZNS0_11take_kernelERNS_14TensorIteratorERKNS_10TensorBaseEENKUlvE_clEvENKUlvE2_clEvENKUlvE_clEvENKUlvE0_clEvEUlRllE_EEvS4_S7_RKT1_EUliE_EEvlSE_ --------------------------
	.section	.text._ZN2at6native24index_elementwise_kernelILi128ELi4EZNS0_20cuda_take_put_kernelIllZZZZZNS0_11take_kernelERNS_14TensorIteratorERKNS_10TensorBaseEENKUlvE_clEvENKUlvE2_clEvENKUlvE_clEvENKUlvE0_clEvEUlRllE_EEvS4_S7_RKT1_EUliE_EEvlSE_,"ax",@progbits
	.align	128
        .global         _ZN2at6native24index_elementwise_kernelILi128ELi4EZNS0_20cuda_take_put_kernelIllZZZZZNS0_11take_kernelERNS_14TensorIteratorERKNS_10TensorBaseEENKUlvE_clEvENKUlvE2_clEvENKUlvE_clEvENKUlvE0_clEvEUlRllE_EEvS4_S7_RKT1_EUliE_EEvlSE_
        .type           _ZN2at6native24index_elementwise_kernelILi128ELi4EZNS0_20cuda_take_put_kernelIllZZZZZNS0_11take_kernelERNS_14TensorIteratorERKNS_10TensorBaseEENKUlvE_clEvENKUlvE2_clEvENKUlvE_clEvENKUlvE0_clEvEUlRllE_EEvS4_S7_RKT1_EUliE_EEvlSE_,@function
        .size           _ZN2at6native24index_elementwise_kernelILi128ELi4EZNS0_20cuda_take_put_kernelIllZZZZZNS0_11take_kernelERNS_14TensorIteratorERKNS_10TensorBaseEENKUlvE_clEvENKUlvE2_clEvENKUlvE_clEvENKUlvE0_clEvEUlRllE_EEvS4_S7_RKT1_EUliE_EEvlSE_,(.L_x_27934 - _ZN2at6native24index_elementwise_kernelILi128ELi4EZNS0_20cuda_take_put_kernelIllZZZZZNS0_11take_kernelERNS_14TensorIteratorERKNS_10TensorBaseEENKUlvE_clEvENKUlvE2_clEvENKUlvE_clEvENKUlvE0_clEvEUlRllE_EEvS4_S7_RKT1_EUliE_EEvlSE_)
        .other          _ZN2at6native24index_elementwise_kernelILi128ELi4EZNS0_20cuda_take_put_kernelIllZZZZZNS0_11take_kernelERNS_14TensorIteratorERKNS_10TensorBaseEENKUlvE_clEvENKUlvE2_clEvENKUlvE_clEvENKUlvE0_clEvEUlRllE_EEvS4_S7_RKT1_EUliE_EEvlSE_,@"STO_CUDA_ENTRY STV_DEFAULT"
_ZN2at6native24index_elementwise_kernelILi128ELi4EZNS0_20cuda_take_put_kernelIllZZZZZNS0_11take_kernelERNS_14TensorIteratorERKNS_10TensorBaseEENKUlvE_clEvENKUlvE2_clEvENKUlvE_clEvENKUlvE0_clEvEUlRllE_EEvS4_S7_RKT1_EUliE_EEvlSE_:
.text._ZN2at6native24index_elementwise_kernelILi128ELi4EZNS0_20cuda_take_put_kernelIllZZZZZNS0_11take_kernelERNS_14TensorIteratorERKNS_10TensorBaseEENKUlvE_clEvENKUlvE2_clEvENKUlvE_clEvENKUlvE0_clEvEUlRllE_EEvS4_S7_RKT1_EUliE_EEvlSE_:
        /* <DEDUP_REMOVED lines=317> */
.L_x_16567:
        /* <DEDUP_REMOVED lines=32> */
.L_x_16569:
[----:B------:R-:W-:Y:S05]  /*15d0*/  BSYNC B7 ;  /* 0x0000000000077941 */ /* 0x000fea0003800000 */
.L_x_16568:
        /* <DEDUP_REMOVED lines=25> */
[----:B------:R-:W-:Y:S05]  /*1770*/  CALL.REL.NOINC `($__internal_16_$__cuda_sm20_div_u64) ;  /* 0x000001a400407944 */ /* 0x000fea0003c00000 */
        /* <DEDUP_REMOVED lines=11> */
.L_x_16572:
        /* <DEDUP_REMOVED lines=23> */
.L_x_16573:
[----:B------:R-:W-:Y:S05]  /*19a0*/  BSYNC B0 ;  /* 0x0000000000007941 */ /* 0x000fea0003800000 */
.L_x_16571:
        /* <DEDUP_REMOVED lines=32> */
.L_x_16575:
        /* <DEDUP_REMOVED lines=24> */
.L_x_16576:
[----:B------:R-:W-:Y:S05]  /*1d30*/  BSYNC B0 ;  /* 0x0000000000007941 */ /* 0x000fea0003800000 */
.L_x_16574:
        /* <DEDUP_REMOVED lines=20> */
[----:B------:R-:W-:Y:S05]  /*1e80*/  CALL.REL.NOINC `($__internal_16_$__cuda_sm20_div_u64) ;  /* 0x0000019c007c7944 */ /* 0x000fea0003c00000 */
        /* <DEDUP_REMOVED lines=12> */
.L_x_16578:
        /* <DEDUP_REMOVED lines=24> */
.L_x_16579:
[----:B------:R-:W-:Y:S05]  /*20d0*/  BSYNC B0 ;  /* 0x0000000000007941 */ /* 0x000fea0003800000 */
.L_x_16577:
        /* <DEDUP_REMOVED lines=33> */
.L_x_16581:
        /* <DEDUP_REMOVED lines=24> */
.L_x_16582:
[----:B------:R-:W-:Y:S05]  /*2470*/  BSYNC B0 ;  /* 0x0000000000007941 */ /* 0x000fea0003800000 */
.L_x_16580:
        /* <DEDUP_REMOVED lines=33> */
.L_x_16584:
        /* <DEDUP_REMOVED lines=24> */
.L_x_16585:
[----:B------:R-:W-:Y:S05]  /*2810*/  BSYNC B0 ;  /* 0x0000000000007941 */ /* 0x000fea0003800000 */
.L_x_16583:
        /* <DEDUP_REMOVED lines=33> */
.L_x_16587:
        /* <DEDUP_REMOVED lines=24> */
.L_x_16588:
[----:B------:R-:W-:Y:S05]  /*2bb0*/  BSYNC B0 ;  /* 0x0000000000007941 */ /* 0x000fea0003800000 */
.L_x_16586:
        /* <DEDUP_REMOVED lines=33> */
.L_x_16590:
        /* <DEDUP_REMOVED lines=24> */
.L_x_16591:
[----:B------:R-:W-:Y:S05]  /*2f50*/  BSYNC B0 ;  /* 0x0000000000007941 */ /* 0x000fea0003800000 */
.L_x_16589:
        /* <DEDUP_REMOVED lines=33> */
.L_x_16593:
        /* <DEDUP_REMOVED lines=24> */
.L_x_16594:
[----:B------:R-:W-:Y:S05]  /*32f0*/  BSYNC B0 ;  /* 0x0000000000007941 */ /* 0x000fea0003800000 */
.L_x_16592:
        /* <DEDUP_REMOVED lines=33> */
.L_x_16596:
        /* <DEDUP_REMOVED lines=24> */
.L_x_16597:
[----:B------:R-:W-:Y:S05]  /*3690*/  BSYNC B0 ;  /* 0x0000000000007941 */ /* 0x000fea0003800000 */
.L_x_16595:
        /* <DEDUP_REMOVED lines=33> */
.L_x_16599:
        /* <DEDUP_REMOVED lines=24> */
.L_x_16600:
[----:B------:R-:W-:Y:S05]  /*3a30*/  BSYNC B0 ;  /* 0x0000000000007941 */ /* 0x000fea0003800000 */
.L_x_16598:
        /* <DEDUP_REMOVED lines=33> */
.L_x_16602:
        /* <DEDUP_REMOVED lines=24> */
.L_x_16603:
[----:B------:R-:W-:Y:S05]  /*3dd0*/  BSYNC B0 ;  /* 0x0000000000007941 */ /* 0x000fea0003800000 */
.L_x_16601:
        /* <DEDUP_REMOVED lines=33> */
.L_x_16605:
        /* <DEDUP_REMOVED lines=24> */
.L_x_16606:
[----:B------:R-:W-:Y:S05]  /*4170*/  BSYNC B0 ;  /* 0x0000000000007941 */ /* 0x000fea0003800000 */
.L_x_16604:
        /* <DEDUP_REMOVED lines=33> */
.L_x_16608:
        /* <DEDUP_REMOVED lines=24> */
.L_x_16609:
[----:B------:R-:W-:Y:S05]  /*4510*/  BSYNC B0 ;  /* 0x0000000000007941 */ /* 0x000fea0003800000 */
.L_x_16607:
        /* <DEDUP_REMOVED lines=33> */
.L_x_16611:
        /* <DEDUP_REMOVED lines=24> */
.L_x_16612:
[----:B------:R-:W-:Y:S05]  /*48b0*/  BSYNC B0 ;  /* 0x0000000000007941 */ /* 0x000fea0003800000 */
.L_x_16610:
        /* <DEDUP_REMOVED lines=33> */
.L_x_16614:
        /* <DEDUP_REMOVED lines=24> */
.L_x_16615:
[----:B------:R-:W-:Y:S05]  /*4c50*/  BSYNC B0 ;  /* 0x0000000000007941 */ /* 0x000fea0003800000 */
.L_x_16613:
        /* <DEDUP_REMOVED lines=33> */
.L_x_16617:
        /* <DEDUP_REMOVED lines=24> */
.L_x_16618:
[----:B------:R-:W-:Y:S05]  /*4ff0*/  BSYNC B0 ;  /* 0x0000000000007941 */ /* 0x000fea0003800000 */
.L_x_16616:
        /* <DEDUP_REMOVED lines=33> */
.L_x_16620:
        /* <DEDUP_REMOVED lines=24> */
.L_x_16621:
[----:B------:R-:W-:Y:S05]  /*5390*/  BSYNC B0 ;  /* 0x0000000000007941 */ /* 0x000fea0003800000 */
.L_x_16619:
        /* <DEDUP_REMOVED lines=33> */
.L_x_16623:
        /* <DEDUP_REMOVED lines=24> */
.L_x_16624:
[----:B------:R-:W-:Y:S05]  /*5730*/  BSYNC B0 ;  /* 0x0000000000007941 */ /* 0x000fea0003800000 */
.L_x_16622:
        /* <DEDUP_REMOVED lines=33> */
.L_x_16626:
        /* <DEDUP_REMOVED lines=24> */
.L_x_16627:
[----:B------:R-:W-:Y:S05]  /*5ad0*/  BSYNC B0 ;  /* 0x0000000000007941 */ /* 0x000fea0003800000 */
.L_x_16625:
        /* <DEDUP_REMOVED lines=33> */
.L_x_16629:
        /* <DEDUP_REMOVED lines=24> */
.L_x_16630:
[----:B------:R-:W-:Y:S05]  /*5e70*/  BSYNC B0 ;  /* 0x0000000000007941 */ /* 0x000fea0003800000 */
.L_x_16628:
        /* <DEDUP_REMOVED lines=33> */
.L_x_16632:
        /* <DEDUP_REMOVED lines=24> */
.L_x_16633:
[----:B------:R-:W-:Y:S05]  /*6210*/  BSYNC B0 ;  /* 0x0000000000007941 */ /* 0x000fea0003800000 */
.L_x_16631:
        /* <DEDUP_REMOVED lines=33> */
.L_x_16635:
        /* <DEDUP_REMOVED lines=24> */
.L_x_16636:
[----:B------:R-:W-:Y:S05]  /*65b0*/  BSYNC B0 ;  /* 0x0000000000007941 */ /* 0x000fea0003800000 */
.L_x_16634:
        /* <DEDUP_REMOVED lines=33> */
.L_x_16638:
        /* <DEDUP_REMOVED lines=24> */
.L_x_16639:
[----:B------:R-:W-:Y:S05]  /*6950*/  BSYNC B0 ;  /* 0x0000000000007941 */ /* 0x000fea0003800000 */
.L_x_16637:
        /* <DEDUP_REMOVED lines=31> */
.L_x_16641:
        /* <DEDUP_REMOVED lines=23> */
.L_x_16642:
[----:B------:R-:W-:Y:S05]  /*6cc0*/  BSYNC B0 ;  /* 0x0000000000007941 */ /* 0x000fea0003800000 */
.L_x_16640:
        /* <DEDUP_REMOVED lines=17> */
[----:B------:R-:W-:Y:S05]  /*6de0*/  CALL.REL.NOINC `($__internal_17_$__cuda_sm20_rem_u64) ;  /* 0x0000015000b87944 */ /* 0x000fea0003c00000 */
[----:B------:R-:W-:Y:S01]  /*6df0*/  MOV R4, R0 ;  /* 0x0000000000047202 */ /* 0x000fe20000000f00 */
[----:B------:R-:W-:Y:S01]  /*6e00*/  IMAD.MOV.U32 R5, RZ, RZ, R3 ;  /* 0x000000ffff057224 */ /* 0x000fe200078e0003 */
[----:B------:R-:W-:Y:S06]  /*6e10*/  BRA `(.L_x_16645) ;  /* 0x0000000000507947 */ /* 0x000fec0003800000 */
.L_x_16644:
        /* <DEDUP_REMOVED lines=20> */
.L_x_16645:
[----:B------:R-:W-:Y:S05]  /*6f60*/  BSYNC B0 ;  /* 0x0000000000007941 */ /* 0x000fea0003800000 */
.L_x_16643:
[----:B------:R-:W-:Y:S01]  /*6f70*/  ULDC.64 UR4, c[0x0][0x5c0] ;  /* 0x0001700000047ab9 */ /* 0x000fe20000000a00 */
[----:B------:R-:W-:Y:S01]  /*6f80*/  MOV R3, R15 ;  /* 0x0000000f00037202 */ /* 0x000fe20000000f00 */
[----:B------:R-:W-:Y:S02]  /*6f90*/  IMAD R5, R5, UR4, RZ ;  /* 0x0000000405057c24 */ /* 0x000fe4000f8e02ff */
[----:B------:R-:W-:-:S04]  /*6fa0*/  IMAD.WIDE.U32 R2, R4, UR4, R2 ;  /* 0x0000000404027c25 */ /* 0x000fc8000f8e0002 */
[----:B------:R-:W-:-:S04]  /*6fb0*/  IMAD R5, R4, UR5, R5 ;  /* 0x0000000504057c24 */ /* 0x000fc8000f8e0205 */
[----:B------:R-:W-:-:S07]  /*6fc0*/  IMAD.IADD R15, R3, 0x1, R5 ;  /* 0x00000001030f7824 */ /* 0x000fce00078e0205 */
.L_x_16570:
        /* <DEDUP_REMOVED lines=9> */
.L_x_16566:
[----:B------:R-:W-:Y:S05]  /*7060*/  BSYNC B6 ;  /* 0x0000000000067941 */ /* 0x000fea0003800000 */
.L_x_16565:
        /* <DEDUP_REMOVED lines=308> */
.L_x_16648:
        /* <DEDUP_REMOVED lines=32> */
.L_x_16650:
[----:B------:R-:W-:Y:S05]  /*85b0*/  BSYNC B7 ;  /* 0x0000000000077941 */ /* 0x000fea0003800000 */
.L_x_16649:
        /* <DEDUP_REMOVED lines=37> */
.L_x_16653:
        /* <DEDUP_REMOVED lines=23> */
.L_x_16654:
[----:B------:R-:W-:Y:S05]  /*8980*/  BSYNC B0 ;  /* 0x0000000000007941 */ /* 0x000fea0003800000 */
.L_x_16652:
        /* <DEDUP_REMOVED lines=32> */
.L_x_16656:
        /* <DEDUP_REMOVED lines=24> */
.L_x_16657:
[----:B------:R-:W-:Y:S05]  /*8d10*/  BSYNC B0 ;  /* 0x0000000000007941 */ /* 0x000fea0003800000 */
.L_x_16655:
        /* <DEDUP_REMOVED lines=32> */
.L_x_16659:
        /* <DEDUP_REMOVED lines=24> */
.L_x_16660:
[----:B------:R-:W-:Y:S05]  /*90a0*/  BSYNC B0 ;  /* 0x0000000000007941 */ /* 0x000fea0003800000 */
.L_x_16658:
        /* <DEDUP_REMOVED lines=32> */
.L_x_16662:
        /* <DEDUP_REMOVED lines=24> */
.L_x_16663:
[----:B------:R-:W-:Y:S05]  /*9430*/  BSYNC B0 ;  /* 0x0000000000007941 */ /* 0x000fea0003800000 */
.L_x_16661:
        /* <DEDUP_REMOVED lines=32> */
.L_x_16665:
        /* <DEDUP_REMOVED lines=24> */
.L_x_16666:
[----:B------:R-:W-:Y:S05]  /*97c0*/  BSYNC B0 ;  /* 0x0000000000007941 */ /* 0x000fea0003800000 */
.L_x_16664:
        /* <DEDUP_REMOVED lines=32> */
.L_x_16668:
        /* <DEDUP_REMOVED lines=24> */
.L_x_16669:
[----:B------:R-:W-:Y:S05]  /*9b50*/  BSYNC B0 ;  /* 0x0000000000007941 */ /* 0x000fea0003800000 */
.L_x_16667:
        /* <DEDUP_REMOVED lines=32> */
.L_x_16671:
        /* <DEDUP_REMOVED lines=24> */
.L_x_16672:
[----:B------:R-:W-:Y:S05]  /*9ee0*/  BSYNC B0 ;  /* 0x0000000000007941 */ /* 0x000fea0003800000 */
.L_x_16670:
        /* <DEDUP_REMOVED lines=32> */
.L_x_16674:
        /* <DEDUP_REMOVED lines=24> */
.L_x_16675:
[----:B------:R-:W-:Y:S05]  /*a270*/  BSYNC B0 ;  /* 0x0000000000007941 */ /* 0x000fea0003800000 */
.L_x_16673:
        /* <DEDUP_REMOVED lines=32> */
.L_x_16677:
        /* <DEDUP_REMOVED lines=24> */
.L_x_16678:
[----:B------:R-:W-:Y:S05]  /*a600*/  BSYNC B0 ;  /* 0x0000000000007941 */ /* 0x000fea0003800000 */
.L_x_16676:
        /* <DEDUP_REMOVED lines=32> */
.L_x_16680:
        /* <DEDUP_REMOVED lines=24> */
.L_x_16681:
[----:B------:R-:W-:Y:S05]  /*a990*/  BSYNC B0 ;  /* 0x0000000000007941 */ /* 0x000fea0003800000 */
.L_x_16679:
        /* <DEDUP_REMOVED lines=32> */
.L_x_16683:
        /* <DEDUP_REMOVED lines=24> */
.L_x_16684:
[----:B------:R-:W-:Y:S05]  /*ad20*/  BSYNC B0 ;  /* 0x0000000000007941 */ /* 0x000fea0003800000 */
.L_x_16682:
        /* <DEDUP_REMOVED lines=32> */
.L_x_16686:
        /* <DEDUP_REMOVED lines=24> */
.L_x_16687:
[----:B------:R-:W-:Y:S05]  /*b0b0*/  BSYNC B0 ;  /* 0x0000000000007941 */ /* 0x000fea0003800000 */
.L_x_16685:
        /* <DEDUP_REMOVED lines=32> */
.L_x_16689:
        /* <DEDUP_REMOVED lines=24> */
.L_x_16690:
[----:B------:R-:W-:Y:S05]  /*b440*/  BSYNC B0 ;  /* 0x0000000000007941 */ /* 0x000fea0003800000 */
.L_x_16688:
        /* <DEDUP_REMOVED lines=32> */
.L_x_16692:
        /* <DEDUP_REMOVED lines=24> */
.L_x_16693:
[----:B------:R-:W-:Y:S05]  /*b7d0*/  BSYNC B0 ;  /* 0x0000000000007941 */ /* 0x000fea0003800000 */
.L_x_16691:
        /* <DEDUP_REMOVED lines=32> */
.L_x_16695:
        /* <DEDUP_REMOVED lines=24> */
.L_x_16696:
[----:B------:R-:W-:Y:S05]  /*bb60*/  BSYNC B0 ;  /* 0x0000000000007941 */ /* 0x000fea0003800000 */
.L_x_16694:
        /* <DEDUP_REMOVED lines=32> */
.L_x_16698:
        /* <DEDUP_REMOVED lines=24> */
.L_x_16699:
[----:B------:R-:W-:Y:S05]  /*bef0*/  BSYNC B0 ;  /* 0x0000000000007941 */ /* 0x000fea0003800000 */
.L_x_16697:
        /* <DEDUP_REMOVED lines=32> */
.L_x_16701:
        /* <DEDUP_REMOVED lines=24> */
.L_x_16702:
[----:B------:R-:W-:Y:S05]  /*c280*/  BSYNC B0 ;  /* 0x0000000000007941 */ /* 0x000fea0003800000 */
.L_x_16700:
        /* <DEDUP_REMOVED lines=32> */
.L_x_16704:
        /* <DEDUP_REMOVED lines=24> */
.L_x_16705:
[----:B------:R-:W-:Y:S05]  /*c610*/  BSYNC B0 ;  /* 0x0000000000007941 */ /* 0x000fea0003800000 */
.L_x_16703:
        /* <DEDUP_REMOVED lines=32> */
.L_x_16707:
        /* <DEDUP_REMOVED lines=24> */
.L_x_16708:
[----:B------:R-:W-:Y:S05]  /*c9a0*/  BSYNC B0 ;  /* 0x0000000000007941 */ /* 0x000fea0003800000 */
.L_x_16706:
        /* <DEDUP_REMOVED lines=32> */
.L_x_16710:
        /* <DEDUP_REMOVED lines=24> */
.L_x_16711:
[----:B------:R-:W-:Y:S05]  /*cd30*/  BSYNC B0 ;  /* 0x0000000000007941 */ /* 0x000fea0003800000 */
.L_x_16709:
        /* <DEDUP_REMOVED lines=32> */
.L_x_16713:
        /* <DEDUP_REMOVED lines=24> */
.L_x_16714:
[----:B------:R-:W-:Y:S05]  /*d0c0*/  BSYNC B0 ;  /* 0x0000000000007941 */ /* 0x000fea0003800000 */
.L_x_16712:
        /* <DEDUP_REMOVED lines=32> */
.L_x_16716:
        /* <DEDUP_REMOVED lines=24> */
.L_x_16717:
[----:B------:R-:W-:Y:S05]  /*d450*/  BSYNC B0 ;  /* 0x0000000000007941 */ /* 0x000fea0003800000 */
.L_x_16715:
        /* <DEDUP_REMOVED lines=32> */
.L_x_16719:
        /* <DEDUP_REMOVED lines=24> */
.L_x_16720:
[----:B------:R-:W-:Y:S05]  /*d7e0*/  BSYNC B0 ;  /* 0x0000000000007941 */ /* 0x000fea0003800000 */
.L_x_16718:
        /* <DEDUP_REMOVED lines=30> */
.L_x_16722:
        /* <DEDUP_REMOVED lines=23> */
.L_x_16723:
[----:B------:R-:W-:Y:S05]  /*db40*/  BSYNC B0 ;  /* 0x0000000000007941 */ /* 0x000fea0003800000 */
.L_x_16721:
        /* <DEDUP_REMOVED lines=20> */
.L_x_16725:
        /* <DEDUP_REMOVED lines=19> */
.L_x_16726:
[----:B------:R-:W-:Y:S05]  /*ddc0*/  BSYNC B0 ;  /* 0x0000000000007941 */ /* 0x000fea0003800000 */
.L_x_16724:
[----:B------:R-:W-:Y:S02]  /*ddd0*/  ULDC.64 UR4, c[0x0][0x5c0] ;  /* 0x0001700000047ab9 */ /* 0x000fe40000000a00 */
[----:B------:R-:W-:Y:S02]  /*dde0*/  IMAD R3, R5, UR4, RZ ;  /* 0x0000000405037c24 */ /* 0x000fe4000f8e02ff */
[----:B------:R-:W-:-:S04]  /*ddf0*/  IMAD.WIDE.U32 R12, R4, UR4, R12 ;  /* 0x00000004040c7c25 */ /* 0x000fc8000f8e000c */
[----:B------:R-:W-:-:S04]  /*de00*/  IMAD R3, R4, UR5, R3 ;  /* 0x0000000504037c24 */ /* 0x000fc8000f8e0203 */
[----:B------:R-:W-:-:S07]  /*de10*/  IMAD.IADD R13, R13, 0x1, R3 ;  /* 0x000000010d0d7824 */ /* 0x000fce00078e0203 */
.L_x_16651:
        /* <DEDUP_REMOVED lines=8> */
.L_x_16647:
[----:B------:R-:W-:Y:S05]  /*dea0*/  BSYNC B6 ;  /* 0x0000000000067941 */ /* 0x000fea0003800000 */
.L_x_16646:
        /* <DEDUP_REMOVED lines=308> */
.L_x_16729:
        /* <DEDUP_REMOVED lines=32> */
.L_x_16731:
[----:B------:R-:W-:Y:S05]  /*f3f0*/  BSYNC B7 ;  /* 0x0000000000077941 */ /* 0x000fea0003800000 */
.L_x_16730:
        /* <DEDUP_REMOVED lines=37> */
.L_x_16734:
        /* <DEDUP_REMOVED lines=23> */
.L_x_16735:
[----:B------:R-:W-:Y:S05]  /*f7c0*/  BSYNC B0 ;  /* 0x0000000000007941 */ /* 0x000fea0003800000 */
.L_x_16733:
        /* <DEDUP_REMOVED lines=32> */
.L_x_16737:
        /* <DEDUP_REMOVED lines=24> */
.L_x_16738:
[----:B------:R-:W-:Y:S05]  /*fb50*/  BSYNC B0 ;  /* 0x0000000000007941 */ /* 0x000fea0003800000 */
.L_x_16736:
        /* <DEDUP_REMOVED lines=32> */
.L_x_16740:
        /* <DEDUP_REMOVED lines=24> */
.L_x_16741:
[----:B------:R-:W-:Y:S05]  /*fee0*/  BSYNC B0 ;  /* 0x0000000000007941 */ /* 0x000fea0003800000 */
.L_x_16739:
        /* <DEDUP_REMOVED lines=32> */
.L_x_16743:
        /* <DEDUP_REMOVED lines=24> */
.L_x_16744:
[----:B------:R-:W-:Y:S05]  /*10270*/  BSYNC B0 ;  /* 0x0000000000007941 */ /* 0x000fea0003800000 */
.L_x_16742:
        /* <DEDUP_REMOVED lines=32> */
.L_x_16746:
        /* <DEDUP_REMOVED lines=24> */
.L_x_16747:
[----:B------:R-:W-:Y:S05]  /*10600*/  BSYNC B0 ;  /* 0x0000000000007941 */ /* 0x000fea0003800000 */
.L_x_16745:
        /* <DEDUP_REMOVED lines=32> */
.L_x_16749:
        /* <DEDUP_REMOVED lines=24> */
.L_x_16750:
[----:B------:R-:W-:Y:S05]  /*10990*/  BSYNC B0 ;  /* 0x0000000000007941 */ /* 0x000fea0003800000 */
.L_x_16748:
        /* <DEDUP_REMOVED lines=32> */
.L_x_16752:
        /* <DEDUP_REMOVED lines=24> */
.L_x_16753:
[----:B------:R-:W-:Y:S05]  /*10d20*/  BSYNC B0 ;  /* 0x0000000000007941 */ /* 0x000fea0003800000 */
.L_x_16751:
        /* <DEDUP_REMOVED lines=32> */
.L_x_16755:
        /* <DEDUP_REMOVED lines=24> */
.L_x_16756:
[----:B------:R-:W-:Y:S05]  /*110b0*/  BSYNC B0 ;  /* 0x0000000000007941 */ /* 0x000fea0003800000 */
.L_x_16754:
        /* <DEDUP_REMOVED lines=32> */
.L_x_16758:
        /* <DEDUP_REMOVED lines=24> */
.L_x_16759:
[----:B------:R-:W-:Y:S05]  /*11440*/  BSYNC B0 ;  /* 0x0000000000007941 */ /* 0x000fea0003800000 */
.L_x_16757:
        /* <DEDUP_REMOVED lines=32> */
.L_x_16761:
        /* <DEDUP_REMOVED lines=24> */
.L_x_16762:
[----:B------:R-:W-:Y:S05]  /*117d0*/  BSYNC B0 ;  /* 0x0000000000007941 */ /* 0x000fea0003800000 */
.L_x_16760:
        /* <DEDUP_REMOVED lines=32> */
.L_x_16764:
        /* <DEDUP_REMOVED lines=24> */
.L_x_16765:
[----:B------:R-:W-:Y:S05]  /*11b60*/  BSYNC B0 ;  /* 0x0000000000007941 */ /* 0x000fea0003800000 */
.L_x_16763:
        /* <DEDUP_REMOVED lines=32> */
.L_x_16767:
        /* <DEDUP_REMOVED lines=24> */
.L_x_16768:
[----:B------:R-:W-:Y:S05]  /*11ef0*/  BSYNC B0 ;  /* 0x0000000000007941 */ /* 0x000fea0003800000 */
.L_x_16766:
        /* <DEDUP_REMOVED lines=32> */
.L_x_16770:
        /* <DEDUP_REMOVED lines=24> */
.L_x_16771:
[----:B------:R-:W-:Y:S05]  /*12280*/  BSYNC B0 ;  /* 0x0000000000007941 */ /* 0x000fea0003800000 */
.L_x_16769:
        /* <DEDUP_REMOVED lines=19> */
[----:B------:R-:W-:Y:S05]  /*123c0*/  CALL.REL.NOINC `($__internal_16_$__cuda_sm20_div_u64) ;  /* 0x00000098002c7944 */ /* 0x000fea0003c00000 */
        /* <DEDUP_REMOVED lines=12> */
.L_x_16773:
        /* <DEDUP_REMOVED lines=24> */
.L_x_16774:
[----:B------:R-:W-:Y:S05]  /*12610*/  BSYNC B0 ;  /* 0x0000000000007941 */ /* 0x000fea0003800000 */
.L_x_16772:
        /* <DEDUP_REMOVED lines=19> */
[----:B------:R-:W-:Y:S05]  /*12750*/  CALL.REL.NOINC `($__internal_16_$__cuda_sm20_div_u64) ;  /* 0x0000009400487944 */ /* 0x000fea0003c00000 */
        /* <DEDUP_REMOVED lines=12> */
.L_x_16776:
        /* <DEDUP_REMOVED lines=24> */
.L_x_16777:
[----:B------:R-:W-:Y:S05]  /*129a0*/  BSYNC B0 ;  /* 0x0000000000007941 */ /* 0x000fea0003800000 */
.L_x_16775:
        /* <DEDUP_REMOVED lines=32> */
.L_x_16779:
        /* <DEDUP_REMOVED lines=24> */
.L_x_16780:
[----:B------:R-:W-:Y:S05]  /*12d30*/  BSYNC B0 ;  /* 0x0000000000007941 */ /* 0x000fea0003800000 */
.L_x_16778:
        /* <DEDUP_REMOVED lines=32> */
.L_x_16782:
        /* <DEDUP_REMOVED lines=24> */
.L_x_16783:
[----:B------:R-:W-:Y:S05]  /*130c0*/  BSYNC B0 ;  /* 0x0000000000007941 */ /* 0x000fea0003800000 */
.L_x_16781:
        /* <DEDUP_REMOVED lines=32> */
.L_x_16785:
        /* <DEDUP_REMOVED lines=24> */
.L_x_16786:
[----:B------:R-:W-:Y:S05]  /*13450*/  BSYNC B0 ;  /* 0x0000000000007941 */ /* 0x000fea0003800000 */
.L_x_16784:
        /* <DEDUP_REMOVED lines=32> */
.L_x_16788:
        /* <DEDUP_REMOVED lines=24> */
.L_x_16789:
[----:B------:R-:W-:Y:S05]  /*137e0*/  BSYNC B0 ;  /* 0x0000000000007941 */ /* 0x000fea0003800000 */
.L_x_16787:
        /* <DEDUP_REMOVED lines=32> */
.L_x_16791:
        /* <DEDUP_REMOVED lines=24> */
.L_x_16792:
[----:B------:R-:W-:Y:S05]  /*13b70*/  BSYNC B0 ;  /* 0x0000000000007941 */ /* 0x000fea0003800000 */
.L_x_16790:
        /* <DEDUP_REMOVED lines=32> */
.L_x_16794:
        /* <DEDUP_REMOVED lines=24> */
.L_x_16795:
[----:B------:R-:W-:Y:S05]  /*13f00*/  BSYNC B0 ;  /* 0x0000000000007941 */ /* 0x000fea0003800000 */
.L_x_16793:
        /* <DEDUP_REMOVED lines=32> */
.L_x_16797:
        /* <DEDUP_REMOVED lines=24> */
.L_x_16798:
[----:B------:R-:W-:Y:S05]  /*14290*/  BSYNC B0 ;  /* 0x0000000000007941 */ /* 0x000fea0003800000 */
.L_x_16796:
        /* <DEDUP_REMOVED lines=32> */
.L_x_16800:
        /* <DEDUP_REMOVED lines=24> */
.L_x_16801:
[----:B------:R-:W-:Y:S05]  /*14620*/  BSYNC B0 ;  /* 0x0000000000007941 */ /* 0x000fea0003800000 */
.L_x_16799:
        /* <DEDUP_REMOVED lines=30> */
.L_x_16803:
        /* <DEDUP_REMOVED lines=23> */
.L_x_16804:
[----:B------:R-:W-:Y:S05]  /*14980*/  BSYNC B0 ;  /* 0x0000000000007941 */ /* 0x000fea0003800000 */
.L_x_16802:
        /* <DEDUP_REMOVED lines=16> */
[----:B------:R-:W-:Y:S05]  /*14a90*/  CALL.REL.NOINC `($__internal_17_$__cuda_sm20_rem_u64) ;  /* 0x00000074008c7944 */ /* 0x000fea0003c00000 */
[----:B------:R-:W-:Y:S01]  /*14aa0*/  IMAD.MOV.U32 R4, RZ, RZ, R0 ;  /* 0x000000ffff047224 */ /* 0x000fe200078e0000 */
[----:B------:R-:W-:Y:S01]  /*14ab0*/  MOV R5, R3 ;  /* 0x0000000300057202 */ /* 0x000fe20000000f00 */
[----:B------:R-:W-:Y:S06]  /*14ac0*/  BRA `(.L_x_16807) ;  /* 0x00000000004c7947 */ /* 0x000fec0003800000 */
.L_x_16806:
        /* <DEDUP_REMOVED lines=19> */
.L_x_16807:
[----:B------:R-:W-:Y:S05]  /*14c00*/  BSYNC B0 ;  /* 0x0000000000007941 */ /* 0x000fea0003800000 */
.L_x_16805:
[----:B------:R-:W-:Y:S02]  /*14c10*/  ULDC.64 UR4, c[0x0][0x5c0] ;  /* 0x0001700000047ab9 */ /* 0x000fe40000000a00 */
[----:B------:R-:W-:Y:S02]  /*14c20*/  IMAD R3, R5, UR4, RZ ;  /* 0x0000000405037c24 */ /* 0x000fe4000f8e02ff */
[----:B------:R-:W-:-:S04]  /*14c30*/  IMAD.WIDE.U32 R12, R4, UR4, R12 ;  /* 0x00000004040c7c25 */ /* 0x000fc8000f8e000c */
[----:B------:R-:W-:-:S04]  /*14c40*/  IMAD R3, R4, UR5, R3 ;  /* 0x0000000504037c24 */ /* 0x000fc8000f8e0203 */
[----:B------:R-:W-:-:S07]  /*14c50*/  IMAD.IADD R13, R13, 0x1, R3 ;  /* 0x000000010d0d7824 */ /* 0x000fce00078e0203 */
.L_x_16732:
        /* <DEDUP_REMOVED lines=8> */
.L_x_16728:
[----:B------:R-:W-:Y:S05]  /*14ce0*/  BSYNC B6 ;  /* 0x0000000000067941 */ /* 0x000fea0003800000 */
.L_x_16727:
        /* <DEDUP_REMOVED lines=307> */
.L_x_16808:
        /* <DEDUP_REMOVED lines=32> */
.L_x_16810:
[----:B------:R-:W-:Y:S05]  /*16220*/  BSYNC B6 ;  /* 0x0000000000067941 */ /* 0x000fea0003800000 */
.L_x_16809:
        /* <DEDUP_REMOVED lines=37> */
.L_x_16813:
        /* <DEDUP_REMOVED lines=24> */
.L_x_16814:
[----:B------:R-:W-:Y:S05]  /*16600*/  BSYNC B0 ;  /* 0x0000000000007941 */ /* 0x000fea0003800000 */
.L_x_16812:
        /* <DEDUP_REMOVED lines=32> */
.L_x_16816:
        /* <DEDUP_REMOVED lines=24> */
.L_x_16817:
[----:B------:R-:W-:Y:S05]  /*16990*/  BSYNC B0 ;  /* 0x0000000000007941 */ /* 0x000fea0003800000 */
.L_x_16815:
        /* <DEDUP_REMOVED lines=33> */
.L_x_16819:
        /* <DEDUP_REMOVED lines=24> */
.L_x_16820:
[----:B------:R-:W-:Y:S05]  /*16d30*/  BSYNC B0 ;  /* 0x0000000000007941 */ /* 0x000fea0003800000 */
.L_x_16818:
        /* <DEDUP_REMOVED lines=33> */
.L_x_16822:
        /* <DEDUP_REMOVED lines=24> */
.L_x_16823:
[----:B------:R-:W-:Y:S05]  /*170d0*/  BSYNC B0 ;  /* 0x0000000000007941 */ /* 0x000fea0003800000 */
.L_x_16821:
        /* <DEDUP_REMOVED lines=33> */
.L_x_16825:
        /* <DEDUP_REMOVED lines=24> */
.L_x_16826:
[----:B------:R-:W-:Y:S05]  /*17470*/  BSYNC B0 ;  /* 0x0000000000007941 */ /* 0x000fea0003800000 */
.L_x_16824:
        /* <DEDUP_REMOVED lines=33> */
.L_x_16828:
        /* <DEDUP_REMOVED lines=24> */
.L_x_16829:
[----:B------:R-:W-:Y:S05]  /*17810*/  BSYNC B0 ;  /* 0x0000000000007941 */ /* 0x000fea0003800000 */
.L_x_16827:
        /* <DEDUP_REMOVED lines=33> */
.L_x_16831:
        /* <DEDUP_REMOVED lines=24> */
.L_x_16832:
[----:B------:R-:W-:Y:S05]  /*17bb0*/  BSYNC B0 ;  /* 0x0000000000007941 */ /* 0x000fea0003800000 */
.L_x_16830:
        /* <DEDUP_REMOVED lines=33> */
.L_x_16834:
        /* <DEDUP_REMOVED lines=24> */
.L_x_16835:
[----:B------:R-:W-:Y:S05]  /*17f50*/  BSYNC B0 ;  /* 0x0000000000007941 */ /* 0x000fea0003800000 */
.L_x_16833:
        /* <DEDUP_REMOVED lines=33> */
.L_x_16837:
        /* <DEDUP_REMOVED lines=24> */
.L_x_16838:
[----:B------:R-:W-:Y:S05]  /*182f0*/  BSYNC B0 ;  /* 0x0000000000007941 */ /* 0x000fea0003800000 */
.L_x_16836:
        /* <DEDUP_REMOVED lines=33> */
.L_x_16840:
        /* <DEDUP_REMOVED lines=24> */
.L_x_16841:
[----:B------:R-:W-:Y:S05]  /*18690*/  BSYNC B0 ;  /* 0x0000000000007941 */ /* 0x000fea0003800000 */
.L_x_16839:
        /* <DEDUP_REMOVED lines=33> */
.L_x_16843:
        /* <DEDUP_REMOVED lines=24> */
.L_x_16844:
[----:B------:R-:W-:Y:S05]  /*18a30*/  BSYNC B0 ;  /* 0x0000000000007941 */ /* 0x000fea0003800000 */
.L_x_16842:
        /* <DEDUP_REMOVED lines=33> */
.L_x_16846:
        /* <DEDUP_REMOVED lines=24> */
.L_x_16847:
[----:B------:R-:W-:Y:S05]  /*18dd0*/  BSYNC B0 ;  /* 0x0000000000007941 */ /* 0x000fea0003800000 */
.L_x_16845:
        /* <DEDUP_REMOVED lines=33> */
.L_x_16849:
        /* <DEDUP_REMOVED lines=24> */
.L_x_16850:
[----:B------:R-:W-:Y:S05]  /*19170*/  BSYNC B0 ;  /* 0x0000000000007941 */ /* 0x000fea0003800000 */
.L_x_16848:
        /* <DEDUP_REMOVED lines=33> */
.L_x_16852:
        /* <DEDUP_REMOVED lines=24> */
.L_x_16853:
[----:B------:R-:W-:Y:S05]  /*19510*/  BSYNC B0 ;  /* 0x0000000000007941 */ /* 0x000fea0003800000 */
.L_x_16851:
        /* <DEDUP_REMOVED lines=33> */
.L_x_16855:
        /* <DEDUP_REMOVED lines=24> */
.L_x_16856:
[----:B------:R-:W-:Y:S05]  /*198b0*/  BSYNC B0 ;  /* 0x0000000000007941 */ /* 0x000fea0003800000 */
.L_x_16854:
        /* <DEDUP_REMOVED lines=33> */
.L_x_16858:
        /* <DEDUP_REMOVED lines=24> */
.L_x_16859:
[----:B------:R-:W-:Y:S05]  /*19c50*/  BSYNC B0 ;  /* 0x0000000000007941 */ /* 0x000fea0003800000 */
.L_x_16857:
        /* <DEDUP_REMOVED lines=33> */
.L_x_16861:
        /* <DEDUP_REMOVED lines=24> */
.L_x_16862:
[----:B------:R-:W-:Y:S05]  /*19ff0*/  BSYNC B0 ;  /* 0x0000000000007941 */ /* 0x000fea0003800000 */
.L_x_16860:
        /* <DEDUP_REMOVED lines=33> */
.L_x_16864:
        /* <DEDUP_REMOVED lines=24> */
.L_x_16865:
[----:B------:R-:W-:Y:S05]  /*1a390*/  BSYNC B0 ;  /* 0x0000000000007941 */ /* 0x000fea0003800000 */
.L_x_16863:
        /* <DEDUP_REMOVED lines=33> */
.L_x_16867:
        /* <DEDUP_REMOVED lines=24> */
.L_x_16868:
[----:B------:R-:W-:Y:S05]  /*1a730*/  BSYNC B0 ;  /* 0x0000000000007941 */ /* 0x000fea0003800000 */
.L_x_16866:
        /* <DEDUP_REMOVED lines=33> */
.L_x_16870:
        /* <DEDUP_REMOVED lines=24> */
.L_x_16871:
[----:B------:R-:W-:Y:S05]  /*1aad0*/  BSYNC B0 ;  /* 0x0000000000007941 */ /* 0x000fea0003800000 */
.L_x_16869:
        /* <DEDUP_REMOVED lines=33> */
.L_x_16873:
        /* <DEDUP_REMOVED lines=24> */
.L_x_16874:
[----:B------:R-:W-:Y:S05]  /*1ae70*/  BSYNC B0 ;  /* 0x0000000000007941 */ /* 0x000fea0003800000 */
.L_x_16872:
        /* <DEDUP_REMOVED lines=33> */
.L_x_16876:
        /* <DEDUP_REMOVED lines=24> */
.L_x_16877:
[----:B------:R-:W-:Y:S05]  /*1b210*/  BSYNC B0 ;  /* 0x0000000000007941 */ /* 0x000fea0003800000 */
.L_x_16875:
        /* <DEDUP_REMOVED lines=33> */
.L_x_16879:
        /* <DEDUP_REMOVED lines=24> */
.L_x_16880:
[----:B------:R-:W-:Y:S05]  /*1b5b0*/  BSYNC B0 ;  /* 0x0000000000007941 */ /* 0x000fea0003800000 */
.L_x_16878:
        /* <DEDUP_REMOVED lines=31> */
.L_x_16882:
        /* <DEDUP_REMOVED lines=23> */
.L_x_16883:
[----:B------:R-:W-:Y:S05]  /*1b920*/  BSYNC B0 ;  /* 0x0000000000007941 */ /* 0x000fea0003800000 */
.L_x_16881:
        /* <DEDUP_REMOVED lines=21> */
.L_x_16885:
        /* <DEDUP_REMOVED lines=19> */
.L_x_16886:
[----:B------:R-:W-:Y:S05]  /*1bbb0*/  BSYNC B0 ;  /* 0x0000000000007941 */ /* 0x000fea0003800000 */
.L_x_16884:
[----:B------:R-:W-:Y:S01]  /*1bbc0*/  ULDC.64 UR4, c[0x0][0x5c0] ;  /* 0x0001700000047ab9 */ /* 0x000fe20000000a00 */
[----:B------:R-:W-:Y:S02]  /*1bbd0*/  IMAD.MOV.U32 R3, RZ, RZ, R15 ;  /* 0x000000ffff037224 */ /* 0x000fe400078e000f */
[----:B------:R-:W-:Y:S02]  /*1bbe0*/  IMAD R5, R5, UR4, RZ ;  /* 0x0000000405057c24 */ /* 0x000fe4000f8e02ff */
[----:B------:R-:W-:-:S04]  /*1bbf0*/  IMAD.WIDE.U32 R2, R4, UR4, R2 ;  /* 0x0000000404027c25 */ /* 0x000fc8000f8e0002 */
[----:B------:R-:W-:-:S05]  /*1bc00*/  IMAD R5, R4, UR5, R5 ;  /* 0x0000000504057c24 */ /* 0x000fca000f8e0205 */
[----:B------:R-:W-:-:S07]  /*1bc10*/  IADD3 R15, R3, R5, RZ ;  /* 0x00000005030f7210 */ /* 0x000fce0007ffe0ff */
.L_x_16811:
[----:B------:R-:W-:Y:S02]  /*1bc20*/  ULDC.64 UR4, c[0x0][0x5c8] ;  /* 0x0001720000047ab9 */ /* 0x000fe40000000a00 */
[----:B------:R-:W-:-:S04]  /*1bc30*/  LEA R4, P0, R2, UR4, 0x3 ;  /* 0x0000000402047c11 */ /* 0x000fc8000f8018ff */
[----:B------:R-:W-:-:S05]  /*1bc40*/  LEA.HI.X R5, R2, UR5, R15, 0x3, P0 ;  /* 0x0000000502057c11 */ /* 0x000fca00080f1c0f */
[----:B------:R-:W2:Y:S04]  /*1bc50*/  LDG.E.64 R2, desc[UR36][R4.64] ;  /* 0x0000002404027981 */ /* 0x000ea8000c1e1b00 */
[----:B--2---:R-:W-:Y:S01]  /*1bc60*/  STG.E.64 desc[UR36][R16.64], R2 ;  /* 0x0000000210007986 */ /* 0x004fe2000c101b24 */
[----:B------:R-:W-:Y:S05]  /*1bc70*/  EXIT ;  /* 0x000000000000794d */ /* 0x000fea0003800000 */
        .weak           $__internal_16_$__cuda_sm20_div_u64
        .type           $__internal_16_$__cuda_sm20_div_u64,@function
        .size           $__internal_16_$__cuda_sm20_div_u64,($__internal_17_$__cuda_sm20_rem_u64 - $__internal_16_$__cuda_sm20_div_u64)
$__internal_16_$__cuda_sm20_div_u64:
        /* <DEDUP_REMOVED lines=68> */
[----:B------:R-:W-:Y:S05]  /*1c0c0*/  RET.REL.NODEC R4 `(_ZN2at6native24index_elementwise_kernelILi128ELi4EZNS0_20cuda_take_put_kernelIllZZZZZNS0_11take_kernelERNS_14TensorIteratorERKNS_10TensorBaseEENKUlvE_clEvENKUlvE2_clEvENKUlvE_clEvENKUlvE0_clEvEUlRllE_EEvS4_S7_RKT1_EUliE_EEvlSE_) ;  /* 0xfffffe3c04cc7950 */ /* 0x000fea0003c3ffff */
        .weak           $__internal_17_$__cuda_sm20_rem_u64
        .type           $__internal_17_$__cuda_sm20_rem_u64,@function
        .size           $__internal_17_$__cuda_sm20_rem_u64,(.L_x_27934 - $__internal_17_$__cuda_sm20_rem_u64)
$__internal_17_$__cuda_sm20_rem_u64:
        /* <DEDUP_REMOVED lines=63> */
[----:B------:R-:W-:Y:S06]  /*1c4c0*/  RET.REL.NODEC R4 `(_ZN2at6native24index_elementwise_kernelILi128ELi4EZNS0_20cuda_take_put_kernelIllZZZZZNS0_11take_kernelERNS_14TensorIteratorERKNS_10TensorBaseEENKUlvE_clEvENKUlvE2_clEvENKUlvE_clEvENKUlvE0_clEvEUlRllE_EEvS4_S7_RKT1_EUliE_EEvlSE_) ;  /* 0xfffffe3804cc7950 */ /* 0x000fec0003c3ffff */
.L_x_16887:
        /* <DEDUP_REMOVED lines=11> */
.L_x_27934:


//--------------------- .text._ZN2at6native24index_elementwise_kernelILi128ELi4EZNS0_20cuda_take_put_kernelIliZZZZZNS0_11take_kernelERNS_14TensorIteratorERKNS_10TensorBaseEENKUlvE_clEvENKUlvE2_clEvENKUlvE_clEvENKUlvE_clEvEUlRliE_EEvS4_S7_RKT1_EUliE_EEvlSE_ --------------------------
	.section	.text._ZN2at6native24index_elementwise_kernelILi128ELi4EZNS0_20cuda_take_put_kernelIliZZZZZNS0_11take_kernelERNS_14TensorIteratorERKNS_10TensorBaseEENKUlvE_clEvENKUlvE2_clEvENKUlvE_clEvENKUlvE_clEvEUlRliE_EEvS4_S7_RKT1_EUliE_EEvlSE_,"ax",@progbits
	.align	128
        .global         _ZN2at6native24index_elementwise_kernelILi128ELi4EZNS0_20cuda_take_put_kernelIliZZZZZNS0_11take_kernelERNS_14TensorIteratorERKNS_10TensorBaseEENKUlvE_clEvENKUlvE2_clEvENKUlvE_clEvENKUlvE_clEvEUlRliE_EEvS4_S7_RKT1_EUliE_EEvlSE_
        .type           _ZN2at6native24index_elementwise_kernelILi128ELi4EZNS0_20cuda_take_put_kernelIliZZZZZNS0_11take_kernelERNS_14TensorIteratorERKNS_10TensorBaseEENKUlvE_clEvENKUlvE2_clEvENKUlvE_clEvENKUlvE_clEvEUlRliE_EEvS4_S7_RKT1_EUliE_EEvlSE_,@function
        .size           _ZN2at6native24index_elementwise_kernelILi128ELi4EZNS0_20cuda_take_put_kernelIliZZZZZNS0_11take_kernelERNS_14TensorIteratorERKNS_10TensorBaseEENKUlvE_clEvENKUlvE2_clEvENKUlvE_clEvENKUlvE_clEvEUlRliE_EEvS4_S7_RKT1_EUliE_EEvlSE_,(.L_x_28095 - _ZN2at6native24index_elementwise_kernelILi128ELi4EZNS0_20cuda_take_put_kernelIliZZZZZNS0_11take_kernelERNS_14TensorIteratorERKNS_10TensorBaseEENKUlvE_clEvENKUlvE2_clEvENKUlvE_clEvENKUlvE_clEvEUlRliE_EEvS4_S7_RKT1_EUliE_EEvlSE_)
        .other          _ZN2at6native24index_elementwise_kernelILi128ELi4EZNS0_20cuda_take_put_kernelIliZZZZZNS0_11take_kernelERNS_14TensorIteratorERKNS_10TensorBaseEENKUlvE_clEvENKUlvE2_clEvENKUlvE_clEvENKUlvE_clEvEUlRliE_EEvS4_S7_RKT1_EUliE_EEvlSE_,@"STO_CUDA_ENTRY STV_DEFAULT"
_ZN2at6native24index_elementwise_kernelILi128ELi4EZNS0_20cuda_take_put_kernelIliZZZZZNS0_11take_kernelERNS_14TensorIteratorERKNS_10TensorBaseEENKUlvE_clEvENKUlvE2_clEvENKUlvE_clEvENKUlvE_clEvEUlRliE_EEvS4_S7_RKT1_EUliE_EEvlSE_:
.text._ZN2at6native24index_elementwise_kernelILi128ELi4EZNS0_20cuda_take_put_kernelIliZZZZZNS0_11take_kernelERNS_14TensorIteratorERKNS_10TensorBaseEENKUlvE_clEvENKUlvE2_clEvENKUlvE_clEvENKUlvE_clEvEUlRliE_EEvS4_S7_RKT1_EUliE_EEvlSE_:
        /* <DEDUP_REMOVED lines=315> */
.L_x_16890:
        /* <DEDUP_REMOVED lines=32> */
.L_x_16892:
[----:B------:R-:W-:Y:S05]  /*15b0*/  BSYNC B6 ;  /* 0x0000000000067941 */ /* 0x000fea0003800000 */
.L_x_16891:
        /* <DEDUP_REMOVED lines=284> */
.L_x_16893:
        /* <DEDUP_REMOVED lines=8> */
.L_x_16889:
[----:B------:R-:W-:Y:S05]  /*2800*/  BSYNC B7 ;  /* 0x0000000000077941 */ /* 0x000fea0003800000 */
.L_x_16888:
        /* <DEDUP_REMOVED lines=307> */
.L_x_16896:
        /* <DEDUP_REMOVED lines=32> */
.L_x_16898:
[----:B------:R-:W-:Y:S05]  /*3d40*/  BSYNC B6 ;  /* 0x0000000000067941 */ /* 0x000fea0003800000 */
.L_x_16897:
        /* <DEDUP_REMOVED lines=284> */
.L_x_16899:
[----:B------:R-:W0:Y:S02]  /*4f10*/  LDC.64 R4, c[0x0][0x5c0] ;  /* 0x00017000ff047b82 */ /* 0x000e240000000a00 */
[----:B0-----:R-:W-:-:S06]  /*4f20*/  IMAD.WIDE R2, R3, 0x8, R4 ;  /* 0x0000000803027825 */ /* 0x001fcc00078e0204 */
[----:B------:R-:W2:Y:S01]  /*4f30*/  LDG.E.64 R2, desc[UR36][R2.64] ;  /* 0x0000002402027981 */ /* 0x000ea2000c1e1b00 */
[----:B------:R-:W-:-:S03]  /*4f40*/  IADD3 R23, R23, 0x80, RZ ;  /* 0x0000008017177810 */ /* 0x000fc60007ffe0ff */
[----:B--2---:R0:W-:Y:S02]  /*4f50*/  STG.E.64 desc[UR36][R18.64], R2 ;  /* 0x0000000212007986 */ /* 0x0041e4000c101b24 */
[----:B0-----:R-:W-:Y:S02]  /*4f60*/  MOV R2, R23 ;  /* 0x0000001700027202 */ /* 0x001fe40000000f00 */
[----:B------:R-:W-:-:S07]  /*4f70*/  MOV R3, RZ ;  /* 0x000000ff00037202 */ /* 0x000fce0000000f00 */
.L_x_16895:
[----:B------:R-:W-:Y:S05]  /*4f80*/  BSYNC B7 ;  /* 0x0000000000077941 */ /* 0x000fea0003800000 */
.L_x_16894:
        /* <DEDUP_REMOVED lines=307> */
.L_x_16902:
        /* <DEDUP_REMOVED lines=32> */
.L_x_16904:
[----:B------:R-:W-:Y:S05]  /*64c0*/  BSYNC B6 ;  /* 0x0000000000067941 */ /* 0x000fea0003800000 */
.L_x_16903:
        /* <DEDUP_REMOVED lines=284> */
.L_x_16905:
[----:B------:R-:W0:Y:S02]  /*7690*/  LDC.64 R4, c[0x0][0x5c0] ;  /* 0x00017000ff047b82 */ /* 0x000e240000000a00 */
[----:B0-----:R-:W-:-:S06]  /*76a0*/  IMAD.WIDE R2, R3, 0x8, R4 ;  /* 0x0000000803027825 */ /* 0x001fcc00078e0204 */
[----:B------:R-:W2:Y:S01]  /*76b0*/  LDG.E.64 R2, desc[UR36][R2.64] ;  /* 0x0000002402027981 */ /* 0x000ea2000c1e1b00 */
[----:B------:R-:W-:-:S03]  /*76c0*/  VIADD R23, R23, 0x80 ;  /* 0x0000008017177836 */ /* 0x000fc60000000000 */
[----:B--2---:R0:W-:Y:S02]  /*76d0*/  STG.E.64 desc[UR36][R18.64], R2 ;  /* 0x0000000212007986 */ /* 0x0041e4000c101b24 */
[----:B0-----:R-:W-:Y:S02]  /*76e0*/  MOV R2, R23 ;  /* 0x0000001700027202 */ /* 0x001fe40000000f00 */
[----:B------:R-:W-:-:S07]  /*76f0*/  MOV R3, RZ ;  /* 0x000000ff00037202 */ /* 0x000fce0000000f00 */
.L_x_16901:
[----:B------:R-:W-:Y:S05]  /*7700*/  BSYNC B7 ;  /* 0x0000000000077941 */ /* 0x000fea0003800000 */
.L_x_16900:
        /* <DEDUP_REMOVED lines=306> */
.L_x_16906:
        /* <DEDUP_REMOVED lines=32> */
.L_x_16908:
[----:B------:R-:W-:Y:S05]  /*8c30*/  BSYNC B6 ;  /* 0x0000000000067941 */ /* 0x000fea0003800000 */
.L_x_16907:
        /* <DEDUP_REMOVED lines=284> */
.L_x_16909:
[----:B------:R-:W0:Y:S02]  /*9e00*/  LDC.64 R4, c[0x0][0x5c0] ;  /* 0x00017000ff047b82 */ /* 0x000e240000000a00 */
[----:B0-----:R-:W-:-:S06]  /*9e10*/  IMAD.WIDE R2, R3, 0x8, R4 ;  /* 0x0000000803027825 */ /* 0x001fcc00078e0204 */
[----:B------:R-:W2:Y:S04]  /*9e20*/  LDG.E.64 R2, desc[UR36][R2.64] ;  /* 0x0000002402027981 */ /* 0x000ea8000c1e1b00 */
[----:B--2---:R-:W-:Y:S01]  /*9e30*/  STG.E.64 desc[UR36][R18.64], R2 ;  /* 0x0000000212007986 */ /* 0x004fe2000c101b24 */
[----:B------:R-:W-:Y:S05]  /*9e40*/  EXIT ;  /* 0x000000000000794d */ /* 0x000fea0003800000 */
.L_x_16910:
        /* <DEDUP_REMOVED lines=11> */
.L_x_28095:


//--------------------- .text._ZN2at6native24index_elementwise_kernelILi128ELi4EZNS0_20cuda_take_put_kernelIilZZZZZNS0_11take_kernelERNS_14TensorIteratorERKNS_10TensorBaseEENKUlvE_clEvENKUlvE1_clEvENKUlvE_clEvENKUlvE0_clEvEUlRilE_EEvS4_S7_RKT1_EUliE_EEvlSE_ --------------------------
	.section	.text._ZN2at6native24index_elementwise_kernelILi128ELi4EZNS0_20cuda_take_put_kernelIilZZZZZNS0_11take_kernelERNS_14TensorIteratorERKNS_10TensorBaseEENKUlvE_clEvENKUlvE1_clEvENKUlvE_clEvENKUlvE0_clEvEUlRilE_EEvS4_S7_RKT1_EUliE_EEvlSE_,"ax",@progbits
	.align	128
        .global         _ZN2at6native24index_elementwise_kernelILi128ELi4EZNS0_20cuda_take_put_kernelIilZZZZZNS0_11take_kernelERNS_14TensorIteratorERKNS_10TensorBaseEENKUlvE_clEvENKUlvE1_clEvENKUlvE_clEvENKUlvE0_clEvEUlRilE_EEvS4_S7_RKT1_EUliE_EEvlSE_
        .type           _ZN2at6native24index_elementwise_kernelILi128ELi4EZNS0_20cuda_take_put_kernelIilZZZZZNS0_11take_kernelERNS_14TensorIteratorERKNS_10TensorBaseEENKUlvE_clEvENKUlvE1_clEvENKUlvE_clEvENKUlvE0_clEvEUlRilE_EEvS4_S7_RKT1_EUliE_EEvlSE_,@function
        .size           _ZN2at6native24index_elementwise_kernelILi128ELi4EZNS0_20cuda_take_put_kernelIilZZZZZNS0_11take_kernelERNS_14TensorIteratorERKNS_10TensorBaseEENKUlvE_clEvENKUlvE1_clEvENKUlvE_clEvENKUlvE0_clEvEUlRilE_EEvS4_S7_RKT1_EUliE_EEvlSE_,(.L_x_27936 - _ZN2at6native24index_elementwise_kernelILi128ELi4EZNS0_20cuda_take_put_kernelIilZZZZZNS0_11take_kernelERNS_14TensorIteratorERKNS_10TensorBaseEENKUlvE_clEvENKUlvE1_clEvENKUlvE_clEvENKUlvE0_clEvEUlRilE_EEvS4_S7_RKT1_EUliE_EEvlSE_)
        .other          _ZN2at6native24index_elementwise_kernelILi128ELi4EZNS0_20cuda_take_put_kernelIilZZZZZNS0_11take_kernelERNS_14TensorIteratorERKNS_10TensorBaseEENKUlvE_clEvENKUlvE1_clEvENKUlvE_clEvENKUlvE0_clEvEUlRilE_EEvS4_S7_RKT1_EUliE_EEvlSE_,@"STO_CUDA_ENTRY STV_DEFAULT"
_ZN2at6native24index_elementwise_kernelILi128ELi4EZNS0_20cuda_take_put_kernelIilZZZZZNS0_11take_kernelERNS_14TensorIteratorERKNS_10TensorBaseEENKUlvE_clEvENKUlvE1_clEvENKUlvE_clEvENKUlvE0_clEvEUlRilE_EEvS4_S7_RKT1_EUliE_EEvlSE_:
.text._ZN2at6native24index_elementwise_kernelILi128ELi4EZNS0_20cuda_take_put_kernelIilZZZZZNS0_11take_kernelERNS_14TensorIteratorERKNS_10TensorBaseEENKUlvE_clEvENKUlvE1_clEvENKUlvE_clEvENKUlvE0_clEvEUlRilE_EEvS4_S7_RKT1_EUliE_EEvlSE_:
        /* <DEDUP_REMOVED lines=317> */
.L_x_16913:
        /* <DEDUP_REMOVED lines=32> */
.L_x_16915:
[----:B------:R-:W-:Y:S05]  /*15d0*/  BSYNC B7 ;  /* 0x0000000000077941 */ /* 0x000fea0003800000 */
.L_x_16914:
        /* <DEDUP_REMOVED lines=25> */
[----:B------:R-:W-:Y:S05]  /*1770*/  CALL.REL.NOINC `($__internal_18_$__cuda_sm20_div_u64) ;  /* 0x000001a400407944 */ /* 0x000fea0003c00000 */
        /* <DEDUP_REMOVED lines=11> */
.L_x_16918:
        /* <DEDUP_REMOVED lines=23> */
.L_x_16919:
[----:B------:R-:W-:Y:S05]  /*19a0*/  BSYNC B0 ;  /* 0x0000000000007941 */ /* 0x000fea0003800000 */
.L_x_16917:
        /* <DEDUP_REMOVED lines=32> */
.L_x_16921:
        /* <DEDUP_REMOVED lines=24> */
.L_x_16922:
[----:B------:R-:W-:Y:S05]  /*1d30*/  BSYNC B0 ;  /* 0x0000000000007941 */ /* 0x000fea0003800000 */
.L_x_16920:
        /* <DEDUP_REMOVED lines=20> */
[----:B------:R-:W-:Y:S05]  /*1e80*/  CALL.REL.NOINC `($__internal_18_$__cuda_sm20_div_u64) ;  /* 0x0000019c007c7944 */ /* 0x000fea0003c00000 */
        /* <DEDUP_REMOVED lines=12> */
.L_x_16924:
        /* <DEDUP_REMOVED lines=24> */
.L_x_16925:
[----:B------:R-:W-:Y:S05]  /*20d0*/  BSYNC B0 ;  /* 0x0000000000007941 */ /* 0x000fea0003800000 */
.L_x_16923:
        /* <DEDUP_REMOVED lines=33> */
.L_x_16927:
        /* <DEDUP_REMOVED lines=24> */
.L_x_16928:
[----:B------:R-:W-:Y:S05]  /*2470*/  BSYNC B0 ;  /* 0x0000000000007941 */ /* 0x000fea0003800000 */
.L_x_16926:
        /* <DEDUP_REMOVED lines=33> */
.L_x_16930:
        /* <DEDUP_REMOVED lines=24> */
.L_x_16931:
[----:B------:R-:W-:Y:S05]  /*2810*/  BSYNC B0 ;  /* 0x0000000000007941 */ /* 0x000fea0003800000 */
.L_x_16929:
        /* <DEDUP_REMOVED lines=33> */
.L_x_16933:
        /* <DEDUP_REMOVED lines=24> */
.L_x_16934:
[----:B------:R-:W-:Y:S05]  /*2bb0*/  BSYNC B0 ;  /* 0x0000000000007941 */ /* 0x000fea0003800000 */
.L_x_16932:
        /* <DEDUP_REMOVED lines=33> */
.L_x_16936:
        /* <DEDUP_REMOVED lines=24> */
.L_x_16937:
[----:B------:R-:W-:Y:S05]  /*2f50*/  BSYNC B0 ;  /* 0x0000000000007941 */ /* 0x000fea0003800000 */
.L_x_16935:
        /* <DEDUP_REMOVED lines=33> */
.L_x_16939:
        /* <DEDUP_REMOVED lines=24> */
.L_x_16940:
[----:B------:R-:W-:Y:S05]  /*32f0*/  BSYNC B0 ;  /* 0x0000000000007941 */ /* 0x000fea0003800000 */
.L_x_16938:
        /* <DEDUP_REMOVED lines=33> */
.L_x_16942:
        /* <DEDUP_REMOVED lines=24> */
.L_x_16943:
[----:B------:R-:W-:Y:S05]  /*3690*/  BSYNC B0 ;  /* 0x0000000000007941 */ /* 0x000fea0003800000 */
.L_x_16941:
        /* <DEDUP_REMOVED lines=33> */
.L_x_16945:
        /* <DEDUP_REMOVED lines=24> */
.L_x_16946:
[----:B------:R-:W-:Y:S05]  /*3a30*/  BSYNC B0 ;  /* 0x0000000000007941 */ /* 0x000fea0003800000 */
.L_x_16944:
        /* <DEDUP_REMOVED lines=33> */
.L_x_16948:
        /* <DEDUP_REMOVED lines=24> */
.L_x_16949:
[----:B------:R-:W-:Y:S05]  /*3dd0*/  BSYNC B0 ;  /* 0x0000000000007941 */ /* 0x000fea0003800000 */
.L_x_16947:
        /* <DEDUP_REMOVED lines=33> */
.L_x_16951:
        /* <DEDUP_REMOVED lines=24> */
.L_x_16952:
[----:B------:R-:W-:Y:S05]  /*4170*/  BSYNC B0 ;  /* 0x0000000000007941 */ /* 0x000fea0003800000 */
.L_x_16950:
        /* <DEDUP_REMOVED lines=33> */
.L_x_16954:
        /* <DEDUP_REMOVED lines=24> */
.L_x_16955:
[----:B------:R-:W-:Y:S05]  /*4510*/  BSYNC B0 ;  /* 0x0000000000007941 */ /* 0x000fea0003800000 */
.L_x_16953:
        /* <DEDUP_REMOVED lines=33> */
.L_x_16957:
        /* <DEDUP_REMOVED lines=24> */
.L_x_16958:
[----:B------:R-:W-:Y:S05]  /*48b0*/  BSYNC B0 ;  /* 0x0000000000007941 */ /* 0x000fea0003800000 */
.L_x_16956:
        /* <DEDUP_REMOVED lines=33> */
.L_x_16960:
        /* <DEDUP_REMOVED lines=24> */
.L_x_16961:
[----:B------:R-:W-:Y:S05]  /*4c50*/  BSYNC B0 ;  /* 0x0000000000007941 */ /* 0x000fea0003800000 */
.L_x_16959:
        /* <DEDUP_REMOVED lines=33> */
.L_x_16963:
        /* <DEDUP_REMOVED lines=24> */
.L_x_16964:
[----:B------:R-:W-:Y:S05]  /*4ff0*/  BSYNC B0 ;  /* 0x0000000000007941 */ /* 0x000fea0003800000 */
.L_x_16962:
        /* <DEDUP_REMOVED lines=33> */
.L_x_16966:
        /* <DEDUP_REMOVED lines=24> */
.L_x_16967:
[----:B------:R-:W-:Y:S05]  /*5390*/  BSYNC B0 ;  /* 0x0000000000007941 */ /* 0x000fea0003800000 */
.L_x_16965:
        /* <DEDUP_REMOVED lines=33> */
.L_x_16969:
        /* <DEDUP_REMOVED lines=24> */
.L_x_16970:
[----:B------:R-:W-:Y:S05]  /*5730*/  BSYNC B0 ;  /* 0x0000000000007941 */ /* 0x000fea0003800000 */
.L_x_16968:
        /* <DEDUP_REMOVED lines=33> */
.L_x_16972:
        /* <DEDUP_REMOVED lines=24> */
.L_x_16973:
[----:B------:R-:W-:Y:S05]  /*5ad0*/  BSYNC B0 ;  /* 0x0000000000007941 */ /* 0x000fea0003800000 */
.L_x_16971:
        /* <DEDUP_REMOVED lines=33> */
.L_x_16975:
        /* <DEDUP_REMOVED lines=24> */
.L_x_16976:
[----:B------:R-:W-:Y:S05]  /*5e70*/  BSYNC B0 ;  /* 0x0000000000007941 */ /* 0x000fea0003800000 */
.L_x_16974:
        /* <DEDUP_REMOVED lines=33> */
.L_x_16978:
        /* <DEDUP_REMOVED lines=24> */
.L_x_16979:
[----:B------:R-:W-:Y:S05]  /*6210*/  BSYNC B0 ;  /* 0x0000000000007941 */ /* 0x000fea0003800000 */
.L_x_16977:
        /* <DEDUP_REMOVED lines=33> */
.L_x_16981:
        /* <DEDUP_REMOVED lines=24> */
.L_x_16982:
[----:B------:R-:W-:Y:S05]  /*65b0*/  BSYNC B0 ;  /* 0x0000000000007941 */ /* 0x000fea0003800000 */
.L_x_16980:
        /* <DEDUP_REMOVED lines=33> */
.L_x_16984:
        /* <DEDUP_REMOVED lines=24> */
.L_x_16985:
[----:B------:R-:W-:Y:S05]  /*6950*/  BSYNC B0 ;  /* 0x0000000000007941 */ /* 0x000fea0003800000 */
.L_x_16983:
        /* <DEDUP_REMOVED lines=31> */
.L_x_16987:
        /* <DEDUP_REMOVED lines=23> */
.L_x_16988:
[----:B------:R-:W-:Y:S05]  /*6cc0*/  BSYNC B0 ;  /* 0x0000000000007941 */ /* 0x000fea0003800000 */
.L_x_16986:
        /* <DEDUP_REMOVED lines=17> */
[----:B------:R-:W-:Y:S05]  /*6de0*/  CALL.REL.NOINC `($__internal_19_$__cuda_sm20_rem_u64) ;  /* 0x0000015000b87944 */ /* 0x000fea0003c00000 */
[----:B------:R-:W-:Y:S01]  /*6df0*/  MOV R4, R0 ;  /* 0x0000000000047202 */ /* 0x000fe20000000f00 */
[----:B------:R-:W-:Y:S01]  /*6e00*/  IMAD.MOV.U32 R5, RZ, RZ, R3 ;  /* 0x000000ffff057224 */ /* 0x000fe200078e0003 */
[----:B------:R-:W-:Y:S06]  /*6e10*/  BRA `(.L_x_16991) ;  /* 0x0000000000507947 */ /* 0x000fec0003800000 */
.L_x_16990:
        /* <DEDUP_REMOVED lines=20> */
.L_x_16991:
[----:B------:R-:W-:Y:S05]  /*6f60*/  BSYNC B0 ;  /* 0x0000000000007941 */ /* 0x000fea0003800000 */
.L_x_16989:
[----:B------:R-:W-:Y:S01]  /*6f70*/  ULDC.64 UR4, c[0x0][0x5c0] ;  /* 0x0001700000047ab9 */ /* 0x000fe20000000a00 */
[----:B------:R-:W-:Y:S01]  /*6f80*/  MOV R3, R15 ;  /* 0x0000000f00037202 */ /* 0x000fe20000000f00 */
[----:B------:R-:W-:Y:S02]  /*6f90*/  IMAD R5, R5, UR4, RZ ;  /* 0x0000000405057c24 */ /* 0x000fe4000f8e02ff */
[----:B------:R-:W-:-:S04]  /*6fa0*/  IMAD.WIDE.U32 R2, R4, UR4, R2 ;  /* 0x0000000404027c25 */ /* 0x000fc8000f8e0002 */
[----:B------:R-:W-:-:S04]  /*6fb0*/  IMAD R5, R4, UR5, R5 ;  /* 0x0000000504057c24 */ /* 0x000fc8000f8e0205 */
[----:B------:R-:W-:-:S07]  /*6fc0*/  IMAD.IADD R15, R3, 0x1, R5 ;  /* 0x00000001030f7824 */ /* 0x000fce00078e0205 */
.L_x_16916:
        /* <DEDUP_REMOVED lines=9> */
.L_x_16912:
[----:B------:R-:W-:Y:S05]  /*7060*/  BSYNC B6 ;  /* 0x0000000000067941 */ /* 0x000fea0003800000 */
.L_x_16911:
        /* <DEDUP_REMOVED lines=308> */
.L_x_16994:
        /* <DEDUP_REMOVED lines=32> */
.L_x_16996:
[----:B------:R-:W-:Y:S05]  /*85b0*/  BSYNC B7 ;  /* 0x0000000000077941 */ /* 0x000fea0003800000 */
.L_x_16995:
        /* <DEDUP_REMOVED lines=37> */
.L_x_16999:
        /* <DEDUP_REMOVED lines=23> */
.L_x_17000:
[----:B------:R-:W-:Y:S05]  /*8980*/  BSYNC B0 ;  /* 0x0000000000007941 */ /* 0x000fea0003800000 */
.L_x_16998:
        /* <DEDUP_REMOVED lines=32> */
.L_x_17002:
        /* <DEDUP_REMOVED lines=24> */
.L_x_17003:
[----:B------:R-:W-:Y:S05]  /*8d10*/  BSYNC B0 ;  /* 0x0000000000007941 */ /* 0x000fea0003800000 */
.L_x_17001:
        /* <DEDUP_REMOVED lines=32> */
.L_x_17005:
        /* <DEDUP_REMOVED lines=24> */
.L_x_17006:
[----:B------:R-:W-:Y:S05]  /*90a0*/  BSYNC B0 ;  /* 0x0000000000007941 */ /* 0x000fea0003800000 */
.L_x_17004:
        /* <DEDUP_REMOVED lines=32> */
.L_x_17008:
        /* <DEDUP_REMOVED lines=24> */
.L_x_17009:
[----:B------:R-:W-:Y:S05]  /*9430*/  BSYNC B0 ;  /* 0x0000000000007941 */ /* 0x000fea0003800000 */
.L_x_17007:
        /* <DEDUP_REMOVED lines=32> */
.L_x_17011:
        /* <DEDUP_REMOVED lines=24> */
.L_x_17012:
[----:B------:R-:W-:Y:S05]  /*97c0*/  BSYNC B0 ;  /* 0x0000000000007941 */ /* 0x000fea0003800000 */
.L_x_17010:
        /* <DEDUP_REMOVED lines=32> */
.L_x_17014:
        /* <DEDUP_REMOVED lines=24> */
.L_x_17015:
[----:B------:R-:W-:Y:S05]  /*9b50*/  BSYNC B0 ;  /* 0x0000000000007941 */ /* 0x000fea0003800000 */
.L_x_17013:
        /* <DEDUP_REMOVED lines=32> */
.L_x_17017:
        /* <DEDUP_REMOVED lines=24> */
.L_x_17018:
[----:B------:R-:W-:Y:S05]  /*9ee0*/  BSYNC B0 ;  /* 0x0000000000007941 */ /* 0x000fea0003800000 */
.L_x_17016:
        /* <DEDUP_REMOVED lines=32> */
.L_x_17020:
        /* <DEDUP_REMOVED lines=24> */
.L_x_17021:
[----:B------:R-:W-:Y:S05]  /*a270*/  BSYNC B0 ;  /* 0x0000000000007941 */ /* 0x000fea0003800000 */
.L_x_17019:
        /* <DEDUP_REMOVED lines=32> */
.L_x_17023:
        /* <DEDUP_REMOVED lines=24> */
.L_x_17024:
[----:B------:R-:W-:Y:S05]  /*a600*/  BSYNC B0 ;  /* 0x0000000000007941 */ /* 0x000fea0003800000 */
.L_x_17022:
        /* <DEDUP_REMOVED lines=32> */
.L_x_17026:
        /* <DEDUP_REMOVED lines=24> */
.L_x_17027:
[----:B------:R-:W-:Y:S05]  /*a990*/  BSYNC B0 ;  /* 0x0000000000007941 */ /* 0x000fea0003800000 */
.L_x_17025:
        /* <DEDUP_REMOVED lines=32> */
.L_x_17029:
        /* <DEDUP_REMOVED lines=24> */
.L_x_17030:
[----:B------:R-:W-:Y:S05]  /*ad20*/  BSYNC B0 ;  /* 0x0000000000007941 */ /* 0x000fea0003800000 */
.L_x_17028:
        /* <DEDUP_REMOVED lines=32> */
.L_x_17032:
        /* <DEDUP_REMOVED lines=24> */
.L_x_17033:
[----:B------:R-:W-:Y:S05]  /*b0b0*/  BSYNC B0 ;  /* 0x0000000000007941 */ /* 0x000fea0003800000 */
.L_x_17031:
        /* <DEDUP_REMOVED lines=32> */
.L_x_17035:
        /* <DEDUP_REMOVED lines=24> */
.L_x_17036:
[----:B------:R-:W-:Y:S05]  /*b440*/  BSYNC B0 ;  /* 0x0000000000007941 */ /* 0x000fea0003800000 */
.L_x_17034:
        /* <DEDUP_REMOVED lines=32> */
.L_x_17038:
        /* <DEDUP_REMOVED lines=24> */
.L_x_17039:
[----:B------:R-:W-:Y:S05]  /*b7d0*/  BSYNC B0 ;  /* 0x0000000000007941 */ /* 0x000fea0003800000 */
.L_x_17037:
        /* <DEDUP_REMOVED lines=32> */
.L_x_17041:
        /* <DEDUP_REMOVED lines=24> */
.L_x_17042:
[----:B------:R-:W-:Y:S05]  /*bb60*/  BSYNC B0 ;  /* 0x0000000000007941 */ /* 0x000fea0003800000 */
.L_x_17040:
        /* <DEDUP_REMOVED lines=32> */
.L_x_17044:
        /* <DEDUP_REMOVED lines=24> */
.L_x_17045:
[----:B------:R-:W-:Y:S05]  /*bef0*/  BSYNC B0 ;  /* 0x0000000000007941 */ /* 0x000fea0003800000 */
.L_x_17043:
        /* <DEDUP_REMOVED lines=32> */
.L_x_17047:
        /* <DEDUP_REMOVED lines=24> */
.L_x_17048:
[----:B------:R-:W-:Y:S05]  /*c280*/  BSYNC B0 ;  /* 0x0000000000007941 */ /* 0x000fea0003800000 */
.L_x_17046:
        /* <DEDUP_REMOVED lines=32> */
.L_x_17050:
        /* <DEDUP_REMOVED lines=24> */
.L_x_17051:
[----:B------:R-:W-:Y:S05]  /*c610*/  BSYNC B0 ;  /* 0x0000000000007941 */ /* 0x000fea0003800000 */
.L_x_17049:
        /* <DEDUP_REMOVED lines=32> */
.L_x_17053:
        /* <DEDUP_REMOVED lines=24> */
.L_x_17054:
[----:B------:R-:W-:Y:S05]  /*c9a0*/  BSYNC B0 ;  /* 0x0000000000007941 */ /* 0x000fea0003800000 */
.L_x_17052:
        /* <DEDUP_REMOVED lines=32> */
.L_x_17056:
        /* <DEDUP_REMOVED lines=24> */
.L_x_17057:
[----:B------:R-:W-:Y:S05]  /*cd30*/  BSYNC B0 ;  /* 0x0000000000007941 */ /* 0x000fea0003800000 */
.L_x_17055:
        /* <DEDUP_REMOVED lines=32> */
.L_x_17059:
        /* <DEDUP_REMOVED lines=24> */
.L_x_17060:
[----:B------:R-:W-:Y:S05]  /*d0c0*/  BSYNC B0 ;  /* 0x0000000000007941 */ /* 0x000fea0003800000 */
.L_x_17058:
        /* <DEDUP_REMOVED lines=32> */
.L_x_17062:
        /* <DEDUP_REMOVED lines=24> */
.L_x_17063:
[----:B------:R-:W-:Y:S05]  /*d450*/  BSYNC B0 ;  /* 0x0000000000007941 */ /* 0x000fea0003800000 */
.L_x_17061:
        /* <DEDUP_REMOVED lines=32> */
.L_x_17065:
        /* <DEDUP_REMOVED lines=24> */
.L_x_17066:
[----:B------:R-:W-:Y:S05]  /*d7e0*/  BSYNC B0 ;  /* 0x0000000000007941 */ /* 0x000fea0003800000 */
.L_x_17064:
        /* <DEDUP_REMOVED lines=30> */
.L_x_17068:
        /* <DEDUP_REMOVED lines=23> */
.L_x_17069:
[----:B------:R-:W-:Y:S05]  /*db40*/  BSYNC B0 ;  /* 0x0000000000007941 */ /* 0x000fea0003800000 */
.L_x_17067:
        /* <DEDUP_REMOVED lines=20> */
.L_x_17071:
        /* <DEDUP_REMOVED lines=19> */
.L_x_17072:
[----:B------:R-:W-:Y:S05]  /*ddc0*/  BSYNC B0 ;  /* 0x0000000000007941 */ /* 0x000fea0003800000 */
.L_x_17070:
[----:B------:R-:W-:Y:S02]  /*ddd0*/  ULDC.64 UR4, c[0x0][0x5c0] ;  /* 0x0001700000047ab9 */ /* 0x000fe40000000a00 */
[----:B------:R-:W-:Y:S02]  /*dde0*/  IMAD R3, R5, UR4, RZ ;  /* 0x0000000405037c24 */ /* 0x000fe4000f8e02ff */
[----:B------:R-:W-:-:S04]  /*ddf0*/  IMAD.WIDE.U32 R12, R4, UR4, R12 ;  /* 0x00000004040c7c25 */ /* 0x000fc8000f8e000c */
[----:B------:R-:W-:-:S04]  /*de00*/  IMAD R3, R4, UR5, R3 ;  /* 0x0000000504037c24 */ /* 0x000fc8000f8e0203 */
[----:B------:R-:W-:-:S07]  /*de10*/  IMAD.IADD R13, R13, 0x1, R3 ;  /* 0x000000010d0d7824 */ /* 0x000fce00078e0203 */
.L_x_16997:
        /* <DEDUP_REMOVED lines=8> */
.L_x_16993:
[----:B------:R-:W-:Y:S05]  /*dea0*/  BSYNC B6 ;  /* 0x0000000000067941 */ /* 0x000fea0003800000 */
.L_x_16992:
        /* <DEDUP_REMOVED lines=308> */
.L_x_17075:
        /* <DEDUP_REMOVED lines=32> */
.L_x_17077:
[----:B------:R-:W-:Y:S05]  /*f3f0*/  BSYNC B7 ;  /* 0x0000000000077941 */ /* 0x000fea0003800000 */
.L_x_17076:
        /* <DEDUP_REMOVED lines=37> */
.L_x_17080:
        /* <DEDUP_REMOVED lines=23> */
.L_x_17081:
[----:B------:R-:W-:Y:S05]  /*f7c0*/  BSYNC B0 ;  /* 0x0000000000007941 */ /* 0x000fea0003800000 */
.L_x_17079:
        /* <DEDUP_REMOVED lines=32> */
.L_x_17083:
        /* <DEDUP_REMOVED lines=24> */
.L_x_17084:
[----:B------:R-:W-:Y:S05]  /*fb50*/  BSYNC B0 ;  /* 0x0000000000007941 */ /* 0x000fea0003800000 */
.L_x_17082:
        /* <DEDUP_REMOVED lines=32> */
.L_x_17086:
        /* <DEDUP_REMOVED lines=24> */
.L_x_17087:
[----:B------:R-:W-:Y:S05]  /*fee0*/  BSYNC B0 ;  /* 0x0000000000007941 */ /* 0x000fea0003800000 */
.L_x_17085:
        /* <DEDUP_REMOVED lines=32> */
.L_x_17089:
        /* <DEDUP_REMOVED lines=24> */
.L_x_17090:
[----:B------:R-:W-:Y:S05]  /*10270*/  BSYNC B0 ;  /* 0x0000000000007941 */ /* 0x000fea0003800000 */
.L_x_17088:
        /* <DEDUP_REMOVED lines=32> */
.L_x_17092:
        /* <DEDUP_REMOVED lines=24> */
.L_x_17093:
[----:B------:R-:W-:Y:S05]  /*10600*/  BSYNC B0 ;  /* 0x0000000000007941 */ /* 0x000fea0003800000 */
.L_x_17091:
        /* <DEDUP_REMOVED lines=32> */
.L_x_17095:
        /* <DEDUP_REMOVED lines=24> */
.L_x_17096:
[----:B------:R-:W-:Y:S05]  /*10990*/  BSYNC B0 ;  /* 0x0000000000007941 */ /* 0x000fea0003800000 */
.L_x_17094:
        /* <DEDUP_REMOVED lines=32> */
.L_x_17098:
        /* <DEDUP_REMOVED lines=24> */
.L_x_17099:
[----:B------:R-:W-:Y:S05]  /*10d20*/  BSYNC B0 ;  /* 0x0000000000007941 */ /* 0x000fea0003800000 */
.L_x_17097:
        /* <DEDUP_REMOVED lines=32> */
.L_x_17101:
        /* <DEDUP_REMOVED lines=24> */
.L_x_17102:
[----:B------:R-:W-:Y:S05]  /*110b0*/  BSYNC B0 ;  /* 0x0000000000007941 */ /* 0x000fea0003800000 */
.L_x_17100:
        /* <DEDUP_REMOVED lines=32> */
.L_x_17104:
        /* <DEDUP_REMOVED lines=24> */
.L_x_17105:
[----:B------:R-:W-:Y:S05]  /*11440*/  BSYNC B0 ;  /* 0x0000000000007941 */ /* 0x000fea0003800000 */
.L_x_17103:
        /* <DEDUP_REMOVED lines=32> */
.L_x_17107:
        /* <DEDUP_REMOVED lines=24> */
.L_x_17108:
[----:B------:R-:W-:Y:S05]  /*117d0*/  BSYNC B0 ;  /* 0x0000000000007941 */ /* 0x000fea0003800000 */
.L_x_17106:
        /* <DEDUP_REMOVED lines=32> */
.L_x_17110:
        /* <DEDUP_REMOVED lines=24> */
.L_x_17111:
[----:B------:R-:W-:Y:S05]  /*11b60*/  BSYNC B0 ;  /* 0x0000000000007941 */ /* 0x000fea0003800000 */
.L_x_17109:
        /* <DEDUP_REMOVED lines=32> */
.L_x_17113:
        /* <DEDUP_REMOVED lines=24> */
.L_x_17114:
[----:B------:R-:W-:Y:S05]  /*11ef0*/  BSYNC B0 ;  /* 0x0000000000007941 */ /* 0x000fea0003800000 */
.L_x_17112:
        /* <DEDUP_REMOVED lines=32> */
.L_x_17116:
        /* <DEDUP_REMOVED lines=24> */
.L_x_17117:
[----:B------:R-:W-:Y:S05]  /*12280*/  BSYNC B0 ;  /* 0x0000000000007941 */ /* 0x000fea0003800000 */
.L_x_17115:
        /* <DEDUP_REMOVED lines=19> */
[----:B------:R-:W-:Y:S05]  /*123c0*/  CALL.REL.NOINC `($__internal_18_$__cuda_sm20_div_u64) ;  /* 0x00000098002c7944 */ /* 0x000fea0003c00000 */
        /* <DEDUP_REMOVED lines=12> */
.L_x_17119:
        /* <DEDUP_REMOVED lines=24> */
.L_x_17120:
[----:B------:R-:W-:Y:S05]  /*12610*/  BSYNC B0 ;  /* 0x0000000000007941 */ /* 0x000fea0003800000 */
.L_x_17118:
        /* <DEDUP_REMOVED lines=19> */
[----:B------:R-:W-:Y:S05]  /*12750*/  CALL.REL.NOINC `($__internal_18_$__cuda_sm20_div_u64) ;  /* 0x0000009400487944 */ /* 0x000fea0003c00000 */
        /* <DEDUP_REMOVED lines=12> */
.L_x_17122:
        /* <DEDUP_REMOVED lines=24> */
.L_x_17123:
[----:B------:R-:W-:Y:S05]  /*129a0*/  BSYNC B0 ;  /* 0x0000000000007941 */ /* 0x000fea0003800000 */
.L_x_17121:
        /* <DEDUP_REMOVED lines=32> */
.L_x_17125:
        /* <DEDUP_REMOVED lines=24> */
.L_x_17126:
[----:B------:R-:W-:Y:S05]  /*12d30*/  BSYNC B0 ;  /* 0x0000000000007941 */ /* 0x000fea0003800000 */
.L_x_17124:
        /* <DEDUP_REMOVED lines=32> */
.L_x_17128:
        /* <DEDUP_REMOVED lines=24> */
.L_x_17129:
[----:B------:R-:W-:Y:S05]  /*130c0*/  BSYNC B0 ;  /* 0x0000000000007941 */ /* 0x000fea0003800000 */
.L_x_17127:
        /* <DEDUP_REMOVED lines=32> */
.L_x_17131:
        /* <DEDUP_REMOVED lines=24> */
.L_x_17132:
[----:B------:R-:W-:Y:S05]  /*13450*/  BSYNC B0 ;  /* 0x0000000000007941 */ /* 0x000fea0003800000 */
.L_x_17130:
        /* <DEDUP_REMOVED lines=32> */
.L_x_17134:
        /* <DEDUP_REMOVED lines=24> */
.L_x_17135:
[----:B------:R-:W-:Y:S05]  /*137e0*/  BSYNC B0 ;  /* 0x0000000000007941 */ /* 0x000fea0003800000 */
.L_x_17133:
        /* <DEDUP_REMOVED lines=32> */
.L_x_17137:
        /* <DEDUP_REMOVED lines=24> */
.L_x_17138:
[----:B------:R-:W-:Y:S05]  /*13b70*/  BSYNC B0 ;  /* 0x0000000000007941 */ /* 0x000fea0003800000 */
.L_x_17136:
        /* <DEDUP_REMOVED lines=32> */
.L_x_17140:
        /* <DEDUP_REMOVED lines=24> */
.L_x_17141:
[----:B------:R-:W-:Y:S05]  /*13f00*/  BSYNC B0 ;  /* 0x0000000000007941 */ /* 0x000fea0003800000 */
.L_x_17139:
        /* <DEDUP_REMOVED lines=32> */
.L_x_17143:
        /* <DEDUP_REMOVED lines=24> */
.L_x_17144:
[----:B------:R-:W-:Y:S05]  /*14290*/  BSYNC B0 ;  /* 0x0000000000007941 */ /* 0x000fea0003800000 */
.L_x_17142:
        /* <DEDUP_REMOVED lines=32> */
.L_x_17146:
        /* <DEDUP_REMOVED lines=24> */
.L_x_17147:
[----:B------:R-:W-:Y:S05]  /*14620*/  BSYNC B0 ;  /* 0x0000000000007941 */ /* 0x000fea0003800000 */
.L_x_17145:
        /* <DEDUP_REMOVED lines=30> */
.L_x_17149:
        /* <DEDUP_REMOVED lines=23> */
.L_x_17150:
[----:B------:R-:W-:Y:S05]  /*14980*/  BSYNC B0 ;  /* 0x0000000000007941 */ /* 0x000fea0003800000 */
.L_x_17148:
        /* <DEDUP_REMOVED lines=16> */
[----:B------:R-:W-:Y:S05]  /*14a90*/  CALL.REL.NOINC `($__internal_19_$__cuda_sm20_rem_u64) ;  /* 0x00000074008c7944 */ /* 0x000fea0003c00000 */
[----:B------:R-:W-:Y:S01]  /*14aa0*/  IMAD.MOV.U32 R4, RZ, RZ, R0 ;  /* 0x000000ffff047224 */ /* 0x000fe200078e0000 */
[----:B------:R-:W-:Y:S01]  /*14ab0*/  MOV R5, R3 ;  /* 0x0000000300057202 */ /* 0x000fe20000000f00 */
[----:B------:R-:W-:Y:S06]  /*14ac0*/  BRA `(.L_x_17153) ;  /* 0x00000000004c7947 */ /* 0x000fec0003800000 */
.L_x_17152:
        /* <DEDUP_REMOVED lines=19> */
.L_x_17153:
[----:B------:R-:W-:Y:S05]  /*14c00*/  BSYNC B0 ;  /* 0x0000000000007941 */ /* 0x000fea0003800000 */
.L_x_17151:
[----:B------:R-:W-:Y:S02]  /*14c10*/  ULDC.64 UR4, c[0x0][0x5c0] ;  /* 0x0001700000047ab9 */ /* 0x000fe40000000a00 */
[----:B------:R-:W-:Y:S02]  /*14c20*/  IMAD R3, R5, UR4, RZ ;  /* 0x0000000405037c24 */ /* 0x000fe4000f8e02ff */
[----:B------:R-:W-:-:S04]  /*14c30*/  IMAD.WIDE.U32 R12, R4, UR4, R12 ;  /* 0x00000004040c7c25 */ /* 0x000fc8000f8e000c */
[----:B------:R-:W-:-:S04]  /*14c40*/  IMAD R3, R4, UR5, R3 ;  /* 0x0000000504037c24 */ /* 0x000fc8000f8e0203 */
[----:B------:R-:W-:-:S07]  /*14c50*/  IMAD.IADD R13, R13, 0x1, R3 ;  /* 0x000000010d0d7824 */ /* 0x000fce00078e0203 */
.L_x_17078:
        /* <DEDUP_REMOVED lines=8> */
.L_x_17074:
[----:B------:R-:W-:Y:S05]  /*14ce0*/  BSYNC B6 ;  /* 0x0000000000067941 */ /* 0x000fea0003800000 */
.L_x_17073:
        /* <DEDUP_REMOVED lines=307> */
.L_x_17154:
        /* <DEDUP_REMOVED lines=32> */
.L_x_17156:
[----:B------:R-:W-:Y:S05]  /*16220*/  BSYNC B6 ;  /* 0x0000000000067941 */ /* 0x000fea0003800000 */
.L_x_17155:
        /* <DEDUP_REMOVED lines=37> */
.L_x_17159:
        /* <DEDUP_REMOVED lines=24> */
.L_x_17160:
[----:B------:R-:W-:Y:S05]  /*16600*/  BSYNC B0 ;  /* 0x0000000000007941 */ /* 0x000fea0003800000 */
.L_x_17158:
        /* <DEDUP_REMOVED lines=32> */
.L_x_17162:
        /* <DEDUP_REMOVED lines=24> */
.L_x_17163:
[----:B------:R-:W-:Y:S05]  /*16990*/  BSYNC B0 ;  /* 0x0000000000007941 */ /* 0x000fea0003800000 */
.L_x_17161:
        /* <DEDUP_REMOVED lines=33> */
.L_x_17165:
        /* <DEDUP_REMOVED lines=24> */
.L_x_17166:
[----:B------:R-:W-:Y:S05]  /*16d30*/  BSYNC B0 ;  /* 0x0000000000007941 */ /* 0x000fea0003800000 */
.L_x_17164:
        /* <DEDUP_REMOVED lines=33> */
.L_x_17168:
        /* <DEDUP_REMOVED lines=24> */
.L_x_17169:
[----:B------:R-:W-:Y:S05]  /*170d0*/  BSYNC B0 ;  /* 0x0000000000007941 */ /* 0x000fea0003800000 */
.L_x_17167:
        /* <DEDUP_REMOVED lines=33> */
.L_x_17171:
        /* <DEDUP_REMOVED lines=24> */
.L_x_17172:
[----:B------:R-:W-:Y:S05]  /*17470*/  BSYNC B0 ;  /* 0x0000000000007941 */ /* 0x000fea0003800000 */
.L_x_17170:
        /* <DEDUP_REMOVED lines=33> */
.L_x_17174:
        /* <DEDUP_REMOVED lines=24> */
.L_x_17175:
[----:B------:R-:W-:Y:S05]  /*17810*/  BSYNC B0 ;  /* 0x0000000000007941 */ /* 0x000fea0003800000 */
.L_x_17173:
        /* <DEDUP_REMOVED lines=33> */
.L_x_17177:
        /* <DEDUP_REMOVED lines=24> */
.L_x_17178:
[----:B------:R-:W-:Y:S05]  /*17bb0*/  BSYNC B0 ;  /* 0x0000000000007941 */ /* 0x000fea0003800000 */
.L_x_17176:
        /* <DEDUP_REMOVED lines=33> */
.L_x_17180:
        /* <DEDUP_REMOVED lines=24> */
.L_x_17181:
[----:B------:R-:W-:Y:S05]  /*17f50*/  BSYNC B0 ;  /* 0x0000000000007941 */ /* 0x000fea0003800000 */
.L_x_17179:
        /* <DEDUP_REMOVED lines=33> */
.L_x_17183:
        /* <DEDUP_REMOVED lines=24> */
.L_x_17184:
[----:B------:R-:W-:Y:S05]  /*182f0*/  BSYNC B0 ;  /* 0x0000000000007941 */ /* 0x000fea0003800000 */
.L_x_17182:
        /* <DEDUP_REMOVED lines=33> */
.L_x_17186:
        /* <DEDUP_REMOVED lines=24> */
.L_x_17187:
[----:B------:R-:W-:Y:S05]  /*18690*/  BSYNC B0 ;  /* 0x0000000000007941 */ /* 0x000fea0003800000 */
.L_x_17185:
        /* <DEDUP_REMOVED lines=33> */
.L_x_17189:
        /* <DEDUP_REMOVED lines=24> */
.L_x_17190:
[----:B------:R-:W-:Y:S05]  /*18a30*/  BSYNC B0 ;  /* 0x0000000000007941 */ /* 0x000fea0003800000 */
.L_x_17188:
        /* <DEDUP_REMOVED lines=33> */
.L_x_17192:
        /* <DEDUP_REMOVED lines=24> */
.L_x_17193:
[----:B------:R-:W-:Y:S05]  /*18dd0*/  BSYNC B0 ;  /* 0x0000000000007941 */ /* 0x000fea0003800000 */
.L_x_17191:
        /* <DEDUP_REMOVED lines=33> */
.L_x_17195:
        /* <DEDUP_REMOVED lines=24> */
.L_x_17196:
[----:B------:R-:W-:Y:S05]  /*19170*/  BSYNC B0 ;  /* 0x0000000000007941 */ /* 0x000fea0003800000 */
.L_x_17194:
        /* <DEDUP_REMOVED lines=33> */
.L_x_17198:
        /* <DEDUP_REMOVED lines=24> */
.L_x_17199:
[----:B------:R-:W-:Y:S05]  /*19510*/  BSYNC B0 ;  /* 0x0000000000007941 */ /* 0x000fea0003800000 */
.L_x_17197:
        /* <DEDUP_REMOVED lines=33> */
.L_x_17201:
        /* <DEDUP_REMOVED lines=24> */
.L_x_17202:
[----:B------:R-:W-:Y:S05]  /*198b0*/  BSYNC B0 ;  /* 0x0000000000007941 */ /* 0x000fea0003800000 */
.L_x_17200:
        /* <DEDUP_REMOVED lines=33> */
.L_x_17204:
        /* <DEDUP_REMOVED lines=24> */
.L_x_17205:
[----:B------:R-:W-:Y:S05]  /*19c50*/  BSYNC B0 ;  /* 0x0000000000007941 */ /* 0x000fea0003800000 */
.L_x_17203:
        /* <DEDUP_REMOVED lines=33> */
.L_x_17207:
        /* <DEDUP_REMOVED lines=24> */
.L_x_17208:
[----:B------:R-:W-:Y:S05]  /*19ff0*/  BSYNC B0 ;  /* 0x0000000000007941 */ /* 0x000fea0003800000 */
.L_x_17206:
        /* <DEDUP_REMOVED lines=33> */
.L_x_17210:
        /* <DEDUP_REMOVED lines=24> */
.L_x_17211:
[----:B------:R-:W-:Y:S05]  /*1a390*/  BSYNC B0 ;  /* 0x0000000000007941 */ /* 0x000fea0003800000 */
.L_x_17209:
        /* <DEDUP_REMOVED lines=33> */
.L_x_17213:
        /* <DEDUP_REMOVED lines=24> */
.L_x_17214:
[----:B------:R-:W-:Y:S05]  /*1a730*/  BSYNC B0 ;  /* 0x0000000000007941 */ /* 0x000fea0003800000 */
.L_x_17212:
        /* <DEDUP_REMOVED lines=33> */
.L_x_17216:
        /* <DEDUP_REMOVED lines=24> */
.L_x_17217:
[----:B------:R-:W-:Y:S05]  /*1aad0*/  BSYNC B0 ;  /* 0x0000000000007941 */ /* 0x000fea0003800000 */
.L_x_17215:
        /* <DEDUP_REMOVED lines=33> */
.L_x_17219:
        /* <DEDUP_REMOVED lines=24> */
.L_x_17220:
[----:B------:R-:W-:Y:S05]  /*1ae70*/  BSYNC B0 ;  /* 0x0000000000007941 */ /* 0x000fea0003800000 */
.L_x_17218:
        /* <DEDUP_REMOVED lines=33> */
.L_x_17222:
        /* <DEDUP_REMOVED lines=24> */
.L_x_17223:
[----:B------:R-:W-:Y:S05]  /*1b210*/  BSYNC B0 ;  /* 0x0000000000007941 */ /* 0x000fea0003800000 */
.L_x_17221:
        /* <DEDUP_REMOVED lines=33> */
.L_x_17225:
        /* <DEDUP_REMOVED lines=24> */
.L_x_17226:
[----:B------:R-:W-:Y:S05]  /*1b5b0*/  BSYNC B0 ;  /* 0x0000000000007941 */ /* 0x000fea0003800000 */
.L_x_17224:
        /* <DEDUP_REMOVED lines=31> */
.L_x_17228:
        /* <DEDUP_REMOVED lines=23> */
.L_x_17229:
[----:B------:R-:W-:Y:S05]  /*1b920*/  BSYNC B0 ;  /* 0x0000000000007941 */ /* 0x000fea0003800000 */
.L_x_17227:
        /* <DEDUP_REMOVED lines=21> */
.L_x_17231:
        /* <DEDUP_REMOVED lines=19> */
.L_x_17232:
[----:B------:R-:W-:Y:S05]  /*1bbb0*/  BSYNC B0 ;  /* 0x0000000000007941 */ /* 0x000fea0003800000 */
.L_x_17230:
[----:B------:R-:W-:Y:S01]  /*1bbc0*/  ULDC.64 UR4, c[0x0][0x5c0] ;  /* 0x0001700000047ab9 */ /* 0x000fe20000000a00 */
[----:B------:R-:W-:Y:S02]  /*1bbd0*/  IMAD.MOV.U32 R3, RZ, RZ, R15 ;  /* 0x000000ffff037224 */ /* 0x000fe400078e000f */
[----:B------:R-:W-:Y:S02]  /*1bbe0*/  IMAD R5, R5, UR4, RZ ;  /* 0x0000000405057c24 */ /* 0x000fe4000f8e02ff */
[----:B------:R-:W-:-:S04]  /*1bbf0*/  IMAD.WIDE.U32 R2, R4, UR4, R2 ;  /* 0x0000000404027c25 */ /* 0x000fc8000f8e0002 */
[----:B------:R-:W-:-:S05]  /*1bc00*/  IMAD R5, R4, UR5, R5 ;  /* 0x0000000504057c24 */ /* 0x000fca000f8e0205 */
[----:B------:R-:W-:-:S07]  /*1bc10*/  IADD3 R15, R3, R5, RZ ;  /* 0x00000005030f7210 */ /* 0x000fce0007ffe0ff */
.L_x_17157:
[----:B------:R-:W-:Y:S02]  /*1bc20*/  ULDC.64 UR4, c[0x0][0x5c8] ;  /* 0x0001720000047ab9 */ /* 0x000fe40000000a00 */
[----:B------:R-:W-:-:S04]  /*1bc30*/  LEA R4, P0, R2, UR4, 0x2 ;  /* 0x0000000402047c11 */ /* 0x000fc8000f8010ff */
[----:B------:R-:W-:-:S06]  /*1bc40*/  LEA.HI.X R5, R2, UR5, R15, 0x2, P0 ;  /* 0x0000000502057c11 */ /* 0x000fcc00080f140f */
[----:B------:R-:W2:Y:S04]  /*1bc50*/  LDG.E R5, desc[UR36][R4.64] ;  /* 0x0000002404057981 */ /* 0x000ea8000c1e1900 */
[----:B--2---:R-:W-:Y:S01]  /*1bc60*/  STG.E desc[UR36][R16.64], R5 ;  /* 0x0000000510007986 */ /* 0x004fe2000c101924 */
[----:B------:R-:W-:Y:S05]  /*1bc70*/  EXIT ;  /* 0x000000000000794d */ /* 0x000fea0003800000 */
        .weak           $__internal_18_$__cuda_sm20_div_u64
        .type           $__internal_18_$__cuda_sm20_div_u64,@function
        .size           $__internal_18_$__cuda_sm20_div_u64,($__internal_19_$__cuda_sm20_rem_u64 - $__internal_18_$__cuda_sm20_div_u64)
$__internal_18_$__cuda_sm20_div_u64:
        /* <DEDUP_REMOVED lines=68> */
[----:B------:R-:W-:Y:S05]  /*1c0c0*/  RET.REL.NODEC R4 `(_ZN2at6native24index_elementwise_kernelILi128ELi4EZNS0_20cuda_take_put_kernelIilZZZZZNS0_11take_kernelERNS_14TensorIteratorERKNS_10TensorBaseEENKUlvE_clEvENKUlvE1_clEvENKUlvE_clEvENKUlvE0_clEvEUlRilE_EEvS4_S7_RKT1_EUliE_EEvlSE_) ;  /* 0xfffffe3c04cc7950 */ /* 0x000fea0003c3ffff */
        .weak           $__internal_19_$__cuda_sm20_rem_u64
        .type           $__internal_19_$__cuda_sm20_rem_u64,@function
        .size           $__internal_19_$__cuda_sm20_rem_u64,(.L_x_27936 - $__internal_19_$__cuda_sm20_rem_u64)
$__internal_19_$__cuda_sm20_rem_u64:
        /* <DEDUP_REMOVED lines=63> */
[----:B------:R-:W-:Y:S06]  /*1c4c0*/  RET.REL.NODEC R4 `(_ZN2at6native24index_elementwise_kernelILi128ELi4EZNS0_20cuda_take_put_kernelIilZZZZZNS0_11take_kernelERNS_14TensorIteratorERKNS_10TensorBaseEENKUlvE_clEvENKUlvE1_clEvENKUlvE_clEvENKUlvE0_clEvEUlRilE_EEvS4_S7_RKT1_EUliE_EEvlSE_) ;  /* 0xfffffe3804cc7950 */ /* 0x000fec0003c3ffff */
.L_x_17233:
        /* <DEDUP_REMOVED lines=11> */
.L_x_27936:


//--------------------- .text._ZN2at6native24index_elementwise_kernelILi128ELi4EZNS0_20cuda_take_put_kernelIiiZZZZZNS0_11take_kernelERNS_14TensorIteratorERKNS_10TensorBaseEENKUlvE_clEvENKUlvE1_clEvENKUlvE_clEvENKUlvE_clEvEUlRiiE_EEvS4_S7_RKT1_EUliE_EEvlSE_ --------------------------
	.section	.text._ZN2at6native24index_elementwise_kernelILi128ELi4EZNS0_20cuda_take_put_kernelIiiZZZZZNS0_11take_kernelERNS_14TensorIteratorERKNS_10TensorBaseEENKUlvE_clEvENKUlvE1_clEvENKUlvE_clEvENKUlvE_clEvEUlRiiE_EEvS4_S7_RKT1_EUliE_EEvlSE_,"ax",@progbits
	.align	128
        .global         _ZN2at6native24index_elementwise_kernelILi128ELi4EZNS0_20cuda_take_put_kernelIiiZZZZZNS0_11take_kernelERNS_14TensorIteratorERKNS_10TensorBaseEENKUlvE_clEvENKUlvE1_clEvENKUlvE_clEvENKUlvE_clEvEUlRiiE_EEvS4_S7_RKT1_EUliE_EEvlSE_
        .type           _ZN2at6native24index_elementwise_kernelILi128ELi4EZNS0_20cuda_take_put_kernelIiiZZZZZNS0_11take_kernelERNS_14TensorIteratorERKNS_10TensorBaseEENKUlvE_clEvENKUlvE1_clEvENKUlvE_clEvENKUlvE_clEvEUlRiiE_EEvS4_S7_RKT1_EUliE_EEvlSE_,@function
        .size           _ZN2at6native24index_elementwise_kernelILi128ELi4EZNS0_20cuda_take_put_kernelIiiZZZZZNS0_11take_kernelERNS_14TensorIteratorERKNS_10TensorBaseEENKUlvE_clEvENKUlvE1_clEvENKUlvE_clEvENKUlvE_clEvEUlRiiE_EEvS4_S7_RKT1_EUliE_EEvlSE_,(.L_x_28097 - _ZN2at6native24index_elementwise_kernelILi128ELi4EZNS0_20cuda_take_put_kernelIiiZZZZZNS0_11take_kernelERNS_14TensorIteratorERKNS_10TensorBaseEENKUlvE_clEvENKUlvE1_clEvENKUlvE_clEvENKUlvE_clEvEUlRiiE_EEvS4_S7_RKT1_EUliE_EEvlSE_)
        .other          _ZN2at6native24index_elementwise_kernelILi128ELi4EZNS0_20cuda_take_put_kernelIiiZZZZZNS0_11take_kernelERNS_14TensorIteratorERKNS_10TensorBaseEENKUlvE_clEvENKUlvE1_clEvENKUlvE_clEvENKUlvE_clEvEUlRiiE_EEvS4_S7_RKT1_EUliE_EEvlSE_,@"STO_CUDA_ENTRY STV_DEFAULT"
_ZN2at6native24index_elementwise_kernelILi128ELi4EZNS0_20cuda_take_put_kernelIiiZZZZZNS0_11take_kernelERNS_14TensorIteratorERKNS_10TensorBaseEENKUlvE_clEvENKUlvE1_clEvENKUlvE_clEvENKUlvE_clEvEUlRiiE_EEvS4_S7_RKT1_EUliE_EEvlSE_:
.text._ZN2at6native24index_elementwise_kernelILi128ELi4EZNS0_20cuda_take_put_kernelIiiZZZZZNS0_11take_kernelERNS_14TensorIteratorERKNS_10TensorBaseEENKUlvE_clEvENKUlvE1_clEvENKUlvE_clEvENKUlvE_clEvEUlRiiE_EEvS4_S7_RKT1_EUliE_EEvlSE_:
        /* <DEDUP_REMOVED lines=315> */
.L_x_17236:
        /* <DEDUP_REMOVED lines=32> */
.L_x_17238:
[----:B------:R-:W-:Y:S05]  /*15b0*/  BSYNC B6 ;  /* 0x0000000000067941 */ /* 0x000fea0003800000 */
.L_x_17237:
        /* <DEDUP_REMOVED lines=284> */
.L_x_17239:
        /* <DEDUP_REMOVED lines=8> */
.L_x_17235:
[----:B------:R-:W-:Y:S05]  /*2800*/  BSYNC B7 ;  /* 0x0000000000077941 */ /* 0x000fea0003800000 */
.L_x_17234:
        /* <DEDUP_REMOVED lines=307> */
.L_x_17242:
        /* <DEDUP_REMOVED lines=32> */
.L_x_17244:
[----:B------:R-:W-:Y:S05]  /*3d40*/  BSYNC B6 ;  /* 0x0000000000067941 */ /* 0x000fea0003800000 */
.L_x_17243:
        /* <DEDUP_REMOVED lines=284> */
.L_x_17245:
[----:B------:R-:W0:Y:S02]  /*4f10*/  LDC.64 R4, c[0x0][0x5c0] ;  /* 0x00017000ff047b82 */ /* 0x000e240000000a00 */
[----:B0-----:R-:W-:-:S06]  /*4f20*/  IMAD.WIDE R2, R3, 0x4, R4 ;  /* 0x0000000403027825 */ /* 0x001fcc00078e0204 */
[----:B------:R0:W2:Y:S01]  /*4f30*/  LDG.E R3, desc[UR36][R2.64] ;  /* 0x0000002402037981 */ /* 0x0000a2000c1e1900 */
[----:B------:R-:W-:-:S04]  /*4f40*/  IADD3 R23, R23, 0x80, RZ ;  /* 0x0000008017177810 */ /* 0x000fc80007ffe0ff */
[----:B0-----:R-:W-:Y:S01]  /*4f50*/  MOV R2, R23 ;  /* 0x0000001700027202 */ /* 0x001fe20000000f00 */
[----:B--2---:R0:W-:Y:S02]  /*4f60*/  STG.E desc[UR36][R18.64], R3 ;  /* 0x0000000312007986 */ /* 0x0041e4000c101924 */
[----:B0-----:R-:W-:-:S07]  /*4f70*/  MOV R3, RZ ;  /* 0x000000ff00037202 */ /* 0x001fce0000000f00 */
.L_x_17241:
[----:B------:R-:W-:Y:S05]  /*4f80*/  BSYNC B7 ;  /* 0x0000000000077941 */ /* 0x000fea0003800000 */
.L_x_17240:
        /* <DEDUP_REMOVED lines=307> */
.L_x_17248:
        /* <DEDUP_REMOVED lines=32> */
.L_x_17250:
[----:B------:R-:W-:Y:S05]  /*64c0*/  BSYNC B6 ;  /* 0x0000000000067941 */ /* 0x000fea0003800000 */
.L_x_17249:
        /* <DEDUP_REMOVED lines=284> */
.L_x_17251:
[----:B------:R-:W0:Y:S02]  /*7690*/  LDC.64 R4, c[0x0][0x5c0] ;  /* 0x00017000ff047b82 */ /* 0x000e240000000a00 */
[----:B0-----:R-:W-:-:S06]  /*76a0*/  IMAD.WIDE R2, R3, 0x4, R4 ;  /* 0x0000000403027825 */ /* 0x001fcc00078e0204 */
[----:B------:R0:W2:Y:S01]  /*76b0*/  LDG.E R3, desc[UR36][R2.64] ;  /* 0x0000002402037981 */ /* 0x0000a2000c1e1900 */
[----:B------:R-:W-:-:S05]  /*76c0*/  VIADD R23, R23, 0x80 ;  /* 0x0000008017177836 */ /* 0x000fca0000000000 */
[----:B0-----:R-:W-:Y:S01]  /*76d0*/  MOV R2, R23 ;  /* 0x0000001700027202 */ /* 0x001fe20000000f00 */
[----:B--2---:R0:W-:Y:S02]  /*76e0*/  STG.E desc[UR36][R18.64], R3 ;  /* 0x0000000312007986 */ /* 0x0041e4000c101924 */
[----:B0-----:R-:W-:-:S07]  /*76f0*/  MOV R3, RZ ;  /* 0x000000ff00037202 */ /* 0x001fce0000000f00 */
.L_x_17247:
[----:B------:R-:W-:Y:S05]  /*7700*/  BSYNC B7 ;  /* 0x0000000000077941 */ /* 0x000fea0003800000 */
.L_x_17246:
        /* <DEDUP_REMOVED lines=306> */
.L_x_17252:
        /* <DEDUP_REMOVED lines=32> */
.L_x_17254:
[----:B------:R-:W-:Y:S05]  /*8c30*/  BSYNC B6 ;  /* 0x0000000000067941 */ /* 0x000fea0003800000 */
.L_x_17253:
        /* <DEDUP_REMOVED lines=284> */
.L_x_17255:
[----:B------:R-:W0:Y:S02]  /*9e00*/  LDC.64 R4, c[0x0][0x5c0] ;  /* 0x00017000ff047b82 */ /* 0x000e240000000a00 */
[----:B0-----:R-:W-:-:S06]  /*9e10*/  IMAD.WIDE R2, R3, 0x4, R4 ;  /* 0x0000000403027825 */ /* 0x001fcc00078e0204 */
[----:B------:R-:W2:Y:S04]  /*9e20*/  LDG.E R3, desc[UR36][R2.64] ;  /* 0x0000002402037981 */ /* 0x000ea8000c1e1900 */
[----:B--2---:R-:W-:Y:S01]  /*9e30*/  STG.E desc[UR36][R18.64], R3 ;  /* 0x0000000312007986 */ /* 0x004fe2000c101924 */
[----:B------:R-:W-:Y:S05]  /*9e40*/  EXIT ;  /* 0x000000000000794d */ /* 0x000fea0003800000 */
.L_x_17256:
        /* <DEDUP_REMOVED lines=11> */
.L_x_28097:


//--------------------- .text._ZN2at6native24index_elementwise_kernelILi128ELi4EZNS0_20cuda_take_put_kernelIalZZZZZNS0_11take_kernelERNS_14TensorIteratorERKNS_10TensorBaseEENKUlvE_clEvENKUlvE0_clEvENKUlvE_clEvENKUlvE0_clEvEUlRalE_EEvS4_S7_RKT1_EUliE_EEvlSE_ --------------------------
	.section	.text._ZN2at6native24index_elementwise_kernelILi128ELi4EZNS0_20cuda_take_put_kernelIalZZZZZNS0_11take_kernelERNS_14TensorIteratorERKNS_10TensorBaseEENKUlvE_clEvENKUlvE0_clEvENKUlvE_clEvENKUlvE0_clEvEUlRalE_EEvS4_S7_RKT1_EUliE_EEvlSE_,"ax",@progbits
	.align	128
        .global         _ZN2at6native24index_elementwise_kernelILi128ELi4EZNS0_20cuda_take_put_kernelIalZZZZZNS0_11take_kernelERNS_14TensorIteratorERKNS_10TensorBaseEENKUlvE_clEvENKUlvE0_clEvENKUlvE_clEvENKUlvE0_clEvEUlRalE_EEvS4_S7_RKT1_EUliE_EEvlSE_
        .type           _ZN2at6native24index_elementwise_kernelILi128ELi4EZNS0_20cuda_take_put_kernelIalZZZZZNS0_11take_kernelERNS_14TensorIteratorERKNS_10TensorBaseEENKUlvE_clEvENKUlvE0_clEvENKUlvE_clEvENKUlvE0_clEvEUlRalE_EEvS4_S7_RKT1_EUliE_EEvlSE_,@function
        .size           _ZN2at6native24index_elementwise_kernelILi128ELi4EZNS0_20cuda_take_put_kernelIalZZZZZNS0_11take_kernelERNS_14TensorIteratorERKNS_10TensorBaseEENKUlvE_clEvENKUlvE0_clEvENKUlvE_clEvENKUlvE0_clEvEUlRalE_EEvS4_S7_RKT1_EUliE_EEvlSE_,(.L_x_27938 - _ZN2at6native24index_elementwise_kernelILi128ELi4EZNS0_20cuda_take_put_kernelIalZZZZZNS0_11take_kernelERNS_14TensorIteratorERKNS_10TensorBaseEENKUlvE_clEvENKUlvE0_clEvENKUlvE_clEvENKUlvE0_clEvEUlRalE_EEvS4_S7_RKT1_EUliE_EEvlSE_)
        .other          _ZN2at6native24index_elementwise_kernelILi128ELi4EZNS0_20cuda_take_put_kernelIalZZZZZNS0_11take_kernelERNS_14TensorIteratorERKNS_10TensorBaseEENKUlvE_clEvENKUlvE0_clEvENKUlvE_clEvENKUlvE0_clEvEUlRalE_EEvS4_S7_RKT1_EUliE_EEvlSE_,@"STO_CUDA_ENTRY STV_DEFAULT"
_ZN2at6native24index_elementwise_kernelILi128ELi4EZNS0_20cuda_take_put_kernelIalZZZZZNS0_11take_kernelERNS_14TensorIteratorERKNS_10TensorBaseEENKUlvE_clEvENKUlvE0_clEvENKUlvE_clEvENKUlvE0_clEvEUlRalE_EEvS4_S7_RKT1_EUliE_EEvlSE_:
.text._ZN2at6native24index_elementwise_kernelILi128ELi4EZNS0_20cuda_take_put_kernelIalZZZZZNS0_11take_kernelERNS_14TensorIteratorERKNS_10TensorBaseEENKUlvE_clEvENKUlvE0_clEvENKUlvE_clEvENKUlvE0_clEvEUlRalE_EEvS4_S7_RKT1_EUliE_EEvlSE_:
        /* <DEDUP_REMOVED lines=317> */
.L_x_17259:
        /* <DEDUP_REMOVED lines=32> */
.L_x_17261:
[----:B------:R-:W-:Y:S05]  /*15d0*/  BSYNC B7 ;  /* 0x0000000000077941 */ /* 0x000fea0003800000 */
.L_x_17260:
        /* <DEDUP_REMOVED lines=25> */
[----:B------:R-:W-:Y:S05]  /*1770*/  CALL.REL.NOINC `($__internal_20_$__cuda_sm20_div_u64) ;  /* 0x000001a400407944 */ /* 0x000fea0003c00000 */
        /* <DEDUP_REMOVED lines=11> */
.L_x_17264:
        /* <DEDUP_REMOVED lines=23> */
.L_x_17265:
[----:B------:R-:W-:Y:S05]  /*19a0*/  BSYNC B0 ;  /* 0x0000000000007941 */ /* 0x000fea0003800000 */
.L_x_17263:
        /* <DEDUP_REMOVED lines=32> */
.L_x_17267:
        /* <DEDUP_REMOVED lines=24> */
.L_x_17268:
[----:B------:R-:W-:Y:S05]  /*1d30*/  BSYNC B0 ;  /* 0x0000000000007941 */ /* 0x000fea0003800000 */
.L_x_17266:
        /* <DEDUP_REMOVED lines=20> */
[----:B------:R-:W-:Y:S05]  /*1e80*/  CALL.REL.NOINC `($__internal_20_$__cuda_sm20_div_u64) ;  /* 0x0000019c007c7944 */ /* 0x000fea0003c00000 */
        /* <DEDUP_REMOVED lines=12> */
.L_x_17270:
        /* <DEDUP_REMOVED lines=24> */
.L_x_17271:
[----:B------:R-:W-:Y:S05]  /*20d0*/  BSYNC B0 ;  /* 0x0000000000007941 */ /* 0x000fea0003800000 */
.L_x_17269:
        /* <DEDUP_REMOVED lines=33> */
.L_x_17273:
        /* <DEDUP_REMOVED lines=24> */
.L_x_17274:
[----:B------:R-:W-:Y:S05]  /*2470*/  BSYNC B0 ;  /* 0x0000000000007941 */ /* 0x000fea0003800000 */
.L_x_17272:
        /* <DEDUP_REMOVED lines=33> */
.L_x_17276:
        /* <DEDUP_REMOVED lines=24> */
.L_x_17277:
[----:B------:R-:W-:Y:S05]  /*2810*/  BSYNC B0 ;  /* 0x0000000000007941 */ /* 0x000fea0003800000 */
.L_x_17275:
        /* <DEDUP_REMOVED lines=33> */
.L_x_17279:
        /* <DEDUP_REMOVED lines=24> */
.L_x_17280:
[----:B------:R-:W-:Y:S05]  /*2bb0*/  BSYNC B0 ;  /* 0x0000000000007941 */ /* 0x000fea0003800000 */
.L_x_17278:
        /* <DEDUP_REMOVED lines=33> */
.L_x_17282:
        /* <DEDUP_REMOVED lines=24> */
.L_x_17283:
[----:B------:R-:W-:Y:S05]  /*2f50*/  BSYNC B0 ;  /* 0x0000000000007941 */ /* 0x000fea0003800000 */
.L_x_17281:
        /* <DEDUP_REMOVED lines=33> */
.L_x_17285:
        /* <DEDUP_REMOVED lines=24> */
.L_x_17286:
[----:B------:R-:W-:Y:S05]  /*32f0*/  BSYNC B0 ;  /* 0x0000000000007941 */ /* 0x000fea0003800000 */
.L_x_17284:
        /* <DEDUP_REMOVED lines=33> */
.L_x_17288:
        /* <DEDUP_REMOVED lines=24> */
.L_x_17289:
[----:B------:R-:W-:Y:S05]  /*3690*/  BSYNC B0 ;  /* 0x0000000000007941 */ /* 0x000fea0003800000 */
.L_x_17287:
        /* <DEDUP_REMOVED lines=33> */
.L_x_17291:
        /* <DEDUP_REMOVED lines=24> */
.L_x_17292:
[----:B------:R-:W-:Y:S05]  /*3a30*/  BSYNC B0 ;  /* 0x0000000000007941 */ /* 0x000fea0003800000 */
.L_x_17290:
        /* <DEDUP_REMOVED lines=33> */
.L_x_17294:
        /* <DEDUP_REMOVED lines=24> */
.L_x_17295:
[----:B------:R-:W-:Y:S05]  /*3dd0*/  BSYNC B0 ;  /* 0x0000000000007941 */ /* 0x000fea0003800000 */
.L_x_17293:
        /* <DEDUP_REMOVED lines=33> */
.L_x_17297:
        /* <DEDUP_REMOVED lines=24> */
.L_x_17298:
[----:B------:R-:W-:Y:S05]  /*4170*/  BSYNC B0 ;  /* 0x0000000000007941 */ /* 0x000fea0003800000 */
.L_x_17296:
        /* <DEDUP_REMOVED lines=33> */
.L_x_17300:
        /* <DEDUP_REMOVED lines=24> */
.L_x_17301:
[----:B------:R-:W-:Y:S05]  /*4510*/  BSYNC B0 ;  /* 0x0000000000007941 */ /* 0x000fea0003800000 */
.L_x_17299:
        /* <DEDUP_REMOVED lines=33> */
.L_x_17303:
        /* <DEDUP_REMOVED lines=24> */
.L_x_17304:
[----:B------:R-:W-:Y:S05]  /*48b0*/  BSYNC B0 ;  /* 0x0000000000007941 */ /* 0x000fea0003800000 */
.L_x_17302:
        /* <DEDUP_REMOVED lines=33> */
.L_x_17306:
        /* <DEDUP_REMOVED lines=24> */
.L_x_17307:
[----:B------:R-:W-:Y:S05]  /*4c50*/  BSYNC B0 ;  /* 0x0000000000007941 */ /* 0x000fea0003800000 */
.L_x_17305:
        /* <DEDUP_REMOVED lines=33> */
.L_x_17309:
        /* <DEDUP_REMOVED lines=24> */
.L_x_17310:
[----:B------:R-:W-:Y:S05]  /*4ff0*/  BSYNC B0 ;  /* 0x0000000000007941 */ /* 0x000fea0003800000 */
.L_x_17308:
        /* <DEDUP_REMOVED lines=33> */
.L_x_17312:
        /* <DEDUP_REMOVED lines=24> */
.L_x_17313:
[----:B------:R-:W-:Y:S05]  /*5390*/  BSYNC B0 ;  /* 0x0000000000007941 */ /* 0x000fea0003800000 */
.L_x_17311:
        /* <DEDUP_REMOVED lines=33> */
.L_x_17315:
        /* <DEDUP_REMOVED lines=24> */
.L_x_17316:
[----:B------:R-:W-:Y:S05]  /*5730*/  BSYNC B0 ;  /* 0x0000000000007941 */ /* 0x000fea0003800000 */
.L_x_17314:
        /* <DEDUP_REMOVED lines=33> */
.L_x_17318:
        /* <DEDUP_REMOVED lines=24> */
.L_x_17319:
[----:B------:R-:W-:Y:S05]  /*5ad0*/  BSYNC B0 ;  /* 0x0000000000007941 */ /* 0x000fea0003800000 */
.L_x_17317:
        /* <DEDUP_REMOVED lines=33> */
.L_x_17321:
        /* <DEDUP_REMOVED lines=24> */
.L_x_17322:
[----:B------:R-:W-:Y:S05]  /*5e70*/  BSYNC B0 ;  /* 0x0000000000007941 */ /* 0x000fea0003800000 */
.L_x_17320:
        /* <DEDUP_REMOVED lines=33> */
.L_x_17324:
        /* <DEDUP_REMOVED lines=24> */
.L_x_17325:
[----:B------:R-:W-:Y:S05]  /*6210*/  BSYNC B0 ;  /* 0x0000000000007941 */ /* 0x000fea0003800000 */
.L_x_17323:
        /* <DEDUP_REMOVED lines=33> */
.L_x_17327:
        /* <DEDUP_REMOVED lines=24> */
.L_x_17328:
[----:B------:R-:W-:Y:S05]  /*65b0*/  BSYNC B0 ;  /* 0x0000000000007941 */ /* 0x000fea0003800000 */
.L_x_17326:
        /* <DEDUP_REMOVED lines=33> */
.L_x_17330:
        /* <DEDUP_REMOVED lines=24> */
.L_x_17331:
[----:B------:R-:W-:Y:S05]  /*6950*/  BSYNC B0 ;  /* 0x0000000000007941 */ /* 0x000fea0003800000 */
.L_x_17329:
        /* <DEDUP_REMOVED lines=31> */
.L_x_17333:
        /* <DEDUP_REMOVED lines=23> */
.L_x_17334:
[----:B------:R-:W-:Y:S05]  /*6cc0*/  BSYNC B0 ;  /* 0x0000000000007941 */ /* 0x000fea0003800000 */
.L_x_17332:
        /* <DEDUP_REMOVED lines=17> */
[----:B------:R-:W-:Y:S05]  /*6de0*/  CALL.REL.NOINC `($__internal_21_$__cuda_sm20_rem_u64) ;  /* 0x0000015000b87944 */ /* 0x000fea0003c00000 */
[----:B------:R-:W-:Y:S01]  /*6df0*/  MOV R4, R0 ;  /* 0x0000000000047202 */ /* 0x000fe20000000f00 */
[----:B------:R-:W-:Y:S01]  /*6e00*/  IMAD.MOV.U32 R5, RZ, RZ, R3 ;  /* 0x000000ffff057224 */ /* 0x000fe200078e0003 */
[----:B------:R-:W-:Y:S06]  /*6e10*/  BRA `(.L_x_17337) ;  /* 0x0000000000507947 */ /* 0x000fec0003800000 */
.L_x_17336:
        /* <DEDUP_REMOVED lines=20> */
.L_x_17337:
[----:B------:R-:W-:Y:S05]  /*6f60*/  BSYNC B0 ;  /* 0x0000000000007941 */ /* 0x000fea0003800000 */
.L_x_17335:
[----:B------:R-:W-:Y:S01]  /*6f70*/  ULDC.64 UR4, c[0x0][0x5c0] ;  /* 0x0001700000047ab9 */ /* 0x000fe20000000a00 */
[----:B------:R-:W-:Y:S01]  /*6f80*/  MOV R3, R15 ;  /* 0x0000000f00037202 */ /* 0x000fe20000000f00 */
[----:B------:R-:W-:Y:S02]  /*6f90*/  IMAD R5, R5, UR4, RZ ;  /* 0x0000000405057c24 */ /* 0x000fe4000f8e02ff */
[----:B------:R-:W-:-:S04]  /*6fa0*/  IMAD.WIDE.U32 R2, R4, UR4, R2 ;  /* 0x0000000404027c25 */ /* 0x000fc8000f8e0002 */
[----:B------:R-:W-:-:S04]  /*6fb0*/  IMAD R5, R4, UR5, R5 ;  /* 0x0000000504057c24 */ /* 0x000fc8000f8e0205 */
[----:B------:R-:W-:-:S07]  /*6fc0*/  IMAD.IADD R15, R3, 0x1, R5 ;  /* 0x00000001030f7824 */ /* 0x000fce00078e0205 */
.L_x_17262:
        /* <DEDUP_REMOVED lines=9> */
.L_x_17258:
[----:B------:R-:W-:Y:S05]  /*7060*/  BSYNC B6 ;  /* 0x0000000000067941 */ /* 0x000fea0003800000 */
.L_x_17257:
        /* <DEDUP_REMOVED lines=308> */
.L_x_17340:
        /* <DEDUP_REMOVED lines=32> */
.L_x_17342:
[----:B------:R-:W-:Y:S05]  /*85b0*/  BSYNC B7 ;  /* 0x0000000000077941 */ /* 0x000fea0003800000 */
.L_x_17341:
        /* <DEDUP_REMOVED lines=37> */
.L_x_17345:
        /* <DEDUP_REMOVED lines=23> */
.L_x_17346:
[----:B------:R-:W-:Y:S05]  /*8980*/  BSYNC B0 ;  /* 0x0000000000007941 */ /* 0x000fea0003800000 */
.L_x_17344:
        /* <DEDUP_REMOVED lines=32> */
.L_x_17348:
        /* <DEDUP_REMOVED lines=24> */
.L_x_17349:
[----:B------:R-:W-:Y:S05]  /*8d10*/  BSYNC B0 ;  /* 0x0000000000007941 */ /* 0x000fea0003800000 */
.L_x_17347:
        /* <DEDUP_REMOVED lines=32> */
.L_x_17351:
        /* <DEDUP_REMOVED lines=24> */
.L_x_17352:
[----:B------:R-:W-:Y:S05]  /*90a0*/  BSYNC B0 ;  /* 0x0000000000007941 */ /* 0x000fea0003800000 */
.L_x_17350:
        /* <DEDUP_REMOVED lines=32> */
.L_x_17354:
        /* <DEDUP_REMOVED lines=24> */
.L_x_17355:
[----:B------:R-:W-:Y:S05]  /*9430*/  BSYNC B0 ;  /* 0x0000000000007941 */ /* 0x000fea0003800000 */
.L_x_17353:
        /* <DEDUP_REMOVED lines=32> */
.L_x_17357:
        /* <DEDUP_REMOVED lines=24> */
.L_x_17358:
[----:B------:R-:W-:Y:S05]  /*97c0*/  BSYNC B0 ;  /* 0x0000000000007941 */ /* 0x000fea0003800000 */
.L_x_17356:
        /* <DEDUP_REMOVED lines=32> */
.L_x_17360:
        /* <DEDUP_REMOVED lines=24> */
.L_x_17361:
[----:B------:R-:W-:Y:S05]  /*9b50*/  BSYNC B0 ;  /* 0x0000000000007941 */ /* 0x000fea0003800000 */
.L_x_17359:
        /* <DEDUP_REMOVED lines=32> */
.L_x_17363:
        /* <DEDUP_REMOVED lines=24> */
.L_x_17364:
[----:B------:R-:W-:Y:S05]  /*9ee0*/  BSYNC B0 ;  /* 0x0000000000007941 */ /* 0x000fea0003800000 */
.L_x_17362:
        /* <DEDUP_REMOVED lines=32> */
.L_x_17366:
        /* <DEDUP_REMOVED lines=24> */
.L_x_17367:
[----:B------:R-:W-:Y:S05]  /*a270*/  BSYNC B0 ;  /* 0x0000000000007941 */ /* 0x000fea0003800000 */
.L_x_17365:
        /* <DEDUP_REMOVED lines=32> */
.L_x_17369:
        /* <DEDUP_REMOVED lines=24> */
.L_x_17370:
[----:B------:R-:W-:Y:S05]  /*a600*/  BSYNC B0 ;  /* 0x0000000000007941 */ /* 0x000fea0003800000 */
.L_x_17368:
        /* <DEDUP_REMOVED lines=32> */
.L_x_17372:
        /* <DEDUP_REMOVED lines=24> */
.L_x_17373:
[----:B------:R-:W-:Y:S05]  /*a990*/  BSYNC B0 ;  /* 0x0000000000007941 */ /* 0x000fea0003800000 */
.L_x_17371:
        /* <DEDUP_REMOVED lines=32> */
.L_x_17375:
        /* <DEDUP_REMOVED lines=24> */
.L_x_17376:
[----:B------:R-:W-:Y:S05]  /*ad20*/  BSYNC B0 ;  /* 0x0000000000007941 */ /* 0x000fea0003800000 */
.L_x_17374:
        /* <DEDUP_REMOVED lines=32> */
.L_x_17378:
        /* <DEDUP_REMOVED lines=24> */
.L_x_17379:
[----:B------:R-:W-:Y:S05]  /*b0b0*/  BSYNC B0 ;  /* 0x0000000000007941 */ /* 0x000fea0003800000 */
.L_x_17377:
        /* <DEDUP_REMOVED lines=32> */
.L_x_17381:
        /* <DEDUP_REMOVED lines=24> */
.L_x_17382:
[----:B------:R-:W-:Y:S05]  /*b440*/  BSYNC B0 ;  /* 0x0000000000007941 */ /* 0x000fea0003800000 */
.L_x_17380:
        /* <DEDUP_REMOVED lines=32> */
.L_x_17384:
        /* <DEDUP_REMOVED lines=24> */
.L_x_17385:
[----:B------:R-:W-:Y:S05]  /*b7d0*/  BSYNC B0 ;  /* 0x0000000000007941 */ /* 0x000fea0003800000 */
.L_x_17383:
        /* <DEDUP_REMOVED lines=32> */
.L_x_17387:
        /* <DEDUP_REMOVED lines=24> */
.L_x_17388:
[----:B------:R-:W-:Y:S05]  /*bb60*/  BSYNC B0 ;  /* 0x0000000000007941 */ /* 0x000fea0003800000 */
.L_x_17386:
        /* <DEDUP_REMOVED lines=32> */
.L_x_17390:
        /* <DEDUP_REMOVED lines=24> */
.L_x_17391:
[----:B------:R-:W-:Y:S05]  /*bef0*/  BSYNC B0 ;  /* 0x0000000000007941 */ /* 0x000fea0003800000 */
.L_x_17389:
        /* <DEDUP_REMOVED lines=32> */
.L_x_17393:
        /* <DEDUP_REMOVED lines=24> */
.L_x_17394:
[----:B------:R-:W-:Y:S05]  /*c280*/  BSYNC B0 ;  /* 0x0000000000007941 */ /* 0x000fea0003800000 */
.L_x_17392:
        /* <DEDUP_REMOVED lines=32> */
.L_x_17396:
        /* <DEDUP_REMOVED lines=24> */
.L_x_17397:
[----:B------:R-:W-:Y:S05]  /*c610*/  BSYNC B0 ;  /* 0x0000000000007941 */ /* 0x000fea0003800000 */
.L_x_17395:
        /* <DEDUP_REMOVED lines=32> */
.L_x_17399:
        /* <DEDUP_REMOVED lines=24> */
.L_x_17400:
[----:B------:R-:W-:Y:S05]  /*c9a0*/  BSYNC B0 ;  /* 0x0000000000007941 */ /* 0x000fea0003800000 */
.L_x_17398:
        /* <DEDUP_REMOVED lines=32> */
.L_x_17402:
        /* <DEDUP_REMOVED lines=24> */
.L_x_17403:
[----:B------:R-:W-:Y:S05]  /*cd30*/  BSYNC B0 ;  /* 0x0000000000007941 */ /* 0x000fea0003800000 */
.L_x_17401:
        /* <DEDUP_REMOVED lines=32> */
.L_x_17405:
        /* <DEDUP_REMOVED lines=24> */
.L_x_17406:
[----:B------:R-:W-:Y:S05]  /*d0c0*/  BSYNC B0 ;  /* 0x0000000000007941 */ /* 0x000fea0003800000 */
.L_x_17404:
        /* <DEDUP_REMOVED lines=32> */
.L_x_17408:
        /* <DEDUP_REMOVED lines=24> */
.L_x_17409:
[----:B------:R-:W-:Y:S05]  /*d450*/  BSYNC B0 ;  /* 0x0000000000007941 */ /* 0x000fea0003800000 */
.L_x_17407:
        /* <DEDUP_REMOVED lines=32> */
.L_x_17411:
        /* <DEDUP_REMOVED lines=24> */
.L_x_17412:
[----:B------:R-:W-:Y:S05]  /*d7e0*/  BSYNC B0 ;  /* 0x0000000000007941 */ /* 0x000fea0003800000 */
.L_x_17410:
        /* <DEDUP_REMOVED lines=30> */
.L_x_17414:
        /* <DEDUP_REMOVED lines=23> */
.L_x_17415:
[----:B------:R-:W-:Y:S05]  /*db40*/  BSYNC B0 ;  /* 0x0000000000007941 */ /* 0x000fea0003800000 */
.L_x_17413:
        /* <DEDUP_REMOVED lines=20> */
.L_x_17417:
        /* <DEDUP_REMOVED lines=19> */
.L_x_17418:
[----:B------:R-:W-:Y:S05]  /*ddc0*/  BSYNC B0 ;  /* 0x0000000000007941 */ /* 0x000fea0003800000 */
.L_x_17416:
[----:B------:R-:W-:Y:S02]  /*ddd0*/  ULDC.64 UR4, c[0x0][0x5c0] ;  /* 0x0001700000047ab9 */ /* 0x000fe40000000a00 */
[----:B------:R-:W-:Y:S02]  /*dde0*/  IMAD R3, R5, UR4, RZ ;  /* 0x0000000405037c24 */ /* 0x000fe4000f8e02ff */
[----:B------:R-:W-:-:S04]  /*ddf0*/  IMAD.WIDE.U32 R12, R4, UR4, R12 ;  /* 0x00000004040c7c25 */ /* 0x000fc8000f8e000c */
[----:B------:R-:W-:-:S04]  /*de00*/  IMAD R3, R4, UR5, R3 ;  /* 0x0000000504037c24 */ /* 0x000fc8000f8e0203 */
[----:B------:R-:W-:-:S07]  /*de10*/  IMAD.IADD R13, R13, 0x1, R3 ;  /* 0x000000010d0d7824 */ /* 0x000fce00078e0203 */
.L_x_17343:
        /* <DEDUP_REMOVED lines=8> */
.L_x_17339:
[----:B------:R-:W-:Y:S05]  /*dea0*/  BSYNC B6 ;  /* 0x0000000000067941 */ /* 0x000fea0003800000 */
.L_x_17338:
        /* <DEDUP_REMOVED lines=308> */
.L_x_17421:
        /* <DEDUP_REMOVED lines=32> */
.L_x_17423:
[----:B------:R-:W-:Y:S05]  /*f3f0*/  BSYNC B7 ;  /* 0x0000000000077941 */ /* 0x000fea0003800000 */
.L_x_17422:
        /* <DEDUP_REMOVED lines=37> */
.L_x_17426:
        /* <DEDUP_REMOVED lines=23> */
.L_x_17427:
[----:B------:R-:W-:Y:S05]  /*f7c0*/  BSYNC B0 ;  /* 0x0000000000007941 */ /* 0x000fea0003800000 */
.L_x_17425:
        /* <DEDUP_REMOVED lines=32> */
.L_x_17429:
        /* <DEDUP_REMOVED lines=24> */
.L_x_17430:
[----:B------:R-:W-:Y:S05]  /*fb50*/  BSYNC B0 ;  /* 0x0000000000007941 */ /* 0x000fea0003800000 */
.L_x_17428:
        /* <DEDUP_REMOVED lines=32> */
.L_x_17432:
        /* <DEDUP_REMOVED lines=24> */
.L_x_17433:
[----:B------:R-:W-:Y:S05]  /*fee0*/  BSYNC B0 ;  /* 0x0000000000007941 */ /* 0x000fea0003800000 */
.L_x_17431:
        /* <DEDUP_REMOVED lines=32> */
.L_x_17435:
        /* <DEDUP_REMOVED lines=24> */
.L_x_17436:
[----:B------:R-:W-:Y:S05]  /*10270*/  BSYNC B0 ;  /* 0x0000000000007941 */ /* 0x000fea0003800000 */
.L_x_17434:
        /* <DEDUP_REMOVED lines=32> */
.L_x_17438:
        /* <DEDUP_REMOVED lines=24> */
.L_x_17439:
[----:B------:R-:W-:Y:S05]  /*10600*/  BSYNC B0 ;  /* 0x0000000000007941 */ /* 0x000fea0003800000 */
.L_x_17437:
        /* <DEDUP_REMOVED lines=32> */
.L_x_17441:
        /* <DEDUP_REMOVED lines=24> */
.L_x_17442:
[----:B------:R-:W-:Y:S05]  /*10990*/  BSYNC B0 ;  /* 0x0000000000007941 */ /* 0x000fea0003800000 */
.L_x_17440:
        /* <DEDUP_REMOVED lines=32> */
.L_x_17444:
        /* <DEDUP_REMOVED lines=24> */
.L_x_17445:
[----:B------:R-:W-:Y:S05]  /*10d20*/  BSYNC B0 ;  /* 0x0000000000007941 */ /* 0x000fea0003800000 */
.L_x_17443:
        /* <DEDUP_REMOVED lines=32> */
.L_x_17447:
        /* <DEDUP_REMOVED lines=24> */
.L_x_17448:
[----:B------:R-:W-:Y:S05]  /*110b0*/  BSYNC B0 ;  /* 0x0000000000007941 */ /* 0x000fea0003800000 */
.L_x_17446:
        /* <DEDUP_REMOVED lines=32> */
.L_x_17450:
        /* <DEDUP_REMOVED lines=24> */
.L_x_17451:
[----:B------:R-:W-:Y:S05]  /*11440*/  BSYNC B0 ;  /* 0x0000000000007941 */ /* 0x000fea0003800000 */
.L_x_17449:
        /* <DEDUP_REMOVED lines=32> */
.L_x_17453:
        /* <DEDUP_REMOVED lines=24> */
.L_x_17454:
[----:B------:R-:W-:Y:S05]  /*117d0*/  BSYNC B0 ;  /* 0x0000000000007941 */ /* 0x000fea0003800000 */
.L_x_17452:
        /* <DEDUP_REMOVED lines=32> */
.L_x_17456:
        /* <DEDUP_REMOVED lines=24> */
.L_x_17457:
[----:B------:R-:W-:Y:S05]  /*11b60*/  BSYNC B0 ;  /* 0x0000000000007941 */ /* 0x000fea0003800000 */
.L_x_17455:
        /* <DEDUP_REMOVED lines=32> */
.L_x_17459:
        /* <DEDUP_REMOVED lines=24> */
.L_x_17460:
[----:B------:R-:W-:Y:S05]  /*11ef0*/  BSYNC B0 ;  /* 0x0000000000007941 */ /* 0x000fea0003800000 */
.L_x_17458:
        /* <DEDUP_REMOVED lines=32> */
.L_x_17462:
        /* <DEDUP_REMOVED lines=24> */
.L_x_17463:
[----:B------:R-:W-:Y:S05]  /*12280*/  BSYNC B0 ;  /* 0x0000000000007941 */ /* 0x000fea0003800000 */
.L_x_17461:
        /* <DEDUP_REMOVED lines=19> */
[----:B------:R-:W-:Y:S05]  /*123c0*/  CALL.REL.NOINC `($__internal_20_$__cuda_sm20_div_u64) ;  /* 0x00000098002c7944 */ /* 0x000fea0003c00000 */
        /* <DEDUP_REMOVED lines=12> */
.L_x_17465:
        /* <DEDUP_REMOVED lines=24> */
.L_x_17466:
[----:B------:R-:W-:Y:S05]  /*12610*/  BSYNC B0 ;  /* 0x0000000000007941 */ /* 0x000fea0003800000 */
.L_x_17464:
        /* <DEDUP_REMOVED lines=19> */
[----:B------:R-:W-:Y:S05]  /*12750*/  CALL.REL.NOINC `($__internal_20_$__cuda_sm20_div_u64) ;  /* 0x0000009400487944 */ /* 0x000fea0003c00000 */
        /* <DEDUP_REMOVED lines=12> */
.L_x_17468:
        /* <DEDUP_REMOVED lines=24> */
.L_x_17469:
[----:B------:R-:W-:Y:S05]  /*129a0*/  BSYNC B0 ;  /* 0x0000000000007941 */ /* 0x000fea0003800000 */
.L_x_17467:
        /* <DEDUP_REMOVED lines=32> */
.L_x_17471:
        /* <DEDUP_REMOVED lines=24> */
.L_x_17472:
[----:B------:R-:W-:Y:S05]  /*12d30*/  BSYNC B0 ;  /* 0x0000000000007941 */ /* 0x000fea0003800000 */
.L_x_17470:
        /* <DEDUP_REMOVED lines=32> */
.L_x_17474:
        /* <DEDUP_REMOVED lines=24> */
.L_x_17475:
[----:B------:R-:W-:Y:S05]  /*130c0*/  BSYNC B0 ;  /* 0x0000000000007941 */ /* 0x000fea0003800000 */
.L_x_17473:
        /* <DEDUP_REMOVED lines=32> */
.L_x_17477:
        /* <DEDUP_REMOVED lines=24> */
.L_x_17478:
[----:B------:R-:W-:Y:S05]  /*13450*/  BSYNC B0 ;  /* 0x0000000000007941 */ /* 0x000fea0003800000 */
.L_x_17476:
        /* <DEDUP_REMOVED lines=32> */
.L_x_17480:
        /* <DEDUP_REMOVED lines=24> */
.L_x_17481:
[----:B------:R-:W-:Y:S05]  /*137e0*/  BSYNC B0 ;  /* 0x0000000000007941 */ /* 0x000fea0003800000 */
.L_x_17479:
        /* <DEDUP_REMOVED lines=32> */
.L_x_17483:
        /* <DEDUP_REMOVED lines=24> */
.L_x_17484:
[----:B------:R-:W-:Y:S05]  /*13b70*/  BSYNC B0 ;  /* 0x0000000000007941 */ /* 0x000fea0003800000 */
.L_x_17482:
        /* <DEDUP_REMOVED lines=32> */
.L_x_17486:
        /* <DEDUP_REMOVED lines=24> */
.L_x_17487:
[----:B------:R-:W-:Y:S05]  /*13f00*/  BSYNC B0 ;  /* 0x0000000000007941 */ /* 0x000fea0003800000 */
.L_x_17485:
        /* <DEDUP_REMOVED lines=32> */
.L_x_17489:
        /* <DEDUP_REMOVED lines=24> */
.L_x_17490:
[----:B------:R-:W-:Y:S05]  /*14290*/  BSYNC B0 ;  /* 0x0000000000007941 */ /* 0x000fea0003800000 */
.L_x_17488:
        /* <DEDUP_REMOVED lines=32> */
.L_x_17492:
        /* <DEDUP_REMOVED lines=24> */
.L_x_17493:
[----:B------:R-:W-:Y:S05]  /*14620*/  BSYNC B0 ;  /* 0x0000000000007941 */ /* 0x000fea0003800000 */
.L_x_17491:
        /* <DEDUP_REMOVED lines=30> */
.L_x_17495:
        /* <DEDUP_REMOVED lines=23> */
.L_x_17496:
[----:B------:R-:W-:Y:S05]  /*14980*/  BSYNC B0 ;  /* 0x0000000000007941 */ /* 0x000fea0003800000 */
.L_x_17494:
        /* <DEDUP_REMOVED lines=16> */
[----:B------:R-:W-:Y:S05]  /*14a90*/  CALL.REL.NOINC `($__internal_21_$__cuda_sm20_rem_u64) ;  /* 0x00000074008c7944 */ /* 0x000fea0003c00000 */
[----:B------:R-:W-:Y:S01]  /*14aa0*/  IMAD.MOV.U32 R4, RZ, RZ, R0 ;  /* 0x000000ffff047224 */ /* 0x000fe200078e0000 */
[----:B------:R-:W-:Y:S01]  /*14ab0*/  MOV R5, R3 ;  /* 0x0000000300057202 */ /* 0x000fe20000000f00 */
[----:B------:R-:W-:Y:S06]  /*14ac0*/  BRA `(.L_x_17499) ;  /* 0x00000000004c7947 */ /* 0x000fec0003800000 */
.L_x_17498:
        /* <DEDUP_REMOVED lines=19> */
.L_x_17499:
[----:B------:R-:W-:Y:S05]  /*14c00*/  BSYNC B0 ;  /* 0x0000000000007941 */ /* 0x000fea0003800000 */
.L_x_17497:
[----:B------:R-:W-:Y:S02]  /*14c10*/  ULDC.64 UR4, c[0x0][0x5c0] ;  /* 0x0001700000047ab9 */ /* 0x000fe40000000a00 */
[----:B------:R-:W-:Y:S02]  /*14c20*/  IMAD R3, R5, UR4, RZ ;  /* 0x0000000405037c24 */ /* 0x000fe4000f8e02ff */
[----:B------:R-:W-:-:S04]  /*14c30*/  IMAD.WIDE.U32 R12, R4, UR4, R12 ;  /* 0x00000004040c7c25 */ /* 0x000fc8000f8e000c */
[----:B------:R-:W-:-:S04]  /*14c40*/  IMAD R3, R4, UR5, R3 ;  /* 0x0000000504037c24 */ /* 0x000fc8000f8e0203 */
[----:B------:R-:W-:-:S07]  /*14c50*/  IMAD.IADD R13, R13, 0x1, R3 ;  /* 0x000000010d0d7824 */ /* 0x000fce00078e0203 */
.L_x_17424:
        /* <DEDUP_REMOVED lines=8> */
.L_x_17420:
[----:B------:R-:W-:Y:S05]  /*14ce0*/  BSYNC B6 ;  /* 0x0000000000067941 */ /* 0x000fea0003800000 */
.L_x_17419:
        /* <DEDUP_REMOVED lines=307> */
.L_x_17500:
        /* <DEDUP_REMOVED lines=32> */
.L_x_17502:
[----:B------:R-:W-:Y:S05]  /*16220*/  BSYNC B6 ;  /* 0x0000000000067941 */ /* 0x000fea0003800000 */
.L_x_17501:
        /* <DEDUP_REMOVED lines=37> */
.L_x_17505:
        /* <DEDUP_REMOVED lines=24> */
.L_x_17506:
[----:B------:R-:W-:Y:S05]  /*16600*/  BSYNC B0 ;  /* 0x0000000000007941 */ /* 0x000fea0003800000 */
.L_x_17504:
        /* <DEDUP_REMOVED lines=32> */
.L_x_17508:
        /* <DEDUP_REMOVED lines=24> */
.L_x_17509:
[----:B------:R-:W-:Y:S05]  /*16990*/  BSYNC B0 ;  /* 0x0000000000007941 */ /* 0x000fea0003800000 */
.L_x_17507:
        /* <DEDUP_REMOVED lines=33> */
.L_x_17511:
        /* <DEDUP_REMOVED lines=24> */
.L_x_17512:
[----:B------:R-:W-:Y:S05]  /*16d30*/  BSYNC B0 ;  /* 0x0000000000007941 */ /* 0x000fea0003800000 */
.L_x_17510:
        /* <DEDUP_REMOVED lines=33> */
.L_x_17514:
        /* <DEDUP_REMOVED lines=24> */
.L_x_17515:
[----:B------:R-:W-:Y:S05]  /*170d0*/  BSYNC B0 ;  /* 0x0000000000007941 */ /* 0x000fea0003800000 */
.L_x_17513:
        /* <DEDUP_REMOVED lines=33> */
.L_x_17517:
        /* <DEDUP_REMOVED lines=24> */
.L_x_17518:
[----:B------:R-:W-:Y:S05]  /*17470*/  BSYNC B0 ;  /* 0x0000000000007941 */ /* 0x000fea0003800000 */
.L_x_17516:
        /* <DEDUP_REMOVED lines=33> */
.L_x_17520:
        /* <DEDUP_REMOVED lines=24> */
.L_x_17521:
[----:B------:R-:W-:Y:S05]  /*17810*/  BSYNC B0 ;  /* 0x0000000000007941 */ /* 0x000fea0003800000 */
.L_x_17519:
        /* <DEDUP_REMOVED lines=33> */
.L_x_17523:
        /* <DEDUP_REMOVED lines=24> */
.L_x_17524:
[----:B------:R-:W-:Y:S05]  /*17bb0*/  BSYNC B0 ;  /* 0x0000000000007941 */ /* 0x000fea0003800000 */
.L_x_17522:
        /* <DEDUP_REMOVED lines=33> */
.L_x_17526:
        /* <DEDUP_REMOVED lines=24> */
.L_x_17527:
[----:B------:R-:W-:Y:S05]  /*17f50*/  BSYNC B0 ;  /* 0x0000000000007941 */ /* 0x000fea0003800000 */
.L_x_17525:
        /* <DEDUP_REMOVED lines=33> */
.L_x_17529:
        /* <DEDUP_REMOVED lines=24> */
.L_x_17530:
[----:B------:R-:W-:Y:S05]  /*182f0*/  BSYNC B0 ;  /* 0x0000000000007941 */ /* 0x000fea0003800000 */
.L_x_17528:
        /* <DEDUP_REMOVED lines=33> */
.L_x_17532:
        /* <DEDUP_REMOVED lines=24> */
.L_x_17533:
[----:B------:R-:W-:Y:S05]  /*18690*/  BSYNC B0 ;  /* 0x0000000000007941 */ /* 0x000fea0003800000 */
.L_x_17531:
        /* <DEDUP_REMOVED lines=33> */
.L_x_17535:
        /* <DEDUP_REMOVED lines=24> */
.L_x_17536:
[----:B------:R-:W-:Y:S05]  /*18a30*/  BSYNC B0 ;  /* 0x0000000000007941 */ /* 0x000fea0003800000 */
.L_x_17534:
        /* <DEDUP_REMOVED lines=33> */
.L_x_17538:
        /* <DEDUP_REMOVED lines=24> */
.L_x_17539:
[----:B------:R-:W-:Y:S05]  /*18dd0*/  BSYNC B0 ;  /* 0x0000000000007941 */ /* 0x000fea0003800000 */
.L_x_17537:
        /* <DEDUP_REMOVED lines=33> */
.L_x_17541:
        /* <DEDUP_REMOVED lines=24> */
.L_x_17542:
[----:B------:R-:W-:Y:S05]  /*19170*/  BSYNC B0 ;  /* 0x0000000000007941 */ /* 0x000fea0003800000 */
.L_x_17540:
        /* <DEDUP_REMOVED lines=33> */
.L_x_17544:
        /* <DEDUP_REMOVED lines=24> */
.L_x_17545:
[----:B------:R-:W-:Y:S05]  /*19510*/  BSYNC B0 ;  /* 0x0000000000007941 */ /* 0x000fea0003800000 */
.L_x_17543:
        /* <DEDUP_REMOVED lines=33> */
.L_x_17547:
        /* <DEDUP_REMOVED lines=24> */
.L_x_17548:
[----:B------:R-:W-:Y:S05]  /*198b0*/  BSYNC B0 ;  /* 0x0000000000007941 */ /* 0x000fea0003800000 */
.L_x_17546:
        /* <DEDUP_REMOVED lines=33> */
.L_x_17550:
        /* <DEDUP_REMOVED lines=24> */
.L_x_17551:
[----:B------:R-:W-:Y:S05]  /*19c50*/  BSYNC B0 ;  /* 0x0000000000007941 */ /* 0x000fea0003800000 */
.L_x_17549:
        /* <DEDUP_REMOVED lines=33> */
.L_x_17553:
        /* <DEDUP_REMOVED lines=24> */
.L_x_17554:
[----:B------:R-:W-:Y:S05]  /*19ff0*/  BSYNC B0 ;  /* 0x0000000000007941 */ /* 0x000fea0003800000 */
.L_x_17552:
        /* <DEDUP_REMOVED lines=33> */
.L_x_17556:
        /* <DEDUP_REMOVED lines=24> */
.L_x_17557:
[----:B------:R-:W-:Y:S05]  /*1a390*/  BSYNC B0 ;  /* 0x0000000000007941 */ /* 0x000fea0003800000 */
.L_x_17555:
        /* <DEDUP_REMOVED lines=33> */
.L_x_17559:
        /* <DEDUP_REMOVED lines=24> */
.L_x_17560:
[----:B------:R-:W-:Y:S05]  /*1a730*/  BSYNC B0 ;  /* 0x0000000000007941 */ /* 0x000fea0003800000 */
.L_x_17558:
        /* <DEDUP_REMOVED lines=33> */
.L_x_17562:
        /* <DEDUP_REMOVED lines=24> */
.L_x_17563:
[----:B------:R-:W-:Y:S05]  /*1aad0*/  BSYNC B0 ;  /* 0x0000000000007941 */ /* 0x000fea0003800000 */
.L_x_17561:
        /* <DEDUP_REMOVED lines=33> */
.L_x_17565:
        /* <DEDUP_REMOVED lines=24> */
.L_x_17566:
[----:B------:R-:W-:Y:S05]  /*1ae70*/  BSYNC B0 ;  /* 0x0000000000007941 */ /* 0x000fea0003800000 */
.L_x_17564:
        /* <DEDUP_REMOVED lines=33> */
.L_x_17568:
        /* <DEDUP_REMOVED lines=24> */
.L_x_17569:
[----:B------:R-:W-:Y:S05]  /*1b210*/  BSYNC B0 ;  /* 0x0000000000007941 */ /* 0x000fea0003800000 */
.L_x_17567:
        /* <DEDUP_REMOVED lines=33> */
.L_x_17571:
        /* <DEDUP_REMOVED lines=24> */
.L_x_17572:
[----:B------:R-:W-:Y:S05]  /*1b5b0*/  BSYNC B0 ;  /* 0x0000000000007941 */ /* 0x000fea0003800000 */
.L_x_17570:
        /* <DEDUP_REMOVED lines=31> */
.L_x_17574:
        /* <DEDUP_REMOVED lines=23> */
.L_x_17575:
[----:B------:R-:W-:Y:S05]  /*1b920*/  BSYNC B0 ;  /* 0x0000000000007941 */ /* 0x000fea0003800000 */
.L_x_17573:
        /* <DEDUP_REMOVED lines=21> */
.L_x_17577:
        /* <DEDUP_REMOVED lines=19> */
.L_x_17578:
[----:B------:R-:W-:Y:S05]  /*1bbb0*/  BSYNC B0 ;  /* 0x0000000000007941 */ /* 0x000fea0003800000 */
.L_x_17576:
[----:B------:R-:W-:Y:S01]  /*1bbc0*/  ULDC.64 UR4, c[0x0][0x5c0] ;  /* 0x0001700000047ab9 */ /* 0x000fe20000000a00 */
[----:B------:R-:W-:Y:S02]  /*1bbd0*/  IMAD.MOV.U32 R3, RZ, RZ, R15 ;  /* 0x000000ffff037224 */ /* 0x000fe400078e000f */
[----:B------:R-:W-:Y:S02]  /*1bbe0*/  IMAD R5, R5, UR4, RZ ;  /* 0x0000000405057c24 */ /* 0x000fe4000f8e02ff */
[----:B------:R-:W-:-:S04]  /*1bbf0*/  IMAD.WIDE.U32 R2, R4, UR4, R2 ;  /* 0x0000000404027c25 */ /* 0x000fc8000f8e0002 */
[----:B------:R-:W-:-:S05]  /*1bc00*/  IMAD R5, R4, UR5, R5 ;  /* 0x0000000504057c24 */ /* 0x000fca000f8e0205 */
[----:B------:R-:W-:-:S07]  /*1bc10*/  IADD3 R15, R3, R5, RZ ;  /* 0x00000005030f7210 */ /* 0x000fce0007ffe0ff */
.L_x_17503:
[----:B------:R-:W-:Y:S02]  /*1bc20*/  ULDC.64 UR4, c[0x0][0x5c8] ;  /* 0x0001720000047ab9 */ /* 0x000fe40000000a00 */
[----:B------:R-:W-:-:S04]  /*1bc30*/  IADD3 R2, P0, R2, UR4, RZ ;  /* 0x0000000402027c10 */ /* 0x000fc8000ff1e0ff */
[----:B------:R-:W-:-:S06]  /*1bc40*/  IADD3.X R3, R15, UR5, RZ, P0, !PT ;  /* 0x000000050f037c10 */ /* 0x000fcc00087fe4ff */
[----:B------:R-:W2:Y:S04]  /*1bc50*/  LDG.E.U8 R3, desc[UR36][R2.64] ;  /* 0x0000002402037981 */ /* 0x000ea8000c1e1100 */
[----:B--2---:R-:W-:Y:S01]  /*1bc60*/  STG.E.U8 desc[UR36][R16.64], R3 ;  /* 0x0000000310007986 */ /* 0x004fe2000c101124 */
[----:B------:R-:W-:Y:S05]  /*1bc70*/  EXIT ;  /* 0x000000000000794d */ /* 0x000fea0003800000 */
        .weak           $__internal_20_$__cuda_sm20_div_u64
        .type           $__internal_20_$__cuda_sm20_div_u64,@function
        .size           $__internal_20_$__cuda_sm20_div_u64,($__internal_21_$__cuda_sm20_rem_u64 - $__internal_20_$__cuda_sm20_div_u64)
$__internal_20_$__cuda_sm20_div_u64:
        /* <DEDUP_REMOVED lines=68> */
[----:B------:R-:W-:Y:S05]  /*1c0c0*/  RET.REL.NODEC R4 `(_ZN2at6native24index_elementwise_kernelILi128ELi4EZNS0_20cuda_take_put_kernelIalZZZZZNS0_11take_kernelERNS_14TensorIteratorERKNS_10TensorBaseEENKUlvE_clEvENKUlvE0_clEvENKUlvE_clEvENKUlvE0_clEvEUlRalE_EEvS4_S7_RKT1_EUliE_EEvlSE_) ;  /* 0xfffffe3c04cc7950 */ /* 0x000fea0003c3ffff */
        .weak           $__internal_21_$__cuda_sm20_rem_u64
        .type           $__internal_21_$__cuda_sm20_rem_u64,@function
        .size           $__internal_21_$__cuda_sm20_rem_u64,(.L_x_27938 - $__internal_21_$__cuda_sm20_rem_u64)
$__internal_21_$__cuda_sm20_rem_u64:
        /* <DEDUP_REMOVED lines=63> */
[----:B------:R-:W-:Y:S06]  /*1c4c0*/  RET.REL.NODEC R4 `(_ZN2at6native24index_elementwise_kernelILi128ELi4EZNS0_20cuda_take_put_kernelIalZZZZZNS0_11take_kernelERNS_14TensorIteratorERKNS_10TensorBaseEENKUlvE_clEvENKUlvE0_clEvENKUlvE_clEvENKUlvE0_clEvEUlRalE_EEvS4_S7_RKT1_EUliE_EEvlSE_) ;  /* 0xfffffe3804cc7950 */ /* 0x000fec0003c3ffff */
.L_x_17579:
        /* <DEDUP_REMOVED lines=11> */
.L_x_27938:


//--------------------- .text._ZN2at6native24index_elementwise_kernelILi128ELi4EZNS0_20cuda_take_put_kernelIaiZZZZZNS0_11take_kernelERNS_14TensorIteratorERKNS_10TensorBaseEENKUlvE_clEvENKUlvE0_clEvENKUlvE_clEvENKUlvE_clEvEUlRaiE_EEvS4_S7_RKT1_EUliE_EEvlSE_ --------------------------
	.section	.text._ZN2at6native24index_elementwise_kernelILi128ELi4EZNS0_20cuda_take_put_kernelIaiZZZZZNS0_11take_kernelERNS_14TensorIteratorERKNS_10TensorBaseEENKUlvE_clEvENKUlvE0_clEvENKUlvE_clEvENKUlvE_clEvEUlRaiE_EEvS4_S7_RKT1_EUliE_EEvlSE_,"ax",@progbits
	.align	128
        .global         _ZN2at6native24index_elementwise_kernelILi128ELi4EZNS0_20cuda_take_put_kernelIaiZZZZZNS0_11take_kernelERNS_14TensorIteratorERKNS_10TensorBaseEENKUlvE_clEvENKUlvE0_clEvENKUlvE_clEvENKUlvE_clEvEUlRaiE_EEvS4_S7_RKT1_EUliE_EEvlSE_
        .type           _ZN2at6native24index_elementwise_kernelILi128ELi4EZNS0_20cuda_take_put_kernelIaiZZZZZNS0_11take_kernelERNS_14TensorIteratorERKNS_10TensorBaseEENKUlvE_clEvENKUlvE0_clEvENKUlvE_clEvENKUlvE_clEvEUlRaiE_EEvS4_S7_RKT1_EUliE_EEvlSE_,@function
        .size           _ZN2at6native24index_elementwise_kernelILi128ELi4EZNS0_20cuda_take_put_kernelIaiZZZZZNS0_11take_kernelERNS_14TensorIteratorERKNS_10TensorBaseEENKUlvE_clEvENKUlvE0_clEvENKUlvE_clEvENKUlvE_clEvEUlRaiE_EEvS4_S7_RKT1_EUliE_EEvlSE_,(.L_x_28099 - _ZN2at6native24index_elementwise_kernelILi128ELi4EZNS0_20cuda_take_put_kernelIaiZZZZZNS0_11take_kernelERNS_14TensorIteratorERKNS_10TensorBaseEENKUlvE_clEvENKUlvE0_clEvENKUlvE_clEvENKUlvE_clEvEUlRaiE_EEvS4_S7_RKT1_EUliE_EEvlSE_)
        .other          _ZN2at6native24index_elementwise_kernelILi128ELi4EZNS0_20cuda_take_put_kernelIaiZZZZZNS0_11take_kernelERNS_14TensorIteratorERKNS_10TensorBaseEENKUlvE_clEvENKUlvE0_clEvENKUlvE_clEvENKUlvE_clEvEUlRaiE_EEvS4_S7_RKT1_EUliE_EEvlSE_,@"STO_CUDA_ENTRY STV_DEFAULT"
_ZN2at6native24index_elementwise_kernelILi128ELi4EZNS0_20cuda_take_put_kernelIaiZZZZZNS0_11take_kernelERNS_14TensorIteratorERKNS_10TensorBaseEENKUlvE_clEvENKUlvE0_clEvENKUlvE_clEvENKUlvE_clEvEUlRaiE_EEvS4_S7_RKT1_EUliE_EEvlSE_:
.text._ZN2at6native24index_elementwise_kernelILi128ELi4EZNS0_20cuda_take_put_kernelIaiZZZZZNS0_11take_kernelERNS_14TensorIteratorERKNS_10TensorBaseEENKUlvE_clEvENKUlvE0_clEvENKUlvE_clEvENKUlvE_clEvEUlRaiE_EEvS4_S7_RKT1_EUliE_EEvlSE_:
        /* <DEDUP_REMOVED lines=315> */
.L_x_17582:
        /* <DEDUP_REMOVED lines=32> */
.L_x_17584:
[----:B------:R-:W-:Y:S05]  /*15b0*/  BSYNC B6 ;  /* 0x0000000000067941 */ /* 0x000fea0003800000 */
.L_x_17583:
        /* <DEDUP_REMOVED lines=284> */
.L_x_17585:
        /* <DEDUP_REMOVED lines=9> */
.L_x_17581:
[----:B------:R-:W-:Y:S05]  /*2810*/  BSYNC B7 ;  /* 0x0000000000077941 */ /* 0x000fea0003800000 */
.L_x_17580:
        /* <DEDUP_REMOVED lines=307> */
.L_x_17588:
        /* <DEDUP_REMOVED lines=32> */
.L_x_17590:
[----:B------:R-:W-:Y:S05]  /*3d50*/  BSYNC B6 ;  /* 0x0000000000067941 */ /* 0x000fea0003800000 */
.L_x_17589:
        /* <DEDUP_REMOVED lines=284> */
.L_x_17591:
        /* <DEDUP_REMOVED lines=8> */
.L_x_17587:
[----:B------:R-:W-:Y:S05]  /*4fa0*/  BSYNC B7 ;  /* 0x0000000000077941 */ /* 0x000fea0003800000 */
.L_x_17586:
        /* <DEDUP_REMOVED lines=307> */
.L_x_17594:
        /* <DEDUP_REMOVED lines=32> */
.L_x_17596:
[----:B------:R-:W-:Y:S05]  /*64e0*/  BSYNC B6 ;  /* 0x0000000000067941 */ /* 0x000fea0003800000 */
.L_x_17595:
        /* <DEDUP_REMOVED lines=284> */
.L_x_17597:
        /* <DEDUP_REMOVED lines=8> */
.L_x_17593:
[----:B------:R-:W-:Y:S05]  /*7730*/  BSYNC B7 ;  /* 0x0000000000077941 */ /* 0x000fea0003800000 */
.L_x_17592:
        /* <DEDUP_REMOVED lines=306> */
.L_x_17598:
        /* <DEDUP_REMOVED lines=32> */
.L_x_17600:
[----:B------:R-:W-:Y:S05]  /*8c60*/  BSYNC B6 ;  /* 0x0000000000067941 */ /* 0x000fea0003800000 */
.L_x_17599:
        /* <DEDUP_REMOVED lines=284> */
.L_x_17601:
[----:B------:R-:W-:Y:S02]  /*9e30*/  ULDC.64 UR4, c[0x0][0x5c0] ;  /* 0x0001700000047ab9 */ /* 0x000fe40000000a00 */
[----:B------:R-:W-:-:S04]  /*9e40*/  IADD3 R2, P0, R3, UR4, RZ ;  /* 0x0000000403027c10 */ /* 0x000fc8000ff1e0ff */
[----:B------:R-:W-:-:S06]  /*9e50*/  LEA.HI.X.SX32 R3, R3, UR5, 0x1, P0 ;  /* 0x0000000503037c11 */ /* 0x000fcc00080f0eff */
[----:B------:R-:W2:Y:S04]  /*9e60*/  LDG.E.U8 R3, desc[UR36][R2.64] ;  /* 0x0000002402037981 */ /* 0x000ea8000c1e1100 */
[----:B--2---:R-:W-:Y:S01]  /*9e70*/  STG.E.U8 desc[UR36][R18.64], R3 ;  /* 0x0000000312007986 */ /* 0x004fe2000c101124 */
[----:B------:R-:W-:Y:S05]  /*9e80*/  EXIT ;  /* 0x000000000000794d */ /* 0x000fea0003800000 */
.L_x_17602:
        /* <DEDUP_REMOVED lines=15> */
.L_x_28099:


//--------------------- .text._ZN2at6native24index_elementwise_kernelILi128ELi4EZNS0_20cuda_take_put_kernelIhlZZZZZNS0_11take_kernelERNS_14TensorIteratorERKNS_10TensorBaseEENKUlvE_clEvENKUlvE_clEvENKUlvE_clEvENKUlvE0_clEvEUlRhlE_EEvS4_S7_RKT1_EUliE_EEvlSE_ --------------------------
	.section	.text._ZN2at6native24index_elementwise_kernelILi128ELi4EZNS0_20cuda_take_put_kernelIhlZZZZZNS0_11take_kernelERNS_14TensorIteratorERKNS_10TensorBaseEENKUlvE_clEvENKUlvE_clEvENKUlvE_clEvENKUlvE0_clEvEUlRhlE_EEvS4_S7_RKT1_EUliE_EEvlSE_,"ax",@progbits
	.align	128
        .global         _ZN2at6native24index_elementwise_kernelILi128ELi4EZNS0_20cuda_take_put_kernelIhlZZZZZNS0_11take_kernelERNS_14TensorIteratorERKNS_10TensorBaseEENKUlvE_clEvENKUlvE_clEvENKUlvE_clEvENKUlvE0_clEvEUlRhlE_EEvS4_S7_RKT1_EUliE_EEvlSE_
        .type           _ZN2at6native24index_elementwise_kernelILi128ELi4EZNS0_20cuda_take_put_kernelIhlZZZZZNS0_11take_kernelERNS_14TensorIteratorERKNS_10TensorBaseEENKUlvE_clEvENKUlvE_clEvENKUlvE_clEvENKUlvE0_clEvEUlRhlE_EEvS4_S7_RKT1_EUliE_EEvlSE_,@function
        .size           _ZN2at6native24index_elementwise_kernelILi128ELi4EZNS0_20cuda_take_put_kernelIhlZZZZZNS0_11take_kernelERNS_14TensorIteratorERKNS_10TensorBaseEENKUlvE_clEvENKUlvE_clEvENKUlvE_clEvENKUlvE0_clEvEUlRhlE_EEvS4_S7_RKT1_EUliE_EEvlSE_,(.L_x_27940 - _ZN2at6native24index_elementwise_kernelILi128ELi4EZNS0_20cuda_take_put_kernelIhlZZZZZNS0_11take_kernelERNS_14TensorIteratorERKNS_10TensorBaseEENKUlvE_clEvENKUlvE_clEvENKUlvE_clEvENKUlvE0_clEvEUlRhlE_EEvS4_S7_RKT1_EUliE_EEvlSE_)
        .other          _ZN2at6native24index_elementwise_kernelILi128ELi4EZNS0_20cuda_take_put_kernelIhlZZZZZNS0_11take_kernelERNS_14TensorIteratorERKNS_10TensorBaseEENKUlvE_clEvENKUlvE_clEvENKUlvE_clEvENKUlvE0_clEvEUlRhlE_EEvS4_S7_RKT1_EUliE_EEvlSE_,@"STO_CUDA_ENTRY STV_DEFAULT"
_ZN2at6native24index_elementwise_kernelILi128ELi4EZNS0_20cuda_take_put_kernelIhlZZZZZNS0_11take_kernelERNS_14TensorIteratorERKNS_10TensorBaseEENKUlvE_clEvENKUlvE_clEvENKUlvE_clEvENKUlvE0_clEvEUlRhlE_EEvS4_S7_RKT1_EUliE_EEvlSE_:
.text._ZN2at6native24index_elementwise_kernelILi128ELi4EZNS0_20cuda_take_put_kernelIhlZZZZZNS0_11take_kernelERNS_14TensorIteratorERKNS_10TensorBaseEENKUlvE_clEvENKUlvE_clEvENKUlvE_clEvENKUlvE0_clEvEUlRhlE_EEvS4_S7_RKT1_EUliE_EEvlSE_:
        /* <DEDUP_REMOVED lines=317> */
.L_x_17605:
        /* <DEDUP_REMOVED lines=32> */
.L_x_17607:
[----:B------:R-:W-:Y:S05]  /*15d0*/  BSYNC B7 ;  /* 0x0000000000077941 */ /* 0x000fea0003800000 */
.L_x_17606:
        /* <DEDUP_REMOVED lines=25> */
[----:B------:R-:W-:Y:S05]  /*1770*/  CALL.REL.NOINC `($__internal_22_$__cuda_sm20_div_u64) ;  /* 0x000001a400407944 */ /* 0x000fea0003c00000 */
        /* <DEDUP_REMOVED lines=11> */
.L_x_17610:
        /* <DEDUP_REMOVED lines=23> */
.L_x_17611:
[----:B------:R-:W-:Y:S05]  /*19a0*/  BSYNC B0 ;  /* 0x0000000000007941 */ /* 0x000fea0003800000 */
.L_x_17609:
        /* <DEDUP_REMOVED lines=32> */
.L_x_17613:
        /* <DEDUP_REMOVED lines=24> */
.L_x_17614:
[----:B------:R-:W-:Y:S05]  /*1d30*/  BSYNC B0 ;  /* 0x0000000000007941 */ /* 0x000fea0003800000 */
.L_x_17612:
        /* <DEDUP_REMOVED lines=20> */
[----:B------:R-:W-:Y:S05]  /*1e80*/  CALL.REL.NOINC `($__internal_22_$__cuda_sm20_div_u64) ;  /* 0x0000019c007c7944 */ /* 0x000fea0003c00000 */
        /* <DEDUP_REMOVED lines=12> */
.L_x_17616:
        /* <DEDUP_REMOVED lines=24> */
.L_x_17617:
[----:B------:R-:W-:Y:S05]  /*20d0*/  BSYNC B0 ;  /* 0x0000000000007941 */ /* 0x000fea0003800000 */
.L_x_17615:
        /* <DEDUP_REMOVED lines=33> */
.L_x_17619:
        /* <DEDUP_REMOVED lines=24> */
.L_x_17620:
[----:B------:R-:W-:Y:S05]  /*2470*/  BSYNC B0 ;  /* 0x0000000000007941 */ /* 0x000fea0003800000 */
.L_x_17618:
        /* <DEDUP_REMOVED lines=33> */
.L_x_17622:
        /* <DEDUP_REMOVED lines=24> */
.L_x_17623:
[----:B------:R-:W-:Y:S05]  /*2810*/  BSYNC B0 ;  /* 0x0000000000007941 */ /* 0x000fea0003800000 */
.L_x_17621:
        /* <DEDUP_REMOVED lines=33> */
.L_x_17625:
        /* <DEDUP_REMOVED lines=24> */
.L_x_17626:
[----:B------:R-:W-:Y:S05]  /*2bb0*/  BSYNC B0 ;  /* 0x0000000000007941 */ /* 0x000fea0003800000 */
.L_x_17624:
        /* <DEDUP_REMOVED lines=33> */
.L_x_17628:
        /* <DEDUP_REMOVED lines=24> */
.L_x_17629:
[----:B------:R-:W-:Y:S05]  /*2f50*/  BSYNC B0 ;  /* 0x0000000000007941 */ /* 0x000fea0003800000 */
.L_x_17627:
        /* <DEDUP_REMOVED lines=33> */
.L_x_17631:
        /* <DEDUP_REMOVED lines=24> */
.L_x_17632:
[----:B------:R-:W-:Y:S05]  /*32f0*/  BSYNC B0 ;  /* 0x0000000000007941 */ /* 0x000fea0003800000 */
.L_x_17630:
        /* <DEDUP_REMOVED lines=33> */
.L_x_17634:
        /* <DEDUP_REMOVED lines=24> */
.L_x_17635:
[----:B------:R-:W-:Y:S05]  /*3690*/  BSYNC B0 ;  /* 0x0000000000007941 */ /* 0x000fea0003800000 */
.L_x_17633:
        /* <DEDUP_REMOVED lines=33> */
.L_x_17637:
        /* <DEDUP_REMOVED lines=24> */
.L_x_17638:
[----:B------:R-:W-:Y:S05]  /*3a30*/  BSYNC B0 ;  /* 0x0000000000007941 */ /* 0x000fea0003800000 */
.L_x_17636:
        /* <DEDUP_REMOVED lines=33> */
.L_x_17640:
        /* <DEDUP_REMOVED lines=24> */
.L_x_17641:
[----:B------:R-:W-:Y:S05]  /*3dd0*/  BSYNC B0 ;  /* 0x0000000000007941 */ /* 0x000fea0003800000 */
.L_x_17639:
        /* <DEDUP_REMOVED lines=33> */
.L_x_17643:
        /* <DEDUP_REMOVED lines=24> */
.L_x_17644:
[----:B------:R-:W-:Y:S05]  /*4170*/  BSYNC B0 ;  /* 0x0000000000007941 */ /* 0x000fea0003800000 */
.L_x_17642:
        /* <DEDUP_REMOVED lines=33> */
.L_x_17646:
        /* <DEDUP_REMOVED lines=24> */
.L_x_17647:
[----:B------:R-:W-:Y:S05]  /*4510*/  BSYNC B0 ;  /* 0x0000000000007941 */ /* 0x000fea0003800000 */
.L_x_17645:
        /* <DEDUP_REMOVED lines=33> */
.L_x_17649:
        /* <DEDUP_REMOVED lines=24> */
.L_x_17650:
[----:B------:R-:W-:Y:S05]  /*48b0*/  BSYNC B0 ;  /* 0x0000000000007941 */ /* 0x000fea0003800000 */
.L_x_17648:
        /* <DEDUP_REMOVED lines=33> */
.L_x_17652:
        /* <DEDUP_REMOVED lines=24> */
.L_x_17653:
[----:B------:R-:W-:Y:S05]  /*4c50*/  BSYNC B0 ;  /* 0x0000000000007941 */ /* 0x000fea0003800000 */
.L_x_17651:
        /* <DEDUP_REMOVED lines=33> */
.L_x_17655:
        /* <DEDUP_REMOVED lines=24> */
.L_x_17656:
[----:B------:R-:W-:Y:S05]  /*4ff0*/  BSYNC B0 ;  /* 0x0000000000007941 */ /* 0x000fea0003800000 */
.L_x_17654:
        /* <DEDUP_REMOVED lines=33> */
.L_x_17658:
        /* <DEDUP_REMOVED lines=24> */
.L_x_17659:
[----:B------:R-:W-:Y:S05]  /*5390*/  BSYNC B0 ;  /* 0x0000000000007941 */ /* 0x000fea0003800000 */
.L_x_17657:
        /* <DEDUP_REMOVED lines=33> */
.L_x_17661:
        /* <DEDUP_REMOVED lines=24> */
.L_x_17662:
[----:B------:R-:W-:Y:S05]  /*5730*/  BSYNC B0 ;  /* 0x0000000000007941 */ /* 0x000fea0003800000 */
.L_x_17660:
        /* <DEDUP_REMOVED lines=33> */
.L_x_17664:
        /* <DEDUP_REMOVED lines=24> */
.L_x_17665:
[----:B------:R-:W-:Y:S05]  /*5ad0*/  BSYNC B0 ;  /* 0x0000000000007941 */ /* 0x000fea0003800000 */
.L_x_17663:
        /* <DEDUP_REMOVED lines=33> */
.L_x_17667:
        /* <DEDUP_REMOVED lines=24> */
.L_x_17668:
[----:B------:R-:W-:Y:S05]  /*5e70*/  BSYNC B0 ;  /* 0x0000000000007941 */ /* 0x000fea0003800000 */
.L_x_17666:
        /* <DEDUP_REMOVED lines=33> */
.L_x_17670:
        /* <DEDUP_REMOVED lines=24> */
.L_x_17671:
[----:B------:R-:W-:Y:S05]  /*6210*/  BSYNC B0 ;  /* 0x0000000000007941 */ /* 0x000fea0003800000 */
.L_x_17669:
        /* <DEDUP_REMOVED lines=33> */
.L_x_17673:
        /* <DEDUP_REMOVED lines=24> */
.L_x_17674:
[----:B------:R-:W-:Y:S05]  /*65b0*/  BSYNC B0 ;  /* 0x0000000000007941 */ /* 0x000fea0003800000 */
.L_x_17672:
        /* <DEDUP_REMOVED lines=33> */
.L_x_17676:
        /* <DEDUP_REMOVED lines=24> */
.L_x_17677:
[----:B------:R-:W-:Y:S05]  /*6950*/  BSYNC B0 ;  /* 0x0000000000007941 */ /* 0x000fea0003800000 */
.L_x_17675:
        /* <DEDUP_REMOVED lines=31> */
.L_x_17679:
        /* <DEDUP_REMOVED lines=23> */
.L_x_17680:
[----:B------:R-:W-:Y:S05]  /*6cc0*/  BSYNC B0 ;  /* 0x0000000000007941 */ /* 0x000fea0003800000 */
.L_x_17678:
        /* <DEDUP_REMOVED lines=17> */
[----:B------:R-:W-:Y:S05]  /*6de0*/  CALL.REL.NOINC `($__internal_23_$__cuda_sm20_rem_u64) ;  /* 0x0000015000b87944 */ /* 0x000fea0003c00000 */
[----:B------:R-:W-:Y:S01]  /*6df0*/  MOV R4, R0 ;  /* 0x0000000000047202 */ /* 0x000fe20000000f00 */
[----:B------:R-:W-:Y:S01]  /*6e00*/  IMAD.MOV.U32 R5, RZ, RZ, R3 ;  /* 0x000000ffff057224 */ /* 0x000fe200078e0003 */
[----:B------:R-:W-:Y:S06]  /*6e10*/  BRA `(.L_x_17683) ;  /* 0x0000000000507947 */ /* 0x000fec0003800000 */
.L_x_17682:
        /* <DEDUP_REMOVED lines=20> */
.L_x_17683:
[----:B------:R-:W-:Y:S05]  /*6f60*/  BSYNC B0 ;  /* 0x0000000000007941 */ /* 0x000fea0003800000 */
.L_x_17681:
[----:B------:R-:W-:Y:S01]  /*6f70*/  ULDC.64 UR4, c[0x0][0x5c0] ;  /* 0x0001700000047ab9 */ /* 0x000fe20000000a00 */
[----:B------:R-:W-:Y:S01]  /*6f80*/  MOV R3, R15 ;  /* 0x0000000f00037202 */ /* 0x000fe20000000f00 */
[----:B------:R-:W-:Y:S02]  /*6f90*/  IMAD R5, R5, UR4, RZ ;  /* 0x0000000405057c24 */ /* 0x000fe4000f8e02ff */
[----:B------:R-:W-:-:S04]  /*6fa0*/  IMAD.WIDE.U32 R2, R4, UR4, R2 ;  /* 0x0000000404027c25 */ /* 0x000fc8000f8e0002 */
[----:B------:R-:W-:-:S04]  /*6fb0*/  IMAD R5, R4, UR5, R5 ;  /* 0x0000000504057c24 */ /* 0x000fc8000f8e0205 */
[----:B------:R-:W-:-:S07]  /*6fc0*/  IMAD.IADD R15, R3, 0x1, R5 ;  /* 0x00000001030f7824 */ /* 0x000fce00078e0205 */
.L_x_17608:
        /* <DEDUP_REMOVED lines=9> */
.L_x_17604:
[----:B------:R-:W-:Y:S05]  /*7060*/  BSYNC B6 ;  /* 0x0000000000067941 */ /* 0x000fea0003800000 */
.L_x_17603:
        /* <DEDUP_REMOVED lines=308> */
.L_x_17686:
        /* <DEDUP_REMOVED lines=32> */
.L_x_17688:
[----:B------:R-:W-:Y:S05]  /*85b0*/  BSYNC B7 ;  /* 0x0000000000077941 */ /* 0x000fea0003800000 */
.L_x_17687:
        /* <DEDUP_REMOVED lines=37> */
.L_x_17691:
        /* <DEDUP_REMOVED lines=23> */
.L_x_17692:
[----:B------:R-:W-:Y:S05]  /*8980*/  BSYNC B0 ;  /* 0x0000000000007941 */ /* 0x000fea0003800000 */
.L_x_17690:
        /* <DEDUP_REMOVED lines=32> */
.L_x_17694:
        /* <DEDUP_REMOVED lines=24> */
.L_x_17695:
[----:B------:R-:W-:Y:S05]  /*8d10*/  BSYNC B0 ;  /* 0x0000000000007941 */ /* 0x000fea0003800000 */
.L_x_17693:
        /* <DEDUP_REMOVED lines=32> */
.L_x_17697:
        /* <DEDUP_REMOVED lines=24> */
.L_x_17698:
[----:B------:R-:W-:Y:S05]  /*90a0*/  BSYNC B0 ;  /* 0x0000000000007941 */ /* 0x000fea0003800000 */
.L_x_17696:
        /* <DEDUP_REMOVED lines=32> */
.L_x_17700:
        /* <DEDUP_REMOVED lines=24> */
.L_x_17701:
[----:B------:R-:W-:Y:S05]  /*9430*/  BSYNC B0 ;  /* 0x0000000000007941 */ /* 0x000fea0003800000 */
.L_x_17699:
        /* <DEDUP_REMOVED lines=32> */
.L_x_17703:
        /* <DEDUP_REMOVED lines=24> */
.L_x_17704:
[----:B------:R-:W-:Y:S05]  /*97c0*/  BSYNC B0 ;  /* 0x0000000000007941 */ /* 0x000fea0003800000 */
.L_x_17702:
        /* <DEDUP_REMOVED lines=32> */
.L_x_17706:
        /* <DEDUP_REMOVED lines=24> */
.L_x_17707:
[----:B------:R-:W-:Y:S05]  /*9b50*/  BSYNC B0 ;  /* 0x0000000000007941 */ /* 0x000fea0003800000 */
.L_x_17705:
        /* <DEDUP_REMOVED lines=32> */
.L_x_17709:
        /* <DEDUP_REMOVED lines=24> */
.L_x_17710:
[----:B------:R-:W-:Y:S05]  /*9ee0*/  BSYNC B0 ;  /* 0x0000000000007941 */ /* 0x000fea0003800000 */
.L_x_17708:
        /* <DEDUP_REMOVED lines=32> */
.L_x_17712:
        /* <DEDUP_REMOVED lines=24> */
.L_x_17713:
[----:B------:R-:W-:Y:S05]  /*a270*/  BSYNC B0 ;  /* 0x0000000000007941 */ /* 0x000fea0003800000 */
.L_x_17711:
        /* <DEDUP_REMOVED lines=32> */
.L_x_17715:
        /* <DEDUP_REMOVED lines=24> */
.L_x_17716:
[----:B------:R-:W-:Y:S05]  /*a600*/  BSYNC B0 ;  /* 0x0000000000007941 */ /* 0x000fea0003800000 */
.L_x_17714:
        /* <DEDUP_REMOVED lines=32> */
.L_x_17718:
        /* <DEDUP_REMOVED lines=24> */
.L_x_17719:
[----:B------:R-:W-:Y:S05]  /*a990*/  BSYNC B0 ;  /* 0x0000000000007941 */ /* 0x000fea0003800000 */
.L_x_17717:
        /* <DEDUP_REMOVED lines=32> */
.L_x_17721:
        /* <DEDUP_REMOVED lines=24> */
.L_x_17722:
[----:B------:R-:W-:Y:S05]  /*ad20*/  BSYNC B0 ;  /* 0x0000000000007941 */ /* 0x000fea0003800000 */
.L_x_17720:
        /* <DEDUP_REMOVED lines=32> */
.L_x_17724:
        /* <DEDUP_REMOVED lines=24> */
.L_x_17725:
[----:B------:R-:W-:Y:S05]  /*b0b0*/  BSYNC B0 ;  /* 0x0000000000007941 */ /* 0x000fea0003800000 */
.L_x_17723:
        /* <DEDUP_REMOVED lines=32> */
.L_x_17727:
        /* <DEDUP_REMOVED lines=24> */
.L_x_17728:
[----:B------:R-:W-:Y:S05]  /*b440*/  BSYNC B0 ;  /* 0x0000000000007941 */ /* 0x000fea0003800000 */
.L_x_17726:
        /* <DEDUP_REMOVED lines=32> */
.L_x_17730:
        /* <DEDUP_REMOVED lines=24> */
.L_x_17731:
[----:B------:R-:W-:Y:S05]  /*b7d0*/  BSYNC B0 ;  /* 0x0000000000007941 */ /* 0x000fea0003800000 */
.L_x_17729:
        /* <DEDUP_REMOVED lines=32> */
.L_x_17733:
        /* <DEDUP_REMOVED lines=24> */
.L_x_17734:
[----:B------:R-:W-:Y:S05]  /*bb60*/  BSYNC B0 ;  /* 0x0000000000007941 */ /* 0x000fea0003800000 */
.L_x_17732:
        /* <DEDUP_REMOVED lines=32> */
.L_x_17736:
        /* <DEDUP_REMOVED lines=24> */
.L_x_17737:
[----:B------:R-:W-:Y:S05]  /*bef0*/  BSYNC B0 ;  /* 0x0000000000007941 */ /* 0x000fea0003800000 */
.L_x_17735:
        /* <DEDUP_REMOVED lines=32> */
.L_x_17739:
        /* <DEDUP_REMOVED lines=24> */
.L_x_17740:
[----:B------:R-:W-:Y:S05]  /*c280*/  BSYNC B0 ;  /* 0x0000000000007941 */ /* 0x000fea0003800000 */
.L_x_17738:
        /* <DEDUP_REMOVED lines=32> */
.L_x_17742:
        /* <DEDUP_REMOVED lines=24> */
.L_x_17743:
[----:B------:R-:W-:Y:S05]  /*c610*/  BSYNC B0 ;  /* 0x0000000000007941 */ /* 0x000fea0003800000 */
.L_x_17741:
        /* <DEDUP_REMOVED lines=32> */
.L_x_17745:
        /* <DEDUP_REMOVED lines=24> */
.L_x_17746:
[----:B------:R-:W-:Y:S05]  /*c9a0*/  BSYNC B0 ;  /* 0x0000000000007941 */ /* 0x000fea0003800000 */
.L_x_17744:
        /* <DEDUP_REMOVED lines=32> */
.L_x_17748:
        /* <DEDUP_REMOVED lines=24> */
.L_x_17749:
[----:B------:R-:W-:Y:S05]  /*cd30*/  BSYNC B0 ;  /* 0x0000000000007941 */ /* 0x000fea0003800000 */
.L_x_17747:
        /* <DEDUP_REMOVED lines=32> */
.L_x_17751:
        /* <DEDUP_REMOVED lines=24> */
.L_x_17752:
[----:B------:R-:W-:Y:S05]  /*d0c0*/  BSYNC B0 ;  /* 0x0000000000007941 */ /* 0x000fea0003800000 */
.L_x_17750:
        /* <DEDUP_REMOVED lines=32> */
.L_x_17754:
        /* <DEDUP_REMOVED lines=24> */
.L_x_17755:
[----:B------:R-:W-:Y:S05]  /*d450*/  BSYNC B0 ;  /* 0x0000000000007941 */ /* 0x000fea0003800000 */
.L_x_17753:
        /* <DEDUP_REMOVED lines=32> */
.L_x_17757:
        /* <DEDUP_REMOVED lines=24> */
.L_x_17758:
[----:B------:R-:W-:Y:S05]  /*d7e0*/  BSYNC B0 ;  /* 0x0000000000007941 */ /* 0x000fea0003800000 */
.L_x_17756:
        /* <DEDUP_REMOVED lines=30> */
.L_x_17760:
        /* <DEDUP_REMOVED lines=23> */
.L_x_17761:
[----:B------:R-:W-:Y:S05]  /*db40*/  BSYNC B0 ;  /* 0x0000000000007941 */ /* 0x000fea0003800000 */
.L_x_17759:
        /* <DEDUP_REMOVED lines=20> */
.L_x_17763:
        /* <DEDUP_REMOVED lines=19> */
.L_x_17764:
[----:B------:R-:W-:Y:S05]  /*ddc0*/  BSYNC B0 ;  /* 0x0000000000007941 */ /* 0x000fea0003800000 */
.L_x_17762:
[----:B------:R-:W-:Y:S02]  /*ddd0*/  ULDC.64 UR4, c[0x0][0x5c0] ;  /* 0x0001700000047ab9 */ /* 0x000fe40000000a00 */
[----:B------:R-:W-:Y:S02]  /*dde0*/  IMAD R3, R5, UR4, RZ ;  /* 0x0000000405037c24 */ /* 0x000fe4000f8e02ff */
[----:B------:R-:W-:-:S04]  /*ddf0*/  IMAD.WIDE.U32 R12, R4, UR4, R12 ;  /* 0x00000004040c7c25 */ /* 0x000fc8000f8e000c */
[----:B------:R-:W-:-:S04]  /*de00*/  IMAD R3, R4, UR5, R3 ;  /* 0x0000000504037c24 */ /* 0x000fc8000f8e0203 */
[----:B------:R-:W-:-:S07]  /*de10*/  IMAD.IADD R13, R13, 0x1, R3 ;  /* 0x000000010d0d7824 */ /* 0x000fce00078e0203 */
.L_x_17689:
        /* <DEDUP_REMOVED lines=8> */
.L_x_17685:
[----:B------:R-:W-:Y:S05]  /*dea0*/  BSYNC B6 ;  /* 0x0000000000067941 */ /* 0x000fea0003800000 */
.L_x_17684:
        /* <DEDUP_REMOVED lines=308> */
.L_x_17767:
        /* <DEDUP_REMOVED lines=32> */
.L_x_17769:
[----:B------:R-:W-:Y:S05]  /*f3f0*/  BSYNC B7 ;  /* 0x0000000000077941 */ /* 0x000fea0003800000 */
.L_x_17768:
        /* <DEDUP_REMOVED lines=37> */
.L_x_17772:
        /* <DEDUP_REMOVED lines=23> */
.L_x_17773:
[----:B------:R-:W-:Y:S05]  /*f7c0*/  BSYNC B0 ;  /* 0x0000000000007941 */ /* 0x000fea0003800000 */
.L_x_17771:
        /* <DEDUP_REMOVED lines=32> */
.L_x_17775:
        /* <DEDUP_REMOVED lines=24> */
.L_x_17776:
[----:B------:R-:W-:Y:S05]  /*fb50*/  BSYNC B0 ;  /* 0x0000000000007941 */ /* 0x000fea0003800000 */
.L_x_17774:
        /* <DEDUP_REMOVED lines=32> */
.L_x_17778:
        /* <DEDUP_REMOVED lines=24> */
.L_x_17779:
[----:B------:R-:W-:Y:S05]  /*fee0*/  BSYNC B0 ;  /* 0x0000000000007941 */ /* 0x000fea0003800000 */
.L_x_17777:
        /* <DEDUP_REMOVED lines=32> */
.L_x_17781:
        /* <DEDUP_REMOVED lines=24> */
.L_x_17782:
[----:B------:R-:W-:Y:S05]  /*10270*/  BSYNC B0 ;  /* 0x0000000000007941 */ /* 0x000fea0003800000 */
.L_x_17780:
        /* <DEDUP_REMOVED lines=32> */
.L_x_17784:
        /* <DEDUP_REMOVED lines=24> */
.L_x_17785:
[----:B------:R-:W-:Y:S05]  /*10600*/  BSYNC B0 ;  /* 0x0000000000007941 */ /* 0x000fea0003800000 */
.L_x_17783:
        /* <DEDUP_REMOVED lines=32> */
.L_x_17787:
        /* <DEDUP_REMOVED lines=24> */
.L_x_17788:
[----:B------:R-:W-:Y:S05]  /*10990*/  BSYNC B0 ;  /* 0x0000000000007941 */ /* 0x000fea0003800000 */
.L_x_17786:
        /* <DEDUP_REMOVED lines=32> */
.L_x_17790:
        /* <DEDUP_REMOVED lines=24> */
.L_x_17791:
[----:B------:R-:W-:Y:S05]  /*10d20*/  BSYNC B0 ;  /* 0x0000000000007941 */ /* 0x000fea0003800000 */
.L_x_17789:
        /* <DEDUP_REMOVED lines=32> */
.L_x_17793:
        /* <DEDUP_REMOVED lines=24> */
.L_x_17794:
[----:B------:R-:W-:Y:S05]  /*110b0*/  BSYNC B0 ;  /* 0x0000000000007941 */ /* 0x000fea0003800000 */
.L_x_17792:
        /* <DEDUP_REMOVED lines=32> */
.L_x_17796:
        /* <DEDUP_REMOVED lines=24> */
.L_x_17797:
[----:B------:R-:W-:Y:S05]  /*11440*/  BSYNC B0 ;  /* 0x0000000000007941 */ /* 0x000fea0003800000 */
.L_x_17795:
        /* <DEDUP_REMOVED lines=32> */
.L_x_17799:
        /* <DEDUP_REMOVED lines=24> */
.L_x_17800:
[----:B------:R-:W-:Y:S05]  /*117d0*/  BSYNC B0 ;  /* 0x0000000000007941 */ /* 0x000fea0003800000 */
.L_x_17798:
        /* <DEDUP_REMOVED lines=32> */
.L_x_17802:
        /* <DEDUP_REMOVED lines=24> */
.L_x_17803:
[----:B------:R-:W-:Y:S05]  /*11b60*/  BSYNC B0 ;  /* 0x0000000000007941 */ /* 0x000fea0003800000 */
.L_x_17801:
        /* <DEDUP_REMOVED lines=32> */
.L_x_17805:
        /* <DEDUP_REMOVED lines=24> */
.L_x_17806:
[----:B------:R-:W-:Y:S05]  /*11ef0*/  BSYNC B0 ;  /* 0x0000000000007941 */ /* 0x000fea0003800000 */
.L_x_17804:
        /* <DEDUP_REMOVED lines=32> */
.L_x_17808:
        /* <DEDUP_REMOVED lines=24> */
.L_x_17809:
[----:B------:R-:W-:Y:S05]  /*12280*/  BSYNC B0 ;  /* 0x0000000000007941 */ /* 0x000fea0003800000 */
.L_x_17807:
        /* <DEDUP_REMOVED lines=19> */
[----:B------:R-:W-:Y:S05]  /*123c0*/  CALL.REL.NOINC `($__internal_22_$__cuda_sm20_div_u64) ;  /* 0x00000098002c7944 */ /* 0x000fea0003c00000 */
        /* <DEDUP_REMOVED lines=12> */
.L_x_17811:
        /* <DEDUP_REMOVED lines=24> */
.L_x_17812:
[----:B------:R-:W-:Y:S05]  /*12610*/  BSYNC B0 ;  /* 0x0000000000007941 */ /* 0x000fea0003800000 */
.L_x_17810:
        /* <DEDUP_REMOVED lines=19> */
[----:B------:R-:W-:Y:S05]  /*12750*/  CALL.REL.NOINC `($__internal_22_$__cuda_sm20_div_u64) ;  /* 0x0000009400487944 */ /* 0x000fea0003c00000 */
        /* <DEDUP_REMOVED lines=12> */
.L_x_17814:
        /* <DEDUP_REMOVED lines=24> */
.L_x_17815:
[----:B------:R-:W-:Y:S05]  /*129a0*/  BSYNC B0 ;  /* 0x0000000000007941 */ /* 0x000fea0003800000 */
.L_x_17813:
        /* <DEDUP_REMOVED lines=32> */
.L_x_17817:
        /* <DEDUP_REMOVED lines=24> */
.L_x_17818:
[----:B------:R-:W-:Y:S05]  /*12d30*/  BSYNC B0 ;  /* 0x0000000000007941 */ /* 0x000fea0003800000 */
.L_x_17816:
        /* <DEDUP_REMOVED lines=32> */
.L_x_17820:
        /* <DEDUP_REMOVED lines=24> */
.L_x_17821:
[----:B------:R-:W-:Y:S05]  /*130c0*/  BSYNC B0 ;  /* 0x0000000000007941 */ /* 0x000fea0003800000 */
.L_x_17819:
        /* <DEDUP_REMOVED lines=32> */
.L_x_17823:
        /* <DEDUP_REMOVED lines=24> */
.L_x_17824:
[----:B------:R-:W-:Y:S05]  /*13450*/  BSYNC B0 ;  /* 0x0000000000007941 */ /* 0x000fea0003800000 */
.L_x_17822:
        /* <DEDUP_REMOVED lines=32> */
.L_x_17826:
        /* <DEDUP_REMOVED lines=24> */
.L_x_17827:
[----:B------:R-:W-:Y:S05]  /*137e0*/  BSYNC B0 ;  /* 0x0000000000007941 */ /* 0x000fea0003800000 */
.L_x_17825:
        /* <DEDUP_REMOVED lines=32> */
.L_x_17829:
        /* <DEDUP_REMOVED lines=24> */
.L_x_17830:
[----:B------:R-:W-:Y:S05]  /*13b70*/  BSYNC B0 ;  /* 0x0000000000007941 */ /* 0x000fea0003800000 */
.L_x_17828:
        /* <DEDUP_REMOVED lines=32> */
.L_x_17832:
        /* <DEDUP_REMOVED lines=24> */
.L_x_17833:
[----:B------:R-:W-:Y:S05]  /*13f00*/  BSYNC B0 ;  /* 0x0000000000007941 */ /* 0x000fea0003800000 */
.L_x_17831:
        /* <DEDUP_REMOVED lines=32> */
.L_x_17835:
        /* <DEDUP_REMOVED lines=24> */
.L_x_17836:
[----:B------:R-:W-:Y:S05]  /*14290*/  BSYNC B0 ;  /* 0x0000000000007941 */ /* 0x000fea0003800000 */
.L_x_17834:
        /* <DEDUP_REMOVED lines=32> */
.L_x_17838:
        /* <DEDUP_REMOVED lines=24> */
.L_x_17839:
[----:B------:R-:W-:Y:S05]  /*14620*/  BSYNC B0 ;  /* 0x0000000000007941 */ /* 0x000fea0003800000 */
.L_x_17837:
        /* <DEDUP_REMOVED lines=30> */
.L_x_17841:
        /* <DEDUP_REMOVED lines=23> */
.L_x_17842:
[----:B------:R-:W-:Y:S05]  /*14980*/  BSYNC B0 ;  /* 0x0000000000007941 */ /* 0x000fea0003800000 */
.L_x_17840:
        /* <DEDUP_REMOVED lines=16> */
[----:B------:R-:W-:Y:S05]  /*14a90*/  CALL.REL.NOINC `($__internal_23_$__cuda_sm20_rem_u64) ;  /* 0x00000074008c7944 */ /* 0x000fea0003c00000 */
[----:B------:R-:W-:Y:S01]  /*14aa0*/  IMAD.MOV.U32 R4, RZ, RZ, R0 ;  /* 0x000000ffff047224 */ /* 0x000fe200078e0000 */
[----:B------:R-:W-:Y:S01]  /*14ab0*/  MOV R5, R3 ;  /* 0x0000000300057202 */ /* 0x000fe20000000f00 */
[----:B------:R-:W-:Y:S06]  /*14ac0*/  BRA `(.L_x_17845) ;  /* 0x00000000004c7947 */ /* 0x000fec0003800000 */
.L_x_17844:
        /* <DEDUP_REMOVED lines=19> */
.L_x_17845:
[----:B------:R-:W-:Y:S05]  /*14c00*/  BSYNC B0 ;  /* 0x0000000000007941 */ /* 0x000fea0003800000 */
.L_x_17843:
[----:B------:R-:W-:Y:S02]  /*14c10*/  ULDC.64 UR4, c[0x0][0x5c0] ;  /* 0x0001700000047ab9 */ /* 0x000fe40000000a00 */
[----:B------:R-:W-:Y:S02]  /*14c20*/  IMAD R3, R5, UR4, RZ ;  /* 0x0000000405037c24 */ /* 0x000fe4000f8e02ff */
[----:B------:R-:W-:-:S04]  /*14c30*/  IMAD.WIDE.U32 R12, R4, UR4, R12 ;  /* 0x00000004040c7c25 */ /* 0x000fc8000f8e000c */
[----:B------:R-:W-:-:S04]  /*14c40*/  IMAD R3, R4, UR5, R3 ;  /* 0x0000000504037c24 */ /* 0x000fc8000f8e0203 */
[----:B------:R-:W-:-:S07]  /*14c50*/  IMAD.IADD R13, R13, 0x1, R3 ;  /* 0x000000010d0d7824 */ /* 0x000fce00078e0203 */
.L_x_17770:
        /* <DEDUP_REMOVED lines=8> */
.L_x_17766:
[----:B------:R-:W-:Y:S05]  /*14ce0*/  BSYNC B6 ;  /* 0x0000000000067941 */ /* 0x000fea0003800000 */
.L_x_17765:
        /* <DEDUP_REMOVED lines=307> */
.L_x_17846:
        /* <DEDUP_REMOVED lines=32> */
.L_x_17848:
[----:B------:R-:W-:Y:S05]  /*16220*/  BSYNC B6 ;  /* 0x0000000000067941 */ /* 0x000fea0003800000 */
.L_x_17847:
        /* <DEDUP_REMOVED lines=37> */
.L_x_17851:
        /* <DEDUP_REMOVED lines=24> */
.L_x_17852:
[----:B------:R-:W-:Y:S05]  /*16600*/  BSYNC B0 ;  /* 0x0000000000007941 */ /* 0x000fea0003800000 */
.L_x_17850:
        /* <DEDUP_REMOVED lines=32> */
.L_x_17854:
        /* <DEDUP_REMOVED lines=24> */
.L_x_17855:
[----:B------:R-:W-:Y:S05]  /*16990*/  BSYNC B0 ;  /* 0x0000000000007941 */ /* 0x000fea0003800000 */
.L_x_17853:
        /* <DEDUP_REMOVED lines=33> */
.L_x_17857:
        /* <DEDUP_REMOVED lines=24> */
.L_x_17858:
[----:B------:R-:W-:Y:S05]  /*16d30*/  BSYNC B0 ;  /* 0x0000000000007941 */ /* 0x000fea0003800000 */
.L_x_17856:
        /* <DEDUP_REMOVED lines=33> */
.L_x_17860:
        /* <DEDUP_REMOVED lines=24> */
.L_x_17861:
[----:B------:R-:W-:Y:S05]  /*170d0*/  BSYNC B0 ;  /* 0x0000000000007941 */ /* 0x000fea0003800000 */
.L_x_17859:
        /* <DEDUP_REMOVED lines=33> */
.L_x_17863:
        /* <DEDUP_REMOVED lines=24> */
.L_x_17864:
[----:B------:R-:W-:Y:S05]  /*17470*/  BSYNC B0 ;  /* 0x0000000000007941 */ /* 0x000fea0003800000 */
.L_x_17862:
        /* <DEDUP_REMOVED lines=33> */
.L_x_17866:
        /* <DEDUP_REMOVED lines=24> */
.L_x_17867:
[----:B------:R-:W-:Y:S05]  /*17810*/  BSYNC B0 ;  /* 0x0000000000007941 */ /* 0x000fea0003800000 */
.L_x_17865:
        /* <DEDUP_REMOVED lines=33> */
.L_x_17869:
        /* <DEDUP_REMOVED lines=24> */
.L_x_17870:
[----:B------:R-:W-:Y:S05]  /*17bb0*/  BSYNC B0 ;  /* 0x0000000000007941 */ /* 0x000fea0003800000 */
.L_x_17868:
        /* <DEDUP_REMOVED lines=33> */
.L_x_17872:
        /* <DEDUP_REMOVED lines=24> */
.L_x_17873:
[----:B------:R-:W-:Y:S05]  /*17f50*/  BSYNC B0 ;  /* 0x0000000000007941 */ /* 0x000fea0003800000 */
.L_x_17871:
        /* <DEDUP_REMOVED lines=33> */
.L_x_17875:
        /* <DEDUP_REMOVED lines=24> */
.L_x_17876:
[----:B------:R-:W-:Y:S05]  /*182f0*/  BSYNC B0 ;  /* 0x0000000000007941 */ /* 0x000fea0003800000 */
.L_x_17874:
        /* <DEDUP_REMOVED lines=33> */
.L_x_17878:
        /* <DEDUP_REMOVED lines=24> */
.L_x_17879:
[----:B------:R-:W-:Y:S05]  /*18690*/  BSYNC B0 ;  /* 0x0000000000007941 */ /* 0x000fea0003800000 */
.L_x_17877:
        /* <DEDUP_REMOVED lines=33> */
.L_x_17881:
        /* <DEDUP_REMOVED lines=24> */
.L_x_17882:
[----:B------:R-:W-:Y:S05]  /*18a30*/  BSYNC B0 ;  /* 0x0000000000007941 */ /* 0x000fea0003800000 */
.L_x_17880:
        /* <DEDUP_REMOVED lines=33> */
.L_x_17884:
        /* <DEDUP_REMOVED lines=24> */
.L_x_17885:
[----:B------:R-:W-:Y:S05]  /*18dd0*/  BSYNC B0 ;  /* 0x0000000000007941 */ /* 0x000fea0003800000 */
.L_x_17883:
        /* <DEDUP_REMOVED lines=33> */
.L_x_17887:
        /* <DEDUP_REMOVED lines=24> */
.L_x_17888:
[----:B------:R-:W-:Y:S05]  /*19170*/  BSYNC B0 ;  /* 0x0000000000007941 */ /* 0x000fea0003800000 */
.L_x_17886:
        /* <DEDUP_REMOVED lines=33> */
.L_x_17890:
        /* <DEDUP_REMOVED lines=24> */
.L_x_17891:
[----:B------:R-:W-:Y:S05]  /*19510*/  BSYNC B0 ;  /* 0x0000000000007941 */ /* 0x000fea0003800000 */
.L_x_17889:
        /* <DEDUP_REMOVED lines=33> */
.L_x_17893:
        /* <DEDUP_REMOVED lines=24> */
.L_x_17894:
[----:B------:R-:W-:Y:S05]  /*198b0*/  BSYNC B0 ;  /* 0x0000000000007941 */ /* 0x000fea0003800000 */
.L_x_17892:
        /* <DEDUP_REMOVED lines=33> */
.L_x_17896:
        /* <DEDUP_REMOVED lines=24> */
.L_x_17897:
[----:B------:R-:W-:Y:S05]  /*19c50*/  BSYNC B0 ;  /* 0x0000000000007941 */ /* 0x000fea0003800000 */
.L_x_17895:
        /* <DEDUP_REMOVED lines=33> */
.L_x_17899:
        /* <DEDUP_REMOVED lines=24> */
.L_x_17900:
[----:B------:R-:W-:Y:S05]  /*19ff0*/  BSYNC B0 ;  /* 0x0000000000007941 */ /* 0x000fea0003800000 */
.L_x_17898:
        /* <DEDUP_REMOVED lines=33> */
.L_x_17902:
        /* <DEDUP_REMOVED lines=24> */
.L_x_17903:
[----:B------:R-:W-:Y:S05]  /*1a390*/  BSYNC B0 ;  /* 0x0000000000007941 */ /* 0x000fea0003800000 */
.L_x_17901:
        /* <DEDUP_REMOVED lines=33> */
.L_x_17905:
        /* <DEDUP_REMOVED lines=24> */
.L_x_17906:
[----:B------:R-:W-:Y:S05]  /*1a730*/  BSYNC B0 ;  /* 0x0000000000007941 */ /* 0x000fea0003800000 */
.L_x_17904:
        /* <DEDUP_REMOVED lines=33> */
.L_x_17908:
        /* <DEDUP_REMOVED lines=24> */
.L_x_17909:
[----:B------:R-:W-:Y:S05]  /*1aad0*/  BSYNC B0 ;  /* 0x0000000000007941 */ /* 0x000fea0003800000 */
.L_x_17907:
        /* <DEDUP_REMOVED lines=33> */
.L_x_17911:
        /* <DEDUP_REMOVED lines=24> */
.L_x_17912:
[----:B------:R-:W-:Y:S05]  /*1ae70*/  BSYNC B0 ;  /* 0x0000000000007941 */ /* 0x000fea0003800000 */
.L_x_17910:
        /* <DEDUP_REMOVED lines=33> */
.L_x_17914:
        /* <DEDUP_REMOVED lines=24> */
.L_x_17915:
[----:B------:R-:W-:Y:S05]  /*1b210*/  BSYNC B0 ;  /* 0x0000000000007941 */ /* 0x000fea0003800000 */
.L_x_17913:
        /* <DEDUP_REMOVED lines=33> */
.L_x_17917:
        /* <DEDUP_REMOVED lines=24> */
.L_x_17918:
[----:B------:R-:W-:Y:S05]  /*1b5b0*/  BSYNC B0 ;  /* 0x0000000000007941 */ /* 0x000fea0003800000 */
.L_x_17916:
        /* <DEDUP_REMOVED lines=31> */
.L_x_17920:
        /* <DEDUP_REMOVED lines=23> */
.L_x_17921:
[----:B------:R-:W-:Y:S05]  /*1b920*/  BSYNC B0 ;  /* 0x0000000000007941 */ /* 0x000fea0003800000 */
.L_x_17919:
        /* <DEDUP_REMOVED lines=21> */
.L_x_17923:
        /* <DEDUP_REMOVED lines=19> */
.L_x_17924:
[----:B------:R-:W-:Y:S05]  /*1bbb0*/  BSYNC B0 ;  /* 0x0000000000007941 */ /* 0x000fea0003800000 */
.L_x_17922:
[----:B------:R-:W-:Y:S01]  /*1bbc0*/  ULDC.64 UR4, c[0x0][0x5c0] ;  /* 0x0001700000047ab9 */ /* 0x000fe20000000a00 */
[----:B------:R-:W-:Y:S02]  /*1bbd0*/  IMAD.MOV.U32 R3, RZ, RZ, R15 ;  /* 0x000000ffff037224 */ /* 0x000fe400078e000f */
[----:B------:R-:W-:Y:S02]  /*1bbe0*/  IMAD R5, R5, UR4, RZ ;  /* 0x0000000405057c24 */ /* 0x000fe4000f8e02ff */
[----:B------:R-:W-:-:S04]  /*1bbf0*/  IMAD.WIDE.U32 R2, R4, UR4, R2 ;  /* 0x0000000404027c25 */ /* 0x000fc8000f8e0002 */
[----:B------:R-:W-:-:S05]  /*1bc00*/  IMAD R5, R4, UR5, R5 ;  /* 0x0000000504057c24 */ /* 0x000fca000f8e0205 */
[----:B------:R-:W-:-:S07]  /*1bc10*/  IADD3 R15, R3, R5, RZ ;  /* 0x00000005030f7210 */ /* 0x000fce0007ffe0ff */
.L_x_17849:
[----:B------:R-:W-:Y:S02]  /*1bc20*/  ULDC.64 UR4, c[0x0][0x5c8] ;  /* 0x0001720000047ab9 */ /* 0x000fe40000000a00 */
[----:B------:R-:W-:-:S04]  /*1bc30*/  IADD3 R2, P0, R2, UR4, RZ ;  /* 0x0000000402027c10 */ /* 0x000fc8000ff1e0ff */
[----:B------:R-:W-:-:S06]  /*1bc40*/  IADD3.X R3, R15, UR5, RZ, P0, !PT ;  /* 0x000000050f037c10 */ /* 0x000fcc00087fe4ff */
[----:B------:R-:W2:Y:S04]  /*1bc50*/  LDG.E.U8 R3, desc[UR36][R2.64] ;  /* 0x0000002402037981 */ /* 0x000ea8000c1e1100 */
[----:B--2---:R-:W-:Y:S01]  /*1bc60*/  STG.E.U8 desc[UR36][R16.64], R3 ;  /* 0x0000000310007986 */ /* 0x004fe2000c101124 */
[----:B------:R-:W-:Y:S05]  /*1bc70*/  EXIT ;  /* 0x000000000000794d */ /* 0x000fea0003800000 */
        .weak           $__internal_22_$__cuda_sm20_div_u64
        .type           $__internal_22_$__cuda_sm20_div_u64,@function
        .size           $__internal_22_$__cuda_sm20_div_u64,($__internal_23_$__cuda_sm20_rem_u64 - $__internal_22_$__cuda_sm20_div_u64)
$__internal_22_$__cuda_sm20_div_u64:
        /* <DEDUP_REMOVED lines=68> */
[----:B------:R-:W-:Y:S05]  /*1c0c0*/  RET.REL.NODEC R4 `(_ZN2at6native24index_elementwise_kernelILi128ELi4EZNS0_20cuda_take_put_kernelIhlZZZZZNS0_11take_kernelERNS_14TensorIteratorERKNS_10TensorBaseEENKUlvE_clEvENKUlvE_clEvENKUlvE_clEvENKUlvE0_clEvEUlRhlE_EEvS4_S7_RKT1_EUliE_EEvlSE_) ;  /* 0xfffffe3c04cc7950 */ /* 0x000fea0003c3ffff */
        .weak           $__internal_23_$__cuda_sm20_rem_u64
        .type           $__internal_23_$__cuda_sm20_rem_u64,@function
        .size           $__internal_23_$__cuda_sm20_rem_u64,(.L_x_27940 - $__internal_23_$__cuda_sm20_rem_u64)
$__internal_23_$__cuda_sm20_rem_u64:
        /* <DEDUP_REMOVED lines=63> */
[----:B------:R-:W-:Y:S06]  /*1c4c0*/  RET.REL.NODEC R4 `(_ZN2at6native24index_elementwise_kernelILi128ELi4EZNS0_20cuda_take_put_kernelIhlZZZZZNS0_11take_kernelERNS_14TensorIteratorERKNS_10TensorBaseEENKUlvE_clEvENKUlvE_clEvENKUlvE_clEvENKUlvE0_clEvEUlRhlE_EEvS4_S7_RKT1_EUliE_EEvlSE_) ;  /* 0xfffffe3804cc7950 */ /* 0x000fec0003c3ffff */
.L_x_17925:
        /* <DEDUP_REMOVED lines=11> */
.L_x_27940:


//--------------------- .text._ZN2at6native24index_elementwise_kernelILi128ELi4EZNS0_20cuda_take_put_kernelIhiZZZZZNS0_11take_kernelERNS_14TensorIteratorERKNS_10TensorBaseEENKUlvE_clEvENKUlvE_clEvENKUlvE_clEvENKUlvE_clEvEUlRhiE_EEvS4_S7_RKT1_EUliE_EEvlSE_ --------------------------
	.section	.text._ZN2at6native24index_elementwise_kernelILi128ELi4EZNS0_20cuda_take_put_kernelIhiZZZZZNS0_11take_kernelERNS_14TensorIteratorERKNS_10TensorBaseEENKUlvE_clEvENKUlvE_clEvENKUlvE_clEvENKUlvE_clEvEUlRhiE_EEvS4_S7_RKT1_EUliE_EEvlSE_,"ax",@progbits
	.align	128
        .global         _ZN2at6native24index_elementwise_kernelILi128ELi4EZNS0_20cuda_take_put_kernelIhiZZZZZNS0_11take_kernelERNS_14TensorIteratorERKNS_10TensorBaseEENKUlvE_clEvENKUlvE_clEvENKUlvE_clEvENKUlvE_clEvEUlRhiE_EEvS4_S7_RKT1_EUliE_EEvlSE_
        .type           _ZN2at6native24index_elementwise_kernelILi128ELi4EZNS0_20cuda_take_put_kernelIhiZZZZZNS0_11take_kernelERNS_14TensorIteratorERKNS_10TensorBaseEENKUlvE_clEvENKUlvE_clEvENKUlvE_clEvENKUlvE_clEvEUlRhiE_EEvS4_S7_RKT1_EUliE_EEvlSE_,@function
        .size           _ZN2at6native24index_elementwise_kernelILi128ELi4EZNS0_20cuda_take_put_kernelIhiZZZZZNS0_11take_kernelERNS_14TensorIteratorERKNS_10TensorBaseEENKUlvE_clEvENKUlvE_clEvENKUlvE_clEvENKUlvE_clEvEUlRhiE_EEvS4_S7_RKT1_EUliE_EEvlSE_,(.L_x_28101 - _ZN2at6native24index_elementwise_kernelILi128ELi4EZNS0_20cuda_take_put_kernelIhiZZZZZNS0_11take_kernelERNS_14TensorIteratorERKNS_10TensorBaseEENKUlvE_clEvENKUlvE_clEvENKUlvE_clEvENKUlvE_clEvEUlRhiE_EEvS4_S7_RKT1_EUliE_EEvlSE_)
        .other          _ZN2at6native24index_elementwise_kernelILi128ELi4EZNS0_20cuda_take_put_kernelIhiZZZZZNS0_11take_kernelERNS_14TensorIteratorERKNS_10TensorBaseEENKUlvE_clEvENKUlvE_clEvENKUlvE_clEvENKUlvE_clEvEUlRhiE_EEvS4_S7_RKT1_EUliE_EEvlSE_,@"STO_CUDA_ENTRY STV_DEFAULT"
_ZN2at6native24index_elementwise_kernelILi128ELi4EZNS0_20cuda_take_put_kernelIhiZZZZZNS0_11take_kernelERNS_14TensorIteratorERKNS_10TensorBaseEENKUlvE_clEvENKUlvE_clEvENKUlvE_clEvENKUlvE_clEvEUlRhiE_EEvS4_S7_RKT1_EUliE_EEvlSE_:
.text._ZN2at6native24index_elementwise_kernelILi128ELi4EZNS0_20cuda_take_put_kernelIhiZZZZZNS0_11take_kernelERNS_14TensorIteratorERKNS_10TensorBaseEENKUlvE_clEvENKUlvE_clEvENKUlvE_clEvENKUlvE_clEvEUlRhiE_EEvS4_S7_RKT1_EUliE_EEvlSE_:
        /* <DEDUP_REMOVED lines=315> */
.L_x_17928:
        /* <DEDUP_REMOVED lines=32> */
.L_x_17930:
[----:B------:R-:W-:Y:S05]  /*15b0*/  BSYNC B6 ;  /* 0x0000000000067941 */ /* 0x000fea0003800000 */
.L_x_17929:
        /* <DEDUP_REMOVED lines=284> */
.L_x_17931:
        /* <DEDUP_REMOVED lines=9> */
.L_x_17927:
[----:B------:R-:W-:Y:S05]  /*2810*/  BSYNC B7 ;  /* 0x0000000000077941 */ /* 0x000fea0003800000 */
.L_x_17926:
        /* <DEDUP_REMOVED lines=307> */
.L_x_17934:
        /* <DEDUP_REMOVED lines=32> */
.L_x_17936:
[----:B------:R-:W-:Y:S05]  /*3d50*/  BSYNC B6 ;  /* 0x0000000000067941 */ /* 0x000fea0003800000 */
.L_x_17935:
        /* <DEDUP_REMOVED lines=284> */
.L_x_17937:
        /* <DEDUP_REMOVED lines=8> */
.L_x_17933:
[----:B------:R-:W-:Y:S05]  /*4fa0*/  BSYNC B7 ;  /* 0x0000000000077941 */ /* 0x000fea0003800000 */
.L_x_17932:
        /* <DEDUP_REMOVED lines=307> */
.L_x_17940:
        /* <DEDUP_REMOVED lines=32> */
.L_x_17942:
[----:B------:R-:W-:Y:S05]  /*64e0*/  BSYNC B6 ;  /* 0x0000000000067941 */ /* 0x000fea0003800000 */
.L_x_17941:
        /* <DEDUP_REMOVED lines=284> */
.L_x_17943:
        /* <DEDUP_REMOVED lines=8> */
.L_x_17939:
[----:B------:R-:W-:Y:S05]  /*7730*/  BSYNC B7 ;  /* 0x0000000000077941 */ /* 0x000fea0003800000 */
.L_x_17938:
        /* <DEDUP_REMOVED lines=306> */
.L_x_17944:
        /* <DEDUP_REMOVED lines=32> */
.L_x_17946:
[----:B------:R-:W-:Y:S05]  /*8c60*/  BSYNC B6 ;  /* 0x0000000000067941 */ /* 0x000fea0003800000 */
.L_x_17945:
        /* <DEDUP_REMOVED lines=284> */
.L_x_17947:
[----:B------:R-:W-:Y:S02]  /*9e30*/  ULDC.64 UR4, c[0x0][0x5c0] ;  /* 0x0001700000047ab9 */ /* 0x000fe40000000a00 */
[----:B------:R-:W-:-:S04]  /*9e40*/  IADD3 R2, P0, R3, UR4, RZ ;  /* 0x0000000403027c10 */ /* 0x000fc8000ff1e0ff */
[----:B------:R-:W-:-:S06]  /*9e50*/  LEA.HI.X.SX32 R3, R3, UR5, 0x1, P0 ;  /* 0x0000000503037c11 */ /* 0x000fcc00080f0eff */
[----:B------:R-:W2:Y:S04]  /*9e60*/  LDG.E.U8 R3, desc[UR36][R2.64] ;  /* 0x0000002402037981 */ /* 0x000ea8000c1e1100 */
[----:B--2---:R-:W-:Y:S01]  /*9e70*/  STG.E.U8 desc[UR36][R18.64], R3 ;  /* 0x0000000312007986 */ /* 0x004fe2000c101124 */
[----:B------:R-:W-:Y:S05]  /*9e80*/  EXIT ;  /* 0x000000000000794d */ /* 0x000fea0003800000 */
.L_x_17948:
        /* <DEDUP_REMOVED lines=15> */
.L_x_28101:


//--------------------- .text._ZN2at6native24index_elementwise_kernelILi128ELi4EZNS0_20cuda_take_put_kernelIN3c108BFloat16ElZZZZZNS0_10put_kernelERNS_14TensorIteratorERKNS_10TensorBaseEbENKUlvE_clEvENKUlvE10_clEvENKUlvE_clEvENKUlvE0_clEvEUlRS4_lE0_EEvS6_S9_RKT1_EUliE_EEvlSG_ --------------------------
	.section	.text._ZN2at6native24index_elementwise_kernelILi128ELi4EZNS0_20cuda_take_put_kernelIN3c108BFloat16ElZZZZZNS0_10put_kernelERNS_14TensorIteratorERKNS_10TensorBaseEbENKUlvE_clEvENKUlvE10_clEvENKUlvE_clEvENKUlvE0_clEvEUlRS4_lE0_EEvS6_S9_RKT1_EUliE_EEvlSG_,"ax",@progbits
	.align	128
        .global         _ZN2at6native24index_elementwise_kernelILi128ELi4EZNS0_20cuda_take_put_kernelIN3c108BFloat16ElZZZZZNS0_10put_kernelERNS_14TensorIteratorERKNS_10TensorBaseEbENKUlvE_clEvENKUlvE10_clEvENKUlvE_clEvENKUlvE0_clEvEUlRS4_lE0_EEvS6_S9_RKT1_EUliE_EEvlSG_
        .type           _ZN2at6native24index_elementwise_kernelILi128ELi4EZNS0_20cuda_take_put_kernelIN3c108BFloat16ElZZZZZNS0_10put_kernelERNS_14TensorIteratorERKNS_10TensorBaseEbENKUlvE_clEvENKUlvE10_clEvENKUlvE_clEvENKUlvE0_clEvEUlRS4_lE0_EEvS6_S9_RKT1_EUliE_EEvlSG_,@function
        .size           _ZN2at6native24index_elementwise_kernelILi128ELi4EZNS0_20cuda_take_put_kernelIN3c108BFloat16ElZZZZZNS0_10put_kernelERNS_14TensorIteratorERKNS_10TensorBaseEbENKUlvE_clEvENKUlvE10_clEvENKUlvE_clEvENKUlvE0_clEvEUlRS4_lE0_EEvS6_S9_RKT1_EUliE_EEvlSG_,(.L_x_27942 - _ZN2at6native24index_elementwise_kernelILi128ELi4EZNS0_20cuda_take_put_kernelIN3c108BFloat16ElZZZZZNS0_10put_kernelERNS_14TensorIteratorERKNS_10TensorBaseEbENKUlvE_clEvENKUlvE10_clEvENKUlvE_clEvENKUlvE0_clEvEUlRS4_lE0_EEvS6_S9_RKT1_EUliE_EEvlSG_)
        .other          _ZN2at6native24index_elementwise_kernelILi128ELi4EZNS0_20cuda_take_put_kernelIN3c108BFloat16ElZZZZZNS0_10put_kernelERNS_14TensorIteratorERKNS_10TensorBaseEbENKUlvE_clEvENKUlvE10_clEvENKUlvE_clEvENKUlvE0_clEvEUlRS4_lE0_EEvS6_S9_RKT1_EUliE_EEvlSG_,@"STO_CUDA_ENTRY STV_DEFAULT"
_ZN2at6native24index_elementwise_kernelILi128ELi4EZNS0_20cuda_take_put_kernelIN3c108BFloat16ElZZZZZNS0_10put_kernelERNS_14TensorIteratorERKNS_10TensorBaseEbENKUlvE_clEvENKUlvE10_clEvENKUlvE_clEvENKUlvE0_clEvEUlRS4_lE0_EEvS6_S9_RKT1_EUliE_EEvlSG_:
.text._ZN2at6native24index_elementwise_kernelILi128ELi4EZNS0_20cuda_take_put_kernelIN3c108BFloat16ElZZZZZNS0_10put_kernelERNS_14TensorIteratorERKNS_10TensorBaseEbENKUlvE_clEvENKUlvE10_clEvENKUlvE_clEvENKUlvE0_clEvEUlRS4_lE0_EEvS6_S9_RKT1_EUliE_EEvlSG_:
        /* <DEDUP_REMOVED lines=312> */
[----:B------:R-:W-:-:S05]  /*1380*/  @P0 SHF.R.U32.HI R2, RZ, R9, R2 ;  /* 0x00000009ff020219 */ /* 0x000fca0000011602 */
[----:B------:R-:W-:-:S04]  /*1390*/  @P0 IMAD.MOV R4, RZ, RZ, -R2 ;  /* 0x000000ffff040224 */ /* 0x000fc800078e0a02 */
[----:B-1----:R-:W-:-:S04]  /*13a0*/  @P0 IMAD R5, R4, R11, R5 ;  /* 0x0000000b04050224 */ /* 0x002fc800078e0205 */
[C---:B--2---:R-:W-:Y:S02]  /*13b0*/  @P0 IMAD R16, R5.reuse, R12, R16 ;  /* 0x0000000c05100224 */ /* 0x044fe400078e0210 */
[----:B------:R-:W-:-:S07]  /*13c0*/  @P0 IMAD R0, R5, R13, R0 ;  /* 0x0000000d05000224 */ /* 0x000fce00078e0200 */
.L_x_17951:
        /* <DEDUP_REMOVED lines=9> */
[----:B------:R-:W-:Y:S02]  /*1460*/  ISETP.GE.U32.AND P1, PT, R18, UR4, PT ;  /* 0x0000000412007c0c */ /* 0x000fe4000bf26070 */
[----:B------:R-:W-:-:S02]  /*1470*/  ISETP.GE.AND.EX P0, PT, R19, UR7, PT, P0 ;  /* 0x0000000713007c0c */ /* 0x000fc4000bf06300 */
[----:B------:R-:W-:-:S13]  /*1480*/  ISETP.GE.AND.EX P1, PT, R19, UR5, PT, P1 ;  /* 0x0000000513007c0c */ /* 0x000fda000bf26310 */
        /* <DEDUP_REMOVED lines=17> */
.L_x_17953:
[----:B------:R-:W-:Y:S05]  /*15a0*/  BSYNC B7 ;  /* 0x0000000000077941 */ /* 0x000fea0003800000 */
.L_x_17952:
        /* <DEDUP_REMOVED lines=25> */
[----:B------:R-:W-:Y:S05]  /*1740*/  CALL.REL.NOINC `($__internal_24_$__cuda_sm20_div_u64) ;  /* 0x000001a4004c7944 */ /* 0x000fea0003c00000 */
        /* <DEDUP_REMOVED lines=11> */
.L_x_17956:
        /* <DEDUP_REMOVED lines=23> */
.L_x_17957:
[----:B------:R-:W-:Y:S05]  /*1970*/  BSYNC B0 ;  /* 0x0000000000007941 */ /* 0x000fea0003800000 */
.L_x_17955:
[----:B------:R-:W0:Y:S01]  /*1980*/  LDC R3, c[0x0][0x430] ;  /* 0x00010c00ff037b82 */ /* 0x000e220000000800 */
[----:B------:R-:W-:Y:S02]  /*1990*/  ULDC.64 UR4, c[0x0][0x500] ;  /* 0x0001400000047ab9 */ /* 0x000fe40000000a00 */
[----:B------:R-:W-:-:S04]  /*19a0*/  IMAD R5, R2, UR4, RZ ;  /* 0x0000000402057c24 */ /* 0x000fc8000f8e02ff */
[C---:B------:R-:W-:Y:S01]  /*19b0*/  IMAD R5, R0.reuse, UR5, R5 ;  /* 0x0000000500057c24 */ /* 0x040fe2000f8e0205 */
[----:B0-----:R-:W-:Y:S01]  /*19c0*/  ISETP.NE.AND P0, PT, R3, 0x1, PT ;  /* 0x000000010300780c */ /* 0x001fe20003f05270 */
[----:B------:R-:W-:-:S05]  /*19d0*/  IMAD.WIDE.U32 R2, R0, UR4, RZ ;  /* 0x0000000400027c25 */ /* 0x000fca000f8e00ff */
[----:B------:R-:W-:-:S07]  /*19e0*/  IADD3 R15, R3, R5, RZ ;  /* 0x00000005030f7210 */ /* 0x000fce0007ffe0ff */
        /* <DEDUP_REMOVED lines=25> */
.L_x_17959:
        /* <DEDUP_REMOVED lines=24> */
.L_x_17960:
[----:B------:R-:W-:Y:S05]  /*1d00*/  BSYNC B0 ;  /* 0x0000000000007941 */ /* 0x000fea0003800000 */
.L_x_17958:
        /* <DEDUP_REMOVED lines=20> */
[----:B------:R-:W-:Y:S05]  /*1e50*/  CALL.REL.NOINC `($__internal_24_$__cuda_sm20_div_u64) ;  /* 0x0000019c00887944 */ /* 0x000fea0003c00000 */
        /* <DEDUP_REMOVED lines=12> */
.L_x_17962:
        /* <DEDUP_REMOVED lines=24> */
.L_x_17963:
[----:B------:R-:W-:Y:S05]  /*20a0*/  BSYNC B0 ;  /* 0x0000000000007941 */ /* 0x000fea0003800000 */
.L_x_17961:
        /* <DEDUP_REMOVED lines=33> */
.L_x_17965:
        /* <DEDUP_REMOVED lines=24> */
.L_x_17966:
[----:B------:R-:W-:Y:S05]  /*2440*/  BSYNC B0 ;  /* 0x0000000000007941 */ /* 0x000fea0003800000 */
.L_x_17964:
        /* <DEDUP_REMOVED lines=33> */
.L_x_17968:
        /* <DEDUP_REMOVED lines=24> */
.L_x_17969:
[----:B------:R-:W-:Y:S05]  /*27e0*/  BSYNC B0 ;  /* 0x0000000000007941 */ /* 0x000fea0003800000 */
.L_x_17967:
        /* <DEDUP_REMOVED lines=33> */
.L_x_17971:
        /* <DEDUP_REMOVED lines=24> */
.L_x_17972:
[----:B------:R-:W-:Y:S05]  /*2b80*/  BSYNC B0 ;  /* 0x0000000000007941 */ /* 0x000fea0003800000 */
.L_x_17970:
        /* <DEDUP_REMOVED lines=33> */
.L_x_17974:
        /* <DEDUP_REMOVED lines=24> */
.L_x_17975:
[----:B------:R-:W-:Y:S05]  /*2f20*/  BSYNC B0 ;  /* 0x0000000000007941 */ /* 0x000fea0003800000 */
.L_x_17973:
        /* <DEDUP_REMOVED lines=33> */
.L_x_17977:
        /* <DEDUP_REMOVED lines=24> */
.L_x_17978:
[----:B------:R-:W-:Y:S05]  /*32c0*/  BSYNC B0 ;  /* 0x0000000000007941 */ /* 0x000fea0003800000 */
.L_x_17976:
        /* <DEDUP_REMOVED lines=33> */
.L_x_17980:
        /* <DEDUP_REMOVED lines=24> */
.L_x_17981:
[----:B------:R-:W-:Y:S05]  /*3660*/  BSYNC B0 ;  /* 0x0000000000007941 */ /* 0x000fea0003800000 */
.L_x_17979:
        /* <DEDUP_REMOVED lines=33> */
.L_x_17983:
        /* <DEDUP_REMOVED lines=24> */
.L_x_17984:
[----:B------:R-:W-:Y:S05]  /*3a00*/  BSYNC B0 ;  /* 0x0000000000007941 */ /* 0x000fea0003800000 */
.L_x_17982:
        /* <DEDUP_REMOVED lines=33> */
.L_x_17986:
        /* <DEDUP_REMOVED lines=24> */
.L_x_17987:
[----:B------:R-:W-:Y:S05]  /*3da0*/  BSYNC B0 ;  /* 0x0000000000007941 */ /* 0x000fea0003800000 */
.L_x_17985:
        /* <DEDUP_REMOVED lines=33> */
.L_x_17989:
        /* <DEDUP_REMOVED lines=24> */
.L_x_17990:
[----:B------:R-:W-:Y:S05]  /*4140*/  BSYNC B0 ;  /* 0x0000000000007941 */ /* 0x000fea0003800000 */
.L_x_17988:
        /* <DEDUP_REMOVED lines=33> */
.L_x_17992:
        /* <DEDUP_REMOVED lines=24> */
.L_x_17993:
[----:B------:R-:W-:Y:S05]  /*44e0*/  BSYNC B0 ;  /* 0x0000000000007941 */ /* 0x000fea0003800000 */
.L_x_17991:
        /* <DEDUP_REMOVED lines=33> */
.L_x_17995:
        /* <DEDUP_REMOVED lines=24> */
.L_x_17996:
[----:B------:R-:W-:Y:S05]  /*4880*/  BSYNC B0 ;  /* 0x0000000000007941 */ /* 0x000fea0003800000 */
.L_x_17994:
        /* <DEDUP_REMOVED lines=33> */
.L_x_17998:
        /* <DEDUP_REMOVED lines=24> */
.L_x_17999:
[----:B------:R-:W-:Y:S05]  /*4c20*/  BSYNC B0 ;  /* 0x0000000000007941 */ /* 0x000fea0003800000 */
.L_x_17997:
        /* <DEDUP_REMOVED lines=33> */
.L_x_18001:
        /* <DEDUP_REMOVED lines=24> */
.L_x_18002:
[----:B------:R-:W-:Y:S05]  /*4fc0*/  BSYNC B0 ;  /* 0x0000000000007941 */ /* 0x000fea0003800000 */
.L_x_18000:
        /* <DEDUP_REMOVED lines=33> */
.L_x_18004:
        /* <DEDUP_REMOVED lines=24> */
.L_x_18005:
[----:B------:R-:W-:Y:S05]  /*5360*/  BSYNC B0 ;  /* 0x0000000000007941 */ /* 0x000fea0003800000 */
.L_x_18003:
        /* <DEDUP_REMOVED lines=33> */
.L_x_18007:
        /* <DEDUP_REMOVED lines=24> */
.L_x_18008:
[----:B------:R-:W-:Y:S05]  /*5700*/  BSYNC B0 ;  /* 0x0000000000007941 */ /* 0x000fea0003800000 */
.L_x_18006:
        /* <DEDUP_REMOVED lines=33> */
.L_x_18010:
        /* <DEDUP_REMOVED lines=24> */
.L_x_18011:
[----:B------:R-:W-:Y:S05]  /*5aa0*/  BSYNC B0 ;  /* 0x0000000000007941 */ /* 0x000fea0003800000 */
.L_x_18009:
        /* <DEDUP_REMOVED lines=33> */
.L_x_18013:
        /* <DEDUP_REMOVED lines=24> */
.L_x_18014:
[----:B------:R-:W-:Y:S05]  /*5e40*/  BSYNC B0 ;  /* 0x0000000000007941 */ /* 0x000fea0003800000 */
.L_x_18012:
        /* <DEDUP_REMOVED lines=33> */
.L_x_18016:
        /* <DEDUP_REMOVED lines=24> */
.L_x_18017:
[----:B------:R-:W-:Y:S05]  /*61e0*/  BSYNC B0 ;  /* 0x0000000000007941 */ /* 0x000fea0003800000 */
.L_x_18015:
        /* <DEDUP_REMOVED lines=33> */
.L_x_18019:
        /* <DEDUP_REMOVED lines=24> */
.L_x_18020:
[----:B------:R-:W-:Y:S05]  /*6580*/  BSYNC B0 ;  /* 0x0000000000007941 */ /* 0x000fea0003800000 */
.L_x_18018:
        /* <DEDUP_REMOVED lines=33> */
.L_x_18022:
        /* <DEDUP_REMOVED lines=24> */
.L_x_18023:
[----:B------:R-:W-:Y:S05]  /*6920*/  BSYNC B0 ;  /* 0x0000000000007941 */ /* 0x000fea0003800000 */
.L_x_18021:
        /* <DEDUP_REMOVED lines=31> */
.L_x_18025:
[----:B------:R-:W-:Y:S01]  /*6b20*/  ULDC UR4, c[0x0][0x4f0] ;  /* 0x00013c0000047ab9 */ /* 0x000fe20000000800 */
[----:B------:R-:W-:Y:S01]  /*6b30*/  HFMA2.MMA R7, -RZ, RZ, 0, 0 ;  /* 0x00000000ff077435 */ /* 0x000fe200000001ff */
        /* <DEDUP_REMOVED lines=20> */
[----:B------:R-:W-:-:S07]  /*6c80*/  IMAD R4, R3, UR4, R12 ;  /* 0x0000000403047c24 */ /* 0x000fce000f8e020c */
.L_x_18026:
[----:B------:R-:W-:Y:S05]  /*6c90*/  BSYNC B0 ;  /* 0x0000000000007941 */ /* 0x000fea0003800000 */
.L_x_18024:
        /* <DEDUP_REMOVED lines=14> */
[----:B------:R-:W-:Y:S01]  /*6d80*/  IMAD.MOV.U32 R8, RZ, RZ, R6 ;  /* 0x000000ffff087224 */ /* 0x000fe200078e0006 */
[----:B------:R-:W-:Y:S02]  /*6d90*/  MOV R10, R7 ;  /* 0x00000007000a7202 */ /* 0x000fe40000000f00 */
[----:B------:R-:W-:-:S07]  /*6da0*/  MOV R9, 0x6dc0 ;  /* 0x00006dc000097802 */ /* 0x000fce0000000f00 */
[----:B------:R-:W-:Y:S05]  /*6db0*/  CALL.REL.NOINC `($__internal_25_$__cuda_sm20_rem_u64) ;  /* 0x0000015000c47944 */ /* 0x000fea0003c00000 */
[----:B------:R-:W-:Y:S01]  /*6dc0*/  IMAD.MOV.U32 R4, RZ, RZ, R0 ;  /* 0x000000ffff047224 */ /* 0x000fe200078e0000 */
[----:B------:R-:W-:Y:S01]  /*6dd0*/  MOV R5, R3 ;  /* 0x0000000300057202 */ /* 0x000fe20000000f00 */
[----:B------:R-:W-:Y:S06]  /*6de0*/  BRA `(.L_x_18029) ;  /* 0x0000000000507947 */ /* 0x000fec0003800000 */
.L_x_18028:
[----:B------:R-:W-:Y:S02]  /*6df0*/  ULDC UR4, c[0x0][0x4f8] ;  /* 0x00013e0000047ab9 */ /* 0x000fe40000000800 */
        /* <DEDUP_REMOVED lines=11> */
[----:B------:R-:W-:Y:S01]  /*6eb0*/  IMAD R6, R5, UR4, R6 ;  /* 0x0000000405067c24 */ /* 0x000fe2000f8e0206 */
[----:B------:R-:W-:-:S04]  /*6ec0*/  HFMA2.MMA R5, -RZ, RZ, 0, 0 ;  /* 0x00000000ff057435 */ /* 0x000fc800000001ff */
[----:B------:R-:W-:-:S13]  /*6ed0*/  ISETP.GE.U32.AND P0, PT, R6, UR4, PT ;  /* 0x0000000406007c0c */ /* 0x000fda000bf06070 */
[----:B------:R-:W-:-:S05]  /*6ee0*/  @P0 VIADD R6, R6, -UR4 ;  /* 0x8000000406060c36 */ /* 0x000fca0008000000 */
[----:B------:R-:W-:-:S13]  /*6ef0*/  ISETP.GE.U32.AND P0, PT, R6, UR4, PT ;  /* 0x0000000406007c0c */ /* 0x000fda000bf06070 */
[----:B------:R-:W-:Y:S02]  /*6f00*/  @P0 IADD3 R6, R6, -UR4, RZ ;  /* 0x8000000406060c10 */ /* 0x000fe4000fffe0ff */
[----:B------:R-:W-:-:S05]  /*6f10*/  @!P1 LOP3.LUT R6, RZ, UR4, RZ, 0x33, !PT ;  /* 0x00000004ff069c12 */ /* 0x000fca000f8e33ff */
[----:B------:R-:W-:-:S07]  /*6f20*/  IMAD.MOV.U32 R4, RZ, RZ, R6 ;  /* 0x000000ffff047224 */ /* 0x000fce00078e0006 */
.L_x_18029:
[----:B------:R-:W-:Y:S05]  /*6f30*/  BSYNC B0 ;  /* 0x0000000000007941 */ /* 0x000fea0003800000 */
.L_x_18027:
[----:B------:R-:W-:Y:S01]  /*6f40*/  ULDC.64 UR4, c[0x0][0x5c0] ;  /* 0x0001700000047ab9 */ /* 0x000fe20000000a00 */
[----:B------:R-:W-:Y:S02]  /*6f50*/  IMAD.MOV.U32 R3, RZ, RZ, R15 ;  /* 0x000000ffff037224 */ /* 0x000fe400078e000f */
[----:B------:R-:W-:Y:S02]  /*6f60*/  IMAD R5, R5, UR4, RZ ;  /* 0x0000000405057c24 */ /* 0x000fe4000f8e02ff */
[----:B------:R-:W-:-:S04]  /*6f70*/  IMAD.WIDE.U32 R2, R4, UR4, R2 ;  /* 0x0000000404027c25 */ /* 0x000fc8000f8e0002 */
[----:B------:R-:W-:-:S05]  /*6f80*/  IMAD R5, R4, UR5, R5 ;  /* 0x0000000504057c24 */ /* 0x000fca000f8e0205 */
[----:B------:R-:W-:-:S07]  /*6f90*/  IADD3 R15, R3, R5, RZ ;  /* 0x00000005030f7210 */ /* 0x000fce0007ffe0ff */
.L_x_17954:
[----:B------:R-:W-:Y:S02]  /*6fa0*/  ULDC.64 UR4, c[0x0][0x410] ;  /* 0x0001040000047ab9 */ /* 0x000fe40000000a00 */
[----:B------:R-:W-:-:S05]  /*6fb0*/  IADD3 R4, P0, R16, UR4, RZ ;  /* 0x0000000410047c10 */ /* 0x000fca000ff1e0ff */
[----:B------:R-:W-:Y:S01]  /*6fc0*/  IMAD.X R5, RZ, RZ, UR5, P0 ;  /* 0x00000005ff057e24 */ /* 0x000fe200080e06ff */
[----:B------:R-:W-:-:S05]  /*6fd0*/  ULDC.64 UR4, c[0x0][0x5c8] ;  /* 0x0001720000047ab9 */ /* 0x000fca0000000a00 */
[----:B------:R0:W2:Y:S01]  /*6fe0*/  LDG.E.U16 R5, desc[UR36][R4.64] ;  /* 0x0000002404057981 */ /* 0x0000a2000c1e1500 */
[----:B------:R-:W-:-:S04]  /*6ff0*/  LEA R6, P0, R2, UR4, 0x1 ;  /* 0x0000000402067c11 */ /* 0x000fc8000f8008ff */
[----:B------:R-:W-:Y:S02]  /*7000*/  LEA.HI.X R7, R2, UR5, R15, 0x1, P0 ;  /* 0x0000000502077c11 */ /* 0x000fe400080f0c0f */
[----:B------:R-:W-:-:S05]  /*7010*/  LEA R2, R22, R17, 0x9 ;  /* 0x0000001116027211 */ /* 0x000fca00078e48ff */
[----:B------:R-:W-:-:S05]  /*7020*/  VIADD R2, R2, 0x80 ;  /* 0x0000008002027836 */ /* 0x000fca0000000000 */
[----:B0-----:R-:W-:Y:S01]  /*7030*/  MOV R4, R2 ;  /* 0x0000000200047202 */ /* 0x001fe20000000f00 */
[----:B--2---:R0:W-:Y:S02]  /*7040*/  STG.E.U16 desc[UR36][R6.64], R5 ;  /* 0x0000000506007986 */ /* 0x0041e4000c101524 */
[----:B0-----:R-:W-:-:S07]  /*7050*/  IMAD.MOV.U32 R5, RZ, RZ, RZ ;  /* 0x000000ffff057224 */ /* 0x001fce00078e00ff */
.L_x_17950:
[----:B------:R-:W-:Y:S05]  /*7060*/  BSYNC B6 ;  /* 0x0000000000067941 */ /* 0x000fea0003800000 */
.L_x_17949:
        /* <DEDUP_REMOVED lines=296> */
[----:B------:R-:W-:-:S04]  /*82f0*/  IMAD.MOV R3, RZ, RZ, -R7 ;  /* 0x000000ffff037224 */ /* 0x000fc800078e0a07 */
[----:B------:R-:W-:Y:S02]  /*8300*/  IMAD R5, R3, UR6, R5 ;  /* 0x0000000603057c24 */ /* 0x000fe4000f8e0205 */
[----:B------:R-:W1:Y:S02]  /*8310*/  @P0 LDC R10, c[0x0][0x33c] ;  /* 0x0000cf00ff0a0b82 */ /* 0x000e640000000800 */
[C---:B------:R-:W-:Y:S02]  /*8320*/  IMAD R16, R5.reuse, UR4, R16 ;  /* 0x0000000405107c24 */ /* 0x040fe4000f8e0210 */
[----:B------:R-:W-:-:S04]  /*8330*/  IMAD R0, R5, UR5, R0 ;  /* 0x0000000505007c24 */ /* 0x000fc8000f8e0200 */
[----:B------:R-:W2:Y:S01]  /*8340*/  @P0 LDC.64 R12, c[0x0][0x408] ;  /* 0x00010200ff0c0b82 */ /* 0x000ea20000000a00 */
[----:B0-----:R-:W-:-:S05]  /*8350*/  @P0 IMAD.HI.U32 R4, R7, R8, R6 ;  /* 0x0000000807040227 */ /* 0x001fca00078e0006 */
[----:B------:R-:W-:-:S04]  /*8360*/  @P0 SHF.R.U32.HI R4, RZ, R9, R4 ;  /* 0x00000009ff040219 */ /* 0x000fc80000011604 */
[----:B------:R-:W-:-:S05]  /*8370*/  @P0 IADD3 R3, -R4, RZ, RZ ;  /* 0x000000ff04030210 */ /* 0x000fca0007ffe1ff */
[----:B-1----:R-:W-:-:S04]  /*8380*/  @P0 IMAD R7, R10, R3, R7 ;  /* 0x000000030a070224 */ /* 0x002fc800078e0207 */
[C---:B--2---:R-:W-:Y:S02]  /*8390*/  @P0 IMAD R16, R7.reuse, R12, R16 ;  /* 0x0000000c07100224 */ /* 0x044fe400078e0210 */
[----:B------:R-:W-:-:S07]  /*83a0*/  @P0 IMAD R0, R7, R13, R0 ;  /* 0x0000000d07000224 */ /* 0x000fce00078e0200 */
.L_x_18032:
[----:B------:R-:W-:Y:S02]  /*83b0*/  ULDC.64 UR4, c[0x0][0x418] ;  /* 0x0001060000047ab9 */ /* 0x000fe40000000a00 */
[----:B------:R-:W-:-:S05]  /*83c0*/  IADD3 R4, P0, R0, UR4, RZ ;  /* 0x0000000400047c10 */ /* 0x000fca000ff1e0ff */
[----:B------:R-:W-:Y:S01]  /*83d0*/  IMAD.X R5, RZ, RZ, UR5, P0 ;  /* 0x00000005ff057e24 */ /* 0x000fe200080e06ff */
[----:B------:R-:W-:-:S04]  /*83e0*/  ULDC.64 UR4, c[0x0][0x420] ;  /* 0x0001080000047ab9 */ /* 0x000fc80000000a00 */
        /* <DEDUP_REMOVED lines=25> */
.L_x_18034:
[----:B------:R-:W-:Y:S05]  /*8580*/  BSYNC B7 ;  /* 0x0000000000077941 */ /* 0x000fea0003800000 */
.L_x_18033:
        /* <DEDUP_REMOVED lines=37> */
.L_x_18037:
        /* <DEDUP_REMOVED lines=23> */
.L_x_18038:
[----:B------:R-:W-:Y:S05]  /*8950*/  BSYNC B0 ;  /* 0x0000000000007941 */ /* 0x000fea0003800000 */
.L_x_18036:
        /* <DEDUP_REMOVED lines=32> */
.L_x_18040:
        /* <DEDUP_REMOVED lines=24> */
.L_x_18041:
[----:B------:R-:W-:Y:S05]  /*8ce0*/  BSYNC B0 ;  /* 0x0000000000007941 */ /* 0x000fea0003800000 */
.L_x_18039:
        /* <DEDUP_REMOVED lines=32> */
.L_x_18043:
        /* <DEDUP_REMOVED lines=24> */
.L_x_18044:
[----:B------:R-:W-:Y:S05]  /*9070*/  BSYNC B0 ;  /* 0x0000000000007941 */ /* 0x000fea0003800000 */
.L_x_18042:
        /* <DEDUP_REMOVED lines=32> */
.L_x_18046:
        /* <DEDUP_REMOVED lines=24> */
.L_x_18047:
[----:B------:R-:W-:Y:S05]  /*9400*/  BSYNC B0 ;  /* 0x0000000000007941 */ /* 0x000fea0003800000 */
.L_x_18045:
        /* <DEDUP_REMOVED lines=32> */
.L_x_18049:
        /* <DEDUP_REMOVED lines=24> */
.L_x_18050:
[----:B------:R-:W-:Y:S05]  /*9790*/  BSYNC B0 ;  /* 0x0000000000007941 */ /* 0x000fea0003800000 */
.L_x_18048:
        /* <DEDUP_REMOVED lines=32> */
.L_x_18052:
        /* <DEDUP_REMOVED lines=24> */
.L_x_18053:
[----:B------:R-:W-:Y:S05]  /*9b20*/  BSYNC B0 ;  /* 0x0000000000007941 */ /* 0x000fea0003800000 */
.L_x_18051:
        /* <DEDUP_REMOVED lines=32> */
.L_x_18055:
        /* <DEDUP_REMOVED lines=24> */
.L_x_18056:
[----:B------:R-:W-:Y:S05]  /*9eb0*/  BSYNC B0 ;  /* 0x0000000000007941 */ /* 0x000fea0003800000 */
.L_x_18054:
        /* <DEDUP_REMOVED lines=32> */
.L_x_18058:
        /* <DEDUP_REMOVED lines=24> */
.L_x_18059:
[----:B------:R-:W-:Y:S05]  /*a240*/  BSYNC B0 ;  /* 0x0000000000007941 */ /* 0x000fea0003800000 */
.L_x_18057:
        /* <DEDUP_REMOVED lines=32> */
.L_x_18061:
        /* <DEDUP_REMOVED lines=24> */
.L_x_18062:
[----:B------:R-:W-:Y:S05]  /*a5d0*/  BSYNC B0 ;  /* 0x0000000000007941 */ /* 0x000fea0003800000 */
.L_x_18060:
        /* <DEDUP_REMOVED lines=32> */
.L_x_18064:
        /* <DEDUP_REMOVED lines=24> */
.L_x_18065:
[----:B------:R-:W-:Y:S05]  /*a960*/  BSYNC B0 ;  /* 0x0000000000007941 */ /* 0x000fea0003800000 */
.L_x_18063:
        /* <DEDUP_REMOVED lines=32> */
.L_x_18067:
        /* <DEDUP_REMOVED lines=24> */
.L_x_18068:
[----:B------:R-:W-:Y:S05]  /*acf0*/  BSYNC B0 ;  /* 0x0000000000007941 */ /* 0x000fea0003800000 */
.L_x_18066:
        /* <DEDUP_REMOVED lines=32> */
.L_x_18070:
        /* <DEDUP_REMOVED lines=24> */
.L_x_18071:
[----:B------:R-:W-:Y:S05]  /*b080*/  BSYNC B0 ;  /* 0x0000000000007941 */ /* 0x000fea0003800000 */
.L_x_18069:
        /* <DEDUP_REMOVED lines=32> */
.L_x_18073:
        /* <DEDUP_REMOVED lines=24> */
.L_x_18074:
[----:B------:R-:W-:Y:S05]  /*b410*/  BSYNC B0 ;  /* 0x0000000000007941 */ /* 0x000fea0003800000 */
.L_x_18072:
        /* <DEDUP_REMOVED lines=32> */
.L_x_18076:
        /* <DEDUP_REMOVED lines=24> */
.L_x_18077:
[----:B------:R-:W-:Y:S05]  /*b7a0*/  BSYNC B0 ;  /* 0x0000000000007941 */ /* 0x000fea0003800000 */
.L_x_18075:
        /* <DEDUP_REMOVED lines=32> */
.L_x_18079:
        /* <DEDUP_REMOVED lines=24> */
.L_x_18080:
[----:B------:R-:W-:Y:S05]  /*bb30*/  BSYNC B0 ;  /* 0x0000000000007941 */ /* 0x000fea0003800000 */
.L_x_18078:
        /* <DEDUP_REMOVED lines=32> */
.L_x_18082:
        /* <DEDUP_REMOVED lines=24> */
.L_x_18083:
[----:B------:R-:W-:Y:S05]  /*bec0*/  BSYNC B0 ;  /* 0x0000000000007941 */ /* 0x000fea0003800000 */
.L_x_18081:
        /* <DEDUP_REMOVED lines=32> */
.L_x_18085:
        /* <DEDUP_REMOVED lines=24> */
.L_x_18086:
[----:B------:R-:W-:Y:S05]  /*c250*/  BSYNC B0 ;  /* 0x0000000000007941 */ /* 0x000fea0003800000 */
.L_x_18084:
        /* <DEDUP_REMOVED lines=32> */
.L_x_18088:
        /* <DEDUP_REMOVED lines=24> */
.L_x_18089:
[----:B------:R-:W-:Y:S05]  /*c5e0*/  BSYNC B0 ;  /* 0x0000000000007941 */ /* 0x000fea0003800000 */
.L_x_18087:
        /* <DEDUP_REMOVED lines=32> */
.L_x_18091:
        /* <DEDUP_REMOVED lines=24> */
.L_x_18092:
[----:B------:R-:W-:Y:S05]  /*c970*/  BSYNC B0 ;  /* 0x0000000000007941 */ /* 0x000fea0003800000 */
.L_x_18090:
        /* <DEDUP_REMOVED lines=32> */
.L_x_18094:
        /* <DEDUP_REMOVED lines=24> */
.L_x_18095:
[----:B------:R-:W-:Y:S05]  /*cd00*/  BSYNC B0 ;  /* 0x0000000000007941 */ /* 0x000fea0003800000 */
.L_x_18093:
        /* <DEDUP_REMOVED lines=32> */
.L_x_18097:
        /* <DEDUP_REMOVED lines=24> */
.L_x_18098:
[----:B------:R-:W-:Y:S05]  /*d090*/  BSYNC B0 ;  /* 0x0000000000007941 */ /* 0x000fea0003800000 */
.L_x_18096:
        /* <DEDUP_REMOVED lines=32> */
.L_x_18100:
        /* <DEDUP_REMOVED lines=24> */
.L_x_18101:
[----:B------:R-:W-:Y:S05]  /*d420*/  BSYNC B0 ;  /* 0x0000000000007941 */ /* 0x000fea0003800000 */
.L_x_18099:
        /* <DEDUP_REMOVED lines=32> */
.L_x_18103:
        /* <DEDUP_REMOVED lines=24> */
.L_x_18104:
[----:B------:R-:W-:Y:S05]  /*d7b0*/  BSYNC B0 ;  /* 0x0000000000007941 */ /* 0x000fea0003800000 */
.L_x_18102:
        /* <DEDUP_REMOVED lines=30> */
.L_x_18106:
[----:B------:R-:W-:Y:S02]  /*d9a0*/  ULDC UR4, c[0x0][0x4f0] ;  /* 0x00013c0000047ab9 */ /* 0x000fe40000000800 */
[----:B------:R-:W0:Y:S01]  /*d9b0*/  I2F.U32.RP R7, UR4 ;  /* 0x0000000400077d06 */ /* 0x000e220008209000 */
[----:B------:R-:W-:-:S07]  /*d9c0*/  ISETP.NE.U32.AND P2, PT, RZ, UR4, PT ;  /* 0x00000004ff007c0c */ /* 0x000fce000bf45070 */
[----:B0-----:R-:W0:Y:S02]  /*d9d0*/  MUFU.RCP R7, R7 ;  /* 0x0000000700077308 */ /* 0x001e240000001000 */
[----:B0-----:R-:W-:Y:S01]  /*d9e0*/  IADD3 R4, R7, 0xffffffe, RZ ;  /* 0x0ffffffe07047810 */ /* 0x001fe20007ffe0ff */
[----:B------:R-:W-:-:S05]  /*d9f0*/  IMAD.MOV.U32 R7, RZ, RZ, RZ ;  /* 0x000000ffff077224 */ /* 0x000fca00078e00ff */
        /* <DEDUP_REMOVED lines=16> */
[----:B------:R-:W-:-:S07]  /*db00*/  IMAD R4, R3, UR4, R14 ;  /* 0x0000000403047c24 */ /* 0x000fce000f8e020e */
.L_x_18107:
[----:B------:R-:W-:Y:S05]  /*db10*/  BSYNC B0 ;  /* 0x0000000000007941 */ /* 0x000fea0003800000 */
.L_x_18105:
        /* <DEDUP_REMOVED lines=20> */
.L_x_18109:
[----:B------:R-:W-:Y:S01]  /*dc60*/  ULDC UR4, c[0x0][0x4f8] ;  /* 0x00013e0000047ab9 */ /* 0x000fe20000000800 */
[----:B------:R-:W-:Y:S01]  /*dc70*/  IMAD.MOV.U32 R4, RZ, RZ, RZ ;  /* 0x000000ffff047224 */ /* 0x000fe200078e00ff */
[----:B------:R-:W0:Y:S01]  /*dc80*/  I2F.U32.RP R7, UR4 ;  /* 0x0000000400077d06 */ /* 0x000e220008209000 */
[----:B------:R-:W-:-:S07]  /*dc90*/  ISETP.NE.U32.AND P1, PT, RZ, UR4, PT ;  /* 0x00000004ff007c0c */ /* 0x000fce000bf25070 */
[----:B0-----:R-:W0:Y:S02]  /*dca0*/  MUFU.RCP R7, R7 ;  /* 0x0000000700077308 */ /* 0x001e240000001000 */
[----:B0-----:R-:W-:-:S06]  /*dcb0*/  VIADD R5, R7, 0xffffffe ;  /* 0x0ffffffe07057836 */ /* 0x001fcc0000000000 */
[----:B------:R-:W0:Y:S02]  /*dcc0*/  F2I.FTZ.U32.TRUNC.NTZ R5, R5 ;  /* 0x0000000500057305 */ /* 0x000e24000021f000 */
[----:B0-----:R-:W-:-:S05]  /*dcd0*/  IADD3 R3, RZ, -R5, RZ ;  /* 0x80000005ff037210 */ /* 0x001fca0007ffe0ff */
[----:B------:R-:W-:-:S04]  /*dce0*/  IMAD R3, R3, UR4, RZ ;  /* 0x0000000403037c24 */ /* 0x000fc8000f8e02ff */
[----:B------:R-:W-:-:S04]  /*dcf0*/  IMAD.HI.U32 R3, R5, R3, R4 ;  /* 0x0000000305037227 */ /* 0x000fc800078e0004 */
[----:B------:R-:W-:Y:S02]  /*dd00*/  IMAD.MOV.U32 R5, RZ, RZ, RZ ;  /* 0x000000ffff057224 */ /* 0x000fe400078e00ff */
        /* <DEDUP_REMOVED lines=8> */
.L_x_18110:
[----:B------:R-:W-:Y:S05]  /*dd90*/  BSYNC B0 ;  /* 0x0000000000007941 */ /* 0x000fea0003800000 */
.L_x_18108:
[----:B------:R-:W-:Y:S02]  /*dda0*/  ULDC.64 UR4, c[0x0][0x5c0] ;  /* 0x0001700000047ab9 */ /* 0x000fe40000000a00 */
[----:B------:R-:W-:Y:S02]  /*ddb0*/  IMAD R3, R5, UR4, RZ ;  /* 0x0000000405037c24 */ /* 0x000fe4000f8e02ff */
[----:B------:R-:W-:-:S04]  /*ddc0*/  IMAD.WIDE.U32 R12, R4, UR4, R12 ;  /* 0x00000004040c7c25 */ /* 0x000fc8000f8e000c */
[----:B------:R-:W-:-:S05]  /*ddd0*/  IMAD R3, R4, UR5, R3 ;  /* 0x0000000504037c24 */ /* 0x000fca000f8e0203 */
[----:B------:R-:W-:-:S07]  /*dde0*/  IADD3 R13, R13, R3, RZ ;  /* 0x000000030d0d7210 */ /* 0x000fce0007ffe0ff */
.L_x_18035:
[----:B------:R-:W-:Y:S02]  /*ddf0*/  ULDC.64 UR4, c[0x0][0x410] ;  /* 0x0001040000047ab9 */ /* 0x000fe40000000a00 */
[----:B------:R-:W-:-:S05]  /*de00*/  IADD3 R16, P0, R16, UR4, RZ ;  /* 0x0000000410107c10 */ /* 0x000fca000ff1e0ff */
[----:B------:R-:W-:Y:S01]  /*de10*/  IMAD.X R17, RZ, RZ, UR5, P0 ;  /* 0x00000005ff117e24 */ /* 0x000fe200080e06ff */
[----:B------:R-:W-:-:S05]  /*de20*/  ULDC.64 UR4, c[0x0][0x5c8] ;  /* 0x0001720000047ab9 */ /* 0x000fca0000000a00 */
[----:B------:R-:W2:Y:S01]  /*de30*/  LDG.E.U16 R17, desc[UR36][R16.64] ;  /* 0x0000002410117981 */ /* 0x000ea2000c1e1500 */
[----:B------:R-:W-:Y:S02]  /*de40*/  LEA R4, P0, R12, UR4, 0x1 ;  /* 0x000000040c047c11 */ /* 0x000fe4000f8008ff */
[----:B------:R-:W-:Y:S02]  /*de50*/  IADD3 R2, R2, 0x80, RZ ;  /* 0x0000008002027810 */ /* 0x000fe40007ffe0ff */
[----:B------:R-:W-:-:S05]  /*de60*/  LEA.HI.X R5, R12, UR5, R13, 0x1, P0 ;  /* 0x000000050c057c11 */ /* 0x000fca00080f0c0d */
[----:B--2---:R0:W-:Y:S02]  /*de70*/  STG.E.U16 desc[UR36][R4.64], R17 ;  /* 0x0000001104007986 */ /* 0x0041e4000c101524 */
[----:B0-----:R-:W-:Y:S01]  /*de80*/  HFMA2.MMA R5, -RZ, RZ, 0, 0 ;  /* 0x00000000ff057435 */ /* 0x001fe200000001ff */
[----:B------:R-:W-:-:S10]  /*de90*/  IMAD.MOV.U32 R4, RZ, RZ, R2 ;  /* 0x000000ffff047224 */ /* 0x000fd400078e0002 */
.L_x_18031:
[----:B------:R-:W-:Y:S05]  /*dea0*/  BSYNC B6 ;  /* 0x0000000000067941 */ /* 0x000fea0003800000 */
.L_x_18030:
        /* <DEDUP_REMOVED lines=308> */
.L_x_18113:
[----:B------:R-:W-:Y:S02]  /*f1f0*/  ULDC.64 UR4, c[0x0][0x418] ;  /* 0x0001060000047ab9 */ /* 0x000fe40000000a00 */
[----:B------:R-:W-:-:S04]  /*f200*/  IADD3 R4, P0, R0, UR4, RZ ;  /* 0x0000000400047c10 */ /* 0x000fc8000ff1e0ff */
[----:B------:R-:W-:Y:S01]  /*f210*/  IADD3.X R5, RZ, UR5, RZ, P0, !PT ;  /* 0x00000005ff057c10 */ /* 0x000fe200087fe4ff */
        /* <DEDUP_REMOVED lines=26> */
.L_x_18115:
[----:B------:R-:W-:Y:S05]  /*f3c0*/  BSYNC B7 ;  /* 0x0000000000077941 */ /* 0x000fea0003800000 */
.L_x_18114:
        /* <DEDUP_REMOVED lines=37> */
.L_x_18118:
        /* <DEDUP_REMOVED lines=23> */
.L_x_18119:
[----:B------:R-:W-:Y:S05]  /*f790*/  BSYNC B0 ;  /* 0x0000000000007941 */ /* 0x000fea0003800000 */
.L_x_18117:
        /* <DEDUP_REMOVED lines=32> */
.L_x_18121:
        /* <DEDUP_REMOVED lines=24> */
.L_x_18122:
[----:B------:R-:W-:Y:S05]  /*fb20*/  BSYNC B0 ;  /* 0x0000000000007941 */ /* 0x000fea0003800000 */
.L_x_18120:
        /* <DEDUP_REMOVED lines=32> */
.L_x_18124:
        /* <DEDUP_REMOVED lines=24> */
.L_x_18125:
[----:B------:R-:W-:Y:S05]  /*feb0*/  BSYNC B0 ;  /* 0x0000000000007941 */ /* 0x000fea0003800000 */
.L_x_18123:
        /* <DEDUP_REMOVED lines=32> */
.L_x_18127:
        /* <DEDUP_REMOVED lines=24> */
.L_x_18128:
[----:B------:R-:W-:Y:S05]  /*10240*/  BSYNC B0 ;  /* 0x0000000000007941 */ /* 0x000fea0003800000 */
.L_x_18126:
        /* <DEDUP_REMOVED lines=32> */
.L_x_18130:
        /* <DEDUP_REMOVED lines=24> */
.L_x_18131:
[----:B------:R-:W-:Y:S05]  /*105d0*/  BSYNC B0 ;  /* 0x0000000000007941 */ /* 0x000fea0003800000 */
.L_x_18129:
        /* <DEDUP_REMOVED lines=32> */
.L_x_18133:
        /* <DEDUP_REMOVED lines=24> */
.L_x_18134:
[----:B------:R-:W-:Y:S05]  /*10960*/  BSYNC B0 ;  /* 0x0000000000007941 */ /* 0x000fea0003800000 */
.L_x_18132:
        /* <DEDUP_REMOVED lines=32> */
.L_x_18136:
        /* <DEDUP_REMOVED lines=24> */
.L_x_18137:
[----:B------:R-:W-:Y:S05]  /*10cf0*/  BSYNC B0 ;  /* 0x0000000000007941 */ /* 0x000fea0003800000 */
.L_x_18135:
        /* <DEDUP_REMOVED lines=32> */
.L_x_18139:
        /* <DEDUP_REMOVED lines=24> */
.L_x_18140:
[----:B------:R-:W-:Y:S05]  /*11080*/  BSYNC B0 ;  /* 0x0000000000007941 */ /* 0x000fea0003800000 */
.L_x_18138:
        /* <DEDUP_REMOVED lines=32> */
.L_x_18142:
        /* <DEDUP_REMOVED lines=24> */
.L_x_18143:
[----:B------:R-:W-:Y:S05]  /*11410*/  BSYNC B0 ;  /* 0x0000000000007941 */ /* 0x000fea0003800000 */
.L_x_18141:
        /* <DEDUP_REMOVED lines=32> */
.L_x_18145:
        /* <DEDUP_REMOVED lines=24> */
.L_x_18146:
[----:B------:R-:W-:Y:S05]  /*117a0*/  BSYNC B0 ;  /* 0x0000000000007941 */ /* 0x000fea0003800000 */
.L_x_18144:
        /* <DEDUP_REMOVED lines=32> */
.L_x_18148:
        /* <DEDUP_REMOVED lines=24> */
.L_x_18149:
[----:B------:R-:W-:Y:S05]  /*11b30*/  BSYNC B0 ;  /* 0x0000000000007941 */ /* 0x000fea0003800000 */
.L_x_18147:
        /* <DEDUP_REMOVED lines=32> */
.L_x_18151:
        /* <DEDUP_REMOVED lines=24> */
.L_x_18152:
[----:B------:R-:W-:Y:S05]  /*11ec0*/  BSYNC B0 ;  /* 0x0000000000007941 */ /* 0x000fea0003800000 */
.L_x_18150:
        /* <DEDUP_REMOVED lines=32> */
.L_x_18154:
        /* <DEDUP_REMOVED lines=24> */
.L_x_18155:
[----:B------:R-:W-:Y:S05]  /*12250*/  BSYNC B0 ;  /* 0x0000000000007941 */ /* 0x000fea0003800000 */
.L_x_18153:
        /* <DEDUP_REMOVED lines=32> */
.L_x_18157:
        /* <DEDUP_REMOVED lines=24> */
.L_x_18158:
[----:B------:R-:W-:Y:S05]  /*125e0*/  BSYNC B0 ;  /* 0x0000000000007941 */ /* 0x000fea0003800000 */
.L_x_18156:
        /* <DEDUP_REMOVED lines=19> */
[----:B------:R-:W-:Y:S05]  /*12720*/  CALL.REL.NOINC `($__internal_24_$__cuda_sm20_div_u64) ;  /* 0x0000009400547944 */ /* 0x000fea0003c00000 */
        /* <DEDUP_REMOVED lines=12> */
.L_x_18160:
        /* <DEDUP_REMOVED lines=24> */
.L_x_18161:
[----:B------:R-:W-:Y:S05]  /*12970*/  BSYNC B0 ;  /* 0x0000000000007941 */ /* 0x000fea0003800000 */
.L_x_18159:
        /* <DEDUP_REMOVED lines=19> */
[----:B------:R-:W-:Y:S05]  /*12ab0*/  CALL.REL.NOINC `($__internal_24_$__cuda_sm20_div_u64) ;  /* 0x0000009000707944 */ /* 0x000fea0003c00000 */
        /* <DEDUP_REMOVED lines=12> */
.L_x_18163:
        /* <DEDUP_REMOVED lines=24> */
.L_x_18164:
[----:B------:R-:W-:Y:S05]  /*12d00*/  BSYNC B0 ;  /* 0x0000000000007941 */ /* 0x000fea0003800000 */
.L_x_18162:
        /* <DEDUP_REMOVED lines=32> */
.L_x_18166:
        /* <DEDUP_REMOVED lines=24> */
.L_x_18167:
[----:B------:R-:W-:Y:S05]  /*13090*/  BSYNC B0 ;  /* 0x0000000000007941 */ /* 0x000fea0003800000 */
.L_x_18165:
        /* <DEDUP_REMOVED lines=32> */
.L_x_18169:
        /* <DEDUP_REMOVED lines=24> */
.L_x_18170:
[----:B------:R-:W-:Y:S05]  /*13420*/  BSYNC B0 ;  /* 0x0000000000007941 */ /* 0x000fea0003800000 */
.L_x_18168:
        /* <DEDUP_REMOVED lines=32> */
.L_x_18172:
        /* <DEDUP_REMOVED lines=24> */
.L_x_18173:
[----:B------:R-:W-:Y:S05]  /*137b0*/  BSYNC B0 ;  /* 0x0000000000007941 */ /* 0x000fea0003800000 */
.L_x_18171:
        /* <DEDUP_REMOVED lines=32> */
.L_x_18175:
        /* <DEDUP_REMOVED lines=24> */
.L_x_18176:
[----:B------:R-:W-:Y:S05]  /*13b40*/  BSYNC B0 ;  /* 0x0000000000007941 */ /* 0x000fea0003800000 */
.L_x_18174:
        /* <DEDUP_REMOVED lines=32> */
.L_x_18178:
        /* <DEDUP_REMOVED lines=24> */
.L_x_18179:
[----:B------:R-:W-:Y:S05]  /*13ed0*/  BSYNC B0 ;  /* 0x0000000000007941 */ /* 0x000fea0003800000 */
.L_x_18177:
        /* <DEDUP_REMOVED lines=32> */
.L_x_18181:
        /* <DEDUP_REMOVED lines=24> */
.L_x_18182:
[----:B------:R-:W-:Y:S05]  /*14260*/  BSYNC B0 ;  /* 0x0000000000007941 */ /* 0x000fea0003800000 */
.L_x_18180:
        /* <DEDUP_REMOVED lines=32> */
.L_x_18184:
        /* <DEDUP_REMOVED lines=24> */
.L_x_18185:
[----:B------:R-:W-:Y:S05]  /*145f0*/  BSYNC B0 ;  /* 0x0000000000007941 */ /* 0x000fea0003800000 */
.L_x_18183:
        /* <DEDUP_REMOVED lines=30> */
.L_x_18187:
        /* <DEDUP_REMOVED lines=23> */
.L_x_18188:
[----:B------:R-:W-:Y:S05]  /*14950*/  BSYNC B0 ;  /* 0x0000000000007941 */ /* 0x000fea0003800000 */
.L_x_18186:
        /* <DEDUP_REMOVED lines=17> */
[----:B------:R-:W-:Y:S01]  /*14a70*/  MOV R4, R0 ;  /* 0x0000000000047202 */ /* 0x000fe20000000f00 */
[----:B------:R-:W-:Y:S01]  /*14a80*/  IMAD.MOV.U32 R5, RZ, RZ, R3 ;  /* 0x000000ffff057224 */ /* 0x000fe200078e0003 */
[----:B------:R-:W-:Y:S06]  /*14a90*/  BRA `(.L_x_18191) ;  /* 0x00000000004c7947 */ /* 0x000fec0003800000 */
.L_x_18190:
[----:B------:R-:W-:Y:S01]  /*14aa0*/  ULDC UR4, c[0x0][0x4f8] ;  /* 0x00013e0000047ab9 */ /* 0x000fe20000000800 */
[----:B------:R-:W-:Y:S01]  /*14ab0*/  IMAD.MOV.U32 R4, RZ, RZ, RZ ;  /* 0x000000ffff047224 */ /* 0x000fe200078e00ff */
[----:B------:R-:W0:Y:S01]  /*14ac0*/  I2F.U32.RP R7, UR4 ;  /* 0x0000000400077d06 */ /* 0x000e220008209000 */
[----:B------:R-:W-:-:S07]  /*14ad0*/  ISETP.NE.U32.AND P1, PT, RZ, UR4, PT ;  /* 0x00000004ff007c0c */ /* 0x000fce000bf25070 */
[----:B0-----:R-:W0:Y:S02]  /*14ae0*/  MUFU.RCP R7, R7 ;  /* 0x0000000700077308 */ /* 0x001e240000001000 */
[----:B0-----:R-:W-:-:S06]  /*14af0*/  IADD3 R5, R7, 0xffffffe, RZ ;  /* 0x0ffffffe07057810 */ /* 0x001fcc0007ffe0ff */
[----:B------:R-:W0:Y:S02]  /*14b00*/  F2I.FTZ.U32.TRUNC.NTZ R5, R5 ;  /* 0x0000000500057305 */ /* 0x000e24000021f000 */
[----:B0-----:R-:W-:-:S05]  /*14b10*/  IADD3 R3, RZ, -R5, RZ ;  /* 0x80000005ff037210 */ /* 0x001fca0007ffe0ff */
[----:B------:R-:W-:-:S04]  /*14b20*/  IMAD R3, R3, UR4, RZ ;  /* 0x0000000403037c24 */ /* 0x000fc8000f8e02ff */
[----:B------:R-:W-:Y:S01]  /*14b30*/  IMAD.HI.U32 R3, R5, R3, R4 ;  /* 0x0000000305037227 */ /* 0x000fe200078e0004 */
[----:B------:R-:W-:-:S05]  /*14b40*/  HFMA2.MMA R5, -RZ, RZ, 0, 0 ;  /* 0x00000000ff057435 */ /* 0x000fca00000001ff */
[----:B------:R-:W-:-:S05]  /*14b50*/  IMAD.HI.U32 R0, R3, R6, RZ ;  /* 0x0000000603007227 */ /* 0x000fca00078e00ff */
[----:B------:R-:W-:-:S05]  /*14b60*/  IADD3 R3, -R0, RZ, RZ ;  /* 0x000000ff00037210 */ /* 0x000fca0007ffe1ff */
[----:B------:R-:W-:-:S05]  /*14b70*/  IMAD R4, R3, UR4, R6 ;  /* 0x0000000403047c24 */ /* 0x000fca000f8e0206 */
[----:B------:R-:W-:-:S13]  /*14b80*/  ISETP.GE.U32.AND P0, PT, R4, UR4, PT ;  /* 0x0000000404007c0c */ /* 0x000fda000bf06070 */
[----:B------:R-:W-:-:S04]  /*14b90*/  @P0 IADD3 R4, R4, -UR4, RZ ;  /* 0x8000000404040c10 */ /* 0x000fc8000fffe0ff */
[----:B------:R-:W-:-:S13]  /*14ba0*/  ISETP.GE.U32.AND P0, PT, R4, UR4, PT ;  /* 0x0000000404007c0c */ /* 0x000fda000bf06070 */
[----:B------:R-:W-:Y:S01]  /*14bb0*/  @P0 VIADD R4, R4, -UR4 ;  /* 0x8000000404040c36 */ /* 0x000fe20008000000 */
[----:B------:R-:W-:-:S07]  /*14bc0*/  @!P1 LOP3.LUT R4, RZ, UR4, RZ, 0x33, !PT ;  /* 0x00000004ff049c12 */ /* 0x000fce000f8e33ff */
.L_x_18191:
[----:B------:R-:W-:Y:S05]  /*14bd0*/  BSYNC B0 ;  /* 0x0000000000007941 */ /* 0x000fea0003800000 */
.L_x_18189:
[----:B------:R-:W-:Y:S02]  /*14be0*/  ULDC.64 UR4, c[0x0][0x5c0] ;  /* 0x0001700000047ab9 */ /* 0x000fe40000000a00 */
[----:B------:R-:W-:Y:S02]  /*14bf0*/  IMAD R3, R5, UR4, RZ ;  /* 0x0000000405037c24 */ /* 0x000fe4000f8e02ff */
[----:B------:R-:W-:-:S04]  /*14c00*/  IMAD.WIDE.U32 R12, R4, UR4, R12 ;  /* 0x00000004040c7c25 */ /* 0x000fc8000f8e000c */
[----:B------:R-:W-:-:S05]  /*14c10*/  IMAD R3, R4, UR5, R3 ;  /* 0x0000000504037c24 */ /* 0x000fca000f8e0203 */
[----:B------:R-:W-:-:S07]  /*14c20*/  IADD3 R13, R13, R3, RZ ;  /* 0x000000030d0d7210 */ /* 0x000fce0007ffe0ff */
.L_x_18116:
        /* <DEDUP_REMOVED lines=9> */
[----:B0-----:R-:W-:Y:S01]  /*14cc0*/  MOV R4, R2 ;  /* 0x0000000200047202 */ /* 0x001fe20000000f00 */
[----:B------:R-:W-:-:S07]  /*14cd0*/  IMAD.MOV.U32 R5, RZ, RZ, RZ ;  /* 0x000000ffff057224 */ /* 0x000fce00078e00ff */
.L_x_18112:
[----:B------:R-:W-:Y:S05]  /*14ce0*/  BSYNC B6 ;  /* 0x0000000000067941 */ /* 0x000fea0003800000 */
.L_x_18111:
        /* <DEDUP_REMOVED lines=307> */
.L_x_18192:
        /* <DEDUP_REMOVED lines=32> */
.L_x_18194:
[----:B------:R-:W-:Y:S05]  /*16220*/  BSYNC B6 ;  /* 0x0000000000067941 */ /* 0x000fea0003800000 */
.L_x_18193:
        /* <DEDUP_REMOVED lines=37> */
.L_x_18197:
        /* <DEDUP_REMOVED lines=24> */
.L_x_18198:
[----:B------:R-:W-:Y:S05]  /*16600*/  BSYNC B0 ;  /* 0x0000000000007941 */ /* 0x000fea0003800000 */
.L_x_18196:
        /* <DEDUP_REMOVED lines=32> */
.L_x_18200:
        /* <DEDUP_REMOVED lines=24> */
.L_x_18201:
[----:B------:R-:W-:Y:S05]  /*16990*/  BSYNC B0 ;  /* 0x0000000000007941 */ /* 0x000fea0003800000 */
.L_x_18199:
        /* <DEDUP_REMOVED lines=33> */
.L_x_18203:
        /* <DEDUP_REMOVED lines=24> */
.L_x_18204:
[----:B------:R-:W-:Y:S05]  /*16d30*/  BSYNC B0 ;  /* 0x0000000000007941 */ /* 0x000fea0003800000 */
.L_x_18202:
        /* <DEDUP_REMOVED lines=33> */
.L_x_18206:
        /* <DEDUP_REMOVED lines=24> */
.L_x_18207:
[----:B------:R-:W-:Y:S05]  /*170d0*/  BSYNC B0 ;  /* 0x0000000000007941 */ /* 0x000fea0003800000 */
.L_x_18205:
        /* <DEDUP_REMOVED lines=33> */
.L_x_18209:
        /* <DEDUP_REMOVED lines=24> */
.L_x_18210:
[----:B------:R-:W-:Y:S05]  /*17470*/  BSYNC B0 ;  /* 0x0000000000007941 */ /* 0x000fea0003800000 */
.L_x_18208:
        /* <DEDUP_REMOVED lines=33> */
.L_x_18212:
        /* <DEDUP_REMOVED lines=24> */
.L_x_18213:
[----:B------:R-:W-:Y:S05]  /*17810*/  BSYNC B0 ;  /* 0x0000000000007941 */ /* 0x000fea0003800000 */
.L_x_18211:
        /* <DEDUP_REMOVED lines=33> */
.L_x_18215:
        /* <DEDUP_REMOVED lines=24> */
.L_x_18216:
[----:B------:R-:W-:Y:S05]  /*17bb0*/  BSYNC B0 ;  /* 0x0000000000007941 */ /* 0x000fea0003800000 */
.L_x_18214:
        /* <DEDUP_REMOVED lines=33> */
.L_x_18218:
        /* <DEDUP_REMOVED lines=24> */
.L_x_18219:
[----:B------:R-:W-:Y:S05]  /*17f50*/  BSYNC B0 ;  /* 0x0000000000007941 */ /* 0x000fea0003800000 */
.L_x_18217:
        /* <DEDUP_REMOVED lines=33> */
.L_x_18221:
        /* <DEDUP_REMOVED lines=24> */
.L_x_18222:
[----:B------:R-:W-:Y:S05]  /*182f0*/  BSYNC B0 ;  /* 0x0000000000007941 */ /* 0x000fea0003800000 */
.L_x_18220:
        /* <DEDUP_REMOVED lines=33> */
.L_x_18224:
        /* <DEDUP_REMOVED lines=24> */
.L_x_18225:
[----:B------:R-:W-:Y:S05]  /*18690*/  BSYNC B0 ;  /* 0x0000000000007941 */ /* 0x000fea0003800000 */
.L_x_18223:
        /* <DEDUP_REMOVED lines=33> */
.L_x_18227:
        /* <DEDUP_REMOVED lines=24> */
.L_x_18228:
[----:B------:R-:W-:Y:S05]  /*18a30*/  BSYNC B0 ;  /* 0x0000000000007941 */ /* 0x000fea0003800000 */
.L_x_18226:
        /* <DEDUP_REMOVED lines=33> */
.L_x_18230:
        /* <DEDUP_REMOVED lines=24> */
.L_x_18231:
[----:B------:R-:W-:Y:S05]  /*18dd0*/  BSYNC B0 ;  /* 0x0000000000007941 */ /* 0x000fea0003800000 */
.L_x_18229:
        /* <DEDUP_REMOVED lines=33> */
.L_x_18233:
        /* <DEDUP_REMOVED lines=24> */
.L_x_18234:
[----:B------:R-:W-:Y:S05]  /*19170*/  BSYNC B0 ;  /* 0x0000000000007941 */ /* 0x000fea0003800000 */
.L_x_18232:
        /* <DEDUP_REMOVED lines=33> */
.L_x_18236:
        /* <DEDUP_REMOVED lines=24> */
.L_x_18237:
[----:B------:R-:W-:Y:S05]  /*19510*/  BSYNC B0 ;  /* 0x0000000000007941 */ /* 0x000fea0003800000 */
.L_x_18235:
        /* <DEDUP_REMOVED lines=33> */
.L_x_18239:
        /* <DEDUP_REMOVED lines=24> */
.L_x_18240:
[----:B------:R-:W-:Y:S05]  /*198b0*/  BSYNC B0 ;  /* 0x0000000000007941 */ /* 0x000fea0003800000 */
.L_x_18238:
        /* <DEDUP_REMOVED lines=33> */
.L_x_18242:
        /* <DEDUP_REMOVED lines=24> */
.L_x_18243:
[----:B------:R-:W-:Y:S05]  /*19c50*/  BSYNC B0 ;  /* 0x0000000000007941 */ /* 0x000fea0003800000 */
.L_x_18241:
        /* <DEDUP_REMOVED lines=33> */
.L_x_18245:
        /* <DEDUP_REMOVED lines=24> */
.L_x_18246:
[----:B------:R-:W-:Y:S05]  /*19ff0*/  BSYNC B0 ;  /* 0x0000000000007941 */ /* 0x000fea0003800000 */
.L_x_18244:
        /* <DEDUP_REMOVED lines=33> */
.L_x_18248:
        /* <DEDUP_REMOVED lines=24> */
.L_x_18249:
[----:B------:R-:W-:Y:S05]  /*1a390*/  BSYNC B0 ;  /* 0x0000000000007941 */ /* 0x000fea0003800000 */
.L_x_18247:
        /* <DEDUP_REMOVED lines=33> */
.L_x_18251:
        /* <DEDUP_REMOVED lines=24> */
.L_x_18252:
[----:B------:R-:W-:Y:S05]  /*1a730*/  BSYNC B0 ;  /* 0x0000000000007941 */ /* 0x000fea0003800000 */
.L_x_18250:
        /* <DEDUP_REMOVED lines=33> */
.L_x_18254:
        /* <DEDUP_REMOVED lines=24> */
.L_x_18255:
[----:B------:R-:W-:Y:S05]  /*1aad0*/  BSYNC B0 ;  /* 0x0000000000007941 */ /* 0x000fea0003800000 */
.L_x_18253:
        /* <DEDUP_REMOVED lines=33> */
.L_x_18257:
        /* <DEDUP_REMOVED lines=24> */
.L_x_18258:
[----:B------:R-:W-:Y:S05]  /*1ae70*/  BSYNC B0 ;  /* 0x0000000000007941 */ /* 0x000fea0003800000 */
.L_x_18256:
        /* <DEDUP_REMOVED lines=33> */
.L_x_18260:
        /* <DEDUP_REMOVED lines=24> */
.L_x_18261:
[----:B------:R-:W-:Y:S05]  /*1b210*/  BSYNC B0 ;  /* 0x0000000000007941 */ /* 0x000fea0003800000 */
.L_x_18259:
        /* <DEDUP_REMOVED lines=33> */
.L_x_18263:
        /* <DEDUP_REMOVED lines=24> */
.L_x_18264:
[----:B------:R-:W-:Y:S05]  /*1b5b0*/  BSYNC B0 ;  /* 0x0000000000007941 */ /* 0x000fea0003800000 */
.L_x_18262:
        /* <DEDUP_REMOVED lines=31> */
.L_x_18266:
        /* <DEDUP_REMOVED lines=23> */
.L_x_18267:
[----:B------:R-:W-:Y:S05]  /*1b920*/  BSYNC B0 ;  /* 0x0000000000007941 */ /* 0x000fea0003800000 */
.L_x_18265:
        /* <DEDUP_REMOVED lines=17> */
[----:B------:R-:W-:Y:S05]  /*1ba40*/  CALL.REL.NOINC `($__internal_25_$__cuda_sm20_rem_u64) ;  /* 0x0000000400a07944 */ /* 0x000fea0003c00000 */
[----:B------:R-:W-:Y:S01]  /*1ba50*/  IMAD.MOV.U32 R4, RZ, RZ, R0 ;  /* 0x000000ffff047224 */ /* 0x000fe200078e0000 */
[----:B------:R-:W-:Y:S01]  /*1ba60*/  MOV R5, R3 ;  /* 0x0000000300057202 */ /* 0x000fe20000000f00 */
[----:B------:R-:W-:Y:S06]  /*1ba70*/  BRA `(.L_x_18270) ;  /* 0x00000000004c7947 */ /* 0x000fec0003800000 */
.L_x_18269:
        /* <DEDUP_REMOVED lines=19> */
.L_x_18270:
[----:B------:R-:W-:Y:S05]  /*1bbb0*/  BSYNC B0 ;  /* 0x0000000000007941 */ /* 0x000fea0003800000 */
.L_x_18268:
[----:B------:R-:W-:Y:S01]  /*1bbc0*/  ULDC.64 UR4, c[0x0][0x5c0] ;  /* 0x0001700000047ab9 */ /* 0x000fe20000000a00 */
[----:B------:R-:W-:Y:S02]  /*1bbd0*/  IMAD.MOV.U32 R3, RZ, RZ, R15 ;  /* 0x000000ffff037224 */ /* 0x000fe400078e000f */
[----:B------:R-:W-:Y:S02]  /*1bbe0*/  IMAD R5, R5, UR4, RZ ;  /* 0x0000000405057c24 */ /* 0x000fe4000f8e02ff */
[----:B------:R-:W-:-:S04]  /*1bbf0*/  IMAD.WIDE.U32 R2, R4, UR4, R2 ;  /* 0x0000000404027c25 */ /* 0x000fc8000f8e0002 */
[----:B------:R-:W-:-:S05]  /*1bc00*/  IMAD R5, R4, UR5, R5 ;  /* 0x0000000504057c24 */ /* 0x000fca000f8e0205 */
[----:B------:R-:W-:-:S07]  /*1bc10*/  IADD3 R15, R3, R5, RZ ;  /* 0x00000005030f7210 */ /* 0x000fce0007ffe0ff */
.L_x_18195:
[----:B------:R-:W2:Y:S01]  /*1bc20*/  LDG.E.U16 R17, desc[UR36][R16.64] ;  /* 0x0000002410117981 */ /* 0x000ea2000c1e1500 */
[----:B------:R-:W-:Y:S02]  /*1bc30*/  ULDC.64 UR4, c[0x0][0x5c8] ;  /* 0x0001720000047ab9 */ /* 0x000fe40000000a00 */
[----:B------:R-:W-:-:S04]  /*1bc40*/  LEA R4, P0, R2, UR4, 0x1 ;  /* 0x0000000402047c11 */ /* 0x000fc8000f8008ff */
[----:B------:R-:W-:-:S05]  /*1bc50*/  LEA.HI.X R5, R2, UR5, R15, 0x1, P0 ;  /* 0x0000000502057c11 */ /* 0x000fca00080f0c0f */
[----:B--2---:R-:W-:Y:S01]  /*1bc60*/  STG.E.U16 desc[UR36][R4.64], R17 ;  /* 0x0000001104007986 */ /* 0x004fe2000c101524 */
[----:B------:R-:W-:Y:S05]  /*1bc70*/  EXIT ;  /* 0x000000000000794d */ /* 0x000fea0003800000 */
        .weak           $__internal_24_$__cuda_sm20_div_u64
        .type           $__internal_24_$__cuda_sm20_div_u64,@function
        .size           $__internal_24_$__cuda_sm20_div_u64,($__internal_25_$__cuda_sm20_rem_u64 - $__internal_24_$__cuda_sm20_div_u64)
$__internal_24_$__cuda_sm20_div_u64:
        /* <DEDUP_REMOVED lines=68> */
[----:B------:R-:W-:Y:S05]  /*1c0c0*/  RET.REL.NODEC R4 `(_ZN2at6native24index_elementwise_kernelILi128ELi4EZNS0_20cuda_take_put_kernelIN3c108BFloat16ElZZZZZNS0_10put_kernelERNS_14TensorIteratorERKNS_10TensorBaseEbENKUlvE_clEvENKUlvE10_clEvENKUlvE_clEvENKUlvE0_clEvEUlRS4_lE0_EEvS6_S9_RKT1_EUliE_EEvlSG_) ;  /* 0xfffffe3c04cc7950 */ /* 0x000fea0003c3ffff */
        .weak           $__internal_25_$__cuda_sm20_rem_u64
        .type           $__internal_25_$__cuda_sm20_rem_u64,@function
        .size           $__internal_25_$__cuda_sm20_rem_u64,(.L_x_27942 - $__internal_25_$__cuda_sm20_rem_u64)
$__internal_25_$__cuda_sm20_rem_u64:
        /* <DEDUP_REMOVED lines=63> */
[----:B------:R-:W-:Y:S06]  /*1c4c0*/  RET.REL.NODEC R4 `(_ZN2at6native24index_elementwise_kernelILi128ELi4EZNS0_20cuda_take_put_kernelIN3c108BFloat16ElZZZZZNS0_10put_kernelERNS_14TensorIteratorERKNS_10TensorBaseEbENKUlvE_clEvENKUlvE10_clEvENKUlvE_clEvENKUlvE0_clEvEUlRS4_lE0_EEvS6_S9_RKT1_EUliE_EEvlSG_) ;  /* 0xfffffe3804cc7950 */ /* 0x000fec0003c3ffff */
.L_x_18271:
        /* <DEDUP_REMOVED lines=11> */
.L_x_27942:


//--------------------- .text._ZN2at6native24index_elementwise_kernelILi128ELi4EZNS0_20cuda_take_put_kernelIN3c108BFloat16ElZZZZZNS0_10put_kernelERNS_14TensorIteratorERKNS_10TensorBaseEbENKUlvE_clEvENKUlvE10_clEvENKUlvE_clEvENKUlvE0_clEvEUlRS4_lE_EEvS6_S9_RKT1_EUliE_EEvlSG_ --------------------------
	.section	.text._ZN2at6native24index_elementwise_kernelILi128ELi4EZNS0_20cuda_take_put_kernelIN3c108BFloat16ElZZZZZNS0_10put_kernelERNS_14TensorIteratorERKNS_10TensorBaseEbENKUlvE_clEvENKUlvE10_clEvENKUlvE_clEvENKUlvE0_clEvEUlRS4_lE_EEvS6_S9_RKT1_EUliE_EEvlSG_,"ax",@progbits
	.align	128
        .global         _ZN2at6native24index_elementwise_kernelILi128ELi4EZNS0_20cuda_take_put_kernelIN3c108BFloat16ElZZZZZNS0_10put_kernelERNS_14TensorIteratorERKNS_10TensorBaseEbENKUlvE_clEvENKUlvE10_clEvENKUlvE_clEvENKUlvE0_clEvEUlRS4_lE_EEvS6_S9_RKT1_EUliE_EEvlSG_
        .type           _ZN2at6native24index_elementwise_kernelILi128ELi4EZNS0_20cuda_take_put_kernelIN3c108BFloat16ElZZZZZNS0_10put_kernelERNS_14TensorIteratorERKNS_10TensorBaseEbENKUlvE_clEvENKUlvE10_clEvENKUlvE_clEvENKUlvE0_clEvEUlRS4_lE_EEvS6_S9_RKT1_EUliE_EEvlSG_,@function
        .size           _ZN2at6native24index_elementwise_kernelILi128ELi4EZNS0_20cuda_take_put_kernelIN3c108BFloat16ElZZZZZNS0_10put_kernelERNS_14TensorIteratorERKNS_10TensorBaseEbENKUlvE_clEvENKUlvE10_clEvENKUlvE_clEvENKUlvE0_clEvEUlRS4_lE_EEvS6_S9_RKT1_EUliE_EEvlSG_,(.L_x_27944 - _ZN2at6native24index_elementwise_kernelILi128ELi4EZNS0_20cuda_take_put_kernelIN3c108BFloat16ElZZZZZNS0_10put_kernelERNS_14TensorIteratorERKNS_10TensorBaseEbENKUlvE_clEvENKUlvE10_clEvENKUlvE_clEvENKUlvE0_clEvEUlRS4_lE_EEvS6_S9_RKT1_EUliE_EEvlSG_)
        .other          _ZN2at6native24index_elementwise_kernelILi128ELi4EZNS0_20cuda_take_put_kernelIN3c108BFloat16ElZZZZZNS0_10put_kernelERNS_14TensorIteratorERKNS_10TensorBaseEbENKUlvE_clEvENKUlvE10_clEvENKUlvE_clEvENKUlvE0_clEvEUlRS4_lE_EEvS6_S9_RKT1_EUliE_EEvlSG_,@"STO_CUDA_ENTRY STV_DEFAULT"
_ZN2at6native24index_elementwise_kernelILi128ELi4EZNS0_20cuda_take_put_kernelIN3c108BFloat16ElZZZZZNS0_10put_kernelERNS_14TensorIteratorERKNS_10TensorBaseEbENKUlvE_clEvENKUlvE10_clEvENKUlvE_clEvENKUlvE0_clEvEUlRS4_lE_EEvS6_S9_RKT1_EUliE_EEvlSG_:
.text._ZN2at6native24index_elementwise_kernelILi128ELi4EZNS0_20cuda_take_put_kernelIN3c108BFloat16ElZZZZZNS0_10put_kernelERNS_14TensorIteratorERKNS_10TensorBaseEbENKUlvE_clEvENKUlvE10_clEvENKUlvE_clEvENKUlvE0_clEvEUlRS4_lE_EEvS6_S9_RKT1_EUliE_EEvlSG_:
[----:B------:R-:W0:Y:S01]  /*0000*/  LDC R1, c[0x0][0x28] ;  /* 0x00000a00ff017b82 */ /* 0x000e220000000800 */
[----:B------:R-:W1:Y:S01]  /*0010*/  S2R R24, SR_CTAID.X ;  /* 0x0000000000187919 */ /* 0x000e620000002500 */
[----:B------:R-:W-:Y:S01]  /*0020*/  ULDC.64 UR4, c[0x0][0x210] ;  /* 0x0000840000047ab9 */ /* 0x000fe20000000a00 */
[----:B------:R-:W-:Y:S01]  /*0030*/  ULDC.64 UR36, c[0x0][0x208] ;  /* 0x0000820000247ab9 */ /* 0x000fe20000000a00 */
[----:B------:R-:W-:Y:S01]  /*0040*/  ULDC.64 UR38, c[0x0][0x4f8] ;  /* 0x00013e0000267ab9 */ /* 0x000fe20000000a00 */
[----:B------:R-:W1:Y:S01]  /*0050*/  S2R R19, SR_TID.X ;  /* 0x0000000000137919 */ /* 0x000e620000002100 */
        /* <DEDUP_REMOVED lines=18> */
[----:B------:R-:W-:-:S05]  /*0180*/  IADD3 R0, RZ, -R3, RZ ;  /* 0x80000003ff007210 */ /* 0x000fca0007ffe0ff */
        /* <DEDUP_REMOVED lines=12> */
[----:B------:R-:W-:-:S05]  /*0250*/  IADD3 R2, RZ, -R5, RZ ;  /* 0x80000005ff027210 */ /* 0x000fca0007ffe0ff */
        /* <DEDUP_REMOVED lines=271> */
[----:B------:R-:W-:Y:S01]  /*1350*/  @P0 IADD3 R4, RZ, -R4, RZ ;  /* 0x80000004ff040210 */ /* 0x000fe20007ffe0ff */
[C---:B------:R-:W-:Y:S02]  /*1360*/  IMAD R23, R2.reuse, UR4, R23 ;  /* 0x0000000402177c24 */ /* 0x040fe4000f8e0217 */
[----:B------:R-:W-:Y:S02]  /*1370*/  IMAD R0, R2, UR5, R0 ;  /* 0x0000000502007c24 */ /* 0x000fe4000f8e0200 */
[----:B-1----:R-:W-:-:S04]  /*1380*/  @P0 IMAD R4, R4, R11, R5 ;  /* 0x0000000b04040224 */ /* 0x002fc800078e0205 */
[C---:B--2---:R-:W-:Y:S02]  /*1390*/  @P0 IMAD R23, R4.reuse, R12, R23 ;  /* 0x0000000c04170224 */ /* 0x044fe400078e0217 */
[----:B------:R-:W-:-:S07]  /*13a0*/  @P0 IMAD R0, R4, R13, R0 ;  /* 0x0000000d04000224 */ /* 0x000fce00078e0200 */
.L_x_18274:
[----:B------:R-:W-:Y:S01]  /*13b0*/  ULDC.64 UR4, c[0x0][0x418] ;  /* 0x0001060000047ab9 */ /* 0x000fe20000000a00 */
[----:B------:R-:W-:Y:S01]  /*13c0*/  ULDC.64 UR8, c[0x0][0x420] ;  /* 0x0001080000087ab9 */ /* 0x000fe20000000a00 */
[----:B------:R-:W-:Y:S01]  /*13d0*/  IADD3 R2, P0, R0, UR4, RZ ;  /* 0x0000000400027c10 */ /* 0x000fe2000ff1e0ff */
[----:B------:R-:W-:-:S04]  /*13e0*/  ULDC.64 UR6, c[0x0][0x410] ;  /* 0x0001040000067ab9 */ /* 0x000fc80000000a00 */
[----:B------:R-:W-:-:S05]  /*13f0*/  IMAD.X R3, RZ, RZ, UR5, P0 ;  /* 0x00000005ff037e24 */ /* 0x000fca00080e06ff */
        /* <DEDUP_REMOVED lines=27> */
.L_x_18276:
[----:B------:R-:W-:Y:S05]  /*15b0*/  BSYNC B7 ;  /* 0x0000000000077941 */ /* 0x000fea0003800000 */
.L_x_18275:
[--C-:B------:R-:W-:Y:S01]  /*15c0*/  SHF.R.S32.HI R13, RZ, 0x1f, R17.reuse ;  /* 0x0000001fff0d7819 */ /* 0x100fe20000011411 */
[----:B------:R-:W-:Y:S01]  /*15d0*/  ULDC.64 UR4, c[0x0][0x420] ;  /* 0x0001080000047ab9 */ /* 0x000fe20000000a00 */
[----:B------:R-:W-:Y:S02]  /*15e0*/  SHF.R.S32.HI R3, RZ, 0x1f, R17 ;  /* 0x0000001fff037819 */ /* 0x000fe40000011411 */
[----:B------:R-:W-:Y:S01]  /*15f0*/  LOP3.LUT R13, R13, UR4, RZ, 0xc0, !PT ;  /* 0x000000040d0d7c12 */ /* 0x000fe2000f8ec0ff */
[----:B------:R-:W-:Y:S01]  /*1600*/  ULDC.U8 UR4, c[0x0][0x428] ;  /* 0x00010a0000047ab9 */ /* 0x000fe20000000000 */
[----:B------:R-:W-:Y:S02]  /*1610*/  LOP3.LUT R3, R3, UR5, RZ, 0xc0, !PT ;  /* 0x0000000503037c12 */ /* 0x000fe4000f8ec0ff */
[----:B------:R-:W-:Y:S02]  /*1620*/  ISETP.NE.AND P0, PT, RZ, UR4, PT ;  /* 0x00000004ff007c0c */ /* 0x000fe4000bf05270 */
[----:B------:R-:W-:-:S04]  /*1630*/  IADD3 R12, P1, R16, R13, RZ ;  /* 0x0000000d100c7210 */ /* 0x000fc80007f3e0ff */
[----:B------:R-:W-:Y:S01]  /*1640*/  IADD3.X R13, R17, R3, RZ, P1, !PT ;  /* 0x00000003110d7210 */ /* 0x000fe20000ffe4ff */
[----:B------:R-:W-:-:S03]  /*1650*/  IMAD.MOV.U32 R18, RZ, RZ, R12 ;  /* 0x000000ffff127224 */ /* 0x000fc600078e000c */
[----:B------:R-:W-:-:S03]  /*1660*/  MOV R16, R13 ;  /* 0x0000000d00107202 */ /* 0x000fc60000000f00 */
[----:B------:R-:W-:Y:S05]  /*1670*/  @P0 BRA `(.L_x_18277) ;  /* 0x0000005c00200947 */ /* 0x000fea0003800000 */
[----:B------:R-:W-:Y:S01]  /*1680*/  ULDC UR4, c[0x0][0x430] ;  /* 0x00010c0000047ab9 */ /* 0x000fe20000000800 */
[----:B------:R-:W-:Y:S01]  /*1690*/  HFMA2.MMA R16, -RZ, RZ, 0, 0 ;  /* 0x00000000ff107435 */ /* 0x000fe200000001ff */
[----:B------:R-:W-:Y:S01]  /*16a0*/  ISETP.NE.AND P0, PT, RZ, UR4, PT ;  /* 0x00000004ff007c0c */ /* 0x000fe2000bf05270 */
[----:B------:R-:W-:-:S12]  /*16b0*/  IMAD.MOV.U32 R18, RZ, RZ, RZ ;  /* 0x000000ffff127224 */ /* 0x000fd800078e00ff */
        /* <DEDUP_REMOVED lines=12> */
[----:B------:R-:W-:Y:S05]  /*1780*/  CALL.REL.NOINC `($__internal_26_$__cuda_sm20_div_u64) ;  /* 0x000001bc00207944 */ /* 0x000fea0003c00000 */
        /* <DEDUP_REMOVED lines=11> */
.L_x_18279:
        /* <DEDUP_REMOVED lines=24> */
.L_x_18280:
[----:B------:R-:W-:Y:S05]  /*19c0*/  BSYNC B0 ;  /* 0x0000000000007941 */ /* 0x000fea0003800000 */
.L_x_18278:
[----:B------:R-:W0:Y:S01]  /*19d0*/  LDC R2, c[0x0][0x430] ;  /* 0x00010c00ff027b82 */ /* 0x000e220000000800 */
[----:B------:R-:W-:Y:S02]  /*19e0*/  ULDC.64 UR4, c[0x0][0x500] ;  /* 0x0001400000047ab9 */ /* 0x000fe40000000a00 */
[----:B------:R-:W-:-:S04]  /*19f0*/  IMAD R5, R4, UR4, RZ ;  /* 0x0000000404057c24 */ /* 0x000fc8000f8e02ff */
[----:B------:R-:W-:Y:S01]  /*1a00*/  IMAD R5, R0, UR5, R5 ;  /* 0x0000000500057c24 */ /* 0x000fe2000f8e0205 */
[----:B0-----:R-:W-:Y:S01]  /*1a10*/  ISETP.NE.AND P0, PT, R2, 0x1, PT ;  /* 0x000000010200780c */ /* 0x001fe20003f05270 */
[----:B------:R-:W-:-:S04]  /*1a20*/  IMAD.WIDE.U32 R2, R0, UR4, RZ ;  /* 0x0000000400027c25 */ /* 0x000fc8000f8e00ff */
[----:B------:R-:W-:Y:S01]  /*1a30*/  IMAD.MOV.U32 R18, RZ, RZ, R2 ;  /* 0x000000ffff127224 */ /* 0x000fe200078e0002 */
        /* <DEDUP_REMOVED lines=26> */
.L_x_18282:
        /* <DEDUP_REMOVED lines=13> */
[----:B------:R-:W-:-:S05]  /*1cb0*/  IADD3 R5, RZ, -R3, RZ ;  /* 0x80000003ff057210 */ /* 0x000fca0007ffe0ff */
[----:B------:R-:W-:-:S05]  /*1cc0*/  IMAD R4, R5, UR4, R12 ;  /* 0x0000000405047c24 */ /* 0x000fca000f8e020c */
[----:B------:R-:W-:-:S13]  /*1cd0*/  ISETP.GE.U32.AND P0, PT, R4, UR4, PT ;  /* 0x0000000404007c0c */ /* 0x000fda000bf06070 */
[----:B------:R-:W-:Y:S01]  /*1ce0*/  @P0 VIADD R4, R4, -UR4 ;  /* 0x8000000404040c36 */ /* 0x000fe20008000000 */
[----:B------:R-:W-:-:S04]  /*1cf0*/  @P0 IADD3 R3, R3, 0x1, RZ ;  /* 0x0000000103030810 */ /* 0x000fc80007ffe0ff */
[----:B------:R-:W-:-:S13]  /*1d00*/  ISETP.GE.U32.AND P1, PT, R4, UR4, PT ;  /* 0x0000000404007c0c */ /* 0x000fda000bf26070 */
[----:B------:R-:W-:Y:S01]  /*1d10*/  @P1 VIADD R3, R3, 0x1 ;  /* 0x0000000103031836 */ /* 0x000fe20000000000 */
[----:B------:R-:W-:-:S04]  /*1d20*/  @!P2 LOP3.LUT R3, RZ, UR4, RZ, 0x33, !PT ;  /* 0x00000004ff03ac12 */ /* 0x000fc8000f8e33ff */
[----:B------:R-:W-:-:S05]  /*1d30*/  IADD3 R5, RZ, -R3, RZ ;  /* 0x80000003ff057210 */ /* 0x000fca0007ffe0ff */
[----:B------:R-:W-:Y:S01]  /*1d40*/  IMAD R4, R5, UR4, R12 ;  /* 0x0000000405047c24 */ /* 0x000fe2000f8e020c */
[----:B------:R-:W-:-:S07]  /*1d50*/  MOV R12, R3 ;  /* 0x00000003000c7202 */ /* 0x000fce0000000f00 */
.L_x_18283:
[----:B------:R-:W-:Y:S05]  /*1d60*/  BSYNC B0 ;  /* 0x0000000000007941 */ /* 0x000fea0003800000 */
.L_x_18281:
[----:B------:R-:W0:Y:S01]  /*1d70*/  LDC R6, c[0x0][0x430] ;  /* 0x00010c00ff067b82 */ /* 0x000e220000000800 */
[----:B------:R-:W-:Y:S01]  /*1d80*/  ULDC.64 UR4, c[0x0][0x508] ;  /* 0x0001420000047ab9 */ /* 0x000fe20000000a00 */
[----:B------:R-:W-:Y:S01]  /*1d90*/  MOV R2, R18 ;  /* 0x0000001200027202 */ /* 0x000fe20000000f00 */
[----:B------:R-:W-:Y:S02]  /*1da0*/  IMAD.MOV.U32 R3, RZ, RZ, R16 ;  /* 0x000000ffff037224 */ /* 0x000fe400078e0010 */
[----:B------:R-:W-:Y:S02]  /*1db0*/  IMAD R5, R0, UR4, RZ ;  /* 0x0000000400057c24 */ /* 0x000fe4000f8e02ff */
[----:B------:R-:W-:-:S04]  /*1dc0*/  IMAD.WIDE.U32 R2, R4, UR4, R2 ;  /* 0x0000000404027c25 */ /* 0x000fc8000f8e0002 */
[----:B------:R-:W-:Y:S01]  /*1dd0*/  IMAD R5, R4, UR5, R5 ;  /* 0x0000000504057c24 */ /* 0x000fe2000f8e0205 */
[----:B------:R-:W-:-:S03]  /*1de0*/  MOV R18, R2 ;  /* 0x0000000200127202 */ /* 0x000fc60000000f00 */
        /* <DEDUP_REMOVED lines=14> */
[----:B------:R-:W-:Y:S05]  /*1ed0*/  CALL.REL.NOINC `($__internal_26_$__cuda_sm20_div_u64) ;  /* 0x000001b4004c7944 */ /* 0x000fea0003c00000 */
        /* <DEDUP_REMOVED lines=12> */
.L_x_18285:
        /* <DEDUP_REMOVED lines=24> */
.L_x_18286:
[----:B------:R-:W-:Y:S05]  /*2120*/  BSYNC B0 ;  /* 0x0000000000007941 */ /* 0x000fea0003800000 */
.L_x_18284:
[----:B------:R-:W0:Y:S01]  /*2130*/  LDC R6, c[0x0][0x430] ;  /* 0x00010c00ff067b82 */ /* 0x000e220000000800 */
[----:B------:R-:W-:Y:S01]  /*2140*/  ULDC.64 UR4, c[0x0][0x510] ;  /* 0x0001440000047ab9 */ /* 0x000fe20000000a00 */
[----:B------:R-:W-:Y:S01]  /*2150*/  MOV R3, R16 ;  /* 0x0000001000037202 */ /* 0x000fe20000000f00 */
[----:B------:R-:W-:Y:S02]  /*2160*/  IMAD R5, R0, UR4, RZ ;  /* 0x0000000400057c24 */ /* 0x000fe4000f8e02ff */
[----:B------:R-:W-:Y:S02]  /*2170*/  IMAD.MOV.U32 R2, RZ, RZ, R18 ;  /* 0x000000ffff027224 */ /* 0x000fe400078e0012 */
[C---:B------:R-:W-:Y:S02]  /*2180*/  IMAD R5, R4.reuse, UR5, R5 ;  /* 0x0000000504057c24 */ /* 0x040fe4000f8e0205 */
[----:B------:R-:W-:-:S04]  /*2190*/  IMAD.WIDE.U32 R2, R4, UR4, R2 ;  /* 0x0000000404027c25 */ /* 0x000fc8000f8e0002 */
[----:B------:R-:W-:Y:S01]  /*21a0*/  IMAD.MOV.U32 R18, RZ, RZ, R2 ;  /* 0x000000ffff127224 */ /* 0x000fe200078e0002 */
        /* <DEDUP_REMOVED lines=27> */
.L_x_18288:
        /* <DEDUP_REMOVED lines=24> */
.L_x_18289:
[----:B------:R-:W-:Y:S05]  /*24e0*/  BSYNC B0 ;  /* 0x0000000000007941 */ /* 0x000fea0003800000 */
.L_x_18287:
        /* <DEDUP_REMOVED lines=35> */
.L_x_18291:
        /* <DEDUP_REMOVED lines=24> */
.L_x_18292:
[----:B------:R-:W-:Y:S05]  /*28a0*/  BSYNC B0 ;  /* 0x0000000000007941 */ /* 0x000fea0003800000 */
.L_x_18290:
        /* <DEDUP_REMOVED lines=35> */
.L_x_18294:
        /* <DEDUP_REMOVED lines=24> */
.L_x_18295:
[----:B------:R-:W-:Y:S05]  /*2c60*/  BSYNC B0 ;  /* 0x0000000000007941 */ /* 0x000fea0003800000 */
.L_x_18293:
        /* <DEDUP_REMOVED lines=35> */
.L_x_18297:
        /* <DEDUP_REMOVED lines=24> */
.L_x_18298:
[----:B------:R-:W-:Y:S05]  /*3020*/  BSYNC B0 ;  /* 0x0000000000007941 */ /* 0x000fea0003800000 */
.L_x_18296:
        /* <DEDUP_REMOVED lines=35> */
.L_x_18300:
        /* <DEDUP_REMOVED lines=24> */
.L_x_18301:
[----:B------:R-:W-:Y:S05]  /*33e0*/  BSYNC B0 ;  /* 0x0000000000007941 */ /* 0x000fea0003800000 */
.L_x_18299:
        /* <DEDUP_REMOVED lines=35> */
.L_x_18303:
        /* <DEDUP_REMOVED lines=24> */
.L_x_18304:
[----:B------:R-:W-:Y:S05]  /*37a0*/  BSYNC B0 ;  /* 0x0000000000007941 */ /* 0x000fea0003800000 */
.L_x_18302:
        /* <DEDUP_REMOVED lines=35> */
.L_x_18306:
        /* <DEDUP_REMOVED lines=24> */
.L_x_18307:
[----:B------:R-:W-:Y:S05]  /*3b60*/  BSYNC B0 ;  /* 0x0000000000007941 */ /* 0x000fea0003800000 */
.L_x_18305:
        /* <DEDUP_REMOVED lines=35> */
.L_x_18309:
        /* <DEDUP_REMOVED lines=24> */
.L_x_18310:
[----:B------:R-:W-:Y:S05]  /*3f20*/  BSYNC B0 ;  /* 0x0000000000007941 */ /* 0x000fea0003800000 */
.L_x_18308:
        /* <DEDUP_REMOVED lines=35> */
.L_x_18312:
        /* <DEDUP_REMOVED lines=24> */
.L_x_18313:
[----:B------:R-:W-:Y:S05]  /*42e0*/  BSYNC B0 ;  /* 0x0000000000007941 */ /* 0x000fea0003800000 */
.L_x_18311:
        /* <DEDUP_REMOVED lines=35> */
.L_x_18315:
        /* <DEDUP_REMOVED lines=24> */
.L_x_18316:
[----:B------:R-:W-:Y:S05]  /*46a0*/  BSYNC B0 ;  /* 0x0000000000007941 */ /* 0x000fea0003800000 */
.L_x_18314:
        /* <DEDUP_REMOVED lines=35> */
.L_x_18318:
        /* <DEDUP_REMOVED lines=24> */
.L_x_18319:
[----:B------:R-:W-:Y:S05]  /*4a60*/  BSYNC B0 ;  /* 0x0000000000007941 */ /* 0x000fea0003800000 */
.L_x_18317:
        /* <DEDUP_REMOVED lines=35> */
.L_x_18321:
        /* <DEDUP_REMOVED lines=24> */
.L_x_18322:
[----:B------:R-:W-:Y:S05]  /*4e20*/  BSYNC B0 ;  /* 0x0000000000007941 */ /* 0x000fea0003800000 */
.L_x_18320:
        /* <DEDUP_REMOVED lines=35> */
.L_x_18324:
        /* <DEDUP_REMOVED lines=24> */
.L_x_18325:
[----:B------:R-:W-:Y:S05]  /*51e0*/  BSYNC B0 ;  /* 0x0000000000007941 */ /* 0x000fea0003800000 */
.L_x_18323:
        /* <DEDUP_REMOVED lines=35> */
.L_x_18327:
        /* <DEDUP_REMOVED lines=24> */
.L_x_18328:
[----:B------:R-:W-:Y:S05]  /*55a0*/  BSYNC B0 ;  /* 0x0000000000007941 */ /* 0x000fea0003800000 */
.L_x_18326:
        /* <DEDUP_REMOVED lines=35> */
.L_x_18330:
        /* <DEDUP_REMOVED lines=24> */
.L_x_18331:
[----:B------:R-:W-:Y:S05]  /*5960*/  BSYNC B0 ;  /* 0x0000000000007941 */ /* 0x000fea0003800000 */
.L_x_18329:
        /* <DEDUP_REMOVED lines=35> */
.L_x_18333:
        /* <DEDUP_REMOVED lines=24> */
.L_x_18334:
[----:B------:R-:W-:Y:S05]  /*5d20*/  BSYNC B0 ;  /* 0x0000000000007941 */ /* 0x000fea0003800000 */
.L_x_18332:
        /* <DEDUP_REMOVED lines=35> */
.L_x_18336:
        /* <DEDUP_REMOVED lines=24> */
.L_x_18337:
[----:B------:R-:W-:Y:S05]  /*60e0*/  BSYNC B0 ;  /* 0x0000000000007941 */ /* 0x000fea0003800000 */
.L_x_18335:
        /* <DEDUP_REMOVED lines=35> */
.L_x_18339:
        /* <DEDUP_REMOVED lines=24> */
.L_x_18340:
[----:B------:R-:W-:Y:S05]  /*64a0*/  BSYNC B0 ;  /* 0x0000000000007941 */ /* 0x000fea0003800000 */
.L_x_18338:
        /* <DEDUP_REMOVED lines=35> */
.L_x_18342:
        /* <DEDUP_REMOVED lines=24> */
.L_x_18343:
[----:B------:R-:W-:Y:S05]  /*6860*/  BSYNC B0 ;  /* 0x0000000000007941 */ /* 0x000fea0003800000 */
.L_x_18341:
        /* <DEDUP_REMOVED lines=35> */
.L_x_18345:
        /* <DEDUP_REMOVED lines=24> */
.L_x_18346:
[----:B------:R-:W-:Y:S05]  /*6c20*/  BSYNC B0 ;  /* 0x0000000000007941 */ /* 0x000fea0003800000 */
.L_x_18344:
        /* <DEDUP_REMOVED lines=26> */
[----:B------:R-:W-:Y:S02]  /*6dd0*/  IMAD.MOV.U32 R5, RZ, RZ, R13 ;  /* 0x000000ffff057224 */ /* 0x000fe400078e000d */
[----:B------:R-:W-:Y:S02]  /*6de0*/  IMAD.X R0, RZ, RZ, ~R3, P0 ;  /* 0x000000ffff007224 */ /* 0x000fe400000e0e03 */
[----:B------:R-:W-:-:S04]  /*6df0*/  IMAD.WIDE.U32 R4, R7, UR4, R4 ;  /* 0x0000000407047c25 */ /* 0x000fc8000f8e0004 */
[----:B------:R-:W-:Y:S01]  /*6e00*/  IMAD R0, R0, UR4, RZ ;  /* 0x0000000400007c24 */ /* 0x000fe2000f8e02ff */
[----:B------:R-:W-:-:S03]  /*6e10*/  MOV R13, R4 ;  /* 0x00000004000d7202 */ /* 0x000fc60000000f00 */
[----:B------:R-:W-:-:S04]  /*6e20*/  IMAD R7, R7, UR5, R0 ;  /* 0x0000000507077c24 */ /* 0x000fc8000f8e0200 */
[----:B------:R-:W-:Y:S01]  /*6e30*/  IMAD.IADD R0, R5, 0x1, R7 ;  /* 0x0000000105007824 */ /* 0x000fe200078e0207 */
[----:B------:R-:W-:Y:S06]  /*6e40*/  BRA `(.L_x_18349) ;  /* 0x00000000005c7947 */ /* 0x000fec0003800000 */
.L_x_18348:
[----:B------:R-:W-:Y:S02]  /*6e50*/  ULDC UR4, c[0x0][0x4f0] ;  /* 0x00013c0000047ab9 */ /* 0x000fe40000000800 */
        /* <DEDUP_REMOVED lines=16> */
[----:B------:R-:W-:Y:S01]  /*6f60*/  ISETP.GE.U32.AND P1, PT, R3, UR4, PT ;  /* 0x0000000403007c0c */ /* 0x000fe2000bf26070 */
[----:B------:R-:W-:-:S12]  /*6f70*/  IMAD.MOV.U32 R3, RZ, RZ, RZ ;  /* 0x000000ffff037224 */ /* 0x000fd800078e00ff */
[----:B------:R-:W-:Y:S02]  /*6f80*/  @P1 IADD3 R2, R2, 0x1, RZ ;  /* 0x0000000102021810 */ /* 0x000fe40007ffe0ff */
[----:B------:R-:W-:-:S05]  /*6f90*/  @!P2 LOP3.LUT R2, RZ, UR4, RZ, 0x33, !PT ;  /* 0x00000004ff02ac12 */ /* 0x000fca000f8e33ff */
[----:B------:R-:W-:-:S04]  /*6fa0*/  IMAD.MOV R13, RZ, RZ, -R2 ;  /* 0x000000ffff0d7224 */ /* 0x000fc800078e0a02 */
[----:B------:R-:W-:-:S07]  /*6fb0*/  IMAD R13, R13, UR4, R12 ;  /* 0x000000040d0d7c24 */ /* 0x000fce000f8e020c */
.L_x_18349:
[----:B------:R-:W-:Y:S05]  /*6fc0*/  BSYNC B0 ;  /* 0x0000000000007941 */ /* 0x000fea0003800000 */
.L_x_18347:
        /* <DEDUP_REMOVED lines=19> */
[----:B------:R-:W-:Y:S05]  /*7100*/  CALL.REL.NOINC `($__internal_27_$__cuda_sm20_rem_u64) ;  /* 0x0000016400d87944 */ /* 0x000fea0003c00000 */
[----:B------:R-:W-:Y:S01]  /*7110*/  MOV R2, R0 ;  /* 0x0000000000027202 */ /* 0x000fe20000000f00 */
[----:B------:R-:W-:Y:S01]  /*7120*/  IMAD.MOV.U32 R3, RZ, RZ, R5 ;  /* 0x000000ffff037224 */ /* 0x000fe200078e0005 */
[----:B------:R-:W-:Y:S06]  /*7130*/  BRA `(.L_x_18352) ;  /* 0x00000000004c7947 */ /* 0x000fec0003800000 */
.L_x_18351:
        /* <DEDUP_REMOVED lines=19> */
.L_x_18352:
[----:B------:R-:W-:Y:S05]  /*7270*/  BSYNC B0 ;  /* 0x0000000000007941 */ /* 0x000fea0003800000 */
.L_x_18350:
[----:B------:R-:W-:Y:S01]  /*7280*/  ULDC.64 UR4, c[0x0][0x5c0] ;  /* 0x0001700000047ab9 */ /* 0x000fe20000000a00 */
[----:B------:R-:W-:Y:S01]  /*7290*/  MOV R5, R16 ;  /* 0x0000001000057202 */ /* 0x000fe20000000f00 */
[----:B------:R-:W-:Y:S02]  /*72a0*/  IMAD R3, R3, UR4, RZ ;  /* 0x0000000403037c24 */ /* 0x000fe4000f8e02ff */
[----:B------:R-:W-:Y:S02]  /*72b0*/  IMAD.MOV.U32 R4, RZ, RZ, R18 ;  /* 0x000000ffff047224 */ /* 0x000fe400078e0012 */
[C---:B------:R-:W-:Y:S02]  /*72c0*/  IMAD R3, R2.reuse, UR5, R3 ;  /* 0x0000000502037c24 */ /* 0x040fe4000f8e0203 */
[----:B------:R-:W-:-:S04]  /*72d0*/  IMAD.WIDE.U32 R4, R2, UR4, R4 ;  /* 0x0000000402047c25 */ /* 0x000fc8000f8e0004 */
[----:B------:R-:W-:Y:S01]  /*72e0*/  IMAD.MOV.U32 R18, RZ, RZ, R4 ;  /* 0x000000ffff127224 */ /* 0x000fe200078e0004 */
[----:B------:R-:W-:-:S07]  /*72f0*/  IADD3 R16, R5, R3, RZ ;  /* 0x0000000305107210 */ /* 0x000fce0007ffe0ff */
.L_x_18277:
[----:B------:R0:W5:Y:S01]  /*7300*/  LDG.E.U16 R23, desc[UR36][R22.64] ;  /* 0x0000002416177981 */ /* 0x000162000c1e1500 */
[----:B------:R-:W-:Y:S01]  /*7310*/  ULDC.64 UR4, c[0x0][0x5c8] ;  /* 0x0001720000047ab9 */ /* 0x000fe20000000a00 */
[----:B------:R-:W-:Y:S01]  /*7320*/  ULDC.64 UR6, c[0x0][0x5d0] ;  /* 0x0001740000067ab9 */ /* 0x000fe20000000a00 */
[----:B------:R-:W-:Y:S01]  /*7330*/  UIADD3 UR4, UP0, UR4, -0x1, URZ ;  /* 0xffffffff04047890 */ /* 0x000fe2000ff1e03f */
[----:B------:R-:W-:Y:S01]  /*7340*/  LEA R2, P2, R18, UR6, 0x1 ;  /* 0x0000000612027c11 */ /* 0x000fe2000f8408ff */
[----:B------:R-:W-:Y:S02]  /*7350*/  BSSY B0, `(.L_x_18353) ;  /* 0x0000044000007945 */ /* 0x000fe40003800000 */
[----:B------:R-:W-:Y:S01]  /*7360*/  UIADD3.X UR5, UR5, -0x1, URZ, UP0, !UPT ;  /* 0xffffffff05057890 */ /* 0x000fe200087fe43f */
[----:B------:R-:W-:Y:S02]  /*7370*/  LOP3.LUT R0, R2, 0x3, RZ, 0xc0, !PT ;  /* 0x0000000302007812 */ /* 0x000fe400078ec0ff */
[----:B------:R-:W-:-:S02]  /*7380*/  ISETP.LT.U32.AND P0, PT, R18, UR4, PT ;  /* 0x0000000412007c0c */ /* 0x000fc4000bf01070 */
[----:B------:R-:W-:Y:S01]  /*7390*/  ISETP.NE.U32.AND P1, PT, R0, RZ, PT ;  /* 0x000000ff0000720c */ /* 0x000fe20003f25070 */
[----:B------:R-:W-:-:S03]  /*73a0*/  IMAD.U32 R3, RZ, RZ, UR5 ;  /* 0x00000005ff037e24 */ /* 0x000fc6000f8e00ff */
[----:B------:R-:W-:Y:S02]  /*73b0*/  ISETP.NE.AND.EX P1, PT, RZ, RZ, PT, P1 ;  /* 0x000000ffff00720c */ /* 0x000fe40003f25310 */
[----:B------:R-:W-:Y:S02]  /*73c0*/  ISETP.GT.AND.EX P0, PT, R3, R16, PT, P0 ;  /* 0x000000100300720c */ /* 0x000fe40003f04300 */
[----:B------:R-:W-:-:S11]  /*73d0*/  LEA.HI.X R3, R18, UR7, R16, 0x1, P2 ;  /* 0x0000000712037c11 */ /* 0x000fd600090f0c10 */
[----:B0-----:R-:W-:Y:S05]  /*73e0*/  @!P1 BRA P0, `(.L_x_18354) ;  /* 0x0000000000a49947 */ /* 0x001fea0000000000 */
[----:B------:R-:W-:Y:S01]  /*73f0*/  ISETP.GT.U32.AND P1, PT, R18, RZ, PT ;  /* 0x000000ff1200720c */ /* 0x000fe20003f24070 */
[----:B------:R-:W-:Y:S01]  /*7400*/  BSSY B1, `(.L_x_18355) ;  /* 0x0000026000017945 */ /* 0x000fe20003800000 */
[----:B------:R-:W-:Y:S02]  /*7410*/  ISETP.NE.U32.AND P0, PT, R0, RZ, PT ;  /* 0x000000ff0000720c */ /* 0x000fe40003f05070 */
[----:B------:R-:W-:Y:S02]  /*7420*/  ISETP.GT.AND.EX P1, PT, R16, RZ, PT, P1 ;  /* 0x000000ff1000720c */ /* 0x000fe40003f24310 */
[----:B------:R-:W-:-:S13]  /*7430*/  ISETP.NE.AND.EX P0, PT, RZ, RZ, PT, P0 ;  /* 0x000000ffff00720c */ /* 0x000fda0003f05300 */
[----:B------:R-:W-:Y:S05]  /*7440*/  @P0 BRA P1, `(.L_x_18356) ;  /* 0x0000000000400947 */ /* 0x000fea0000800000 */
[C---:B------:R-:W-:Y:S01]  /*7450*/  LOP3.LUT R4, R2.reuse, 0xfffffffd, RZ, 0xc0, !PT ;  /* 0xfffffffd02047812 */ /* 0x040fe200078ec0ff */
[----:B------:R-:W-:Y:S01]  /*7460*/  BSSY B2, `(.L_x_18357) ;  /* 0x000000d000027945 */ /* 0x000fe20003800000 */
[----:B------:R-:W-:Y:S02]  /*7470*/  MOV R5, R3 ;  /* 0x0000000300057202 */ /* 0x000fe40000000f00 */
[----:B------:R-:W-:-:S03]  /*7480*/  LOP3.LUT R0, R2, 0x2, RZ, 0xc0, !PT ;  /* 0x0000000202007812 */ /* 0x000fc600078ec0ff */
[----:B------:R0:W5:Y:S01]  /*7490*/  LD.E R7, desc[UR36][R4.64] ;  /* 0x0000002404077980 */ /* 0x000162000c101900 */
[----:B------:R-:W-:Y:S01]  /*74a0*/  ISETP.EQ.U32.AND P0, PT, R0, RZ, PT ;  /* 0x000000ff0000720c */ /* 0x000fe20003f02070 */
[----:B------:R-:W-:-:S05]  /*74b0*/  IMAD.MOV.U32 R0, RZ, RZ, 0x3254 ;  /* 0x00003254ff007424 */ /* 0x000fca00078e00ff */
[----:B------:R-:W-:-:S07]  /*74c0*/  SEL R6, R0, 0x7610, P0 ;  /* 0x0000761000067807 */ /* 0x000fce0000000000 */
.L_x_18358:
[----:B-----5:R-:W-:-:S05]  /*74d0*/  HADD2.BF16_V2 R0, R7, R23.H0_H0 ;  /* 0x2000001707007230 */ /* 0x020fca0000200000 */
[----:B------:R-:W-:-:S05]  /*74e0*/  PRMT R9, R7, R6, R0 ;  /* 0x0000000607097216 */ /* 0x000fca0000000000 */
[----:B------:R-:W2:Y:S02]  /*74f0*/  ATOM.E.CAS.STRONG.GPU PT, R0, [R4], R7, R9 ;  /* 0x000000070400738b */ /* 0x000ea400001ee109 */
[----:B--2---:R-:W-:Y:S02]  /*7500*/  ISETP.NE.U32.AND P0, PT, R0, R7, PT ;  /* 0x000000070000720c */ /* 0x004fe40003f05070 */
[----:B------:R-:W-:-:S11]  /*7510*/  MOV R7, R0 ;  /* 0x0000000000077202 */ /* 0x000fd60000000f00 */
[----:B------:R-:W-:Y:S05]  /*7520*/  @P0 BRA `(.L_x_18358) ;  /* 0xfffffffc00e80947 */ /* 0x000fea000383ffff */
[----:B------:R-:W-:Y:S05]  /*7530*/  BSYNC B2 ;  /* 0x0000000000027941 */ /* 0x000fea0003800000 */
.L_x_18357:
[----:B------:R-:W-:Y:S05]  /*7540*/  BRA `(.L_x_18359) ;  /* 0x0000000000447947 */ /* 0x000fea0003800000 */
.L_x_18356:
[----:B------:R-:W0:Y:S02]  /*7550*/  I2F.BF16.RZ R0, RZ ;  /* 0x000000ff00007306 */ /* 0x000e24000020e400 */
[----:B0----5:R-:W-:-:S05]  /*7560*/  PRMT R5, R0, 0x5410, R23 ;  /* 0x0000541000057816 */ /* 0x021fca0000000017 */
[----:B------:R0:W-:Y:S02]  /*7570*/  ATOM.E.ADD.BF16x2.RN.STRONG.GPU P0, RZ, desc[UR36][R2.64+-0x2], R5 ;  /* 0xfffffe0502ff79a2 */ /* 0x0001e4000810e7e4 */
[----:B0-----:R-:W-:Y:S05]  /*7580*/  @P0 BRA `(.L_x_18359) ;  /* 0x0000000000340947 */ /* 0x001fea0003800000 */
[----:B------:R-:W0:Y:S02]  /*7590*/  QSPC.E.S P0, RZ, [R2+-0x2] ;  /* 0xfffffe0002ff73aa */ /* 0x000e240000000500 */
[----:B0-----:R-:W-:Y:S05]  /*75a0*/  @!P0 BRA `(.L_x_18360) ;  /* 0x0000000000208947 */ /* 0x001fea0003800000 */
[----:B------:R-:W-:Y:S02]  /*75b0*/  MOV R4, R2 ;  /* 0x0000000200047202 */ /* 0x000fe40000000f00 */
[----:B------:R-:W-:-:S07]  /*75c0*/  PRMT R23, R0, 0x5410, R23 ;  /* 0x0000541000177816 */ /* 0x000fce0000000017 */
.L_x_18361:
[----:B------:R-:W0:Y:S02]  /*75d0*/  LDS R2, [R4+-0x2] ;  /* 0xfffffe0004027984 */ /* 0x000e240000000800 */
[----:B0-----:R-:W-:-:S10]  /*75e0*/  HFMA2.MMA.BF16_V2 R3, R2, 1, 1, R23 ;  /* 0x3f803f8002037835 */ /* 0x001fd40000200017 */
[----:B------:R-:W0:Y:S02]  /*75f0*/  ATOMS.CAST.SPIN R3, [R4+-0x2], R2, R3 ;  /* 0xfffffe020403738d */ /* 0x000e240001800003 */
[----:B0-----:R-:W-:-:S13]  /*7600*/  ISETP.EQ.U32.AND P0, PT, R3, 0x1, PT ;  /* 0x000000010300780c */ /* 0x001fda0003f02070 */
[----:B------:R-:W-:Y:S05]  /*7610*/  @!P0 BRA `(.L_x_18361) ;  /* 0xfffffffc00ec8947 */ /* 0x000fea000383ffff */
[----:B------:R-:W-:Y:S05]  /*7620*/  BRA `(.L_x_18359) ;  /* 0x00000000000c7947 */ /* 0x000fea0003800000 */
.L_x_18360:
[----:B------:R-:W2:Y:S02]  /*7630*/  LD.E R0, desc[UR36][R2.64+-0x2] ;  /* 0xfffffe2402007980 */ /* 0x000ea4000c101900 */
[----:B--2---:R-:W-:-:S05]  /*7640*/  IMAD.IADD R5, R5, 0x1, R0 ;  /* 0x0000000105057824 */ /* 0x004fca00078e0200 */
[----:B------:R1:W-:Y:S02]  /*7650*/  ST.E desc[UR36][R2.64+-0x2], R5 ;  /* 0xfffffe0502007985 */ /* 0x0003e4000c101924 */
.L_x_18359:
[----:B------:R-:W-:Y:S05]  /*7660*/  BSYNC B1 ;  /* 0x0000000000017941 */ /* 0x000fea0003800000 */
.L_x_18355:
[----:B------:R-:W-:Y:S05]  /*7670*/  BRA `(.L_x_18362) ;  /* 0x0000000000447947 */ /* 0x000fea0003800000 */
.L_x_18354:
[----:B------:R-:W0:Y:S02]  /*7680*/  I2F.BF16.RZ R4, RZ ;  /* 0x000000ff00047306 */ /* 0x000e24000020e400 */
[----:B0----5:R-:W-:-:S05]  /*7690*/  PRMT R5, R23, 0x5410, R4 ;  /* 0x0000541017057816 */ /* 0x021fca0000000004 */
[----:B------:R0:W-:Y:S02]  /*76a0*/  ATOM.E.ADD.BF16x2.RN.STRONG.GPU P0, RZ, desc[UR36][R2.64], R5 ;  /* 0x0000000502ff79a2 */ /* 0x0001e4000810e7e4 */
[----:B0-----:R-:W-:Y:S05]  /*76b0*/  @P0 BRA `(.L_x_18362) ;  /* 0x0000000000340947 */ /* 0x001fea0003800000 */
[----:B------:R-:W0:Y:S02]  /*76c0*/  QSPC.E.S P0, RZ, [R2] ;  /* 0x0000000002ff73aa */ /* 0x000e240000000500 */
[----:B0-----:R-:W-:Y:S05]  /*76d0*/  @!P0 BRA `(.L_x_18363) ;  /* 0x0000000000208947 */ /* 0x001fea0003800000 */
[----:B------:R-:W-:Y:S02]  /*76e0*/  MOV R0, R2 ;  /* 0x0000000200007202 */ /* 0x000fe40000000f00 */
[----:B------:R-:W-:-:S07]  /*76f0*/  PRMT R23, R23, 0x5410, R4 ;  /* 0x0000541017177816 */ /* 0x000fce0000000004 */
.L_x_18364:
[----:B------:R-:W0:Y:S02]  /*7700*/  LDS R2, [R0] ;  /* 0x0000000000027984 */ /* 0x000e240000000800 */
[----:B0-----:R-:W-:-:S06]  /*7710*/  HADD2.BF16_V2 R3, R2, R23 ;  /* 0x0000001702037230 */ /* 0x001fcc0000200000 */
[----:B------:R-:W0:Y:S02]  /*7720*/  ATOMS.CAST.SPIN R3, [R0], R2, R3 ;  /* 0x000000020003738d */ /* 0x000e240001800003 */
[----:B0-----:R-:W-:-:S13]  /*7730*/  ISETP.EQ.U32.AND P0, PT, R3, 0x1, PT ;  /* 0x000000010300780c */ /* 0x001fda0003f02070 */
[----:B------:R-:W-:Y:S05]  /*7740*/  @!P0 BRA `(.L_x_18364) ;  /* 0xfffffffc00ec8947 */ /* 0x000fea000383ffff */
[----:B------:R-:W-:Y:S05]  /*7750*/  BRA `(.L_x_18362) ;  /* 0x00000000000c7947 */ /* 0x000fea0003800000 */
.L_x_18363:
[----:B------:R-:W2:Y:S02]  /*7760*/  LD.E R0, desc[UR36][R2.64] ;  /* 0x0000002402007980 */ /* 0x000ea4000c101900 */
[----:B--2---:R-:W-:-:S05]  /*7770*/  IADD3 R5, R5, R0, RZ ;  /* 0x0000000005057210 */ /* 0x004fca0007ffe0ff */
[----:B------:R2:W-:Y:S02]  /*7780*/  ST.E desc[UR36][R2.64], R5 ;  /* 0x0000000502007985 */ /* 0x0005e4000c101924 */
.L_x_18362:
[----:B------:R-:W-:Y:S05]  /*7790*/  BSYNC B0 ;  /* 0x0000000000007941 */ /* 0x000fea0003800000 */
.L_x_18353:
[----:B------:R-:W-:Y:S01]  /*77a0*/  IMAD R17, R24, 0x200, R19 ;  /* 0x0000020018117824 */ /* 0x000fe200078e0213 */
[----:B-12---:R-:W-:-:S04]  /*77b0*/  MOV R3, RZ ;  /* 0x000000ff00037202 */ /* 0x006fc80000000f00 */
[----:B------:R-:W-:-:S05]  /*77c0*/  IADD3 R17, R17, 0x80, RZ ;  /* 0x0000008011117810 */ /* 0x000fca0007ffe0ff */
[----:B------:R-:W-:-:S07]  /*77d0*/  IMAD.MOV.U32 R2, RZ, RZ, R17 ;  /* 0x000000ffff027224 */ /* 0x000fce00078e0011 */
.L_x_18273:
[----:B------:R-:W-:Y:S05]  /*77e0*/  BSYNC B6 ;  /* 0x0000000000067941 */ /* 0x000fea0003800000 */
.L_x_18272:
[----:B------:R-:W-:Y:S01]  /*77f0*/  ULDC.64 UR4, c[0x0][0x210] ;  /* 0x0000840000047ab9 */ /* 0x000fe20000000a00 */
[----:B------:R-:W-:Y:S01]  /*7800*/  BSSY B6, `(.L_x_18365) ;  /* 0x0000742000067945 */ /* 0x000fe20003800000 */
[----:B------:R-:W-:-:S04]  /*7810*/  ISETP.GE.U32.AND P0, PT, R2, UR4, PT ;  /* 0x0000000402007c0c */ /* 0x000fc8000bf06070 */
[----:B------:R-:W-:-:S13]  /*7820*/  ISETP.GE.AND.EX P0, PT, R3, UR5, PT, P0 ;  /* 0x0000000503007c0c */ /* 0x000fda000bf06300 */
[----:B------:R-:W-:Y:S05]  /*7830*/  @P0 BRA `(.L_x_18366) ;  /* 0x0000007000f80947 */ /* 0x000fea0003800000 */
[----:B------:R-:W1:Y:S01]  /*7840*/  LDC R6, c[0x0][0x218] ;  /* 0x00008600ff067b82 */ /* 0x000e620000000800 */
[----:B------:R-:W-:Y:S01]  /*7850*/  HFMA2.MMA R23, -RZ, RZ, 0, 0 ;  /* 0x00000000ff177435 */ /* 0x000fe200000001ff */
[----:B------:R-:W-:Y:S01]  /*7860*/  IMAD.MOV.U32 R0, RZ, RZ, RZ ;  /* 0x000000ffff007224 */ /* 0x000fe200078e00ff */
[----:B-1----:R-:W-:-:S13]  /*7870*/  ISETP.NE.AND P0, PT, R6, RZ, PT ;  /* 0x000000ff0600720c */ /* 0x002fda0003f05270 */
        /* <DEDUP_REMOVED lines=15> */
[----:B------:R-:W-:Y:S02]  /*7970*/  ISETP.NE.AND P0, PT, R6, 0x2, PT ;  /* 0x000000020600780c */ /* 0x000fe40003f05270 */
[----:B0-----:R-:W-:Y:S01]  /*7980*/  IMAD.HI.U32 R4, R3, UR5, R2 ;  /* 0x0000000503047c27 */ /* 0x001fe2000f8e0002 */
        /* <DEDUP_REMOVED lines=267> */
[----:B------:R-:W-:Y:S01]  /*8a40*/  @P0 MOV R4, RZ ;  /* 0x000000ff00040202 */ /* 0x000fe20000000f00 */
[----:B------:R-:W-:-:S06]  /*8a50*/  IMAD.MOV R7, RZ, RZ, -R5 ;  /* 0x000000ffff077224 */ /* 0x000fcc00078e0a05 */
[----:B------:R-:W1:Y:S08]  /*8a60*/  @P0 LDC R11, c[0x0][0x33c] ;  /* 0x0000cf00ff0b0b82 */ /* 0x000e700000000800 */
[----:B------:R-:W2:Y:S01]  /*8a70*/  @P0 LDC.64 R12, c[0x0][0x408] ;  /* 0x00010200ff0c0b82 */ /* 0x000ea20000000a00 */
[----:B0-----:R-:W-:-:S05]  /*8a80*/  @P0 IMAD.HI.U32 R2, R5, R8, R4 ;  /* 0x0000000805020227 */ /* 0x001fca00078e0004 */
[----:B------:R-:W-:Y:S01]  /*8a90*/  @P0 SHF.R.U32.HI R4, RZ, R9, R2 ;  /* 0x00000009ff040219 */ /* 0x000fe20000011602 */
[----:B------:R-:W-:Y:S01]  /*8aa0*/  IMAD R2, R7, UR4, R3 ;  /* 0x0000000407027c24 */ /* 0x000fe2000f8e0203 */
[----:B------:R-:W-:Y:S02]  /*8ab0*/  ULDC.64 UR4, c[0x0][0x400] ;  /* 0x0001000000047ab9 */ /* 0x000fe40000000a00 */
[----:B------:R-:W-:Y:S01]  /*8ac0*/  @P0 IADD3 R4, RZ, -R4, RZ ;  /* 0x80000004ff040210 */ /* 0x000fe20007ffe0ff */
[C---:B------:R-:W-:Y:S02]  /*8ad0*/  IMAD R23, R2.reuse, UR4, R23 ;  /* 0x0000000402177c24 */ /* 0x040fe4000f8e0217 */
[----:B------:R-:W-:Y:S02]  /*8ae0*/  IMAD R0, R2, UR5, R0 ;  /* 0x0000000502007c24 */ /* 0x000fe4000f8e0200 */
[----:B-1----:R-:W-:-:S04]  /*8af0*/  @P0 IMAD R4, R11, R4, R5 ;  /* 0x000000040b040224 */ /* 0x002fc800078e0205 */
[C---:B--2---:R-:W-:Y:S02]  /*8b00*/  @P0 IMAD R23, R4.reuse, R12, R23 ;  /* 0x0000000c04170224 */ /* 0x044fe400078e0217 */
[----:B------:R-:W-:-:S07]  /*8b10*/  @P0 IMAD R0, R4, R13, R0 ;  /* 0x0000000d04000224 */ /* 0x000fce00078e0200 */
.L_x_18367:
        /* <DEDUP_REMOVED lines=19> */
[----:B0-----:R-:W-:Y:S01]  /*8c50*/  IMAD.U32 R4, RZ, RZ, UR4 ;  /* 0x00000004ff047e24 */ /* 0x001fe2000f8e00ff */
        /* <DEDUP_REMOVED lines=12> */
.L_x_18369:
[----:B------:R-:W-:Y:S05]  /*8d20*/  BSYNC B7 ;  /* 0x0000000000077941 */ /* 0x000fea0003800000 */
.L_x_18368:
        /* <DEDUP_REMOVED lines=28> */
[----:B0-----:R-:W-:Y:S05]  /*8ef0*/  CALL.REL.NOINC `($__internal_26_$__cuda_sm20_div_u64) ;  /* 0x0000014400447944 */ /* 0x001fea0003c00000 */
[----:B------:R-:W-:Y:S01]  /*8f00*/  IADD3 R5, P0, RZ, -R2, RZ ;  /* 0x80000002ff057210 */ /* 0x000fe20007f1e0ff */
[----:B------:R-:W-:-:S04]  /*8f10*/  ULDC.64 UR4, c[0x0][0x438] ;  /* 0x00010e0000047ab9 */ /* 0x000fc80000000a00 */
[----:B------:R-:W-:Y:S02]  /*8f20*/  IMAD.X R0, RZ, RZ, ~R3, P0 ;  /* 0x000000ffff007224 */ /* 0x000fe400000e0e03 */
[----:B------:R-:W-:-:S04]  /*8f30*/  IMAD.WIDE.U32 R12, R5, UR4, R12 ;  /* 0x00000004050c7c25 */ /* 0x000fc8000f8e000c */
[----:B------:R-:W-:Y:S01]  /*8f40*/  IMAD R0, R0, UR4, RZ ;  /* 0x0000000400007c24 */ /* 0x000fe2000f8e02ff */
[----:B------:R-:W-:Y:S02]  /*8f50*/  MOV R4, R12 ;  /* 0x0000000c00047202 */ /* 0x000fe40000000f00 */
[----:B------:R-:W-:Y:S01]  /*8f60*/  MOV R12, R2 ;  /* 0x00000002000c7202 */ /* 0x000fe20000000f00 */
[----:B------:R-:W-:-:S04]  /*8f70*/  IMAD R5, R5, UR5, R0 ;  /* 0x0000000505057c24 */ /* 0x000fc8000f8e0200 */
[----:B------:R-:W-:Y:S02]  /*8f80*/  IMAD.IADD R5, R5, 0x1, R13 ;  /* 0x0000000105057824 */ /* 0x000fe400078e020d */
[----:B------:R-:W-:Y:S01]  /*8f90*/  IMAD.MOV.U32 R13, RZ, RZ, R3 ;  /* 0x000000ffff0d7224 */ /* 0x000fe200078e0003 */
[----:B------:R-:W-:Y:S06]  /*8fa0*/  BRA `(.L_x_18373) ;  /* 0x0000000000607947 */ /* 0x000fec0003800000 */
.L_x_18372:
[----:B------:R-:W-:Y:S01]  /*8fb0*/  ULDC UR4, c[0x0][0x438] ;  /* 0x00010e0000047ab9 */ /* 0x000fe20000000800 */
[----:B------:R-:W-:Y:S01]  /*8fc0*/  HFMA2.MMA R2, -RZ, RZ, 0, 0 ;  /* 0x00000000ff027435 */ /* 0x000fe200000001ff */
[----:B0-----:R-:W0:Y:S01]  /*8fd0*/  I2F.U32.RP R4, UR4 ;  /* 0x0000000400047d06 */ /* 0x001e220008209000 */
[----:B------:R-:W-:Y:S01]  /*8fe0*/  ISETP.NE.U32.AND P2, PT, RZ, UR4, PT ;  /* 0x00000004ff007c0c */ /* 0x000fe2000bf45070 */
[----:B------:R-:W-:-:S06]  /*8ff0*/  HFMA2.MMA R13, -RZ, RZ, 0, 0 ;  /* 0x00000000ff0d7435 */ /* 0x000fcc00000001ff */
[----:B0-----:R-:W0:Y:S02]  /*9000*/  MUFU.RCP R4, R4 ;  /* 0x0000000400047308 */ /* 0x001e240000001000 */
[----:B0-----:R-:W-:-:S06]  /*9010*/  IADD3 R5, R4, 0xffffffe, RZ ;  /* 0x0ffffffe04057810 */ /* 0x001fcc0007ffe0ff */
[----:B------:R0:W1:Y:S02]  /*9020*/  F2I.FTZ.U32.TRUNC.NTZ R3, R5 ;  /* 0x0000000500037305 */ /* 0x000064000021f000 */
[----:B0-----:R-:W-:Y:S01]  /*9030*/  MOV R5, RZ ;  /* 0x000000ff00057202 */ /* 0x001fe20000000f00 */
[----:B-1----:R-:W-:-:S04]  /*9040*/  IMAD.MOV R7, RZ, RZ, -R3 ;  /* 0x000000ffff077224 */ /* 0x002fc800078e0a03 */
[----:B------:R-:W-:-:S04]  /*9050*/  IMAD R7, R7, UR4, RZ ;  /* 0x0000000407077c24 */ /* 0x000fc8000f8e02ff */
        /* <DEDUP_REMOVED lines=13> */
.L_x_18373:
[----:B------:R-:W-:Y:S05]  /*9130*/  BSYNC B0 ;  /* 0x0000000000007941 */ /* 0x000fea0003800000 */
.L_x_18371:
        /* <DEDUP_REMOVED lines=32> */
.L_x_18375:
[----:B------:R-:W-:Y:S01]  /*9340*/  ULDC UR4, c[0x0][0x440] ;  /* 0x0001100000047ab9 */ /* 0x000fe20000000800 */
[----:B------:R-:W-:Y:S01]  /*9350*/  HFMA2.MMA R2, -RZ, RZ, 0, 0 ;  /* 0x00000000ff027435 */ /* 0x000fe200000001ff */
[----:B------:R-:W0:Y:S01]  /*9360*/  I2F.U32.RP R4, UR4 ;  /* 0x0000000400047d06 */ /* 0x000e220008209000 */
        /* <DEDUP_REMOVED lines=21> */
.L_x_18376:
[----:B------:R-:W-:Y:S05]  /*94c0*/  BSYNC B0 ;  /* 0x0000000000007941 */ /* 0x000fea0003800000 */
.L_x_18374:
        /* <DEDUP_REMOVED lines=33> */
.L_x_18378:
[----:B------:R-:W-:Y:S01]  /*96e0*/  ULDC UR4, c[0x0][0x448] ;  /* 0x0001120000047ab9 */ /* 0x000fe20000000800 */
[----:B------:R-:W-:Y:S01]  /*96f0*/  IMAD.MOV.U32 R2, RZ, RZ, RZ ;  /* 0x000000ffff027224 */ /* 0x000fe200078e00ff */
[----:B------:R-:W0:Y:S01]  /*9700*/  I2F.U32.RP R4, UR4 ;  /* 0x0000000400047d06 */ /* 0x000e220008209000 */
[----:B------:R-:W-:Y:S01]  /*9710*/  ISETP.NE.U32.AND P2, PT, RZ, UR4, PT ;  /* 0x00000004ff007c0c */ /* 0x000fe2000bf45070 */
[----:B------:R-:W-:-:S06]  /*9720*/  IMAD.MOV.U32 R13, RZ, RZ, RZ ;  /* 0x000000ffff0d7224 */ /* 0x000fcc00078e00ff */
        /* <DEDUP_REMOVED lines=19> */
.L_x_18379:
[----:B------:R-:W-:Y:S05]  /*9860*/  BSYNC B0 ;  /* 0x0000000000007941 */ /* 0x000fea0003800000 */
.L_x_18377:
        /* <DEDUP_REMOVED lines=33> */
.L_x_18381:
        /* <DEDUP_REMOVED lines=24> */
.L_x_18382:
[----:B------:R-:W-:Y:S05]  /*9c00*/  BSYNC B0 ;  /* 0x0000000000007941 */ /* 0x000fea0003800000 */
.L_x_18380:
        /* <DEDUP_REMOVED lines=33> */
.L_x_18384:
        /* <DEDUP_REMOVED lines=24> */
.L_x_18385:
[----:B------:R-:W-:Y:S05]  /*9fa0*/  BSYNC B0 ;  /* 0x0000000000007941 */ /* 0x000fea0003800000 */
.L_x_18383:
        /* <DEDUP_REMOVED lines=33> */
.L_x_18387:
        /* <DEDUP_REMOVED lines=24> */
.L_x_18388:
[----:B------:R-:W-:Y:S05]  /*a340*/  BSYNC B0 ;  /* 0x0000000000007941 */ /* 0x000fea0003800000 */
.L_x_18386:
        /* <DEDUP_REMOVED lines=33> */
.L_x_18390:
        /* <DEDUP_REMOVED lines=24> */
.L_x_18391:
[----:B------:R-:W-:Y:S05]  /*a6e0*/  BSYNC B0 ;  /* 0x0000000000007941 */ /* 0x000fea0003800000 */
.L_x_18389:
        /* <DEDUP_REMOVED lines=33> */
.L_x_18393:
        /* <DEDUP_REMOVED lines=24> */
.L_x_18394:
[----:B------:R-:W-:Y:S05]  /*aa80*/  BSYNC B0 ;  /* 0x0000000000007941 */ /* 0x000fea0003800000 */
.L_x_18392:
        /* <DEDUP_REMOVED lines=33> */
.L_x_18396:
        /* <DEDUP_REMOVED lines=24> */
.L_x_18397:
[----:B------:R-:W-:Y:S05]  /*ae20*/  BSYNC B0 ;  /* 0x0000000000007941 */ /* 0x000fea0003800000 */
.L_x_18395:
        /* <DEDUP_REMOVED lines=33> */
.L_x_18399:
        /* <DEDUP_REMOVED lines=24> */
.L_x_18400:
[----:B------:R-:W-:Y:S05]  /*b1c0*/  BSYNC B0 ;  /* 0x0000000000007941 */ /* 0x000fea0003800000 */
.L_x_18398:
        /* <DEDUP_REMOVED lines=33> */
.L_x_18402:
        /* <DEDUP_REMOVED lines=24> */
.L_x_18403:
[----:B------:R-:W-:Y:S05]  /*b560*/  BSYNC B0 ;  /* 0x0000000000007941 */ /* 0x000fea0003800000 */
.L_x_18401:
        /* <DEDUP_REMOVED lines=33> */
.L_x_18405:
        /* <DEDUP_REMOVED lines=24> */
.L_x_18406:
[----:B------:R-:W-:Y:S05]  /*b900*/  BSYNC B0 ;  /* 0x0000000000007941 */ /* 0x000fea0003800000 */
.L_x_18404:
        /* <DEDUP_REMOVED lines=33> */
.L_x_18408:
        /* <DEDUP_REMOVED lines=24> */
.L_x_18409:
[----:B------:R-:W-:Y:S05]  /*bca0*/  BSYNC B0 ;  /* 0x0000000000007941 */ /* 0x000fea0003800000 */
.L_x_18407:
        /* <DEDUP_REMOVED lines=33> */
.L_x_18411:
        /* <DEDUP_REMOVED lines=24> */
.L_x_18412:
[----:B------:R-:W-:Y:S05]  /*c040*/  BSYNC B0 ;  /* 0x0000000000007941 */ /* 0x000fea0003800000 */
.L_x_18410:
        /* <DEDUP_REMOVED lines=33> */
.L_x_18414:
        /* <DEDUP_REMOVED lines=24> */
.L_x_18415:
[----:B------:R-:W-:Y:S05]  /*c3e0*/  BSYNC B0 ;  /* 0x0000000000007941 */ /* 0x000fea0003800000 */
.L_x_18413:
        /* <DEDUP_REMOVED lines=33> */
.L_x_18417:
        /* <DEDUP_REMOVED lines=24> */
.L_x_18418:
[----:B------:R-:W-:Y:S05]  /*c780*/  BSYNC B0 ;  /* 0x0000000000007941 */ /* 0x000fea0003800000 */
.L_x_18416:
        /* <DEDUP_REMOVED lines=33> */
.L_x_18420:
        /* <DEDUP_REMOVED lines=24> */
.L_x_18421:
[----:B------:R-:W-:Y:S05]  /*cb20*/  BSYNC B0 ;  /* 0x0000000000007941 */ /* 0x000fea0003800000 */
.L_x_18419:
        /* <DEDUP_REMOVED lines=33> */
.L_x_18423:
        /* <DEDUP_REMOVED lines=24> */
.L_x_18424:
[----:B------:R-:W-:Y:S05]  /*cec0*/  BSYNC B0 ;  /* 0x0000000000007941 */ /* 0x000fea0003800000 */
.L_x_18422:
        /* <DEDUP_REMOVED lines=33> */
.L_x_18426:
        /* <DEDUP_REMOVED lines=24> */
.L_x_18427:
[----:B------:R-:W-:Y:S05]  /*d260*/  BSYNC B0 ;  /* 0x0000000000007941 */ /* 0x000fea0003800000 */
.L_x_18425:
        /* <DEDUP_REMOVED lines=33> */
.L_x_18429:
        /* <DEDUP_REMOVED lines=24> */
.L_x_18430:
[----:B------:R-:W-:Y:S05]  /*d600*/  BSYNC B0 ;  /* 0x0000000000007941 */ /* 0x000fea0003800000 */
.L_x_18428:
        /* <DEDUP_REMOVED lines=33> */
.L_x_18432:
        /* <DEDUP_REMOVED lines=24> */
.L_x_18433:
[----:B------:R-:W-:Y:S05]  /*d9a0*/  BSYNC B0 ;  /* 0x0000000000007941 */ /* 0x000fea0003800000 */
.L_x_18431:
        /* <DEDUP_REMOVED lines=33> */
.L_x_18435:
        /* <DEDUP_REMOVED lines=24> */
.L_x_18436:
[----:B------:R-:W-:Y:S05]  /*dd40*/  BSYNC B0 ;  /* 0x0000000000007941 */ /* 0x000fea0003800000 */
.L_x_18434:
        /* <DEDUP_REMOVED lines=33> */
.L_x_18438:
        /* <DEDUP_REMOVED lines=24> */
.L_x_18439:
[----:B------:R-:W-:Y:S05]  /*e0e0*/  BSYNC B0 ;  /* 0x0000000000007941 */ /* 0x000fea0003800000 */
.L_x_18437:
        /* <DEDUP_REMOVED lines=31> */
.L_x_18441:
        /* <DEDUP_REMOVED lines=22> */
[----:B------:R-:W-:-:S07]  /*e440*/  IMAD.MOV.U32 R3, RZ, RZ, RZ ;  /* 0x000000ffff037224 */ /* 0x000fce00078e00ff */
.L_x_18442:
[----:B------:R-:W-:Y:S05]  /*e450*/  BSYNC B0 ;  /* 0x0000000000007941 */ /* 0x000fea0003800000 */
.L_x_18440:
        /* <DEDUP_REMOVED lines=21> */
.L_x_18444:
        /* <DEDUP_REMOVED lines=12> */
[----:B------:R-:W-:Y:S01]  /*e670*/  IMAD R2, R3, UR4, R2 ;  /* 0x0000000403027c24 */ /* 0x000fe2000f8e0202 */
[----:B------:R-:W-:-:S04]  /*e680*/  MOV R3, RZ ;  /* 0x000000ff00037202 */ /* 0x000fc80000000f00 */
[----:B------:R-:W-:-:S13]  /*e690*/  ISETP.GE.U32.AND P0, PT, R2, UR4, PT ;  /* 0x0000000402007c0c */ /* 0x000fda000bf06070 */
[----:B------:R-:W-:-:S04]  /*e6a0*/  @P0 IADD3 R2, R2, -UR4, RZ ;  /* 0x8000000402020c10 */ /* 0x000fc8000fffe0ff */
[----:B------:R-:W-:-:S13]  /*e6b0*/  ISETP.GE.U32.AND P0, PT, R2, UR4, PT ;  /* 0x0000000402007c0c */ /* 0x000fda000bf06070 */
[----:B------:R-:W-:Y:S01]  /*e6c0*/  @P0 VIADD R2, R2, -UR4 ;  /* 0x8000000402020c36 */ /* 0x000fe20008000000 */
[----:B------:R-:W-:-:S07]  /*e6d0*/  @!P1 LOP3.LUT R2, RZ, UR4, RZ, 0x33, !PT ;  /* 0x00000004ff029c12 */ /* 0x000fce000f8e33ff */
.L_x_18445:
[----:B------:R-:W-:Y:S05]  /*e6e0*/  BSYNC B0 ;  /* 0x0000000000007941 */ /* 0x000fea0003800000 */
.L_x_18443:
[----:B------:R-:W-:Y:S01]  /*e6f0*/  ULDC.64 UR4, c[0x0][0x5c0] ;  /* 0x0001700000047ab9 */ /* 0x000fe20000000a00 */
[----:B------:R-:W-:Y:S02]  /*e700*/  IMAD.MOV.U32 R19, RZ, RZ, R16 ;  /* 0x000000ffff137224 */ /* 0x000fe400078e0010 */
[----:B------:R-:W-:Y:S02]  /*e710*/  IMAD R3, R3, UR4, RZ ;  /* 0x0000000403037c24 */ /* 0x000fe4000f8e02ff */
[----:B------:R-:W-:-:S04]  /*e720*/  IMAD.WIDE.U32 R18, R2, UR4, R18 ;  /* 0x0000000402127c25 */ /* 0x000fc8000f8e0012 */
[----:B------:R-:W-:-:S05]  /*e730*/  IMAD R3, R2, UR5, R3 ;  /* 0x0000000502037c24 */ /* 0x000fca000f8e0203 */
[----:B------:R-:W-:-:S07]  /*e740*/  IADD3 R16, R19, R3, RZ ;  /* 0x0000000313107210 */ /* 0x000fce0007ffe0ff */
.L_x_18370:
        /* <DEDUP_REMOVED lines=14> */
[----:B-1----:R-:W-:Y:S05]  /*e830*/  @!P1 BRA P0, `(.L_x_18447) ;  /* 0x0000000000a49947 */ /* 0x002fea0000000000 */
[----:B------:R-:W-:Y:S01]  /*e840*/  ISETP.GT.U32.AND P1, PT, R18, RZ, PT ;  /* 0x000000ff1200720c */ /* 0x000fe20003f24070 */
[----:B------:R-:W-:Y:S01]  /*e850*/  BSSY B1, `(.L_x_18448) ;  /* 0x0000026000017945 */ /* 0x000fe20003800000 */
[----:B------:R-:W-:Y:S02]  /*e860*/  ISETP.NE.U32.AND P0, PT, R0, RZ, PT ;  /* 0x000000ff0000720c */ /* 0x000fe40003f05070 */
[----:B------:R-:W-:Y:S02]  /*e870*/  ISETP.GT.AND.EX P1, PT, R16, RZ, PT, P1 ;  /* 0x000000ff1000720c */ /* 0x000fe40003f24310 */
[----:B------:R-:W-:-:S13]  /*e880*/  ISETP.NE.AND.EX P0, PT, RZ, RZ, PT, P0 ;  /* 0x000000ffff00720c */ /* 0x000fda0003f05300 */
[----:B------:R-:W-:Y:S05]  /*e890*/  @P0 BRA P1, `(.L_x_18449) ;  /* 0x0000000000400947 */ /* 0x000fea0000800000 */
[C---:B0-----:R-:W-:Y:S01]  /*e8a0*/  LOP3.LUT R4, R2.reuse, 0xfffffffd, RZ, 0xc0, !PT ;  /* 0xfffffffd02047812 */ /* 0x041fe200078ec0ff */
[----:B------:R-:W-:Y:S01]  /*e8b0*/  IMAD.MOV.U32 R6, RZ, RZ, 0x3254 ;  /* 0x00003254ff067424 */ /* 0x000fe200078e00ff */
[----:B------:R-:W-:Y:S01]  /*e8c0*/  MOV R5, R3 ;  /* 0x0000000300057202 */ /* 0x000fe20000000f00 */
[----:B------:R-:W-:Y:S01]  /*e8d0*/  BSSY B2, `(.L_x_18450) ;  /* 0x000000b000027945 */ /* 0x000fe20003800000 */
[----:B------:R-:W-:-:S03]  /*e8e0*/  LOP3.LUT R0, R2, 0x2, RZ, 0xc0, !PT ;  /* 0x0000000202007812 */ /* 0x000fc600078ec0ff */
[----:B------:R0:W5:Y:S01]  /*e8f0*/  LD.E R7, desc[UR36][R4.64] ;  /* 0x0000002404077980 */ /* 0x000162000c101900 */
[----:B------:R-:W-:-:S04]  /*e900*/  ISETP.EQ.U32.AND P0, PT, R0, RZ, PT ;  /* 0x000000ff0000720c */ /* 0x000fc80003f02070 */
[----:B------:R-:W-:-:S09]  /*e910*/  SEL R6, R6, 0x7610, P0 ;  /* 0x0000761006067807 */ /* 0x000fd20000000000 */
.L_x_18451:
[----:B-----5:R-:W-:-:S05]  /*e920*/  HADD2.BF16_V2 R0, R7, R22.H0_H0 ;  /* 0x2000001607007230 */ /* 0x020fca0000200000 */
[----:B------:R-:W-:-:S05]  /*e930*/  PRMT R9, R7, R6, R0 ;  /* 0x0000000607097216 */ /* 0x000fca0000000000 */
[----:B------:R-:W2:Y:S02]  /*e940*/  ATOM.E.CAS.STRONG.GPU PT, R0, [R4], R7, R9 ;  /* 0x000000070400738b */ /* 0x000ea400001ee109 */
[----:B--2---:R-:W-:Y:S02]  /*e950*/  ISETP.NE.U32.AND P0, PT, R0, R7, PT ;  /* 0x000000070000720c */ /* 0x004fe40003f05070 */
[----:B------:R-:W-:-:S11]  /*e960*/  MOV R7, R0 ;  /* 0x0000000000077202 */ /* 0x000fd60000000f00 */
[----:B------:R-:W-:Y:S05]  /*e970*/  @P0 BRA `(.L_x_18451) ;  /* 0xfffffffc00e80947 */ /* 0x000fea000383ffff */
[----:B------:R-:W-:Y:S05]  /*e980*/  BSYNC B2 ;  /* 0x0000000000027941 */ /* 0x000fea0003800000 */
.L_x_18450:
[----:B------:R-:W-:Y:S05]  /*e990*/  BRA `(.L_x_18452) ;  /* 0x0000000000447947 */ /* 0x000fea0003800000 */
.L_x_18449:
        /* <DEDUP_REMOVED lines=8> */
.L_x_18454:
[----:B------:R-:W0:Y:S02]  /*ea20*/  LDS R2, [R0+-0x2] ;  /* 0xfffffe0000027984 */ /* 0x000e240000000800 */
[----:B0-----:R-:W-:-:S10]  /*ea30*/  HFMA2.MMA.BF16_V2 R3, R2, 1, 1, R5 ;  /* 0x3f803f8002037835 */ /* 0x001fd40000200005 */
[----:B------:R-:W0:Y:S02]  /*ea40*/  ATOMS.CAST.SPIN R3, [R0+-0x2], R2, R3 ;  /* 0xfffffe020003738d */ /* 0x000e240001800003 */
[----:B0-----:R-:W-:-:S13]  /*ea50*/  ISETP.EQ.U32.AND P0, PT, R3, 0x1, PT ;  /* 0x000000010300780c */ /* 0x001fda0003f02070 */
[----:B------:R-:W-:Y:S05]  /*ea60*/  @!P0 BRA `(.L_x_18454) ;  /* 0xfffffffc00ec8947 */ /* 0x000fea000383ffff */
[----:B------:R-:W-:Y:S05]  /*ea70*/  BRA `(.L_x_18452) ;  /* 0x00000000000c7947 */ /* 0x000fea0003800000 */
.L_x_18453:
[----:B------:R-:W2:Y:S02]  /*ea80*/  LD.E R0, desc[UR36][R2.64+-0x2] ;  /* 0xfffffe2402007980 */ /* 0x000ea4000c101900 */
[----:B--2---:R-:W-:-:S05]  /*ea90*/  IMAD.IADD R5, R5, 0x1, R0 ;  /* 0x0000000105057824 */ /* 0x004fca00078e0200 */
[----:B------:R1:W-:Y:S02]  /*eaa0*/  ST.E desc[UR36][R2.64+-0x2], R5 ;  /* 0xfffffe0502007985 */ /* 0x0003e4000c101924 */
.L_x_18452:
[----:B------:R-:W-:Y:S05]  /*eab0*/  BSYNC B1 ;  /* 0x0000000000017941 */ /* 0x000fea0003800000 */
.L_x_18448:
[----:B------:R-:W-:Y:S05]  /*eac0*/  BRA `(.L_x_18455) ;  /* 0x0000000000447947 */ /* 0x000fea0003800000 */
.L_x_18447:
        /* <DEDUP_REMOVED lines=8> */
.L_x_18457:
[----:B------:R-:W0:Y:S02]  /*eb50*/  LDS R2, [R0] ;  /* 0x0000000000027984 */ /* 0x000e240000000800 */
[----:B0-----:R-:W-:-:S06]  /*eb60*/  HADD2.BF16_V2 R3, R2, R5 ;  /* 0x0000000502037230 */ /* 0x001fcc0000200000 */
[----:B------:R-:W0:Y:S02]  /*eb70*/  ATOMS.CAST.SPIN R3, [R0], R2, R3 ;  /* 0x000000020003738d */ /* 0x000e240001800003 */
[----:B0-----:R-:W-:-:S13]  /*eb80*/  ISETP.EQ.U32.AND P0, PT, R3, 0x1, PT ;  /* 0x000000010300780c */ /* 0x001fda0003f02070 */
[----:B------:R-:W-:Y:S05]  /*eb90*/  @!P0 BRA `(.L_x_18457) ;  /* 0xfffffffc00ec8947 */ /* 0x000fea000383ffff */
[----:B------:R-:W-:Y:S05]  /*eba0*/  BRA `(.L_x_18455) ;  /* 0x00000000000c7947 */ /* 0x000fea0003800000 */
.L_x_18456:
[----:B------:R-:W2:Y:S02]  /*ebb0*/  LD.E R0, desc[UR36][R2.64] ;  /* 0x0000002402007980 */ /* 0x000ea4000c101900 */
[----:B--2---:R-:W-:-:S05]  /*ebc0*/  IADD3 R5, R5, R0, RZ ;  /* 0x0000000005057210 */ /* 0x004fca0007ffe0ff */
[----:B------:R0:W-:Y:S02]  /*ebd0*/  ST.E desc[UR36][R2.64], R5 ;  /* 0x0000000502007985 */ /* 0x0001e4000c101924 */
.L_x_18455:
[----:B------:R-:W-:Y:S05]  /*ebe0*/  BSYNC B0 ;  /* 0x0000000000007941 */ /* 0x000fea0003800000 */
.L_x_18446:
[----:B------:R-:W-:Y:S02]  /*ebf0*/  VIADD R17, R17, 0x80 ;  /* 0x0000008011117836 */ /* 0x000fe40000000000 */
[----:B01----:R-:W-:-:S03]  /*ec00*/  IMAD.MOV.U32 R3, RZ, RZ, RZ ;  /* 0x000000ffff037224 */ /* 0x003fc600078e00ff */
[----:B------:R-:W-:-:S07]  /*ec10*/  MOV R2, R17 ;  /* 0x0000001100027202 */ /* 0x000fce0000000f00 */
.L_x_18366:
[----:B------:R-:W-:Y:S05]  /*ec20*/  BSYNC B6 ;  /* 0x0000000000067941 */ /* 0x000fea0003800000 */
.L_x_18365:
        /* <DEDUP_REMOVED lines=22> */
[----:B------:R-:W-:Y:S01]  /*ed90*/  MOV R2, RZ ;  /* 0x000000ff00027202 */ /* 0x000fe20000000f00 */
[----:B------:R-:W-:Y:S01]  /*eda0*/  ULDC.64 UR4, c[0x0][0x228] ;  /* 0x00008a0000047ab9 */ /* 0x000fe20000000a00 */
[----:B------:R-:W-:-:S03]  /*edb0*/  ISETP.NE.AND P0, PT, R6, 0x2, PT ;  /* 0x000000020600780c */ /* 0x000fc60003f05270 */
[----:B0-----:R-:W-:Y:S01]  /*edc0*/  IMAD.HI.U32 R4, R3, UR5, R2 ;  /* 0x0000000503047c27 */ /* 0x001fe2000f8e0002 */
        /* <DEDUP_REMOVED lines=266> */
[----:B------:R-:W-:Y:S01]  /*fe70*/  SHF.R.U32.HI R5, RZ, UR5, R4 ;  /* 0x00000005ff057c19 */ /* 0x000fe20008011604 */
[----:B------:R-:W-:-:S03]  /*fe80*/  @P0 IMAD.MOV.U32 R4, RZ, RZ, RZ ;  /* 0x000000ffff040224 */ /* 0x000fc600078e00ff */
[----:B------:R-:W-:Y:S01]  /*fe90*/  IADD3 R7, RZ, -R5, RZ ;  /* 0x80000005ff077210 */ /* 0x000fe20007ffe0ff */
[----:B------:R-:W1:Y:S08]  /*fea0*/  @P0 LDC R11, c[0x0][0x33c] ;  /* 0x0000cf00ff0b0b82 */ /* 0x000e700000000800 */
[----:B------:R-:W2:Y:S01]  /*feb0*/  @P0 LDC.64 R12, c[0x0][0x408] ;  /* 0x00010200ff0c0b82 */ /* 0x000ea20000000a00 */
[----:B0-----:R-:W-:-:S05]  /*fec0*/  @P0 IMAD.HI.U32 R2, R5, R8, R4 ;  /* 0x0000000805020227 */ /* 0x001fca00078e0004 */
[----:B------:R-:W-:Y:S01]  /*fed0*/  @P0 SHF.R.U32.HI R4, RZ, R9, R2 ;  /* 0x00000009ff040219 */ /* 0x000fe20000011602 */
[----:B------:R-:W-:Y:S01]  /*fee0*/  IMAD R2, R7, UR4, R3 ;  /* 0x0000000407027c24 */ /* 0x000fe2000f8e0203 */
[----:B------:R-:W-:-:S03]  /*fef0*/  ULDC.64 UR4, c[0x0][0x400] ;  /* 0x0001000000047ab9 */ /* 0x000fc60000000a00 */
[----:B------:R-:W-:Y:S02]  /*ff00*/  @P0 IMAD.MOV R4, RZ, RZ, -R4 ;  /* 0x000000ffff040224 */ /* 0x000fe400078e0a04 */
[C---:B------:R-:W-:Y:S02]  /*ff10*/  IMAD R23, R2.reuse, UR4, R23 ;  /* 0x0000000402177c24 */ /* 0x040fe4000f8e0217 */
[----:B-1----:R-:W-:Y:S02]  /*ff20*/  @P0 IMAD R4, R11, R4, R5 ;  /* 0x000000040b040224 */ /* 0x002fe400078e0205 */
[----:B------:R-:W-:Y:S02]  /*ff30*/  IMAD R0, R2, UR5, R0 ;  /* 0x0000000502007c24 */ /* 0x000fe4000f8e0200 */
[C---:B--2---:R-:W-:Y:S02]  /*ff40*/  @P0 IMAD R23, R4.reuse, R12, R23 ;  /* 0x0000000c04170224 */ /* 0x044fe400078e0217 */
[----:B------:R-:W-:-:S07]  /*ff50*/  @P0 IMAD R0, R4, R13, R0 ;  /* 0x0000000d04000224 */ /* 0x000fce00078e0200 */
.L_x_18460:
        /* <DEDUP_REMOVED lines=19> */
[----:B0-----:R-:W-:Y:S01]  /*10090*/  MOV R4, UR4 ;  /* 0x0000000400047c02 */ /* 0x001fe20008000f00 */
        /* <DEDUP_REMOVED lines=12> */
.L_x_18462:
[----:B------:R-:W-:Y:S05]  /*10160*/  BSYNC B7 ;  /* 0x0000000000077941 */ /* 0x000fea0003800000 */
.L_x_18461:
        /* <DEDUP_REMOVED lines=8> */
[----:B------:R-:W-:Y:S01]  /*101f0*/  MOV R18, R12 ;  /* 0x0000000c00127202 */ /* 0x000fe20000000f00 */
[----:B------:R-:W-:-:S04]  /*10200*/  IMAD.X R13, R19, 0x1, R3, P0 ;  /* 0x00000001130d7824 */ /* 0x000fc800000e0603 */
[----:B------:R-:W-:Y:S02]  /*10210*/  IMAD.MOV.U32 R16, RZ, RZ, R13 ;  /* 0x000000ffff107224 */ /* 0x000fe400078e000d */
        /* <DEDUP_REMOVED lines=17> */
[----:B0-----:R-:W-:Y:S05]  /*10330*/  CALL.REL.NOINC `($__internal_26_$__cuda_sm20_div_u64) ;  /* 0x000000d000347944 */ /* 0x001fea0003c00000 */
[----:B------:R-:W-:Y:S01]  /*10340*/  IADD3 R5, P0, RZ, -R2, RZ ;  /* 0x80000002ff057210 */ /* 0x000fe20007f1e0ff */
[----:B------:R-:W-:-:S03]  /*10350*/  ULDC.64 UR4, c[0x0][0x438] ;  /* 0x00010e0000047ab9 */ /* 0x000fc60000000a00 */
[----:B------:R-:W-:Y:S01]  /*10360*/  IADD3.X R0, RZ, ~R3, RZ, P0, !PT ;  /* 0x80000003ff007210 */ /* 0x000fe200007fe4ff */
[----:B------:R-:W-:-:S04]  /*10370*/  IMAD.WIDE.U32 R12, R5, UR4, R12 ;  /* 0x00000004050c7c25 */ /* 0x000fc8000f8e000c */
[----:B------:R-:W-:Y:S02]  /*10380*/  IMAD R0, R0, UR4, RZ ;  /* 0x0000000400007c24 */ /* 0x000fe4000f8e02ff */
[----:B------:R-:W-:Y:S02]  /*10390*/  IMAD.MOV.U32 R4, RZ, RZ, R12 ;  /* 0x000000ffff047224 */ /* 0x000fe400078e000c */
[----:B------:R-:W-:Y:S02]  /*103a0*/  IMAD R5, R5, UR5, R0 ;  /* 0x0000000505057c24 */ /* 0x000fe4000f8e0200 */
[----:B------:R-:W-:-:S03]  /*103b0*/  IMAD.MOV.U32 R12, RZ, RZ, R2 ;  /* 0x000000ffff0c7224 */ /* 0x000fc600078e0002 */
[----:B------:R-:W-:Y:S02]  /*103c0*/  IADD3 R5, R5, R13, RZ ;  /* 0x0000000d05057210 */ /* 0x000fe40007ffe0ff */
[----:B------:R-:W-:Y:S01]  /*103d0*/  MOV R13, R3 ;  /* 0x00000003000d7202 */ /* 0x000fe20000000f00 */
[----:B------:R-:W-:Y:S06]  /*103e0*/  BRA `(.L_x_18466) ;  /* 0x0000000000607947 */ /* 0x000fec0003800000 */
.L_x_18465:
[----:B------:R-:W-:Y:S01]  /*103f0*/  ULDC UR4, c[0x0][0x438] ;  /* 0x00010e0000047ab9 */ /* 0x000fe20000000800 */
[----:B------:R-:W-:Y:S01]  /*10400*/  IMAD.MOV.U32 R2, RZ, RZ, RZ ;  /* 0x000000ffff027224 */ /* 0x000fe200078e00ff */
[----:B0-----:R-:W0:Y:S01]  /*10410*/  I2F.U32.RP R4, UR4 ;  /* 0x0000000400047d06 */ /* 0x001e220008209000 */
        /* <DEDUP_REMOVED lines=21> */
.L_x_18466:
[----:B------:R-:W-:Y:S05]  /*10570*/  BSYNC B0 ;  /* 0x0000000000007941 */ /* 0x000fea0003800000 */
.L_x_18464:
        /* <DEDUP_REMOVED lines=32> */
.L_x_18468:
        /* <DEDUP_REMOVED lines=24> */
.L_x_18469:
[----:B------:R-:W-:Y:S05]  /*10900*/  BSYNC B0 ;  /* 0x0000000000007941 */ /* 0x000fea0003800000 */
.L_x_18467:
        /* <DEDUP_REMOVED lines=33> */
.L_x_18471:
        /* <DEDUP_REMOVED lines=24> */
.L_x_18472:
[----:B------:R-:W-:Y:S05]  /*10ca0*/  BSYNC B0 ;  /* 0x0000000000007941 */ /* 0x000fea0003800000 */
.L_x_18470:
        /* <DEDUP_REMOVED lines=33> */
.L_x_18474:
        /* <DEDUP_REMOVED lines=24> */
.L_x_18475:
[----:B------:R-:W-:Y:S05]  /*11040*/  BSYNC B0 ;  /* 0x0000000000007941 */ /* 0x000fea0003800000 */
.L_x_18473:
        /* <DEDUP_REMOVED lines=33> */
.L_x_18477:
        /* <DEDUP_REMOVED lines=24> */
.L_x_18478:
[----:B------:R-:W-:Y:S05]  /*113e0*/  BSYNC B0 ;  /* 0x0000000000007941 */ /* 0x000fea0003800000 */
.L_x_18476:
        /* <DEDUP_REMOVED lines=33> */
.L_x_18480:
        /* <DEDUP_REMOVED lines=24> */
.L_x_18481:
[----:B------:R-:W-:Y:S05]  /*11780*/  BSYNC B0 ;  /* 0x0000000000007941 */ /* 0x000fea0003800000 */
.L_x_18479:
        /* <DEDUP_REMOVED lines=33> */
.L_x_18483:
        /* <DEDUP_REMOVED lines=24> */
.L_x_18484:
[----:B------:R-:W-:Y:S05]  /*11b20*/  BSYNC B0 ;  /* 0x0000000000007941 */ /* 0x000fea0003800000 */
.L_x_18482:
        /* <DEDUP_REMOVED lines=33> */
.L_x_18486:
        /* <DEDUP_REMOVED lines=24> */
.L_x_18487:
[----:B------:R-:W-:Y:S05]  /*11ec0*/  BSYNC B0 ;  /* 0x0000000000007941 */ /* 0x000fea0003800000 */
.L_x_18485:
        /* <DEDUP_REMOVED lines=33> */
.L_x_18489:
        /* <DEDUP_REMOVED lines=24> */
.L_x_18490:
[----:B------:R-:W-:Y:S05]  /*12260*/  BSYNC B0 ;  /* 0x0000000000007941 */ /* 0x000fea0003800000 */
.L_x_18488:
        /* <DEDUP_REMOVED lines=33> */
.L_x_18492:
        /* <DEDUP_REMOVED lines=24> */
.L_x_18493:
[----:B------:R-:W-:Y:S05]  /*12600*/  BSYNC B0 ;  /* 0x0000000000007941 */ /* 0x000fea0003800000 */
.L_x_18491:
        /* <DEDUP_REMOVED lines=33> */
.L_x_18495:
        /* <DEDUP_REMOVED lines=24> */
.L_x_18496:
[----:B------:R-:W-:Y:S05]  /*129a0*/  BSYNC B0 ;  /* 0x0000000000007941 */ /* 0x000fea0003800000 */
.L_x_18494:
        /* <DEDUP_REMOVED lines=33> */
.L_x_18498:
        /* <DEDUP_REMOVED lines=24> */
.L_x_18499:
[----:B------:R-:W-:Y:S05]  /*12d40*/  BSYNC B0 ;  /* 0x0000000000007941 */ /* 0x000fea0003800000 */
.L_x_18497:
        /* <DEDUP_REMOVED lines=33> */
.L_x_18501:
        /* <DEDUP_REMOVED lines=24> */
.L_x_18502:
[----:B------:R-:W-:Y:S05]  /*130e0*/  BSYNC B0 ;  /* 0x0000000000007941 */ /* 0x000fea0003800000 */
.L_x_18500:
        /* <DEDUP_REMOVED lines=33> */
.L_x_18504:
        /* <DEDUP_REMOVED lines=24> */
.L_x_18505:
[----:B------:R-:W-:Y:S05]  /*13480*/  BSYNC B0 ;  /* 0x0000000000007941 */ /* 0x000fea0003800000 */
.L_x_18503:
        /* <DEDUP_REMOVED lines=33> */
.L_x_18507:
        /* <DEDUP_REMOVED lines=24> */
.L_x_18508:
[----:B------:R-:W-:Y:S05]  /*13820*/  BSYNC B0 ;  /* 0x0000000000007941 */ /* 0x000fea0003800000 */
.L_x_18506:
        /* <DEDUP_REMOVED lines=33> */
.L_x_18510:
        /* <DEDUP_REMOVED lines=24> */
.L_x_18511:
[----:B------:R-:W-:Y:S05]  /*13bc0*/  BSYNC B0 ;  /* 0x0000000000007941 */ /* 0x000fea0003800000 */
.L_x_18509:
        /* <DEDUP_REMOVED lines=33> */
.L_x_18513:
        /* <DEDUP_REMOVED lines=24> */
.L_x_18514:
[----:B------:R-:W-:Y:S05]  /*13f60*/  BSYNC B0 ;  /* 0x0000000000007941 */ /* 0x000fea0003800000 */
.L_x_18512:
        /* <DEDUP_REMOVED lines=33> */
.L_x_18516:
        /* <DEDUP_REMOVED lines=24> */
.L_x_18517:
[----:B------:R-:W-:Y:S05]  /*14300*/  BSYNC B0 ;  /* 0x0000000000007941 */ /* 0x000fea0003800000 */
.L_x_18515:
        /* <DEDUP_REMOVED lines=33> */
.L_x_18519:
        /* <DEDUP_REMOVED lines=24> */
.L_x_18520:
[----:B------:R-:W-:Y:S05]  /*146a0*/  BSYNC B0 ;  /* 0x0000000000007941 */ /* 0x000fea0003800000 */
.L_x_18518:
        /* <DEDUP_REMOVED lines=33> */
.L_x_18522:
        /* <DEDUP_REMOVED lines=24> */
.L_x_18523:
[----:B------:R-:W-:Y:S05]  /*14a40*/  BSYNC B0 ;  /* 0x0000000000007941 */ /* 0x000fea0003800000 */
.L_x_18521:
        /* <DEDUP_REMOVED lines=33> */
.L_x_18525:
        /* <DEDUP_REMOVED lines=24> */
.L_x_18526:
[----:B------:R-:W-:Y:S05]  /*14de0*/  BSYNC B0 ;  /* 0x0000000000007941 */ /* 0x000fea0003800000 */
.L_x_18524:
        /* <DEDUP_REMOVED lines=33> */
.L_x_18528:
        /* <DEDUP_REMOVED lines=24> */
.L_x_18529:
[----:B------:R-:W-:Y:S05]  /*15180*/  BSYNC B0 ;  /* 0x0000000000007941 */ /* 0x000fea0003800000 */
.L_x_18527:
        /* <DEDUP_REMOVED lines=33> */
.L_x_18531:
        /* <DEDUP_REMOVED lines=24> */
.L_x_18532:
[----:B------:R-:W-:Y:S05]  /*15520*/  BSYNC B0 ;  /* 0x0000000000007941 */ /* 0x000fea0003800000 */
.L_x_18530:
        /* <DEDUP_REMOVED lines=31> */
.L_x_18534:
        /* <DEDUP_REMOVED lines=22> */
[----:B------:R-:W-:-:S11]  /*15880*/  HFMA2.MMA R3, -RZ, RZ, 0, 0 ;  /* 0x00000000ff037435 */ /* 0x000fd600000001ff */
.L_x_18535:
[----:B------:R-:W-:Y:S05]  /*15890*/  BSYNC B0 ;  /* 0x0000000000007941 */ /* 0x000fea0003800000 */
.L_x_18533:
        /* <DEDUP_REMOVED lines=18> */
[----:B------:R-:W-:Y:S02]  /*159c0*/  MOV R2, R0 ;  /* 0x0000000000027202 */ /* 0x000fe40000000f00 */
[----:B------:R-:W-:Y:S01]  /*159d0*/  MOV R3, R5 ;  /* 0x0000000500037202 */ /* 0x000fe20000000f00 */
[----:B------:R-:W-:Y:S06]  /*159e0*/  BRA `(.L_x_18538) ;  /* 0x00000000004c7947 */ /* 0x000fec0003800000 */
.L_x_18537:
[----:B------:R-:W-:Y:S02]  /*159f0*/  ULDC UR4, c[0x0][0x4f8] ;  /* 0x00013e0000047ab9 */ /* 0x000fe40000000800 */
        /* <DEDUP_REMOVED lines=16> */
[----:B------:R-:W-:Y:S02]  /*15b00*/  @P0 IADD3 R2, R2, -UR4, RZ ;  /* 0x8000000402020c10 */ /* 0x000fe4000fffe0ff */
[----:B------:R-:W-:-:S07]  /*15b10*/  @!P1 LOP3.LUT R2, RZ, UR4, RZ, 0x33, !PT ;  /* 0x00000004ff029c12 */ /* 0x000fce000f8e33ff */
.L_x_18538:
[----:B------:R-:W-:Y:S05]  /*15b20*/  BSYNC B0 ;  /* 0x0000000000007941 */ /* 0x000fea0003800000 */
.L_x_18536:
[----:B------:R-:W-:Y:S01]  /*15b30*/  ULDC.64 UR4, c[0x0][0x5c0] ;  /* 0x0001700000047ab9 */ /* 0x000fe20000000a00 */
[----:B------:R-:W-:Y:S01]  /*15b40*/  MOV R19, R16 ;  /* 0x0000001000137202 */ /* 0x000fe20000000f00 */
[----:B------:R-:W-:Y:S02]  /*15b50*/  IMAD R3, R3, UR4, RZ ;  /* 0x0000000403037c24 */ /* 0x000fe4000f8e02ff */
[----:B------:R-:W-:-:S04]  /*15b60*/  IMAD.WIDE.U32 R18, R2, UR4, R18 ;  /* 0x0000000402127c25 */ /* 0x000fc8000f8e0012 */
[----:B------:R-:W-:-:S05]  /*15b70*/  IMAD R3, R2, UR5, R3 ;  /* 0x0000000502037c24 */ /* 0x000fca000f8e0203 */
[----:B------:R-:W-:-:S07]  /*15b80*/  IADD3 R16, R19, R3, RZ ;  /* 0x0000000313107210 */ /* 0x000fce0007ffe0ff */
.L_x_18463:
        /* <DEDUP_REMOVED lines=22> */
[----:B------:R-:W-:Y:S01]  /*15cf0*/  HFMA2.MMA R6, -RZ, RZ, 0, 0.19775390625 ;  /* 0x00003254ff067435 */ /* 0x000fe200000001ff */
[----:B------:R-:W-:Y:S01]  /*15d00*/  MOV R5, R3 ;  /* 0x0000000300057202 */ /* 0x000fe20000000f00 */
[----:B------:R-:W-:Y:S01]  /*15d10*/  BSSY B2, `(.L_x_18543) ;  /* 0x000000b000027945 */ /* 0x000fe20003800000 */
[----:B------:R-:W-:-:S03]  /*15d20*/  LOP3.LUT R0, R2, 0x2, RZ, 0xc0, !PT ;  /* 0x0000000202007812 */ /* 0x000fc600078ec0ff */
[----:B------:R0:W5:Y:S01]  /*15d30*/  LD.E R7, desc[UR36][R4.64] ;  /* 0x0000002404077980 */ /* 0x000162000c101900 */
[----:B------:R-:W-:-:S04]  /*15d40*/  ISETP.EQ.U32.AND P0, PT, R0, RZ, PT ;  /* 0x000000ff0000720c */ /* 0x000fc80003f02070 */
[----:B------:R-:W-:-:S09]  /*15d50*/  SEL R6, R6, 0x7610, P0 ;  /* 0x0000761006067807 */ /* 0x000fd20000000000 */
.L_x_18544:
[----:B-----5:R-:W-:-:S05]  /*15d60*/  HADD2.BF16_V2 R0, R7, R22.H0_H0 ;  /* 0x2000001607007230 */ /* 0x020fca0000200000 */
[----:B------:R-:W-:-:S05]  /*15d70*/  PRMT R9, R7, R6, R0 ;  /* 0x0000000607097216 */ /* 0x000fca0000000000 */
[----:B------:R-:W2:Y:S02]  /*15d80*/  ATOM.E.CAS.STRONG.GPU PT, R0, [R4], R7, R9 ;  /* 0x000000070400738b */ /* 0x000ea400001ee109 */
[----:B--2---:R-:W-:Y:S01]  /*15d90*/  ISETP.NE.U32.AND P0, PT, R0, R7, PT ;  /* 0x000000070000720c */ /* 0x004fe20003f05070 */
[----:B------:R-:W-:-:S12]  /*15da0*/  IMAD.MOV.U32 R7, RZ, RZ, R0 ;  /* 0x000000ffff077224 */ /* 0x000fd800078e0000 */
[----:B------:R-:W-:Y:S05]  /*15db0*/  @P0 BRA `(.L_x_18544) ;  /* 0xfffffffc00e80947 */ /* 0x000fea000383ffff */
[----:B------:R-:W-:Y:S05]  /*15dc0*/  BSYNC B2 ;  /* 0x0000000000027941 */ /* 0x000fea0003800000 */
.L_x_18543:
[----:B------:R-:W-:Y:S05]  /*15dd0*/  BRA `(.L_x_18545) ;  /* 0x0000000000447947 */ /* 0x000fea0003800000 */
.L_x_18542:
        /* <DEDUP_REMOVED lines=8> */
.L_x_18547:
[----:B------:R-:W0:Y:S02]  /*15e60*/  LDS R2, [R0+-0x2] ;  /* 0xfffffe0000027984 */ /* 0x000e240000000800 */
[----:B0-----:R-:W-:-:S10]  /*15e70*/  HFMA2.MMA.BF16_V2 R3, R2, 1, 1, R5 ;  /* 0x3f803f8002037835 */ /* 0x001fd40000200005 */
[----:B------:R-:W0:Y:S02]  /*15e80*/  ATOMS.CAST.SPIN R3, [R0+-0x2], R2, R3 ;  /* 0xfffffe020003738d */ /* 0x000e240001800003 */
[----:B0-----:R-:W-:-:S13]  /*15e90*/  ISETP.EQ.U32.AND P0, PT, R3, 0x1, PT ;  /* 0x000000010300780c */ /* 0x001fda0003f02070 */
[----:B------:R-:W-:Y:S05]  /*15ea0*/  @!P0 BRA `(.L_x_18547) ;  /* 0xfffffffc00ec8947 */ /* 0x000fea000383ffff */
[----:B------:R-:W-:Y:S05]  /*15eb0*/  BRA `(.L_x_18545) ;  /* 0x00000000000c7947 */ /* 0x000fea0003800000 */
.L_x_18546:
[----:B------:R-:W2:Y:S02]  /*15ec0*/  LD.E R0, desc[UR36][R2.64+-0x2] ;  /* 0xfffffe2402007980 */ /* 0x000ea4000c101900 */
[----:B--2---:R-:W-:-:S05]  /*15ed0*/  IADD3 R5, R5, R0, RZ ;  /* 0x0000000005057210 */ /* 0x004fca0007ffe0ff */
[----:B------:R1:W-:Y:S02]  /*15ee0*/  ST.E desc[UR36][R2.64+-0x2], R5 ;  /* 0xfffffe0502007985 */ /* 0x0003e4000c101924 */
.L_x_18545:
[----:B------:R-:W-:Y:S05]  /*15ef0*/  BSYNC B1 ;  /* 0x0000000000017941 */ /* 0x000fea0003800000 */
.L_x_18541:
[----:B------:R-:W-:Y:S05]  /*15f00*/  BRA `(.L_x_18548) ;  /* 0x0000000000447947 */ /* 0x000fea0003800000 */
.L_x_18540:
        /* <DEDUP_REMOVED lines=8> */
.L_x_18550:
[----:B------:R-:W0:Y:S02]  /*15f90*/  LDS R2, [R0] ;  /* 0x0000000000027984 */ /* 0x000e240000000800 */
[----:B0-----:R-:W-:-:S06]  /*15fa0*/  HADD2.BF16_V2 R3, R2, R5 ;  /* 0x0000000502037230 */ /* 0x001fcc0000200000 */
[----:B------:R-:W0:Y:S02]  /*15fb0*/  ATOMS.CAST.SPIN R3, [R0], R2, R3 ;  /* 0x000000020003738d */ /* 0x000e240001800003 */
[----:B0-----:R-:W-:-:S13]  /*15fc0*/  ISETP.EQ.U32.AND P0, PT, R3, 0x1, PT ;  /* 0x000000010300780c */ /* 0x001fda0003f02070 */
[----:B------:R-:W-:Y:S05]  /*15fd0*/  @!P0 BRA `(.L_x_18550) ;  /* 0xfffffffc00ec8947 */ /* 0x000fea000383ffff */
[----:B------:R-:W-:Y:S05]  /*15fe0*/  BRA `(.L_x_18548) ;  /* 0x00000000000c7947 */ /* 0x000fea0003800000 */
.L_x_18549:
[----:B------:R-:W2:Y:S02]  /*15ff0*/  LD.E R0, desc[UR36][R2.64] ;  /* 0x0000002402007980 */ /* 0x000ea4000c101900 */
[----:B--2---:R-:W-:-:S05]  /*16000*/  IADD3 R5, R5, R0, RZ ;  /* 0x0000000005057210 */ /* 0x004fca0007ffe0ff */
[----:B------:R2:W-:Y:S02]  /*16010*/  ST.E desc[UR36][R2.64], R5 ;  /* 0x0000000502007985 */ /* 0x0005e4000c101924 */
.L_x_18548:
[----:B------:R-:W-:Y:S05]  /*16020*/  BSYNC B0 ;  /* 0x0000000000007941 */ /* 0x000fea0003800000 */
.L_x_18539:
[----:B------:R-:W-:Y:S01]  /*16030*/  VIADD R17, R17, 0x80 ;  /* 0x0000008011117836 */ /* 0x000fe20000000000 */
[----:B-12---:R-:W-:-:S04]  /*16040*/  HFMA2.MMA R3, -RZ, RZ, 0, 0 ;  /* 0x00000000ff037435 */ /* 0x006fc800000001ff */
[----:B------:R-:W-:-:S07]  /*16050*/  MOV R2, R17 ;  /* 0x0000001100027202 */ /* 0x000fce0000000f00 */
.L_x_18459:
[----:B------:R-:W-:Y:S05]  /*16060*/  BSYNC B6 ;  /* 0x0000000000067941 */ /* 0x000fea0003800000 */
.L_x_18458:
[----:B------:R-:W-:Y:S02]  /*16070*/  ULDC.64 UR4, c[0x0][0x210] ;  /* 0x0000840000047ab9 */ /* 0x000fe40000000a00 */
[----:B------:R-:W-:-:S04]  /*16080*/  ISETP.GE.U32.AND P0, PT, R2, UR4, PT ;  /* 0x0000000402007c0c */ /* 0x000fc8000bf06070 */
[----:B------:R-:W-:-:S13]  /*16090*/  ISETP.GE.AND.EX P0, PT, R3, UR5, PT, P0 ;  /* 0x0000000503007c0c */ /* 0x000fda000bf06300 */
[----:B------:R-:W-:Y:S05]  /*160a0*/  @P0 EXIT ;  /* 0x000000000000094d */ /* 0x000fea0003800000 */
[----:B------:R-:W1:Y:S01]  /*160b0*/  LDC R6, c[0x0][0x218] ;  /* 0x00008600ff067b82 */ /* 0x000e620000000800 */
[----:B------:R-:W-:Y:S01]  /*160c0*/  IMAD.MOV.U32 R0, RZ, RZ, RZ ;  /* 0x000000ffff007224 */ /* 0x000fe200078e00ff */
[----:B------:R-:W-:Y:S02]  /*160d0*/  MOV R23, RZ ;  /* 0x000000ff00177202 */ /* 0x000fe40000000f00 */
[----:B-1----:R-:W-:-:S13]  /*160e0*/  ISETP.NE.AND P0, PT, R6, RZ, PT ;  /* 0x000000ff0600720c */ /* 0x002fda0003f05270 */
[----:B------:R-:W-:Y:S05]  /*160f0*/  @!P0 BRA `(.L_x_18551) ;  /* 0x0000001000a48947 */ /* 0x000fea0003800000 */
        /* <DEDUP_REMOVED lines=284> */
[----:B------:R-:W-:-:S05]  /*172c0*/  IADD3 R7, RZ, -R5, RZ ;  /* 0x80000005ff077210 */ /* 0x000fca0007ffe0ff */
        /* <DEDUP_REMOVED lines=12> */
.L_x_18551:
        /* <DEDUP_REMOVED lines=32> */
.L_x_18553:
[----:B------:R-:W-:Y:S05]  /*17590*/  BSYNC B6 ;  /* 0x0000000000067941 */ /* 0x000fea0003800000 */
.L_x_18552:
        /* <DEDUP_REMOVED lines=9> */
[----:B------:R-:W-:-:S05]  /*17630*/  IMAD.X R13, R17, 0x1, R3, P0 ;  /* 0x00000001110d7824 */ /* 0x000fca00000e0603 */
[----:B------:R-:W-:Y:S01]  /*17640*/  MOV R16, R13 ;  /* 0x0000000d00107202 */ /* 0x000fe20000000f00 */
[----:B------:R-:W-:Y:S06]  /*17650*/  @P1 BRA `(.L_x_18554) ;  /* 0x0000005800581947 */ /* 0x000fec0003800000 */
        /* <DEDUP_REMOVED lines=22> */
[----:B------:R-:W-:Y:S01]  /*177c0*/  MOV R4, R12 ;  /* 0x0000000c00047202 */ /* 0x000fe20000000f00 */
[----:B------:R-:W-:Y:S02]  /*177d0*/  IMAD.MOV.U32 R12, RZ, RZ, R2 ;  /* 0x000000ffff0c7224 */ /* 0x000fe400078e0002 */
[----:B------:R-:W-:-:S05]  /*177e0*/  IMAD R5, R5, UR5, R0 ;  /* 0x0000000505057c24 */ /* 0x000fca000f8e0200 */
[----:B------:R-:W-:Y:S02]  /*177f0*/  IADD3 R5, R5, R13, RZ ;  /* 0x0000000d05057210 */ /* 0x000fe40007ffe0ff */
[----:B------:R-:W-:Y:S01]  /*17800*/  MOV R13, R3 ;  /* 0x00000003000d7202 */ /* 0x000fe20000000f00 */
[----:B------:R-:W-:Y:S06]  /*17810*/  BRA `(.L_x_18557) ;  /* 0x0000000000607947 */ /* 0x000fec0003800000 */
.L_x_18556:
[----:B------:R-:W-:Y:S01]  /*17820*/  ULDC UR4, c[0x0][0x438] ;  /* 0x00010e0000047ab9 */ /* 0x000fe20000000800 */
[----:B------:R-:W-:Y:S01]  /*17830*/  HFMA2.MMA R2, -RZ, RZ, 0, 0 ;  /* 0x00000000ff027435 */ /* 0x000fe200000001ff */
[----:B0-----:R-:W0:Y:S01]  /*17840*/  I2F.U32.RP R4, UR4 ;  /* 0x0000000400047d06 */ /* 0x001e220008209000 */
[----:B------:R-:W-:Y:S01]  /*17850*/  ISETP.NE.U32.AND P2, PT, RZ, UR4, PT ;  /* 0x00000004ff007c0c */ /* 0x000fe2000bf45070 */
[----:B------:R-:W-:-:S06]  /*17860*/  IMAD.MOV.U32 R13, RZ, RZ, RZ ;  /* 0x000000ffff0d7224 */ /* 0x000fcc00078e00ff */
[----:B0-----:R-:W0:Y:S02]  /*17870*/  MUFU.RCP R4, R4 ;  /* 0x0000000400047308 */ /* 0x001e240000001000 */
[----:B0-----:R-:W-:-:S06]  /*17880*/  IADD3 R5, R4, 0xffffffe, RZ ;  /* 0x0ffffffe04057810 */ /* 0x001fcc0007ffe0ff */
[----:B------:R0:W1:Y:S02]  /*17890*/  F2I.FTZ.U32.TRUNC.NTZ R3, R5 ;  /* 0x0000000500037305 */ /* 0x000064000021f000 */
[----:B0-----:R-:W-:Y:S01]  /*178a0*/  MOV R5, RZ ;  /* 0x000000ff00057202 */ /* 0x001fe20000000f00 */
[----:B-1----:R-:W-:-:S04]  /*178b0*/  IMAD.MOV R7, RZ, RZ, -R3 ;  /* 0x000000ffff077224 */ /* 0x002fc800078e0a03 */
        /* <DEDUP_REMOVED lines=9> */
[----:B------:R-:W-:Y:S02]  /*17950*/  @P1 IADD3 R0, R0, 0x1, RZ ;  /* 0x0000000100001810 */ /* 0x000fe40007ffe0ff */
[----:B------:R-:W-:-:S05]  /*17960*/  @!P2 LOP3.LUT R0, RZ, UR4, RZ, 0x33, !PT ;  /* 0x00000004ff00ac12 */ /* 0x000fca000f8e33ff */
[----:B------:R-:W-:-:S04]  /*17970*/  IMAD.MOV R3, RZ, RZ, -R0 ;  /* 0x000000ffff037224 */ /* 0x000fc800078e0a00 */
[----:B------:R-:W-:Y:S01]  /*17980*/  IMAD R4, R3, UR4, R12 ;  /* 0x0000000403047c24 */ /* 0x000fe2000f8e020c */
[----:B------:R-:W-:-:S07]  /*17990*/  MOV R12, R0 ;  /* 0x00000000000c7202 */ /* 0x000fce0000000f00 */
.L_x_18557:
[----:B------:R-:W-:Y:S05]  /*179a0*/  BSYNC B0 ;  /* 0x0000000000007941 */ /* 0x000fea0003800000 */
.L_x_18555:
        /* <DEDUP_REMOVED lines=19> */
[----:B------:R-:W-:Y:S05]  /*17ae0*/  CALL.REL.NOINC `($__internal_26_$__cuda_sm20_div_u64) ;  /* 0x0000005800487944 */ /* 0x000fea0003c00000 */
        /* <DEDUP_REMOVED lines=12> */
.L_x_18559:
[----:B------:R-:W-:Y:S01]  /*17bb0*/  ULDC UR4, c[0x0][0x440] ;  /* 0x0001100000047ab9 */ /* 0x000fe20000000800 */
[----:B------:R-:W-:Y:S01]  /*17bc0*/  HFMA2.MMA R2, -RZ, RZ, 0, 0 ;  /* 0x00000000ff027435 */ /* 0x000fe200000001ff */
[----:B------:R-:W0:Y:S01]  /*17bd0*/  I2F.U32.RP R4, UR4 ;  /* 0x0000000400047d06 */ /* 0x000e220008209000 */
[----:B------:R-:W-:Y:S01]  /*17be0*/  ISETP.NE.U32.AND P2, PT, RZ, UR4, PT ;  /* 0x00000004ff007c0c */ /* 0x000fe2000bf45070 */
[----:B------:R-:W-:-:S06]  /*17bf0*/  HFMA2.MMA R13, -RZ, RZ, 0, 0 ;  /* 0x00000000ff0d7435 */ /* 0x000fcc00000001ff */
[----:B0-----:R-:W0:Y:S02]  /*17c00*/  MUFU.RCP R4, R4 ;  /* 0x0000000400047308 */ /* 0x001e240000001000 */
[----:B0-----:R-:W-:-:S06]  /*17c10*/  VIADD R5, R4, 0xffffffe ;  /* 0x0ffffffe04057836 */ /* 0x001fcc0000000000 */
[----:B------:R0:W1:Y:S02]  /*17c20*/  F2I.FTZ.U32.TRUNC.NTZ R3, R5 ;  /* 0x0000000500037305 */ /* 0x000064000021f000 */
[----:B0-----:R-:W-:Y:S02]  /*17c30*/  MOV R5, RZ ;  /* 0x000000ff00057202 */ /* 0x001fe40000000f00 */
        /* <DEDUP_REMOVED lines=9> */
[----:B------:R-:W-:-:S13]  /*17cd0*/  ISETP.GE.U32.AND P1, PT, R2, UR4, PT ;  /* 0x0000000402007c0c */ /* 0x000fda000bf26070 */
[----:B------:R-:W-:Y:S01]  /*17ce0*/  @P1 VIADD R0, R0, 0x1 ;  /* 0x0000000100001836 */ /* 0x000fe20000000000 */
[----:B------:R-:W-:-:S04]  /*17cf0*/  @!P2 LOP3.LUT R0, RZ, UR4, RZ, 0x33, !PT ;  /* 0x00000004ff00ac12 */ /* 0x000fc8000f8e33ff */
[----:B------:R-:W-:-:S05]  /*17d00*/  IADD3 R3, RZ, -R0, RZ ;  /* 0x80000000ff037210 */ /* 0x000fca0007ffe0ff */
[----:B------:R-:W-:Y:S02]  /*17d10*/  IMAD R4, R3, UR4, R12 ;  /* 0x0000000403047c24 */ /* 0x000fe4000f8e020c */
[----:B------:R-:W-:-:S07]  /*17d20*/  IMAD.MOV.U32 R12, RZ, RZ, R0 ;  /* 0x000000ffff0c7224 */ /* 0x000fce00078e0000 */
.L_x_18560:
[----:B------:R-:W-:Y:S05]  /*17d30*/  BSYNC B0 ;  /* 0x0000000000007941 */ /* 0x000fea0003800000 */
.L_x_18558:
        /* <DEDUP_REMOVED lines=33> */
.L_x_18562:
[----:B------:R-:W-:Y:S01]  /*17f50*/  ULDC UR4, c[0x0][0x448] ;  /* 0x0001120000047ab9 */ /* 0x000fe20000000800 */
[----:B------:R-:W-:Y:S01]  /*17f60*/  HFMA2.MMA R2, -RZ, RZ, 0, 0 ;  /* 0x00000000ff027435 */ /* 0x000fe200000001ff */
[----:B------:R-:W0:Y:S01]  /*17f70*/  I2F.U32.RP R4, UR4 ;  /* 0x0000000400047d06 */ /* 0x000e220008209000 */
        /* <DEDUP_REMOVED lines=21> */
.L_x_18563:
[----:B------:R-:W-:Y:S05]  /*180d0*/  BSYNC B0 ;  /* 0x0000000000007941 */ /* 0x000fea0003800000 */
.L_x_18561:
[----:B------:R-:W0:Y:S01]  /*180e0*/  LDC R0, c[0x0][0x430] ;  /* 0x00010c00ff007b82 */ /* 0x000e220000000800 */
[----:B------:R-:W-:Y:S01]  /*180f0*/  ULDC.64 UR4, c[0x0][0x510] ;  /* 0x0001440000047ab9 */ /* 0x000fe20000000a00 */
[----:B------:R-:W-:Y:S01]  /*18100*/  MOV R19, R16 ;  /* 0x0000001000137202 */ /* 0x000fe20000000f00 */
        /* <DEDUP_REMOVED lines=30> */
.L_x_18565:
[----:B------:R-:W-:Y:S01]  /*182f0*/  ULDC UR4, c[0x0][0x450] ;  /* 0x0001140000047ab9 */ /* 0x000fe20000000800 */
[----:B------:R-:W-:Y:S01]  /*18300*/  IMAD.MOV.U32 R2, RZ, RZ, RZ ;  /* 0x000000ffff027224 */ /* 0x000fe200078e00ff */
[----:B------:R-:W0:Y:S01]  /*18310*/  I2F.U32.RP R4, UR4 ;  /* 0x0000000400047d06 */ /* 0x000e220008209000 */
[----:B------:R-:W-:Y:S01]  /*18320*/  ISETP.NE.U32.AND P2, PT, RZ, UR4, PT ;  /* 0x00000004ff007c0c */ /* 0x000fe2000bf45070 */
[----:B------:R-:W-:-:S06]  /*18330*/  HFMA2.MMA R13, -RZ, RZ, 0, 0 ;  /* 0x00000000ff0d7435 */ /* 0x000fcc00000001ff */
        /* <DEDUP_REMOVED lines=11> */
[----:B------:R-:W-:Y:S01]  /*183f0*/  @P0 IADD3 R2, R2, -UR4, RZ ;  /* 0x8000000402020c10 */ /* 0x000fe2000fffe0ff */
[----:B------:R-:W-:-:S03]  /*18400*/  @P0 VIADD R0, R0, 0x1 ;  /* 0x0000000100000836 */ /* 0x000fc60000000000 */
[----:B------:R-:W-:-:S13]  /*18410*/  ISETP.GE.U32.AND P1, PT, R2, UR4, PT ;  /* 0x0000000402007c0c */ /* 0x000fda000bf26070 */
[----:B------:R-:W-:Y:S02]  /*18420*/  @P1 IADD3 R0, R0, 0x1, RZ ;  /* 0x0000000100001810 */ /* 0x000fe40007ffe0ff */
[----:B------:R-:W-:-:S04]  /*18430*/  @!P2 LOP3.LUT R0, RZ, UR4, RZ, 0x33, !PT ;  /* 0x00000004ff00ac12 */ /* 0x000fc8000f8e33ff */
[----:B------:R-:W-:-:S05]  /*18440*/  IADD3 R3, RZ, -R0, RZ ;  /* 0x80000000ff037210 */ /* 0x000fca0007ffe0ff */
[----:B------:R-:W-:Y:S01]  /*18450*/  IMAD R4, R3, UR4, R12 ;  /* 0x0000000403047c24 */ /* 0x000fe2000f8e020c */
[----:B------:R-:W-:-:S07]  /*18460*/  MOV R12, R0 ;  /* 0x00000000000c7202 */ /* 0x000fce0000000f00 */
.L_x_18566:
[----:B------:R-:W-:Y:S05]  /*18470*/  BSYNC B0 ;  /* 0x0000000000007941 */ /* 0x000fea0003800000 */
.L_x_18564:
        /* <DEDUP_REMOVED lines=33> */
.L_x_18568:
        /* <DEDUP_REMOVED lines=24> */
.L_x_18569:
[----:B------:R-:W-:Y:S05]  /*18810*/  BSYNC B0 ;  /* 0x0000000000007941 */ /* 0x000fea0003800000 */
.L_x_18567:
        /* <DEDUP_REMOVED lines=33> */
.L_x_18571:
        /* <DEDUP_REMOVED lines=24> */
.L_x_18572:
[----:B------:R-:W-:Y:S05]  /*18bb0*/  BSYNC B0 ;  /* 0x0000000000007941 */ /* 0x000fea0003800000 */
.L_x_18570:
        /* <DEDUP_REMOVED lines=33> */
.L_x_18574:
        /* <DEDUP_REMOVED lines=24> */
.L_x_18575:
[----:B------:R-:W-:Y:S05]  /*18f50*/  BSYNC B0 ;  /* 0x0000000000007941 */ /* 0x000fea0003800000 */
.L_x_18573:
        /* <DEDUP_REMOVED lines=33> */
.L_x_18577:
        /* <DEDUP_REMOVED lines=24> */
.L_x_18578:
[----:B------:R-:W-:Y:S05]  /*192f0*/  BSYNC B0 ;  /* 0x0000000000007941 */ /* 0x000fea0003800000 */
.L_x_18576:
        /* <DEDUP_REMOVED lines=33> */
.L_x_18580:
        /* <DEDUP_REMOVED lines=24> */
.L_x_18581:
[----:B------:R-:W-:Y:S05]  /*19690*/  BSYNC B0 ;  /* 0x0000000000007941 */ /* 0x000fea0003800000 */
.L_x_18579:
        /* <DEDUP_REMOVED lines=33> */
.L_x_18583:
        /* <DEDUP_REMOVED lines=24> */
.L_x_18584:
[----:B------:R-:W-:Y:S05]  /*19a30*/  BSYNC B0 ;  /* 0x0000000000007941 */ /* 0x000fea0003800000 */
.L_x_18582:
        /* <DEDUP_REMOVED lines=33> */
.L_x_18586:
        /* <DEDUP_REMOVED lines=24> */
.L_x_18587:
[----:B------:R-:W-:Y:S05]  /*19dd0*/  BSYNC B0 ;  /* 0x0000000000007941 */ /* 0x000fea0003800000 */
.L_x_18585:
        /* <DEDUP_REMOVED lines=33> */
.L_x_18589:
        /* <DEDUP_REMOVED lines=24> */
.L_x_18590:
[----:B------:R-:W-:Y:S05]  /*1a170*/  BSYNC B0 ;  /* 0x0000000000007941 */ /* 0x000fea0003800000 */
.L_x_18588:
        /* <DEDUP_REMOVED lines=33> */
.L_x_18592:
        /* <DEDUP_REMOVED lines=24> */
.L_x_18593:
[----:B------:R-:W-:Y:S05]  /*1a510*/  BSYNC B0 ;  /* 0x0000000000007941 */ /* 0x000fea0003800000 */
.L_x_18591:
        /* <DEDUP_REMOVED lines=33> */
.L_x_18595:
        /* <DEDUP_REMOVED lines=24> */
.L_x_18596:
[----:B------:R-:W-:Y:S05]  /*1a8b0*/  BSYNC B0 ;  /* 0x0000000000007941 */ /* 0x000fea0003800000 */
.L_x_18594:
        /* <DEDUP_REMOVED lines=33> */
.L_x_18598:
        /* <DEDUP_REMOVED lines=24> */
.L_x_18599:
[----:B------:R-:W-:Y:S05]  /*1ac50*/  BSYNC B0 ;  /* 0x0000000000007941 */ /* 0x000fea0003800000 */
.L_x_18597:
        /* <DEDUP_REMOVED lines=33> */
.L_x_18601:
        /* <DEDUP_REMOVED lines=24> */
.L_x_18602:
[----:B------:R-:W-:Y:S05]  /*1aff0*/  BSYNC B0 ;  /* 0x0000000000007941 */ /* 0x000fea0003800000 */
.L_x_18600:
        /* <DEDUP_REMOVED lines=33> */
.L_x_18604:
        /* <DEDUP_REMOVED lines=24> */
.L_x_18605:
[----:B------:R-:W-:Y:S05]  /*1b390*/  BSYNC B0 ;  /* 0x0000000000007941 */ /* 0x000fea0003800000 */
.L_x_18603:
        /* <DEDUP_REMOVED lines=33> */
.L_x_18607:
        /* <DEDUP_REMOVED lines=24> */
.L_x_18608:
[----:B------:R-:W-:Y:S05]  /*1b730*/  BSYNC B0 ;  /* 0x0000000000007941 */ /* 0x000fea0003800000 */
.L_x_18606:
        /* <DEDUP_REMOVED lines=33> */
.L_x_18610:
        /* <DEDUP_REMOVED lines=24> */
.L_x_18611:
[----:B------:R-:W-:Y:S05]  /*1bad0*/  BSYNC B0 ;  /* 0x0000000000007941 */ /* 0x000fea0003800000 */
.L_x_18609:
        /* <DEDUP_REMOVED lines=33> */
.L_x_18613:
        /* <DEDUP_REMOVED lines=24> */
.L_x_18614:
[----:B------:R-:W-:Y:S05]  /*1be70*/  BSYNC B0 ;  /* 0x0000000000007941 */ /* 0x000fea0003800000 */
.L_x_18612:
        /* <DEDUP_REMOVED lines=33> */
.L_x_18616:
        /* <DEDUP_REMOVED lines=24> */
.L_x_18617:
[----:B------:R-:W-:Y:S05]  /*1c210*/  BSYNC B0 ;  /* 0x0000000000007941 */ /* 0x000fea0003800000 */
.L_x_18615:
        /* <DEDUP_REMOVED lines=33> */
.L_x_18619:
        /* <DEDUP_REMOVED lines=24> */
.L_x_18620:
[----:B------:R-:W-:Y:S05]  /*1c5b0*/  BSYNC B0 ;  /* 0x0000000000007941 */ /* 0x000fea0003800000 */
.L_x_18618:
        /* <DEDUP_REMOVED lines=33> */
.L_x_18622:
        /* <DEDUP_REMOVED lines=24> */
.L_x_18623:
[----:B------:R-:W-:Y:S05]  /*1c950*/  BSYNC B0 ;  /* 0x0000000000007941 */ /* 0x000fea0003800000 */
.L_x_18621:
        /* <DEDUP_REMOVED lines=31> */
.L_x_18625:
[----:B------:R-:W-:Y:S01]  /*1cb50*/  ULDC UR4, c[0x0][0x4f0] ;  /* 0x00013c0000047ab9 */ /* 0x000fe20000000800 */
[----:B------:R-:W-:Y:S01]  /*1cb60*/  HFMA2.MMA R2, -RZ, RZ, 0, 0 ;  /* 0x00000000ff027435 */ /* 0x000fe200000001ff */
[----:B------:R-:W0:Y:S01]  /*1cb70*/  I2F.U32.RP R4, UR4 ;  /* 0x0000000400047d06 */ /* 0x000e220008209000 */
[----:B------:R-:W-:-:S07]  /*1cb80*/  ISETP.NE.U32.AND P2, PT, RZ, UR4, PT ;  /* 0x00000004ff007c0c */ /* 0x000fce000bf45070 */
        /* <DEDUP_REMOVED lines=16> */
[----:B------:R-:W-:-:S05]  /*1cc90*/  IADD3 R3, RZ, -R2, RZ ;  /* 0x80000002ff037210 */ /* 0x000fca0007ffe0ff */
[----:B------:R-:W-:Y:S02]  /*1cca0*/  IMAD R4, R3, UR4, R12 ;  /* 0x0000000403047c24 */ /* 0x000fe4000f8e020c */
[----:B------:R-:W-:-:S07]  /*1ccb0*/  IMAD.MOV.U32 R3, RZ, RZ, RZ ;  /* 0x000000ffff037224 */ /* 0x000fce00078e00ff */
.L_x_18626:
[----:B------:R-:W-:Y:S05]  /*1ccc0*/  BSYNC B0 ;  /* 0x0000000000007941 */ /* 0x000fea0003800000 */
.L_x_18624:
        /* <DEDUP_REMOVED lines=17> */
[----:B------:R-:W-:Y:S05]  /*1cde0*/  CALL.REL.NOINC `($__internal_27_$__cuda_sm20_rem_u64) ;  /* 0x0000000800a07944 */ /* 0x000fea0003c00000 */
[----:B------:R-:W-:Y:S01]  /*1cdf0*/  MOV R2, R0 ;  /* 0x0000000000027202 */ /* 0x000fe20000000f00 */
[----:B------:R-:W-:Y:S01]  /*1ce00*/  IMAD.MOV.U32 R3, RZ, RZ, R5 ;  /* 0x000000ffff037224 */ /* 0x000fe200078e0005 */
[----:B------:R-:W-:Y:S06]  /*1ce10*/  BRA `(.L_x_18629) ;  /* 0x00000000004c7947 */ /* 0x000fec0003800000 */
.L_x_18628:
[----:B------:R-:W-:Y:S02]  /*1ce20*/  ULDC UR4, c[0x0][0x4f8] ;  /* 0x00013e0000047ab9 */ /* 0x000fe40000000800 */
        /* <DEDUP_REMOVED lines=11> */
[----:B------:R-:W-:Y:S01]  /*1cee0*/  IMAD R2, R3, UR4, R2 ;  /* 0x0000000403027c24 */ /* 0x000fe2000f8e0202 */
[----:B------:R-:W-:-:S04]  /*1cef0*/  HFMA2.MMA R3, -RZ, RZ, 0, 0 ;  /* 0x00000000ff037435 */ /* 0x000fc800000001ff */
[----:B------:R-:W-:-:S13]  /*1cf00*/  ISETP.GE.U32.AND P0, PT, R2, UR4, PT ;  /* 0x0000000402007c0c */ /* 0x000fda000bf06070 */
[----:B------:R-:W-:-:S04]  /*1cf10*/  @P0 IADD3 R2, R2, -UR4, RZ ;  /* 0x8000000402020c10 */ /* 0x000fc8000fffe0ff */
[----:B------:R-:W-:-:S13]  /*1cf20*/  ISETP.GE.U32.AND P0, PT, R2, UR4, PT ;  /* 0x0000000402007c0c */ /* 0x000fda000bf06070 */
[----:B------:R-:W-:Y:S01]  /*1cf30*/  @P0 VIADD R2, R2, -UR4 ;  /* 0x8000000402020c36 */ /* 0x000fe20008000000 */
[----:B------:R-:W-:-:S07]  /*1cf40*/  @!P1 LOP3.LUT R2, RZ, UR4, RZ, 0x33, !PT ;  /* 0x00000004ff029c12 */ /* 0x000fce000f8e33ff */
.L_x_18629:
[----:B------:R-:W-:Y:S05]  /*1cf50*/  BSYNC B0 ;  /* 0x0000000000007941 */ /* 0x000fea0003800000 */
.L_x_18627:
[----:B------:R-:W-:Y:S01]  /*1cf60*/  ULDC.64 UR4, c[0x0][0x5c0] ;  /* 0x0001700000047ab9 */ /* 0x000fe20000000a00 */
[----:B------:R-:W-:Y:S01]  /*1cf70*/  MOV R19, R16 ;  /* 0x0000001000137202 */ /* 0x000fe20000000f00 */
[----:B------:R-:W-:Y:S02]  /*1cf80*/  IMAD R3, R3, UR4, RZ ;  /* 0x0000000403037c24 */ /* 0x000fe4000f8e02ff */
[----:B------:R-:W-:-:S04]  /*1cf90*/  IMAD.WIDE.U32 R18, R2, UR4, R18 ;  /* 0x0000000402127c25 */ /* 0x000fc8000f8e0012 */
[----:B------:R-:W-:-:S04]  /*1cfa0*/  IMAD R3, R2, UR5, R3 ;  /* 0x0000000502037c24 */ /* 0x000fc8000f8e0203 */
[----:B------:R-:W-:-:S07]  /*1cfb0*/  IMAD.IADD R16, R19, 0x1, R3 ;  /* 0x0000000113107824 */ /* 0x000fce00078e0203 */
.L_x_18554:
[----:B------:R1:W5:Y:S01]  /*1cfc0*/  LDG.E.U16 R22, desc[UR36][R22.64] ;  /* 0x0000002416167981 */ /* 0x000362000c1e1500 */
[----:B------:R-:W-:Y:S01]  /*1cfd0*/  ULDC.64 UR4, c[0x0][0x5c8] ;  /* 0x0001720000047ab9 */ /* 0x000fe20000000a00 */
[----:B------:R-:W-:Y:S01]  /*1cfe0*/  ULDC.64 UR6, c[0x0][0x5d0] ;  /* 0x0001740000067ab9 */ /* 0x000fe20000000a00 */
[----:B------:R-:W-:Y:S01]  /*1cff0*/  UIADD3 UR4, UP0, UR4, -0x1, URZ ;  /* 0xffffffff04047890 */ /* 0x000fe2000ff1e03f */
[----:B------:R-:W-:-:S03]  /*1d000*/  LEA R2, P2, R18, UR6, 0x1 ;  /* 0x0000000612027c11 */ /* 0x000fc6000f8408ff */
[----:B------:R-:W-:Y:S01]  /*1d010*/  UIADD3.X UR5, UR5, -0x1, URZ, UP0, !UPT ;  /* 0xffffffff05057890 */ /* 0x000fe200087fe43f */
[----:B------:R-:W-:Y:S02]  /*1d020*/  LOP3.LUT R0, R2, 0x3, RZ, 0xc0, !PT ;  /* 0x0000000302007812 */ /* 0x000fe400078ec0ff */
[----:B------:R-:W-:Y:S02]  /*1d030*/  ISETP.LT.U32.AND P0, PT, R18, UR4, PT ;  /* 0x0000000412007c0c */ /* 0x000fe4000bf01070 */
[----:B------:R-:W-:Y:S02]  /*1d040*/  ISETP.NE.U32.AND P1, PT, R0, RZ, PT ;  /* 0x000000ff0000720c */ /* 0x000fe40003f25070 */
[----:B------:R-:W-:Y:S02]  /*1d050*/  MOV R3, UR5 ;  /* 0x0000000500037c02 */ /* 0x000fe40008000f00 */
[----:B------:R-:W-:Y:S02]  /*1d060*/  ISETP.NE.AND.EX P1, PT, RZ, RZ, PT, P1 ;  /* 0x000000ffff00720c */ /* 0x000fe40003f25310 */
[----:B------:R-:W-:-:S02]  /*1d070*/  ISETP.GT.AND.EX P0, PT, R3, R16, PT, P0 ;  /* 0x000000100300720c */ /* 0x000fc40003f04300 */
[----:B------:R-:W-:-:S11]  /*1d080*/  LEA.HI.X R3, R18, UR7, R16, 0x1, P2 ;  /* 0x0000000712037c11 */ /* 0x000fd600090f0c10 */
[----:B-1----:R-:W-:Y:S05]  /*1d090*/  @!P1 BRA P0, `(.L_x_18630) ;  /* 0x0000000000949947 */ /* 0x002fea0000000000 */
[----:B------:R-:W-:Y:S02]  /*1d0a0*/  ISETP.GT.U32.AND P1, PT, R18, RZ, PT ;  /* 0x000000ff1200720c */ /* 0x000fe40003f24070 */
[----:B------:R-:W-:Y:S02]  /*1d0b0*/  ISETP.NE.U32.AND P0, PT, R0, RZ, PT ;  /* 0x000000ff0000720c */ /* 0x000fe40003f05070 */
[----:B------:R-:W-:Y:S02]  /*1d0c0*/  ISETP.GT.AND.EX P1, PT, R16, RZ, PT, P1 ;  /* 0x000000ff1000720c */ /* 0x000fe40003f24310 */
[----:B------:R-:W-:-:S13]  /*1d0d0*/  ISETP.NE.AND.EX P0, PT, RZ, RZ, PT, P0 ;  /* 0x000000ffff00720c */ /* 0x000fda0003f05300 */
[----:B------:R-:W-:Y:S05]  /*1d0e0*/  @P0 BRA P1, `(.L_x_18631) ;  /* 0x0000000000380947 */ /* 0x000fea0000800000 */
[C---:B0-----:R-:W-:Y:S01]  /*1d0f0*/  LOP3.LUT R4, R2.reuse, 0xfffffffd, RZ, 0xc0, !PT ;  /* 0xfffffffd02047812 */ /* 0x041fe200078ec0ff */
[----:B------:R-:W-:Y:S01]  /*1d100*/  IMAD.MOV.U32 R6, RZ, RZ, 0x3254 ;  /* 0x00003254ff067424 */ /* 0x000fe200078e00ff */
[----:B------:R-:W-:Y:S02]  /*1d110*/  MOV R5, R3 ;  /* 0x0000000300057202 */ /* 0x000fe40000000f00 */
[----:B------:R-:W-:-:S03]  /*1d120*/  LOP3.LUT R0, R2, 0x2, RZ, 0xc0, !PT ;  /* 0x0000000202007812 */ /* 0x000fc600078ec0ff */
[----:B------:R0:W5:Y:S01]  /*1d130*/  LD.E R7, desc[UR36][R4.64] ;  /* 0x0000002404077980 */ /* 0x000162000c101900 */
[----:B------:R-:W-:-:S04]  /*1d140*/  ISETP.EQ.U32.AND P0, PT, R0, RZ, PT ;  /* 0x000000ff0000720c */ /* 0x000fc80003f02070 */
[----:B------:R-:W-:-:S09]  /*1d150*/  SEL R6, R6, 0x7610, P0 ;  /* 0x0000761006067807 */ /* 0x000fd20000000000 */
.L_x_18632:
[----:B-----5:R-:W-:-:S05]  /*1d160*/  HADD2.BF16_V2 R0, R7, R22.H0_H0 ;  /* 0x2000001607007230 */ /* 0x020fca0000200000 */
[----:B------:R-:W-:-:S05]  /*1d170*/  PRMT R9, R7, R6, R0 ;  /* 0x0000000607097216 */ /* 0x000fca0000000000 */
[----:B------:R-:W2:Y:S02]  /*1d180*/  ATOM.E.CAS.STRONG.GPU PT, R0, [R4], R7, R9 ;  /* 0x000000070400738b */ /* 0x000ea400001ee109 */
[----:B--2---:R-:W-:Y:S02]  /*1d190*/  ISETP.NE.U32.AND P0, PT, R0, R7, PT ;  /* 0x000000070000720c */ /* 0x004fe40003f05070 */
[----:B------:R-:W-:-:S11]  /*1d1a0*/  MOV R7, R0 ;  /* 0x0000000000077202 */ /* 0x000fd60000000f00 */
[----:B------:R-:W-:Y:S05]  /*1d1b0*/  @P0 BRA `(.L_x_18632) ;  /* 0xfffffffc00e80947 */ /* 0x000fea000383ffff */
[----:B------:R-:W-:Y:S05]  /*1d1c0*/  EXIT ;  /* 0x000000000000794d */ /* 0x000fea0003800000 */
.L_x_18631:
[----:B------:R-:W0:Y:S02]  /*1d1d0*/  I2F.BF16.RZ R7, RZ ;  /* 0x000000ff00077306 */ /* 0x000e24000020e400 */
[----:B0----5:R-:W-:-:S05]  /*1d1e0*/  PRMT R5, R7, 0x5410, R22 ;  /* 0x0000541007057816 */ /* 0x021fca0000000016 */
[----:B------:R0:W-:Y:S02]  /*1d1f0*/  ATOM.E.ADD.BF16x2.RN.STRONG.GPU P0, RZ, desc[UR36][R2.64+-0x2], R5 ;  /* 0xfffffe0502ff79a2 */ /* 0x0001e4000810e7e4 */
[----:B0-----:R-:W-:Y:S05]  /*1d200*/  @P0 EXIT ;  /* 0x000000000000094d */ /* 0x001fea0003800000 */
[----:B------:R-:W0:Y:S02]  /*1d210*/  QSPC.E.S P0, RZ, [R2+-0x2] ;  /* 0xfffffe0002ff73aa */ /* 0x000e240000000500 */
[----:B0-----:R-:W-:Y:S05]  /*1d220*/  @!P0 BRA `(.L_x_18633) ;  /* 0x0000000000208947 */ /* 0x001fea0003800000 */
[----:B------:R-:W-:Y:S02]  /*1d230*/  MOV R0, R2 ;  /* 0x0000000200007202 */ /* 0x000fe40000000f00 */
[----:B------:R-:W-:-:S07]  /*1d240*/  PRMT R5, R7, 0x5410, R22 ;  /* 0x0000541007057816 */ /* 0x000fce0000000016 */
.L_x_18634:
[----:B------:R-:W0:Y:S02]  /*1d250*/  LDS R2, [R0+-0x2] ;  /* 0xfffffe0000027984 */ /* 0x000e240000000800 */
[----:B0-----:R-:W-:-:S10]  /*1d260*/  HFMA2.MMA.BF16_V2 R3, R2, 1, 1, R5 ;  /* 0x3f803f8002037835 */ /* 0x001fd40000200005 */
[----:B------:R-:W0:Y:S02]  /*1d270*/  ATOMS.CAST.SPIN R3, [R0+-0x2], R2, R3 ;  /* 0xfffffe020003738d */ /* 0x000e240001800003 */
[----:B0-----:R-:W-:-:S13]  /*1d280*/  ISETP.EQ.U32.AND P0, PT, R3, 0x1, PT ;  /* 0x000000010300780c */ /* 0x001fda0003f02070 */
[----:B------:R-:W-:Y:S05]  /*1d290*/  @!P0 BRA `(.L_x_18634) ;  /* 0xfffffffc00ec8947 */ /* 0x000fea000383ffff */
[----:B------:R-:W-:Y:S05]  /*1d2a0*/  EXIT ;  /* 0x000000000000794d */ /* 0x000fea0003800000 */
.L_x_18633:
[----:B------:R-:W2:Y:S02]  /*1d2b0*/  LD.E R0, desc[UR36][R2.64+-0x2] ;  /* 0xfffffe2402007980 */ /* 0x000ea4000c101900 */
[----:B--2---:R-:W-:-:S05]  /*1d2c0*/  IADD3 R5, R5, R0, RZ ;  /* 0x0000000005057210 */ /* 0x004fca0007ffe0ff */
[----:B------:R-:W-:Y:S01]  /*1d2d0*/  ST.E desc[UR36][R2.64+-0x2], R5 ;  /* 0xfffffe0502007985 */ /* 0x000fe2000c101924 */
[----:B------:R-:W-:Y:S05]  /*1d2e0*/  EXIT ;  /* 0x000000000000794d */ /* 0x000fea0003800000 */
.L_x_18630:
[----:B------:R-:W0:Y:S02]  /*1d2f0*/  I2F.BF16.RZ R7, RZ ;  /* 0x000000ff00077306 */ /* 0x000e24000020e400 */
[----:B0----5:R-:W-:-:S05]  /*1d300*/  PRMT R5, R22, 0x5410, R7 ;  /* 0x0000541016057816 */ /* 0x021fca0000000007 */
[----:B------:R0:W-:Y:S02]  /*1d310*/  ATOM.E.ADD.BF16x2.RN.STRONG.GPU P0, RZ, desc[UR36][R2.64], R5 ;  /* 0x0000000502ff79a2 */ /* 0x0001e4000810e7e4 */
[----:B0-----:R-:W-:Y:S05]  /*1d320*/  @P0 EXIT ;  /* 0x000000000000094d */ /* 0x001fea0003800000 */
[----:B------:R-:W0:Y:S02]  /*1d330*/  QSPC.E.S P0, RZ, [R2] ;  /* 0x0000000002ff73aa */ /* 0x000e240000000500 */
[----:B0-----:R-:W-:Y:S05]  /*1d340*/  @!P0 BRA `(.L_x_18635) ;  /* 0x0000000000208947 */ /* 0x001fea0003800000 */
[----:B------:R-:W-:Y:S02]  /*1d350*/  MOV R0, R2 ;  /* 0x0000000200007202 */ /* 0x000fe40000000f00 */
[----:B------:R-:W-:-:S07]  /*1d360*/  PRMT R5, R22, 0x5410, R7 ;  /* 0x0000541016057816 */ /* 0x000fce0000000007 */
.L_x_18636:
[----:B------:R-:W0:Y:S02]  /*1d370*/  LDS R2, [R0] ;  /* 0x0000000000027984 */ /* 0x000e240000000800 */
[----:B0-----:R-:W-:-:S06]  /*1d380*/  HADD2.BF16_V2 R3, R2, R5 ;  /* 0x0000000502037230 */ /* 0x001fcc0000200000 */
[----:B------:R-:W0:Y:S02]  /*1d390*/  ATOMS.CAST.SPIN R3, [R0], R2, R3 ;  /* 0x000000020003738d */ /* 0x000e240001800003 */
[----:B0-----:R-:W-:-:S13]  /*1d3a0*/  ISETP.EQ.U32.AND P0, PT, R3, 0x1, PT ;  /* 0x000000010300780c */ /* 0x001fda0003f02070 */
[----:B------:R-:W-:Y:S05]  /*1d3b0*/  @!P0 BRA `(.L_x_18636) ;  /* 0xfffffffc00ec8947 */ /* 0x000fea000383ffff */
[----:B------:R-:W-:Y:S05]  /*1d3c0*/  EXIT ;  /* 0x000000000000794d */ /* 0x000fea0003800000 */
.L_x_18635:
[----:B------:R-:W2:Y:S02]  /*1d3d0*/  LD.E R0, desc[UR36][R2.64] ;  /* 0x0000002402007980 */ /* 0x000ea4000c101900 */
[----:B--2---:R-:W-:-:S05]  /*1d3e0*/  IMAD.IADD R5, R5, 0x1, R0 ;  /* 0x0000000105057824 */ /* 0x004fca00078e0200 */
[----:B------:R-:W-:Y:S01]  /*1d3f0*/  ST.E desc[UR36][R2.64], R5 ;  /* 0x0000000502007985 */ /* 0x000fe2000c101924 */
[----:B------:R-:W-:Y:S05]  /*1d400*/  EXIT ;  /* 0x000000000000794d */ /* 0x000fea0003800000 */
        .weak           $__internal_26_$__cuda_sm20_div_u64
        .type           $__internal_26_$__cuda_sm20_div_u64,@function
        .size           $__internal_26_$__cuda_sm20_div_u64,($__internal_27_$__cuda_sm20_rem_u64 - $__internal_26_$__cuda_sm20_div_u64)
$__internal_26_$__cuda_sm20_div_u64:
[----:B------:R-:W-:Y:S02]  /*1d410*/  MOV R4, R3 ;  /* 0x0000000300047202 */ /* 0x000fe40000000f00 */
[----:B------:R-:W-:-:S04]  /*1d420*/  MOV R5, R2 ;  /* 0x0000000200057202 */ /* 0x000fc80000000f00 */
[----:B------:R-:W0:Y:S08]  /*1d430*/  I2F.U64.RP R4, R4 ;  /* 0x0000000400047312 */ /* 0x000e300000309000 */
[----:B0-----:R-:W0:Y:S02]  /*1d440*/  MUFU.RCP R4, R4 ;  /* 0x0000000400047308 */ /* 0x001e240000001000 */
[----:B0-----:R-:W-:-:S06]  /*1d450*/  VIADD R4, R4, 0x1ffffffe ;  /* 0x1ffffffe04047836 */ /* 0x001fcc0000000000 */
[----:B------:R-:W0:Y:S02]  /*1d460*/  F2I.U64.TRUNC R8, R4 ;  /* 0x0000000400087311 */ /* 0x000e24000020d800 */
[----:B0-----:R-:W-:Y:S01]  /*1d470*/  IMAD.WIDE.U32 R4, R8, R3, RZ ;  /* 0x0000000308047225 */ /* 0x001fe200078e00ff */
[----:B------:R-:W-:-:S03]  /*1d480*/  MOV R11, R8 ;  /* 0x00000008000b7202 */ /* 0x000fc60000000f00 */
[----:B------:R-:W-:Y:S01]  /*1d490*/  IMAD R5, R8, R2, R5 ;  /* 0x0000000208057224 */ /* 0x000fe200078e0205 */
[----:B------:R-:W-:-:S03]  /*1d4a0*/  IADD3 R4, P0, RZ, -R4, RZ ;  /* 0x80000004ff047210 */ /* 0x000fc60007f1e0ff */
        /* <DEDUP_REMOVED lines=46> */
[----:B------:R-:W-:Y:S01]  /*1d790*/  SEL R7, R7, R5, P0 ;  /* 0x0000000507077207 */ /* 0x000fe20000000000 */
[----:B------:R-:W-:Y:S01]  /*1d7a0*/  HFMA2.MMA R5, -RZ, RZ, 0, 0 ;  /* 0x00000000ff057435 */ /* 0x000fe200000001ff */
[----:B------:R-:W-:Y:S02]  /*1d7b0*/  ISETP.GE.U32.AND P0, PT, R11, R3, PT ;  /* 0x000000030b00720c */ /* 0x000fe40003f06070 */
[----:B------:R-:W-:Y:S02]  /*1d7c0*/  IADD3 R4, P2, R9, 0x1, RZ ;  /* 0x0000000109047810 */ /* 0x000fe40007f5e0ff */
[----:B------:R-:W-:Y:S02]  /*1d7d0*/  ISETP.NE.U32.AND P1, PT, R3, RZ, PT ;  /* 0x000000ff0300720c */ /* 0x000fe40003f25070 */
[----:B------:R-:W-:Y:S01]  /*1d7e0*/  ISETP.GE.U32.AND.EX P0, PT, R10, R2, PT, P0 ;  /* 0x000000020a00720c */ /* 0x000fe20003f06100 */
[----:B------:R-:W-:Y:S01]  /*1d7f0*/  IMAD.X R3, RZ, RZ, R7, P2 ;  /* 0x000000ffff037224 */ /* 0x000fe200010e0607 */
[----:B------:R-:W-:-:S02]  /*1d800*/  ISETP.NE.AND.EX P1, PT, R2, RZ, PT, P1 ;  /* 0x000000ff0200720c */ /* 0x000fc40003f25310 */
[----:B------:R-:W-:Y:S02]  /*1d810*/  SEL R2, R4, R9, P0 ;  /* 0x0000000904027207 */ /* 0x000fe40000000000 */
[----:B------:R-:W-:Y:S02]  /*1d820*/  MOV R4, R0 ;  /* 0x0000000000047202 */ /* 0x000fe40000000f00 */
[----:B------:R-:W-:Y:S02]  /*1d830*/  SEL R3, R3, R7, P0 ;  /* 0x0000000703037207 */ /* 0x000fe40000000000 */
[----:B------:R-:W-:Y:S02]  /*1d840*/  SEL R2, R2, 0xffffffff, P1 ;  /* 0xffffffff02027807 */ /* 0x000fe40000800000 */
[----:B------:R-:W-:Y:S01]  /*1d850*/  SEL R3, R3, 0xffffffff, P1 ;  /* 0xffffffff03037807 */ /* 0x000fe20000800000 */
[----:B------:R-:W-:Y:S06]  /*1d860*/  RET.REL.NODEC R4 `(_ZN2at6native24index_elementwise_kernelILi128ELi4EZNS0_20cuda_take_put_kernelIN3c108BFloat16ElZZZZZNS0_10put_kernelERNS_14TensorIteratorERKNS_10TensorBaseEbENKUlvE_clEvENKUlvE10_clEvENKUlvE_clEvENKUlvE0_clEvEUlRS4_lE_EEvS6_S9_RKT1_EUliE_EEvlSG_) ;  /* 0xfffffe2404e47950 */ /* 0x000fec0003c3ffff */
        .weak           $__internal_27_$__cuda_sm20_rem_u64
        .type           $__internal_27_$__cuda_sm20_rem_u64,@function
        .size           $__internal_27_$__cuda_sm20_rem_u64,(.L_x_27944 - $__internal_27_$__cuda_sm20_rem_u64)
$__internal_27_$__cuda_sm20_rem_u64:
[----:B------:R-:W0:Y:S08]  /*1d870*/  I2F.U64.RP R0, UR38 ;  /* 0x0000002600007d12 */ /* 0x000e300008309000 */
[----:B0-----:R-:W0:Y:S02]  /*1d880*/  MUFU.RCP R0, R0 ;  /* 0x0000000000007308 */ /* 0x001e240000001000 */
[----:B0-----:R-:W-:-:S06]  /*1d890*/  VIADD R2, R0, 0x1ffffffe ;  /* 0x1ffffffe00027836 */ /* 0x001fcc0000000000 */
[----:B------:R-:W0:Y:S02]  /*1d8a0*/  F2I.U64.TRUNC R2, R2 ;  /* 0x0000000200027311 */ /* 0x000e24000020d800 */
[----:B0-----:R-:W-:-:S04]  /*1d8b0*/  IMAD.WIDE.U32 R4, R2, UR38, RZ ;  /* 0x0000002602047c25 */ /* 0x001fc8000f8e00ff */
[----:B------:R-:W-:Y:S01]  /*1d8c0*/  IMAD R5, R2, UR39, R5 ;  /* 0x0000002702057c24 */ /* 0x000fe2000f8e0205 */
[----:B------:R-:W-:-:S03]  /*1d8d0*/  IADD3 R7, P0, RZ, -R4, RZ ;  /* 0x80000004ff077210 */ /* 0x000fc60007f1e0ff */
[----:B------:R-:W-:Y:S02]  /*1d8e0*/  IMAD R5, R3, UR38, R5 ;  /* 0x0000002603057c24 */ /* 0x000fe4000f8e0205 */
[----:B------:R-:W-:-:S03]  /*1d8f0*/  IMAD.HI.U32 R4, R2, R7, RZ ;  /* 0x0000000702047227 */ /* 0x000fc600078e00ff */
[----:B------:R-:W-:Y:S02]  /*1d900*/  IADD3.X R11, RZ, ~R5, RZ, P0, !PT ;  /* 0x80000005ff0b7210 */ /* 0x000fe400007fe4ff */
[----:B------:R-:W-:-:S03]  /*1d910*/  MOV R5, R2 ;  /* 0x0000000200057202 */ /* 0x000fc60000000f00 */
[-C--:B------:R-:W-:Y:S02]  /*1d920*/  IMAD R13, R3, R11.reuse, RZ ;  /* 0x0000000b030d7224 */ /* 0x080fe400078e02ff */
[----:B------:R-:W-:-:S04]  /*1d930*/  IMAD.WIDE.U32 R4, P0, R2, R11, R4 ;  /* 0x0000000b02047225 */ /* 0x000fc80007800004 */
[----:B------:R-:W-:-:S04]  /*1d940*/  IMAD.HI.U32 R11, R3, R11, RZ ;  /* 0x0000000b030b7227 */ /* 0x000fc800078e00ff */
[----:B------:R-:W-:-:S04]  /*1d950*/  IMAD.HI.U32 R4, P1, R3, R7, R4 ;  /* 0x0000000703047227 */ /* 0x000fc80007820004 */
[----:B------:R-:W-:Y:S01]  /*1d960*/  IMAD.X R0, R11, 0x1, R3, P0 ;  /* 0x000000010b007824 */ /* 0x000fe200000e0603 */
[----:B------:R-:W-:-:S04]  /*1d970*/  IADD3 R5, P2, R13, R4, RZ ;  /* 0x000000040d057210 */ /* 0x000fc80007f5e0ff */
[----:B------:R-:W-:Y:S01]  /*1d980*/  IADD3.X R7, RZ, RZ, R0, P2, P1 ;  /* 0x000000ffff077210 */ /* 0x000fe200017e2400 */
[----:B------:R-:W-:-:S04]  /*1d990*/  IMAD.WIDE.U32 R2, R5, UR38, RZ ;  /* 0x0000002605027c25 */ /* 0x000fc8000f8e00ff */
        /* <DEDUP_REMOVED lines=44> */
[----:B------:R-:W-:Y:S06]  /*1dc60*/  RET.REL.NODEC R2 `(_ZN2at6native24index_elementwise_kernelILi128ELi4EZNS0_20cuda_take_put_kernelIN3c108BFloat16ElZZZZZNS0_10put_kernelERNS_14TensorIteratorERKNS_10TensorBaseEbENKUlvE_clEvENKUlvE10_clEvENKUlvE_clEvENKUlvE0_clEvEUlRS4_lE_EEvS6_S9_RKT1_EUliE_EEvlSG_) ;  /* 0xfffffe2002e47950 */ /* 0x000fec0003c3ffff */
.L_x_18637:
        /* <DEDUP_REMOVED lines=9> */
.L_x_27944:


//--------------------- .text._ZN2at6native24index_elementwise_kernelILi128ELi4EZNS0_20cuda_take_put_kernelIN3c108BFloat16EiZZZZZNS0_10put_kernelERNS_14TensorIteratorERKNS_10TensorBaseEbENKUlvE_clEvENKUlvE10_clEvENKUlvE_clEvENKUlvE_clEvEUlRS4_iE0_EEvS6_S9_RKT1_EUliE_EEvlSG_ --------------------------
	.section	.text._ZN2at6native24index_elementwise_kernelILi128ELi4EZNS0_20cuda_take_put_kernelIN3c108BFloat16EiZZZZZNS0_10put_kernelERNS_14TensorIteratorERKNS_10TensorBaseEbENKUlvE_clEvENKUlvE10_clEvENKUlvE_clEvENKUlvE_clEvEUlRS4_iE0_EEvS6_S9_RKT1_EUliE_EEvlSG_,"ax",@progbits
	.align	128
        .global         _ZN2at6native24index_elementwise_kernelILi128ELi4EZNS0_20cuda_take_put_kernelIN3c108BFloat16EiZZZZZNS0_10put_kernelERNS_14TensorIteratorERKNS_10TensorBaseEbENKUlvE_clEvENKUlvE10_clEvENKUlvE_clEvENKUlvE_clEvEUlRS4_iE0_EEvS6_S9_RKT1_EUliE_EEvlSG_
        .type           _ZN2at6native24index_elementwise_kernelILi128ELi4EZNS0_20cuda_take_put_kernelIN3c108BFloat16EiZZZZZNS0_10put_kernelERNS_14TensorIteratorERKNS_10TensorBaseEbENKUlvE_clEvENKUlvE10_clEvENKUlvE_clEvENKUlvE_clEvEUlRS4_iE0_EEvS6_S9_RKT1_EUliE_EEvlSG_,@function
        .size           _ZN2at6native24index_elementwise_kernelILi128ELi4EZNS0_20cuda_take_put_kernelIN3c108BFloat16EiZZZZZNS0_10put_kernelERNS_14TensorIteratorERKNS_10TensorBaseEbENKUlvE_clEvENKUlvE10_clEvENKUlvE_clEvENKUlvE_clEvEUlRS4_iE0_EEvS6_S9_RKT1_EUliE_EEvlSG_,(.L_x_28104 - _ZN2at6native24index_elementwise_kernelILi128ELi4EZNS0_20cuda_take_put_kernelIN3c108BFloat16EiZZZZZNS0_10put_kernelERNS_14TensorIteratorERKNS_10TensorBaseEbENKUlvE_clEvENKUlvE10_clEvENKUlvE_clEvENKUlvE_clEvEUlRS4_iE0_EEvS6_S9_RKT1_EUliE_EEvlSG_)
        .other          _ZN2at6native24index_elementwise_kernelILi128ELi4EZNS0_20cuda_take_put_kernelIN3c108BFloat16EiZZZZZNS0_10put_kernelERNS_14TensorIteratorERKNS_10TensorBaseEbENKUlvE_clEvENKUlvE10_clEvENKUlvE_clEvENKUlvE_clEvEUlRS4_iE0_EEvS6_S9_RKT1_EUliE_EEvlSG_,@"STO_CUDA_ENTRY STV_DEFAULT"
_ZN2at6native24index_elementwise_kernelILi128ELi4EZNS0_20cuda_take_put_kernelIN3c108BFloat16EiZZZZZNS0_10put_kernelERNS_14TensorIteratorERKNS_10TensorBaseEbENKUlvE_clEvENKUlvE10_clEvENKUlvE_clEvENKUlvE_clEvEUlRS4_iE0_EEvS6_S9_RKT1_EUliE_EEvlSG_:
.text._ZN2at6native24index_elementwise_kernelILi128ELi4EZNS0_20cuda_take_put_kernelIN3c108BFloat16EiZZZZZNS0_10put_kernelERNS_14TensorIteratorERKNS_10TensorBaseEbENKUlvE_clEvENKUlvE10_clEvENKUlvE_clEvENKUlvE_clEvEUlRS4_iE0_EEvS6_S9_RKT1_EUliE_EEvlSG_:
        /* <DEDUP_REMOVED lines=315> */
.L_x_18640:
        /* <DEDUP_REMOVED lines=32> */
.L_x_18642:
[----:B------:R-:W-:Y:S05]  /*15b0*/  BSYNC B6 ;  /* 0x0000000000067941 */ /* 0x000fea0003800000 */
.L_x_18641:
        /* <DEDUP_REMOVED lines=284> */
.L_x_18643:
[----:B------:R-:W2:Y:S01]  /*2780*/  LDG.E.U16 R19, desc[UR36][R18.64] ;  /* 0x0000002412137981 */ /* 0x000ea2000c1e1500 */
[----:B------:R-:W0:Y:S01]  /*2790*/  LDC.64 R4, c[0x0][0x5c0] ;  /* 0x00017000ff047b82 */ /* 0x000e220000000a00 */
[----:B------:R-:W-:-:S04]  /*27a0*/  LEA R22, R25, R22, 0x9 ;  /* 0x0000001619167211 */ /* 0x000fc800078e48ff */
[----:B------:R-:W-:Y:S01]  /*27b0*/  IADD3 R23, R22, 0x80, RZ ;  /* 0x0000008016177810 */ /* 0x000fe20007ffe0ff */
[----:B0-----:R-:W-:-:S05]  /*27c0*/  IMAD.WIDE R2, R3, 0x2, R4 ;  /* 0x0000000203027825 */ /* 0x001fca00078e0204 */
[----:B--2---:R0:W-:Y:S02]  /*27d0*/  STG.E.U16 desc[UR36][R2.64], R19 ;  /* 0x0000001302007986 */ /* 0x0041e4000c101524 */
[----:B0-----:R-:W-:Y:S01]  /*27e0*/  MOV R2, R23 ;  /* 0x0000001700027202 */ /* 0x001fe20000000f00 */
[----:B------:R-:W-:-:S07]  /*27f0*/  IMAD.MOV.U32 R3, RZ, RZ, RZ ;  /* 0x000000ffff037224 */ /* 0x000fce00078e00ff */
.L_x_18639:
[----:B------:R-:W-:Y:S05]  /*2800*/  BSYNC B7 ;  /* 0x0000000000077941 */ /* 0x000fea0003800000 */
.L_x_18638:
        /* <DEDUP_REMOVED lines=307> */
.L_x_18646:
        /* <DEDUP_REMOVED lines=32> */
.L_x_18648:
[----:B------:R-:W-:Y:S05]  /*3d40*/  BSYNC B6 ;  /* 0x0000000000067941 */ /* 0x000fea0003800000 */
.L_x_18647:
        /* <DEDUP_REMOVED lines=284> */
.L_x_18649:
[----:B------:R-:W2:Y:S01]  /*4f10*/  LDG.E.U16 R19, desc[UR36][R18.64] ;  /* 0x0000002412137981 */ /* 0x000ea2000c1e1500 */
[----:B------:R-:W0:Y:S01]  /*4f20*/  LDC.64 R4, c[0x0][0x5c0] ;  /* 0x00017000ff047b82 */ /* 0x000e220000000a00 */
[----:B------:R-:W-:Y:S01]  /*4f30*/  IADD3 R23, R23, 0x80, RZ ;  /* 0x0000008017177810 */ /* 0x000fe20007ffe0ff */
[----:B0-----:R-:W-:-:S05]  /*4f40*/  IMAD.WIDE R2, R3, 0x2, R4 ;  /* 0x0000000203027825 */ /* 0x001fca00078e0204 */
[----:B--2---:R0:W-:Y:S02]  /*4f50*/  STG.E.U16 desc[UR36][R2.64], R19 ;  /* 0x0000001302007986 */ /* 0x0041e4000c101524 */
[----:B0-----:R-:W-:Y:S02]  /*4f60*/  MOV R2, R23 ;  /* 0x0000001700027202 */ /* 0x001fe40000000f00 */
[----:B------:R-:W-:-:S07]  /*4f70*/  MOV R3, RZ ;  /* 0x000000ff00037202 */ /* 0x000fce0000000f00 */
.L_x_18645:
[----:B------:R-:W-:Y:S05]  /*4f80*/  BSYNC B7 ;  /* 0x0000000000077941 */ /* 0x000fea0003800000 */
.L_x_18644:
        /* <DEDUP_REMOVED lines=307> */
.L_x_18652:
        /* <DEDUP_REMOVED lines=32> */
.L_x_18654:
[----:B------:R-:W-:Y:S05]  /*64c0*/  BSYNC B6 ;  /* 0x0000000000067941 */ /* 0x000fea0003800000 */
.L_x_18653:
        /* <DEDUP_REMOVED lines=284> */
.L_x_18655:
[----:B------:R-:W2:Y:S01]  /*7690*/  LDG.E.U16 R19, desc[UR36][R18.64] ;  /* 0x0000002412137981 */ /* 0x000ea2000c1e1500 */
[----:B------:R-:W0:Y:S01]  /*76a0*/  LDC.64 R4, c[0x0][0x5c0] ;  /* 0x00017000ff047b82 */ /* 0x000e220000000a00 */
[----:B------:R-:W-:Y:S02]  /*76b0*/  VIADD R23, R23, 0x80 ;  /* 0x0000008017177836 */ /* 0x000fe40000000000 */
[----:B0-----:R-:W-:-:S05]  /*76c0*/  IMAD.WIDE R2, R3, 0x2, R4 ;  /* 0x0000000203027825 */ /* 0x001fca00078e0204 */
[----:B--2---:R0:W-:Y:S02]  /*76d0*/  STG.E.U16 desc[UR36][R2.64], R19 ;  /* 0x0000001302007986 */ /* 0x0041e4000c101524 */
[----:B0-----:R-:W-:Y:S02]  /*76e0*/  MOV R2, R23 ;  /* 0x0000001700027202 */ /* 0x001fe40000000f00 */
[----:B------:R-:W-:-:S07]  /*76f0*/  MOV R3, RZ ;  /* 0x000000ff00037202 */ /* 0x000fce0000000f00 */
.L_x_18651:
[----:B------:R-:W-:Y:S05]  /*7700*/  BSYNC B7 ;  /* 0x0000000000077941 */ /* 0x000fea0003800000 */
.L_x_18650:
        /* <DEDUP_REMOVED lines=306> */
.L_x_18656:
        /* <DEDUP_REMOVED lines=32> */
.L_x_18658:
[----:B------:R-:W-:Y:S05]  /*8c30*/  BSYNC B6 ;  /* 0x0000000000067941 */ /* 0x000fea0003800000 */
.L_x_18657:
        /* <DEDUP_REMOVED lines=284> */
.L_x_18659:
[----:B------:R-:W2:Y:S01]  /*9e00*/  LDG.E.U16 R19, desc[UR36][R18.64] ;  /* 0x0000002412137981 */ /* 0x000ea2000c1e1500 */
[----:B------:R-:W0:Y:S02]  /*9e10*/  LDC.64 R4, c[0x0][0x5c0] ;  /* 0x00017000ff047b82 */ /* 0x000e240000000a00 */
[----:B0-----:R-:W-:-:S05]  /*9e20*/  IMAD.WIDE R2, R3, 0x2, R4 ;  /* 0x0000000203027825 */ /* 0x001fca00078e0204 */
[----:B--2---:R-:W-:Y:S01]  /*9e30*/  STG.E.U16 desc[UR36][R2.64], R19 ;  /* 0x0000001302007986 */ /* 0x004fe2000c101524 */
[----:B------:R-:W-:Y:S05]  /*9e40*/  EXIT ;  /* 0x000000000000794d */ /* 0x000fea0003800000 */
.L_x_18660:
        /* <DEDUP_REMOVED lines=11> */
.L_x_28104:


//--------------------- .text._ZN2at6native24index_elementwise_kernelILi128ELi4EZNS0_20cuda_take_put_kernelIN3c108BFloat16EiZZZZZNS0_10put_kernelERNS_14TensorIteratorERKNS_10TensorBaseEbENKUlvE_clEvENKUlvE10_clEvENKUlvE_clEvENKUlvE_clEvEUlRS4_iE_EEvS6_S9_RKT1_EUliE_EEvlSG_ --------------------------
	.section	.text._ZN2at6native24index_elementwise_kernelILi128ELi4EZNS0_20cuda_take_put_kernelIN3c108BFloat16EiZZZZZNS0_10put_kernelERNS_14TensorIteratorERKNS_10TensorBaseEbENKUlvE_clEvENKUlvE10_clEvENKUlvE_clEvENKUlvE_clEvEUlRS4_iE_EEvS6_S9_RKT1_EUliE_EEvlSG_,"ax",@progbits
	.align	128
        .global         _ZN2at6native24index_elementwise_kernelILi128ELi4EZNS0_20cuda_take_put_kernelIN3c108BFloat16EiZZZZZNS0_10put_kernelERNS_14TensorIteratorERKNS_10TensorBaseEbENKUlvE_clEvENKUlvE10_clEvENKUlvE_clEvENKUlvE_clEvEUlRS4_iE_EEvS6_S9_RKT1_EUliE_EEvlSG_
        .type           _ZN2at6native24index_elementwise_kernelILi128ELi4EZNS0_20cuda_take_put_kernelIN3c108BFloat16EiZZZZZNS0_10put_kernelERNS_14TensorIteratorERKNS_10TensorBaseEbENKUlvE_clEvENKUlvE10_clEvENKUlvE_clEvENKUlvE_clEvEUlRS4_iE_EEvS6_S9_RKT1_EUliE_EEvlSG_,@function
        .size           _ZN2at6native24index_elementwise_kernelILi128ELi4EZNS0_20cuda_take_put_kernelIN3c108BFloat16EiZZZZZNS0_10put_kernelERNS_14TensorIteratorERKNS_10TensorBaseEbENKUlvE_clEvENKUlvE10_clEvENKUlvE_clEvENKUlvE_clEvEUlRS4_iE_EEvS6_S9_RKT1_EUliE_EEvlSG_,(.L_x_28105 - _ZN2at6native24index_elementwise_kernelILi128ELi4EZNS0_20cuda_take_put_kernelIN3c108BFloat16EiZZZZZNS0_10put_kernelERNS_14TensorIteratorERKNS_10TensorBaseEbENKUlvE_clEvENKUlvE10_clEvENKUlvE_clEvENKUlvE_clEvEUlRS4_iE_EEvS6_S9_RKT1_EUliE_EEvlSG_)
        .other          _ZN2at6native24index_elementwise_kernelILi128ELi4EZNS0_20cuda_take_put_kernelIN3c108BFloat16EiZZZZZNS0_10put_kernelERNS_14TensorIteratorERKNS_10TensorBaseEbENKUlvE_clEvENKUlvE10_clEvENKUlvE_clEvENKUlvE_clEvEUlRS4_iE_EEvS6_S9_RKT1_EUliE_EEvlSG_,@"STO_CUDA_ENTRY STV_DEFAULT"
_ZN2at6native24index_elementwise_kernelILi128ELi4EZNS0_20cuda_take_put_kernelIN3c108BFloat16EiZZZZZNS0_10put_kernelERNS_14TensorIteratorERKNS_10TensorBaseEbENKUlvE_clEvENKUlvE10_clEvENKUlvE_clEvENKUlvE_clEvEUlRS4_iE_EEvS6_S9_RKT1_EUliE_EEvlSG_:
.text._ZN2at6native24index_elementwise_kernelILi128ELi4EZNS0_20cuda_take_put_kernelIN3c108BFloat16EiZZZZZNS0_10put_kernelERNS_14TensorIteratorERKNS_10TensorBaseEbENKUlvE_clEvENKUlvE10_clEvENKUlvE_clEvENKUlvE_clEvEUlRS4_iE_EEvS6_S9_RKT1_EUliE_EEvlSG_:
[----:B------:R-:W0:Y:S01]  /*0000*/  LDC R1, c[0x0][0x28] ;  /* 0x00000a00ff017b82 */ /* 0x000e220000000800 */
[----:B------:R-:W1:Y:S01]  /*0010*/  S2R R25, SR_CTAID.X ;  /* 0x0000000000197919 */ /* 0x000e620000002500 */
[----:B------:R-:W-:Y:S01]  /*0020*/  ULDC.64 UR4, c[0x0][0x210] ;  /* 0x0000840000047ab9 */ /* 0x000fe20000000a00 */
[----:B------:R-:W-:Y:S01]  /*0030*/  ULDC.64 UR36, c[0x0][0x208] ;  /* 0x0000820000247ab9 */ /* 0x000fe20000000a00 */
[----:B------:R-:W-:Y:S01]  /*0040*/  BSSY B7, `(.L_x_18661) ;  /* 0x00002bd000077945 */ /* 0x000fe20003800000 */
[----:B------:R-:W1:Y:S01]  /*0050*/  S2R R22, SR_TID.X ;  /* 0x0000000000167919 */ /* 0x000e620000002100 */
[----:B------:R-:W-:Y:S01]  /*0060*/  IMAD.MOV.U32 R3, RZ, RZ, RZ ;  /* 0x000000ffff037224 */ /* 0x000fe200078e00ff */
[----:B-1----:R-:W-:-:S04]  /*0070*/  LEA R2, R25, R22, 0x9 ;  /* 0x0000001619027211 */ /* 0x002fc800078e48ff */
[----:B------:R-:W-:Y:S02]  /*0080*/  ISETP.GE.U32.AND P0, PT, R2, UR4, PT ;  /* 0x0000000402007c0c */ /* 0x000fe4000bf06070 */
[----:B------:R-:W-:Y:S02]  /*0090*/  MOV R23, R2 ;  /* 0x0000000200177202 */ /* 0x000fe40000000f00 */
[----:B------:R-:W-:-:S13]  /*00a0*/  ISETP.GE.AND.EX P0, PT, RZ, UR5, PT, P0 ;  /* 0x00000005ff007c0c */ /* 0x000fda000bf06300 */
[----:B0-----:R-:W-:Y:S05]  /*00b0*/  @P0 BRA `(.L_x_18662) ;  /* 0x0000002800d40947 */ /* 0x001fea0003800000 */
        /* <DEDUP_REMOVED lines=291> */
[----:B------:R-:W-:-:S05]  /*12f0*/  IADD3 R9, RZ, -R7, RZ ;  /* 0x80000007ff097210 */ /* 0x000fca0007ffe0ff */
        /* <DEDUP_REMOVED lines=11> */
.L_x_18663:
[----:B------:R-:W-:Y:S01]  /*13b0*/  ULDC.64 UR4, c[0x0][0x418] ;  /* 0x0001060000047ab9 */ /* 0x000fe20000000a00 */
[----:B------:R-:W-:Y:S01]  /*13c0*/  ULDC.64 UR8, c[0x0][0x420] ;  /* 0x0001080000087ab9 */ /* 0x000fe20000000a00 */
[----:B------:R-:W-:Y:S01]  /*13d0*/  IADD3 R16, P0, R0, UR4, RZ ;  /* 0x0000000400107c10 */ /* 0x000fe2000ff1e0ff */
[----:B------:R-:W-:-:S04]  /*13e0*/  ULDC.64 UR6, c[0x0][0x410] ;  /* 0x0001040000067ab9 */ /* 0x000fc80000000a00 */
[----:B------:R-:W-:-:S06]  /*13f0*/  IMAD.X R17, RZ, RZ, UR5, P0 ;  /* 0x00000005ff117e24 */ /* 0x000fcc00080e06ff */
        /* <DEDUP_REMOVED lines=27> */
.L_x_18665:
[----:B------:R-:W-:Y:S05]  /*15b0*/  BSYNC B6 ;  /* 0x0000000000067941 */ /* 0x000fea0003800000 */
.L_x_18664:
        /* <DEDUP_REMOVED lines=29> */
[----:B------:R-:W-:-:S05]  /*1790*/  IADD3 R4, RZ, -R7, RZ ;  /* 0x80000007ff047210 */ /* 0x000fca0007ffe0ff */
        /* <DEDUP_REMOVED lines=11> */
[----:B------:R-:W-:-:S05]  /*1850*/  IADD3 R6, RZ, -R5, RZ ;  /* 0x80000005ff067210 */ /* 0x000fca0007ffe0ff */
        /* <DEDUP_REMOVED lines=21> */
[----:B------:R-:W-:-:S05]  /*19b0*/  IADD3 R6, RZ, -R5, RZ ;  /* 0x80000005ff067210 */ /* 0x000fca0007ffe0ff */
        /* <DEDUP_REMOVED lines=210> */
[----:B------:R-:W1:Y:S01]  /*26e0*/  @P0 LDC R0, c[0x0][0x558] ;  /* 0x00015600ff000b82 */ /* 0x000e620000000800 */
[----:B------:R-:W-:Y:S01]  /*26f0*/  IMAD R4, R4, UR4, R5 ;  /* 0x0000000404047c24 */ /* 0x000fe2000f8e0205 */
[----:B------:R-:W-:-:S03]  /*2700*/  ULDC UR4, c[0x0][0x5b8] ;  /* 0x00016e0000047ab9 */ /* 0x000fc60000000800 */
[----:B------:R-:W-:-:S03]  /*2710*/  IMAD R3, R4, UR4, R3 ;  /* 0x0000000404037c24 */ /* 0x000fc6000f8e0203 */
[----:B------:R-:W2:Y:S01]  /*2720*/  @P0 LDC R2, c[0x0][0x5bc] ;  /* 0x00016f00ff020b82 */ /* 0x000ea20000000800 */
[----:B0-----:R-:W-:-:S05]  /*2730*/  @P0 IMAD.HI.U32 R7, R9, R7, R8 ;  /* 0x0000000709070227 */ /* 0x001fca00078e0008 */
[----:B-1----:R-:W-:-:S05]  /*2740*/  @P0 SHF.R.U32.HI R7, RZ, R0, R7 ;  /* 0x00000000ff070219 */ /* 0x002fca0000011607 */
[----:B------:R-:W-:-:S04]  /*2750*/  @P0 IMAD.MOV R7, RZ, RZ, -R7 ;  /* 0x000000ffff070224 */ /* 0x000fc800078e0a07 */
[----:B------:R-:W-:-:S04]  /*2760*/  @P0 IMAD R6, R7, R6, R9 ;  /* 0x0000000607060224 */ /* 0x000fc800078e0209 */
[----:B--2---:R-:W-:-:S07]  /*2770*/  @P0 IMAD R3, R6, R2, R3 ;  /* 0x0000000206030224 */ /* 0x004fce00078e0203 */
.L_x_18666:
[----:B------:R0:W5:Y:S01]  /*2780*/  LDG.E.U16 R19, desc[UR36][R18.64] ;  /* 0x0000002412137981 */ /* 0x000162000c1e1500 */
[----:B------:R-:W1:Y:S01]  /*2790*/  LDC.64 R4, c[0x0][0x5c8] ;  /* 0x00017200ff047b82 */ /* 0x000e620000000a00 */
[----:B------:R-:W-:Y:S01]  /*27a0*/  ULDC UR4, c[0x0][0x5c0] ;  /* 0x0001700000047ab9 */ /* 0x000fe20000000800 */
[----:B------:R-:W-:Y:S01]  /*27b0*/  BSSY B0, `(.L_x_18667) ;  /* 0x0000041000007945 */ /* 0x000fe20003800000 */
[----:B------:R-:W-:-:S06]  /*27c0*/  UIADD3 UR4, UR4, -0x1, URZ ;  /* 0xffffffff04047890 */ /* 0x000fcc000fffe03f */
[C---:B------:R-:W-:Y:S01]  /*27d0*/  ISETP.LT.AND P1, PT, R3.reuse, UR4, PT ;  /* 0x0000000403007c0c */ /* 0x040fe2000bf21270 */
[----:B-1----:R-:W-:-:S03]  /*27e0*/  IMAD.WIDE R4, R3, 0x2, R4 ;  /* 0x0000000203047825 */ /* 0x002fc600078e0204 */
[----:B------:R-:W-:-:S04]  /*27f0*/  LOP3.LUT R0, R4, 0x3, RZ, 0xc0, !PT ;  /* 0x0000000304007812 */ /* 0x000fc800078ec0ff */
[----:B------:R-:W-:-:S04]  /*2800*/  ISETP.NE.U32.AND P0, PT, R0, RZ, PT ;  /* 0x000000ff0000720c */ /* 0x000fc80003f05070 */
[----:B------:R-:W-:-:S13]  /*2810*/  ISETP.NE.AND.EX P0, PT, RZ, RZ, PT, P0 ;  /* 0x000000ffff00720c */ /* 0x000fda0003f05300 */
[----:B0-----:R-:W-:Y:S05]  /*2820*/  @!P0 BRA P1, `(.L_x_18668) ;  /* 0x0000000000a08947 */ /* 0x001fea0000800000 */
[----:B------:R-:W-:Y:S01]  /*2830*/  ISETP.NE.U32.AND P0, PT, R0, RZ, PT ;  /* 0x000000ff0000720c */ /* 0x000fe20003f05070 */
[----:B------:R-:W-:Y:S01]  /*2840*/  BSSY B1, `(.L_x_18669) ;  /* 0x0000025000017945 */ /* 0x000fe20003800000 */
[----:B------:R-:W-:Y:S02]  /*2850*/  ISETP.GT.AND P1, PT, R3, RZ, PT ;  /* 0x000000ff0300720c */ /* 0x000fe40003f24270 */
        /* <DEDUP_REMOVED lines=8> */
[----:B------:R-:W-:-:S10]  /*28e0*/  HFMA2.MMA R0, -RZ, RZ, 0, 0.19775390625 ;  /* 0x00003254ff007435 */ /* 0x000fd400000001ff */
[----:B0-----:R-:W-:-:S07]  /*28f0*/  SEL R6, R0, 0x7610, P0 ;  /* 0x0000761000067807 */ /* 0x001fce0000000000 */
.L_x_18672:
[----:B-----5:R-:W-:-:S05]  /*2900*/  HADD2.BF16_V2 R0, R7, R19.H0_H0 ;  /* 0x2000001307007230 */ /* 0x020fca0000200000 */
[----:B------:R-:W-:-:S05]  /*2910*/  PRMT R9, R7, R6, R0 ;  /* 0x0000000607097216 */ /* 0x000fca0000000000 */
[----:B------:R-:W2:Y:S02]  /*2920*/  ATOM.E.CAS.STRONG.GPU PT, R0, [R2], R7, R9 ;  /* 0x000000070200738b */ /* 0x000ea400001ee109 */
[----:B--2---:R-:W-:Y:S01]  /*2930*/  ISETP.NE.U32.AND P0, PT, R0, R7, PT ;  /* 0x000000070000720c */ /* 0x004fe20003f05070 */
[----:B------:R-:W-:-:S12]  /*2940*/  IMAD.MOV.U32 R7, RZ, RZ, R0 ;  /* 0x000000ffff077224 */ /* 0x000fd800078e0000 */
[----:B------:R-:W-:Y:S05]  /*2950*/  @P0 BRA `(.L_x_18672) ;  /* 0xfffffffc00e80947 */ /* 0x000fea000383ffff */
[----:B------:R-:W-:Y:S05]  /*2960*/  BSYNC B2 ;  /* 0x0000000000027941 */ /* 0x000fea0003800000 */
.L_x_18671:
[----:B------:R-:W-:Y:S05]  /*2970*/  BRA `(.L_x_18673) ;  /* 0x0000000000447947 */ /* 0x000fea0003800000 */
.L_x_18670:
        /* <DEDUP_REMOVED lines=8> */
.L_x_18675:
[----:B------:R-:W0:Y:S02]  /*2a00*/  LDS R2, [R4+-0x2] ;  /* 0xfffffe0004027984 */ /* 0x000e240000000800 */
[----:B0-----:R-:W-:-:S10]  /*2a10*/  HFMA2.MMA.BF16_V2 R3, R2, 1, 1, R19 ;  /* 0x3f803f8002037835 */ /* 0x001fd40000200013 */
[----:B------:R-:W0:Y:S02]  /*2a20*/  ATOMS.CAST.SPIN R3, [R4+-0x2], R2, R3 ;  /* 0xfffffe020403738d */ /* 0x000e240001800003 */
[----:B0-----:R-:W-:-:S13]  /*2a30*/  ISETP.EQ.U32.AND P0, PT, R3, 0x1, PT ;  /* 0x000000010300780c */ /* 0x001fda0003f02070 */
[----:B------:R-:W-:Y:S05]  /*2a40*/  @!P0 BRA `(.L_x_18675) ;  /* 0xfffffffc00ec8947 */ /* 0x000fea000383ffff */
[----:B------:R-:W-:Y:S05]  /*2a50*/  BRA `(.L_x_18673) ;  /* 0x00000000000c7947 */ /* 0x000fea0003800000 */
.L_x_18674:
[----:B------:R-:W2:Y:S02]  /*2a60*/  LD.E R0, desc[UR36][R4.64+-0x2] ;  /* 0xfffffe2404007980 */ /* 0x000ea4000c101900 */
[----:B--2---:R-:W-:-:S05]  /*2a70*/  IADD3 R3, R3, R0, RZ ;  /* 0x0000000003037210 */ /* 0x004fca0007ffe0ff */
[----:B------:R0:W-:Y:S02]  /*2a80*/  ST.E desc[UR36][R4.64+-0x2], R3 ;  /* 0xfffffe0304007985 */ /* 0x0001e4000c101924 */
.L_x_18673:
[----:B------:R-:W-:Y:S05]  /*2a90*/  BSYNC B1 ;  /* 0x0000000000017941 */ /* 0x000fea0003800000 */
.L_x_18669:
[----:B------:R-:W-:Y:S05]  /*2aa0*/  BRA `(.L_x_18676) ;  /* 0x0000000000447947 */ /* 0x000fea0003800000 */
.L_x_18668:
        /* <DEDUP_REMOVED lines=8> */
.L_x_18678:
[----:B------:R-:W0:Y:S02]  /*2b30*/  LDS R2, [R4] ;  /* 0x0000000004027984 */ /* 0x000e240000000800 */
[----:B0-----:R-:W-:-:S06]  /*2b40*/  HADD2.BF16_V2 R3, R2, R19 ;  /* 0x0000001302037230 */ /* 0x001fcc0000200000 */
[----:B------:R-:W0:Y:S02]  /*2b50*/  ATOMS.CAST.SPIN R3, [R4], R2, R3 ;  /* 0x000000020403738d */ /* 0x000e240001800003 */
[----:B0-----:R-:W-:-:S13]  /*2b60*/  ISETP.EQ.U32.AND P0, PT, R3, 0x1, PT ;  /* 0x000000010300780c */ /* 0x001fda0003f02070 */
[----:B------:R-:W-:Y:S05]  /*2b70*/  @!P0 BRA `(.L_x_18678) ;  /* 0xfffffffc00ec8947 */ /* 0x000fea000383ffff */
[----:B------:R-:W-:Y:S05]  /*2b80*/  BRA `(.L_x_18676) ;  /* 0x00000000000c7947 */ /* 0x000fea0003800000 */
.L_x_18677:
[----:B------:R-:W2:Y:S02]  /*2b90*/  LD.E R0, desc[UR36][R4.64] ;  /* 0x0000002404007980 */ /* 0x000ea4000c101900 */
[----:B--2---:R-:W-:-:S05]  /*2ba0*/  IADD3 R3, R3, R0, RZ ;  /* 0x0000000003037210 */ /* 0x004fca0007ffe0ff */
[----:B------:R1:W-:Y:S02]  /*2bb0*/  ST.E desc[UR36][R4.64], R3 ;  /* 0x0000000304007985 */ /* 0x0003e4000c101924 */
.L_x_18676:
[----:B------:R-:W-:Y:S05]  /*2bc0*/  BSYNC B0 ;  /* 0x0000000000007941 */ /* 0x000fea0003800000 */
.L_x_18667:
[----:B------:R-:W-:Y:S02]  /*2bd0*/  IMAD R22, R25, 0x200, R22 ;  /* 0x0000020019167824 */ /* 0x000fe400078e0216 */
[----:B01----:R-:W-:-:S03]  /*2be0*/  IMAD.MOV.U32 R3, RZ, RZ, RZ ;  /* 0x000000ffff037224 */ /* 0x003fc600078e00ff */
[----:B------:R-:W-:-:S04]  /*2bf0*/  IADD3 R23, R22, 0x80, RZ ;  /* 0x0000008016177810 */ /* 0x000fc80007ffe0ff */
[----:B------:R-:W-:-:S07]  /*2c00*/  MOV R2, R23 ;  /* 0x0000001700027202 */ /* 0x000fce0000000f00 */
.L_x_18662:
[----:B------:R-:W-:Y:S05]  /*2c10*/  BSYNC B7 ;  /* 0x0000000000077941 */ /* 0x000fea0003800000 */
.L_x_18661:
        /* <DEDUP_REMOVED lines=295> */
[----:B------:R-:W-:-:S07]  /*3e90*/  IMAD.MOV R9, RZ, RZ, -R7 ;  /* 0x000000ffff097224 */ /* 0x000fce00078e0a07 */
        /* <DEDUP_REMOVED lines=11> */
.L_x_18681:
        /* <DEDUP_REMOVED lines=27> */
[----:B------:R-:W-:Y:S01]  /*4100*/  IMAD.U32 R11, RZ, RZ, UR7 ;  /* 0x00000007ff0b7e24 */ /* 0x000fe2000f8e00ff */
[----:B------:R-:W-:Y:S01]  /*4110*/  MOV R12, 0x1 ;  /* 0x00000001000c7802 */ /* 0x000fe20000000f00 */
[----:B------:R-:W-:-:S07]  /*4120*/  IMAD.MOV.U32 R13, RZ, RZ, RZ ;  /* 0x000000ffff0d7224 */ /* 0x000fce00078e00ff */
[----:B------:R-:W-:-:S07]  /*4130*/  LEPC R20, `(.L_x_18683) ;  /* 0x000000001014794e */ /* 0x000fce0000000000 */
[----:B0-----:R-:W-:Y:S05]  /*4140*/  CALL.ABS.NOINC R2 ;  /* 0x0000000002007343 */ /* 0x001fea0003c00000 */
.L_x_18683:
[----:B------:R-:W-:Y:S05]  /*4150*/  BSYNC B6 ;  /* 0x0000000000067941 */ /* 0x000fea0003800000 */
.L_x_18682:
        /* <DEDUP_REMOVED lines=9> */
[----:B------:R-:W-:Y:S01]  /*41f0*/  IMAD.MOV.U32 R3, RZ, RZ, RZ ;  /* 0x000000ffff037224 */ /* 0x000fe200078e00ff */
[----:B0-----:R-:W-:-:S13]  /*4200*/  ISETP.NE.AND P0, PT, R0, RZ, PT ;  /* 0x000000ff0000720c */ /* 0x001fda0003f05270 */
[----:B------:R-:W-:Y:S05]  /*4210*/  @!P0 BRA `(.L_x_18684) ;  /* 0x0000001000408947 */ /* 0x000fea0003800000 */
        /* <DEDUP_REMOVED lines=260> */
[----:B------:R-:W-:Y:S02]  /*5260*/  @P0 IMAD.MOV.U32 R6, RZ, RZ, RZ ;  /* 0x000000ffff060224 */ /* 0x000fe400078e00ff */
[----:B------:R-:W-:-:S05]  /*5270*/  IADD3 R4, RZ, -R7, RZ ;  /* 0x80000007ff047210 */ /* 0x000fca0007ffe0ff */
[----:B------:R-:W1:Y:S01]  /*5280*/  @P0 LDC R11, c[0x0][0x558] ;  /* 0x00015600ff0b0b82 */ /* 0x000e620000000800 */
[----:B------:R-:W-:Y:S01]  /*5290*/  IMAD R4, R4, UR4, R5 ;  /* 0x0000000404047c24 */ /* 0x000fe2000f8e0205 */
[----:B------:R-:W-:-:S03]  /*52a0*/  ULDC UR4, c[0x0][0x5b8] ;  /* 0x00016e0000047ab9 */ /* 0x000fc60000000800 */
[----:B------:R-:W-:-:S03]  /*52b0*/  IMAD R3, R4, UR4, R3 ;  /* 0x0000000404037c24 */ /* 0x000fc6000f8e0203 */
[----:B------:R-:W2:Y:S01]  /*52c0*/  @P0 LDC R2, c[0x0][0x5bc] ;  /* 0x00016f00ff020b82 */ /* 0x000ea20000000800 */
[----:B0-----:R-:W-:-:S05]  /*52d0*/  @P0 IMAD.HI.U32 R0, R7, R9, R6 ;  /* 0x0000000907000227 */ /* 0x001fca00078e0006 */
[----:B-1----:R-:W-:-:S04]  /*52e0*/  @P0 SHF.R.U32.HI R0, RZ, R11, R0 ;  /* 0x0000000bff000219 */ /* 0x002fc80000011600 */
[----:B------:R-:W-:-:S05]  /*52f0*/  @P0 IADD3 R5, RZ, -R0, RZ ;  /* 0x80000000ff050210 */ /* 0x000fca0007ffe0ff */
[----:B------:R-:W-:-:S04]  /*5300*/  @P0 IMAD R6, R8, R5, R7 ;  /* 0x0000000508060224 */ /* 0x000fc800078e0207 */
[----:B--2---:R-:W-:-:S07]  /*5310*/  @P0 IMAD R3, R6, R2, R3 ;  /* 0x0000000206030224 */ /* 0x004fce00078e0203 */
.L_x_18684:
        /* <DEDUP_REMOVED lines=17> */
[----:B------:R-:W-:Y:S01]  /*5430*/  IMAD.MOV.U32 R3, RZ, RZ, R5 ;  /* 0x000000ffff037224 */ /* 0x000fe200078e0005 */
[----:B------:R-:W-:Y:S01]  /*5440*/  HFMA2.MMA R6, -RZ, RZ, 0, 0.19775390625 ;  /* 0x00003254ff067435 */ /* 0x000fe200000001ff */
[----:B------:R-:W-:Y:S01]  /*5450*/  LOP3.LUT R0, R4, 0x2, RZ, 0xc0, !PT ;  /* 0x0000000204007812 */ /* 0x000fe200078ec0ff */
[----:B------:R-:W-:Y:S02]  /*5460*/  BSSY B2, `(.L_x_18689) ;  /* 0x000000a000027945 */ /* 0x000fe40003800000 */
[----:B------:R0:W5:Y:S01]  /*5470*/  LD.E R7, desc[UR36][R2.64] ;  /* 0x0000002402077980 */ /* 0x000162000c101900 */
[----:B------:R-:W-:-:S05]  /*5480*/  ISETP.EQ.U32.AND P0, PT, R0, RZ, PT ;  /* 0x000000ff0000720c */ /* 0x000fca0003f02070 */
[----:B------:R-:W-:-:S08]  /*5490*/  SEL R6, R6, 0x7610, P0 ;  /* 0x0000761006067807 */ /* 0x000fd00000000000 */
.L_x_18690:
[----:B-----5:R-:W-:-:S05]  /*54a0*/  HADD2.BF16_V2 R0, R7, R18.H0_H0 ;  /* 0x2000001207007230 */ /* 0x020fca0000200000 */
[----:B------:R-:W-:-:S05]  /*54b0*/  PRMT R9, R7, R6, R0 ;  /* 0x0000000607097216 */ /* 0x000fca0000000000 */
[----:B------:R-:W2:Y:S02]  /*54c0*/  ATOM.E.CAS.STRONG.GPU PT, R0, [R2], R7, R9 ;  /* 0x000000070200738b */ /* 0x000ea400001ee109 */
[----:B--2---:R-:W-:Y:S02]  /*54d0*/  ISETP.NE.U32.AND P0, PT, R0, R7, PT ;  /* 0x000000070000720c */ /* 0x004fe40003f05070 */
[----:B------:R-:W-:-:S11]  /*54e0*/  MOV R7, R0 ;  /* 0x0000000000077202 */ /* 0x000fd60000000f00 */
[----:B------:R-:W-:Y:S05]  /*54f0*/  @P0 BRA `(.L_x_18690) ;  /* 0xfffffffc00e80947 */ /* 0x000fea000383ffff */
[----:B------:R-:W-:Y:S05]  /*5500*/  BSYNC B2 ;  /* 0x0000000000027941 */ /* 0x000fea0003800000 */
.L_x_18689:
[----:B------:R-:W-:Y:S05]  /*5510*/  BRA `(.L_x_18691) ;  /* 0x0000000000447947 */ /* 0x000fea0003800000 */
.L_x_18688:
        /* <DEDUP_REMOVED lines=8> */
.L_x_18693:
[----:B------:R-:W0:Y:S02]  /*55a0*/  LDS R2, [R4+-0x2] ;  /* 0xfffffe0004027984 */ /* 0x000e240000000800 */
[----:B0-----:R-:W-:-:S10]  /*55b0*/  HFMA2.MMA.BF16_V2 R3, R2, 1, 1, R5 ;  /* 0x3f803f8002037835 */ /* 0x001fd40000200005 */
[----:B------:R-:W0:Y:S02]  /*55c0*/  ATOMS.CAST.SPIN R3, [R4+-0x2], R2, R3 ;  /* 0xfffffe020403738d */ /* 0x000e240001800003 */
[----:B0-----:R-:W-:-:S13]  /*55d0*/  ISETP.EQ.U32.AND P0, PT, R3, 0x1, PT ;  /* 0x000000010300780c */ /* 0x001fda0003f02070 */
[----:B------:R-:W-:Y:S05]  /*55e0*/  @!P0 BRA `(.L_x_18693) ;  /* 0xfffffffc00ec8947 */ /* 0x000fea000383ffff */
[----:B------:R-:W-:Y:S05]  /*55f0*/  BRA `(.L_x_18691) ;  /* 0x00000000000c7947 */ /* 0x000fea0003800000 */
.L_x_18692:
[----:B------:R-:W2:Y:S02]  /*5600*/  LD.E R0, desc[UR36][R4.64+-0x2] ;  /* 0xfffffe2404007980 */ /* 0x000ea4000c101900 */
[----:B--2---:R-:W-:-:S05]  /*5610*/  IMAD.IADD R3, R3, 0x1, R0 ;  /* 0x0000000103037824 */ /* 0x004fca00078e0200 */
[----:B------:R1:W-:Y:S02]  /*5620*/  ST.E desc[UR36][R4.64+-0x2], R3 ;  /* 0xfffffe0304007985 */ /* 0x0003e4000c101924 */
.L_x_18691:
[----:B------:R-:W-:Y:S05]  /*5630*/  BSYNC B1 ;  /* 0x0000000000017941 */ /* 0x000fea0003800000 */
.L_x_18687:
[----:B------:R-:W-:Y:S05]  /*5640*/  BRA `(.L_x_18694) ;  /* 0x0000000000447947 */ /* 0x000fea0003800000 */
.L_x_18686:
        /* <DEDUP_REMOVED lines=8> */
.L_x_18696:
[----:B------:R-:W0:Y:S02]  /*56d0*/  LDS R2, [R4] ;  /* 0x0000000004027984 */ /* 0x000e240000000800 */
[----:B0-----:R-:W-:-:S06]  /*56e0*/  HADD2.BF16_V2 R3, R2, R5 ;  /* 0x0000000502037230 */ /* 0x001fcc0000200000 */
[----:B------:R-:W0:Y:S02]  /*56f0*/  ATOMS.CAST.SPIN R3, [R4], R2, R3 ;  /* 0x000000020403738d */ /* 0x000e240001800003 */
[----:B0-----:R-:W-:-:S13]  /*5700*/  ISETP.EQ.U32.AND P0, PT, R3, 0x1, PT ;  /* 0x000000010300780c */ /* 0x001fda0003f02070 */
[----:B------:R-:W-:Y:S05]  /*5710*/  @!P0 BRA `(.L_x_18696) ;  /* 0xfffffffc00ec8947 */ /* 0x000fea000383ffff */
[----:B------:R-:W-:Y:S05]  /*5720*/  BRA `(.L_x_18694) ;  /* 0x00000000000c7947 */ /* 0x000fea0003800000 */
.L_x_18695:
[----:B------:R-:W2:Y:S02]  /*5730*/  LD.E R0, desc[UR36][R4.64] ;  /* 0x0000002404007980 */ /* 0x000ea4000c101900 */
[----:B--2---:R-:W-:-:S05]  /*5740*/  IADD3 R3, R3, R0, RZ ;  /* 0x0000000003037210 */ /* 0x004fca0007ffe0ff */
[----:B------:R2:W-:Y:S02]  /*5750*/  ST.E desc[UR36][R4.64], R3 ;  /* 0x0000000304007985 */ /* 0x0005e4000c101924 */
.L_x_18694:
[----:B------:R-:W-:Y:S05]  /*5760*/  BSYNC B0 ;  /* 0x0000000000007941 */ /* 0x000fea0003800000 */
.L_x_18685:
[----:B------:R-:W-:Y:S02]  /*5770*/  IADD3 R23, R23, 0x80, RZ ;  /* 0x0000008017177810 */ /* 0x000fe40007ffe0ff */
[----:B012---:R-:W-:-:S03]  /*5780*/  MOV R3, RZ ;  /* 0x000000ff00037202 */ /* 0x007fc60000000f00 */
[----:B------:R-:W-:-:S07]  /*5790*/  IMAD.MOV.U32 R2, RZ, RZ, R23 ;  /* 0x000000ffff027224 */ /* 0x000fce00078e0017 */
.L_x_18680:
[----:B------:R-:W-:Y:S05]  /*57a0*/  BSYNC B7 ;  /* 0x0000000000077941 */ /* 0x000fea0003800000 */
.L_x_18679:
        /* <DEDUP_REMOVED lines=307> */
.L_x_18699:
        /* <DEDUP_REMOVED lines=32> */
.L_x_18701:
[----:B------:R-:W-:Y:S05]  /*6ce0*/  BSYNC B6 ;  /* 0x0000000000067941 */ /* 0x000fea0003800000 */
.L_x_18700:
        /* <DEDUP_REMOVED lines=284> */
.L_x_18702:
        /* <DEDUP_REMOVED lines=17> */
[----:B------:R-:W-:Y:S01]  /*7fc0*/  HFMA2.MMA R6, -RZ, RZ, 0, 0.19775390625 ;  /* 0x00003254ff067435 */ /* 0x000fe200000001ff */
[----:B------:R-:W-:Y:S01]  /*7fd0*/  MOV R3, R5 ;  /* 0x0000000500037202 */ /* 0x000fe20000000f00 */
[----:B------:R-:W-:Y:S01]  /*7fe0*/  BSSY B2, `(.L_x_18707) ;  /* 0x000000b000027945 */ /* 0x000fe20003800000 */
[----:B------:R-:W-:-:S03]  /*7ff0*/  LOP3.LUT R0, R4, 0x2, RZ, 0xc0, !PT ;  /* 0x0000000204007812 */ /* 0x000fc600078ec0ff */
[----:B------:R0:W5:Y:S01]  /*8000*/  LD.E R7, desc[UR36][R2.64] ;  /* 0x0000002402077980 */ /* 0x000162000c101900 */
[----:B------:R-:W-:-:S04]  /*8010*/  ISETP.EQ.U32.AND P0, PT, R0, RZ, PT ;  /* 0x000000ff0000720c */ /* 0x000fc80003f02070 */
[----:B------:R-:W-:-:S09]  /*8020*/  SEL R6, R6, 0x7610, P0 ;  /* 0x0000761006067807 */ /* 0x000fd20000000000 */
.L_x_18708:
[----:B-----5:R-:W-:-:S05]  /*8030*/  HADD2.BF16_V2 R0, R7, R18.H0_H0 ;  /* 0x2000001207007230 */ /* 0x020fca0000200000 */
[----:B------:R-:W-:-:S05]  /*8040*/  PRMT R9, R7, R6, R0 ;  /* 0x0000000607097216 */ /* 0x000fca0000000000 */
[----:B------:R-:W2:Y:S02]  /*8050*/  ATOM.E.CAS.STRONG.GPU PT, R0, [R2], R7, R9 ;  /* 0x000000070200738b */ /* 0x000ea400001ee109 */
[----:B--2---:R-:W-:Y:S01]  /*8060*/  ISETP.NE.U32.AND P0, PT, R0, R7, PT ;  /* 0x000000070000720c */ /* 0x004fe20003f05070 */
[----:B------:R-:W-:-:S12]  /*8070*/  IMAD.MOV.U32 R7, RZ, RZ, R0 ;  /* 0x000000ffff077224 */ /* 0x000fd800078e0000 */
[----:B------:R-:W-:Y:S05]  /*8080*/  @P0 BRA `(.L_x_18708) ;  /* 0xfffffffc00e80947 */ /* 0x000fea000383ffff */
[----:B------:R-:W-:Y:S05]  /*8090*/  BSYNC B2 ;  /* 0x0000000000027941 */ /* 0x000fea0003800000 */
.L_x_18707:
[----:B------:R-:W-:Y:S05]  /*80a0*/  BRA `(.L_x_18709) ;  /* 0x0000000000447947 */ /* 0x000fea0003800000 */
.L_x_18706:
        /* <DEDUP_REMOVED lines=8> */
.L_x_18711:
[----:B------:R-:W0:Y:S02]  /*8130*/  LDS R2, [R4+-0x2] ;  /* 0xfffffe0004027984 */ /* 0x000e240000000800 */
[----:B0-----:R-:W-:-:S10]  /*8140*/  HFMA2.MMA.BF16_V2 R3, R2, 1, 1, R5 ;  /* 0x3f803f8002037835 */ /* 0x001fd40000200005 */
[----:B------:R-:W0:Y:S02]  /*8150*/  ATOMS.CAST.SPIN R3, [R4+-0x2], R2, R3 ;  /* 0xfffffe020403738d */ /* 0x000e240001800003 */
[----:B0-----:R-:W-:-:S13]  /*8160*/  ISETP.EQ.U32.AND P0, PT, R3, 0x1, PT ;  /* 0x000000010300780c */ /* 0x001fda0003f02070 */
[----:B------:R-:W-:Y:S05]  /*8170*/  @!P0 BRA `(.L_x_18711) ;  /* 0xfffffffc00ec8947 */ /* 0x000fea000383ffff */
[----:B------:R-:W-:Y:S05]  /*8180*/  BRA `(.L_x_18709) ;  /* 0x00000000000c7947 */ /* 0x000fea0003800000 */
.L_x_18710:
[----:B------:R-:W2:Y:S02]  /*8190*/  LD.E R0, desc[UR36][R4.64+-0x2] ;  /* 0xfffffe2404007980 */ /* 0x000ea4000c101900 */
[----:B--2---:R-:W-:-:S05]  /*81a0*/  IADD3 R3, R3, R0, RZ ;  /* 0x0000000003037210 */ /* 0x004fca0007ffe0ff */
[----:B------:R1:W-:Y:S02]  /*81b0*/  ST.E desc[UR36][R4.64+-0x2], R3 ;  /* 0xfffffe0304007985 */ /* 0x0003e4000c101924 */
.L_x_18709:
[----:B------:R-:W-:Y:S05]  /*81c0*/  BSYNC B1 ;  /* 0x0000000000017941 */ /* 0x000fea0003800000 */
.L_x_18705:
[----:B------:R-:W-:Y:S05]  /*81d0*/  BRA `(.L_x_18712) ;  /* 0x0000000000447947 */ /* 0x000fea0003800000 */
.L_x_18704:
        /* <DEDUP_REMOVED lines=8> */
.L_x_18714:
[----:B------:R-:W0:Y:S02]  /*8260*/  LDS R2, [R4] ;  /* 0x0000000004027984 */ /* 0x000e240000000800 */
[----:B0-----:R-:W-:-:S06]  /*8270*/  HADD2.BF16_V2 R3, R2, R5 ;  /* 0x0000000502037230 */ /* 0x001fcc0000200000 */
[----:B------:R-:W0:Y:S02]  /*8280*/  ATOMS.CAST.SPIN R3, [R4], R2, R3 ;  /* 0x000000020403738d */ /* 0x000e240001800003 */
[----:B0-----:R-:W-:-:S13]  /*8290*/  ISETP.EQ.U32.AND P0, PT, R3, 0x1, PT ;  /* 0x000000010300780c */ /* 0x001fda0003f02070 */
[----:B------:R-:W-:Y:S05]  /*82a0*/  @!P0 BRA `(.L_x_18714) ;  /* 0xfffffffc00ec8947 */ /* 0x000fea000383ffff */
[----:B------:R-:W-:Y:S05]  /*82b0*/  BRA `(.L_x_18712) ;  /* 0x00000000000c7947 */ /* 0x000fea0003800000 */
.L_x_18713:
[----:B------:R-:W2:Y:S02]  /*82c0*/  LD.E R0, desc[UR36][R4.64] ;  /* 0x0000002404007980 */ /* 0x000ea4000c101900 */
[----:B--2---:R-:W-:-:S05]  /*82d0*/  IADD3 R3, R3, R0, RZ ;  /* 0x0000000003037210 */ /* 0x004fca0007ffe0ff */
[----:B------:R2:W-:Y:S02]  /*82e0*/  ST.E desc[UR36][R4.64], R3 ;  /* 0x0000000304007985 */ /* 0x0005e4000c101924 */
.L_x_18712:
[----:B------:R-:W-:Y:S05]  /*82f0*/  BSYNC B0 ;  /* 0x0000000000007941 */ /* 0x000fea0003800000 */
.L_x_18703:
[----:B------:R-:W-:Y:S01]  /*8300*/  VIADD R23, R23, 0x80 ;  /* 0x0000008017177836 */ /* 0x000fe20000000000 */
[----:B012---:R-:W-:-:S04]  /*8310*/  HFMA2.MMA R3, -RZ, RZ, 0, 0 ;  /* 0x00000000ff037435 */ /* 0x007fc800000001ff */
[----:B------:R-:W-:-:S07]  /*8320*/  MOV R2, R23 ;  /* 0x0000001700027202 */ /* 0x000fce0000000f00 */
.L_x_18698:
[----:B------:R-:W-:Y:S05]  /*8330*/  BSYNC B7 ;  /* 0x0000000000077941 */ /* 0x000fea0003800000 */
.L_x_18697:
[----:B------:R-:W-:Y:S02]  /*8340*/  ULDC.64 UR4, c[0x0][0x210] ;  /* 0x0000840000047ab9 */ /* 0x000fe40000000a00 */
[----:B------:R-:W-:-:S04]  /*8350*/  ISETP.GE.U32.AND P0, PT, R2, UR4, PT ;  /* 0x0000000402007c0c */ /* 0x000fc8000bf06070 */
[----:B------:R-:W-:-:S13]  /*8360*/  ISETP.GE.AND.EX P0, PT, R3, UR5, PT, P0 ;  /* 0x0000000503007c0c */ /* 0x000fda000bf06300 */
[----:B------:R-:W-:Y:S05]  /*8370*/  @P0 EXIT ;  /* 0x000000000000094d */ /* 0x000fea0003800000 */
[----:B------:R-:W0:Y:S01]  /*8380*/  LDC R6, c[0x0][0x218] ;  /* 0x00008600ff067b82 */ /* 0x000e220000000800 */
[----:B------:R-:W-:Y:S01]  /*8390*/  IMAD.MOV.U32 R0, RZ, RZ, RZ ;  /* 0x000000ffff007224 */ /* 0x000fe200078e00ff */
[----:B------:R-:W-:Y:S02]  /*83a0*/  MOV R19, RZ ;  /* 0x000000ff00137202 */ /* 0x000fe40000000f00 */
[----:B0-----:R-:W-:-:S13]  /*83b0*/  ISETP.NE.AND P0, PT, R6, RZ, PT ;  /* 0x000000ff0600720c */ /* 0x001fda0003f05270 */
        /* <DEDUP_REMOVED lines=298> */
.L_x_18715:
        /* <DEDUP_REMOVED lines=32> */
.L_x_18717:
[----:B------:R-:W-:Y:S05]  /*9860*/  BSYNC B6 ;  /* 0x0000000000067941 */ /* 0x000fea0003800000 */
.L_x_18716:
        /* <DEDUP_REMOVED lines=284> */
.L_x_18718:
[----:B------:R0:W5:Y:S01]  /*aa30*/  LDG.E.U16 R18, desc[UR36][R18.64] ;  /* 0x0000002412127981 */ /* 0x000162000c1e1500 */
[----:B------:R-:W1:Y:S01]  /*aa40*/  LDC.64 R4, c[0x0][0x5c8] ;  /* 0x00017200ff047b82 */ /* 0x000e620000000a00 */
[----:B------:R-:W-:Y:S02]  /*aa50*/  ULDC UR4, c[0x0][0x5c0] ;  /* 0x0001700000047ab9 */ /* 0x000fe40000000800 */
[----:B------:R-:W-:-:S06]  /*aa60*/  UIADD3 UR4, UR4, -0x1, URZ ;  /* 0xffffffff04047890 */ /* 0x000fcc000fffe03f */
[C---:B------:R-:W-:Y:S01]  /*aa70*/  ISETP.LT.AND P1, PT, R3.reuse, UR4, PT ;  /* 0x0000000403007c0c */ /* 0x040fe2000bf21270 */
[----:B-1----:R-:W-:-:S03]  /*aa80*/  IMAD.WIDE R4, R3, 0x2, R4 ;  /* 0x0000000203047825 */ /* 0x002fc600078e0204 */
[----:B------:R-:W-:-:S04]  /*aa90*/  LOP3.LUT R0, R4, 0x3, RZ, 0xc0, !PT ;  /* 0x0000000304007812 */ /* 0x000fc800078ec0ff */
[----:B------:R-:W-:-:S04]  /*aaa0*/  ISETP.NE.U32.AND P0, PT, R0, RZ, PT ;  /* 0x000000ff0000720c */ /* 0x000fc80003f05070 */
[----:B------:R-:W-:-:S13]  /*aab0*/  ISETP.NE.AND.EX P0, PT, RZ, RZ, PT, P0 ;  /* 0x000000ffff00720c */ /* 0x000fda0003f05300 */
[----:B0-----:R-:W-:Y:S05]  /*aac0*/  @!P0 BRA P1, `(.L_x_18719) ;  /* 0x0000000000908947 */ /* 0x001fea0000800000 */
[----:B------:R-:W-:Y:S02]  /*aad0*/  ISETP.NE.U32.AND P0, PT, R0, RZ, PT ;  /* 0x000000ff0000720c */ /* 0x000fe40003f05070 */
[----:B------:R-:W-:Y:S02]  /*aae0*/  ISETP.GT.AND P1, PT, R3, RZ, PT ;  /* 0x000000ff0300720c */ /* 0x000fe40003f24270 */
[----:B------:R-:W-:-:S13]  /*aaf0*/  ISETP.NE.AND.EX P0, PT, RZ, RZ, PT, P0 ;  /* 0x000000ffff00720c */ /* 0x000fda0003f05300 */
[----:B------:R-:W-:Y:S05]  /*ab00*/  @P0 BRA P1, `(.L_x_18720) ;  /* 0x0000000000380947 */ /* 0x000fea0000800000 */
[C---:B------:R-:W-:Y:S01]  /*ab10*/  LOP3.LUT R2, R4.reuse, 0xfffffffd, RZ, 0xc0, !PT ;  /* 0xfffffffd04027812 */ /* 0x040fe200078ec0ff */
[----:B------:R-:W-:Y:S01]  /*ab20*/  IMAD.MOV.U32 R6, RZ, RZ, 0x3254 ;  /* 0x00003254ff067424 */ /* 0x000fe200078e00ff */
[----:B------:R-:W-:Y:S02]  /*ab30*/  MOV R3, R5 ;  /* 0x0000000500037202 */ /* 0x000fe40000000f00 */
[----:B------:R-:W-:-:S03]  /*ab40*/  LOP3.LUT R0, R4, 0x2, RZ, 0xc0, !PT ;  /* 0x0000000204007812 */ /* 0x000fc600078ec0ff */
[----:B------:R0:W5:Y:S01]  /*ab50*/  LD.E R7, desc[UR36][R2.64] ;  /* 0x0000002402077980 */ /* 0x000162000c101900 */
[----:B------:R-:W-:-:S04]  /*ab60*/  ISETP.EQ.U32.AND P0, PT, R0, RZ, PT ;  /* 0x000000ff0000720c */ /* 0x000fc80003f02070 */
[----:B------:R-:W-:-:S09]  /*ab70*/  SEL R6, R6, 0x7610, P0 ;  /* 0x0000761006067807 */ /* 0x000fd20000000000 */
.L_x_18721:
[----:B-----5:R-:W-:-:S05]  /*ab80*/  HADD2.BF16_V2 R0, R7, R18.H0_H0 ;  /* 0x2000001207007230 */ /* 0x020fca0000200000 */
[----:B------:R-:W-:-:S05]  /*ab90*/  PRMT R9, R7, R6, R0 ;  /* 0x0000000607097216 */ /* 0x000fca0000000000 */
[----:B------:R-:W2:Y:S02]  /*aba0*/  ATOM.E.CAS.STRONG.GPU PT, R0, [R2], R7, R9 ;  /* 0x000000070200738b */ /* 0x000ea400001ee109 */
[----:B--2---:R-:W-:Y:S02]  /*abb0*/  ISETP.NE.U32.AND P0, PT, R0, R7, PT ;  /* 0x000000070000720c */ /* 0x004fe40003f05070 */
[----:B------:R-:W-:-:S11]  /*abc0*/  MOV R7, R0 ;  /* 0x0000000000077202 */ /* 0x000fd60000000f00 */
[----:B------:R-:W-:Y:S05]  /*abd0*/  @P0 BRA `(.L_x_18721) ;  /* 0xfffffffc00e80947 */ /* 0x000fea000383ffff */
[----:B------:R-:W-:Y:S05]  /*abe0*/  EXIT ;  /* 0x000000000000794d */ /* 0x000fea0003800000 */
.L_x_18720:
        /* <DEDUP_REMOVED lines=8> */
.L_x_18723:
[----:B------:R-:W0:Y:S02]  /*ac70*/  LDS R2, [R4+-0x2] ;  /* 0xfffffe0004027984 */ /* 0x000e240000000800 */
[----:B0-----:R-:W-:-:S10]  /*ac80*/  HFMA2.MMA.BF16_V2 R3, R2, 1, 1, R5 ;  /* 0x3f803f8002037835 */ /* 0x001fd40000200005 */
[----:B------:R-:W0:Y:S02]  /*ac90*/  ATOMS.CAST.SPIN R3, [R4+-0x2], R2, R3 ;  /* 0xfffffe020403738d */ /* 0x000e240001800003 */
[----:B0-----:R-:W-:-:S13]  /*aca0*/  ISETP.EQ.U32.AND P0, PT, R3, 0x1, PT ;  /* 0x000000010300780c */ /* 0x001fda0003f02070 */
[----:B------:R-:W-:Y:S05]  /*acb0*/  @!P0 BRA `(.L_x_18723) ;  /* 0xfffffffc00ec8947 */ /* 0x000fea000383ffff */
[----:B------:R-:W-:Y:S05]  /*acc0*/  EXIT ;  /* 0x000000000000794d */ /* 0x000fea0003800000 */
.L_x_18722:
[----:B------:R-:W2:Y:S02]  /*acd0*/  LD.E R0, desc[UR36][R4.64+-0x2] ;  /* 0xfffffe2404007980 */ /* 0x000ea4000c101900 */
[----:B--2---:R-:W-:-:S05]  /*ace0*/  IADD3 R3, R3, R0, RZ ;  /* 0x0000000003037210 */ /* 0x004fca0007ffe0ff */
[----:B------:R-:W-:Y:S01]  /*acf0*/  ST.E desc[UR36][R4.64+-0x2], R3 ;  /* 0xfffffe0304007985 */ /* 0x000fe2000c101924 */
[----:B------:R-:W-:Y:S05]  /*ad00*/  EXIT ;  /* 0x000000000000794d */ /* 0x000fea0003800000 */
.L_x_18719:
        /* <DEDUP_REMOVED lines=8> */
.L_x_18725:
[----:B------:R-:W0:Y:S02]  /*ad90*/  LDS R2, [R4] ;  /* 0x0000000004027984 */ /* 0x000e240000000800 */
[----:B0-----:R-:W-:-:S06]  /*ada0*/  HADD2.BF16_V2 R3, R2, R5 ;  /* 0x0000000502037230 */ /* 0x001fcc0000200000 */
[----:B------:R-:W0:Y:S02]  /*adb0*/  ATOMS.CAST.SPIN R3, [R4], R2, R3 ;  /* 0x000000020403738d */ /* 0x000e240001800003 */
[----:B0-----:R-:W-:-:S13]  /*adc0*/  ISETP.EQ.U32.AND P0, PT, R3, 0x1, PT ;  /* 0x000000010300780c */ /* 0x001fda0003f02070 */
[----:B------:R-:W-:Y:S05]  /*add0*/  @!P0 BRA `(.L_x_18725) ;  /* 0xfffffffc00ec8947 */ /* 0x000fea000383ffff */
[----:B------:R-:W-:Y:S05]  /*ade0*/  EXIT ;  /* 0x000000000000794d */ /* 0x000fea0003800000 */
.L_x_18724:
[----:B------:R-:W2:Y:S02]  /*adf0*/  LD.E R0, desc[UR36][R4.64] ;  /* 0x0000002404007980 */ /* 0x000ea4000c101900 */
[----:B--2---:R-:W-:-:S05]  /*ae00*/  IADD3 R3, R3, R0, RZ ;  /* 0x0000000003037210 */ /* 0x004fca0007ffe0ff */
[----:B------:R-:W-:Y:S01]  /*ae10*/  ST.E desc[UR36][R4.64], R3 ;  /* 0x0000000304007985 */ /* 0x000fe2000c101924 */
[----:B------:R-:W-:Y:S05]  /*ae20*/  EXIT ;  /* 0x000000000000794d */ /* 0x000fea0003800000 */
.L_x_18726:
        /* <DEDUP_REMOVED lines=13> */
.L_x_28105:


//--------------------- .text._ZN2at6native24index_elementwise_kernelILi128ELi4EZNS0_20cuda_take_put_kernelIblZZZZZNS0_10put_kernelERNS_14TensorIteratorERKNS_10TensorBaseEbENKUlvE_clEvENKUlvE9_clEvENKUlvE_clEvENKUlvE0_clEvEUlRblE0_EEvS4_S7_RKT1_EUliE_EEvlSE_ --------------------------
	.section	.text._ZN2at6native24index_elementwise_kernelILi128ELi4EZNS0_20cuda_take_put_kernelIblZZZZZNS0_10put_kernelERNS_14TensorIteratorERKNS_10TensorBaseEbENKUlvE_clEvENKUlvE9_clEvENKUlvE_clEvENKUlvE0_clEvEUlRblE0_EEvS4_S7_RKT1_EUliE_EEvlSE_,"ax",@progbits
	.align	128
        .global         _ZN2at6native24index_elementwise_kernelILi128ELi4EZNS0_20cuda_take_put_kernelIblZZZZZNS0_10put_kernelERNS_14TensorIteratorERKNS_10TensorBaseEbENKUlvE_clEvENKUlvE9_clEvENKUlvE_clEvENKUlvE0_clEvEUlRblE0_EEvS4_S7_RKT1_EUliE_EEvlSE_
        .type           _ZN2at6native24index_elementwise_kernelILi128ELi4EZNS0_20cuda_take_put_kernelIblZZZZZNS0_10put_kernelERNS_14TensorIteratorERKNS_10TensorBaseEbENKUlvE_clEvENKUlvE9_clEvENKUlvE_clEvENKUlvE0_clEvEUlRblE0_EEvS4_S7_RKT1_EUliE_EEvlSE_,@function
        .size           _ZN2at6native24index_elementwise_kernelILi128ELi4EZNS0_20cuda_take_put_kernelIblZZZZZNS0_10put_kernelERNS_14TensorIteratorERKNS_10TensorBaseEbENKUlvE_clEvENKUlvE9_clEvENKUlvE_clEvENKUlvE0_clEvEUlRblE0_EEvS4_S7_RKT1_EUliE_EEvlSE_,(.L_x_27946 - _ZN2at6native24index_elementwise_kernelILi128ELi4EZNS0_20cuda_take_put_kernelIblZZZZZNS0_10put_kernelERNS_14TensorIteratorERKNS_10TensorBaseEbENKUlvE_clEvENKUlvE9_clEvENKUlvE_clEvENKUlvE0_clEvEUlRblE0_EEvS4_S7_RKT1_EUliE_EEvlSE_)
        .other          _ZN2at6native24index_elementwise_kernelILi128ELi4EZNS0_20cuda_take_put_kernelIblZZZZZNS0_10put_kernelERNS_14TensorIteratorERKNS_10TensorBaseEbENKUlvE_clEvENKUlvE9_clEvENKUlvE_clEvENKUlvE0_clEvEUlRblE0_EEvS4_S7_RKT1_EUliE_EEvlSE_,@"STO_CUDA_ENTRY STV_DEFAULT"
_ZN2at6native24index_elementwise_kernelILi128ELi4EZNS0_20cuda_take_put_kernelIblZZZZZNS0_10put_kernelERNS_14TensorIteratorERKNS_10TensorBaseEbENKUlvE_clEvENKUlvE9_clEvENKUlvE_clEvENKUlvE0_clEvEUlRblE0_EEvS4_S7_RKT1_EUliE_EEvlSE_:
.text._ZN2at6native24index_elementwise_kernelILi128ELi4EZNS0_20cuda_take_put_kernelIblZZZZZNS0_10put_kernelERNS_14TensorIteratorERKNS_10TensorBaseEbENKUlvE_clEvENKUlvE9_clEvENKUlvE_clEvENKUlvE0_clEvEUlRblE0_EEvS4_S7_RKT1_EUliE_EEvlSE_:
        /* <DEDUP_REMOVED lines=317> */
.L_x_18729:
        /* <DEDUP_REMOVED lines=29> */
.L_x_18731:
[----:B------:R-:W-:Y:S05]  /*15a0*/  BSYNC B7 ;  /* 0x0000000000077941 */ /* 0x000fea0003800000 */
.L_x_18730:
        /* <DEDUP_REMOVED lines=25> */
[----:B------:R-:W-:Y:S05]  /*1740*/  CALL.REL.NOINC `($__internal_28_$__cuda_sm20_div_u64) ;  /* 0x000001a4004c7944 */ /* 0x000fea0003c00000 */
        /* <DEDUP_REMOVED lines=11> */
.L_x_18734:
        /* <DEDUP_REMOVED lines=23> */
.L_x_18735:
[----:B------:R-:W-:Y:S05]  /*1970*/  BSYNC B0 ;  /* 0x0000000000007941 */ /* 0x000fea0003800000 */
.L_x_18733:
        /* <DEDUP_REMOVED lines=32> */
.L_x_18737:
        /* <DEDUP_REMOVED lines=24> */
.L_x_18738:
[----:B------:R-:W-:Y:S05]  /*1d00*/  BSYNC B0 ;  /* 0x0000000000007941 */ /* 0x000fea0003800000 */
.L_x_18736:
        /* <DEDUP_REMOVED lines=20> */
[----:B------:R-:W-:Y:S05]  /*1e50*/  CALL.REL.NOINC `($__internal_28_$__cuda_sm20_div_u64) ;  /* 0x0000019c00887944 */ /* 0x000fea0003c00000 */
        /* <DEDUP_REMOVED lines=12> */
.L_x_18740:
        /* <DEDUP_REMOVED lines=24> */
.L_x_18741:
[----:B------:R-:W-:Y:S05]  /*20a0*/  BSYNC B0 ;  /* 0x0000000000007941 */ /* 0x000fea0003800000 */
.L_x_18739:
        /* <DEDUP_REMOVED lines=33> */
.L_x_18743:
        /* <DEDUP_REMOVED lines=24> */
.L_x_18744:
[----:B------:R-:W-:Y:S05]  /*2440*/  BSYNC B0 ;  /* 0x0000000000007941 */ /* 0x000fea0003800000 */
.L_x_18742:
        /* <DEDUP_REMOVED lines=33> */
.L_x_18746:
        /* <DEDUP_REMOVED lines=24> */
.L_x_18747:
[----:B------:R-:W-:Y:S05]  /*27e0*/  BSYNC B0 ;  /* 0x0000000000007941 */ /* 0x000fea0003800000 */
.L_x_18745:
        /* <DEDUP_REMOVED lines=33> */
.L_x_18749:
        /* <DEDUP_REMOVED lines=24> */
.L_x_18750:
[----:B------:R-:W-:Y:S05]  /*2b80*/  BSYNC B0 ;  /* 0x0000000000007941 */ /* 0x000fea0003800000 */
.L_x_18748:
        /* <DEDUP_REMOVED lines=33> */
.L_x_18752:
        /* <DEDUP_REMOVED lines=24> */
.L_x_18753:
[----:B------:R-:W-:Y:S05]  /*2f20*/  BSYNC B0 ;  /* 0x0000000000007941 */ /* 0x000fea0003800000 */
.L_x_18751:
        /* <DEDUP_REMOVED lines=33> */
.L_x_18755:
        /* <DEDUP_REMOVED lines=24> */
.L_x_18756:
[----:B------:R-:W-:Y:S05]  /*32c0*/  BSYNC B0 ;  /* 0x0000000000007941 */ /* 0x000fea0003800000 */
.L_x_18754:
        /* <DEDUP_REMOVED lines=33> */
.L_x_18758:
        /* <DEDUP_REMOVED lines=24> */
.L_x_18759:
[----:B------:R-:W-:Y:S05]  /*3660*/  BSYNC B0 ;  /* 0x0000000000007941 */ /* 0x000fea0003800000 */
.L_x_18757:
        /* <DEDUP_REMOVED lines=33> */
.L_x_18761:
        /* <DEDUP_REMOVED lines=24> */
.L_x_18762:
[----:B------:R-:W-:Y:S05]  /*3a00*/  BSYNC B0 ;  /* 0x0000000000007941 */ /* 0x000fea0003800000 */
.L_x_18760:
        /* <DEDUP_REMOVED lines=33> */
.L_x_18764:
        /* <DEDUP_REMOVED lines=24> */
.L_x_18765:
[----:B------:R-:W-:Y:S05]  /*3da0*/  BSYNC B0 ;  /* 0x0000000000007941 */ /* 0x000fea0003800000 */
.L_x_18763:
        /* <DEDUP_REMOVED lines=33> */
.L_x_18767:
        /* <DEDUP_REMOVED lines=24> */
.L_x_18768:
[----:B------:R-:W-:Y:S05]  /*4140*/  BSYNC B0 ;  /* 0x0000000000007941 */ /* 0x000fea0003800000 */
.L_x_18766:
        /* <DEDUP_REMOVED lines=33> */
.L_x_18770:
        /* <DEDUP_REMOVED lines=24> */
.L_x_18771:
[----:B------:R-:W-:Y:S05]  /*44e0*/  BSYNC B0 ;  /* 0x0000000000007941 */ /* 0x000fea0003800000 */
.L_x_18769:
        /* <DEDUP_REMOVED lines=33> */
.L_x_18773:
        /* <DEDUP_REMOVED lines=24> */
.L_x_18774:
[----:B------:R-:W-:Y:S05]  /*4880*/  BSYNC B0 ;  /* 0x0000000000007941 */ /* 0x000fea0003800000 */
.L_x_18772:
        /* <DEDUP_REMOVED lines=33> */
.L_x_18776:
        /* <DEDUP_REMOVED lines=24> */
.L_x_18777:
[----:B------:R-:W-:Y:S05]  /*4c20*/  BSYNC B0 ;  /* 0x0000000000007941 */ /* 0x000fea0003800000 */
.L_x_18775:
        /* <DEDUP_REMOVED lines=33> */
.L_x_18779:
        /* <DEDUP_REMOVED lines=24> */
.L_x_18780:
[----:B------:R-:W-:Y:S05]  /*4fc0*/  BSYNC B0 ;  /* 0x0000000000007941 */ /* 0x000fea0003800000 */
.L_x_18778:
        /* <DEDUP_REMOVED lines=33> */
.L_x_18782:
        /* <DEDUP_REMOVED lines=24> */
.L_x_18783:
[----:B------:R-:W-:Y:S05]  /*5360*/  BSYNC B0 ;  /* 0x0000000000007941 */ /* 0x000fea0003800000 */
.L_x_18781:
        /* <DEDUP_REMOVED lines=33> */
.L_x_18785:
        /* <DEDUP_REMOVED lines=24> */
.L_x_18786:
[----:B------:R-:W-:Y:S05]  /*5700*/  BSYNC B0 ;  /* 0x0000000000007941 */ /* 0x000fea0003800000 */
.L_x_18784:
        /* <DEDUP_REMOVED lines=33> */
.L_x_18788:
        /* <DEDUP_REMOVED lines=24> */
.L_x_18789:
[----:B------:R-:W-:Y:S05]  /*5aa0*/  BSYNC B0 ;  /* 0x0000000000007941 */ /* 0x000fea0003800000 */
.L_x_18787:
        /* <DEDUP_REMOVED lines=33> */
.L_x_18791:
        /* <DEDUP_REMOVED lines=24> */
.L_x_18792:
[----:B------:R-:W-:Y:S05]  /*5e40*/  BSYNC B0 ;  /* 0x0000000000007941 */ /* 0x000fea0003800000 */
.L_x_18790:
        /* <DEDUP_REMOVED lines=33> */
.L_x_18794:
        /* <DEDUP_REMOVED lines=24> */
.L_x_18795:
[----:B------:R-:W-:Y:S05]  /*61e0*/  BSYNC B0 ;  /* 0x0000000000007941 */ /* 0x000fea0003800000 */
.L_x_18793:
        /* <DEDUP_REMOVED lines=33> */
.L_x_18797:
        /* <DEDUP_REMOVED lines=24> */
.L_x_18798:
[----:B------:R-:W-:Y:S05]  /*6580*/  BSYNC B0 ;  /* 0x0000000000007941 */ /* 0x000fea0003800000 */
.L_x_18796:
        /* <DEDUP_REMOVED lines=33> */
.L_x_18800:
        /* <DEDUP_REMOVED lines=24> */
.L_x_18801:
[----:B------:R-:W-:Y:S05]  /*6920*/  BSYNC B0 ;  /* 0x0000000000007941 */ /* 0x000fea0003800000 */
.L_x_18799:
        /* <DEDUP_REMOVED lines=31> */
.L_x_18803:
        /* <DEDUP_REMOVED lines=23> */
.L_x_18804:
[----:B------:R-:W-:Y:S05]  /*6c90*/  BSYNC B0 ;  /* 0x0000000000007941 */ /* 0x000fea0003800000 */
.L_x_18802:
        /* <DEDUP_REMOVED lines=17> */
[----:B------:R-:W-:Y:S05]  /*6db0*/  CALL.REL.NOINC `($__internal_29_$__cuda_sm20_rem_u64) ;  /* 0x0000015000c47944 */ /* 0x000fea0003c00000 */
[----:B------:R-:W-:Y:S01]  /*6dc0*/  IMAD.MOV.U32 R4, RZ, RZ, R0 ;  /* 0x000000ffff047224 */ /* 0x000fe200078e0000 */
[----:B------:R-:W-:Y:S01]  /*6dd0*/  MOV R5, R3 ;  /* 0x0000000300057202 */ /* 0x000fe20000000f00 */
[----:B------:R-:W-:Y:S06]  /*6de0*/  BRA `(.L_x_18807) ;  /* 0x0000000000507947 */ /* 0x000fec0003800000 */
.L_x_18806:
        /* <DEDUP_REMOVED lines=20> */
.L_x_18807:
[----:B------:R-:W-:Y:S05]  /*6f30*/  BSYNC B0 ;  /* 0x0000000000007941 */ /* 0x000fea0003800000 */
.L_x_18805:
[----:B------:R-:W-:Y:S01]  /*6f40*/  ULDC.64 UR4, c[0x0][0x5c0] ;  /* 0x0001700000047ab9 */ /* 0x000fe20000000a00 */
[----:B------:R-:W-:Y:S02]  /*6f50*/  IMAD.MOV.U32 R3, RZ, RZ, R15 ;  /* 0x000000ffff037224 */ /* 0x000fe400078e000f */
[----:B------:R-:W-:Y:S02]  /*6f60*/  IMAD R5, R5, UR4, RZ ;  /* 0x0000000405057c24 */ /* 0x000fe4000f8e02ff */
[----:B------:R-:W-:-:S04]  /*6f70*/  IMAD.WIDE.U32 R2, R4, UR4, R2 ;  /* 0x0000000404027c25 */ /* 0x000fc8000f8e0002 */
[----:B------:R-:W-:-:S05]  /*6f80*/  IMAD R5, R4, UR5, R5 ;  /* 0x0000000504057c24 */ /* 0x000fca000f8e0205 */
[----:B------:R-:W-:-:S07]  /*6f90*/  IADD3 R15, R3, R5, RZ ;  /* 0x00000005030f7210 */ /* 0x000fce0007ffe0ff */
.L_x_18732:
[----:B------:R-:W-:Y:S02]  /*6fa0*/  ULDC.64 UR4, c[0x0][0x410] ;  /* 0x0001040000047ab9 */ /* 0x000fe40000000a00 */
[----:B------:R-:W-:-:S05]  /*6fb0*/  IADD3 R4, P0, R16, UR4, RZ ;  /* 0x0000000410047c10 */ /* 0x000fca000ff1e0ff */
[----:B------:R-:W-:Y:S01]  /*6fc0*/  IMAD.X R5, RZ, RZ, UR5, P0 ;  /* 0x00000005ff057e24 */ /* 0x000fe200080e06ff */
[----:B------:R-:W-:-:S05]  /*6fd0*/  ULDC.64 UR4, c[0x0][0x5c8] ;  /* 0x0001720000047ab9 */ /* 0x000fca0000000a00 */
[----:B------:R0:W2:Y:S01]  /*6fe0*/  LDG.E.U8 R5, desc[UR36][R4.64] ;  /* 0x0000002404057981 */ /* 0x0000a2000c1e1100 */
[----:B------:R-:W-:Y:S02]  /*6ff0*/  IADD3 R6, P0, R2, UR4, RZ ;  /* 0x0000000402067c10 */ /* 0x000fe4000ff1e0ff */
[----:B------:R-:W-:Y:S02]  /*7000*/  LEA R2, R22, R17, 0x9 ;  /* 0x0000001116027211 */ /* 0x000fe400078e48ff */
[----:B------:R-:W-:-:S03]  /*7010*/  IADD3.X R7, R15, UR5, RZ, P0, !PT ;  /* 0x000000050f077c10 */ /* 0x000fc600087fe4ff */
[----:B------:R-:W-:-:S05]  /*7020*/  VIADD R2, R2, 0x80 ;  /* 0x0000008002027836 */ /* 0x000fca0000000000 */
[----:B0-----:R-:W-:Y:S01]  /*7030*/  MOV R4, R2 ;  /* 0x0000000200047202 */ /* 0x001fe20000000f00 */
[----:B--2---:R0:W-:Y:S02]  /*7040*/  STG.E.U8 desc[UR36][R6.64], R5 ;  /* 0x0000000506007986 */ /* 0x0041e4000c101124 */
[----:B0-----:R-:W-:-:S07]  /*7050*/  IMAD.MOV.U32 R5, RZ, RZ, RZ ;  /* 0x000000ffff057224 */ /* 0x001fce00078e00ff */
.L_x_18728:
[----:B------:R-:W-:Y:S05]  /*7060*/  BSYNC B6 ;  /* 0x0000000000067941 */ /* 0x000fea0003800000 */
.L_x_18727:
        /* <DEDUP_REMOVED lines=308> */
.L_x_18810:
        /* <DEDUP_REMOVED lines=29> */
.L_x_18812:
[----:B------:R-:W-:Y:S05]  /*8580*/  BSYNC B7 ;  /* 0x0000000000077941 */ /* 0x000fea0003800000 */
.L_x_18811:
        /* <DEDUP_REMOVED lines=37> */
.L_x_18815:
        /* <DEDUP_REMOVED lines=23> */
.L_x_18816:
[----:B------:R-:W-:Y:S05]  /*8950*/  BSYNC B0 ;  /* 0x0000000000007941 */ /* 0x000fea0003800000 */
.L_x_18814:
        /* <DEDUP_REMOVED lines=32> */
.L_x_18818:
        /* <DEDUP_REMOVED lines=24> */
.L_x_18819:
[----:B------:R-:W-:Y:S05]  /*8ce0*/  BSYNC B0 ;  /* 0x0000000000007941 */ /* 0x000fea0003800000 */
.L_x_18817:
        /* <DEDUP_REMOVED lines=32> */
.L_x_18821:
        /* <DEDUP_REMOVED lines=24> */
.L_x_18822:
[----:B------:R-:W-:Y:S05]  /*9070*/  BSYNC B0 ;  /* 0x0000000000007941 */ /* 0x000fea0003800000 */
.L_x_18820:
        /* <DEDUP_REMOVED lines=32> */
.L_x_18824:
        /* <DEDUP_REMOVED lines=24> */
.L_x_18825:
[----:B------:R-:W-:Y:S05]  /*9400*/  BSYNC B0 ;  /* 0x0000000000007941 */ /* 0x000fea0003800000 */
.L_x_18823:
        /* <DEDUP_REMOVED lines=32> */
.L_x_18827:
        /* <DEDUP_REMOVED lines=24> */
.L_x_18828:
[----:B------:R-:W-:Y:S05]  /*9790*/  BSYNC B0 ;  /* 0x0000000000007941 */ /* 0x000fea0003800000 */
.L_x_18826:
        /* <DEDUP_REMOVED lines=32> */
.L_x_18830:
        /* <DEDUP_REMOVED lines=24> */
.L_x_18831:
[----:B------:R-:W-:Y:S05]  /*9b20*/  BSYNC B0 ;  /* 0x0000000000007941 */ /* 0x000fea0003800000 */
.L_x_18829:
        /* <DEDUP_REMOVED lines=32> */
.L_x_18833:
        /* <DEDUP_REMOVED lines=24> */
.L_x_18834:
[----:B------:R-:W-:Y:S05]  /*9eb0*/  BSYNC B0 ;  /* 0x0000000000007941 */ /* 0x000fea0003800000 */
.L_x_18832:
        /* <DEDUP_REMOVED lines=32> */
.L_x_18836:
        /* <DEDUP_REMOVED lines=24> */
.L_x_18837:
[----:B------:R-:W-:Y:S05]  /*a240*/  BSYNC B0 ;  /* 0x0000000000007941 */ /* 0x000fea0003800000 */
.L_x_18835:
        /* <DEDUP_REMOVED lines=32> */
.L_x_18839:
        /* <DEDUP_REMOVED lines=24> */
.L_x_18840:
[----:B------:R-:W-:Y:S05]  /*a5d0*/  BSYNC B0 ;  /* 0x0000000000007941 */ /* 0x000fea0003800000 */
.L_x_18838:
        /* <DEDUP_REMOVED lines=32> */
.L_x_18842:
        /* <DEDUP_REMOVED lines=24> */
.L_x_18843:
[----:B------:R-:W-:Y:S05]  /*a960*/  BSYNC B0 ;  /* 0x0000000000007941 */ /* 0x000fea0003800000 */
.L_x_18841:
        /* <DEDUP_REMOVED lines=32> */
.L_x_18845:
        /* <DEDUP_REMOVED lines=24> */
.L_x_18846:
[----:B------:R-:W-:Y:S05]  /*acf0*/  BSYNC B0 ;  /* 0x0000000000007941 */ /* 0x000fea0003800000 */
.L_x_18844:
        /* <DEDUP_REMOVED lines=32> */
.L_x_18848:
        /* <DEDUP_REMOVED lines=24> */
.L_x_18849:
[----:B------:R-:W-:Y:S05]  /*b080*/  BSYNC B0 ;  /* 0x0000000000007941 */ /* 0x000fea0003800000 */
.L_x_18847:
        /* <DEDUP_REMOVED lines=32> */
.L_x_18851:
        /* <DEDUP_REMOVED lines=24> */
.L_x_18852:
[----:B------:R-:W-:Y:S05]  /*b410*/  BSYNC B0 ;  /* 0x0000000000007941 */ /* 0x000fea0003800000 */
.L_x_18850:
        /* <DEDUP_REMOVED lines=32> */
.L_x_18854:
        /* <DEDUP_REMOVED lines=24> */
.L_x_18855:
[----:B------:R-:W-:Y:S05]  /*b7a0*/  BSYNC B0 ;  /* 0x0000000000007941 */ /* 0x000fea0003800000 */
.L_x_18853:
        /* <DEDUP_REMOVED lines=32> */
.L_x_18857:
        /* <DEDUP_REMOVED lines=24> */
.L_x_18858:
[----:B------:R-:W-:Y:S05]  /*bb30*/  BSYNC B0 ;  /* 0x0000000000007941 */ /* 0x000fea0003800000 */
.L_x_18856:
        /* <DEDUP_REMOVED lines=32> */
.L_x_18860:
        /* <DEDUP_REMOVED lines=24> */
.L_x_18861:
[----:B------:R-:W-:Y:S05]  /*bec0*/  BSYNC B0 ;  /* 0x0000000000007941 */ /* 0x000fea0003800000 */
.L_x_18859:
        /* <DEDUP_REMOVED lines=32> */
.L_x_18863:
        /* <DEDUP_REMOVED lines=24> */
.L_x_18864:
[----:B------:R-:W-:Y:S05]  /*c250*/  BSYNC B0 ;  /* 0x0000000000007941 */ /* 0x000fea0003800000 */
.L_x_18862:
        /* <DEDUP_REMOVED lines=32> */
.L_x_18866:
        /* <DEDUP_REMOVED lines=24> */
.L_x_18867:
[----:B------:R-:W-:Y:S05]  /*c5e0*/  BSYNC B0 ;  /* 0x0000000000007941 */ /* 0x000fea0003800000 */
.L_x_18865:
        /* <DEDUP_REMOVED lines=32> */
.L_x_18869:
        /* <DEDUP_REMOVED lines=24> */
.L_x_18870:
[----:B------:R-:W-:Y:S05]  /*c970*/  BSYNC B0 ;  /* 0x0000000000007941 */ /* 0x000fea0003800000 */
.L_x_18868:
        /* <DEDUP_REMOVED lines=32> */
.L_x_18872:
        /* <DEDUP_REMOVED lines=24> */
.L_x_18873:
[----:B------:R-:W-:Y:S05]  /*cd00*/  BSYNC B0 ;  /* 0x0000000000007941 */ /* 0x000fea0003800000 */
.L_x_18871:
        /* <DEDUP_REMOVED lines=32> */
.L_x_18875:
        /* <DEDUP_REMOVED lines=24> */
.L_x_18876:
[----:B------:R-:W-:Y:S05]  /*d090*/  BSYNC B0 ;  /* 0x0000000000007941 */ /* 0x000fea0003800000 */
.L_x_18874:
        /* <DEDUP_REMOVED lines=32> */
.L_x_18878:
        /* <DEDUP_REMOVED lines=24> */
.L_x_18879:
[----:B------:R-:W-:Y:S05]  /*d420*/  BSYNC B0 ;  /* 0x0000000000007941 */ /* 0x000fea0003800000 */
.L_x_18877:
        /* <DEDUP_REMOVED lines=32> */
.L_x_18881:
        /* <DEDUP_REMOVED lines=24> */
.L_x_18882:
[----:B------:R-:W-:Y:S05]  /*d7b0*/  BSYNC B0 ;  /* 0x0000000000007941 */ /* 0x000fea0003800000 */
.L_x_18880:
        /* <DEDUP_REMOVED lines=30> */
.L_x_18884:
        /* <DEDUP_REMOVED lines=23> */
.L_x_18885:
[----:B------:R-:W-:Y:S05]  /*db10*/  BSYNC B0 ;  /* 0x0000000000007941 */ /* 0x000fea0003800000 */
.L_x_18883:
        /* <DEDUP_REMOVED lines=20> */
.L_x_18887:
        /* <DEDUP_REMOVED lines=19> */
.L_x_18888:
[----:B------:R-:W-:Y:S05]  /*dd90*/  BSYNC B0 ;  /* 0x0000000000007941 */ /* 0x000fea0003800000 */
.L_x_18886:
[----:B------:R-:W-:Y:S02]  /*dda0*/  ULDC.64 UR4, c[0x0][0x5c0] ;  /* 0x0001700000047ab9 */ /* 0x000fe40000000a00 */
[----:B------:R-:W-:Y:S02]  /*ddb0*/  IMAD R3, R5, UR4, RZ ;  /* 0x0000000405037c24 */ /* 0x000fe4000f8e02ff */
[----:B------:R-:W-:-:S04]  /*ddc0*/  IMAD.WIDE.U32 R12, R4, UR4, R12 ;  /* 0x00000004040c7c25 */ /* 0x000fc8000f8e000c */
[----:B------:R-:W-:-:S05]  /*ddd0*/  IMAD R3, R4, UR5, R3 ;  /* 0x0000000504037c24 */ /* 0x000fca000f8e0203 */
[----:B------:R-:W-:-:S07]  /*dde0*/  IADD3 R13, R13, R3, RZ ;  /* 0x000000030d0d7210 */ /* 0x000fce0007ffe0ff */
.L_x_18813:
[----:B------:R-:W-:Y:S02]  /*ddf0*/  ULDC.64 UR4, c[0x0][0x410] ;  /* 0x0001040000047ab9 */ /* 0x000fe40000000a00 */
[----:B------:R-:W-:-:S05]  /*de00*/  IADD3 R16, P0, R16, UR4, RZ ;  /* 0x0000000410107c10 */ /* 0x000fca000ff1e0ff */
[----:B------:R-:W-:Y:S01]  /*de10*/  IMAD.X R17, RZ, RZ, UR5, P0 ;  /* 0x00000005ff117e24 */ /* 0x000fe200080e06ff */
[----:B------:R-:W-:-:S05]  /*de20*/  ULDC.64 UR4, c[0x0][0x5c8] ;  /* 0x0001720000047ab9 */ /* 0x000fca0000000a00 */
[----:B------:R-:W2:Y:S01]  /*de30*/  LDG.E.U8 R17, desc[UR36][R16.64] ;  /* 0x0000002410117981 */ /* 0x000ea2000c1e1100 */
[----:B------:R-:W-:Y:S01]  /*de40*/  IADD3 R12, P0, R12, UR4, RZ ;  /* 0x000000040c0c7c10 */ /* 0x000fe2000ff1e0ff */
[----:B------:R-:W-:Y:S01]  /*de50*/  HFMA2.MMA R5, -RZ, RZ, 0, 0 ;  /* 0x00000000ff057435 */ /* 0x000fe200000001ff */
[----:B------:R-:W-:Y:S02]  /*de60*/  IADD3 R2, R2, 0x80, RZ ;  /* 0x0000008002027810 */ /* 0x000fe40007ffe0ff */
[----:B------:R-:W-:-:S03]  /*de70*/  IADD3.X R13, R13, UR5, RZ, P0, !PT ;  /* 0x000000050d0d7c10 */ /* 0x000fc600087fe4ff */
[----:B------:R-:W-:Y:S02]  /*de80*/  IMAD.MOV.U32 R4, RZ, RZ, R2 ;  /* 0x000000ffff047224 */ /* 0x000fe400078e0002 */
[----:B--2---:R0:W-:Y:S05]  /*de90*/  STG.E.U8 desc[UR36][R12.64], R17 ;  /* 0x000000110c007986 */ /* 0x0041ea000c101124 */
.L_x_18809:
[----:B------:R-:W-:Y:S05]  /*dea0*/  BSYNC B6 ;  /* 0x0000000000067941 */ /* 0x000fea0003800000 */
.L_x_18808:
[----:B------:R-:W-:Y:S01]  /*deb0*/  ULDC.64 UR4, c[0x0][0x210] ;  /* 0x0000840000047ab9 */ /* 0x000fe20000000a00 */
[----:B------:R-:W-:Y:S01]  /*dec0*/  BSSY B6, `(.L_x_18889) ;  /* 0x00006e2000067945 */ /* 0x000fe20003800000 */
[----:B------:R-:W-:-:S04]  /*ded0*/  ISETP.GE.U32.AND P0, PT, R4, UR4, PT ;  /* 0x0000000404007c0c */ /* 0x000fc8000bf06070 */
[----:B------:R-:W-:-:S13]  /*dee0*/  ISETP.GE.AND.EX P0, PT, R5, UR5, PT, P0 ;  /* 0x0000000505007c0c */ /* 0x000fda000bf06300 */
[----:B------:R-:W-:Y:S05]  /*def0*/  @P0 BRA `(.L_x_18890) ;  /* 0x0000006c00780947 */ /* 0x000fea0003800000 */
[----:B------:R-:W1:Y:S01]  /*df00*/  LDC R8, c[0x0][0x218] ;  /* 0x00008600ff087b82 */ /* 0x000e620000000800 */
[----:B------:R-:W-:Y:S01]  /*df10*/  IMAD.MOV.U32 R0, RZ, RZ, RZ ;  /* 0x000000ffff007224 */ /* 0x000fe200078e00ff */
[----:B------:R-:W-:Y:S02]  /*df20*/  MOV R16, RZ ;  /* 0x000000ff00107202 */ /* 0x000fe40000000f00 */
        /* <DEDUP_REMOVED lines=285> */
[----:B------:R-:W1:Y:S01]  /*f100*/  @P0 LDC.64 R8, c[0x0][0x340] ;  /* 0x0000d000ff080b82 */ /* 0x000e620000000a00 */
[----:B------:R-:W-:Y:S01]  /*f110*/  @P0 IMAD.MOV.U32 R6, RZ, RZ, RZ ;  /* 0x000000ffff060224 */ /* 0x000fe200078e00ff */
[----:B------:R-:W-:Y:S01]  /*f120*/  ULDC.64 UR4, c[0x0][0x400] ;  /* 0x0001000000047ab9 */ /* 0x000fe20000000a00 */
[----:B------:R-:W-:-:S05]  /*f130*/  IADD3 R3, -R7, RZ, RZ ;  /* 0x000000ff07037210 */ /* 0x000fca0007ffe1ff */
[----:B------:R-:W2:Y:S01]  /*f140*/  @P0 LDC R10, c[0x0][0x33c] ;  /* 0x0000cf00ff0a0b82 */ /* 0x000ea20000000800 */
[----:B------:R-:W-:-:S04]  /*f150*/  IMAD R5, R3, UR6, R5 ;  /* 0x0000000603057c24 */ /* 0x000fc8000f8e0205 */
[C---:B------:R-:W-:Y:S02]  /*f160*/  IMAD R16, R5.reuse, UR4, R16 ;  /* 0x0000000405107c24 */ /* 0x040fe4000f8e0210 */
[----:B------:R-:W-:Y:S01]  /*f170*/  IMAD R0, R5, UR5, R0 ;  /* 0x0000000505007c24 */ /* 0x000fe2000f8e0200 */
[----:B0-----:R-:W0:Y:S01]  /*f180*/  @P0 LDC.64 R12, c[0x0][0x408] ;  /* 0x00010200ff0c0b82 */ /* 0x001e220000000a00 */
[----:B-1----:R-:W-:-:S05]  /*f190*/  @P0 IMAD.HI.U32 R4, R7, R8, R6 ;  /* 0x0000000807040227 */ /* 0x002fca00078e0006 */
[----:B------:R-:W-:-:S05]  /*f1a0*/  @P0 SHF.R.U32.HI R4, RZ, R9, R4 ;  /* 0x00000009ff040219 */ /* 0x000fca0000011604 */
[----:B------:R-:W-:-:S04]  /*f1b0*/  @P0 IMAD.MOV R3, RZ, RZ, -R4 ;  /* 0x000000ffff030224 */ /* 0x000fc800078e0a04 */
[----:B--2---:R-:W-:-:S04]  /*f1c0*/  @P0 IMAD R7, R10, R3, R7 ;  /* 0x000000030a070224 */ /* 0x004fc800078e0207 */
[C---:B0-----:R-:W-:Y:S02]  /*f1d0*/  @P0 IMAD R16, R7.reuse, R12, R16 ;  /* 0x0000000c07100224 */ /* 0x041fe400078e0210 */
[----:B------:R-:W-:-:S07]  /*f1e0*/  @P0 IMAD R0, R7, R13, R0 ;  /* 0x0000000d07000224 */ /* 0x000fce00078e0200 */
.L_x_18891:
        /* <DEDUP_REMOVED lines=17> */
[----:B------:R1:W2:Y:S01]  /*f300*/  LDC.64 R14, c[0x4][R0] ;  /* 0x01000000000e7b82 */ /* 0x0002a20000000a00 */
[----:B------:R-:W-:Y:S01]  /*f310*/  MOV R5, UR5 ;  /* 0x0000000500057c02 */ /* 0x000fe20008000f00 */
[----:B------:R-:W-:Y:S01]  /*f320*/  ULDC.64 UR4, c[0x4][0x4c0] ;  /* 0x0101300000047ab9 */ /* 0x000fe20000000a00 */
[----:B0-----:R-:W-:Y:S01]  /*f330*/  HFMA2.MMA R12, -RZ, RZ, 0, 5.9604644775390625e-08 ;  /* 0x00000001ff0c7435 */ /* 0x001fe200000001ff */
[----:B------:R-:W-:Y:S01]  /*f340*/  IMAD.U32 R6, RZ, RZ, UR4 ;  /* 0x00000004ff067e24 */ /* 0x000fe2000f8e00ff */
[----:B------:R-:W-:Y:S01]  /*f350*/  MOV R7, UR5 ;  /* 0x0000000500077c02 */ /* 0x000fe20008000f00 */
[----:B------:R-:W-:Y:S01]  /*f360*/  IMAD.U32 R10, RZ, RZ, UR6 ;  /* 0x00000006ff0a7e24 */ /* 0x000fe2000f8e00ff */
[----:B------:R-:W-:Y:S01]  /*f370*/  MOV R11, UR7 ;  /* 0x00000007000b7c02 */ /* 0x000fe20008000f00 */
[----:B------:R-:W-:-:S02]  /*f380*/  IMAD.MOV.U32 R8, RZ, RZ, 0x153 ;  /* 0x00000153ff087424 */ /* 0x000fc400078e00ff */
[----:B-1----:R-:W-:-:S07]  /*f390*/  IMAD.MOV.U32 R13, RZ, RZ, RZ ;  /* 0x000000ffff0d7224 */ /* 0x002fce00078e00ff */
[----:B------:R-:W-:-:S07]  /*f3a0*/  LEPC R20, `(.L_x_18893) ;  /* 0x000000001014794e */ /* 0x000fce0000000000 */
[----:B--2---:R-:W-:Y:S05]  /*f3b0*/  CALL.ABS.NOINC R14 ;  /* 0x000000000e007343 */ /* 0x004fea0003c00000 */
.L_x_18893:
[----:B------:R-:W-:Y:S05]  /*f3c0*/  BSYNC B7 ;  /* 0x0000000000077941 */ /* 0x000fea0003800000 */
.L_x_18892:
[----:B------:R-:W1:Y:S01]  /*f3d0*/  LDC R0, c[0x0][0x430] ;  /* 0x00010c00ff007b82 */ /* 0x000e620000000800 */
        /* <DEDUP_REMOVED lines=9> */
[----:B0-----:R-:W-:Y:S02]  /*f470*/  SEL R12, R14, RZ, P2 ;  /* 0x000000ff0e0c7207 */ /* 0x001fe40001000000 */
[----:B------:R-:W-:Y:S02]  /*f480*/  SEL R13, R15, RZ, P2 ;  /* 0x000000ff0f0d7207 */ /* 0x000fe40001000000 */
[----:B-1----:R-:W-:-:S13]  /*f490*/  ISETP.EQ.OR P0, PT, R0, RZ, P0 ;  /* 0x000000ff0000720c */ /* 0x002fda0000702670 */
        /* <DEDUP_REMOVED lines=24> */
.L_x_18896:
        /* <DEDUP_REMOVED lines=23> */
.L_x_18897:
[----:B------:R-:W-:Y:S05]  /*f790*/  BSYNC B0 ;  /* 0x0000000000007941 */ /* 0x000fea0003800000 */
.L_x_18895:
        /* <DEDUP_REMOVED lines=32> */
.L_x_18899:
        /* <DEDUP_REMOVED lines=24> */
.L_x_18900:
[----:B------:R-:W-:Y:S05]  /*fb20*/  BSYNC B0 ;  /* 0x0000000000007941 */ /* 0x000fea0003800000 */
.L_x_18898:
        /* <DEDUP_REMOVED lines=32> */
.L_x_18902:
        /* <DEDUP_REMOVED lines=24> */
.L_x_18903:
[----:B------:R-:W-:Y:S05]  /*feb0*/  BSYNC B0 ;  /* 0x0000000000007941 */ /* 0x000fea0003800000 */
.L_x_18901:
        /* <DEDUP_REMOVED lines=32> */
.L_x_18905:
        /* <DEDUP_REMOVED lines=24> */
.L_x_18906:
[----:B------:R-:W-:Y:S05]  /*10240*/  BSYNC B0 ;  /* 0x0000000000007941 */ /* 0x000fea0003800000 */
.L_x_18904:
        /* <DEDUP_REMOVED lines=32> */
.L_x_18908:
        /* <DEDUP_REMOVED lines=24> */
.L_x_18909:
[----:B------:R-:W-:Y:S05]  /*105d0*/  BSYNC B0 ;  /* 0x0000000000007941 */ /* 0x000fea0003800000 */
.L_x_18907:
        /* <DEDUP_REMOVED lines=32> */
.L_x_18911:
        /* <DEDUP_REMOVED lines=24> */
.L_x_18912:
[----:B------:R-:W-:Y:S05]  /*10960*/  BSYNC B0 ;  /* 0x0000000000007941 */ /* 0x000fea0003800000 */
.L_x_18910:
        /* <DEDUP_REMOVED lines=32> */
.L_x_18914:
        /* <DEDUP_REMOVED lines=24> */
.L_x_18915:
[----:B------:R-:W-:Y:S05]  /*10cf0*/  BSYNC B0 ;  /* 0x0000000000007941 */ /* 0x000fea0003800000 */
.L_x_18913:
        /* <DEDUP_REMOVED lines=32> */
.L_x_18917:
        /* <DEDUP_REMOVED lines=24> */
.L_x_18918:
[----:B------:R-:W-:Y:S05]  /*11080*/  BSYNC B0 ;  /* 0x0000000000007941 */ /* 0x000fea0003800000 */
.L_x_18916:
        /* <DEDUP_REMOVED lines=32> */
.L_x_18920:
        /* <DEDUP_REMOVED lines=24> */
.L_x_18921:
[----:B------:R-:W-:Y:S05]  /*11410*/  BSYNC B0 ;  /* 0x0000000000007941 */ /* 0x000fea0003800000 */
.L_x_18919:
        /* <DEDUP_REMOVED lines=32> */
.L_x_18923:
        /* <DEDUP_REMOVED lines=24> */
.L_x_18924:
[----:B------:R-:W-:Y:S05]  /*117a0*/  BSYNC B0 ;  /* 0x0000000000007941 */ /* 0x000fea0003800000 */
.L_x_18922:
        /* <DEDUP_REMOVED lines=32> */
.L_x_18926:
        /* <DEDUP_REMOVED lines=24> */
.L_x_18927:
[----:B------:R-:W-:Y:S05]  /*11b30*/  BSYNC B0 ;  /* 0x0000000000007941 */ /* 0x000fea0003800000 */
.L_x_18925:
        /* <DEDUP_REMOVED lines=32> */
.L_x_18929:
        /* <DEDUP_REMOVED lines=24> */
.L_x_18930:
[----:B------:R-:W-:Y:S05]  /*11ec0*/  BSYNC B0 ;  /* 0x0000000000007941 */ /* 0x000fea0003800000 */
.L_x_18928:
        /* <DEDUP_REMOVED lines=32> */
.L_x_18932:
        /* <DEDUP_REMOVED lines=24> */
.L_x_18933:
[----:B------:R-:W-:Y:S05]  /*12250*/  BSYNC B0 ;  /* 0x0000000000007941 */ /* 0x000fea0003800000 */
.L_x_18931:
        /* <DEDUP_REMOVED lines=32> */
.L_x_18935:
        /* <DEDUP_REMOVED lines=24> */
.L_x_18936:
[----:B------:R-:W-:Y:S05]  /*125e0*/  BSYNC B0 ;  /* 0x0000000000007941 */ /* 0x000fea0003800000 */
.L_x_18934:
        /* <DEDUP_REMOVED lines=19> */
[----:B------:R-:W-:Y:S05]  /*12720*/  CALL.REL.NOINC `($__internal_28_$__cuda_sm20_div_u64) ;  /* 0x0000009400547944 */ /* 0x000fea0003c00000 */
        /* <DEDUP_REMOVED lines=12> */
.L_x_18938:
        /* <DEDUP_REMOVED lines=24> */
.L_x_18939:
[----:B------:R-:W-:Y:S05]  /*12970*/  BSYNC B0 ;  /* 0x0000000000007941 */ /* 0x000fea0003800000 */
.L_x_18937:
        /* <DEDUP_REMOVED lines=19> */
[----:B------:R-:W-:Y:S05]  /*12ab0*/  CALL.REL.NOINC `($__internal_28_$__cuda_sm20_div_u64) ;  /* 0x0000009000707944 */ /* 0x000fea0003c00000 */
        /* <DEDUP_REMOVED lines=12> */
.L_x_18941:
        /* <DEDUP_REMOVED lines=24> */
.L_x_18942:
[----:B------:R-:W-:Y:S05]  /*12d00*/  BSYNC B0 ;  /* 0x0000000000007941 */ /* 0x000fea0003800000 */
.L_x_18940:
        /* <DEDUP_REMOVED lines=32> */
.L_x_18944:
        /* <DEDUP_REMOVED lines=24> */
.L_x_18945:
[----:B------:R-:W-:Y:S05]  /*13090*/  BSYNC B0 ;  /* 0x0000000000007941 */ /* 0x000fea0003800000 */
.L_x_18943:
        /* <DEDUP_REMOVED lines=32> */
.L_x_18947:
        /* <DEDUP_REMOVED lines=24> */
.L_x_18948:
[----:B------:R-:W-:Y:S05]  /*13420*/  BSYNC B0 ;  /* 0x0000000000007941 */ /* 0x000fea0003800000 */
.L_x_18946:
        /* <DEDUP_REMOVED lines=32> */
.L_x_18950:
        /* <DEDUP_REMOVED lines=24> */
.L_x_18951:
[----:B------:R-:W-:Y:S05]  /*137b0*/  BSYNC B0 ;  /* 0x0000000000007941 */ /* 0x000fea0003800000 */
.L_x_18949:
        /* <DEDUP_REMOVED lines=32> */
.L_x_18953:
        /* <DEDUP_REMOVED lines=24> */
.L_x_18954:
[----:B------:R-:W-:Y:S05]  /*13b40*/  BSYNC B0 ;  /* 0x0000000000007941 */ /* 0x000fea0003800000 */
.L_x_18952:
        /* <DEDUP_REMOVED lines=32> */
.L_x_18956:
        /* <DEDUP_REMOVED lines=24> */
.L_x_18957:
[----:B------:R-:W-:Y:S05]  /*13ed0*/  BSYNC B0 ;  /* 0x0000000000007941 */ /* 0x000fea0003800000 */
.L_x_18955:
        /* <DEDUP_REMOVED lines=32> */
.L_x_18959:
        /* <DEDUP_REMOVED lines=24> */
.L_x_18960:
[----:B------:R-:W-:Y:S05]  /*14260*/  BSYNC B0 ;  /* 0x0000000000007941 */ /* 0x000fea0003800000 */
.L_x_18958:
        /* <DEDUP_REMOVED lines=32> */
.L_x_18962:
        /* <DEDUP_REMOVED lines=24> */
.L_x_18963:
[----:B------:R-:W-:Y:S05]  /*145f0*/  BSYNC B0 ;  /* 0x0000000000007941 */ /* 0x000fea0003800000 */
.L_x_18961:
        /* <DEDUP_REMOVED lines=30> */
.L_x_18965:
        /* <DEDUP_REMOVED lines=23> */
.L_x_18966:
[----:B------:R-:W-:Y:S05]  /*14950*/  BSYNC B0 ;  /* 0x0000000000007941 */ /* 0x000fea0003800000 */
.L_x_18964:
        /* <DEDUP_REMOVED lines=17> */
[----:B------:R-:W-:Y:S01]  /*14a70*/  MOV R4, R0 ;  /* 0x0000000000047202 */ /* 0x000fe20000000f00 */
[----:B------:R-:W-:Y:S01]  /*14a80*/  IMAD.MOV.U32 R5, RZ, RZ, R3 ;  /* 0x000000ffff057224 */ /* 0x000fe200078e0003 */
[----:B------:R-:W-:Y:S06]  /*14a90*/  BRA `(.L_x_18969) ;  /* 0x00000000004c7947 */ /* 0x000fec0003800000 */
.L_x_18968:
        /* <DEDUP_REMOVED lines=19> */
.L_x_18969:
[----:B------:R-:W-:Y:S05]  /*14bd0*/  BSYNC B0 ;  /* 0x0000000000007941 */ /* 0x000fea0003800000 */
.L_x_18967:
[----:B------:R-:W-:Y:S02]  /*14be0*/  ULDC.64 UR4, c[0x0][0x5c0] ;  /* 0x0001700000047ab9 */ /* 0x000fe40000000a00 */
[----:B------:R-:W-:Y:S02]  /*14bf0*/  IMAD R3, R5, UR4, RZ ;  /* 0x0000000405037c24 */ /* 0x000fe4000f8e02ff */
[----:B------:R-:W-:-:S04]  /*14c00*/  IMAD.WIDE.U32 R12, R4, UR4, R12 ;  /* 0x00000004040c7c25 */ /* 0x000fc8000f8e000c */
[----:B------:R-:W-:-:S05]  /*14c10*/  IMAD R3, R4, UR5, R3 ;  /* 0x0000000504037c24 */ /* 0x000fca000f8e0203 */
[----:B------:R-:W-:-:S07]  /*14c20*/  IADD3 R13, R13, R3, RZ ;  /* 0x000000030d0d7210 */ /* 0x000fce0007ffe0ff */
.L_x_18894:
[----:B------:R-:W-:Y:S02]  /*14c30*/  ULDC.64 UR4, c[0x0][0x410] ;  /* 0x0001040000047ab9 */ /* 0x000fe40000000a00 */
[----:B------:R-:W-:-:S05]  /*14c40*/  IADD3 R16, P0, R16, UR4, RZ ;  /* 0x0000000410107c10 */ /* 0x000fca000ff1e0ff */
[----:B------:R-:W-:Y:S01]  /*14c50*/  IMAD.X R17, RZ, RZ, UR5, P0 ;  /* 0x00000005ff117e24 */ /* 0x000fe200080e06ff */
[----:B------:R-:W-:-:S05]  /*14c60*/  ULDC.64 UR4, c[0x0][0x5c8] ;  /* 0x0001720000047ab9 */ /* 0x000fca0000000a00 */
[----:B------:R-:W2:Y:S01]  /*14c70*/  LDG.E.U8 R17, desc[UR36][R16.64] ;  /* 0x0000002410117981 */ /* 0x000ea2000c1e1100 */
[----:B------:R-:W-:Y:S01]  /*14c80*/  IADD3 R12, P0, R12, UR4, RZ ;  /* 0x000000040c0c7c10 */ /* 0x000fe2000ff1e0ff */
[----:B------:R-:W-:Y:S01]  /*14c90*/  IMAD.MOV.U32 R5, RZ, RZ, RZ ;  /* 0x000000ffff057224 */ /* 0x000fe200078e00ff */
[----:B------:R-:W-:Y:S02]  /*14ca0*/  IADD3 R2, R2, 0x80, RZ ;  /* 0x0000008002027810 */ /* 0x000fe40007ffe0ff */
[----:B------:R-:W-:Y:S02]  /*14cb0*/  IADD3.X R13, R13, UR5, RZ, P0, !PT ;  /* 0x000000050d0d7c10 */ /* 0x000fe400087fe4ff */
[----:B------:R-:W-:-:S03]  /*14cc0*/  MOV R4, R2 ;  /* 0x0000000200047202 */ /* 0x000fc60000000f00 */
[----:B--2---:R1:W-:Y:S04]  /*14cd0*/  STG.E.U8 desc[UR36][R12.64], R17 ;  /* 0x000000110c007986 */ /* 0x0043e8000c101124 */
.L_x_18890:
[----:B------:R-:W-:Y:S05]  /*14ce0*/  BSYNC B6 ;  /* 0x0000000000067941 */ /* 0x000fea0003800000 */
.L_x_18889:
        /* <DEDUP_REMOVED lines=307> */
.L_x_18970:
        /* <DEDUP_REMOVED lines=32> */
.L_x_18972:
[----:B------:R-:W-:Y:S05]  /*16220*/  BSYNC B6 ;  /* 0x0000000000067941 */ /* 0x000fea0003800000 */
.L_x_18971:
        /* <DEDUP_REMOVED lines=37> */
.L_x_18975:
        /* <DEDUP_REMOVED lines=24> */
.L_x_18976:
[----:B------:R-:W-:Y:S05]  /*16600*/  BSYNC B0 ;  /* 0x0000000000007941 */ /* 0x000fea0003800000 */
.L_x_18974:
        /* <DEDUP_REMOVED lines=32> */
.L_x_18978:
        /* <DEDUP_REMOVED lines=24> */
.L_x_18979:
[----:B------:R-:W-:Y:S05]  /*16990*/  BSYNC B0 ;  /* 0x0000000000007941 */ /* 0x000fea0003800000 */
.L_x_18977:
        /* <DEDUP_REMOVED lines=33> */
.L_x_18981:
        /* <DEDUP_REMOVED lines=24> */
.L_x_18982:
[----:B------:R-:W-:Y:S05]  /*16d30*/  BSYNC B0 ;  /* 0x0000000000007941 */ /* 0x000fea0003800000 */
.L_x_18980:
        /* <DEDUP_REMOVED lines=33> */
.L_x_18984:
        /* <DEDUP_REMOVED lines=24> */
.L_x_18985:
[----:B------:R-:W-:Y:S05]  /*170d0*/  BSYNC B0 ;  /* 0x0000000000007941 */ /* 0x000fea0003800000 */
.L_x_18983:
        /* <DEDUP_REMOVED lines=33> */
.L_x_18987:
        /* <DEDUP_REMOVED lines=24> */
.L_x_18988:
[----:B------:R-:W-:Y:S05]  /*17470*/  BSYNC B0 ;  /* 0x0000000000007941 */ /* 0x000fea0003800000 */
.L_x_18986:
        /* <DEDUP_REMOVED lines=33> */
.L_x_18990:
        /* <DEDUP_REMOVED lines=24> */
.L_x_18991:
[----:B------:R-:W-:Y:S05]  /*17810*/  BSYNC B0 ;  /* 0x0000000000007941 */ /* 0x000fea0003800000 */
.L_x_18989:
        /* <DEDUP_REMOVED lines=33> */
.L_x_18993:
        /* <DEDUP_REMOVED lines=24> */
.L_x_18994:
[----:B------:R-:W-:Y:S05]  /*17bb0*/  BSYNC B0 ;  /* 0x0000000000007941 */ /* 0x000fea0003800000 */
.L_x_18992:
        /* <DEDUP_REMOVED lines=33> */
.L_x_18996:
        /* <DEDUP_REMOVED lines=24> */
.L_x_18997:
[----:B------:R-:W-:Y:S05]  /*17f50*/  BSYNC B0 ;  /* 0x0000000000007941 */ /* 0x000fea0003800000 */
.L_x_18995:
        /* <DEDUP_REMOVED lines=33> */
.L_x_18999:
        /* <DEDUP_REMOVED lines=24> */
.L_x_19000:
[----:B------:R-:W-:Y:S05]  /*182f0*/  BSYNC B0 ;  /* 0x0000000000007941 */ /* 0x000fea0003800000 */
.L_x_18998:
        /* <DEDUP_REMOVED lines=33> */
.L_x_19002:
        /* <DEDUP_REMOVED lines=24> */
.L_x_19003:
[----:B------:R-:W-:Y:S05]  /*18690*/  BSYNC B0 ;  /* 0x0000000000007941 */ /* 0x000fea0003800000 */
.L_x_19001:
        /* <DEDUP_REMOVED lines=33> */
.L_x_19005:
        /* <DEDUP_REMOVED lines=24> */
.L_x_19006:
[----:B------:R-:W-:Y:S05]  /*18a30*/  BSYNC B0 ;  /* 0x0000000000007941 */ /* 0x000fea0003800000 */
.L_x_19004:
        /* <DEDUP_REMOVED lines=33> */
.L_x_19008:
        /* <DEDUP_REMOVED lines=24> */
.L_x_19009:
[----:B------:R-:W-:Y:S05]  /*18dd0*/  BSYNC B0 ;  /* 0x0000000000007941 */ /* 0x000fea0003800000 */
.L_x_19007:
        /* <DEDUP_REMOVED lines=33> */
.L_x_19011:
        /* <DEDUP_REMOVED lines=24> */
.L_x_19012:
[----:B------:R-:W-:Y:S05]  /*19170*/  BSYNC B0 ;  /* 0x0000000000007941 */ /* 0x000fea0003800000 */
.L_x_19010:
        /* <DEDUP_REMOVED lines=33> */
.L_x_19014:
        /* <DEDUP_REMOVED lines=24> */
.L_x_19015:
[----:B------:R-:W-:Y:S05]  /*19510*/  BSYNC B0 ;  /* 0x0000000000007941 */ /* 0x000fea0003800000 */
.L_x_19013:
        /* <DEDUP_REMOVED lines=33> */
.L_x_19017:
        /* <DEDUP_REMOVED lines=24> */
.L_x_19018:
[----:B------:R-:W-:Y:S05]  /*198b0*/  BSYNC B0 ;  /* 0x0000000000007941 */ /* 0x000fea0003800000 */
.L_x_19016:
        /* <DEDUP_REMOVED lines=33> */
.L_x_19020:
        /* <DEDUP_REMOVED lines=24> */
.L_x_19021:
[----:B------:R-:W-:Y:S05]  /*19c50*/  BSYNC B0 ;  /* 0x0000000000007941 */ /* 0x000fea0003800000 */
.L_x_19019:
        /* <DEDUP_REMOVED lines=33> */
.L_x_19023:
        /* <DEDUP_REMOVED lines=24> */
.L_x_19024:
[----:B------:R-:W-:Y:S05]  /*19ff0*/  BSYNC B0 ;  /* 0x0000000000007941 */ /* 0x000fea0003800000 */
.L_x_19022:
        /* <DEDUP_REMOVED lines=33> */
.L_x_19026:
        /* <DEDUP_REMOVED lines=24> */
.L_x_19027:
[----:B------:R-:W-:Y:S05]  /*1a390*/  BSYNC B0 ;  /* 0x0000000000007941 */ /* 0x000fea0003800000 */
.L_x_19025:
        /* <DEDUP_REMOVED lines=33> */
.L_x_19029:
        /* <DEDUP_REMOVED lines=24> */
.L_x_19030:
[----:B------:R-:W-:Y:S05]  /*1a730*/  BSYNC B0 ;  /* 0x0000000000007941 */ /* 0x000fea0003800000 */
.L_x_19028:
        /* <DEDUP_REMOVED lines=33> */
.L_x_19032:
        /* <DEDUP_REMOVED lines=24> */
.L_x_19033:
[----:B------:R-:W-:Y:S05]  /*1aad0*/  BSYNC B0 ;  /* 0x0000000000007941 */ /* 0x000fea0003800000 */
.L_x_19031:
        /* <DEDUP_REMOVED lines=33> */
.L_x_19035:
        /* <DEDUP_REMOVED lines=24> */
.L_x_19036:
[----:B------:R-:W-:Y:S05]  /*1ae70*/  BSYNC B0 ;  /* 0x0000000000007941 */ /* 0x000fea0003800000 */
.L_x_19034:
        /* <DEDUP_REMOVED lines=33> */
.L_x_19038:
        /* <DEDUP_REMOVED lines=24> */
.L_x_19039:
[----:B------:R-:W-:Y:S05]  /*1b210*/  BSYNC B0 ;  /* 0x0000000000007941 */ /* 0x000fea0003800000 */
.L_x_19037:
        /* <DEDUP_REMOVED lines=33> */
.L_x_19041:
        /* <DEDUP_REMOVED lines=24> */
.L_x_19042:
[----:B------:R-:W-:Y:S05]  /*1b5b0*/  BSYNC B0 ;  /* 0x0000000000007941 */ /* 0x000fea0003800000 */
.L_x_19040:
        /* <DEDUP_REMOVED lines=31> */
.L_x_19044:
        /* <DEDUP_REMOVED lines=23> */
.L_x_19045:
[----:B------:R-:W-:Y:S05]  /*1b920*/  BSYNC B0 ;  /* 0x0000000000007941 */ /* 0x000fea0003800000 */
.L_x_19043:
        /* <DEDUP_REMOVED lines=17> */
[----:B------:R-:W-:Y:S05]  /*1ba40*/  CALL.REL.NOINC `($__internal_29_$__cuda_sm20_rem_u64) ;  /* 0x0000000400a07944 */ /* 0x000fea0003c00000 */
[----:B------:R-:W-:Y:S01]  /*1ba50*/  IMAD.MOV.U32 R4, RZ, RZ, R0 ;  /* 0x000000ffff047224 */ /* 0x000fe200078e0000 */
[----:B------:R-:W-:Y:S01]  /*1ba60*/  MOV R5, R3 ;  /* 0x0000000300057202 */ /* 0x000fe20000000f00 */
[----:B------:R-:W-:Y:S06]  /*1ba70*/  BRA `(.L_x_19048) ;  /* 0x00000000004c7947 */ /* 0x000fec0003800000 */
.L_x_19047:
        /* <DEDUP_REMOVED lines=19> */
.L_x_19048:
[----:B------:R-:W-:Y:S05]  /*1bbb0*/  BSYNC B0 ;  /* 0x0000000000007941 */ /* 0x000fea0003800000 */
.L_x_19046:
[----:B------:R-:W-:Y:S01]  /*1bbc0*/  ULDC.64 UR4, c[0x0][0x5c0] ;  /* 0x0001700000047ab9 */ /* 0x000fe20000000a00 */
[----:B------:R-:W-:Y:S02]  /*1bbd0*/  IMAD.MOV.U32 R3, RZ, RZ, R15 ;  /* 0x000000ffff037224 */ /* 0x000fe400078e000f */
[----:B------:R-:W-:Y:S02]  /*1bbe0*/  IMAD R5, R5, UR4, RZ ;  /* 0x0000000405057c24 */ /* 0x000fe4000f8e02ff */
[----:B------:R-:W-:-:S04]  /*1bbf0*/  IMAD.WIDE.U32 R2, R4, UR4, R2 ;  /* 0x0000000404027c25 */ /* 0x000fc8000f8e0002 */
[----:B------:R-:W-:-:S05]  /*1bc00*/  IMAD R5, R4, UR5, R5 ;  /* 0x0000000504057c24 */ /* 0x000fca000f8e0205 */
[----:B------:R-:W-:-:S07]  /*1bc10*/  IADD3 R15, R3, R5, RZ ;  /* 0x00000005030f7210 */ /* 0x000fce0007ffe0ff */
.L_x_18973:
[----:B------:R-:W2:Y:S01]  /*1bc20*/  LDG.E.U8 R17, desc[UR36][R16.64] ;  /* 0x0000002410117981 */ /* 0x000ea2000c1e1100 */
[----:B------:R-:W-:Y:S02]  /*1bc30*/  ULDC.64 UR4, c[0x0][0x5c8] ;  /* 0x0001720000047ab9 */ /* 0x000fe40000000a00 */
[----:B------:R-:W-:-:S04]  /*1bc40*/  IADD3 R2, P0, R2, UR4, RZ ;  /* 0x0000000402027c10 */ /* 0x000fc8000ff1e0ff */
[----:B------:R-:W-:-:S05]  /*1bc50*/  IADD3.X R3, R15, UR5, RZ, P0, !PT ;  /* 0x000000050f037c10 */ /* 0x000fca00087fe4ff */
[----:B--2---:R-:W-:Y:S01]  /*1bc60*/  STG.E.U8 desc[UR36][R2.64], R17 ;  /* 0x0000001102007986 */ /* 0x004fe2000c101124 */
[----:B------:R-:W-:Y:S05]  /*1bc70*/  EXIT ;  /* 0x000000000000794d */ /* 0x000fea0003800000 */
        .weak           $__internal_28_$__cuda_sm20_div_u64
        .type           $__internal_28_$__cuda_sm20_div_u64,@function
        .size           $__internal_28_$__cuda_sm20_div_u64,($__internal_29_$__cuda_sm20_rem_u64 - $__internal_28_$__cuda_sm20_div_u64)
$__internal_28_$__cuda_sm20_div_u64:
        /* <DEDUP_REMOVED lines=68> */
[----:B------:R-:W-:Y:S05]  /*1c0c0*/  RET.REL.NODEC R4 `(_ZN2at6native24index_elementwise_kernelILi128ELi4EZNS0_20cuda_take_put_kernelIblZZZZZNS0_10put_kernelERNS_14TensorIteratorERKNS_10TensorBaseEbENKUlvE_clEvENKUlvE9_clEvENKUlvE_clEvENKUlvE0_clEvEUlRblE0_EEvS4_S7_RKT1_EUliE_EEvlSE_) ;  /* 0xfffffe3c04cc7950 */ /* 0x000fea0003c3ffff */
        .weak           $__internal_29_$__cuda_sm20_rem_u64
        .type           $__internal_29_$__cuda_sm20_rem_u64,@function
        .size           $__internal_29_$__cuda_sm20_rem_u64,(.L_x_27946 - $__internal_29_$__cuda_sm20_rem_u64)
$__internal_29_$__cuda_sm20_rem_u64:
        /* <DEDUP_REMOVED lines=63> */
[----:B------:R-:W-:Y:S06]  /*1c4c0*/  RET.REL.NODEC R4 `(_ZN2at6native24index_elementwise_kernelILi128ELi4EZNS0_20cuda_take_put_kernelIblZZZZZNS0_10put_kernelERNS_14TensorIteratorERKNS_10TensorBaseEbENKUlvE_clEvENKUlvE9_clEvENKUlvE_clEvENKUlvE0_clEvEUlRblE0_EEvS4_S7_RKT1_EUliE_EEvlSE_) ;  /* 0xfffffe3804cc7950 */ /* 0x000fec0003c3ffff */
.L_x_19049:
        /* <DEDUP_REMOVED lines=11> */
.L_x_27946:


//--------------------- .text._ZN2at6native24index_elementwise_kernelILi128ELi4EZNS0_20cuda_take_put_kernelIblZZZZZNS0_10put_kernelERNS_14TensorIteratorERKNS_10TensorBaseEbENKUlvE_clEvENKUlvE9_clEvENKUlvE_clEvENKUlvE0_clEvEUlRblE_EEvS4_S7_RKT1_EUliE_EEvlSE_ --------------------------
	.section	.text._ZN2at6native24index_elementwise_kernelILi128ELi4EZNS0_20cuda_take_put_kernelIblZZZZZNS0_10put_kernelERNS_14TensorIteratorERKNS_10TensorBaseEbENKUlvE_clEvENKUlvE9_clEvENKUlvE_clEvENKUlvE0_clEvEUlRblE_EEvS4_S7_RKT1_EUliE_EEvlSE_,"ax",@progbits
	.align	128
        .global         _ZN2at6native24index_elementwise_kernelILi128ELi4EZNS0_20cuda_take_put_kernelIblZZZZZNS0_10put_kernelERNS_14TensorIteratorERKNS_10TensorBaseEbENKUlvE_clEvENKUlvE9_clEvENKUlvE_clEvENKUlvE0_clEvEUlRblE_EEvS4_S7_RKT1_EUliE_EEvlSE_
        .type           _ZN2at6native24index_elementwise_kernelILi128ELi4EZNS0_20cuda_take_put_kernelIblZZZZZNS0_10put_kernelERNS_14TensorIteratorERKNS_10TensorBaseEbENKUlvE_clEvENKUlvE9_clEvENKUlvE_clEvENKUlvE0_clEvEUlRblE_EEvS4_S7_RKT1_EUliE_EEvlSE_,@function
        .size           _ZN2at6native24index_elementwise_kernelILi128ELi4EZNS0_20cuda_take_put_kernelIblZZZZZNS0_10put_kernelERNS_14TensorIteratorERKNS_10TensorBaseEbENKUlvE_clEvENKUlvE9_clEvENKUlvE_clEvENKUlvE0_clEvEUlRblE_EEvS4_S7_RKT1_EUliE_EEvlSE_,(.L_x_27948 - _ZN2at6native24index_elementwise_kernelILi128ELi4EZNS0_20cuda_take_put_kernelIblZZZZZNS0_10put_kernelERNS_14TensorIteratorERKNS_10TensorBaseEbENKUlvE_clEvENKUlvE9_clEvENKUlvE_clEvENKUlvE0_clEvEUlRblE_EEvS4_S7_RKT1_EUliE_EEvlSE_)
        .other          _ZN2at6native24index_elementwise_kernelILi128ELi4EZNS0_20cuda_take_put_kernelIblZZZZZNS0_10put_kernelERNS_14TensorIteratorERKNS_10TensorBaseEbENKUlvE_clEvENKUlvE9_clEvENKUlvE_clEvENKUlvE0_clEvEUlRblE_EEvS4_S7_RKT1_EUliE_EEvlSE_,@"STO_CUDA_ENTRY STV_DEFAULT"
_ZN2at6native24index_elementwise_kernelILi128ELi4EZNS0_20cuda_take_put_kernelIblZZZZZNS0_10put_kernelERNS_14TensorIteratorERKNS_10TensorBaseEbENKUlvE_clEvENKUlvE9_clEvENKUlvE_clEvENKUlvE0_clEvEUlRblE_EEvS4_S7_RKT1_EUliE_EEvlSE_:
.text._ZN2at6native24index_elementwise_kernelILi128ELi4EZNS0_20cuda_take_put_kernelIblZZZZZNS0_10put_kernelERNS_14TensorIteratorERKNS_10TensorBaseEbENKUlvE_clEvENKUlvE9_clEvENKUlvE_clEvENKUlvE0_clEvEUlRblE_EEvS4_S7_RKT1_EUliE_EEvlSE_:
        /* <DEDUP_REMOVED lines=315> */
.L_x_19052:
        /* <DEDUP_REMOVED lines=32> */
.L_x_19054:
[----:B------:R-:W-:Y:S05]  /*15b0*/  BSYNC B7 ;  /* 0x0000000000077941 */ /* 0x000fea0003800000 */
.L_x_19053:
        /* <DEDUP_REMOVED lines=28> */
[----:B------:R-:W-:Y:S05]  /*1780*/  CALL.REL.NOINC `($__internal_30_$__cuda_sm20_div_u64) ;  /* 0x000001b000007944 */ /* 0x000fea0003c00000 */
        /* <DEDUP_REMOVED lines=11> */
.L_x_19057:
        /* <DEDUP_REMOVED lines=24> */
.L_x_19058:
[----:B------:R-:W-:Y:S05]  /*19c0*/  BSYNC B0 ;  /* 0x0000000000007941 */ /* 0x000fea0003800000 */
.L_x_19056:
        /* <DEDUP_REMOVED lines=33> */
.L_x_19060:
        /* <DEDUP_REMOVED lines=24> */
.L_x_19061:
[----:B------:R-:W-:Y:S05]  /*1d60*/  BSYNC B0 ;  /* 0x0000000000007941 */ /* 0x000fea0003800000 */
.L_x_19059:
        /* <DEDUP_REMOVED lines=22> */
[----:B------:R-:W-:Y:S05]  /*1ed0*/  CALL.REL.NOINC `($__internal_30_$__cuda_sm20_div_u64) ;  /* 0x000001a8002c7944 */ /* 0x000fea0003c00000 */
        /* <DEDUP_REMOVED lines=12> */
.L_x_19063:
        /* <DEDUP_REMOVED lines=24> */
.L_x_19064:
[----:B------:R-:W-:Y:S05]  /*2120*/  BSYNC B0 ;  /* 0x0000000000007941 */ /* 0x000fea0003800000 */
.L_x_19062:
        /* <DEDUP_REMOVED lines=35> */
.L_x_19066:
        /* <DEDUP_REMOVED lines=24> */
.L_x_19067:
[----:B------:R-:W-:Y:S05]  /*24e0*/  BSYNC B0 ;  /* 0x0000000000007941 */ /* 0x000fea0003800000 */
.L_x_19065:
        /* <DEDUP_REMOVED lines=35> */
.L_x_19069:
        /* <DEDUP_REMOVED lines=24> */
.L_x_19070:
[----:B------:R-:W-:Y:S05]  /*28a0*/  BSYNC B0 ;  /* 0x0000000000007941 */ /* 0x000fea0003800000 */
.L_x_19068:
        /* <DEDUP_REMOVED lines=35> */
.L_x_19072:
        /* <DEDUP_REMOVED lines=24> */
.L_x_19073:
[----:B------:R-:W-:Y:S05]  /*2c60*/  BSYNC B0 ;  /* 0x0000000000007941 */ /* 0x000fea0003800000 */
.L_x_19071:
        /* <DEDUP_REMOVED lines=35> */
.L_x_19075:
        /* <DEDUP_REMOVED lines=24> */
.L_x_19076:
[----:B------:R-:W-:Y:S05]  /*3020*/  BSYNC B0 ;  /* 0x0000000000007941 */ /* 0x000fea0003800000 */
.L_x_19074:
        /* <DEDUP_REMOVED lines=35> */
.L_x_19078:
        /* <DEDUP_REMOVED lines=24> */
.L_x_19079:
[----:B------:R-:W-:Y:S05]  /*33e0*/  BSYNC B0 ;  /* 0x0000000000007941 */ /* 0x000fea0003800000 */
.L_x_19077:
        /* <DEDUP_REMOVED lines=35> */
.L_x_19081:
        /* <DEDUP_REMOVED lines=24> */
.L_x_19082:
[----:B------:R-:W-:Y:S05]  /*37a0*/  BSYNC B0 ;  /* 0x0000000000007941 */ /* 0x000fea0003800000 */
.L_x_19080:
        /* <DEDUP_REMOVED lines=35> */
.L_x_19084:
        /* <DEDUP_REMOVED lines=24> */
.L_x_19085:
[----:B------:R-:W-:Y:S05]  /*3b60*/  BSYNC B0 ;  /* 0x0000000000007941 */ /* 0x000fea0003800000 */
.L_x_19083:
        /* <DEDUP_REMOVED lines=35> */
.L_x_19087:
        /* <DEDUP_REMOVED lines=24> */
.L_x_19088:
[----:B------:R-:W-:Y:S05]  /*3f20*/  BSYNC B0 ;  /* 0x0000000000007941 */ /* 0x000fea0003800000 */
.L_x_19086:
        /* <DEDUP_REMOVED lines=35> */
.L_x_19090:
        /* <DEDUP_REMOVED lines=24> */
.L_x_19091:
[----:B------:R-:W-:Y:S05]  /*42e0*/  BSYNC B0 ;  /* 0x0000000000007941 */ /* 0x000fea0003800000 */
.L_x_19089:
        /* <DEDUP_REMOVED lines=35> */
.L_x_19093:
        /* <DEDUP_REMOVED lines=24> */
.L_x_19094:
[----:B------:R-:W-:Y:S05]  /*46a0*/  BSYNC B0 ;  /* 0x0000000000007941 */ /* 0x000fea0003800000 */
.L_x_19092:
        /* <DEDUP_REMOVED lines=35> */
.L_x_19096:
        /* <DEDUP_REMOVED lines=24> */
.L_x_19097:
[----:B------:R-:W-:Y:S05]  /*4a60*/  BSYNC B0 ;  /* 0x0000000000007941 */ /* 0x000fea0003800000 */
.L_x_19095:
        /* <DEDUP_REMOVED lines=35> */
.L_x_19099:
        /* <DEDUP_REMOVED lines=24> */
.L_x_19100:
[----:B------:R-:W-:Y:S05]  /*4e20*/  BSYNC B0 ;  /* 0x0000000000007941 */ /* 0x000fea0003800000 */
.L_x_19098:
        /* <DEDUP_REMOVED lines=35> */
.L_x_19102:
        /* <DEDUP_REMOVED lines=24> */
.L_x_19103:
[----:B------:R-:W-:Y:S05]  /*51e0*/  BSYNC B0 ;  /* 0x0000000000007941 */ /* 0x000fea0003800000 */
.L_x_19101:
        /* <DEDUP_REMOVED lines=35> */
.L_x_19105:
        /* <DEDUP_REMOVED lines=24> */
.L_x_19106:
[----:B------:R-:W-:Y:S05]  /*55a0*/  BSYNC B0 ;  /* 0x0000000000007941 */ /* 0x000fea0003800000 */
.L_x_19104:
        /* <DEDUP_REMOVED lines=35> */
.L_x_19108:
        /* <DEDUP_REMOVED lines=24> */
.L_x_19109:
[----:B------:R-:W-:Y:S05]  /*5960*/  BSYNC B0 ;  /* 0x0000000000007941 */ /* 0x000fea0003800000 */
.L_x_19107:
        /* <DEDUP_REMOVED lines=35> */
.L_x_19111:
        /* <DEDUP_REMOVED lines=24> */
.L_x_19112:
[----:B------:R-:W-:Y:S05]  /*5d20*/  BSYNC B0 ;  /* 0x0000000000007941 */ /* 0x000fea0003800000 */
.L_x_19110:
        /* <DEDUP_REMOVED lines=35> */
.L_x_19114:
        /* <DEDUP_REMOVED lines=24> */
.L_x_19115:
[----:B------:R-:W-:Y:S05]  /*60e0*/  BSYNC B0 ;  /* 0x0000000000007941 */ /* 0x000fea0003800000 */
.L_x_19113:
        /* <DEDUP_REMOVED lines=35> */
.L_x_19117:
        /* <DEDUP_REMOVED lines=24> */
.L_x_19118:
[----:B------:R-:W-:Y:S05]  /*64a0*/  BSYNC B0 ;  /* 0x0000000000007941 */ /* 0x000fea0003800000 */
.L_x_19116:
        /* <DEDUP_REMOVED lines=35> */
.L_x_19120:
        /* <DEDUP_REMOVED lines=24> */
.L_x_19121:
[----:B------:R-:W-:Y:S05]  /*6860*/  BSYNC B0 ;  /* 0x0000000000007941 */ /* 0x000fea0003800000 */
.L_x_19119:
        /* <DEDUP_REMOVED lines=35> */
.L_x_19123:
        /* <DEDUP_REMOVED lines=24> */
.L_x_19124:
[----:B------:R-:W-:Y:S05]  /*6c20*/  BSYNC B0 ;  /* 0x0000000000007941 */ /* 0x000fea0003800000 */
.L_x_19122:
        /* <DEDUP_REMOVED lines=34> */
.L_x_19126:
        /* <DEDUP_REMOVED lines=23> */
.L_x_19127:
[----:B------:R-:W-:Y:S05]  /*6fc0*/  BSYNC B0 ;  /* 0x0000000000007941 */ /* 0x000fea0003800000 */
.L_x_19125:
        /* <DEDUP_REMOVED lines=19> */
[----:B------:R-:W-:Y:S05]  /*7100*/  CALL.REL.NOINC `($__internal_31_$__cuda_sm20_rem_u64) ;  /* 0x0000015800b87944 */ /* 0x000fea0003c00000 */
[----:B------:R-:W-:Y:S01]  /*7110*/  MOV R2, R0 ;  /* 0x0000000000027202 */ /* 0x000fe20000000f00 */
[----:B------:R-:W-:Y:S01]  /*7120*/  IMAD.MOV.U32 R3, RZ, RZ, R5 ;  /* 0x000000ffff037224 */ /* 0x000fe200078e0005 */
[----:B------:R-:W-:Y:S06]  /*7130*/  BRA `(.L_x_19130) ;  /* 0x00000000004c7947 */ /* 0x000fec0003800000 */
.L_x_19129:
        /* <DEDUP_REMOVED lines=19> */
.L_x_19130:
[----:B------:R-:W-:Y:S05]  /*7270*/  BSYNC B0 ;  /* 0x0000000000007941 */ /* 0x000fea0003800000 */
.L_x_19128:
        /* <DEDUP_REMOVED lines=8> */
.L_x_19055:
[----:B------:R-:W0:Y:S01]  /*7300*/  LDC.64 R2, c[0x0][0x5d0] ;  /* 0x00017400ff027b82 */ /* 0x000e220000000a00 */
[----:B------:R1:W5:Y:S01]  /*7310*/  LDG.E.U8 R23, desc[UR36][R22.64] ;  /* 0x0000002416177981 */ /* 0x000362000c1e1100 */
[----:B0-----:R-:W-:-:S05]  /*7320*/  IMAD.IADD R5, R18, 0x1, R2 ;  /* 0x0000000112057824 */ /* 0x001fca00078e0202 */
[----:B------:R-:W-:-:S04]  /*7330*/  LOP3.LUT R5, R5, 0x3, RZ, 0xc0, !PT ;  /* 0x0000000305057812 */ /* 0x000fc800078ec0ff */
[----:B------:R-:W-:-:S04]  /*7340*/  IADD3 R2, P0, P1, R18, R2, -R5 ;  /* 0x0000000212027210 */ /* 0x000fc8000791e805 */
[----:B------:R-:W-:-:S05]  /*7350*/  IADD3.X R3, R16, -0x1, R3, P0, P1 ;  /* 0xffffffff10037810 */ /* 0x000fca00007e2403 */
[----:B------:R1:W5:Y:S01]  /*7360*/  LDG.E R4, desc[UR36][R2.64] ;  /* 0x0000002402047981 */ /* 0x000362000c1e1900 */
[----:B------:R-:W-:Y:S01]  /*7370*/  IMAD.SHL.U32 R7, R5, 0x8, RZ ;  /* 0x0000000805077824 */ /* 0x000fe200078e00ff */
[----:B------:R-:W-:Y:S01]  /*7380*/  MOV R0, 0xff ;  /* 0x000000ff00007802 */ /* 0x000fe20000000f00 */
[----:B------:R-:W-:Y:S03]  /*7390*/  BSSY B0, `(.L_x_19131) ;  /* 0x000000d000007945 */ /* 0x000fe60003800000 */
[----:B------:R-:W-:-:S07]  /*73a0*/  SHF.L.U32 R9, R0, R7, RZ ;  /* 0x0000000700097219 */ /* 0x000fce00000006ff */
.L_x_19132:
[----:B-----5:R-:W-:Y:S01]  /*73b0*/  LOP3.LUT P0, RZ, R4, R9, RZ, 0xc0, !PT ;  /* 0x0000000904ff7212 */ /* 0x020fe2000780c0ff */
[----:B------:R-:W-:Y:S05]  /*73c0*/  YIELD ;  /* 0x0000000000007946 */ /* 0x000fea0003800000 */
[----:B------:R-:W-:-:S04]  /*73d0*/  SEL R0, RZ, 0x1, !P0 ;  /* 0x00000001ff007807 */ /* 0x000fc80004000000 */
[----:B------:R-:W-:-:S04]  /*73e0*/  LOP3.LUT P0, RZ, R23, 0xff, R0, 0xc8, !PT ;  /* 0x000000ff17ff7812 */ /* 0x000fc8000780c800 */
[----:B------:R-:W-:-:S04]  /*73f0*/  SEL R0, RZ, 0x1, !P0 ;  /* 0x00000001ff007807 */ /* 0x000fc80004000000 */
[----:B------:R-:W-:-:S04]  /*7400*/  SHF.L.U32 R5, R0, R7, RZ ;  /* 0x0000000700057219 */ /* 0x000fc800000006ff */
[----:B------:R-:W-:-:S06]  /*7410*/  LOP3.LUT R5, R5, R4, R9, 0xf4, !PT ;  /* 0x0000000405057212 */ /* 0x000fcc00078ef409 */
[----:B------:R-:W2:Y:S02]  /*7420*/  ATOMG.E.CAS.STRONG.GPU PT, R5, [R2], R4, R5 ;  /* 0x00000004020573a9 */ /* 0x000ea400001ee105 */
[-C--:B--2---:R-:W-:Y:S02]  /*7430*/  ISETP.NE.AND P0, PT, R4, R5.reuse, PT ;  /* 0x000000050400720c */ /* 0x084fe40003f05270 */
[----:B------:R-:W-:-:S11]  /*7440*/  MOV R4, R5 ;  /* 0x0000000500047202 */ /* 0x000fd60000000f00 */
[----:B------:R-:W-:Y:S05]  /*7450*/  @P0 BRA `(.L_x_19132) ;  /* 0xfffffffc00d40947 */ /* 0x000fea000383ffff */
[----:B------:R-:W-:Y:S05]  /*7460*/  BSYNC B0 ;  /* 0x0000000000007941 */ /* 0x000fea0003800000 */
.L_x_19131:
[----:B------:R-:W-:Y:S01]  /*7470*/  IMAD R17, R24, 0x200, R19 ;  /* 0x0000020018117824 */ /* 0x000fe200078e0213 */
[----:B-1----:R-:W-:-:S04]  /*7480*/  HFMA2.MMA R3, -RZ, RZ, 0, 0 ;  /* 0x00000000ff037435 */ /* 0x002fc800000001ff */
[----:B------:R-:W-:-:S05]  /*7490*/  IADD3 R17, R17, 0x80, RZ ;  /* 0x0000008011117810 */ /* 0x000fca0007ffe0ff */
[----:B------:R-:W-:-:S07]  /*74a0*/  IMAD.MOV.U32 R2, RZ, RZ, R17 ;  /* 0x000000ffff027224 */ /* 0x000fce00078e0011 */
.L_x_19051:
[----:B------:R-:W-:Y:S05]  /*74b0*/  BSYNC B6 ;  /* 0x0000000000067941 */ /* 0x000fea0003800000 */
.L_x_19050:
        /* <DEDUP_REMOVED lines=307> */
.L_x_19135:
        /* <DEDUP_REMOVED lines=32> */
.L_x_19137:
[----:B------:R-:W-:Y:S05]  /*89f0*/  BSYNC B7 ;  /* 0x0000000000077941 */ /* 0x000fea0003800000 */
.L_x_19136:
        /* <DEDUP_REMOVED lines=40> */
.L_x_19140:
        /* <DEDUP_REMOVED lines=24> */
.L_x_19141:
[----:B------:R-:W-:Y:S05]  /*8e00*/  BSYNC B0 ;  /* 0x0000000000007941 */ /* 0x000fea0003800000 */
.L_x_19139:
        /* <DEDUP_REMOVED lines=32> */
.L_x_19143:
        /* <DEDUP_REMOVED lines=24> */
.L_x_19144:
[----:B------:R-:W-:Y:S05]  /*9190*/  BSYNC B0 ;  /* 0x0000000000007941 */ /* 0x000fea0003800000 */
.L_x_19142:
        /* <DEDUP_REMOVED lines=33> */
.L_x_19146:
        /* <DEDUP_REMOVED lines=24> */
.L_x_19147:
[----:B------:R-:W-:Y:S05]  /*9530*/  BSYNC B0 ;  /* 0x0000000000007941 */ /* 0x000fea0003800000 */
.L_x_19145:
        /* <DEDUP_REMOVED lines=33> */
.L_x_19149:
        /* <DEDUP_REMOVED lines=24> */
.L_x_19150:
[----:B------:R-:W-:Y:S05]  /*98d0*/  BSYNC B0 ;  /* 0x0000000000007941 */ /* 0x000fea0003800000 */
.L_x_19148:
        /* <DEDUP_REMOVED lines=33> */
.L_x_19152:
        /* <DEDUP_REMOVED lines=24> */
.L_x_19153:
[----:B------:R-:W-:Y:S05]  /*9c70*/  BSYNC B0 ;  /* 0x0000000000007941 */ /* 0x000fea0003800000 */
.L_x_19151:
        /* <DEDUP_REMOVED lines=33> */
.L_x_19155:
        /* <DEDUP_REMOVED lines=24> */
.L_x_19156:
[----:B------:R-:W-:Y:S05]  /*a010*/  BSYNC B0 ;  /* 0x0000000000007941 */ /* 0x000fea0003800000 */
.L_x_19154:
        /* <DEDUP_REMOVED lines=33> */
.L_x_19158:
        /* <DEDUP_REMOVED lines=24> */
.L_x_19159:
[----:B------:R-:W-:Y:S05]  /*a3b0*/  BSYNC B0 ;  /* 0x0000000000007941 */ /* 0x000fea0003800000 */
.L_x_19157:
        /* <DEDUP_REMOVED lines=33> */
.L_x_19161:
        /* <DEDUP_REMOVED lines=24> */
.L_x_19162:
[----:B------:R-:W-:Y:S05]  /*a750*/  BSYNC B0 ;  /* 0x0000000000007941 */ /* 0x000fea0003800000 */
.L_x_19160:
        /* <DEDUP_REMOVED lines=33> */
.L_x_19164:
        /* <DEDUP_REMOVED lines=24> */
.L_x_19165:
[----:B------:R-:W-:Y:S05]  /*aaf0*/  BSYNC B0 ;  /* 0x0000000000007941 */ /* 0x000fea0003800000 */
.L_x_19163:
        /* <DEDUP_REMOVED lines=33> */
.L_x_19167:
        /* <DEDUP_REMOVED lines=24> */
.L_x_19168:
[----:B------:R-:W-:Y:S05]  /*ae90*/  BSYNC B0 ;  /* 0x0000000000007941 */ /* 0x000fea0003800000 */
.L_x_19166:
        /* <DEDUP_REMOVED lines=33> */
.L_x_19170:
        /* <DEDUP_REMOVED lines=24> */
.L_x_19171:
[----:B------:R-:W-:Y:S05]  /*b230*/  BSYNC B0 ;  /* 0x0000000000007941 */ /* 0x000fea0003800000 */
.L_x_19169:
        /* <DEDUP_REMOVED lines=33> */
.L_x_19173:
        /* <DEDUP_REMOVED lines=24> */
.L_x_19174:
[----:B------:R-:W-:Y:S05]  /*b5d0*/  BSYNC B0 ;  /* 0x0000000000007941 */ /* 0x000fea0003800000 */
.L_x_19172:
        /* <DEDUP_REMOVED lines=33> */
.L_x_19176:
        /* <DEDUP_REMOVED lines=24> */
.L_x_19177:
[----:B------:R-:W-:Y:S05]  /*b970*/  BSYNC B0 ;  /* 0x0000000000007941 */ /* 0x000fea0003800000 */
.L_x_19175:
        /* <DEDUP_REMOVED lines=33> */
.L_x_19179:
        /* <DEDUP_REMOVED lines=24> */
.L_x_19180:
[----:B------:R-:W-:Y:S05]  /*bd10*/  BSYNC B0 ;  /* 0x0000000000007941 */ /* 0x000fea0003800000 */
.L_x_19178:
        /* <DEDUP_REMOVED lines=33> */
.L_x_19182:
        /* <DEDUP_REMOVED lines=24> */
.L_x_19183:
[----:B------:R-:W-:Y:S05]  /*c0b0*/  BSYNC B0 ;  /* 0x0000000000007941 */ /* 0x000fea0003800000 */
.L_x_19181:
        /* <DEDUP_REMOVED lines=33> */
.L_x_19185:
        /* <DEDUP_REMOVED lines=24> */
.L_x_19186:
[----:B------:R-:W-:Y:S05]  /*c450*/  BSYNC B0 ;  /* 0x0000000000007941 */ /* 0x000fea0003800000 */
.L_x_19184:
        /* <DEDUP_REMOVED lines=33> */
.L_x_19188:
        /* <DEDUP_REMOVED lines=24> */
.L_x_19189:
[----:B------:R-:W-:Y:S05]  /*c7f0*/  BSYNC B0 ;  /* 0x0000000000007941 */ /* 0x000fea0003800000 */
.L_x_19187:
        /* <DEDUP_REMOVED lines=33> */
.L_x_19191:
        /* <DEDUP_REMOVED lines=24> */
.L_x_19192:
[----:B------:R-:W-:Y:S05]  /*cb90*/  BSYNC B0 ;  /* 0x0000000000007941 */ /* 0x000fea0003800000 */
.L_x_19190:
        /* <DEDUP_REMOVED lines=33> */
.L_x_19194:
        /* <DEDUP_REMOVED lines=24> */
.L_x_19195:
[----:B------:R-:W-:Y:S05]  /*cf30*/  BSYNC B0 ;  /* 0x0000000000007941 */ /* 0x000fea0003800000 */
.L_x_19193:
        /* <DEDUP_REMOVED lines=33> */
.L_x_19197:
        /* <DEDUP_REMOVED lines=24> */
.L_x_19198:
[----:B------:R-:W-:Y:S05]  /*d2d0*/  BSYNC B0 ;  /* 0x0000000000007941 */ /* 0x000fea0003800000 */
.L_x_19196:
        /* <DEDUP_REMOVED lines=33> */
.L_x_19200:
        /* <DEDUP_REMOVED lines=24> */
.L_x_19201:
[----:B------:R-:W-:Y:S05]  /*d670*/  BSYNC B0 ;  /* 0x0000000000007941 */ /* 0x000fea0003800000 */
.L_x_19199:
        /* <DEDUP_REMOVED lines=33> */
.L_x_19203:
        /* <DEDUP_REMOVED lines=24> */
.L_x_19204:
[----:B------:R-:W-:Y:S05]  /*da10*/  BSYNC B0 ;  /* 0x0000000000007941 */ /* 0x000fea0003800000 */
.L_x_19202:
        /* <DEDUP_REMOVED lines=33> */
.L_x_19206:
        /* <DEDUP_REMOVED lines=24> */
.L_x_19207:
[----:B------:R-:W-:Y:S05]  /*ddb0*/  BSYNC B0 ;  /* 0x0000000000007941 */ /* 0x000fea0003800000 */
.L_x_19205:
        /* <DEDUP_REMOVED lines=31> */
.L_x_19209:
        /* <DEDUP_REMOVED lines=23> */
.L_x_19210:
[----:B------:R-:W-:Y:S05]  /*e120*/  BSYNC B0 ;  /* 0x0000000000007941 */ /* 0x000fea0003800000 */
.L_x_19208:
        /* <DEDUP_REMOVED lines=21> */
.L_x_19212:
        /* <DEDUP_REMOVED lines=19> */
.L_x_19213:
[----:B------:R-:W-:Y:S05]  /*e3b0*/  BSYNC B0 ;  /* 0x0000000000007941 */ /* 0x000fea0003800000 */
.L_x_19211:
[----:B------:R-:W-:Y:S01]  /*e3c0*/  ULDC.64 UR4, c[0x0][0x5c0] ;  /* 0x0001700000047ab9 */ /* 0x000fe20000000a00 */
[----:B------:R-:W-:Y:S02]  /*e3d0*/  IMAD.MOV.U32 R19, RZ, RZ, R16 ;  /* 0x000000ffff137224 */ /* 0x000fe400078e0010 */
[----:B------:R-:W-:Y:S02]  /*e3e0*/  IMAD R3, R3, UR4, RZ ;  /* 0x0000000403037c24 */ /* 0x000fe4000f8e02ff */
[----:B------:R-:W-:-:S04]  /*e3f0*/  IMAD.WIDE.U32 R18, R2, UR4, R18 ;  /* 0x0000000402127c25 */ /* 0x000fc8000f8e0012 */
[----:B------:R-:W-:-:S05]  /*e400*/  IMAD R3, R2, UR5, R3 ;  /* 0x0000000502037c24 */ /* 0x000fca000f8e0203 */
[----:B------:R-:W-:-:S07]  /*e410*/  IADD3 R16, R19, R3, RZ ;  /* 0x0000000313107210 */ /* 0x000fce0007ffe0ff */
.L_x_19138:
        /* <DEDUP_REMOVED lines=11> */
.L_x_19215:
        /* <DEDUP_REMOVED lines=12> */
.L_x_19214:
[----:B------:R-:W-:Y:S02]  /*e590*/  VIADD R17, R17, 0x80 ;  /* 0x0000008011117836 */ /* 0x000fe40000000000 */
[----:B------:R-:W-:-:S03]  /*e5a0*/  IMAD.MOV.U32 R3, RZ, RZ, RZ ;  /* 0x000000ffff037224 */ /* 0x000fc600078e00ff */
[----:B------:R-:W-:-:S07]  /*e5b0*/  MOV R2, R17 ;  /* 0x0000001100027202 */ /* 0x000fce0000000f00 */
.L_x_19134:
[----:B------:R-:W-:Y:S05]  /*e5c0*/  BSYNC B6 ;  /* 0x0000000000067941 */ /* 0x000fea0003800000 */
.L_x_19133:
        /* <DEDUP_REMOVED lines=293> */
[----:B------:R-:W-:Y:S01]  /*f820*/  @P0 IMAD.MOV.U32 R4, RZ, RZ, RZ ;  /* 0x000000ffff040224 */ /* 0x000fe200078e00ff */
[----:B------:R-:W-:Y:S02]  /*f830*/  ULDC.64 UR4, c[0x0][0x400] ;  /* 0x0001000000047ab9 */ /* 0x000fe40000000a00 */
[C---:B------:R-:W-:Y:S01]  /*f840*/  IADD3 R7, -R5.reuse, RZ, RZ ;  /* 0x000000ff05077210 */ /* 0x040fe20007ffe1ff */
[----:B------:R-:W2:Y:S08]  /*f850*/  @P0 LDC R11, c[0x0][0x33c] ;  /* 0x0000cf00ff0b0b82 */ /* 0x000eb00000000800 */
[----:B------:R-:W3:Y:S01]  /*f860*/  @P0 LDC.64 R12, c[0x0][0x408] ;  /* 0x00010200ff0c0b82 */ /* 0x000ee20000000a00 */
[----:B0-----:R-:W-:-:S05]  /*f870*/  @P0 IMAD.HI.U32 R2, R5, R8, R4 ;  /* 0x0000000805020227 */ /* 0x001fca00078e0004 */
[----:B------:R-:W-:Y:S01]  /*f880*/  @P0 SHF.R.U32.HI R4, RZ, R9, R2 ;  /* 0x00000009ff040219 */ /* 0x000fe20000011602 */
[----:B------:R-:W-:-:S04]  /*f890*/  IMAD R2, R7, UR6, R3 ;  /* 0x0000000607027c24 */ /* 0x000fc8000f8e0203 */
[----:B------:R-:W-:Y:S02]  /*f8a0*/  @P0 IMAD.MOV R4, RZ, RZ, -R4 ;  /* 0x000000ffff040224 */ /* 0x000fe400078e0a04 */
[C---:B------:R-:W-:Y:S02]  /*f8b0*/  IMAD R23, R2.reuse, UR4, R23 ;  /* 0x0000000402177c24 */ /* 0x040fe4000f8e0217 */
[----:B--2---:R-:W-:Y:S02]  /*f8c0*/  @P0 IMAD R4, R11, R4, R5 ;  /* 0x000000040b040224 */ /* 0x004fe400078e0205 */
[----:B------:R-:W-:Y:S02]  /*f8d0*/  IMAD R0, R2, UR5, R0 ;  /* 0x0000000502007c24 */ /* 0x000fe4000f8e0200 */
[C---:B---3--:R-:W-:Y:S02]  /*f8e0*/  @P0 IMAD R23, R4.reuse, R12, R23 ;  /* 0x0000000c04170224 */ /* 0x048fe400078e0217 */
[----:B------:R-:W-:-:S07]  /*f8f0*/  @P0 IMAD R0, R4, R13, R0 ;  /* 0x0000000d04000224 */ /* 0x000fce00078e0200 */
.L_x_19218:
[----:B------:R-:W-:Y:S01]  /*f900*/  ULDC.64 UR4, c[0x0][0x418] ;  /* 0x0001060000047ab9 */ /* 0x000fe20000000a00 */
[----:B------:R-:W-:Y:S01]  /*f910*/  ULDC.64 UR6, c[0x0][0x420] ;  /* 0x0001080000067ab9 */ /* 0x000fe20000000a00 */
[----:B------:R-:W-:-:S04]  /*f920*/  IADD3 R2, P0, R0, UR4, RZ ;  /* 0x0000000400027c10 */ /* 0x000fc8000ff1e0ff */
[----:B------:R-:W-:-:S05]  /*f930*/  IADD3.X R3, RZ, UR5, RZ, P0, !PT ;  /* 0x00000005ff037c10 */ /* 0x000fca00087fe4ff */
[----:B-1----:R-:W2:Y:S01]  /*f940*/  LDG.E.64 R18, desc[UR36][R2.64] ;  /* 0x0000002402127981 */ /* 0x002ea2000c1e1b00 */
        /* <DEDUP_REMOVED lines=27> */
.L_x_19220:
[----:B------:R-:W-:Y:S05]  /*fb00*/  BSYNC B7 ;  /* 0x0000000000077941 */ /* 0x000fea0003800000 */
.L_x_19219:
        /* <DEDUP_REMOVED lines=40> */
.L_x_19223:
        /* <DEDUP_REMOVED lines=24> */
.L_x_19224:
[----:B------:R-:W-:Y:S05]  /*ff10*/  BSYNC B0 ;  /* 0x0000000000007941 */ /* 0x000fea0003800000 */
.L_x_19222:
        /* <DEDUP_REMOVED lines=32> */
.L_x_19226:
        /* <DEDUP_REMOVED lines=24> */
.L_x_19227:
[----:B------:R-:W-:Y:S05]  /*102a0*/  BSYNC B0 ;  /* 0x0000000000007941 */ /* 0x000fea0003800000 */
.L_x_19225:
        /* <DEDUP_REMOVED lines=33> */
.L_x_19229:
        /* <DEDUP_REMOVED lines=24> */
.L_x_19230:
[----:B------:R-:W-:Y:S05]  /*10640*/  BSYNC B0 ;  /* 0x0000000000007941 */ /* 0x000fea0003800000 */
.L_x_19228:
        /* <DEDUP_REMOVED lines=33> */
.L_x_19232:
        /* <DEDUP_REMOVED lines=24> */
.L_x_19233:
[----:B------:R-:W-:Y:S05]  /*109e0*/  BSYNC B0 ;  /* 0x0000000000007941 */ /* 0x000fea0003800000 */
.L_x_19231:
        /* <DEDUP_REMOVED lines=33> */
.L_x_19235:
        /* <DEDUP_REMOVED lines=24> */
.L_x_19236:
[----:B------:R-:W-:Y:S05]  /*10d80*/  BSYNC B0 ;  /* 0x0000000000007941 */ /* 0x000fea0003800000 */
.L_x_19234:
        /* <DEDUP_REMOVED lines=33> */
.L_x_19238:
        /* <DEDUP_REMOVED lines=24> */
.L_x_19239:
[----:B------:R-:W-:Y:S05]  /*11120*/  BSYNC B0 ;  /* 0x0000000000007941 */ /* 0x000fea0003800000 */
.L_x_19237:
        /* <DEDUP_REMOVED lines=33> */
.L_x_19241:
        /* <DEDUP_REMOVED lines=24> */
.L_x_19242:
[----:B------:R-:W-:Y:S05]  /*114c0*/  BSYNC B0 ;  /* 0x0000000000007941 */ /* 0x000fea0003800000 */
.L_x_19240:
        /* <DEDUP_REMOVED lines=33> */
.L_x_19244:
        /* <DEDUP_REMOVED lines=24> */
.L_x_19245:
[----:B------:R-:W-:Y:S05]  /*11860*/  BSYNC B0 ;  /* 0x0000000000007941 */ /* 0x000fea0003800000 */
.L_x_19243:
        /* <DEDUP_REMOVED lines=33> */
.L_x_19247:
        /* <DEDUP_REMOVED lines=24> */
.L_x_19248:
[----:B------:R-:W-:Y:S05]  /*11c00*/  BSYNC B0 ;  /* 0x0000000000007941 */ /* 0x000fea0003800000 */
.L_x_19246:
        /* <DEDUP_REMOVED lines=33> */
.L_x_19250:
        /* <DEDUP_REMOVED lines=24> */
.L_x_19251:
[----:B------:R-:W-:Y:S05]  /*11fa0*/  BSYNC B0 ;  /* 0x0000000000007941 */ /* 0x000fea0003800000 */
.L_x_19249:
        /* <DEDUP_REMOVED lines=33> */
.L_x_19253:
        /* <DEDUP_REMOVED lines=24> */
.L_x_19254:
[----:B------:R-:W-:Y:S05]  /*12340*/  BSYNC B0 ;  /* 0x0000000000007941 */ /* 0x000fea0003800000 */
.L_x_19252:
        /* <DEDUP_REMOVED lines=33> */
.L_x_19256:
        /* <DEDUP_REMOVED lines=24> */
.L_x_19257:
[----:B------:R-:W-:Y:S05]  /*126e0*/  BSYNC B0 ;  /* 0x0000000000007941 */ /* 0x000fea0003800000 */
.L_x_19255:
        /* <DEDUP_REMOVED lines=33> */
.L_x_19259:
        /* <DEDUP_REMOVED lines=24> */
.L_x_19260:
[----:B------:R-:W-:Y:S05]  /*12a80*/  BSYNC B0 ;  /* 0x0000000000007941 */ /* 0x000fea0003800000 */
.L_x_19258:
        /* <DEDUP_REMOVED lines=33> */
.L_x_19262:
        /* <DEDUP_REMOVED lines=24> */
.L_x_19263:
[----:B------:R-:W-:Y:S05]  /*12e20*/  BSYNC B0 ;  /* 0x0000000000007941 */ /* 0x000fea0003800000 */
.L_x_19261:
        /* <DEDUP_REMOVED lines=33> */
.L_x_19265:
        /* <DEDUP_REMOVED lines=24> */
.L_x_19266:
[----:B------:R-:W-:Y:S05]  /*131c0*/  BSYNC B0 ;  /* 0x0000000000007941 */ /* 0x000fea0003800000 */
.L_x_19264:
        /* <DEDUP_REMOVED lines=33> */
.L_x_19268:
        /* <DEDUP_REMOVED lines=24> */
.L_x_19269:
[----:B------:R-:W-:Y:S05]  /*13560*/  BSYNC B0 ;  /* 0x0000000000007941 */ /* 0x000fea0003800000 */
.L_x_19267:
        /* <DEDUP_REMOVED lines=33> */
.L_x_19271:
        /* <DEDUP_REMOVED lines=24> */
.L_x_19272:
[----:B------:R-:W-:Y:S05]  /*13900*/  BSYNC B0 ;  /* 0x0000000000007941 */ /* 0x000fea0003800000 */
.L_x_19270:
        /* <DEDUP_REMOVED lines=33> */
.L_x_19274:
        /* <DEDUP_REMOVED lines=24> */
.L_x_19275:
[----:B------:R-:W-:Y:S05]  /*13ca0*/  BSYNC B0 ;  /* 0x0000000000007941 */ /* 0x000fea0003800000 */
.L_x_19273:
        /* <DEDUP_REMOVED lines=20> */
[----:B------:R-:W-:Y:S05]  /*13df0*/  CALL.REL.NOINC `($__internal_30_$__cuda_sm20_div_u64) ;  /* 0x0000008800647944 */ /* 0x000fea0003c00000 */
        /* <DEDUP_REMOVED lines=12> */
.L_x_19277:
        /* <DEDUP_REMOVED lines=18> */
[----:B------:R-:W-:-:S13]  /*13fe0*/  ISETP.GE.U32.AND P1, PT, R2, UR4, PT ;  /* 0x0000000402007c0c */ /* 0x000fda000bf26070 */
[----:B------:R-:W-:Y:S02]  /*13ff0*/  @P1 IADD3 R0, R0, 0x1, RZ ;  /* 0x0000000100001810 */ /* 0x000fe40007ffe0ff */
[----:B------:R-:W-:-:S04]  /*14000*/  @!P2 LOP3.LUT R0, RZ, UR4, RZ, 0x33, !PT ;  /* 0x00000004ff00ac12 */ /* 0x000fc8000f8e33ff */
[----:B------:R-:W-:-:S05]  /*14010*/  IADD3 R3, -R0, RZ, RZ ;  /* 0x000000ff00037210 */ /* 0x000fca0007ffe1ff */
[----:B------:R-:W-:Y:S01]  /*14020*/  IMAD R4, R3, UR4, R12 ;  /* 0x0000000403047c24 */ /* 0x000fe2000f8e020c */
[----:B------:R-:W-:-:S07]  /*14030*/  MOV R12, R0 ;  /* 0x00000000000c7202 */ /* 0x000fce0000000f00 */
.L_x_19278:
[----:B------:R-:W-:Y:S05]  /*14040*/  BSYNC B0 ;  /* 0x0000000000007941 */ /* 0x000fea0003800000 */
.L_x_19276:
        /* <DEDUP_REMOVED lines=20> */
[----:B------:R-:W-:Y:S05]  /*14190*/  CALL.REL.NOINC `($__internal_30_$__cuda_sm20_div_u64) ;  /* 0x00000084007c7944 */ /* 0x000fea0003c00000 */
        /* <DEDUP_REMOVED lines=12> */
.L_x_19280:
        /* <DEDUP_REMOVED lines=21> */
[----:B------:R-:W-:-:S05]  /*143b0*/  IADD3 R3, -R0, RZ, RZ ;  /* 0x000000ff00037210 */ /* 0x000fca0007ffe1ff */
[----:B------:R-:W-:Y:S02]  /*143c0*/  IMAD R4, R3, UR4, R12 ;  /* 0x0000000403047c24 */ /* 0x000fe4000f8e020c */
[----:B------:R-:W-:-:S07]  /*143d0*/  IMAD.MOV.U32 R12, RZ, RZ, R0 ;  /* 0x000000ffff0c7224 */ /* 0x000fce00078e0000 */
.L_x_19281:
[----:B------:R-:W-:Y:S05]  /*143e0*/  BSYNC B0 ;  /* 0x0000000000007941 */ /* 0x000fea0003800000 */
.L_x_19279:
        /* <DEDUP_REMOVED lines=33> */
.L_x_19283:
        /* <DEDUP_REMOVED lines=24> */
.L_x_19284:
[----:B------:R-:W-:Y:S05]  /*14780*/  BSYNC B0 ;  /* 0x0000000000007941 */ /* 0x000fea0003800000 */
.L_x_19282:
        /* <DEDUP_REMOVED lines=33> */
.L_x_19286:
        /* <DEDUP_REMOVED lines=24> */
.L_x_19287:
[----:B------:R-:W-:Y:S05]  /*14b20*/  BSYNC B0 ;  /* 0x0000000000007941 */ /* 0x000fea0003800000 */
.L_x_19285:
        /* <DEDUP_REMOVED lines=33> */
.L_x_19289:
        /* <DEDUP_REMOVED lines=24> */
.L_x_19290:
[----:B------:R-:W-:Y:S05]  /*14ec0*/  BSYNC B0 ;  /* 0x0000000000007941 */ /* 0x000fea0003800000 */
.L_x_19288:
        /* <DEDUP_REMOVED lines=31> */
.L_x_19292:
        /* <DEDUP_REMOVED lines=22> */
[----:B------:R-:W-:-:S07]  /*15220*/  IMAD.MOV.U32 R3, RZ, RZ, RZ ;  /* 0x000000ffff037224 */ /* 0x000fce00078e00ff */
.L_x_19293:
[----:B------:R-:W-:Y:S05]  /*15230*/  BSYNC B0 ;  /* 0x0000000000007941 */ /* 0x000fea0003800000 */
.L_x_19291:
        /* <DEDUP_REMOVED lines=17> */
[----:B------:R-:W-:Y:S05]  /*15350*/  CALL.REL.NOINC `($__internal_31_$__cuda_sm20_rem_u64) ;  /* 0x0000007800247944 */ /* 0x000fea0003c00000 */
[----:B------:R-:W-:Y:S01]  /*15360*/  MOV R2, R0 ;  /* 0x0000000000027202 */ /* 0x000fe20000000f00 */
[----:B------:R-:W-:Y:S01]  /*15370*/  IMAD.MOV.U32 R3, RZ, RZ, R5 ;  /* 0x000000ffff037224 */ /* 0x000fe200078e0005 */
[----:B------:R-:W-:Y:S06]  /*15380*/  BRA `(.L_x_19296) ;  /* 0x00000000004c7947 */ /* 0x000fec0003800000 */
.L_x_19295:
        /* <DEDUP_REMOVED lines=15> */
[----:B------:R-:W-:-:S04]  /*15480*/  @P0 IADD3 R2, R2, -UR4, RZ ;  /* 0x8000000402020c10 */ /* 0x000fc8000fffe0ff */
[----:B------:R-:W-:-:S13]  /*15490*/  ISETP.GE.U32.AND P0, PT, R2, UR4, PT ;  /* 0x0000000402007c0c */ /* 0x000fda000bf06070 */
[----:B------:R-:W-:Y:S01]  /*154a0*/  @P0 VIADD R2, R2, -UR4 ;  /* 0x8000000402020c36 */ /* 0x000fe20008000000 */
[----:B------:R-:W-:-:S07]  /*154b0*/  @!P1 LOP3.LUT R2, RZ, UR4, RZ, 0x33, !PT ;  /* 0x00000004ff029c12 */ /* 0x000fce000f8e33ff */
.L_x_19296:
[----:B------:R-:W-:Y:S05]  /*154c0*/  BSYNC B0 ;  /* 0x0000000000007941 */ /* 0x000fea0003800000 */
.L_x_19294:
[----:B------:R-:W-:Y:S01]  /*154d0*/  ULDC.64 UR4, c[0x0][0x5c0] ;  /* 0x0001700000047ab9 */ /* 0x000fe20000000a00 */
[----:B------:R-:W-:Y:S01]  /*154e0*/  MOV R19, R16 ;  /* 0x0000001000137202 */ /* 0x000fe20000000f00 */
[----:B------:R-:W-:Y:S02]  /*154f0*/  IMAD R3, R3, UR4, RZ ;  /* 0x0000000403037c24 */ /* 0x000fe4000f8e02ff */
[----:B------:R-:W-:-:S04]  /*15500*/  IMAD.WIDE.U32 R18, R2, UR4, R18 ;  /* 0x0000000402127c25 */ /* 0x000fc8000f8e0012 */
[----:B------:R-:W-:-:S04]  /*15510*/  IMAD R3, R2, UR5, R3 ;  /* 0x0000000502037c24 */ /* 0x000fc8000f8e0203 */
[----:B------:R-:W-:-:S07]  /*15520*/  IMAD.IADD R16, R19, 0x1, R3 ;  /* 0x0000000113107824 */ /* 0x000fce00078e0203 */
.L_x_19221:
[----:B------:R-:W0:Y:S01]  /*15530*/  LDC.64 R4, c[0x0][0x5d0] ;  /* 0x00017400ff047b82 */ /* 0x000e220000000a00 */
[----:B------:R1:W5:Y:S01]  /*15540*/  LDG.E.U8 R23, desc[UR36][R22.64] ;  /* 0x0000002416177981 */ /* 0x000362000c1e1100 */
[----:B0-----:R-:W-:-:S04]  /*15550*/  IADD3 R3, R18, R4, RZ ;  /* 0x0000000412037210 */ /* 0x001fc80007ffe0ff */
        /* <DEDUP_REMOVED lines=8> */
.L_x_19298:
        /* <DEDUP_REMOVED lines=12> */
.L_x_19297:
[----:B------:R-:W-:Y:S01]  /*156a0*/  IADD3 R17, R17, 0x80, RZ ;  /* 0x0000008011117810 */ /* 0x000fe20007ffe0ff */
[----:B------:R-:W-:-:S04]  /*156b0*/  HFMA2.MMA R3, -RZ, RZ, 0, 0 ;  /* 0x00000000ff037435 */ /* 0x000fc800000001ff */
[----:B------:R-:W-:-:S07]  /*156c0*/  IMAD.MOV.U32 R2, RZ, RZ, R17 ;  /* 0x000000ffff027224 */ /* 0x000fce00078e0011 */
.L_x_19217:
[----:B------:R-:W-:Y:S05]  /*156d0*/  BSYNC B6 ;  /* 0x0000000000067941 */ /* 0x000fea0003800000 */
.L_x_19216:
[----:B------:R-:W-:Y:S02]  /*156e0*/  ULDC.64 UR4, c[0x0][0x210] ;  /* 0x0000840000047ab9 */ /* 0x000fe40000000a00 */
[----:B------:R-:W-:-:S04]  /*156f0*/  ISETP.GE.U32.AND P0, PT, R2, UR4, PT ;  /* 0x0000000402007c0c */ /* 0x000fc8000bf06070 */
[----:B------:R-:W-:-:S13]  /*15700*/  ISETP.GE.AND.EX P0, PT, R3, UR5, PT, P0 ;  /* 0x0000000503007c0c */ /* 0x000fda000bf06300 */
[----:B------:R-:W-:Y:S05]  /*15710*/  @P0 EXIT ;  /* 0x000000000000094d */ /* 0x000fea0003800000 */
[----:B------:R-:W0:Y:S01]  /*15720*/  LDC R6, c[0x0][0x218] ;  /* 0x00008600ff067b82 */ /* 0x000e220000000800 */
[----:B------:R-:W-:Y:S01]  /*15730*/  MOV R0, RZ ;  /* 0x000000ff00007202 */ /* 0x000fe20000000f00 */
        /* <DEDUP_REMOVED lines=289> */
[----:B------:R-:W2:Y:S08]  /*16950*/  @P0 LDC R11, c[0x0][0x33c] ;  /* 0x0000cf00ff0b0b82 */ /* 0x000eb00000000800 */
[----:B------:R-:W3:Y:S01]  /*16960*/  @P0 LDC.64 R12, c[0x0][0x408] ;  /* 0x00010200ff0c0b82 */ /* 0x000ee20000000a00 */
[----:B0-----:R-:W-:-:S05]  /*16970*/  @P0 IMAD.HI.U32 R2, R5, R8, R4 ;  /* 0x0000000805020227 */ /* 0x001fca00078e0004 */
[----:B------:R-:W-:Y:S01]  /*16980*/  @P0 SHF.R.U32.HI R4, RZ, R9, R2 ;  /* 0x00000009ff040219 */ /* 0x000fe20000011602 */
[----:B------:R-:W-:-:S03]  /*16990*/  IMAD R2, R7, UR6, R3 ;  /* 0x0000000607027c24 */ /* 0x000fc6000f8e0203 */
[----:B------:R-:W-:Y:S01]  /*169a0*/  @P0 IADD3 R4, -R4, RZ, RZ ;  /* 0x000000ff04040210 */ /* 0x000fe20007ffe1ff */
[C---:B------:R-:W-:Y:S02]  /*169b0*/  IMAD R23, R2.reuse, UR4, R23 ;  /* 0x0000000402177c24 */ /* 0x040fe4000f8e0217 */
[----:B------:R-:W-:Y:S02]  /*169c0*/  IMAD R0, R2, UR5, R0 ;  /* 0x0000000502007c24 */ /* 0x000fe4000f8e0200 */
[----:B--2---:R-:W-:-:S04]  /*169d0*/  @P0 IMAD R4, R11, R4, R5 ;  /* 0x000000040b040224 */ /* 0x004fc800078e0205 */
[C---:B---3--:R-:W-:Y:S02]  /*169e0*/  @P0 IMAD R23, R4.reuse, R12, R23 ;  /* 0x0000000c04170224 */ /* 0x048fe400078e0217 */
[----:B------:R-:W-:-:S07]  /*169f0*/  @P0 IMAD R0, R4, R13, R0 ;  /* 0x0000000d04000224 */ /* 0x000fce00078e0200 */
.L_x_19299:
        /* <DEDUP_REMOVED lines=13> */
[----:B-1----:R-:W-:-:S04]  /*16ad0*/  IADD3 R22, P2, R23, UR4, RZ ;  /* 0x0000000417167c10 */ /* 0x002fc8000ff5e0ff */
        /* <DEDUP_REMOVED lines=18> */
.L_x_19301:
[----:B------:R-:W-:Y:S05]  /*16c00*/  BSYNC B6 ;  /* 0x0000000000067941 */ /* 0x000fea0003800000 */
.L_x_19300:
        /* <DEDUP_REMOVED lines=30> */
[----:B------:R-:W-:-:S03]  /*16df0*/  ULDC.64 UR4, c[0x0][0x438] ;  /* 0x00010e0000047ab9 */ /* 0x000fc60000000a00 */
[----:B------:R-:W-:Y:S01]  /*16e00*/  IADD3.X R0, RZ, ~R3, RZ, P0, !PT ;  /* 0x80000003ff007210 */ /* 0x000fe200007fe4ff */
[----:B------:R-:W-:-:S04]  /*16e10*/  IMAD.WIDE.U32 R12, R5, UR4, R12 ;  /* 0x00000004050c7c25 */ /* 0x000fc8000f8e000c */
[----:B------:R-:W-:Y:S02]  /*16e20*/  IMAD R0, R0, UR4, RZ ;  /* 0x0000000400007c24 */ /* 0x000fe4000f8e02ff */
[----:B------:R-:W-:Y:S01]  /*16e30*/  IMAD.MOV.U32 R4, RZ, RZ, R12 ;  /* 0x000000ffff047224 */ /* 0x000fe200078e000c */
[----:B------:R-:W-:Y:S01]  /*16e40*/  MOV R12, R2 ;  /* 0x00000002000c7202 */ /* 0x000fe20000000f00 */
[----:B------:R-:W-:-:S05]  /*16e50*/  IMAD R5, R5, UR5, R0 ;  /* 0x0000000505057c24 */ /* 0x000fca000f8e0200 */
[----:B------:R-:W-:Y:S01]  /*16e60*/  IADD3 R5, R5, R13, RZ ;  /* 0x0000000d05057210 */ /* 0x000fe20007ffe0ff */
[----:B------:R-:W-:Y:S01]  /*16e70*/  IMAD.MOV.U32 R13, RZ, RZ, R3 ;  /* 0x000000ffff0d7224 */ /* 0x000fe200078e0003 */
[----:B------:R-:W-:Y:S06]  /*16e80*/  BRA `(.L_x_19305) ;  /* 0x0000000000607947 */ /* 0x000fec0003800000 */
.L_x_19304:
        /* <DEDUP_REMOVED lines=24> */
.L_x_19305:
[----:B------:R-:W-:Y:S05]  /*17010*/  BSYNC B0 ;  /* 0x0000000000007941 */ /* 0x000fea0003800000 */
.L_x_19303:
        /* <DEDUP_REMOVED lines=32> */
.L_x_19307:
        /* <DEDUP_REMOVED lines=24> */
.L_x_19308:
[----:B------:R-:W-:Y:S05]  /*173a0*/  BSYNC B0 ;  /* 0x0000000000007941 */ /* 0x000fea0003800000 */
.L_x_19306:
        /* <DEDUP_REMOVED lines=33> */
.L_x_19310:
        /* <DEDUP_REMOVED lines=24> */
.L_x_19311:
[----:B------:R-:W-:Y:S05]  /*17740*/  BSYNC B0 ;  /* 0x0000000000007941 */ /* 0x000fea0003800000 */
.L_x_19309:
        /* <DEDUP_REMOVED lines=33> */
.L_x_19313:
        /* <DEDUP_REMOVED lines=24> */
.L_x_19314:
[----:B------:R-:W-:Y:S05]  /*17ae0*/  BSYNC B0 ;  /* 0x0000000000007941 */ /* 0x000fea0003800000 */
.L_x_19312:
        /* <DEDUP_REMOVED lines=33> */
.L_x_19316:
        /* <DEDUP_REMOVED lines=24> */
.L_x_19317:
[----:B------:R-:W-:Y:S05]  /*17e80*/  BSYNC B0 ;  /* 0x0000000000007941 */ /* 0x000fea0003800000 */
.L_x_19315:
        /* <DEDUP_REMOVED lines=33> */
.L_x_19319:
        /* <DEDUP_REMOVED lines=24> */
.L_x_19320:
[----:B------:R-:W-:Y:S05]  /*18220*/  BSYNC B0 ;  /* 0x0000000000007941 */ /* 0x000fea0003800000 */
.L_x_19318:
        /* <DEDUP_REMOVED lines=33> */
.L_x_19322:
        /* <DEDUP_REMOVED lines=24> */
.L_x_19323:
[----:B------:R-:W-:Y:S05]  /*185c0*/  BSYNC B0 ;  /* 0x0000000000007941 */ /* 0x000fea0003800000 */
.L_x_19321:
        /* <DEDUP_REMOVED lines=33> */
.L_x_19325:
        /* <DEDUP_REMOVED lines=24> */
.L_x_19326:
[----:B------:R-:W-:Y:S05]  /*18960*/  BSYNC B0 ;  /* 0x0000000000007941 */ /* 0x000fea0003800000 */
.L_x_19324:
        /* <DEDUP_REMOVED lines=33> */
.L_x_19328:
        /* <DEDUP_REMOVED lines=24> */
.L_x_19329:
[----:B------:R-:W-:Y:S05]  /*18d00*/  BSYNC B0 ;  /* 0x0000000000007941 */ /* 0x000fea0003800000 */
.L_x_19327:
        /* <DEDUP_REMOVED lines=33> */
.L_x_19331:
        /* <DEDUP_REMOVED lines=24> */
.L_x_19332:
[----:B------:R-:W-:Y:S05]  /*190a0*/  BSYNC B0 ;  /* 0x0000000000007941 */ /* 0x000fea0003800000 */
.L_x_19330:
        /* <DEDUP_REMOVED lines=33> */
.L_x_19334:
        /* <DEDUP_REMOVED lines=24> */
.L_x_19335:
[----:B------:R-:W-:Y:S05]  /*19440*/  BSYNC B0 ;  /* 0x0000000000007941 */ /* 0x000fea0003800000 */
.L_x_19333:
        /* <DEDUP_REMOVED lines=33> */
.L_x_19337:
        /* <DEDUP_REMOVED lines=24> */
.L_x_19338:
[----:B------:R-:W-:Y:S05]  /*197e0*/  BSYNC B0 ;  /* 0x0000000000007941 */ /* 0x000fea0003800000 */
.L_x_19336:
        /* <DEDUP_REMOVED lines=33> */
.L_x_19340:
        /* <DEDUP_REMOVED lines=24> */
.L_x_19341:
[----:B------:R-:W-:Y:S05]  /*19b80*/  BSYNC B0 ;  /* 0x0000000000007941 */ /* 0x000fea0003800000 */
.L_x_19339:
        /* <DEDUP_REMOVED lines=33> */
.L_x_19343:
        /* <DEDUP_REMOVED lines=24> */
.L_x_19344:
[----:B------:R-:W-:Y:S05]  /*19f20*/  BSYNC B0 ;  /* 0x0000000000007941 */ /* 0x000fea0003800000 */
.L_x_19342:
        /* <DEDUP_REMOVED lines=33> */
.L_x_19346:
        /* <DEDUP_REMOVED lines=24> */
.L_x_19347:
[----:B------:R-:W-:Y:S05]  /*1a2c0*/  BSYNC B0 ;  /* 0x0000000000007941 */ /* 0x000fea0003800000 */
.L_x_19345:
        /* <DEDUP_REMOVED lines=33> */
.L_x_19349:
        /* <DEDUP_REMOVED lines=24> */
.L_x_19350:
[----:B------:R-:W-:Y:S05]  /*1a660*/  BSYNC B0 ;  /* 0x0000000000007941 */ /* 0x000fea0003800000 */
.L_x_19348:
        /* <DEDUP_REMOVED lines=33> */
.L_x_19352:
        /* <DEDUP_REMOVED lines=24> */
.L_x_19353:
[----:B------:R-:W-:Y:S05]  /*1aa00*/  BSYNC B0 ;  /* 0x0000000000007941 */ /* 0x000fea0003800000 */
.L_x_19351:
        /* <DEDUP_REMOVED lines=33> */
.L_x_19355:
        /* <DEDUP_REMOVED lines=24> */
.L_x_19356:
[----:B------:R-:W-:Y:S05]  /*1ada0*/  BSYNC B0 ;  /* 0x0000000000007941 */ /* 0x000fea0003800000 */
.L_x_19354:
        /* <DEDUP_REMOVED lines=33> */
.L_x_19358:
        /* <DEDUP_REMOVED lines=24> */
.L_x_19359:
[----:B------:R-:W-:Y:S05]  /*1b140*/  BSYNC B0 ;  /* 0x0000000000007941 */ /* 0x000fea0003800000 */
.L_x_19357:
        /* <DEDUP_REMOVED lines=33> */
.L_x_19361:
        /* <DEDUP_REMOVED lines=24> */
.L_x_19362:
[----:B------:R-:W-:Y:S05]  /*1b4e0*/  BSYNC B0 ;  /* 0x0000000000007941 */ /* 0x000fea0003800000 */
.L_x_19360:
        /* <DEDUP_REMOVED lines=33> */
.L_x_19364:
        /* <DEDUP_REMOVED lines=24> */
.L_x_19365:
[----:B------:R-:W-:Y:S05]  /*1b880*/  BSYNC B0 ;  /* 0x0000000000007941 */ /* 0x000fea0003800000 */
.L_x_19363:
        /* <DEDUP_REMOVED lines=33> */
.L_x_19367:
        /* <DEDUP_REMOVED lines=24> */
.L_x_19368:
[----:B------:R-:W-:Y:S05]  /*1bc20*/  BSYNC B0 ;  /* 0x0000000000007941 */ /* 0x000fea0003800000 */
.L_x_19366:
        /* <DEDUP_REMOVED lines=33> */
.L_x_19370:
        /* <DEDUP_REMOVED lines=24> */
.L_x_19371:
[----:B------:R-:W-:Y:S05]  /*1bfc0*/  BSYNC B0 ;  /* 0x0000000000007941 */ /* 0x000fea0003800000 */
.L_x_19369:
        /* <DEDUP_REMOVED lines=31> */
.L_x_19373:
        /* <DEDUP_REMOVED lines=23> */
.L_x_19374:
[----:B------:R-:W-:Y:S05]  /*1c330*/  BSYNC B0 ;  /* 0x0000000000007941 */ /* 0x000fea0003800000 */
.L_x_19372:
        /* <DEDUP_REMOVED lines=18> */
[----:B------:R-:W-:Y:S02]  /*1c460*/  MOV R2, R0 ;  /* 0x0000000000027202 */ /* 0x000fe40000000f00 */
[----:B------:R-:W-:Y:S01]  /*1c470*/  MOV R3, R5 ;  /* 0x0000000500037202 */ /* 0x000fe20000000f00 */
[----:B------:R-:W-:Y:S06]  /*1c480*/  BRA `(.L_x_19377) ;  /* 0x00000000004c7947 */ /* 0x000fec0003800000 */
.L_x_19376:
        /* <DEDUP_REMOVED lines=19> */
.L_x_19377:
[----:B------:R-:W-:Y:S05]  /*1c5c0*/  BSYNC B0 ;  /* 0x0000000000007941 */ /* 0x000fea0003800000 */
.L_x_19375:
[----:B------:R-:W-:Y:S01]  /*1c5d0*/  ULDC.64 UR4, c[0x0][0x5c0] ;  /* 0x0001700000047ab9 */ /* 0x000fe20000000a00 */
[----:B------:R-:W-:Y:S01]  /*1c5e0*/  MOV R19, R16 ;  /* 0x0000001000137202 */ /* 0x000fe20000000f00 */
[----:B------:R-:W-:Y:S02]  /*1c5f0*/  IMAD R3, R3, UR4, RZ ;  /* 0x0000000403037c24 */ /* 0x000fe4000f8e02ff */
[----:B------:R-:W-:-:S04]  /*1c600*/  IMAD.WIDE.U32 R18, R2, UR4, R18 ;  /* 0x0000000402127c25 */ /* 0x000fc8000f8e0012 */
[----:B------:R-:W-:-:S05]  /*1c610*/  IMAD R3, R2, UR5, R3 ;  /* 0x0000000502037c24 */ /* 0x000fca000f8e0203 */
[----:B------:R-:W-:-:S07]  /*1c620*/  IADD3 R16, R19, R3, RZ ;  /* 0x0000000313107210 */ /* 0x000fce0007ffe0ff */
.L_x_19302:
[----:B------:R-:W0:Y:S01]  /*1c630*/  LDC.64 R4, c[0x0][0x5d0] ;  /* 0x00017400ff047b82 */ /* 0x000e220000000a00 */
[----:B------:R1:W5:Y:S01]  /*1c640*/  LDG.E.U8 R23, desc[UR36][R22.64] ;  /* 0x0000002416177981 */ /* 0x000362000c1e1100 */
[----:B0-----:R-:W-:-:S05]  /*1c650*/  IMAD.IADD R3, R18, 0x1, R4 ;  /* 0x0000000112037824 */ /* 0x001fca00078e0204 */
[----:B------:R-:W-:-:S04]  /*1c660*/  LOP3.LUT R3, R3, 0x3, RZ, 0xc0, !PT ;  /* 0x0000000303037812 */ /* 0x000fc800078ec0ff */
[----:B------:R-:W-:-:S04]  /*1c670*/  IADD3 R18, P0, P1, R18, R4, -R3 ;  /* 0x0000000412127210 */ /* 0x000fc8000791e803 */
[----:B------:R-:W-:-:S05]  /*1c680*/  IADD3.X R19, R16, -0x1, R5, P0, P1 ;  /* 0xffffffff10137810 */ /* 0x000fca00007e2405 */
[----:B------:R1:W5:Y:S01]  /*1c690*/  LDG.E R2, desc[UR36][R18.64] ;  /* 0x0000002412027981 */ /* 0x000362000c1e1900 */
[----:B------:R-:W-:Y:S02]  /*1c6a0*/  MOV R0, 0xff ;  /* 0x000000ff00007802 */ /* 0x000fe40000000f00 */
[----:B------:R-:W-:-:S04]  /*1c6b0*/  SHF.L.U32 R5, R3, 0x3, RZ ;  /* 0x0000000303057819 */ /* 0x000fc800000006ff */
[----:B------:R-:W-:-:S07]  /*1c6c0*/  SHF.L.U32 R7, R0, R5, RZ ;  /* 0x0000000500077219 */ /* 0x000fce00000006ff */
.L_x_19378:
        /* <DEDUP_REMOVED lines=8> */
[----:B--2---:R-:W-:Y:S01]  /*1c750*/  ISETP.NE.AND P0, PT, R2, R3, PT ;  /* 0x000000030200720c */ /* 0x004fe20003f05270 */
[----:B------:R-:W-:-:S12]  /*1c760*/  IMAD.MOV.U32 R2, RZ, RZ, R3 ;  /* 0x000000ffff027224 */ /* 0x000fd800078e0003 */
[----:B------:R-:W-:Y:S05]  /*1c770*/  @P0 BRA `(.L_x_19378) ;  /* 0xfffffffc00d40947 */ /* 0x000fea000383ffff */
[----:B------:R-:W-:Y:S05]  /*1c780*/  EXIT ;  /* 0x000000000000794d */ /* 0x000fea0003800000 */
        .weak           $__internal_30_$__cuda_sm20_div_u64
        .type           $__internal_30_$__cuda_sm20_div_u64,@function
        .size           $__internal_30_$__cuda_sm20_div_u64,($__internal_31_$__cuda_sm20_rem_u64 - $__internal_30_$__cuda_sm20_div_u64)
$__internal_30_$__cuda_sm20_div_u64:
        /* <DEDUP_REMOVED lines=69> */
[----:B------:R-:W-:Y:S06]  /*1cbe0*/  RET.REL.NODEC R4 `(_ZN2at6native24index_elementwise_kernelILi128ELi4EZNS0_20cuda_take_put_kernelIblZZZZZNS0_10put_kernelERNS_14TensorIteratorERKNS_10TensorBaseEbENKUlvE_clEvENKUlvE9_clEvENKUlvE_clEvENKUlvE0_clEvEUlRblE_EEvS4_S7_RKT1_EUliE_EEvlSE_) ;  /* 0xfffffe3404047950 */ /* 0x000fec0003c3ffff */
        .weak           $__internal_31_$__cuda_sm20_rem_u64
        .type           $__internal_31_$__cuda_sm20_rem_u64,@function
        .size           $__internal_31_$__cuda_sm20_rem_u64,(.L_x_27948 - $__internal_31_$__cuda_sm20_rem_u64)
$__internal_31_$__cuda_sm20_rem_u64:
        /* <DEDUP_REMOVED lines=63> */
[----:B------:R-:W-:Y:S06]  /*1cfe0*/  RET.REL.NODEC R2 `(_ZN2at6native24index_elementwise_kernelILi128ELi4EZNS0_20cuda_take_put_kernelIblZZZZZNS0_10put_kernelERNS_14TensorIteratorERKNS_10TensorBaseEbENKUlvE_clEvENKUlvE9_clEvENKUlvE_clEvENKUlvE0_clEvEUlRblE_EEvS4_S7_RKT1_EUliE_EEvlSE_) ;  /* 0xfffffe3002047950 */ /* 0x000fec0003c3ffff */
.L_x_19379:
        /* <DEDUP_REMOVED lines=9> */
.L_x_27948:


//--------------------- .text._ZN2at6native24index_elementwise_kernelILi128ELi4EZNS0_20cuda_take_put_kernelIbiZZZZZNS0_10put_kernelERNS_14TensorIteratorERKNS_10TensorBaseEbENKUlvE_clEvENKUlvE9_clEvENKUlvE_clEvENKUlvE_clEvEUlRbiE0_EEvS4_S7_RKT1_EUliE_EEvlSE_ --------------------------
	.section	.text._ZN2at6native24index_elementwise_kernelILi128ELi4EZNS0_20cuda_take_put_kernelIbiZZZZZNS0_10put_kernelERNS_14TensorIteratorERKNS_10TensorBaseEbENKUlvE_clEvENKUlvE9_clEvENKUlvE_clEvENKUlvE_clEvEUlRbiE0_EEvS4_S7_RKT1_EUliE_EEvlSE_,"ax",@progbits
	.align	128
        .global         _ZN2at6native24index_elementwise_kernelILi128ELi4EZNS0_20cuda_take_put_kernelIbiZZZZZNS0_10put_kernelERNS_14TensorIteratorERKNS_10TensorBaseEbENKUlvE_clEvENKUlvE9_clEvENKUlvE_clEvENKUlvE_clEvEUlRbiE0_EEvS4_S7_RKT1_EUliE_EEvlSE_
        .type           _ZN2at6native24index_elementwise_kernelILi128ELi4EZNS0_20cuda_take_put_kernelIbiZZZZZNS0_10put_kernelERNS_14TensorIteratorERKNS_10TensorBaseEbENKUlvE_clEvENKUlvE9_clEvENKUlvE_clEvENKUlvE_clEvEUlRbiE0_EEvS4_S7_RKT1_EUliE_EEvlSE_,@function
        .size           _ZN2at6native24index_elementwise_kernelILi128ELi4EZNS0_20cuda_take_put_kernelIbiZZZZZNS0_10put_kernelERNS_14TensorIteratorERKNS_10TensorBaseEbENKUlvE_clEvENKUlvE9_clEvENKUlvE_clEvENKUlvE_clEvEUlRbiE0_EEvS4_S7_RKT1_EUliE_EEvlSE_,(.L_x_28108 - _ZN2at6native24index_elementwise_kernelILi128ELi4EZNS0_20cuda_take_put_kernelIbiZZZZZNS0_10put_kernelERNS_14TensorIteratorERKNS_10TensorBaseEbENKUlvE_clEvENKUlvE9_clEvENKUlvE_clEvENKUlvE_clEvEUlRbiE0_EEvS4_S7_RKT1_EUliE_EEvlSE_)
        .other          _ZN2at6native24index_elementwise_kernelILi128ELi4EZNS0_20cuda_take_put_kernelIbiZZZZZNS0_10put_kernelERNS_14TensorIteratorERKNS_10TensorBaseEbENKUlvE_clEvENKUlvE9_clEvENKUlvE_clEvENKUlvE_clEvEUlRbiE0_EEvS4_S7_RKT1_EUliE_EEvlSE_,@"STO_CUDA_ENTRY STV_DEFAULT"
_ZN2at6native24index_elementwise_kernelILi128ELi4EZNS0_20cuda_take_put_kernelIbiZZZZZNS0_10put_kernelERNS_14TensorIteratorERKNS_10TensorBaseEbENKUlvE_clEvENKUlvE9_clEvENKUlvE_clEvENKUlvE_clEvEUlRbiE0_EEvS4_S7_RKT1_EUliE_EEvlSE_:
.text._ZN2at6native24index_elementwise_kernelILi128ELi4EZNS0_20cuda_take_put_kernelIbiZZZZZNS0_10put_kernelERNS_14TensorIteratorERKNS_10TensorBaseEbENKUlvE_clEvENKUlvE9_clEvENKUlvE_clEvENKUlvE_clEvEUlRbiE0_EEvS4_S7_RKT1_EUliE_EEvlSE_:
        /* <DEDUP_REMOVED lines=315> */
.L_x_19382:
        /* <DEDUP_REMOVED lines=32> */
.L_x_19384:
[----:B------:R-:W-:Y:S05]  /*15b0*/  BSYNC B6 ;  /* 0x0000000000067941 */ /* 0x000fea0003800000 */
.L_x_19383:
        /* <DEDUP_REMOVED lines=284> */
.L_x_19385:
[----:B------:R-:W2:Y:S01]  /*2780*/  LDG.E.U8 R19, desc[UR36][R18.64] ;  /* 0x0000002412137981 */ /* 0x000ea2000c1e1100 */
[----:B------:R-:W-:Y:S01]  /*2790*/  ULDC.64 UR4, c[0x0][0x5c0] ;  /* 0x0001700000047ab9 */ /* 0x000fe20000000a00 */
[----:B------:R-:W-:Y:S02]  /*27a0*/  LEA R22, R25, R22, 0x9 ;  /* 0x0000001619167211 */ /* 0x000fe400078e48ff */
[C---:B------:R-:W-:Y:S02]  /*27b0*/  IADD3 R2, P0, R3.reuse, UR4, RZ ;  /* 0x0000000403027c10 */ /* 0x040fe4000ff1e0ff */
[----:B------:R-:W-:Y:S02]  /*27c0*/  IADD3 R23, R22, 0x80, RZ ;  /* 0x0000008016177810 */ /* 0x000fe40007ffe0ff */
[----:B------:R-:W-:-:S05]  /*27d0*/  LEA.HI.X.SX32 R3, R3, UR5, 0x1, P0 ;  /* 0x0000000503037c11 */ /* 0x000fca00080f0eff */
[----:B--2---:R0:W-:Y:S02]  /*27e0*/  STG.E.U8 desc[UR36][R2.64], R19 ;  /* 0x0000001302007986 */ /* 0x0041e4000c101124 */
[----:B0-----:R-:W-:Y:S01]  /*27f0*/  IMAD.MOV.U32 R2, RZ, RZ, R23 ;  /* 0x000000ffff027224 */ /* 0x001fe200078e0017 */
[----:B------:R-:W-:-:S07]  /*2800*/  MOV R3, RZ ;  /* 0x000000ff00037202 */ /* 0x000fce0000000f00 */
.L_x_19381:
[----:B------:R-:W-:Y:S05]  /*2810*/  BSYNC B7 ;  /* 0x0000000000077941 */ /* 0x000fea0003800000 */
.L_x_19380:
        /* <DEDUP_REMOVED lines=307> */
.L_x_19388:
        /* <DEDUP_REMOVED lines=32> */
.L_x_19390:
[----:B------:R-:W-:Y:S05]  /*3d50*/  BSYNC B6 ;  /* 0x0000000000067941 */ /* 0x000fea0003800000 */
.L_x_19389:
        /* <DEDUP_REMOVED lines=284> */
.L_x_19391:
[----:B------:R-:W2:Y:S01]  /*4f20*/  LDG.E.U8 R19, desc[UR36][R18.64] ;  /* 0x0000002412137981 */ /* 0x000ea2000c1e1100 */
[----:B------:R-:W-:Y:S01]  /*4f30*/  ULDC.64 UR4, c[0x0][0x5c0] ;  /* 0x0001700000047ab9 */ /* 0x000fe20000000a00 */
[----:B------:R-:W-:Y:S02]  /*4f40*/  IADD3 R23, R23, 0x80, RZ ;  /* 0x0000008017177810 */ /* 0x000fe40007ffe0ff */
[----:B------:R-:W-:-:S04]  /*4f50*/  IADD3 R2, P0, R3, UR4, RZ ;  /* 0x0000000403027c10 */ /* 0x000fc8000ff1e0ff */
[----:B------:R-:W-:-:S05]  /*4f60*/  LEA.HI.X.SX32 R3, R3, UR5, 0x1, P0 ;  /* 0x0000000503037c11 */ /* 0x000fca00080f0eff */
[----:B--2---:R0:W-:Y:S02]  /*4f70*/  STG.E.U8 desc[UR36][R2.64], R19 ;  /* 0x0000001302007986 */ /* 0x0041e4000c101124 */
[----:B0-----:R-:W-:Y:S01]  /*4f80*/  MOV R2, R23 ;  /* 0x0000001700027202 */ /* 0x001fe20000000f00 */
[----:B------:R-:W-:-:S07]  /*4f90*/  IMAD.MOV.U32 R3, RZ, RZ, RZ ;  /* 0x000000ffff037224 */ /* 0x000fce00078e00ff */
.L_x_19387:
[----:B------:R-:W-:Y:S05]  /*4fa0*/  BSYNC B7 ;  /* 0x0000000000077941 */ /* 0x000fea0003800000 */
.L_x_19386:
        /* <DEDUP_REMOVED lines=307> */
.L_x_19394:
        /* <DEDUP_REMOVED lines=32> */
.L_x_19396:
[----:B------:R-:W-:Y:S05]  /*64e0*/  BSYNC B6 ;  /* 0x0000000000067941 */ /* 0x000fea0003800000 */
.L_x_19395:
        /* <DEDUP_REMOVED lines=284> */
.L_x_19397:
[----:B------:R-:W2:Y:S01]  /*76b0*/  LDG.E.U8 R19, desc[UR36][R18.64] ;  /* 0x0000002412137981 */ /* 0x000ea2000c1e1100 */
[----:B------:R-:W-:Y:S01]  /*76c0*/  ULDC.64 UR4, c[0x0][0x5c0] ;  /* 0x0001700000047ab9 */ /* 0x000fe20000000a00 */
[----:B------:R-:W-:Y:S02]  /*76d0*/  IADD3 R23, R23, 0x80, RZ ;  /* 0x0000008017177810 */ /* 0x000fe40007ffe0ff */
[----:B------:R-:W-:-:S04]  /*76e0*/  IADD3 R2, P0, R3, UR4, RZ ;  /* 0x0000000403027c10 */ /* 0x000fc8000ff1e0ff */
[----:B------:R-:W-:-:S05]  /*76f0*/  LEA.HI.X.SX32 R3, R3, UR5, 0x1, P0 ;  /* 0x0000000503037c11 */ /* 0x000fca00080f0eff */
[----:B--2---:R0:W-:Y:S02]  /*7700*/  STG.E.U8 desc[UR36][R2.64], R19 ;  /* 0x0000001302007986 */ /* 0x0041e4000c101124 */
[----:B0-----:R-:W-:Y:S02]  /*7710*/  MOV R2, R23 ;  /* 0x0000001700027202 */ /* 0x001fe40000000f00 */
[----:B------:R-:W-:-:S07]  /*7720*/  MOV R3, RZ ;  /* 0x000000ff00037202 */ /* 0x000fce0000000f00 */
.L_x_19393:
[----:B------:R-:W-:Y:S05]  /*7730*/  BSYNC B7 ;  /* 0x0000000000077941 */ /* 0x000fea0003800000 */
.L_x_19392:
        /* <DEDUP_REMOVED lines=306> */
.L_x_19398:
        /* <DEDUP_REMOVED lines=32> */
.L_x_19400:
[----:B------:R-:W-:Y:S05]  /*8c60*/  BSYNC B6 ;  /* 0x0000000000067941 */ /* 0x000fea0003800000 */
.L_x_19399:
        /* <DEDUP_REMOVED lines=284> */
.L_x_19401:
[----:B------:R-:W2:Y:S01]  /*9e30*/  LDG.E.U8 R19, desc[UR36][R18.64] ;  /* 0x0000002412137981 */ /* 0x000ea2000c1e1100 */
[----:B------:R-:W-:Y:S02]  /*9e40*/  ULDC.64 UR4, c[0x0][0x5c0] ;  /* 0x0001700000047ab9 */ /* 0x000fe40000000a00 */
[----:B------:R-:W-:-:S04]  /*9e50*/  IADD3 R2, P0, R3, UR4, RZ ;  /* 0x0000000403027c10 */ /* 0x000fc8000ff1e0ff */
[----:B------:R-:W-:-:S05]  /*9e60*/  LEA.HI.X.SX32 R3, R3, UR5, 0x1, P0 ;  /* 0x0000000503037c11 */ /* 0x000fca00080f0eff */
[----:B--2---:R-:W-:Y:S01]  /*9e70*/  STG.E.U8 desc[UR36][R2.64], R19 ;  /* 0x0000001302007986 */ /* 0x004fe2000c101124 */
[----:B------:R-:W-:Y:S05]  /*9e80*/  EXIT ;  /* 0x000000000000794d */ /* 0x000fea0003800000 */
.L_x_19402:
        /* <DEDUP_REMOVED lines=15> */
.L_x_28108:


//--------------------- .text._ZN2at6native24index_elementwise_kernelILi128ELi4EZNS0_20cuda_take_put_kernelIbiZZZZZNS0_10put_kernelERNS_14TensorIteratorERKNS_10TensorBaseEbENKUlvE_clEvENKUlvE9_clEvENKUlvE_clEvENKUlvE_clEvEUlRbiE_EEvS4_S7_RKT1_EUliE_EEvlSE_ --------------------------
	.section	.text._ZN2at6native24index_elementwise_kernelILi128ELi4EZNS0_20cuda_take_put_kernelIbiZZZZZNS0_10put_kernelERNS_14TensorIteratorERKNS_10TensorBaseEbENKUlvE_clEvENKUlvE9_clEvENKUlvE_clEvENKUlvE_clEvEUlRbiE_EEvS4_S7_RKT1_EUliE_EEvlSE_,"ax",@progbits
	.align	128
        .global         _ZN2at6native24index_elementwise_kernelILi128ELi4EZNS0_20cuda_take_put_kernelIbiZZZZZNS0_10put_kernelERNS_14TensorIteratorERKNS_10TensorBaseEbENKUlvE_clEvENKUlvE9_clEvENKUlvE_clEvENKUlvE_clEvEUlRbiE_EEvS4_S7_RKT1_EUliE_EEvlSE_
        .type           _ZN2at6native24index_elementwise_kernelILi128ELi4EZNS0_20cuda_take_put_kernelIbiZZZZZNS0_10put_kernelERNS_14TensorIteratorERKNS_10TensorBaseEbENKUlvE_clEvENKUlvE9_clEvENKUlvE_clEvENKUlvE_clEvEUlRbiE_EEvS4_S7_RKT1_EUliE_EEvlSE_,@function
        .size           _ZN2at6native24index_elementwise_kernelILi128ELi4EZNS0_20cuda_take_put_kernelIbiZZZZZNS0_10put_kernelERNS_14TensorIteratorERKNS_10TensorBaseEbENKUlvE_clEvENKUlvE9_clEvENKUlvE_clEvENKUlvE_clEvEUlRbiE_EEvS4_S7_RKT1_EUliE_EEvlSE_,(.L_x_28109 - _ZN2at6native24index_elementwise_kernelILi128ELi4EZNS0_20cuda_take_put_kernelIbiZZZZZNS0_10put_kernelERNS_14TensorIteratorERKNS_10TensorBaseEbENKUlvE_clEvENKUlvE9_clEvENKUlvE_clEvENKUlvE_clEvEUlRbiE_EEvS4_S7_RKT1_EUliE_EEvlSE_)
        .other          _ZN2at6native24index_elementwise_kernelILi128ELi4EZNS0_20cuda_take_put_kernelIbiZZZZZNS0_10put_kernelERNS_14TensorIteratorERKNS_10TensorBaseEbENKUlvE_clEvENKUlvE9_clEvENKUlvE_clEvENKUlvE_clEvEUlRbiE_EEvS4_S7_RKT1_EUliE_EEvlSE_,@"STO_CUDA_ENTRY STV_DEFAULT"
_ZN2at6native24index_elementwise_kernelILi128ELi4EZNS0_20cuda_take_put_kernelIbiZZZZZNS0_10put_kernelERNS_14TensorIteratorERKNS_10TensorBaseEbENKUlvE_clEvENKUlvE9_clEvENKUlvE_clEvENKUlvE_clEvEUlRbiE_EEvS4_S7_RKT1_EUliE_EEvlSE_:
.text._ZN2at6native24index_elementwise_kernelILi128ELi4EZNS0_20cuda_take_put_kernelIbiZZZZZNS0_10put_kernelERNS_14TensorIteratorERKNS_10TensorBaseEbENKUlvE_clEvENKUlvE9_clEvENKUlvE_clEvENKUlvE_clEvEUlRbiE_EEvS4_S7_RKT1_EUliE_EEvlSE_:
        /* <DEDUP_REMOVED lines=39> */
[C---:B------:R-:W-:Y:S02]  /*0270*/  IMAD R19, R4.reuse, UR6, RZ ;  /* 0x0000000604137c24 */ /* 0x040fe4000f8e02ff */
[----:B------:R-:W-:Y:S02]  /*0280*/  IMAD R0, R4, UR7, RZ ;  /* 0x0000000704007c24 */ /* 0x000fe4000f8e02ff */
        /* <DEDUP_REMOVED lines=276> */
.L_x_19405:
        /* <DEDUP_REMOVED lines=32> */
.L_x_19407:
[----:B------:R-:W-:Y:S05]  /*15d0*/  BSYNC B6 ;  /* 0x0000000000067941 */ /* 0x000fea0003800000 */
.L_x_19406:
        /* <DEDUP_REMOVED lines=284> */
.L_x_19408:
[----:B------:R-:W0:Y:S01]  /*27a0*/  LDC.64 R6, c[0x0][0x5c8] ;  /* 0x00017200ff067b82 */ /* 0x000e220000000a00 */
[----:B------:R-:W-:Y:S01]  /*27b0*/  SHF.R.S32.HI R0, RZ, 0x1f, R3 ;  /* 0x0000001fff007819 */ /* 0x000fe20000011403 */
        /* <DEDUP_REMOVED lines=10> */
.L_x_19410:
        /* <DEDUP_REMOVED lines=12> */
.L_x_19409:
[----:B------:R-:W-:Y:S01]  /*2920*/  LEA R22, R25, R22, 0x9 ;  /* 0x0000001619167211 */ /* 0x000fe200078e48ff */
[----:B-1----:R-:W-:-:S04]  /*2930*/  HFMA2.MMA R3, -RZ, RZ, 0, 0 ;  /* 0x00000000ff037435 */ /* 0x002fc800000001ff */
[----:B------:R-:W-:-:S05]  /*2940*/  VIADD R23, R22, 0x80 ;  /* 0x0000008016177836 */ /* 0x000fca0000000000 */
[----:B------:R-:W-:-:S07]  /*2950*/  MOV R2, R23 ;  /* 0x0000001700027202 */ /* 0x000fce0000000f00 */
.L_x_19404:
[----:B------:R-:W-:Y:S05]  /*2960*/  BSYNC B7 ;  /* 0x0000000000077941 */ /* 0x000fea0003800000 */
.L_x_19403:
        /* <DEDUP_REMOVED lines=307> */
.L_x_19413:
        /* <DEDUP_REMOVED lines=23> */
[----:B------:R-:W-:Y:S01]  /*3e10*/  HFMA2.MMA R12, -RZ, RZ, 0, 5.9604644775390625e-08 ;  /* 0x00000001ff0c7435 */ /* 0x000fe200000001ff */
        /* <DEDUP_REMOVED lines=8> */
.L_x_19415:
[----:B------:R-:W-:Y:S05]  /*3ea0*/  BSYNC B6 ;  /* 0x0000000000067941 */ /* 0x000fea0003800000 */
.L_x_19414:
        /* <DEDUP_REMOVED lines=284> */
.L_x_19416:
        /* <DEDUP_REMOVED lines=8> */
[----:B------:R-:W-:Y:S01]  /*50f0*/  IMAD.MOV.U32 R0, RZ, RZ, 0xff ;  /* 0x000000ffff007424 */ /* 0x000fe200078e00ff */
[----:B------:R-:W-:Y:S01]  /*5100*/  SHF.L.U32 R7, R5, 0x3, RZ ;  /* 0x0000000305077819 */ /* 0x000fe200000006ff */
[----:B------:R-:W-:Y:S03]  /*5110*/  BSSY B0, `(.L_x_19417) ;  /* 0x000000d000007945 */ /* 0x000fe60003800000 */
[----:B------:R-:W-:-:S07]  /*5120*/  SHF.L.U32 R9, R0, R7, RZ ;  /* 0x0000000700097219 */ /* 0x000fce00000006ff */
.L_x_19418:
        /* <DEDUP_REMOVED lines=12> */
.L_x_19417:
[----:B------:R-:W-:Y:S01]  /*51f0*/  VIADD R23, R23, 0x80 ;  /* 0x0000008017177836 */ /* 0x000fe20000000000 */
[----:B-1----:R-:W-:-:S04]  /*5200*/  HFMA2.MMA R3, -RZ, RZ, 0, 0 ;  /* 0x00000000ff037435 */ /* 0x002fc800000001ff */
[----:B------:R-:W-:-:S07]  /*5210*/  MOV R2, R23 ;  /* 0x0000001700027202 */ /* 0x000fce0000000f00 */
.L_x_19412:
[----:B------:R-:W-:Y:S05]  /*5220*/  BSYNC B7 ;  /* 0x0000000000077941 */ /* 0x000fea0003800000 */
.L_x_19411:
        /* <DEDUP_REMOVED lines=307> */
.L_x_19421:
        /* <DEDUP_REMOVED lines=32> */
.L_x_19423:
[----:B------:R-:W-:Y:S05]  /*6760*/  BSYNC B6 ;  /* 0x0000000000067941 */ /* 0x000fea0003800000 */
.L_x_19422:
        /* <DEDUP_REMOVED lines=284> */
.L_x_19424:
        /* <DEDUP_REMOVED lines=8> */
[----:B------:R-:W-:Y:S02]  /*79b0*/  MOV R0, 0xff ;  /* 0x000000ff00007802 */ /* 0x000fe40000000f00 */
[----:B------:R-:W-:Y:S01]  /*79c0*/  SHF.L.U32 R7, R5, 0x3, RZ ;  /* 0x0000000305077819 */ /* 0x000fe200000006ff */
[----:B------:R-:W-:Y:S03]  /*79d0*/  BSSY B0, `(.L_x_19425) ;  /* 0x000000d000007945 */ /* 0x000fe60003800000 */
[----:B------:R-:W-:-:S07]  /*79e0*/  SHF.L.U32 R9, R0, R7, RZ ;  /* 0x0000000700097219 */ /* 0x000fce00000006ff */
.L_x_19426:
        /* <DEDUP_REMOVED lines=11> */
[----:B------:R-:W-:Y:S05]  /*7aa0*/  BSYNC B0 ;  /* 0x0000000000007941 */ /* 0x000fea0003800000 */
.L_x_19425:
[----:B------:R-:W-:Y:S01]  /*7ab0*/  IADD3 R23, R23, 0x80, RZ ;  /* 0x0000008017177810 */ /* 0x000fe20007ffe0ff */
[----:B-1----:R-:W-:-:S03]  /*7ac0*/  HFMA2.MMA R3, -RZ, RZ, 0, 0 ;  /* 0x00000000ff037435 */ /* 0x002fc600000001ff */
[----:B------:R-:W-:-:S08]  /*7ad0*/  MOV R2, R23 ;  /* 0x0000001700027202 */ /* 0x000fd00000000f00 */
.L_x_19420:
[----:B------:R-:W-:Y:S05]  /*7ae0*/  BSYNC B7 ;  /* 0x0000000000077941 */ /* 0x000fea0003800000 */
.L_x_19419:
        /* <DEDUP_REMOVED lines=306> */
.L_x_19427:
        /* <DEDUP_REMOVED lines=32> */
.L_x_19429:
[----:B------:R-:W-:Y:S05]  /*9010*/  BSYNC B6 ;  /* 0x0000000000067941 */ /* 0x000fea0003800000 */
.L_x_19428:
        /* <DEDUP_REMOVED lines=284> */
.L_x_19430:
[----:B------:R-:W0:Y:S01]  /*a1e0*/  LDC.64 R6, c[0x0][0x5c8] ;  /* 0x00017200ff067b82 */ /* 0x000e220000000a00 */
[----:B------:R-:W-:Y:S01]  /*a1f0*/  SHF.R.S32.HI R0, RZ, 0x1f, R3 ;  /* 0x0000001fff007819 */ /* 0x000fe20000011403 */
        /* <DEDUP_REMOVED lines=9> */
.L_x_19431:
        /* <DEDUP_REMOVED lines=11> */
[----:B------:R-:W-:Y:S05]  /*a340*/  EXIT ;  /* 0x000000000000794d */ /* 0x000fea0003800000 */
.L_x_19432:
        /* <DEDUP_REMOVED lines=11> */
.L_x_28109:


//--------------------- .text._ZN2at6native24index_elementwise_kernelILi128ELi4EZNS0_20cuda_take_put_kernelIN3c104HalfElZZZZZNS0_10put_kernelERNS_14TensorIteratorERKNS_10TensorBaseEbENKUlvE_clEvENKUlvE8_clEvENKUlvE_clEvENKUlvE0_clEvEUlRS4_lE0_EEvS6_S9_RKT1_EUliE_EEvlSG_ --------------------------
	.section	.text._ZN2at6native24index_elementwise_kernelILi128ELi4EZNS0_20cuda_take_put_kernelIN3c104HalfElZZZZZNS0_10put_kernelERNS_14TensorIteratorERKNS_10TensorBaseEbENKUlvE_clEvENKUlvE8_clEvENKUlvE_clEvENKUlvE0_clEvEUlRS4_lE0_EEvS6_S9_RKT1_EUliE_EEvlSG_,"ax",@progbits
	.align	128
        .global         _ZN2at6native24index_elementwise_kernelILi128ELi4EZNS0_20cuda_take_put_kernelIN3c104HalfElZZZZZNS0_10put_kernelERNS_14TensorIteratorERKNS_10TensorBaseEbENKUlvE_clEvENKUlvE8_clEvENKUlvE_clEvENKUlvE0_clEvEUlRS4_lE0_EEvS6_S9_RKT1_EUliE_EEvlSG_
        .type           _ZN2at6native24index_elementwise_kernelILi128ELi4EZNS0_20cuda_take_put_kernelIN3c104HalfElZZZZZNS0_10put_kernelERNS_14TensorIteratorERKNS_10TensorBaseEbENKUlvE_clEvENKUlvE8_clEvENKUlvE_clEvENKUlvE0_clEvEUlRS4_lE0_EEvS6_S9_RKT1_EUliE_EEvlSG_,@function
        .size           _ZN2at6native24index_elementwise_kernelILi128ELi4EZNS0_20cuda_take_put_kernelIN3c104HalfElZZZZZNS0_10put_kernelERNS_14TensorIteratorERKNS_10TensorBaseEbENKUlvE_clEvENKUlvE8_clEvENKUlvE_clEvENKUlvE0_clEvEUlRS4_lE0_EEvS6_S9_RKT1_EUliE_EEvlSG_,(.L_x_27950 - _ZN2at6native24index_elementwise_kernelILi128ELi4EZNS0_20cuda_take_put_kernelIN3c104HalfElZZZZZNS0_10put_kernelERNS_14TensorIteratorERKNS_10TensorBaseEbENKUlvE_clEvENKUlvE8_clEvENKUlvE_clEvENKUlvE0_clEvEUlRS4_lE0_EEvS6_S9_RKT1_EUliE_EEvlSG_)
        .other          _ZN2at6native24index_elementwise_kernelILi128ELi4EZNS0_20cuda_take_put_kernelIN3c104HalfElZZZZZNS0_10put_kernelERNS_14TensorIteratorERKNS_10TensorBaseEbENKUlvE_clEvENKUlvE8_clEvENKUlvE_clEvENKUlvE0_clEvEUlRS4_lE0_EEvS6_S9_RKT1_EUliE_EEvlSG_,@"STO_CUDA_ENTRY STV_DEFAULT"
_ZN2at6native24index_elementwise_kernelILi128ELi4EZNS0_20cuda_take_put_kernelIN3c104HalfElZZZZZNS0_10put_kernelERNS_14TensorIteratorERKNS_10TensorBaseEbENKUlvE_clEvENKUlvE8_clEvENKUlvE_clEvENKUlvE0_clEvEUlRS4_lE0_EEvS6_S9_RKT1_EUliE_EEvlSG_:
.text._ZN2at6native24index_elementwise_kernelILi128ELi4EZNS0_20cuda_take_put_kernelIN3c104HalfElZZZZZNS0_10put_kernelERNS_14TensorIteratorERKNS_10TensorBaseEbENKUlvE_clEvENKUlvE8_clEvENKUlvE_clEvENKUlvE0_clEvEUlRS4_lE0_EEvS6_S9_RKT1_EUliE_EEvlSG_:
        /* <DEDUP_REMOVED lines=317> */
.L_x_19435:
        /* <DEDUP_REMOVED lines=29> */
.L_x_19437:
[----:B------:R-:W-:Y:S05]  /*15a0*/  BSYNC B7 ;  /* 0x0000000000077941 */ /* 0x000fea0003800000 */
.L_x_19436:
        /* <DEDUP_REMOVED lines=25> */
[----:B------:R-:W-:Y:S05]  /*1740*/  CALL.REL.NOINC `($__internal_32_$__cuda_sm20_div_u64) ;  /* 0x000001a4004c7944 */ /* 0x000fea0003c00000 */
        /* <DEDUP_REMOVED lines=11> */
.L_x_19440:
        /* <DEDUP_REMOVED lines=23> */
.L_x_19441:
[----:B------:R-:W-:Y:S05]  /*1970*/  BSYNC B0 ;  /* 0x0000000000007941 */ /* 0x000fea0003800000 */
.L_x_19439:
        /* <DEDUP_REMOVED lines=32> */
.L_x_19443:
        /* <DEDUP_REMOVED lines=24> */
.L_x_19444:
[----:B------:R-:W-:Y:S05]  /*1d00*/  BSYNC B0 ;  /* 0x0000000000007941 */ /* 0x000fea0003800000 */
.L_x_19442:
        /* <DEDUP_REMOVED lines=20> */
[----:B------:R-:W-:Y:S05]  /*1e50*/  CALL.REL.NOINC `($__internal_32_$__cuda_sm20_div_u64) ;  /* 0x0000019c00887944 */ /* 0x000fea0003c00000 */
        /* <DEDUP_REMOVED lines=12> */
.L_x_19446:
        /* <DEDUP_REMOVED lines=24> */
.L_x_19447:
[----:B------:R-:W-:Y:S05]  /*20a0*/  BSYNC B0 ;  /* 0x0000000000007941 */ /* 0x000fea0003800000 */
.L_x_19445:
        /* <DEDUP_REMOVED lines=33> */
.L_x_19449:
        /* <DEDUP_REMOVED lines=24> */
.L_x_19450:
[----:B------:R-:W-:Y:S05]  /*2440*/  BSYNC B0 ;  /* 0x0000000000007941 */ /* 0x000fea0003800000 */
.L_x_19448:
        /* <DEDUP_REMOVED lines=33> */
.L_x_19452:
        /* <DEDUP_REMOVED lines=24> */
.L_x_19453:
[----:B------:R-:W-:Y:S05]  /*27e0*/  BSYNC B0 ;  /* 0x0000000000007941 */ /* 0x000fea0003800000 */
.L_x_19451:
        /* <DEDUP_REMOVED lines=33> */
.L_x_19455:
        /* <DEDUP_REMOVED lines=24> */
.L_x_19456:
[----:B------:R-:W-:Y:S05]  /*2b80*/  BSYNC B0 ;  /* 0x0000000000007941 */ /* 0x000fea0003800000 */
.L_x_19454:
        /* <DEDUP_REMOVED lines=33> */
.L_x_19458:
        /* <DEDUP_REMOVED lines=24> */
.L_x_19459:
[----:B------:R-:W-:Y:S05]  /*2f20*/  BSYNC B0 ;  /* 0x0000000000007941 */ /* 0x000fea0003800000 */
.L_x_19457:
        /* <DEDUP_REMOVED lines=33> */
.L_x_19461:
        /* <DEDUP_REMOVED lines=24> */
.L_x_19462:
[----:B------:R-:W-:Y:S05]  /*32c0*/  BSYNC B0 ;  /* 0x0000000000007941 */ /* 0x000fea0003800000 */
.L_x_19460:
        /* <DEDUP_REMOVED lines=33> */
.L_x_19464:
        /* <DEDUP_REMOVED lines=24> */
.L_x_19465:
[----:B------:R-:W-:Y:S05]  /*3660*/  BSYNC B0 ;  /* 0x0000000000007941 */ /* 0x000fea0003800000 */
.L_x_19463:
        /* <DEDUP_REMOVED lines=33> */
.L_x_19467:
        /* <DEDUP_REMOVED lines=24> */
.L_x_19468:
[----:B------:R-:W-:Y:S05]  /*3a00*/  BSYNC B0 ;  /* 0x0000000000007941 */ /* 0x000fea0003800000 */
.L_x_19466:
        /* <DEDUP_REMOVED lines=33> */
.L_x_19470:
        /* <DEDUP_REMOVED lines=24> */
.L_x_19471:
[----:B------:R-:W-:Y:S05]  /*3da0*/  BSYNC B0 ;  /* 0x0000000000007941 */ /* 0x000fea0003800000 */
.L_x_19469:
        /* <DEDUP_REMOVED lines=33> */
.L_x_19473:
        /* <DEDUP_REMOVED lines=24> */
.L_x_19474:
[----:B------:R-:W-:Y:S05]  /*4140*/  BSYNC B0 ;  /* 0x0000000000007941 */ /* 0x000fea0003800000 */
.L_x_19472:
        /* <DEDUP_REMOVED lines=33> */
.L_x_19476:
        /* <DEDUP_REMOVED lines=24> */
.L_x_19477:
[----:B------:R-:W-:Y:S05]  /*44e0*/  BSYNC B0 ;  /* 0x0000000000007941 */ /* 0x000fea0003800000 */
.L_x_19475:
        /* <DEDUP_REMOVED lines=33> */
.L_x_19479:
        /* <DEDUP_REMOVED lines=24> */
.L_x_19480:
[----:B------:R-:W-:Y:S05]  /*4880*/  BSYNC B0 ;  /* 0x0000000000007941 */ /* 0x000fea0003800000 */
.L_x_19478:
        /* <DEDUP_REMOVED lines=33> */
.L_x_19482:
        /* <DEDUP_REMOVED lines=24> */
.L_x_19483:
[----:B------:R-:W-:Y:S05]  /*4c20*/  BSYNC B0 ;  /* 0x0000000000007941 */ /* 0x000fea0003800000 */
.L_x_19481:
        /* <DEDUP_REMOVED lines=33> */
.L_x_19485:
        /* <DEDUP_REMOVED lines=24> */
.L_x_19486:
[----:B------:R-:W-:Y:S05]  /*4fc0*/  BSYNC B0 ;  /* 0x0000000000007941 */ /* 0x000fea0003800000 */
.L_x_19484:
        /* <DEDUP_REMOVED lines=33> */
.L_x_19488:
        /* <DEDUP_REMOVED lines=24> */
.L_x_19489:
[----:B------:R-:W-:Y:S05]  /*5360*/  BSYNC B0 ;  /* 0x0000000000007941 */ /* 0x000fea0003800000 */
.L_x_19487:
        /* <DEDUP_REMOVED lines=33> */
.L_x_19491:
        /* <DEDUP_REMOVED lines=24> */
.L_x_19492:
[----:B------:R-:W-:Y:S05]  /*5700*/  BSYNC B0 ;  /* 0x0000000000007941 */ /* 0x000fea0003800000 */
.L_x_19490:
        /* <DEDUP_REMOVED lines=33> */
.L_x_19494:
        /* <DEDUP_REMOVED lines=24> */
.L_x_19495:
[----:B------:R-:W-:Y:S05]  /*5aa0*/  BSYNC B0 ;  /* 0x0000000000007941 */ /* 0x000fea0003800000 */
.L_x_19493:
        /* <DEDUP_REMOVED lines=33> */
.L_x_19497:
        /* <DEDUP_REMOVED lines=24> */
.L_x_19498:
[----:B------:R-:W-:Y:S05]  /*5e40*/  BSYNC B0 ;  /* 0x0000000000007941 */ /* 0x000fea0003800000 */
.L_x_19496:
        /* <DEDUP_REMOVED lines=33> */
.L_x_19500:
        /* <DEDUP_REMOVED lines=24> */
.L_x_19501:
[----:B------:R-:W-:Y:S05]  /*61e0*/  BSYNC B0 ;  /* 0x0000000000007941 */ /* 0x000fea0003800000 */
.L_x_19499:
        /* <DEDUP_REMOVED lines=33> */
.L_x_19503:
        /* <DEDUP_REMOVED lines=24> */
.L_x_19504:
[----:B------:R-:W-:Y:S05]  /*6580*/  BSYNC B0 ;  /* 0x0000000000007941 */ /* 0x000fea0003800000 */
.L_x_19502:
        /* <DEDUP_REMOVED lines=33> */
.L_x_19506:
        /* <DEDUP_REMOVED lines=24> */
.L_x_19507:
[----:B------:R-:W-:Y:S05]  /*6920*/  BSYNC B0 ;  /* 0x0000000000007941 */ /* 0x000fea0003800000 */
.L_x_19505:
        /* <DEDUP_REMOVED lines=31> */
.L_x_19509:
        /* <DEDUP_REMOVED lines=23> */
.L_x_19510:
[----:B------:R-:W-:Y:S05]  /*6c90*/  BSYNC B0 ;  /* 0x0000000000007941 */ /* 0x000fea0003800000 */
.L_x_19508:
        /* <DEDUP_REMOVED lines=17> */
[----:B------:R-:W-:Y:S05]  /*6db0*/  CALL.REL.NOINC `($__internal_33_$__cuda_sm20_rem_u64) ;  /* 0x0000015000c47944 */ /* 0x000fea0003c00000 */
[----:B------:R-:W-:Y:S01]  /*6dc0*/  IMAD.MOV.U32 R4, RZ, RZ, R0 ;  /* 0x000000ffff047224 */ /* 0x000fe200078e0000 */
[----:B------:R-:W-:Y:S01]  /*6dd0*/  MOV R5, R3 ;  /* 0x0000000300057202 */ /* 0x000fe20000000f00 */
[----:B------:R-:W-:Y:S06]  /*6de0*/  BRA `(.L_x_19513) ;  /* 0x0000000000507947 */ /* 0x000fec0003800000 */
.L_x_19512:
        /* <DEDUP_REMOVED lines=20> */
.L_x_19513:
[----:B------:R-:W-:Y:S05]  /*6f30*/  BSYNC B0 ;  /* 0x0000000000007941 */ /* 0x000fea0003800000 */
.L_x_19511:
[----:B------:R-:W-:Y:S01]  /*6f40*/  ULDC.64 UR4, c[0x0][0x5c0] ;  /* 0x0001700000047ab9 */ /* 0x000fe20000000a00 */
[----:B------:R-:W-:Y:S02]  /*6f50*/  IMAD.MOV.U32 R3, RZ, RZ, R15 ;  /* 0x000000ffff037224 */ /* 0x000fe400078e000f */
[----:B------:R-:W-:Y:S02]  /*6f60*/  IMAD R5, R5, UR4, RZ ;  /* 0x0000000405057c24 */ /* 0x000fe4000f8e02ff */
[----:B------:R-:W-:-:S04]  /*6f70*/  IMAD.WIDE.U32 R2, R4, UR4, R2 ;  /* 0x0000000404027c25 */ /* 0x000fc8000f8e0002 */
[----:B------:R-:W-:-:S05]  /*6f80*/  IMAD R5, R4, UR5, R5 ;  /* 0x0000000504057c24 */ /* 0x000fca000f8e0205 */
[----:B------:R-:W-:-:S07]  /*6f90*/  IADD3 R15, R3, R5, RZ ;  /* 0x00000005030f7210 */ /* 0x000fce0007ffe0ff */
.L_x_19438:
        /* <DEDUP_REMOVED lines=12> */
.L_x_19434:
[----:B------:R-:W-:Y:S05]  /*7060*/  BSYNC B6 ;  /* 0x0000000000067941 */ /* 0x000fea0003800000 */
.L_x_19433:
        /* <DEDUP_REMOVED lines=308> */
.L_x_19516:
        /* <DEDUP_REMOVED lines=29> */
.L_x_19518:
[----:B------:R-:W-:Y:S05]  /*8580*/  BSYNC B7 ;  /* 0x0000000000077941 */ /* 0x000fea0003800000 */
.L_x_19517:
        /* <DEDUP_REMOVED lines=37> */
.L_x_19521:
        /* <DEDUP_REMOVED lines=23> */
.L_x_19522:
[----:B------:R-:W-:Y:S05]  /*8950*/  BSYNC B0 ;  /* 0x0000000000007941 */ /* 0x000fea0003800000 */
.L_x_19520:
        /* <DEDUP_REMOVED lines=32> */
.L_x_19524:
        /* <DEDUP_REMOVED lines=24> */
.L_x_19525:
[----:B------:R-:W-:Y:S05]  /*8ce0*/  BSYNC B0 ;  /* 0x0000000000007941 */ /* 0x000fea0003800000 */
.L_x_19523:
        /* <DEDUP_REMOVED lines=32> */
.L_x_19527:
        /* <DEDUP_REMOVED lines=24> */
.L_x_19528:
[----:B------:R-:W-:Y:S05]  /*9070*/  BSYNC B0 ;  /* 0x0000000000007941 */ /* 0x000fea0003800000 */
.L_x_19526:
        /* <DEDUP_REMOVED lines=32> */
.L_x_19530:
        /* <DEDUP_REMOVED lines=24> */
.L_x_19531:
[----:B------:R-:W-:Y:S05]  /*9400*/  BSYNC B0 ;  /* 0x0000000000007941 */ /* 0x000fea0003800000 */
.L_x_19529:
        /* <DEDUP_REMOVED lines=32> */
.L_x_19533:
        /* <DEDUP_REMOVED lines=24> */
.L_x_19534:
[----:B------:R-:W-:Y:S05]  /*9790*/  BSYNC B0 ;  /* 0x0000000000007941 */ /* 0x000fea0003800000 */
.L_x_19532:
        /* <DEDUP_REMOVED lines=32> */
.L_x_19536:
        /* <DEDUP_REMOVED lines=24> */
.L_x_19537:
[----:B------:R-:W-:Y:S05]  /*9b20*/  BSYNC B0 ;  /* 0x0000000000007941 */ /* 0x000fea0003800000 */
.L_x_19535:
        /* <DEDUP_REMOVED lines=32> */
.L_x_19539:
        /* <DEDUP_REMOVED lines=24> */
.L_x_19540:
[----:B------:R-:W-:Y:S05]  /*9eb0*/  BSYNC B0 ;  /* 0x0000000000007941 */ /* 0x000fea0003800000 */
.L_x_19538:
        /* <DEDUP_REMOVED lines=32> */
.L_x_19542:
        /* <DEDUP_REMOVED lines=24> */
.L_x_19543:
[----:B------:R-:W-:Y:S05]  /*a240*/  BSYNC B0 ;  /* 0x0000000000007941 */ /* 0x000fea0003800000 */
.L_x_19541:
        /* <DEDUP_REMOVED lines=32> */
.L_x_19545:
        /* <DEDUP_REMOVED lines=24> */
.L_x_19546:
[----:B------:R-:W-:Y:S05]  /*a5d0*/  BSYNC B0 ;  /* 0x0000000000007941 */ /* 0x000fea0003800000 */
.L_x_19544:
        /* <DEDUP_REMOVED lines=32> */
.L_x_19548:
        /* <DEDUP_REMOVED lines=24> */
.L_x_19549:
[----:B------:R-:W-:Y:S05]  /*a960*/  BSYNC B0 ;  /* 0x0000000000007941 */ /* 0x000fea0003800000 */
.L_x_19547:
        /* <DEDUP_REMOVED lines=32> */
.L_x_19551:
        /* <DEDUP_REMOVED lines=24> */
.L_x_19552:
[----:B------:R-:W-:Y:S05]  /*acf0*/  BSYNC B0 ;  /* 0x0000000000007941 */ /* 0x000fea0003800000 */
.L_x_19550:
        /* <DEDUP_REMOVED lines=32> */
.L_x_19554:
        /* <DEDUP_REMOVED lines=24> */
.L_x_19555:
[----:B------:R-:W-:Y:S05]  /*b080*/  BSYNC B0 ;  /* 0x0000000000007941 */ /* 0x000fea0003800000 */
.L_x_19553:
        /* <DEDUP_REMOVED lines=32> */
.L_x_19557:
        /* <DEDUP_REMOVED lines=24> */
.L_x_19558:
[----:B------:R-:W-:Y:S05]  /*b410*/  BSYNC B0 ;  /* 0x0000000000007941 */ /* 0x000fea0003800000 */
.L_x_19556:
        /* <DEDUP_REMOVED lines=32> */
.L_x_19560:
        /* <DEDUP_REMOVED lines=24> */
.L_x_19561:
[----:B------:R-:W-:Y:S05]  /*b7a0*/  BSYNC B0 ;  /* 0x0000000000007941 */ /* 0x000fea0003800000 */
.L_x_19559:
        /* <DEDUP_REMOVED lines=32> */
.L_x_19563:
        /* <DEDUP_REMOVED lines=24> */
.L_x_19564:
[----:B------:R-:W-:Y:S05]  /*bb30*/  BSYNC B0 ;  /* 0x0000000000007941 */ /* 0x000fea0003800000 */
.L_x_19562:
        /* <DEDUP_REMOVED lines=32> */
.L_x_19566:
        /* <DEDUP_REMOVED lines=24> */
.L_x_19567:
[----:B------:R-:W-:Y:S05]  /*bec0*/  BSYNC B0 ;  /* 0x0000000000007941 */ /* 0x000fea0003800000 */
.L_x_19565:
        /* <DEDUP_REMOVED lines=32> */
.L_x_19569:
        /* <DEDUP_REMOVED lines=24> */
.L_x_19570:
[----:B------:R-:W-:Y:S05]  /*c250*/  BSYNC B0 ;  /* 0x0000000000007941 */ /* 0x000fea0003800000 */
.L_x_19568:
        /* <DEDUP_REMOVED lines=32> */
.L_x_19572:
        /* <DEDUP_REMOVED lines=24> */
.L_x_19573:
[----:B------:R-:W-:Y:S05]  /*c5e0*/  BSYNC B0 ;  /* 0x0000000000007941 */ /* 0x000fea0003800000 */
.L_x_19571:
        /* <DEDUP_REMOVED lines=32> */
.L_x_19575:
        /* <DEDUP_REMOVED lines=24> */
.L_x_19576:
[----:B------:R-:W-:Y:S05]  /*c970*/  BSYNC B0 ;  /* 0x0000000000007941 */ /* 0x000fea0003800000 */
.L_x_19574:
        /* <DEDUP_REMOVED lines=32> */
.L_x_19578:
        /* <DEDUP_REMOVED lines=24> */
.L_x_19579:
[----:B------:R-:W-:Y:S05]  /*cd00*/  BSYNC B0 ;  /* 0x0000000000007941 */ /* 0x000fea0003800000 */
.L_x_19577:
        /* <DEDUP_REMOVED lines=32> */
.L_x_19581:
        /* <DEDUP_REMOVED lines=24> */
.L_x_19582:
[----:B------:R-:W-:Y:S05]  /*d090*/  BSYNC B0 ;  /* 0x0000000000007941 */ /* 0x000fea0003800000 */
.L_x_19580:
        /* <DEDUP_REMOVED lines=32> */
.L_x_19584:
        /* <DEDUP_REMOVED lines=24> */
.L_x_19585:
[----:B------:R-:W-:Y:S05]  /*d420*/  BSYNC B0 ;  /* 0x0000000000007941 */ /* 0x000fea0003800000 */
.L_x_19583:
        /* <DEDUP_REMOVED lines=32> */
.L_x_19587:
        /* <DEDUP_REMOVED lines=24> */
.L_x_19588:
[----:B------:R-:W-:Y:S05]  /*d7b0*/  BSYNC B0 ;  /* 0x0000000000007941 */ /* 0x000fea0003800000 */
.L_x_19586:
        /* <DEDUP_REMOVED lines=30> */
.L_x_19590:
        /* <DEDUP_REMOVED lines=23> */
.L_x_19591:
[----:B------:R-:W-:Y:S05]  /*db10*/  BSYNC B0 ;  /* 0x0000000000007941 */ /* 0x000fea0003800000 */
.L_x_19589:
        /* <DEDUP_REMOVED lines=20> */
.L_x_19593:
        /* <DEDUP_REMOVED lines=19> */
.L_x_19594:
[----:B------:R-:W-:Y:S05]  /*dd90*/  BSYNC B0 ;  /* 0x0000000000007941 */ /* 0x000fea0003800000 */
.L_x_19592:
[----:B------:R-:W-:Y:S02]  /*dda0*/  ULDC.64 UR4, c[0x0][0x5c0] ;  /* 0x0001700000047ab9 */ /* 0x000fe40000000a00 */
[----:B------:R-:W-:Y:S02]  /*ddb0*/  IMAD R3, R5, UR4, RZ ;  /* 0x0000000405037c24 */ /* 0x000fe4000f8e02ff */
[----:B------:R-:W-:-:S04]  /*ddc0*/  IMAD.WIDE.U32 R12, R4, UR4, R12 ;  /* 0x00000004040c7c25 */ /* 0x000fc8000f8e000c */
[----:B------:R-:W-:-:S05]  /*ddd0*/  IMAD R3, R4, UR5, R3 ;  /* 0x0000000504037c24 */ /* 0x000fca000f8e0203 */
[----:B------:R-:W-:-:S07]  /*dde0*/  IADD3 R13, R13, R3, RZ ;  /* 0x000000030d0d7210 */ /* 0x000fce0007ffe0ff */
.L_x_19519:
        /* <DEDUP_REMOVED lines=11> */
.L_x_19515:
[----:B------:R-:W-:Y:S05]  /*dea0*/  BSYNC B6 ;  /* 0x0000000000067941 */ /* 0x000fea0003800000 */
.L_x_19514:
        /* <DEDUP_REMOVED lines=308> */
.L_x_19597:
        /* <DEDUP_REMOVED lines=29> */
.L_x_19599:
[----:B------:R-:W-:Y:S05]  /*f3c0*/  BSYNC B7 ;  /* 0x0000000000077941 */ /* 0x000fea0003800000 */
.L_x_19598:
        /* <DEDUP_REMOVED lines=37> */
.L_x_19602:
        /* <DEDUP_REMOVED lines=23> */
.L_x_19603:
[----:B------:R-:W-:Y:S05]  /*f790*/  BSYNC B0 ;  /* 0x0000000000007941 */ /* 0x000fea0003800000 */
.L_x_19601:
        /* <DEDUP_REMOVED lines=32> */
.L_x_19605:
        /* <DEDUP_REMOVED lines=24> */
.L_x_19606:
[----:B------:R-:W-:Y:S05]  /*fb20*/  BSYNC B0 ;  /* 0x0000000000007941 */ /* 0x000fea0003800000 */
.L_x_19604:
        /* <DEDUP_REMOVED lines=32> */
.L_x_19608:
        /* <DEDUP_REMOVED lines=24> */
.L_x_19609:
[----:B------:R-:W-:Y:S05]  /*feb0*/  BSYNC B0 ;  /* 0x0000000000007941 */ /* 0x000fea0003800000 */
.L_x_19607:
        /* <DEDUP_REMOVED lines=32> */
.L_x_19611:
        /* <DEDUP_REMOVED lines=24> */
.L_x_19612:
[----:B------:R-:W-:Y:S05]  /*10240*/  BSYNC B0 ;  /* 0x0000000000007941 */ /* 0x000fea0003800000 */
.L_x_19610:
        /* <DEDUP_REMOVED lines=32> */
.L_x_19614:
        /* <DEDUP_REMOVED lines=24> */
.L_x_19615:
[----:B------:R-:W-:Y:S05]  /*105d0*/  BSYNC B0 ;  /* 0x0000000000007941 */ /* 0x000fea0003800000 */
.L_x_19613:
        /* <DEDUP_REMOVED lines=32> */
.L_x_19617:
        /* <DEDUP_REMOVED lines=24> */
.L_x_19618:
[----:B------:R-:W-:Y:S05]  /*10960*/  BSYNC B0 ;  /* 0x0000000000007941 */ /* 0x000fea0003800000 */
.L_x_19616:
        /* <DEDUP_REMOVED lines=32> */
.L_x_19620:
        /* <DEDUP_REMOVED lines=24> */
.L_x_19621:
[----:B------:R-:W-:Y:S05]  /*10cf0*/  BSYNC B0 ;  /* 0x0000000000007941 */ /* 0x000fea0003800000 */
.L_x_19619:
        /* <DEDUP_REMOVED lines=32> */
.L_x_19623:
        /* <DEDUP_REMOVED lines=24> */
.L_x_19624:
[----:B------:R-:W-:Y:S05]  /*11080*/  BSYNC B0 ;  /* 0x0000000000007941 */ /* 0x000fea0003800000 */
.L_x_19622:
        /* <DEDUP_REMOVED lines=32> */
.L_x_19626:
        /* <DEDUP_REMOVED lines=24> */
.L_x_19627:
[----:B------:R-:W-:Y:S05]  /*11410*/  BSYNC B0 ;  /* 0x0000000000007941 */ /* 0x000fea0003800000 */
.L_x_19625:
        /* <DEDUP_REMOVED lines=32> */
.L_x_19629:
        /* <DEDUP_REMOVED lines=24> */
.L_x_19630:
[----:B------:R-:W-:Y:S05]  /*117a0*/  BSYNC B0 ;  /* 0x0000000000007941 */ /* 0x000fea0003800000 */
.L_x_19628:
        /* <DEDUP_REMOVED lines=32> */
.L_x_19632:
        /* <DEDUP_REMOVED lines=24> */
.L_x_19633:
[----:B------:R-:W-:Y:S05]  /*11b30*/  BSYNC B0 ;  /* 0x0000000000007941 */ /* 0x000fea0003800000 */
.L_x_19631:
        /* <DEDUP_REMOVED lines=32> */
.L_x_19635:
        /* <DEDUP_REMOVED lines=24> */
.L_x_19636:
[----:B------:R-:W-:Y:S05]  /*11ec0*/  BSYNC B0 ;  /* 0x0000000000007941 */ /* 0x000fea0003800000 */
.L_x_19634:
        /* <DEDUP_REMOVED lines=32> */
.L_x_19638:
        /* <DEDUP_REMOVED lines=24> */
.L_x_19639:
[----:B------:R-:W-:Y:S05]  /*12250*/  BSYNC B0 ;  /* 0x0000000000007941 */ /* 0x000fea0003800000 */
.L_x_19637:
        /* <DEDUP_REMOVED lines=32> */
.L_x_19641:
        /* <DEDUP_REMOVED lines=24> */
.L_x_19642:
[----:B------:R-:W-:Y:S05]  /*125e0*/  BSYNC B0 ;  /* 0x0000000000007941 */ /* 0x000fea0003800000 */
.L_x_19640:
        /* <DEDUP_REMOVED lines=19> */
[----:B------:R-:W-:Y:S05]  /*12720*/  CALL.REL.NOINC `($__internal_32_$__cuda_sm20_div_u64) ;  /* 0x0000009400547944 */ /* 0x000fea0003c00000 */
        /* <DEDUP_REMOVED lines=12> */
.L_x_19644:
        /* <DEDUP_REMOVED lines=24> */
.L_x_19645:
[----:B------:R-:W-:Y:S05]  /*12970*/  BSYNC B0 ;  /* 0x0000000000007941 */ /* 0x000fea0003800000 */
.L_x_19643:
        /* <DEDUP_REMOVED lines=19> */
[----:B------:R-:W-:Y:S05]  /*12ab0*/  CALL.REL.NOINC `($__internal_32_$__cuda_sm20_div_u64) ;  /* 0x0000009000707944 */ /* 0x000fea0003c00000 */
        /* <DEDUP_REMOVED lines=12> */
.L_x_19647:
        /* <DEDUP_REMOVED lines=24> */
.L_x_19648:
[----:B------:R-:W-:Y:S05]  /*12d00*/  BSYNC B0 ;  /* 0x0000000000007941 */ /* 0x000fea0003800000 */
.L_x_19646:
        /* <DEDUP_REMOVED lines=32> */
.L_x_19650:
        /* <DEDUP_REMOVED lines=24> */
.L_x_19651:
[----:B------:R-:W-:Y:S05]  /*13090*/  BSYNC B0 ;  /* 0x0000000000007941 */ /* 0x000fea0003800000 */
.L_x_19649:
        /* <DEDUP_REMOVED lines=32> */
.L_x_19653:
        /* <DEDUP_REMOVED lines=24> */
.L_x_19654:
[----:B------:R-:W-:Y:S05]  /*13420*/  BSYNC B0 ;  /* 0x0000000000007941 */ /* 0x000fea0003800000 */
.L_x_19652:
        /* <DEDUP_REMOVED lines=32> */
.L_x_19656:
        /* <DEDUP_REMOVED lines=24> */
.L_x_19657:
[----:B------:R-:W-:Y:S05]  /*137b0*/  BSYNC B0 ;  /* 0x0000000000007941 */ /* 0x000fea0003800000 */
.L_x_19655:
        /* <DEDUP_REMOVED lines=32> */
.L_x_19659:
        /* <DEDUP_REMOVED lines=24> */
.L_x_19660:
[----:B------:R-:W-:Y:S05]  /*13b40*/  BSYNC B0 ;  /* 0x0000000000007941 */ /* 0x000fea0003800000 */
.L_x_19658:
        /* <DEDUP_REMOVED lines=32> */
.L_x_19662:
        /* <DEDUP_REMOVED lines=24> */
.L_x_19663:
[----:B------:R-:W-:Y:S05]  /*13ed0*/  BSYNC B0 ;  /* 0x0000000000007941 */ /* 0x000fea0003800000 */
.L_x_19661:
        /* <DEDUP_REMOVED lines=32> */
.L_x_19665:
        /* <DEDUP_REMOVED lines=24> */
.L_x_19666:
[----:B------:R-:W-:Y:S05]  /*14260*/  BSYNC B0 ;  /* 0x0000000000007941 */ /* 0x000fea0003800000 */
.L_x_19664:
        /* <DEDUP_REMOVED lines=32> */
.L_x_19668:
        /* <DEDUP_REMOVED lines=24> */
.L_x_19669:
[----:B------:R-:W-:Y:S05]  /*145f0*/  BSYNC B0 ;  /* 0x0000000000007941 */ /* 0x000fea0003800000 */
.L_x_19667:
        /* <DEDUP_REMOVED lines=30> */
.L_x_19671:
        /* <DEDUP_REMOVED lines=23> */
.L_x_19672:
[----:B------:R-:W-:Y:S05]  /*14950*/  BSYNC B0 ;  /* 0x0000000000007941 */ /* 0x000fea0003800000 */
.L_x_19670:
        /* <DEDUP_REMOVED lines=17> */
[----:B------:R-:W-:Y:S01]  /*14a70*/  MOV R4, R0 ;  /* 0x0000000000047202 */ /* 0x000fe20000000f00 */
[----:B------:R-:W-:Y:S01]  /*14a80*/  IMAD.MOV.U32 R5, RZ, RZ, R3 ;  /* 0x000000ffff057224 */ /* 0x000fe200078e0003 */
[----:B------:R-:W-:Y:S06]  /*14a90*/  BRA `(.L_x_19675) ;  /* 0x00000000004c7947 */ /* 0x000fec0003800000 */
.L_x_19674:
        /* <DEDUP_REMOVED lines=19> */
.L_x_19675:
[----:B------:R-:W-:Y:S05]  /*14bd0*/  BSYNC B0 ;  /* 0x0000000000007941 */ /* 0x000fea0003800000 */
.L_x_19673:
[----:B------:R-:W-:Y:S02]  /*14be0*/  ULDC.64 UR4, c[0x0][0x5c0] ;  /* 0x0001700000047ab9 */ /* 0x000fe40000000a00 */
[----:B------:R-:W-:Y:S02]  /*14bf0*/  IMAD R3, R5, UR4, RZ ;  /* 0x0000000405037c24 */ /* 0x000fe4000f8e02ff */
[----:B------:R-:W-:-:S04]  /*14c00*/  IMAD.WIDE.U32 R12, R4, UR4, R12 ;  /* 0x00000004040c7c25 */ /* 0x000fc8000f8e000c */
[----:B------:R-:W-:-:S05]  /*14c10*/  IMAD R3, R4, UR5, R3 ;  /* 0x0000000504037c24 */ /* 0x000fca000f8e0203 */
[----:B------:R-:W-:-:S07]  /*14c20*/  IADD3 R13, R13, R3, RZ ;  /* 0x000000030d0d7210 */ /* 0x000fce0007ffe0ff */
.L_x_19600:
        /* <DEDUP_REMOVED lines=11> */
.L_x_19596:
[----:B------:R-:W-:Y:S05]  /*14ce0*/  BSYNC B6 ;  /* 0x0000000000067941 */ /* 0x000fea0003800000 */
.L_x_19595:
        /* <DEDUP_REMOVED lines=307> */
.L_x_19676:
        /* <DEDUP_REMOVED lines=32> */
.L_x_19678:
[----:B------:R-:W-:Y:S05]  /*16220*/  BSYNC B6 ;  /* 0x0000000000067941 */ /* 0x000fea0003800000 */
.L_x_19677:
        /* <DEDUP_REMOVED lines=37> */
.L_x_19681:
        /* <DEDUP_REMOVED lines=24> */
.L_x_19682:
[----:B------:R-:W-:Y:S05]  /*16600*/  BSYNC B0 ;  /* 0x0000000000007941 */ /* 0x000fea0003800000 */
.L_x_19680:
        /* <DEDUP_REMOVED lines=32> */
.L_x_19684:
        /* <DEDUP_REMOVED lines=24> */
.L_x_19685:
[----:B------:R-:W-:Y:S05]  /*16990*/  BSYNC B0 ;  /* 0x0000000000007941 */ /* 0x000fea0003800000 */
.L_x_19683:
        /* <DEDUP_REMOVED lines=33> */
.L_x_19687:
        /* <DEDUP_REMOVED lines=24> */
.L_x_19688:
[----:B------:R-:W-:Y:S05]  /*16d30*/  BSYNC B0 ;  /* 0x0000000000007941 */ /* 0x000fea0003800000 */
.L_x_19686:
        /* <DEDUP_REMOVED lines=33> */
.L_x_19690:
        /* <DEDUP_REMOVED lines=24> */
.L_x_19691:
[----:B------:R-:W-:Y:S05]  /*170d0*/  BSYNC B0 ;  /* 0x0000000000007941 */ /* 0x000fea0003800000 */
.L_x_19689:
        /* <DEDUP_REMOVED lines=33> */
.L_x_19693:
        /* <DEDUP_REMOVED lines=24> */
.L_x_19694:
[----:B------:R-:W-:Y:S05]  /*17470*/  BSYNC B0 ;  /* 0x0000000000007941 */ /* 0x000fea0003800000 */
.L_x_19692:
        /* <DEDUP_REMOVED lines=33> */
.L_x_19696:
        /* <DEDUP_REMOVED lines=24> */
.L_x_19697:
[----:B------:R-:W-:Y:S05]  /*17810*/  BSYNC B0 ;  /* 0x0000000000007941 */ /* 0x000fea0003800000 */
.L_x_19695:
        /* <DEDUP_REMOVED lines=33> */
.L_x_19699:
        /* <DEDUP_REMOVED lines=24> */
.L_x_19700:
[----:B------:R-:W-:Y:S05]  /*17bb0*/  BSYNC B0 ;  /* 0x0000000000007941 */ /* 0x000fea0003800000 */
.L_x_19698:
        /* <DEDUP_REMOVED lines=33> */
.L_x_19702:
        /* <DEDUP_REMOVED lines=24> */
.L_x_19703:
[----:B------:R-:W-:Y:S05]  /*17f50*/  BSYNC B0 ;  /* 0x0000000000007941 */ /* 0x000fea0003800000 */
.L_x_19701:
        /* <DEDUP_REMOVED lines=33> */
.L_x_19705:
        /* <DEDUP_REMOVED lines=24> */
.L_x_19706:
[----:B------:R-:W-:Y:S05]  /*182f0*/  BSYNC B0 ;  /* 0x0000000000007941 */ /* 0x000fea0003800000 */
.L_x_19704:
        /* <DEDUP_REMOVED lines=33> */
.L_x_19708:
        /* <DEDUP_REMOVED lines=24> */
.L_x_19709:
[----:B------:R-:W-:Y:S05]  /*18690*/  BSYNC B0 ;  /* 0x0000000000007941 */ /* 0x000fea0003800000 */
.L_x_19707:
        /* <DEDUP_REMOVED lines=33> */
.L_x_19711:
        /* <DEDUP_REMOVED lines=24> */
.L_x_19712:
[----:B------:R-:W-:Y:S05]  /*18a30*/  BSYNC B0 ;  /* 0x0000000000007941 */ /* 0x000fea0003800000 */
.L_x_19710:
        /* <DEDUP_REMOVED lines=33> */
.L_x_19714:
        /* <DEDUP_REMOVED lines=24> */
.L_x_19715:
[----:B------:R-:W-:Y:S05]  /*18dd0*/  BSYNC B0 ;  /* 0x0000000000007941 */ /* 0x000fea0003800000 */
.L_x_19713:
        /* <DEDUP_REMOVED lines=33> */
.L_x_19717:
        /* <DEDUP_REMOVED lines=24> */
.L_x_19718:
[----:B------:R-:W-:Y:S05]  /*19170*/  BSYNC B0 ;  /* 0x0000000000007941 */ /* 0x000fea0003800000 */
.L_x_19716:
        /* <DEDUP_REMOVED lines=33> */
.L_x_19720:
        /* <DEDUP_REMOVED lines=24> */
.L_x_19721:
[----:B------:R-:W-:Y:S05]  /*19510*/  BSYNC B0 ;  /* 0x0000000000007941 */ /* 0x000fea0003800000 */
.L_x_19719:
        /* <DEDUP_REMOVED lines=33> */
.L_x_19723:
        /* <DEDUP_REMOVED lines=24> */
.L_x_19724:
[----:B------:R-:W-:Y:S05]  /*198b0*/  BSYNC B0 ;  /* 0x0000000000007941 */ /* 0x000fea0003800000 */
.L_x_19722:
        /* <DEDUP_REMOVED lines=33> */
.L_x_19726:
        /* <DEDUP_REMOVED lines=24> */
.L_x_19727:
[----:B------:R-:W-:Y:S05]  /*19c50*/  BSYNC B0 ;  /* 0x0000000000007941 */ /* 0x000fea0003800000 */
.L_x_19725:
        /* <DEDUP_REMOVED lines=33> */
.L_x_19729:
        /* <DEDUP_REMOVED lines=24> */
.L_x_19730:
[----:B------:R-:W-:Y:S05]  /*19ff0*/  BSYNC B0 ;  /* 0x0000000000007941 */ /* 0x000fea0003800000 */
.L_x_19728:
        /* <DEDUP_REMOVED lines=33> */
.L_x_19732:
        /* <DEDUP_REMOVED lines=24> */
.L_x_19733:
[----:B------:R-:W-:Y:S05]  /*1a390*/  BSYNC B0 ;  /* 0x0000000000007941 */ /* 0x000fea0003800000 */
.L_x_19731:
        /* <DEDUP_REMOVED lines=33> */
.L_x_19735:
        /* <DEDUP_REMOVED lines=24> */
.L_x_19736:
[----:B------:R-:W-:Y:S05]  /*1a730*/  BSYNC B0 ;  /* 0x0000000000007941 */ /* 0x000fea0003800000 */
.L_x_19734:
        /* <DEDUP_REMOVED lines=33> */
.L_x_19738:
        /* <DEDUP_REMOVED lines=24> */
.L_x_19739:
[----:B------:R-:W-:Y:S05]  /*1aad0*/  BSYNC B0 ;  /* 0x0000000000007941 */ /* 0x000fea0003800000 */
.L_x_19737:
        /* <DEDUP_REMOVED lines=33> */
.L_x_19741:
        /* <DEDUP_REMOVED lines=24> */
.L_x_19742:
[----:B------:R-:W-:Y:S05]  /*1ae70*/  BSYNC B0 ;  /* 0x0000000000007941 */ /* 0x000fea0003800000 */
.L_x_19740:
        /* <DEDUP_REMOVED lines=33> */
.L_x_19744:
        /* <DEDUP_REMOVED lines=24> */
.L_x_19745:
[----:B------:R-:W-:Y:S05]  /*1b210*/  BSYNC B0 ;  /* 0x0000000000007941 */ /* 0x000fea0003800000 */
.L_x_19743:
        /* <DEDUP_REMOVED lines=33> */
.L_x_19747:
        /* <DEDUP_REMOVED lines=24> */
.L_x_19748:
[----:B------:R-:W-:Y:S05]  /*1b5b0*/  BSYNC B0 ;  /* 0x0000000000007941 */ /* 0x000fea0003800000 */
.L_x_19746:
        /* <DEDUP_REMOVED lines=31> */
.L_x_19750:
        /* <DEDUP_REMOVED lines=23> */
.L_x_19751:
[----:B------:R-:W-:Y:S05]  /*1b920*/  BSYNC B0 ;  /* 0x0000000000007941 */ /* 0x000fea0003800000 */
.L_x_19749:
        /* <DEDUP_REMOVED lines=17> */
[----:B------:R-:W-:Y:S05]  /*1ba40*/  CALL.REL.NOINC `($__internal_33_$__cuda_sm20_rem_u64) ;  /* 0x0000000400a07944 */ /* 0x000fea0003c00000 */
[----:B------:R-:W-:Y:S01]  /*1ba50*/  IMAD.MOV.U32 R4, RZ, RZ, R0 ;  /* 0x000000ffff047224 */ /* 0x000fe200078e0000 */
[----:B------:R-:W-:Y:S01]  /*1ba60*/  MOV R5, R3 ;  /* 0x0000000300057202 */ /* 0x000fe20000000f00 */
[----:B------:R-:W-:Y:S06]  /*1ba70*/  BRA `(.L_x_19754) ;  /* 0x00000000004c7947 */ /* 0x000fec0003800000 */
.L_x_19753:
        /* <DEDUP_REMOVED lines=19> */
.L_x_19754:
[----:B------:R-:W-:Y:S05]  /*1bbb0*/  BSYNC B0 ;  /* 0x0000000000007941 */ /* 0x000fea0003800000 */
.L_x_19752:
[----:B------:R-:W-:Y:S01]  /*1bbc0*/  ULDC.64 UR4, c[0x0][0x5c0] ;  /* 0x0001700000047ab9 */ /* 0x000fe20000000a00 */
[----:B------:R-:W-:Y:S02]  /*1bbd0*/  IMAD.MOV.U32 R3, RZ, RZ, R15 ;  /* 0x000000ffff037224 */ /* 0x000fe400078e000f */
[----:B------:R-:W-:Y:S02]  /*1bbe0*/  IMAD R5, R5, UR4, RZ ;  /* 0x0000000405057c24 */ /* 0x000fe4000f8e02ff */
[----:B------:R-:W-:-:S04]  /*1bbf0*/  IMAD.WIDE.U32 R2, R4, UR4, R2 ;  /* 0x0000000404027c25 */ /* 0x000fc8000f8e0002 */
[----:B------:R-:W-:-:S05]  /*1bc00*/  IMAD R5, R4, UR5, R5 ;  /* 0x0000000504057c24 */ /* 0x000fca000f8e0205 */
[----:B------:R-:W-:-:S07]  /*1bc10*/  IADD3 R15, R3, R5, RZ ;  /* 0x00000005030f7210 */ /* 0x000fce0007ffe0ff */
.L_x_19679:
[----:B------:R-:W2:Y:S01]  /*1bc20*/  LDG.E.U16 R17, desc[UR36][R16.64] ;  /* 0x0000002410117981 */ /* 0x000ea2000c1e1500 */
[----:B------:R-:W-:Y:S02]  /*1bc30*/  ULDC.64 UR4, c[0x0][0x5c8] ;  /* 0x0001720000047ab9 */ /* 0x000fe40000000a00 */
[----:B------:R-:W-:-:S04]  /*1bc40*/  LEA R4, P0, R2, UR4, 0x1 ;  /* 0x0000000402047c11 */ /* 0x000fc8000f8008ff */
[----:B------:R-:W-:-:S05]  /*1bc50*/  LEA.HI.X R5, R2, UR5, R15, 0x1, P0 ;  /* 0x0000000502057c11 */ /* 0x000fca00080f0c0f */
[----:B--2---:R-:W-:Y:S01]  /*1bc60*/  STG.E.U16 desc[UR36][R4.64], R17 ;  /* 0x0000001104007986 */ /* 0x004fe2000c101524 */
[----:B------:R-:W-:Y:S05]  /*1bc70*/  EXIT ;  /* 0x000000000000794d */ /* 0x000fea0003800000 */
        .weak           $__internal_32_$__cuda_sm20_div_u64
        .type           $__internal_32_$__cuda_sm20_div_u64,@function
        .size           $__internal_32_$__cuda_sm20_div_u64,($__internal_33_$__cuda_sm20_rem_u64 - $__internal_32_$__cuda_sm20_div_u64)
$__internal_32_$__cuda_sm20_div_u64:
        /* <DEDUP_REMOVED lines=68> */
[----:B------:R-:W-:Y:S05]  /*1c0c0*/  RET.REL.NODEC R4 `(_ZN2at6native24index_elementwise_kernelILi128ELi4EZNS0_20cuda_take_put_kernelIN3c104HalfElZZZZZNS0_10put_kernelERNS_14TensorIteratorERKNS_10TensorBaseEbENKUlvE_clEvENKUlvE8_clEvENKUlvE_clEvENKUlvE0_clEvEUlRS4_lE0_EEvS6_S9_RKT1_EUliE_EEvlSG_) ;  /* 0xfffffe3c04cc7950 */ /* 0x000fea0003c3ffff */
        .weak           $__internal_33_$__cuda_sm20_rem_u64
        .type           $__internal_33_$__cuda_sm20_rem_u64,@function
        .size           $__internal_33_$__cuda_sm20_rem_u64,(.L_x_27950 - $__internal_33_$__cuda_sm20_rem_u64)
$__internal_33_$__cuda_sm20_rem_u64:
        /* <DEDUP_REMOVED lines=63> */
[----:B------:R-:W-:Y:S06]  /*1c4c0*/  RET.REL.NODEC R4 `(_ZN2at6native24index_elementwise_kernelILi128ELi4EZNS0_20cuda_take_put_kernelIN3c104HalfElZZZZZNS0_10put_kernelERNS_14TensorIteratorERKNS_10TensorBaseEbENKUlvE_clEvENKUlvE8_clEvENKUlvE_clEvENKUlvE0_clEvEUlRS4_lE0_EEvS6_S9_RKT1_EUliE_EEvlSG_) ;  /* 0xfffffe3804cc7950 */ /* 0x000fec0003c3ffff */
.L_x_19755:
        /* <DEDUP_REMOVED lines=11> */
.L_x_27950:


//--------------------- .text._ZN2at6native24index_elementwise_kernelILi128ELi4EZNS0_20cuda_take_put_kernelIN3c104HalfElZZZZZNS0_10put_kernelERNS_14TensorIteratorERKNS_10TensorBaseEbENKUlvE_clEvENKUlvE8_clEvENKUlvE_clEvENKUlvE0_clEvEUlRS4_lE_EEvS6_S9_RKT1_EUliE_EEvlSG_ --------------------------
	.section	.text._ZN2at6native24index_elementwise_kernelILi128ELi4EZNS0_20cuda_take_put_kernelIN3c104HalfElZZZZZNS0_10put_kernelERNS_14TensorIteratorERKNS_10TensorBaseEbENKUlvE_clEvENKUlvE8_clEvENKUlvE_clEvENKUlvE0_clEvEUlRS4_lE_EEvS6_S9_RKT1_EUliE_EEvlSG_,"ax",@progbits
	.align	128
        .global         _ZN2at6native24index_elementwise_kernelILi128ELi4EZNS0_20cuda_take_put_kernelIN3c104HalfElZZZZZNS0_10put_kernelERNS_14TensorIteratorERKNS_10TensorBaseEbENKUlvE_clEvENKUlvE8_clEvENKUlvE_clEvENKUlvE0_clEvEUlRS4_lE_EEvS6_S9_RKT1_EUliE_EEvlSG_
        .type           _ZN2at6native24index_elementwise_kernelILi128ELi4EZNS0_20cuda_take_put_kernelIN3c104HalfElZZZZZNS0_10put_kernelERNS_14TensorIteratorERKNS_10TensorBaseEbENKUlvE_clEvENKUlvE8_clEvENKUlvE_clEvENKUlvE0_clEvEUlRS4_lE_EEvS6_S9_RKT1_EUliE_EEvlSG_,@function
        .size           _ZN2at6native24index_elementwise_kernelILi128ELi4EZNS0_20cuda_take_put_kernelIN3c104HalfElZZZZZNS0_10put_kernelERNS_14TensorIteratorERKNS_10TensorBaseEbENKUlvE_clEvENKUlvE8_clEvENKUlvE_clEvENKUlvE0_clEvEUlRS4_lE_EEvS6_S9_RKT1_EUliE_EEvlSG_,(.L_x_27952 - _ZN2at6native24index_elementwise_kernelILi128ELi4EZNS0_20cuda_take_put_kernelIN3c104HalfElZZZZZNS0_10put_kernelERNS_14TensorIteratorERKNS_10TensorBaseEbENKUlvE_clEvENKUlvE8_clEvENKUlvE_clEvENKUlvE0_clEvEUlRS4_lE_EEvS6_S9_RKT1_EUliE_EEvlSG_)
        .other          _ZN2at6native24index_elementwise_kernelILi128ELi4EZNS0_20cuda_take_put_kernelIN3c104HalfElZZZZZNS0_10put_kernelERNS_14TensorIteratorERKNS_10TensorBaseEbENKUlvE_clEvENKUlvE8_clEvENKUlvE_clEvENKUlvE0_clEvEUlRS4_lE_EEvS6_S9_RKT1_EUliE_EEvlSG_,@"STO_CUDA_ENTRY STV_DEFAULT"
_ZN2at6native24index_elementwise_kernelILi128ELi4EZNS0_20cuda_take_put_kernelIN3c104HalfElZZZZZNS0_10put_kernelERNS_14TensorIteratorERKNS_10TensorBaseEbENKUlvE_clEvENKUlvE8_clEvENKUlvE_clEvENKUlvE0_clEvEUlRS4_lE_EEvS6_S9_RKT1_EUliE_EEvlSG_:
.text._ZN2at6native24index_elementwise_kernelILi128ELi4EZNS0_20cuda_take_put_kernelIN3c104HalfElZZZZZNS0_10put_kernelERNS_14TensorIteratorERKNS_10TensorBaseEbENKUlvE_clEvENKUlvE8_clEvENKUlvE_clEvENKUlvE0_clEvEUlRS4_lE_EEvS6_S9_RKT1_EUliE_EEvlSG_:
        /* <DEDUP_REMOVED lines=315> */
.L_x_19758:
        /* <DEDUP_REMOVED lines=32> */
.L_x_19760:
[----:B------:R-:W-:Y:S05]  /*15b0*/  BSYNC B7 ;  /* 0x0000000000077941 */ /* 0x000fea0003800000 */
.L_x_19759:
        /* <DEDUP_REMOVED lines=28> */
[----:B------:R-:W-:Y:S05]  /*1780*/  CALL.REL.NOINC `($__internal_34_$__cuda_sm20_div_u64) ;  /* 0x000001bc00207944 */ /* 0x000fea0003c00000 */
        /* <DEDUP_REMOVED lines=11> */
.L_x_19763:
        /* <DEDUP_REMOVED lines=24> */
.L_x_19764:
[----:B------:R-:W-:Y:S05]  /*19c0*/  BSYNC B0 ;  /* 0x0000000000007941 */ /* 0x000fea0003800000 */
.L_x_19762:
        /* <DEDUP_REMOVED lines=33> */
.L_x_19766:
        /* <DEDUP_REMOVED lines=24> */
.L_x_19767:
[----:B------:R-:W-:Y:S05]  /*1d60*/  BSYNC B0 ;  /* 0x0000000000007941 */ /* 0x000fea0003800000 */
.L_x_19765:
        /* <DEDUP_REMOVED lines=22> */
[----:B------:R-:W-:Y:S05]  /*1ed0*/  CALL.REL.NOINC `($__internal_34_$__cuda_sm20_div_u64) ;  /* 0x000001b4004c7944 */ /* 0x000fea0003c00000 */
        /* <DEDUP_REMOVED lines=12> */
.L_x_19769:
        /* <DEDUP_REMOVED lines=24> */
.L_x_19770:
[----:B------:R-:W-:Y:S05]  /*2120*/  BSYNC B0 ;  /* 0x0000000000007941 */ /* 0x000fea0003800000 */
.L_x_19768:
        /* <DEDUP_REMOVED lines=35> */
.L_x_19772:
        /* <DEDUP_REMOVED lines=24> */
.L_x_19773:
[----:B------:R-:W-:Y:S05]  /*24e0*/  BSYNC B0 ;  /* 0x0000000000007941 */ /* 0x000fea0003800000 */
.L_x_19771:
        /* <DEDUP_REMOVED lines=35> */
.L_x_19775:
        /* <DEDUP_REMOVED lines=24> */
.L_x_19776:
[----:B------:R-:W-:Y:S05]  /*28a0*/  BSYNC B0 ;  /* 0x0000000000007941 */ /* 0x000fea0003800000 */
.L_x_19774:
        /* <DEDUP_REMOVED lines=35> */
.L_x_19778:
        /* <DEDUP_REMOVED lines=24> */
.L_x_19779:
[----:B------:R-:W-:Y:S05]  /*2c60*/  BSYNC B0 ;  /* 0x0000000000007941 */ /* 0x000fea0003800000 */
.L_x_19777:
        /* <DEDUP_REMOVED lines=35> */
.L_x_19781:
        /* <DEDUP_REMOVED lines=24> */
.L_x_19782:
[----:B------:R-:W-:Y:S05]  /*3020*/  BSYNC B0 ;  /* 0x0000000000007941 */ /* 0x000fea0003800000 */
.L_x_19780:
        /* <DEDUP_REMOVED lines=35> */
.L_x_19784:
        /* <DEDUP_REMOVED lines=24> */
.L_x_19785:
[----:B------:R-:W-:Y:S05]  /*33e0*/  BSYNC B0 ;  /* 0x0000000000007941 */ /* 0x000fea0003800000 */
.L_x_19783:
        /* <DEDUP_REMOVED lines=35> */
.L_x_19787:
        /* <DEDUP_REMOVED lines=24> */
.L_x_19788:
[----:B------:R-:W-:Y:S05]  /*37a0*/  BSYNC B0 ;  /* 0x0000000000007941 */ /* 0x000fea0003800000 */
.L_x_19786:
        /* <DEDUP_REMOVED lines=35> */
.L_x_19790:
        /* <DEDUP_REMOVED lines=24> */
.L_x_19791:
[----:B------:R-:W-:Y:S05]  /*3b60*/  BSYNC B0 ;  /* 0x0000000000007941 */ /* 0x000fea0003800000 */
.L_x_19789:
        /* <DEDUP_REMOVED lines=35> */
.L_x_19793:
        /* <DEDUP_REMOVED lines=24> */
.L_x_19794:
[----:B------:R-:W-:Y:S05]  /*3f20*/  BSYNC B0 ;  /* 0x0000000000007941 */ /* 0x000fea0003800000 */
.L_x_19792:
        /* <DEDUP_REMOVED lines=35> */
.L_x_19796:
        /* <DEDUP_REMOVED lines=24> */
.L_x_19797:
[----:B------:R-:W-:Y:S05]  /*42e0*/  BSYNC B0 ;  /* 0x0000000000007941 */ /* 0x000fea0003800000 */
.L_x_19795:
        /* <DEDUP_REMOVED lines=35> */
.L_x_19799:
        /* <DEDUP_REMOVED lines=24> */
.L_x_19800:
[----:B------:R-:W-:Y:S05]  /*46a0*/  BSYNC B0 ;  /* 0x0000000000007941 */ /* 0x000fea0003800000 */
.L_x_19798:
        /* <DEDUP_REMOVED lines=35> */
.L_x_19802:
        /* <DEDUP_REMOVED lines=24> */
.L_x_19803:
[----:B------:R-:W-:Y:S05]  /*4a60*/  BSYNC B0 ;  /* 0x0000000000007941 */ /* 0x000fea0003800000 */
.L_x_19801:
        /* <DEDUP_REMOVED lines=35> */
.L_x_19805:
        /* <DEDUP_REMOVED lines=24> */
.L_x_19806:
[----:B------:R-:W-:Y:S05]  /*4e20*/  BSYNC B0 ;  /* 0x0000000000007941 */ /* 0x000fea0003800000 */
.L_x_19804:
        /* <DEDUP_REMOVED lines=35> */
.L_x_19808:
        /* <DEDUP_REMOVED lines=24> */
.L_x_19809:
[----:B------:R-:W-:Y:S05]  /*51e0*/  BSYNC B0 ;  /* 0x0000000000007941 */ /* 0x000fea0003800000 */
.L_x_19807:
        /* <DEDUP_REMOVED lines=35> */
.L_x_19811:
        /* <DEDUP_REMOVED lines=24> */
.L_x_19812:
[----:B------:R-:W-:Y:S05]  /*55a0*/  BSYNC B0 ;  /* 0x0000000000007941 */ /* 0x000fea0003800000 */
.L_x_19810:
        /* <DEDUP_REMOVED lines=35> */
.L_x_19814:
        /* <DEDUP_REMOVED lines=24> */
.L_x_19815:
[----:B------:R-:W-:Y:S05]  /*5960*/  BSYNC B0 ;  /* 0x0000000000007941 */ /* 0x000fea0003800000 */
.L_x_19813:
        /* <DEDUP_REMOVED lines=35> */
.L_x_19817:
        /* <DEDUP_REMOVED lines=24> */
.L_x_19818:
[----:B------:R-:W-:Y:S05]  /*5d20*/  BSYNC B0 ;  /* 0x0000000000007941 */ /* 0x000fea0003800000 */
.L_x_19816:
        /* <DEDUP_REMOVED lines=35> */
.L_x_19820:
        /* <DEDUP_REMOVED lines=24> */
.L_x_19821:
[----:B------:R-:W-:Y:S05]  /*60e0*/  BSYNC B0 ;  /* 0x0000000000007941 */ /* 0x000fea0003800000 */
.L_x_19819:
        /* <DEDUP_REMOVED lines=35> */
.L_x_19823:
        /* <DEDUP_REMOVED lines=24> */
.L_x_19824:
[----:B------:R-:W-:Y:S05]  /*64a0*/  BSYNC B0 ;  /* 0x0000000000007941 */ /* 0x000fea0003800000 */
.L_x_19822:
        /* <DEDUP_REMOVED lines=35> */
.L_x_19826:
        /* <DEDUP_REMOVED lines=24> */
.L_x_19827:
[----:B------:R-:W-:Y:S05]  /*6860*/  BSYNC B0 ;  /* 0x0000000000007941 */ /* 0x000fea0003800000 */
.L_x_19825:
        /* <DEDUP_REMOVED lines=35> */
.L_x_19829:
        /* <DEDUP_REMOVED lines=24> */
.L_x_19830:
[----:B------:R-:W-:Y:S05]  /*6c20*/  BSYNC B0 ;  /* 0x0000000000007941 */ /* 0x000fea0003800000 */
.L_x_19828:
        /* <DEDUP_REMOVED lines=34> */
.L_x_19832:
        /* <DEDUP_REMOVED lines=23> */
.L_x_19833:
[----:B------:R-:W-:Y:S05]  /*6fc0*/  BSYNC B0 ;  /* 0x0000000000007941 */ /* 0x000fea0003800000 */
.L_x_19831:
        /* <DEDUP_REMOVED lines=19> */
[----:B------:R-:W-:Y:S05]  /*7100*/  CALL.REL.NOINC `($__internal_35_$__cuda_sm20_rem_u64) ;  /* 0x0000016400d87944 */ /* 0x000fea0003c00000 */
[----:B------:R-:W-:Y:S01]  /*7110*/  MOV R2, R0 ;  /* 0x0000000000027202 */ /* 0x000fe20000000f00 */
[----:B------:R-:W-:Y:S01]  /*7120*/  IMAD.MOV.U32 R3, RZ, RZ, R5 ;  /* 0x000000ffff037224 */ /* 0x000fe200078e0005 */
[----:B------:R-:W-:Y:S06]  /*7130*/  BRA `(.L_x_19836) ;  /* 0x00000000004c7947 */ /* 0x000fec0003800000 */
.L_x_19835:
        /* <DEDUP_REMOVED lines=19> */
.L_x_19836:
[----:B------:R-:W-:Y:S05]  /*7270*/  BSYNC B0 ;  /* 0x0000000000007941 */ /* 0x000fea0003800000 */
.L_x_19834:
        /* <DEDUP_REMOVED lines=8> */
.L_x_19761:
        /* <DEDUP_REMOVED lines=29> */
.L_x_19842:
[----:B-----5:R-:W-:-:S05]  /*74d0*/  HADD2 R0, R7, R23.H0_H0 ;  /* 0x2000001707007230 */ /* 0x020fca0000000000 */
[----:B------:R-:W-:-:S05]  /*74e0*/  PRMT R9, R7, R6, R0 ;  /* 0x0000000607097216 */ /* 0x000fca0000000000 */
[----:B------:R-:W2:Y:S02]  /*74f0*/  ATOM.E.CAS.STRONG.GPU PT, R0, [R4], R7, R9 ;  /* 0x000000070400738b */ /* 0x000ea400001ee109 */
[----:B--2---:R-:W-:Y:S02]  /*7500*/  ISETP.NE.U32.AND P0, PT, R0, R7, PT ;  /* 0x000000070000720c */ /* 0x004fe40003f05070 */
[----:B------:R-:W-:-:S11]  /*7510*/  MOV R7, R0 ;  /* 0x0000000000077202 */ /* 0x000fd60000000f00 */
[----:B------:R-:W-:Y:S05]  /*7520*/  @P0 BRA `(.L_x_19842) ;  /* 0xfffffffc00e80947 */ /* 0x000fea000383ffff */
[----:B------:R-:W-:Y:S05]  /*7530*/  BSYNC B2 ;  /* 0x0000000000027941 */ /* 0x000fea0003800000 */
.L_x_19841:
[----:B------:R-:W-:Y:S05]  /*7540*/  BRA `(.L_x_19843) ;  /* 0x0000000000447947 */ /* 0x000fea0003800000 */
.L_x_19840:
[----:B-----5:R-:W-:-:S05]  /*7550*/  PRMT R5, RZ, 0x5410, R23 ;  /* 0x00005410ff057816 */ /* 0x020fca0000000017 */
[----:B------:R0:W-:Y:S02]  /*7560*/  ATOM.E.ADD.F16x2.RN.STRONG.GPU P0, RZ, desc[UR36][R2.64+-0x2], R5 ;  /* 0xfffffe0502ff79a2 */ /* 0x0001e4000810e1e4 */
[----:B0-----:R-:W-:Y:S05]  /*7570*/  @P0 BRA `(.L_x_19843) ;  /* 0x0000000000380947 */ /* 0x001fea0003800000 */
[----:B------:R-:W0:Y:S02]  /*7580*/  QSPC.E.S P0, RZ, [R2+-0x2] ;  /* 0xfffffe0002ff73aa */ /* 0x000e240000000500 */
[----:B0-----:R-:W-:Y:S05]  /*7590*/  @!P0 BRA `(.L_x_19844) ;  /* 0x0000000000248947 */ /* 0x001fea0003800000 */
[----:B------:R-:W-:-:S07]  /*75a0*/  MOV R4, R2 ;  /* 0x0000000200047202 */ /* 0x000fce0000000f00 */
.L_x_19845:
[----:B------:R-:W0:Y:S02]  /*75b0*/  LDS R2, [R4+-0x2] ;  /* 0xfffffe0004027984 */ /* 0x000e240000000800 */
[C---:B0-----:R-:W-:Y:S02]  /*75c0*/  HADD2 R0, R2.reuse.H1_H1, R23.H0_H0 ;  /* 0x2000001702007230 */ /* 0x041fe40000000c00 */
[----:B------:R-:W-:-:S05]  /*75d0*/  HADD2 R3, R2.H0_H0, RZ.H0_H0 ;  /* 0x200000ff02037230 */ /* 0x000fca0000000800 */
[----:B------:R-:W-:-:S06]  /*75e0*/  PRMT R3, R3, 0x5410, R0 ;  /* 0x0000541003037816 */ /* 0x000fcc0000000000 */
[----:B------:R-:W0:Y:S02]  /*75f0*/  ATOMS.CAST.SPIN R3, [R4+-0x2], R2, R3 ;  /* 0xfffffe020403738d */ /* 0x000e240001800003 */
[----:B0-----:R-:W-:-:S13]  /*7600*/  ISETP.EQ.U32.AND P0, PT, R3, 0x1, PT ;  /* 0x000000010300780c */ /* 0x001fda0003f02070 */
[----:B------:R-:W-:Y:S05]  /*7610*/  @!P0 BRA `(.L_x_19845) ;  /* 0xfffffffc00e48947 */ /* 0x000fea000383ffff */
[----:B------:R-:W-:Y:S05]  /*7620*/  BRA `(.L_x_19843) ;  /* 0x00000000000c7947 */ /* 0x000fea0003800000 */
.L_x_19844:
[----:B------:R-:W2:Y:S02]  /*7630*/  LD.E R0, desc[UR36][R2.64+-0x2] ;  /* 0xfffffe2402007980 */ /* 0x000ea4000c101900 */
[----:B--2---:R-:W-:-:S05]  /*7640*/  IMAD.IADD R5, R5, 0x1, R0 ;  /* 0x0000000105057824 */ /* 0x004fca00078e0200 */
[----:B------:R1:W-:Y:S02]  /*7650*/  ST.E desc[UR36][R2.64+-0x2], R5 ;  /* 0xfffffe0502007985 */ /* 0x0003e4000c101924 */
.L_x_19843:
[----:B------:R-:W-:Y:S05]  /*7660*/  BSYNC B1 ;  /* 0x0000000000017941 */ /* 0x000fea0003800000 */
.L_x_19839:
[----:B------:R-:W-:Y:S05]  /*7670*/  BRA `(.L_x_19846) ;  /* 0x0000000000447947 */ /* 0x000fea0003800000 */
.L_x_19838:
[----:B-----5:R-:W-:-:S05]  /*7680*/  PRMT R5, R23, 0x5410, RZ ;  /* 0x0000541017057816 */ /* 0x020fca00000000ff */
[----:B------:R0:W-:Y:S02]  /*7690*/  ATOM.E.ADD.F16x2.RN.STRONG.GPU P0, RZ, desc[UR36][R2.64], R5 ;  /* 0x0000000502ff79a2 */ /* 0x0001e4000810e1e4 */
[----:B0-----:R-:W-:Y:S05]  /*76a0*/  @P0 BRA `(.L_x_19846) ;  /* 0x0000000000380947 */ /* 0x001fea0003800000 */
[----:B------:R-:W0:Y:S02]  /*76b0*/  QSPC.E.S P0, RZ, [R2] ;  /* 0x0000000002ff73aa */ /* 0x000e240000000500 */
[----:B0-----:R-:W-:Y:S05]  /*76c0*/  @!P0 BRA `(.L_x_19847) ;  /* 0x0000000000248947 */ /* 0x001fea0003800000 */
[----:B------:R-:W-:-:S07]  /*76d0*/  MOV R4, R2 ;  /* 0x0000000200047202 */ /* 0x000fce0000000f00 */
.L_x_19848:
[----:B------:R-:W0:Y:S02]  /*76e0*/  LDS R2, [R4] ;  /* 0x0000000004027984 */ /* 0x000e240000000800 */
[C---:B0-----:R-:W-:Y:S02]  /*76f0*/  HADD2 R0, R2.reuse.H1_H1, RZ.H0_H0 ;  /* 0x200000ff02007230 */ /* 0x041fe40000000c00 */
[----:B------:R-:W-:-:S05]  /*7700*/  HADD2 R3, R2.H0_H0, R23.H0_H0 ;  /* 0x2000001702037230 */ /* 0x000fca0000000800 */
[----:B------:R-:W-:-:S06]  /*7710*/  PRMT R3, R3, 0x5410, R0 ;  /* 0x0000541003037816 */ /* 0x000fcc0000000000 */
[----:B------:R-:W0:Y:S02]  /*7720*/  ATOMS.CAST.SPIN R3, [R4], R2, R3 ;  /* 0x000000020403738d */ /* 0x000e240001800003 */
[----:B0-----:R-:W-:-:S13]  /*7730*/  ISETP.EQ.U32.AND P0, PT, R3, 0x1, PT ;  /* 0x000000010300780c */ /* 0x001fda0003f02070 */
[----:B------:R-:W-:Y:S05]  /*7740*/  @!P0 BRA `(.L_x_19848) ;  /* 0xfffffffc00e48947 */ /* 0x000fea000383ffff */
[----:B------:R-:W-:Y:S05]  /*7750*/  BRA `(.L_x_19846) ;  /* 0x00000000000c7947 */ /* 0x000fea0003800000 */
.L_x_19847:
[----:B------:R-:W2:Y:S02]  /*7760*/  LD.E R0, desc[UR36][R2.64] ;  /* 0x0000002402007980 */ /* 0x000ea4000c101900 */
[----:B--2---:R-:W-:-:S05]  /*7770*/  IADD3 R5, R5, R0, RZ ;  /* 0x0000000005057210 */ /* 0x004fca0007ffe0ff */
[----:B------:R2:W-:Y:S02]  /*7780*/  ST.E desc[UR36][R2.64], R5 ;  /* 0x0000000502007985 */ /* 0x0005e4000c101924 */
.L_x_19846:
[----:B------:R-:W-:Y:S05]  /*7790*/  BSYNC B0 ;  /* 0x0000000000007941 */ /* 0x000fea0003800000 */
.L_x_19837:
[----:B------:R-:W-:Y:S01]  /*77a0*/  IMAD R17, R24, 0x200, R19 ;  /* 0x0000020018117824 */ /* 0x000fe200078e0213 */
[----:B-12---:R-:W-:-:S04]  /*77b0*/  HFMA2.MMA R3, -RZ, RZ, 0, 0 ;  /* 0x00000000ff037435 */ /* 0x006fc800000001ff */
[----:B------:R-:W-:-:S05]  /*77c0*/  IADD3 R17, R17, 0x80, RZ ;  /* 0x0000008011117810 */ /* 0x000fca0007ffe0ff */
[----:B------:R-:W-:-:S07]  /*77d0*/  IMAD.MOV.U32 R2, RZ, RZ, R17 ;  /* 0x000000ffff027224 */ /* 0x000fce00078e0011 */
.L_x_19757:
[----:B------:R-:W-:Y:S05]  /*77e0*/  BSYNC B6 ;  /* 0x0000000000067941 */ /* 0x000fea0003800000 */
.L_x_19756:
        /* <DEDUP_REMOVED lines=26> */
[----:B0-----:R-:W-:-:S05]  /*7990*/  IMAD.HI.U32 R4, R3, UR7, R2 ;  /* 0x0000000703047c27 */ /* 0x001fca000f8e0002 */
        /* <DEDUP_REMOVED lines=280> */
.L_x_19851:
        /* <DEDUP_REMOVED lines=32> */
.L_x_19853:
[----:B------:R-:W-:Y:S05]  /*8d20*/  BSYNC B7 ;  /* 0x0000000000077941 */ /* 0x000fea0003800000 */
.L_x_19852:
        /* <DEDUP_REMOVED lines=28> */
[----:B0-----:R-:W-:Y:S05]  /*8ef0*/  CALL.REL.NOINC `($__internal_34_$__cuda_sm20_div_u64) ;  /* 0x0000014400447944 */ /* 0x001fea0003c00000 */
        /* <DEDUP_REMOVED lines=11> */
.L_x_19856:
        /* <DEDUP_REMOVED lines=24> */
.L_x_19857:
[----:B------:R-:W-:Y:S05]  /*9130*/  BSYNC B0 ;  /* 0x0000000000007941 */ /* 0x000fea0003800000 */
.L_x_19855:
        /* <DEDUP_REMOVED lines=32> */
.L_x_19859:
        /* <DEDUP_REMOVED lines=24> */
.L_x_19860:
[----:B------:R-:W-:Y:S05]  /*94c0*/  BSYNC B0 ;  /* 0x0000000000007941 */ /* 0x000fea0003800000 */
.L_x_19858:
        /* <DEDUP_REMOVED lines=33> */
.L_x_19862:
        /* <DEDUP_REMOVED lines=24> */
.L_x_19863:
[----:B------:R-:W-:Y:S05]  /*9860*/  BSYNC B0 ;  /* 0x0000000000007941 */ /* 0x000fea0003800000 */
.L_x_19861:
        /* <DEDUP_REMOVED lines=33> */
.L_x_19865:
        /* <DEDUP_REMOVED lines=24> */
.L_x_19866:
[----:B------:R-:W-:Y:S05]  /*9c00*/  BSYNC B0 ;  /* 0x0000000000007941 */ /* 0x000fea0003800000 */
.L_x_19864:
        /* <DEDUP_REMOVED lines=33> */
.L_x_19868:
        /* <DEDUP_REMOVED lines=24> */
.L_x_19869:
[----:B------:R-:W-:Y:S05]  /*9fa0*/  BSYNC B0 ;  /* 0x0000000000007941 */ /* 0x000fea0003800000 */
.L_x_19867:
        /* <DEDUP_REMOVED lines=33> */
.L_x_19871:
        /* <DEDUP_REMOVED lines=24> */
.L_x_19872:
[----:B------:R-:W-:Y:S05]  /*a340*/  BSYNC B0 ;  /* 0x0000000000007941 */ /* 0x000fea0003800000 */
.L_x_19870:
        /* <DEDUP_REMOVED lines=33> */
.L_x_19874:
        /* <DEDUP_REMOVED lines=24> */
.L_x_19875:
[----:B------:R-:W-:Y:S05]  /*a6e0*/  BSYNC B0 ;  /* 0x0000000000007941 */ /* 0x000fea0003800000 */
.L_x_19873:
        /* <DEDUP_REMOVED lines=33> */
.L_x_19877:
        /* <DEDUP_REMOVED lines=24> */
.L_x_19878:
[----:B------:R-:W-:Y:S05]  /*aa80*/  BSYNC B0 ;  /* 0x0000000000007941 */ /* 0x000fea0003800000 */
.L_x_19876:
        /* <DEDUP_REMOVED lines=33> */
.L_x_19880:
        /* <DEDUP_REMOVED lines=24> */
.L_x_19881:
[----:B------:R-:W-:Y:S05]  /*ae20*/  BSYNC B0 ;  /* 0x0000000000007941 */ /* 0x000fea0003800000 */
.L_x_19879:
        /* <DEDUP_REMOVED lines=33> */
.L_x_19883:
        /* <DEDUP_REMOVED lines=24> */
.L_x_19884:
[----:B------:R-:W-:Y:S05]  /*b1c0*/  BSYNC B0 ;  /* 0x0000000000007941 */ /* 0x000fea0003800000 */
.L_x_19882:
        /* <DEDUP_REMOVED lines=33> */
.L_x_19886:
        /* <DEDUP_REMOVED lines=24> */
.L_x_19887:
[----:B------:R-:W-:Y:S05]  /*b560*/  BSYNC B0 ;  /* 0x0000000000007941 */ /* 0x000fea0003800000 */
.L_x_19885:
        /* <DEDUP_REMOVED lines=33> */
.L_x_19889:
        /* <DEDUP_REMOVED lines=24> */
.L_x_19890:
[----:B------:R-:W-:Y:S05]  /*b900*/  BSYNC B0 ;  /* 0x0000000000007941 */ /* 0x000fea0003800000 */
.L_x_19888:
        /* <DEDUP_REMOVED lines=33> */
.L_x_19892:
        /* <DEDUP_REMOVED lines=24> */
.L_x_19893:
[----:B------:R-:W-:Y:S05]  /*bca0*/  BSYNC B0 ;  /* 0x0000000000007941 */ /* 0x000fea0003800000 */
.L_x_19891:
        /* <DEDUP_REMOVED lines=33> */
.L_x_19895:
        /* <DEDUP_REMOVED lines=24> */
.L_x_19896:
[----:B------:R-:W-:Y:S05]  /*c040*/  BSYNC B0 ;  /* 0x0000000000007941 */ /* 0x000fea0003800000 */
.L_x_19894:
        /* <DEDUP_REMOVED lines=33> */
.L_x_19898:
        /* <DEDUP_REMOVED lines=24> */
.L_x_19899:
[----:B------:R-:W-:Y:S05]  /*c3e0*/  BSYNC B0 ;  /* 0x0000000000007941 */ /* 0x000fea0003800000 */
.L_x_19897:
        /* <DEDUP_REMOVED lines=33> */
.L_x_19901:
        /* <DEDUP_REMOVED lines=24> */
.L_x_19902:
[----:B------:R-:W-:Y:S05]  /*c780*/  BSYNC B0 ;  /* 0x0000000000007941 */ /* 0x000fea0003800000 */
.L_x_19900:
        /* <DEDUP_REMOVED lines=33> */
.L_x_19904:
        /* <DEDUP_REMOVED lines=24> */
.L_x_19905:
[----:B------:R-:W-:Y:S05]  /*cb20*/  BSYNC B0 ;  /* 0x0000000000007941 */ /* 0x000fea0003800000 */
.L_x_19903:
        /* <DEDUP_REMOVED lines=33> */
.L_x_19907:
        /* <DEDUP_REMOVED lines=24> */
.L_x_19908:
[----:B------:R-:W-:Y:S05]  /*cec0*/  BSYNC B0 ;  /* 0x0000000000007941 */ /* 0x000fea0003800000 */
.L_x_19906:
        /* <DEDUP_REMOVED lines=33> */
.L_x_19910:
        /* <DEDUP_REMOVED lines=24> */
.L_x_19911:
[----:B------:R-:W-:Y:S05]  /*d260*/  BSYNC B0 ;  /* 0x0000000000007941 */ /* 0x000fea0003800000 */
.L_x_19909:
        /* <DEDUP_REMOVED lines=33> */
.L_x_19913:
        /* <DEDUP_REMOVED lines=24> */
.L_x_19914:
[----:B------:R-:W-:Y:S05]  /*d600*/  BSYNC B0 ;  /* 0x0000000000007941 */ /* 0x000fea0003800000 */
.L_x_19912:
        /* <DEDUP_REMOVED lines=33> */
.L_x_19916:
        /* <DEDUP_REMOVED lines=24> */
.L_x_19917:
[----:B------:R-:W-:Y:S05]  /*d9a0*/  BSYNC B0 ;  /* 0x0000000000007941 */ /* 0x000fea0003800000 */
.L_x_19915:
        /* <DEDUP_REMOVED lines=33> */
.L_x_19919:
        /* <DEDUP_REMOVED lines=24> */
.L_x_19920:
[----:B------:R-:W-:Y:S05]  /*dd40*/  BSYNC B0 ;  /* 0x0000000000007941 */ /* 0x000fea0003800000 */
.L_x_19918:
        /* <DEDUP_REMOVED lines=33> */
.L_x_19922:
        /* <DEDUP_REMOVED lines=24> */
.L_x_19923:
[----:B------:R-:W-:Y:S05]  /*e0e0*/  BSYNC B0 ;  /* 0x0000000000007941 */ /* 0x000fea0003800000 */
.L_x_19921:
        /* <DEDUP_REMOVED lines=31> */
.L_x_19925:
        /* <DEDUP_REMOVED lines=23> */
.L_x_19926:
[----:B------:R-:W-:Y:S05]  /*e450*/  BSYNC B0 ;  /* 0x0000000000007941 */ /* 0x000fea0003800000 */
.L_x_19924:
        /* <DEDUP_REMOVED lines=21> */
.L_x_19928:
        /* <DEDUP_REMOVED lines=19> */
.L_x_19929:
[----:B------:R-:W-:Y:S05]  /*e6e0*/  BSYNC B0 ;  /* 0x0000000000007941 */ /* 0x000fea0003800000 */
.L_x_19927:
[----:B------:R-:W-:Y:S01]  /*e6f0*/  ULDC.64 UR4, c[0x0][0x5c0] ;  /* 0x0001700000047ab9 */ /* 0x000fe20000000a00 */
[----:B------:R-:W-:Y:S02]  /*e700*/  IMAD.MOV.U32 R19, RZ, RZ, R16 ;  /* 0x000000ffff137224 */ /* 0x000fe400078e0010 */
[----:B------:R-:W-:Y:S02]  /*e710*/  IMAD R3, R3, UR4, RZ ;  /* 0x0000000403037c24 */ /* 0x000fe4000f8e02ff */
[----:B------:R-:W-:-:S04]  /*e720*/  IMAD.WIDE.U32 R18, R2, UR4, R18 ;  /* 0x0000000402127c25 */ /* 0x000fc8000f8e0012 */
[----:B------:R-:W-:-:S05]  /*e730*/  IMAD R3, R2, UR5, R3 ;  /* 0x0000000502037c24 */ /* 0x000fca000f8e0203 */
[----:B------:R-:W-:-:S07]  /*e740*/  IADD3 R16, R19, R3, RZ ;  /* 0x0000000313107210 */ /* 0x000fce0007ffe0ff */
.L_x_19854:
        /* <DEDUP_REMOVED lines=29> */
.L_x_19935:
[----:B-----5:R-:W-:-:S05]  /*e920*/  HADD2 R0, R7, R23.H0_H0 ;  /* 0x2000001707007230 */ /* 0x020fca0000000000 */
[----:B------:R-:W-:-:S05]  /*e930*/  PRMT R9, R7, R6, R0 ;  /* 0x0000000607097216 */ /* 0x000fca0000000000 */
[----:B------:R-:W2:Y:S02]  /*e940*/  ATOM.E.CAS.STRONG.GPU PT, R0, [R4], R7, R9 ;  /* 0x000000070400738b */ /* 0x000ea400001ee109 */
[----:B--2---:R-:W-:Y:S02]  /*e950*/  ISETP.NE.U32.AND P0, PT, R0, R7, PT ;  /* 0x000000070000720c */ /* 0x004fe40003f05070 */
[----:B------:R-:W-:-:S11]  /*e960*/  MOV R7, R0 ;  /* 0x0000000000077202 */ /* 0x000fd60000000f00 */
[----:B------:R-:W-:Y:S05]  /*e970*/  @P0 BRA `(.L_x_19935) ;  /* 0xfffffffc00e80947 */ /* 0x000fea000383ffff */
[----:B------:R-:W-:Y:S05]  /*e980*/  BSYNC B2 ;  /* 0x0000000000027941 */ /* 0x000fea0003800000 */
.L_x_19934:
[----:B------:R-:W-:Y:S05]  /*e990*/  BRA `(.L_x_19936) ;  /* 0x0000000000447947 */ /* 0x000fea0003800000 */
.L_x_19933:
[----:B0----5:R-:W-:-:S05]  /*e9a0*/  PRMT R5, RZ, 0x5410, R23 ;  /* 0x00005410ff057816 */ /* 0x021fca0000000017 */
[----:B------:R0:W-:Y:S02]  /*e9b0*/  ATOM.E.ADD.F16x2.RN.STRONG.GPU P0, RZ, desc[UR36][R2.64+-0x2], R5 ;  /* 0xfffffe0502ff79a2 */ /* 0x0001e4000810e1e4 */
[----:B0-----:R-:W-:Y:S05]  /*e9c0*/  @P0 BRA `(.L_x_19936) ;  /* 0x0000000000380947 */ /* 0x001fea0003800000 */
[----:B------:R-:W0:Y:S02]  /*e9d0*/  QSPC.E.S P0, RZ, [R2+-0x2] ;  /* 0xfffffe0002ff73aa */ /* 0x000e240000000500 */
[----:B0-----:R-:W-:Y:S05]  /*e9e0*/  @!P0 BRA `(.L_x_19937) ;  /* 0x0000000000248947 */ /* 0x001fea0003800000 */
[----:B------:R-:W-:-:S07]  /*e9f0*/  MOV R4, R2 ;  /* 0x0000000200047202 */ /* 0x000fce0000000f00 */
.L_x_19938:
        /* <DEDUP_REMOVED lines=8> */
.L_x_19937:
[----:B------:R-:W2:Y:S02]  /*ea80*/  LD.E R0, desc[UR36][R2.64+-0x2] ;  /* 0xfffffe2402007980 */ /* 0x000ea4000c101900 */
[----:B--2---:R-:W-:-:S05]  /*ea90*/  IMAD.IADD R5, R5, 0x1, R0 ;  /* 0x0000000105057824 */ /* 0x004fca00078e0200 */
[----:B------:R1:W-:Y:S02]  /*eaa0*/  ST.E desc[UR36][R2.64+-0x2], R5 ;  /* 0xfffffe0502007985 */ /* 0x0003e4000c101924 */
.L_x_19936:
[----:B------:R-:W-:Y:S05]  /*eab0*/  BSYNC B1 ;  /* 0x0000000000017941 */ /* 0x000fea0003800000 */
.L_x_19932:
[----:B------:R-:W-:Y:S05]  /*eac0*/  BRA `(.L_x_19939) ;  /* 0x0000000000447947 */ /* 0x000fea0003800000 */
.L_x_19931:
[----:B0----5:R-:W-:-:S05]  /*ead0*/  PRMT R5, R23, 0x5410, RZ ;  /* 0x0000541017057816 */ /* 0x021fca00000000ff */
[----:B------:R0:W-:Y:S02]  /*eae0*/  ATOM.E.ADD.F16x2.RN.STRONG.GPU P0, RZ, desc[UR36][R2.64], R5 ;  /* 0x0000000502ff79a2 */ /* 0x0001e4000810e1e4 */
[----:B0-----:R-:W-:Y:S05]  /*eaf0*/  @P0 BRA `(.L_x_19939) ;  /* 0x0000000000380947 */ /* 0x001fea0003800000 */
[----:B------:R-:W0:Y:S02]  /*eb00*/  QSPC.E.S P0, RZ, [R2] ;  /* 0x0000000002ff73aa */ /* 0x000e240000000500 */
[----:B0-----:R-:W-:Y:S05]  /*eb10*/  @!P0 BRA `(.L_x_19940) ;  /* 0x0000000000248947 */ /* 0x001fea0003800000 */
[----:B------:R-:W-:-:S07]  /*eb20*/  MOV R4, R2 ;  /* 0x0000000200047202 */ /* 0x000fce0000000f00 */
.L_x_19941:
        /* <DEDUP_REMOVED lines=8> */
.L_x_19940:
[----:B------:R-:W2:Y:S02]  /*ebb0*/  LD.E R0, desc[UR36][R2.64] ;  /* 0x0000002402007980 */ /* 0x000ea4000c101900 */
[----:B--2---:R-:W-:-:S05]  /*ebc0*/  IADD3 R5, R5, R0, RZ ;  /* 0x0000000005057210 */ /* 0x004fca0007ffe0ff */
[----:B------:R0:W-:Y:S02]  /*ebd0*/  ST.E desc[UR36][R2.64], R5 ;  /* 0x0000000502007985 */ /* 0x0001e4000c101924 */
.L_x_19939:
[----:B------:R-:W-:Y:S05]  /*ebe0*/  BSYNC B0 ;  /* 0x0000000000007941 */ /* 0x000fea0003800000 */
.L_x_19930:
[----:B------:R-:W-:Y:S02]  /*ebf0*/  VIADD R17, R17, 0x80 ;  /* 0x0000008011117836 */ /* 0x000fe40000000000 */
[----:B01----:R-:W-:-:S03]  /*ec00*/  IMAD.MOV.U32 R3, RZ, RZ, RZ ;  /* 0x000000ffff037224 */ /* 0x003fc600078e00ff */
[----:B------:R-:W-:-:S07]  /*ec10*/  MOV R2, R17 ;  /* 0x0000001100027202 */ /* 0x000fce0000000f00 */
.L_x_19850:
[----:B------:R-:W-:Y:S05]  /*ec20*/  BSYNC B6 ;  /* 0x0000000000067941 */ /* 0x000fea0003800000 */
.L_x_19849:
        /* <DEDUP_REMOVED lines=26> */
[----:B0-----:R-:W-:-:S05]  /*edd0*/  IMAD.HI.U32 R4, R3, UR7, R2 ;  /* 0x0000000703047c27 */ /* 0x001fca000f8e0002 */
        /* <DEDUP_REMOVED lines=280> */
.L_x_19944:
        /* <DEDUP_REMOVED lines=32> */
.L_x_19946:
[----:B------:R-:W-:Y:S05]  /*10160*/  BSYNC B7 ;  /* 0x0000000000077941 */ /* 0x000fea0003800000 */
.L_x_19945:
        /* <DEDUP_REMOVED lines=28> */
[----:B0-----:R-:W-:Y:S05]  /*10330*/  CALL.REL.NOINC `($__internal_34_$__cuda_sm20_div_u64) ;  /* 0x000000d000347944 */ /* 0x001fea0003c00000 */
        /* <DEDUP_REMOVED lines=11> */
.L_x_19949:
        /* <DEDUP_REMOVED lines=24> */
.L_x_19950:
[----:B------:R-:W-:Y:S05]  /*10570*/  BSYNC B0 ;  /* 0x0000000000007941 */ /* 0x000fea0003800000 */
.L_x_19948:
        /* <DEDUP_REMOVED lines=32> */
.L_x_19952:
        /* <DEDUP_REMOVED lines=24> */
.L_x_19953:
[----:B------:R-:W-:Y:S05]  /*10900*/  BSYNC B0 ;  /* 0x0000000000007941 */ /* 0x000fea0003800000 */
.L_x_19951:
        /* <DEDUP_REMOVED lines=33> */
.L_x_19955:
        /* <DEDUP_REMOVED lines=24> */
.L_x_19956:
[----:B------:R-:W-:Y:S05]  /*10ca0*/  BSYNC B0 ;  /* 0x0000000000007941 */ /* 0x000fea0003800000 */
.L_x_19954:
        /* <DEDUP_REMOVED lines=33> */
.L_x_19958:
        /* <DEDUP_REMOVED lines=24> */
.L_x_19959:
[----:B------:R-:W-:Y:S05]  /*11040*/  BSYNC B0 ;  /* 0x0000000000007941 */ /* 0x000fea0003800000 */
.L_x_19957:
        /* <DEDUP_REMOVED lines=33> */
.L_x_19961:
        /* <DEDUP_REMOVED lines=24> */
.L_x_19962:
[----:B------:R-:W-:Y:S05]  /*113e0*/  BSYNC B0 ;  /* 0x0000000000007941 */ /* 0x000fea0003800000 */
.L_x_19960:
        /* <DEDUP_REMOVED lines=33> */
.L_x_19964:
        /* <DEDUP_REMOVED lines=24> */
.L_x_19965:
[----:B------:R-:W-:Y:S05]  /*11780*/  BSYNC B0 ;  /* 0x0000000000007941 */ /* 0x000fea0003800000 */
.L_x_19963:
        /* <DEDUP_REMOVED lines=33> */
.L_x_19967:
        /* <DEDUP_REMOVED lines=24> */
.L_x_19968:
[----:B------:R-:W-:Y:S05]  /*11b20*/  BSYNC B0 ;  /* 0x0000000000007941 */ /* 0x000fea0003800000 */
.L_x_19966:
        /* <DEDUP_REMOVED lines=33> */
.L_x_19970:
        /* <DEDUP_REMOVED lines=24> */
.L_x_19971:
[----:B------:R-:W-:Y:S05]  /*11ec0*/  BSYNC B0 ;  /* 0x0000000000007941 */ /* 0x000fea0003800000 */
.L_x_19969:
        /* <DEDUP_REMOVED lines=33> */
.L_x_19973:
        /* <DEDUP_REMOVED lines=24> */
.L_x_19974:
[----:B------:R-:W-:Y:S05]  /*12260*/  BSYNC B0 ;  /* 0x0000000000007941 */ /* 0x000fea0003800000 */
.L_x_19972:
        /* <DEDUP_REMOVED lines=33> */
.L_x_19976:
        /* <DEDUP_REMOVED lines=24> */
.L_x_19977:
[----:B------:R-:W-:Y:S05]  /*12600*/  BSYNC B0 ;  /* 0x0000000000007941 */ /* 0x000fea0003800000 */
.L_x_19975:
        /* <DEDUP_REMOVED lines=33> */
.L_x_19979:
        /* <DEDUP_REMOVED lines=24> */
.L_x_19980:
[----:B------:R-:W-:Y:S05]  /*129a0*/  BSYNC B0 ;  /* 0x0000000000007941 */ /* 0x000fea0003800000 */
.L_x_19978:
        /* <DEDUP_REMOVED lines=33> */
.L_x_19982:
        /* <DEDUP_REMOVED lines=24> */
.L_x_19983:
[----:B------:R-:W-:Y:S05]  /*12d40*/  BSYNC B0 ;  /* 0x0000000000007941 */ /* 0x000fea0003800000 */
.L_x_19981:
        /* <DEDUP_REMOVED lines=33> */
.L_x_19985:
        /* <DEDUP_REMOVED lines=24> */
.L_x_19986:
[----:B------:R-:W-:Y:S05]  /*130e0*/  BSYNC B0 ;  /* 0x0000000000007941 */ /* 0x000fea0003800000 */
.L_x_19984:
        /* <DEDUP_REMOVED lines=33> */
.L_x_19988:
        /* <DEDUP_REMOVED lines=24> */
.L_x_19989:
[----:B------:R-:W-:Y:S05]  /*13480*/  BSYNC B0 ;  /* 0x0000000000007941 */ /* 0x000fea0003800000 */
.L_x_19987:
        /* <DEDUP_REMOVED lines=33> */
.L_x_19991:
        /* <DEDUP_REMOVED lines=24> */
.L_x_19992:
[----:B------:R-:W-:Y:S05]  /*13820*/  BSYNC B0 ;  /* 0x0000000000007941 */ /* 0x000fea0003800000 */
.L_x_19990:
        /* <DEDUP_REMOVED lines=33> */
.L_x_19994:
        /* <DEDUP_REMOVED lines=24> */
.L_x_19995:
[----:B------:R-:W-:Y:S05]  /*13bc0*/  BSYNC B0 ;  /* 0x0000000000007941 */ /* 0x000fea0003800000 */
.L_x_19993:
        /* <DEDUP_REMOVED lines=33> */
.L_x_19997:
        /* <DEDUP_REMOVED lines=24> */
.L_x_19998:
[----:B------:R-:W-:Y:S05]  /*13f60*/  BSYNC B0 ;  /* 0x0000000000007941 */ /* 0x000fea0003800000 */
.L_x_19996:
        /* <DEDUP_REMOVED lines=33> */
.L_x_20000:
        /* <DEDUP_REMOVED lines=24> */
.L_x_20001:
[----:B------:R-:W-:Y:S05]  /*14300*/  BSYNC B0 ;  /* 0x0000000000007941 */ /* 0x000fea0003800000 */
.L_x_19999:
        /* <DEDUP_REMOVED lines=33> */
.L_x_20003:
        /* <DEDUP_REMOVED lines=24> */
.L_x_20004:
[----:B------:R-:W-:Y:S05]  /*146a0*/  BSYNC B0 ;  /* 0x0000000000007941 */ /* 0x000fea0003800000 */
.L_x_20002:
        /* <DEDUP_REMOVED lines=33> */
.L_x_20006:
        /* <DEDUP_REMOVED lines=24> */
.L_x_20007:
[----:B------:R-:W-:Y:S05]  /*14a40*/  BSYNC B0 ;  /* 0x0000000000007941 */ /* 0x000fea0003800000 */
.L_x_20005:
        /* <DEDUP_REMOVED lines=33> */
.L_x_20009:
        /* <DEDUP_REMOVED lines=24> */
.L_x_20010:
[----:B------:R-:W-:Y:S05]  /*14de0*/  BSYNC B0 ;  /* 0x0000000000007941 */ /* 0x000fea0003800000 */
.L_x_20008:
        /* <DEDUP_REMOVED lines=33> */
.L_x_20012:
        /* <DEDUP_REMOVED lines=24> */
.L_x_20013:
[----:B------:R-:W-:Y:S05]  /*15180*/  BSYNC B0 ;  /* 0x0000000000007941 */ /* 0x000fea0003800000 */
.L_x_20011:
        /* <DEDUP_REMOVED lines=20> */
[----:B------:R-:W-:Y:S05]  /*152d0*/  CALL.REL.NOINC `($__internal_34_$__cuda_sm20_div_u64) ;  /* 0x00000080004c7944 */ /* 0x000fea0003c00000 */
        /* <DEDUP_REMOVED lines=12> */
.L_x_20015:
        /* <DEDUP_REMOVED lines=24> */
.L_x_20016:
[----:B------:R-:W-:Y:S05]  /*15520*/  BSYNC B0 ;  /* 0x0000000000007941 */ /* 0x000fea0003800000 */
.L_x_20014:
        /* <DEDUP_REMOVED lines=31> */
.L_x_20018:
        /* <DEDUP_REMOVED lines=23> */
.L_x_20019:
[----:B------:R-:W-:Y:S05]  /*15890*/  BSYNC B0 ;  /* 0x0000000000007941 */ /* 0x000fea0003800000 */
.L_x_20017:
        /* <DEDUP_REMOVED lines=18> */
[----:B------:R-:W-:Y:S02]  /*159c0*/  MOV R2, R0 ;  /* 0x0000000000027202 */ /* 0x000fe40000000f00 */
[----:B------:R-:W-:Y:S01]  /*159d0*/  MOV R3, R5 ;  /* 0x0000000500037202 */ /* 0x000fe20000000f00 */
[----:B------:R-:W-:Y:S06]  /*159e0*/  BRA `(.L_x_20022) ;  /* 0x00000000004c7947 */ /* 0x000fec0003800000 */
.L_x_20021:
        /* <DEDUP_REMOVED lines=19> */
.L_x_20022:
[----:B------:R-:W-:Y:S05]  /*15b20*/  BSYNC B0 ;  /* 0x0000000000007941 */ /* 0x000fea0003800000 */
.L_x_20020:
[----:B------:R-:W-:Y:S01]  /*15b30*/  ULDC.64 UR4, c[0x0][0x5c0] ;  /* 0x0001700000047ab9 */ /* 0x000fe20000000a00 */
[----:B------:R-:W-:Y:S01]  /*15b40*/  MOV R19, R16 ;  /* 0x0000001000137202 */ /* 0x000fe20000000f00 */
[----:B------:R-:W-:Y:S02]  /*15b50*/  IMAD R3, R3, UR4, RZ ;  /* 0x0000000403037c24 */ /* 0x000fe4000f8e02ff */
[----:B------:R-:W-:-:S04]  /*15b60*/  IMAD.WIDE.U32 R18, R2, UR4, R18 ;  /* 0x0000000402127c25 */ /* 0x000fc8000f8e0012 */
[----:B------:R-:W-:-:S05]  /*15b70*/  IMAD R3, R2, UR5, R3 ;  /* 0x0000000502037c24 */ /* 0x000fca000f8e0203 */
[----:B------:R-:W-:-:S07]  /*15b80*/  IADD3 R16, R19, R3, RZ ;  /* 0x0000000313107210 */ /* 0x000fce0007ffe0ff */
.L_x_19947:
        /* <DEDUP_REMOVED lines=29> */
.L_x_20028:
[----:B-----5:R-:W-:-:S05]  /*15d60*/  HADD2 R0, R7, R23.H0_H0 ;  /* 0x2000001707007230 */ /* 0x020fca0000000000 */
[----:B------:R-:W-:-:S05]  /*15d70*/  PRMT R9, R7, R6, R0 ;  /* 0x0000000607097216 */ /* 0x000fca0000000000 */
[----:B------:R-:W2:Y:S02]  /*15d80*/  ATOM.E.CAS.STRONG.GPU PT, R0, [R4], R7, R9 ;  /* 0x000000070400738b */ /* 0x000ea400001ee109 */
[----:B--2---:R-:W-:Y:S01]  /*15d90*/  ISETP.NE.U32.AND P0, PT, R0, R7, PT ;  /* 0x000000070000720c */ /* 0x004fe20003f05070 */
[----:B------:R-:W-:-:S12]  /*15da0*/  IMAD.MOV.U32 R7, RZ, RZ, R0 ;  /* 0x000000ffff077224 */ /* 0x000fd800078e0000 */
[----:B------:R-:W-:Y:S05]  /*15db0*/  @P0 BRA `(.L_x_20028) ;  /* 0xfffffffc00e80947 */ /* 0x000fea000383ffff */
[----:B------:R-:W-:Y:S05]  /*15dc0*/  BSYNC B2 ;  /* 0x0000000000027941 */ /* 0x000fea0003800000 */
.L_x_20027:
[----:B------:R-:W-:Y:S05]  /*15dd0*/  BRA `(.L_x_20029) ;  /* 0x0000000000447947 */ /* 0x000fea0003800000 */
.L_x_20026:
[----:B0----5:R-:W-:-:S05]  /*15de0*/  PRMT R5, RZ, 0x5410, R23 ;  /* 0x00005410ff057816 */ /* 0x021fca0000000017 */
[----:B------:R0:W-:Y:S02]  /*15df0*/  ATOM.E.ADD.F16x2.RN.STRONG.GPU P0, RZ, desc[UR36][R2.64+-0x2], R5 ;  /* 0xfffffe0502ff79a2 */ /* 0x0001e4000810e1e4 */
[----:B0-----:R-:W-:Y:S05]  /*15e00*/  @P0 BRA `(.L_x_20029) ;  /* 0x0000000000380947 */ /* 0x001fea0003800000 */
[----:B------:R-:W0:Y:S02]  /*15e10*/  QSPC.E.S P0, RZ, [R2+-0x2] ;  /* 0xfffffe0002ff73aa */ /* 0x000e240000000500 */
[----:B0-----:R-:W-:Y:S05]  /*15e20*/  @!P0 BRA `(.L_x_20030) ;  /* 0x0000000000248947 */ /* 0x001fea0003800000 */
[----:B------:R-:W-:-:S07]  /*15e30*/  MOV R4, R2 ;  /* 0x0000000200047202 */ /* 0x000fce0000000f00 */
.L_x_20031:
        /* <DEDUP_REMOVED lines=8> */
.L_x_20030:
[----:B------:R-:W2:Y:S02]  /*15ec0*/  LD.E R0, desc[UR36][R2.64+-0x2] ;  /* 0xfffffe2402007980 */ /* 0x000ea4000c101900 */
[----:B--2---:R-:W-:-:S05]  /*15ed0*/  IADD3 R5, R5, R0, RZ ;  /* 0x0000000005057210 */ /* 0x004fca0007ffe0ff */
[----:B------:R1:W-:Y:S02]  /*15ee0*/  ST.E desc[UR36][R2.64+-0x2], R5 ;  /* 0xfffffe0502007985 */ /* 0x0003e4000c101924 */
.L_x_20029:
[----:B------:R-:W-:Y:S05]  /*15ef0*/  BSYNC B1 ;  /* 0x0000000000017941 */ /* 0x000fea0003800000 */
.L_x_20025:
[----:B------:R-:W-:Y:S05]  /*15f00*/  BRA `(.L_x_20032) ;  /* 0x0000000000447947 */ /* 0x000fea0003800000 */
.L_x_20024:
[----:B0----5:R-:W-:-:S05]  /*15f10*/  PRMT R5, R23, 0x5410, RZ ;  /* 0x0000541017057816 */ /* 0x021fca00000000ff */
[----:B------:R0:W-:Y:S02]  /*15f20*/  ATOM.E.ADD.F16x2.RN.STRONG.GPU P0, RZ, desc[UR36][R2.64], R5 ;  /* 0x0000000502ff79a2 */ /* 0x0001e4000810e1e4 */
[----:B0-----:R-:W-:Y:S05]  /*15f30*/  @P0 BRA `(.L_x_20032) ;  /* 0x0000000000380947 */ /* 0x001fea0003800000 */
[----:B------:R-:W0:Y:S02]  /*15f40*/  QSPC.E.S P0, RZ, [R2] ;  /* 0x0000000002ff73aa */ /* 0x000e240000000500 */
[----:B0-----:R-:W-:Y:S05]  /*15f50*/  @!P0 BRA `(.L_x_20033) ;  /* 0x0000000000248947 */ /* 0x001fea0003800000 */
[----:B------:R-:W-:-:S07]  /*15f60*/  MOV R4, R2 ;  /* 0x0000000200047202 */ /* 0x000fce0000000f00 */
.L_x_20034:
        /* <DEDUP_REMOVED lines=8> */
.L_x_20033:
[----:B------:R-:W2:Y:S02]  /*15ff0*/  LD.E R0, desc[UR36][R2.64] ;  /* 0x0000002402007980 */ /* 0x000ea4000c101900 */
[----:B--2---:R-:W-:-:S05]  /*16000*/  IADD3 R5, R5, R0, RZ ;  /* 0x0000000005057210 */ /* 0x004fca0007ffe0ff */
[----:B------:R2:W-:Y:S02]  /*16010*/  ST.E desc[UR36][R2.64], R5 ;  /* 0x0000000502007985 */ /* 0x0005e4000c101924 */
.L_x_20032:
[----:B------:R-:W-:Y:S05]  /*16020*/  BSYNC B0 ;  /* 0x0000000000007941 */ /* 0x000fea0003800000 */
.L_x_20023:
[----:B------:R-:W-:Y:S01]  /*16030*/  VIADD R17, R17, 0x80 ;  /* 0x0000008011117836 */ /* 0x000fe20000000000 */
[----:B-12---:R-:W-:-:S04]  /*16040*/  HFMA2.MMA R3, -RZ, RZ, 0, 0 ;  /* 0x00000000ff037435 */ /* 0x006fc800000001ff */
[----:B------:R-:W-:-:S07]  /*16050*/  MOV R2, R17 ;  /* 0x0000001100027202 */ /* 0x000fce0000000f00 */
.L_x_19943:
[----:B------:R-:W-:Y:S05]  /*16060*/  BSYNC B6 ;  /* 0x0000000000067941 */ /* 0x000fea0003800000 */
.L_x_19942:
        /* <DEDUP_REMOVED lines=306> */
.L_x_20035:
        /* <DEDUP_REMOVED lines=32> */
.L_x_20037:
[----:B------:R-:W-:Y:S05]  /*17590*/  BSYNC B6 ;  /* 0x0000000000067941 */ /* 0x000fea0003800000 */
.L_x_20036:
        /* <DEDUP_REMOVED lines=40> */
.L_x_20040:
        /* <DEDUP_REMOVED lines=24> */
.L_x_20041:
[----:B------:R-:W-:Y:S05]  /*179a0*/  BSYNC B0 ;  /* 0x0000000000007941 */ /* 0x000fea0003800000 */
.L_x_20039:
        /* <DEDUP_REMOVED lines=32> */
.L_x_20043:
        /* <DEDUP_REMOVED lines=24> */
.L_x_20044:
[----:B------:R-:W-:Y:S05]  /*17d30*/  BSYNC B0 ;  /* 0x0000000000007941 */ /* 0x000fea0003800000 */
.L_x_20042:
        /* <DEDUP_REMOVED lines=33> */
.L_x_20046:
        /* <DEDUP_REMOVED lines=24> */
.L_x_20047:
[----:B------:R-:W-:Y:S05]  /*180d0*/  BSYNC B0 ;  /* 0x0000000000007941 */ /* 0x000fea0003800000 */
.L_x_20045:
        /* <DEDUP_REMOVED lines=33> */
.L_x_20049:
        /* <DEDUP_REMOVED lines=24> */
.L_x_20050:
[----:B------:R-:W-:Y:S05]  /*18470*/  BSYNC B0 ;  /* 0x0000000000007941 */ /* 0x000fea0003800000 */
.L_x_20048:
        /* <DEDUP_REMOVED lines=33> */
.L_x_20052:
        /* <DEDUP_REMOVED lines=24> */
.L_x_20053:
[----:B------:R-:W-:Y:S05]  /*18810*/  BSYNC B0 ;  /* 0x0000000000007941 */ /* 0x000fea0003800000 */
.L_x_20051:
        /* <DEDUP_REMOVED lines=33> */
.L_x_20055:
        /* <DEDUP_REMOVED lines=24> */
.L_x_20056:
[----:B------:R-:W-:Y:S05]  /*18bb0*/  BSYNC B0 ;  /* 0x0000000000007941 */ /* 0x000fea0003800000 */
.L_x_20054:
        /* <DEDUP_REMOVED lines=33> */
.L_x_20058:
        /* <DEDUP_REMOVED lines=24> */
.L_x_20059:
[----:B------:R-:W-:Y:S05]  /*18f50*/  BSYNC B0 ;  /* 0x0000000000007941 */ /* 0x000fea0003800000 */
.L_x_20057:
        /* <DEDUP_REMOVED lines=33> */
.L_x_20061:
        /* <DEDUP_REMOVED lines=24> */
.L_x_20062:
[----:B------:R-:W-:Y:S05]  /*192f0*/  BSYNC B0 ;  /* 0x0000000000007941 */ /* 0x000fea0003800000 */
.L_x_20060:
        /* <DEDUP_REMOVED lines=33> */
.L_x_20064:
        /* <DEDUP_REMOVED lines=24> */
.L_x_20065:
[----:B------:R-:W-:Y:S05]  /*19690*/  BSYNC B0 ;  /* 0x0000000000007941 */ /* 0x000fea0003800000 */
.L_x_20063:
        /* <DEDUP_REMOVED lines=33> */
.L_x_20067:
        /* <DEDUP_REMOVED lines=24> */
.L_x_20068:
[----:B------:R-:W-:Y:S05]  /*19a30*/  BSYNC B0 ;  /* 0x0000000000007941 */ /* 0x000fea0003800000 */
.L_x_20066:
        /* <DEDUP_REMOVED lines=33> */
.L_x_20070:
        /* <DEDUP_REMOVED lines=24> */
.L_x_20071:
[----:B------:R-:W-:Y:S05]  /*19dd0*/  BSYNC B0 ;  /* 0x0000000000007941 */ /* 0x000fea0003800000 */
.L_x_20069:
        /* <DEDUP_REMOVED lines=33> */
.L_x_20073:
        /* <DEDUP_REMOVED lines=24> */
.L_x_20074:
[----:B------:R-:W-:Y:S05]  /*1a170*/  BSYNC B0 ;  /* 0x0000000000007941 */ /* 0x000fea0003800000 */
.L_x_20072:
        /* <DEDUP_REMOVED lines=33> */
.L_x_20076:
        /* <DEDUP_REMOVED lines=24> */
.L_x_20077:
[----:B------:R-:W-:Y:S05]  /*1a510*/  BSYNC B0 ;  /* 0x0000000000007941 */ /* 0x000fea0003800000 */
.L_x_20075:
        /* <DEDUP_REMOVED lines=33> */
.L_x_20079:
        /* <DEDUP_REMOVED lines=24> */
.L_x_20080:
[----:B------:R-:W-:Y:S05]  /*1a8b0*/  BSYNC B0 ;  /* 0x0000000000007941 */ /* 0x000fea0003800000 */
.L_x_20078:
        /* <DEDUP_REMOVED lines=33> */
.L_x_20082:
        /* <DEDUP_REMOVED lines=24> */
.L_x_20083:
[----:B------:R-:W-:Y:S05]  /*1ac50*/  BSYNC B0 ;  /* 0x0000000000007941 */ /* 0x000fea0003800000 */
.L_x_20081:
        /* <DEDUP_REMOVED lines=33> */
.L_x_20085:
        /* <DEDUP_REMOVED lines=24> */
.L_x_20086:
[----:B------:R-:W-:Y:S05]  /*1aff0*/  BSYNC B0 ;  /* 0x0000000000007941 */ /* 0x000fea0003800000 */
.L_x_20084:
        /* <DEDUP_REMOVED lines=33> */
.L_x_20088:
        /* <DEDUP_REMOVED lines=24> */
.L_x_20089:
[----:B------:R-:W-:Y:S05]  /*1b390*/  BSYNC B0 ;  /* 0x0000000000007941 */ /* 0x000fea0003800000 */
.L_x_20087:
        /* <DEDUP_REMOVED lines=33> */
.L_x_20091:
        /* <DEDUP_REMOVED lines=24> */
.L_x_20092:
[----:B------:R-:W-:Y:S05]  /*1b730*/  BSYNC B0 ;  /* 0x0000000000007941 */ /* 0x000fea0003800000 */
.L_x_20090:
        /* <DEDUP_REMOVED lines=33> */
.L_x_20094:
        /* <DEDUP_REMOVED lines=24> */
.L_x_20095:
[----:B------:R-:W-:Y:S05]  /*1bad0*/  BSYNC B0 ;  /* 0x0000000000007941 */ /* 0x000fea0003800000 */
.L_x_20093:
        /* <DEDUP_REMOVED lines=33> */
.L_x_20097:
        /* <DEDUP_REMOVED lines=24> */
.L_x_20098:
[----:B------:R-:W-:Y:S05]  /*1be70*/  BSYNC B0 ;  /* 0x0000000000007941 */ /* 0x000fea0003800000 */
.L_x_20096:
        /* <DEDUP_REMOVED lines=33> */
.L_x_20100:
        /* <DEDUP_REMOVED lines=24> */
.L_x_20101:
[----:B------:R-:W-:Y:S05]  /*1c210*/  BSYNC B0 ;  /* 0x0000000000007941 */ /* 0x000fea0003800000 */
.L_x_20099:
        /* <DEDUP_REMOVED lines=33> */
.L_x_20103:
        /* <DEDUP_REMOVED lines=24> */
.L_x_20104:
[----:B------:R-:W-:Y:S05]  /*1c5b0*/  BSYNC B0 ;  /* 0x0000000000007941 */ /* 0x000fea0003800000 */
.L_x_20102:
        /* <DEDUP_REMOVED lines=33> */
.L_x_20106:
        /* <DEDUP_REMOVED lines=24> */
.L_x_20107:
[----:B------:R-:W-:Y:S05]  /*1c950*/  BSYNC B0 ;  /* 0x0000000000007941 */ /* 0x000fea0003800000 */
.L_x_20105:
        /* <DEDUP_REMOVED lines=31> */
.L_x_20109:
        /* <DEDUP_REMOVED lines=23> */
.L_x_20110:
[----:B------:R-:W-:Y:S05]  /*1ccc0*/  BSYNC B0 ;  /* 0x0000000000007941 */ /* 0x000fea0003800000 */
.L_x_20108:
        /* <DEDUP_REMOVED lines=17> */
[----:B------:R-:W-:Y:S05]  /*1cde0*/  CALL.REL.NOINC `($__internal_35_$__cuda_sm20_rem_u64) ;  /* 0x0000000800a07944 */ /* 0x000fea0003c00000 */
[----:B------:R-:W-:Y:S01]  /*1cdf0*/  MOV R2, R0 ;  /* 0x0000000000027202 */ /* 0x000fe20000000f00 */
[----:B------:R-:W-:Y:S01]  /*1ce00*/  IMAD.MOV.U32 R3, RZ, RZ, R5 ;  /* 0x000000ffff037224 */ /* 0x000fe200078e0005 */
[----:B------:R-:W-:Y:S06]  /*1ce10*/  BRA `(.L_x_20113) ;  /* 0x00000000004c7947 */ /* 0x000fec0003800000 */
.L_x_20112:
        /* <DEDUP_REMOVED lines=19> */
.L_x_20113:
[----:B------:R-:W-:Y:S05]  /*1cf50*/  BSYNC B0 ;  /* 0x0000000000007941 */ /* 0x000fea0003800000 */
.L_x_20111:
[----:B------:R-:W-:Y:S01]  /*1cf60*/  ULDC.64 UR4, c[0x0][0x5c0] ;  /* 0x0001700000047ab9 */ /* 0x000fe20000000a00 */
[----:B------:R-:W-:Y:S01]  /*1cf70*/  MOV R19, R16 ;  /* 0x0000001000137202 */ /* 0x000fe20000000f00 */
[----:B------:R-:W-:Y:S02]  /*1cf80*/  IMAD R3, R3, UR4, RZ ;  /* 0x0000000403037c24 */ /* 0x000fe4000f8e02ff */
[----:B------:R-:W-:-:S04]  /*1cf90*/  IMAD.WIDE.U32 R18, R2, UR4, R18 ;  /* 0x0000000402127c25 */ /* 0x000fc8000f8e0012 */
[----:B------:R-:W-:-:S04]  /*1cfa0*/  IMAD R3, R2, UR5, R3 ;  /* 0x0000000502037c24 */ /* 0x000fc8000f8e0203 */
[----:B------:R-:W-:-:S07]  /*1cfb0*/  IMAD.IADD R16, R19, 0x1, R3 ;  /* 0x0000000113107824 */ /* 0x000fce00078e0203 */
.L_x_20038:
        /* <DEDUP_REMOVED lines=26> */
.L_x_20116:
[----:B-----5:R-:W-:-:S05]  /*1d160*/  HADD2 R0, R7, R23.H0_H0 ;  /* 0x2000001707007230 */ /* 0x020fca0000000000 */
[----:B------:R-:W-:-:S05]  /*1d170*/  PRMT R9, R7, R6, R0 ;  /* 0x0000000607097216 */ /* 0x000fca0000000000 */
[----:B------:R-:W2:Y:S02]  /*1d180*/  ATOM.E.CAS.STRONG.GPU PT, R0, [R4], R7, R9 ;  /* 0x000000070400738b */ /* 0x000ea400001ee109 */
[----:B--2---:R-:W-:Y:S02]  /*1d190*/  ISETP.NE.U32.AND P0, PT, R0, R7, PT ;  /* 0x000000070000720c */ /* 0x004fe40003f05070 */
[----:B------:R-:W-:-:S11]  /*1d1a0*/  MOV R7, R0 ;  /* 0x0000000000077202 */ /* 0x000fd60000000f00 */
[----:B------:R-:W-:Y:S05]  /*1d1b0*/  @P0 BRA `(.L_x_20116) ;  /* 0xfffffffc00e80947 */ /* 0x000fea000383ffff */
[----:B------:R-:W-:Y:S05]  /*1d1c0*/  EXIT ;  /* 0x000000000000794d */ /* 0x000fea0003800000 */
.L_x_20115:
[----:B0----5:R-:W-:-:S05]  /*1d1d0*/  PRMT R5, RZ, 0x5410, R23 ;  /* 0x00005410ff057816 */ /* 0x021fca0000000017 */
[----:B------:R0:W-:Y:S02]  /*1d1e0*/  ATOM.E.ADD.F16x2.RN.STRONG.GPU P0, RZ, desc[UR36][R2.64+-0x2], R5 ;  /* 0xfffffe0502ff79a2 */ /* 0x0001e4000810e1e4 */
[----:B0-----:R-:W-:Y:S05]  /*1d1f0*/  @P0 EXIT ;  /* 0x000000000000094d */ /* 0x001fea0003800000 */
[----:B------:R-:W0:Y:S02]  /*1d200*/  QSPC.E.S P0, RZ, [R2+-0x2] ;  /* 0xfffffe0002ff73aa */ /* 0x000e240000000500 */
[----:B0-----:R-:W-:Y:S05]  /*1d210*/  @!P0 BRA `(.L_x_20117) ;  /* 0x0000000000248947 */ /* 0x001fea0003800000 */
[----:B------:R-:W-:-:S07]  /*1d220*/  MOV R4, R2 ;  /* 0x0000000200047202 */ /* 0x000fce0000000f00 */
.L_x_20118:
[----:B------:R-:W0:Y:S02]  /*1d230*/  LDS R2, [R4+-0x2] ;  /* 0xfffffe0004027984 */ /* 0x000e240000000800 */
[C---:B0-----:R-:W-:Y:S02]  /*1d240*/  HADD2 R0, R2.reuse.H1_H1, R23.H0_H0 ;  /* 0x2000001702007230 */ /* 0x041fe40000000c00 */
[----:B------:R-:W-:-:S05]  /*1d250*/  HADD2 R3, R2.H0_H0, RZ.H0_H0 ;  /* 0x200000ff02037230 */ /* 0x000fca0000000800 */
[----:B------:R-:W-:-:S06]  /*1d260*/  PRMT R3, R3, 0x5410, R0 ;  /* 0x0000541003037816 */ /* 0x000fcc0000000000 */
[----:B------:R-:W0:Y:S02]  /*1d270*/  ATOMS.CAST.SPIN R3, [R4+-0x2], R2, R3 ;  /* 0xfffffe020403738d */ /* 0x000e240001800003 */
[----:B0-----:R-:W-:-:S13]  /*1d280*/  ISETP.EQ.U32.AND P0, PT, R3, 0x1, PT ;  /* 0x000000010300780c */ /* 0x001fda0003f02070 */
[----:B------:R-:W-:Y:S05]  /*1d290*/  @!P0 BRA `(.L_x_20118) ;  /* 0xfffffffc00e48947 */ /* 0x000fea000383ffff */
[----:B------:R-:W-:Y:S05]  /*1d2a0*/  EXIT ;  /* 0x000000000000794d */ /* 0x000fea0003800000 */
.L_x_20117:
[----:B------:R-:W2:Y:S02]  /*1d2b0*/  LD.E R0, desc[UR36][R2.64+-0x2] ;  /* 0xfffffe2402007980 */ /* 0x000ea4000c101900 */
[----:B--2---:R-:W-:-:S05]  /*1d2c0*/  IADD3 R5, R5, R0, RZ ;  /* 0x0000000005057210 */ /* 0x004fca0007ffe0ff */
[----:B------:R-:W-:Y:S01]  /*1d2d0*/  ST.E desc[UR36][R2.64+-0x2], R5 ;  /* 0xfffffe0502007985 */ /* 0x000fe2000c101924 */
[----:B------:R-:W-:Y:S05]  /*1d2e0*/  EXIT ;  /* 0x000000000000794d */ /* 0x000fea0003800000 */
.L_x_20114:
[----:B0----5:R-:W-:-:S05]  /*1d2f0*/  PRMT R5, R23, 0x5410, RZ ;  /* 0x0000541017057816 */ /* 0x021fca00000000ff */
[----:B------:R0:W-:Y:S02]  /*1d300*/  ATOM.E.ADD.F16x2.RN.STRONG.GPU P0, RZ, desc[UR36][R2.64], R5 ;  /* 0x0000000502ff79a2 */ /* 0x0001e4000810e1e4 */
[----:B0-----:R-:W-:Y:S05]  /*1d310*/  @P0 EXIT ;  /* 0x000000000000094d */ /* 0x001fea0003800000 */
[----:B------:R-:W0:Y:S02]  /*1d320*/  QSPC.E.S P0, RZ, [R2] ;  /* 0x0000000002ff73aa */ /* 0x000e240000000500 */
[----:B0-----:R-:W-:Y:S05]  /*1d330*/  @!P0 BRA `(.L_x_20119) ;  /* 0x0000000000248947 */ /* 0x001fea0003800000 */
[----:B------:R-:W-:-:S07]  /*1d340*/  MOV R4, R2 ;  /* 0x0000000200047202 */ /* 0x000fce0000000f00 */
.L_x_20120:
[----:B------:R-:W0:Y:S02]  /*1d350*/  LDS R2, [R4] ;  /* 0x0000000004027984 */ /* 0x000e240000000800 */
[C---:B0-----:R-:W-:Y:S02]  /*1d360*/  HADD2 R0, R2.reuse.H1_H1, RZ.H0_H0 ;  /* 0x200000ff02007230 */ /* 0x041fe40000000c00 */
[----:B------:R-:W-:-:S05]  /*1d370*/  HADD2 R3, R2.H0_H0, R23.H0_H0 ;  /* 0x2000001702037230 */ /* 0x000fca0000000800 */
[----:B------:R-:W-:-:S06]  /*1d380*/  PRMT R3, R3, 0x5410, R0 ;  /* 0x0000541003037816 */ /* 0x000fcc0000000000 */
[----:B------:R-:W0:Y:S02]  /*1d390*/  ATOMS.CAST.SPIN R3, [R4], R2, R3 ;  /* 0x000000020403738d */ /* 0x000e240001800003 */
[----:B0-----:R-:W-:-:S13]  /*1d3a0*/  ISETP.EQ.U32.AND P0, PT, R3, 0x1, PT ;  /* 0x000000010300780c */ /* 0x001fda0003f02070 */
[----:B------:R-:W-:Y:S05]  /*1d3b0*/  @!P0 BRA `(.L_x_20120) ;  /* 0xfffffffc00e48947 */ /* 0x000fea000383ffff */
[----:B------:R-:W-:Y:S05]  /*1d3c0*/  EXIT ;  /* 0x000000000000794d */ /* 0x000fea0003800000 */
.L_x_20119:
[----:B------:R-:W2:Y:S02]  /*1d3d0*/  LD.E R0, desc[UR36][R2.64] ;  /* 0x0000002402007980 */ /* 0x000ea4000c101900 */
[----:B--2---:R-:W-:-:S05]  /*1d3e0*/  IMAD.IADD R5, R5, 0x1, R0 ;  /* 0x0000000105057824 */ /* 0x004fca00078e0200 */
[----:B------:R-:W-:Y:S01]  /*1d3f0*/  ST.E desc[UR36][R2.64], R5 ;  /* 0x0000000502007985 */ /* 0x000fe2000c101924 */
[----:B------:R-:W-:Y:S05]  /*1d400*/  EXIT ;  /* 0x000000000000794d */ /* 0x000fea0003800000 */
        .weak           $__internal_34_$__cuda_sm20_div_u64
        .type           $__internal_34_$__cuda_sm20_div_u64,@function
        .size           $__internal_34_$__cuda_sm20_div_u64,($__internal_35_$__cuda_sm20_rem_u64 - $__internal_34_$__cuda_sm20_div_u64)
$__internal_34_$__cuda_sm20_div_u64:
        /* <DEDUP_REMOVED lines=69> */
[----:B------:R-:W-:Y:S06]  /*1d860*/  RET.REL.NODEC R4 `(_ZN2at6native24index_elementwise_kernelILi128ELi4EZNS0_20cuda_take_put_kernelIN3c104HalfElZZZZZNS0_10put_kernelERNS_14TensorIteratorERKNS_10TensorBaseEbENKUlvE_clEvENKUlvE8_clEvENKUlvE_clEvENKUlvE0_clEvEUlRS4_lE_EEvS6_S9_RKT1_EUliE_EEvlSG_) ;  /* 0xfffffe2404e47950 */ /* 0x000fec0003c3ffff */
        .weak           $__internal_35_$__cuda_sm20_rem_u64
        .type           $__internal_35_$__cuda_sm20_rem_u64,@function
        .size           $__internal_35_$__cuda_sm20_rem_u64,(.L_x_27952 - $__internal_35_$__cuda_sm20_rem_u64)
$__internal_35_$__cuda_sm20_rem_u64:
        /* <DEDUP_REMOVED lines=63> */
[----:B------:R-:W-:Y:S06]  /*1dc60*/  RET.REL.NODEC R2 `(_ZN2at6native24index_elementwise_kernelILi128ELi4EZNS0_20cuda_take_put_kernelIN3c104HalfElZZZZZNS0_10put_kernelERNS_14TensorIteratorERKNS_10TensorBaseEbENKUlvE_clEvENKUlvE8_clEvENKUlvE_clEvENKUlvE0_clEvEUlRS4_lE_EEvS6_S9_RKT1_EUliE_EEvlSG_) ;  /* 0xfffffe2002e47950 */ /* 0x000fec0003c3ffff */
.L_x_20121:
        /* <DEDUP_REMOVED lines=9> */
.L_x_27952:


//--------------------- .text._ZN2at6native24index_elementwise_kernelILi128ELi4EZNS0_20cuda_take_put_kernelIN3c104HalfEiZZZZZNS0_10put_kernelERNS_14TensorIteratorERKNS_10TensorBaseEbENKUlvE_clEvENKUlvE8_clEvENKUlvE_clEvENKUlvE_clEvEUlRS4_iE0_EEvS6_S9_RKT1_EUliE_EEvlSG_ --------------------------
	.section	.text._ZN2at6native24index_elementwise_kernelILi128ELi4EZNS0_20cuda_take_put_kernelIN3c104HalfEiZZZZZNS0_10put_kernelERNS_14TensorIteratorERKNS_10TensorBaseEbENKUlvE_clEvENKUlvE8_clEvENKUlvE_clEvENKUlvE_clEvEUlRS4_iE0_EEvS6_S9_RKT1_EUliE_EEvlSG_,"ax",@progbits
	.align	128
        .global         _ZN2at6native24index_elementwise_kernelILi128ELi4EZNS0_20cuda_take_put_kernelIN3c104HalfEiZZZZZNS0_10put_kernelERNS_14TensorIteratorERKNS_10TensorBaseEbENKUlvE_clEvENKUlvE8_clEvENKUlvE_clEvENKUlvE_clEvEUlRS4_iE0_EEvS6_S9_RKT1_EUliE_EEvlSG_
        .type           _ZN2at6native24index_elementwise_kernelILi128ELi4EZNS0_20cuda_take_put_kernelIN3c104HalfEiZZZZZNS0_10put_kernelERNS_14TensorIteratorERKNS_10TensorBaseEbENKUlvE_clEvENKUlvE8_clEvENKUlvE_clEvENKUlvE_clEvEUlRS4_iE0_EEvS6_S9_RKT1_EUliE_EEvlSG_,@function
        .size           _ZN2at6native24index_elementwise_kernelILi128ELi4EZNS0_20cuda_take_put_kernelIN3c104HalfEiZZZZZNS0_10put_kernelERNS_14TensorIteratorERKNS_10TensorBaseEbENKUlvE_clEvENKUlvE8_clEvENKUlvE_clEvENKUlvE_clEvEUlRS4_iE0_EEvS6_S9_RKT1_EUliE_EEvlSG_,(.L_x_28112 - _ZN2at6native24index_elementwise_kernelILi128ELi4EZNS0_20cuda_take_put_kernelIN3c104HalfEiZZZZZNS0_10put_kernelERNS_14TensorIteratorERKNS_10TensorBaseEbENKUlvE_clEvENKUlvE8_clEvENKUlvE_clEvENKUlvE_clEvEUlRS4_iE0_EEvS6_S9_RKT1_EUliE_EEvlSG_)
        .other          _ZN2at6native24index_elementwise_kernelILi128ELi4EZNS0_20cuda_take_put_kernelIN3c104HalfEiZZZZZNS0_10put_kernelERNS_14TensorIteratorERKNS_10TensorBaseEbENKUlvE_clEvENKUlvE8_clEvENKUlvE_clEvENKUlvE_clEvEUlRS4_iE0_EEvS6_S9_RKT1_EUliE_EEvlSG_,@"STO_CUDA_ENTRY STV_DEFAULT"
_ZN2at6native24index_elementwise_kernelILi128ELi4EZNS0_20cuda_take_put_kernelIN3c104HalfEiZZZZZNS0_10put_kernelERNS_14TensorIteratorERKNS_10TensorBaseEbENKUlvE_clEvENKUlvE8_clEvENKUlvE_clEvENKUlvE_clEvEUlRS4_iE0_EEvS6_S9_RKT1_EUliE_EEvlSG_:
.text._ZN2at6native24index_elementwise_kernelILi128ELi4EZNS0_20cuda_take_put_kernelIN3c104HalfEiZZZZZNS0_10put_kernelERNS_14TensorIteratorERKNS_10TensorBaseEbENKUlvE_clEvENKUlvE8_clEvENKUlvE_clEvENKUlvE_clEvEUlRS4_iE0_EEvS6_S9_RKT1_EUliE_EEvlSG_:
        /* <DEDUP_REMOVED lines=315> */
.L_x_20124:
        /* <DEDUP_REMOVED lines=32> */
.L_x_20126:
[----:B------:R-:W-:Y:S05]  /*15b0*/  BSYNC B6 ;  /* 0x0000000000067941 */ /* 0x000fea0003800000 */
.L_x_20125:
        /* <DEDUP_REMOVED lines=284> */
.L_x_20127:
        /* <DEDUP_REMOVED lines=8> */
.L_x_20123:
[----:B------:R-:W-:Y:S05]  /*2800*/  BSYNC B7 ;  /* 0x0000000000077941 */ /* 0x000fea0003800000 */
.L_x_20122:
        /* <DEDUP_REMOVED lines=307> */
.L_x_20130:
        /* <DEDUP_REMOVED lines=32> */
.L_x_20132:
[----:B------:R-:W-:Y:S05]  /*3d40*/  BSYNC B6 ;  /* 0x0000000000067941 */ /* 0x000fea0003800000 */
.L_x_20131:
        /* <DEDUP_REMOVED lines=284> */
.L_x_20133:
[----:B------:R-:W2:Y:S01]  /*4f10*/  LDG.E.U16 R19, desc[UR36][R18.64] ;  /* 0x0000002412137981 */ /* 0x000ea2000c1e1500 */
[----:B------:R-:W0:Y:S01]  /*4f20*/  LDC.64 R4, c[0x0][0x5c0] ;  /* 0x00017000ff047b82 */ /* 0x000e220000000a00 */
[----:B------:R-:W-:Y:S01]  /*4f30*/  IADD3 R23, R23, 0x80, RZ ;  /* 0x0000008017177810 */ /* 0x000fe20007ffe0ff */
[----:B0-----:R-:W-:-:S05]  /*4f40*/  IMAD.WIDE R2, R3, 0x2, R4 ;  /* 0x0000000203027825 */ /* 0x001fca00078e0204 */
[----:B--2---:R0:W-:Y:S02]  /*4f50*/  STG.E.U16 desc[UR36][R2.64], R19 ;  /* 0x0000001302007986 */ /* 0x0041e4000c101524 */
[----:B0-----:R-:W-:Y:S02]  /*4f60*/  MOV R2, R23 ;  /* 0x0000001700027202 */ /* 0x001fe40000000f00 */
[----:B------:R-:W-:-:S07]  /*4f70*/  MOV R3, RZ ;  /* 0x000000ff00037202 */ /* 0x000fce0000000f00 */
.L_x_20129:
[----:B------:R-:W-:Y:S05]  /*4f80*/  BSYNC B7 ;  /* 0x0000000000077941 */ /* 0x000fea0003800000 */
.L_x_20128:
        /* <DEDUP_REMOVED lines=307> */
.L_x_20136:
        /* <DEDUP_REMOVED lines=32> */
.L_x_20138:
[----:B------:R-:W-:Y:S05]  /*64c0*/  BSYNC B6 ;  /* 0x0000000000067941 */ /* 0x000fea0003800000 */
.L_x_20137:
        /* <DEDUP_REMOVED lines=284> */
.L_x_20139:
[----:B------:R-:W2:Y:S01]  /*7690*/  LDG.E.U16 R19, desc[UR36][R18.64] ;  /* 0x0000002412137981 */ /* 0x000ea2000c1e1500 */
[----:B------:R-:W0:Y:S01]  /*76a0*/  LDC.64 R4, c[0x0][0x5c0] ;  /* 0x00017000ff047b82 */ /* 0x000e220000000a00 */
[----:B------:R-:W-:Y:S02]  /*76b0*/  VIADD R23, R23, 0x80 ;  /* 0x0000008017177836 */ /* 0x000fe40000000000 */
[----:B0-----:R-:W-:-:S05]  /*76c0*/  IMAD.WIDE R2, R3, 0x2, R4 ;  /* 0x0000000203027825 */ /* 0x001fca00078e0204 */
[----:B--2---:R0:W-:Y:S02]  /*76d0*/  STG.E.U16 desc[UR36][R2.64], R19 ;  /* 0x0000001302007986 */ /* 0x0041e4000c101524 */
[----:B0-----:R-:W-:Y:S02]  /*76e0*/  MOV R2, R23 ;  /* 0x0000001700027202 */ /* 0x001fe40000000f00 */
[----:B------:R-:W-:-:S07]  /*76f0*/  MOV R3, RZ ;  /* 0x000000ff00037202 */ /* 0x000fce0000000f00 */
.L_x_20135:
[----:B------:R-:W-:Y:S05]  /*7700*/  BSYNC B7 ;  /* 0x0000000000077941 */ /* 0x000fea0003800000 */
.L_x_20134:
        /* <DEDUP_REMOVED lines=306> */
.L_x_20140:
        /* <DEDUP_REMOVED lines=32> */
.L_x_20142:
[----:B------:R-:W-:Y:S05]  /*8c30*/  BSYNC B6 ;  /* 0x0000000000067941 */ /* 0x000fea0003800000 */
.L_x_20141:
        /* <DEDUP_REMOVED lines=284> */
.L_x_20143:
[----:B------:R-:W2:Y:S01]  /*9e00*/  LDG.E.U16 R19, desc[UR36][R18.64] ;  /* 0x0000002412137981 */ /* 0x000ea2000c1e1500 */
[----:B------:R-:W0:Y:S02]  /*9e10*/  LDC.64 R4, c[0x0][0x5c0] ;  /* 0x00017000ff047b82 */ /* 0x000e240000000a00 */
[----:B0-----:R-:W-:-:S05]  /*9e20*/  IMAD.WIDE R2, R3, 0x2, R4 ;  /* 0x0000000203027825 */ /* 0x001fca00078e0204 */
[----:B--2---:R-:W-:Y:S01]  /*9e30*/  STG.E.U16 desc[UR36][R2.64], R19 ;  /* 0x0000001302007986 */ /* 0x004fe2000c101524 */
[----:B------:R-:W-:Y:S05]  /*9e40*/  EXIT ;  /* 0x000000000000794d */ /* 0x000fea0003800000 */
.L_x_20144:
        /* <DEDUP_REMOVED lines=11> */
.L_x_28112:


//--------------------- .text._ZN2at6native24index_elementwise_kernelILi128ELi4EZNS0_20cuda_take_put_kernelIN3c104HalfEiZZZZZNS0_10put_kernelERNS_14TensorIteratorERKNS_10TensorBaseEbENKUlvE_clEvENKUlvE8_clEvENKUlvE_clEvENKUlvE_clEvEUlRS4_iE_EEvS6_S9_RKT1_EUliE_EEvlSG_ --------------------------
	.section	.text._ZN2at6native24index_elementwise_kernelILi128ELi4EZNS0_20cuda_take_put_kernelIN3c104HalfEiZZZZZNS0_10put_kernelERNS_14TensorIteratorERKNS_10TensorBaseEbENKUlvE_clEvENKUlvE8_clEvENKUlvE_clEvENKUlvE_clEvEUlRS4_iE_EEvS6_S9_RKT1_EUliE_EEvlSG_,"ax",@progbits
	.align	128
        .global         _ZN2at6native24index_elementwise_kernelILi128ELi4EZNS0_20cuda_take_put_kernelIN3c104HalfEiZZZZZNS0_10put_kernelERNS_14TensorIteratorERKNS_10TensorBaseEbENKUlvE_clEvENKUlvE8_clEvENKUlvE_clEvENKUlvE_clEvEUlRS4_iE_EEvS6_S9_RKT1_EUliE_EEvlSG_
        .type           _ZN2at6native24index_elementwise_kernelILi128ELi4EZNS0_20cuda_take_put_kernelIN3c104HalfEiZZZZZNS0_10put_kernelERNS_14TensorIteratorERKNS_10TensorBaseEbENKUlvE_clEvENKUlvE8_clEvENKUlvE_clEvENKUlvE_clEvEUlRS4_iE_EEvS6_S9_RKT1_EUliE_EEvlSG_,@function
        .size           _ZN2at6native24index_elementwise_kernelILi128ELi4EZNS0_20cuda_take_put_kernelIN3c104HalfEiZZZZZNS0_10put_kernelERNS_14TensorIteratorERKNS_10TensorBaseEbENKUlvE_clEvENKUlvE8_clEvENKUlvE_clEvENKUlvE_clEvEUlRS4_iE_EEvS6_S9_RKT1_EUliE_EEvlSG_,(.L_x_28113 - _ZN2at6native24index_elementwise_kernelILi128ELi4EZNS0_20cuda_take_put_kernelIN3c104HalfEiZZZZZNS0_10put_kernelERNS_14TensorIteratorERKNS_10TensorBaseEbENKUlvE_clEvENKUlvE8_clEvENKUlvE_clEvENKUlvE_clEvEUlRS4_iE_EEvS6_S9_RKT1_EUliE_EEvlSG_)
        .other          _ZN2at6native24index_elementwise_kernelILi128ELi4EZNS0_20cuda_take_put_kernelIN3c104HalfEiZZZZZNS0_10put_kernelERNS_14TensorIteratorERKNS_10TensorBaseEbENKUlvE_clEvENKUlvE8_clEvENKUlvE_clEvENKUlvE_clEvEUlRS4_iE_EEvS6_S9_RKT1_EUliE_EEvlSG_,@"STO_CUDA_ENTRY STV_DEFAULT"
_ZN2at6native24index_elementwise_kernelILi128ELi4EZNS0_20cuda_take_put_kernelIN3c104HalfEiZZZZZNS0_10put_kernelERNS_14TensorIteratorERKNS_10TensorBaseEbENKUlvE_clEvENKUlvE8_clEvENKUlvE_clEvENKUlvE_clEvEUlRS4_iE_EEvS6_S9_RKT1_EUliE_EEvlSG_:
.text._ZN2at6native24index_elementwise_kernelILi128ELi4EZNS0_20cuda_take_put_kernelIN3c104HalfEiZZZZZNS0_10put_kernelERNS_14TensorIteratorERKNS_10TensorBaseEbENKUlvE_clEvENKUlvE8_clEvENKUlvE_clEvENKUlvE_clEvEUlRS4_iE_EEvS6_S9_RKT1_EUliE_EEvlSG_:
        /* <DEDUP_REMOVED lines=315> */
.L_x_20147:
        /* <DEDUP_REMOVED lines=32> */
.L_x_20149:
[----:B------:R-:W-:Y:S05]  /*15b0*/  BSYNC B6 ;  /* 0x0000000000067941 */ /* 0x000fea0003800000 */
.L_x_20148:
        /* <DEDUP_REMOVED lines=284> */
.L_x_20150:
        /* <DEDUP_REMOVED lines=24> */
.L_x_20156:
[----:B-----5:R-:W-:-:S05]  /*2900*/  HADD2 R0, R7, R19.H0_H0 ;  /* 0x2000001307007230 */ /* 0x020fca0000000000 */
[----:B------:R-:W-:-:S05]  /*2910*/  PRMT R9, R7, R6, R0 ;  /* 0x0000000607097216 */ /* 0x000fca0000000000 */
[----:B------:R-:W2:Y:S02]  /*2920*/  ATOM.E.CAS.STRONG.GPU PT, R0, [R2], R7, R9 ;  /* 0x000000070200738b */ /* 0x000ea400001ee109 */
[----:B--2---:R-:W-:Y:S01]  /*2930*/  ISETP.NE.U32.AND P0, PT, R0, R7, PT ;  /* 0x000000070000720c */ /* 0x004fe20003f05070 */
[----:B------:R-:W-:-:S12]  /*2940*/  IMAD.MOV.U32 R7, RZ, RZ, R0 ;  /* 0x000000ffff077224 */ /* 0x000fd800078e0000 */
[----:B------:R-:W-:Y:S05]  /*2950*/  @P0 BRA `(.L_x_20156) ;  /* 0xfffffffc00e80947 */ /* 0x000fea000383ffff */
[----:B------:R-:W-:Y:S05]  /*2960*/  BSYNC B2 ;  /* 0x0000000000027941 */ /* 0x000fea0003800000 */
.L_x_20155:
[----:B------:R-:W-:Y:S05]  /*2970*/  BRA `(.L_x_20157) ;  /* 0x0000000000447947 */ /* 0x000fea0003800000 */
.L_x_20154:
[----:B-----5:R-:W-:-:S05]  /*2980*/  PRMT R3, RZ, 0x5410, R19 ;  /* 0x00005410ff037816 */ /* 0x020fca0000000013 */
[----:B------:R0:W-:Y:S02]  /*2990*/  ATOM.E.ADD.F16x2.RN.STRONG.GPU P0, RZ, desc[UR36][R4.64+-0x2], R3 ;  /* 0xfffffe0304ff79a2 */ /* 0x0001e4000810e1e4 */
[----:B0-----:R-:W-:Y:S05]  /*29a0*/  @P0 BRA `(.L_x_20157) ;  /* 0x0000000000380947 */ /* 0x001fea0003800000 */
[----:B------:R-:W0:Y:S02]  /*29b0*/  QSPC.E.S P0, RZ, [R4+-0x2] ;  /* 0xfffffe0004ff73aa */ /* 0x000e240000000500 */
[----:B0-----:R-:W-:Y:S05]  /*29c0*/  @!P0 BRA `(.L_x_20158) ;  /* 0x0000000000248947 */ /* 0x001fea0003800000 */
[----:B------:R-:W-:-:S07]  /*29d0*/  MOV R4, R4 ;  /* 0x0000000400047202 */ /* 0x000fce0000000f00 */
.L_x_20159:
        /* <DEDUP_REMOVED lines=8> */
.L_x_20158:
[----:B------:R-:W2:Y:S02]  /*2a60*/  LD.E R0, desc[UR36][R4.64+-0x2] ;  /* 0xfffffe2404007980 */ /* 0x000ea4000c101900 */
[----:B--2---:R-:W-:-:S05]  /*2a70*/  IADD3 R3, R3, R0, RZ ;  /* 0x0000000003037210 */ /* 0x004fca0007ffe0ff */
[----:B------:R0:W-:Y:S02]  /*2a80*/  ST.E desc[UR36][R4.64+-0x2], R3 ;  /* 0xfffffe0304007985 */ /* 0x0001e4000c101924 */
.L_x_20157:
[----:B------:R-:W-:Y:S05]  /*2a90*/  BSYNC B1 ;  /* 0x0000000000017941 */ /* 0x000fea0003800000 */
.L_x_20153:
[----:B------:R-:W-:Y:S05]  /*2aa0*/  BRA `(.L_x_20160) ;  /* 0x0000000000447947 */ /* 0x000fea0003800000 */
.L_x_20152:
[----:B-----5:R-:W-:-:S05]  /*2ab0*/  PRMT R3, R19, 0x5410, RZ ;  /* 0x0000541013037816 */ /* 0x020fca00000000ff */
[----:B------:R0:W-:Y:S02]  /*2ac0*/  ATOM.E.ADD.F16x2.RN.STRONG.GPU P0, RZ, desc[UR36][R4.64], R3 ;  /* 0x0000000304ff79a2 */ /* 0x0001e4000810e1e4 */
[----:B0-----:R-:W-:Y:S05]  /*2ad0*/  @P0 BRA `(.L_x_20160) ;  /* 0x0000000000380947 */ /* 0x001fea0003800000 */
[----:B------:R-:W0:Y:S02]  /*2ae0*/  QSPC.E.S P0, RZ, [R4] ;  /* 0x0000000004ff73aa */ /* 0x000e240000000500 */
[----:B0-----:R-:W-:Y:S05]  /*2af0*/  @!P0 BRA `(.L_x_20161) ;  /* 0x0000000000248947 */ /* 0x001fea0003800000 */
[----:B------:R-:W-:-:S07]  /*2b00*/  MOV R4, R4 ;  /* 0x0000000400047202 */ /* 0x000fce0000000f00 */
.L_x_20162:
        /* <DEDUP_REMOVED lines=8> */
.L_x_20161:
[----:B------:R-:W2:Y:S02]  /*2b90*/  LD.E R0, desc[UR36][R4.64] ;  /* 0x0000002404007980 */ /* 0x000ea4000c101900 */
[----:B--2---:R-:W-:-:S05]  /*2ba0*/  IADD3 R3, R3, R0, RZ ;  /* 0x0000000003037210 */ /* 0x004fca0007ffe0ff */
[----:B------:R1:W-:Y:S02]  /*2bb0*/  ST.E desc[UR36][R4.64], R3 ;  /* 0x0000000304007985 */ /* 0x0003e4000c101924 */
.L_x_20160:
[----:B------:R-:W-:Y:S05]  /*2bc0*/  BSYNC B0 ;  /* 0x0000000000007941 */ /* 0x000fea0003800000 */
.L_x_20151:
[----:B------:R-:W-:Y:S02]  /*2bd0*/  IMAD R22, R25, 0x200, R22 ;  /* 0x0000020019167824 */ /* 0x000fe400078e0216 */
[----:B01----:R-:W-:-:S03]  /*2be0*/  IMAD.MOV.U32 R3, RZ, RZ, RZ ;  /* 0x000000ffff037224 */ /* 0x003fc600078e00ff */
[----:B------:R-:W-:-:S04]  /*2bf0*/  IADD3 R23, R22, 0x80, RZ ;  /* 0x0000008016177810 */ /* 0x000fc80007ffe0ff */
[----:B------:R-:W-:-:S07]  /*2c00*/  MOV R2, R23 ;  /* 0x0000001700027202 */ /* 0x000fce0000000f00 */
.L_x_20146:
[----:B------:R-:W-:Y:S05]  /*2c10*/  BSYNC B7 ;  /* 0x0000000000077941 */ /* 0x000fea0003800000 */
.L_x_20145:
        /* <DEDUP_REMOVED lines=296> */
[----:B------:R-:W-:-:S07]  /*3ea0*/  IMAD.MOV R9, RZ, RZ, -R7 ;  /* 0x000000ffff097224 */ /* 0x000fce00078e0a07 */
        /* <DEDUP_REMOVED lines=10> */
.L_x_20165:
        /* <DEDUP_REMOVED lines=32> */
.L_x_20167:
[----:B------:R-:W-:Y:S05]  /*4150*/  BSYNC B6 ;  /* 0x0000000000067941 */ /* 0x000fea0003800000 */
.L_x_20166:
        /* <DEDUP_REMOVED lines=284> */
.L_x_20168:
        /* <DEDUP_REMOVED lines=24> */
.L_x_20174:
[----:B-----5:R-:W-:-:S05]  /*54a0*/  HADD2 R0, R7, R19.H0_H0 ;  /* 0x2000001307007230 */ /* 0x020fca0000000000 */
[----:B------:R-:W-:-:S05]  /*54b0*/  PRMT R9, R7, R6, R0 ;  /* 0x0000000607097216 */ /* 0x000fca0000000000 */
[----:B------:R-:W2:Y:S02]  /*54c0*/  ATOM.E.CAS.STRONG.GPU PT, R0, [R2], R7, R9 ;  /* 0x000000070200738b */ /* 0x000ea400001ee109 */
[----:B--2---:R-:W-:Y:S02]  /*54d0*/  ISETP.NE.U32.AND P0, PT, R0, R7, PT ;  /* 0x000000070000720c */ /* 0x004fe40003f05070 */
[----:B------:R-:W-:-:S11]  /*54e0*/  MOV R7, R0 ;  /* 0x0000000000077202 */ /* 0x000fd60000000f00 */
[----:B------:R-:W-:Y:S05]  /*54f0*/  @P0 BRA `(.L_x_20174) ;  /* 0xfffffffc00e80947 */ /* 0x000fea000383ffff */
[----:B------:R-:W-:Y:S05]  /*5500*/  BSYNC B2 ;  /* 0x0000000000027941 */ /* 0x000fea0003800000 */
.L_x_20173:
[----:B------:R-:W-:Y:S05]  /*5510*/  BRA `(.L_x_20175) ;  /* 0x0000000000447947 */ /* 0x000fea0003800000 */
.L_x_20172:
[----:B-----5:R-:W-:-:S05]  /*5520*/  PRMT R3, RZ, 0x5410, R19 ;  /* 0x00005410ff037816 */ /* 0x020fca0000000013 */
[----:B------:R0:W-:Y:S02]  /*5530*/  ATOM.E.ADD.F16x2.RN.STRONG.GPU P0, RZ, desc[UR36][R4.64+-0x2], R3 ;  /* 0xfffffe0304ff79a2 */ /* 0x0001e4000810e1e4 */
[----:B0-----:R-:W-:Y:S05]  /*5540*/  @P0 BRA `(.L_x_20175) ;  /* 0x0000000000380947 */ /* 0x001fea0003800000 */
[----:B------:R-:W0:Y:S02]  /*5550*/  QSPC.E.S P0, RZ, [R4+-0x2] ;  /* 0xfffffe0004ff73aa */ /* 0x000e240000000500 */
[----:B0-----:R-:W-:Y:S05]  /*5560*/  @!P0 BRA `(.L_x_20176) ;  /* 0x0000000000248947 */ /* 0x001fea0003800000 */
[----:B------:R-:W-:-:S07]  /*5570*/  MOV R4, R4 ;  /* 0x0000000400047202 */ /* 0x000fce0000000f00 */
.L_x_20177:
        /* <DEDUP_REMOVED lines=8> */
.L_x_20176:
[----:B------:R-:W2:Y:S02]  /*5600*/  LD.E R0, desc[UR36][R4.64+-0x2] ;  /* 0xfffffe2404007980 */ /* 0x000ea4000c101900 */
[----:B--2---:R-:W-:-:S05]  /*5610*/  IMAD.IADD R3, R3, 0x1, R0 ;  /* 0x0000000103037824 */ /* 0x004fca00078e0200 */
[----:B------:R1:W-:Y:S02]  /*5620*/  ST.E desc[UR36][R4.64+-0x2], R3 ;  /* 0xfffffe0304007985 */ /* 0x0003e4000c101924 */
.L_x_20175:
[----:B------:R-:W-:Y:S05]  /*5630*/  BSYNC B1 ;  /* 0x0000000000017941 */ /* 0x000fea0003800000 */
.L_x_20171:
[----:B------:R-:W-:Y:S05]  /*5640*/  BRA `(.L_x_20178) ;  /* 0x0000000000447947 */ /* 0x000fea0003800000 */
.L_x_20170:
[----:B-----5:R-:W-:-:S05]  /*5650*/  PRMT R3, R19, 0x5410, RZ ;  /* 0x0000541013037816 */ /* 0x020fca00000000ff */
[----:B------:R0:W-:Y:S02]  /*5660*/  ATOM.E.ADD.F16x2.RN.STRONG.GPU P0, RZ, desc[UR36][R4.64], R3 ;  /* 0x0000000304ff79a2 */ /* 0x0001e4000810e1e4 */
[----:B0-----:R-:W-:Y:S05]  /*5670*/  @P0 BRA `(.L_x_20178) ;  /* 0x0000000000380947 */ /* 0x001fea0003800000 */
[----:B------:R-:W0:Y:S02]  /*5680*/  QSPC.E.S P0, RZ, [R4] ;  /* 0x0000000004ff73aa */ /* 0x000e240000000500 */
[----:B0-----:R-:W-:Y:S05]  /*5690*/  @!P0 BRA `(.L_x_20179) ;  /* 0x0000000000248947 */ /* 0x001fea0003800000 */
[----:B------:R-:W-:-:S07]  /*56a0*/  MOV R4, R4 ;  /* 0x0000000400047202 */ /* 0x000fce0000000f00 */
.L_x_20180:
        /* <DEDUP_REMOVED lines=8> */
.L_x_20179:
[----:B------:R-:W2:Y:S02]  /*5730*/  LD.E R0, desc[UR36][R4.64] ;  /* 0x0000002404007980 */ /* 0x000ea4000c101900 */
[----:B--2---:R-:W-:-:S05]  /*5740*/  IADD3 R3, R3, R0, RZ ;  /* 0x0000000003037210 */ /* 0x004fca0007ffe0ff */
[----:B------:R2:W-:Y:S02]  /*5750*/  ST.E desc[UR36][R4.64], R3 ;  /* 0x0000000304007985 */ /* 0x0005e4000c101924 */
.L_x_20178:
[----:B------:R-:W-:Y:S05]  /*5760*/  BSYNC B0 ;  /* 0x0000000000007941 */ /* 0x000fea0003800000 */
.L_x_20169:
[----:B------:R-:W-:Y:S02]  /*5770*/  IADD3 R23, R23, 0x80, RZ ;  /* 0x0000008017177810 */ /* 0x000fe40007ffe0ff */
[----:B012---:R-:W-:-:S03]  /*5780*/  MOV R3, RZ ;  /* 0x000000ff00037202 */ /* 0x007fc60000000f00 */
[----:B------:R-:W-:-:S07]  /*5790*/  IMAD.MOV.U32 R2, RZ, RZ, R23 ;  /* 0x000000ffff027224 */ /* 0x000fce00078e0017 */
.L_x_20164:
[----:B------:R-:W-:Y:S05]  /*57a0*/  BSYNC B7 ;  /* 0x0000000000077941 */ /* 0x000fea0003800000 */
.L_x_20163:
        /* <DEDUP_REMOVED lines=307> */
.L_x_20183:
        /* <DEDUP_REMOVED lines=32> */
.L_x_20185:
[----:B------:R-:W-:Y:S05]  /*6ce0*/  BSYNC B6 ;  /* 0x0000000000067941 */ /* 0x000fea0003800000 */
.L_x_20184:
        /* <DEDUP_REMOVED lines=284> */
.L_x_20186:
        /* <DEDUP_REMOVED lines=24> */
.L_x_20192:
[----:B-----5:R-:W-:-:S05]  /*8030*/  HADD2 R0, R7, R19.H0_H0 ;  /* 0x2000001307007230 */ /* 0x020fca0000000000 */
[----:B------:R-:W-:-:S05]  /*8040*/  PRMT R9, R7, R6, R0 ;  /* 0x0000000607097216 */ /* 0x000fca0000000000 */
[----:B------:R-:W2:Y:S02]  /*8050*/  ATOM.E.CAS.STRONG.GPU PT, R0, [R2], R7, R9 ;  /* 0x000000070200738b */ /* 0x000ea400001ee109 */
[----:B--2---:R-:W-:Y:S01]  /*8060*/  ISETP.NE.U32.AND P0, PT, R0, R7, PT ;  /* 0x000000070000720c */ /* 0x004fe20003f05070 */
[----:B------:R-:W-:-:S12]  /*8070*/  IMAD.MOV.U32 R7, RZ, RZ, R0 ;  /* 0x000000ffff077224 */ /* 0x000fd800078e0000 */
[----:B------:R-:W-:Y:S05]  /*8080*/  @P0 BRA `(.L_x_20192) ;  /* 0xfffffffc00e80947 */ /* 0x000fea000383ffff */
[----:B------:R-:W-:Y:S05]  /*8090*/  BSYNC B2 ;  /* 0x0000000000027941 */ /* 0x000fea0003800000 */
.L_x_20191:
[----:B------:R-:W-:Y:S05]  /*80a0*/  BRA `(.L_x_20193) ;  /* 0x0000000000447947 */ /* 0x000fea0003800000 */
.L_x_20190:
[----:B-----5:R-:W-:-:S05]  /*80b0*/  PRMT R3, RZ, 0x5410, R19 ;  /* 0x00005410ff037816 */ /* 0x020fca0000000013 */
[----:B------:R0:W-:Y:S02]  /*80c0*/  ATOM.E.ADD.F16x2.RN.STRONG.GPU P0, RZ, desc[UR36][R4.64+-0x2], R3 ;  /* 0xfffffe0304ff79a2 */ /* 0x0001e4000810e1e4 */
[----:B0-----:R-:W-:Y:S05]  /*80d0*/  @P0 BRA `(.L_x_20193) ;  /* 0x0000000000380947 */ /* 0x001fea0003800000 */
[----:B------:R-:W0:Y:S02]  /*80e0*/  QSPC.E.S P0, RZ, [R4+-0x2] ;  /* 0xfffffe0004ff73aa */ /* 0x000e240000000500 */
[----:B0-----:R-:W-:Y:S05]  /*80f0*/  @!P0 BRA `(.L_x_20194) ;  /* 0x0000000000248947 */ /* 0x001fea0003800000 */
[----:B------:R-:W-:-:S07]  /*8100*/  MOV R4, R4 ;  /* 0x0000000400047202 */ /* 0x000fce0000000f00 */
.L_x_20195:
        /* <DEDUP_REMOVED lines=8> */
.L_x_20194:
[----:B------:R-:W2:Y:S02]  /*8190*/  LD.E R0, desc[UR36][R4.64+-0x2] ;  /* 0xfffffe2404007980 */ /* 0x000ea4000c101900 */
[----:B--2---:R-:W-:-:S05]  /*81a0*/  IADD3 R3, R3, R0, RZ ;  /* 0x0000000003037210 */ /* 0x004fca0007ffe0ff */
[----:B------:R1:W-:Y:S02]  /*81b0*/  ST.E desc[UR36][R4.64+-0x2], R3 ;  /* 0xfffffe0304007985 */ /* 0x0003e4000c101924 */
.L_x_20193:
[----:B------:R-:W-:Y:S05]  /*81c0*/  BSYNC B1 ;  /* 0x0000000000017941 */ /* 0x000fea0003800000 */
.L_x_20189:
[----:B------:R-:W-:Y:S05]  /*81d0*/  BRA `(.L_x_20196) ;  /* 0x0000000000447947 */ /* 0x000fea0003800000 */
.L_x_20188:
[----:B-----5:R-:W-:-:S05]  /*81e0*/  PRMT R3, R19, 0x5410, RZ ;  /* 0x0000541013037816 */ /* 0x020fca00000000ff */
[----:B------:R0:W-:Y:S02]  /*81f0*/  ATOM.E.ADD.F16x2.RN.STRONG.GPU P0, RZ, desc[UR36][R4.64], R3 ;  /* 0x0000000304ff79a2 */ /* 0x0001e4000810e1e4 */
[----:B0-----:R-:W-:Y:S05]  /*8200*/  @P0 BRA `(.L_x_20196) ;  /* 0x0000000000380947 */ /* 0x001fea0003800000 */
[----:B------:R-:W0:Y:S02]  /*8210*/  QSPC.E.S P0, RZ, [R4] ;  /* 0x0000000004ff73aa */ /* 0x000e240000000500 */
[----:B0-----:R-:W-:Y:S05]  /*8220*/  @!P0 BRA `(.L_x_20197) ;  /* 0x0000000000248947 */ /* 0x001fea0003800000 */
[----:B------:R-:W-:-:S07]  /*8230*/  MOV R4, R4 ;  /* 0x0000000400047202 */ /* 0x000fce0000000f00 */
.L_x_20198:
        /* <DEDUP_REMOVED lines=8> */
.L_x_20197:
[----:B------:R-:W2:Y:S02]  /*82c0*/  LD.E R0, desc[UR36][R4.64] ;  /* 0x0000002404007980 */ /* 0x000ea4000c101900 */
[----:B--2---:R-:W-:-:S05]  /*82d0*/  IADD3 R3, R3, R0, RZ ;  /* 0x0000000003037210 */ /* 0x004fca0007ffe0ff */
[----:B------:R2:W-:Y:S02]  /*82e0*/  ST.E desc[UR36][R4.64], R3 ;  /* 0x0000000304007985 */ /* 0x0005e4000c101924 */
.L_x_20196:
[----:B------:R-:W-:Y:S05]  /*82f0*/  BSYNC B0 ;  /* 0x0000000000007941 */ /* 0x000fea0003800000 */
.L_x_20187:
[----:B------:R-:W-:Y:S01]  /*8300*/  VIADD R23, R23, 0x80 ;  /* 0x0000008017177836 */ /* 0x000fe20000000000 */
[----:B012---:R-:W-:-:S04]  /*8310*/  HFMA2.MMA R3, -RZ, RZ, 0, 0 ;  /* 0x00000000ff037435 */ /* 0x007fc800000001ff */
[----:B------:R-:W-:-:S07]  /*8320*/  MOV R2, R23 ;  /* 0x0000001700027202 */ /* 0x000fce0000000f00 */
.L_x_20182:
[----:B------:R-:W-:Y:S05]  /*8330*/  BSYNC B7 ;  /* 0x0000000000077941 */ /* 0x000fea0003800000 */
.L_x_20181:
        /* <DEDUP_REMOVED lines=306> */
.L_x_20199:
        /* <DEDUP_REMOVED lines=32> */
.L_x_20201:
[----:B------:R-:W-:Y:S05]  /*9860*/  BSYNC B6 ;  /* 0x0000000000067941 */ /* 0x000fea0003800000 */
.L_x_20200:
        /* <DEDUP_REMOVED lines=284> */
.L_x_20202:
        /* <DEDUP_REMOVED lines=21> */
.L_x_20205:
[----:B-----5:R-:W-:-:S05]  /*ab80*/  HADD2 R0, R7, R19.H0_H0 ;  /* 0x2000001307007230 */ /* 0x020fca0000000000 */
[----:B------:R-:W-:-:S05]  /*ab90*/  PRMT R9, R7, R6, R0 ;  /* 0x0000000607097216 */ /* 0x000fca0000000000 */
[----:B------:R-:W2:Y:S02]  /*aba0*/  ATOM.E.CAS.STRONG.GPU PT, R0, [R2], R7, R9 ;  /* 0x000000070200738b */ /* 0x000ea400001ee109 */
[----:B--2---:R-:W-:Y:S02]  /*abb0*/  ISETP.NE.U32.AND P0, PT, R0, R7, PT ;  /* 0x000000070000720c */ /* 0x004fe40003f05070 */
[----:B------:R-:W-:-:S11]  /*abc0*/  MOV R7, R0 ;  /* 0x0000000000077202 */ /* 0x000fd60000000f00 */
[----:B------:R-:W-:Y:S05]  /*abd0*/  @P0 BRA `(.L_x_20205) ;  /* 0xfffffffc00e80947 */ /* 0x000fea000383ffff */
[----:B------:R-:W-:Y:S05]  /*abe0*/  EXIT ;  /* 0x000000000000794d */ /* 0x000fea0003800000 */
.L_x_20204:
[----:B-----5:R-:W-:-:S05]  /*abf0*/  PRMT R3, RZ, 0x5410, R19 ;  /* 0x00005410ff037816 */ /* 0x020fca0000000013 */
[----:B------:R0:W-:Y:S02]  /*ac00*/  ATOM.E.ADD.F16x2.RN.STRONG.GPU P0, RZ, desc[UR36][R4.64+-0x2], R3 ;  /* 0xfffffe0304ff79a2 */ /* 0x0001e4000810e1e4 */
[----:B0-----:R-:W-:Y:S05]  /*ac10*/  @P0 EXIT ;  /* 0x000000000000094d */ /* 0x001fea0003800000 */
[----:B------:R-:W0:Y:S02]  /*ac20*/  QSPC.E.S P0, RZ, [R4+-0x2] ;  /* 0xfffffe0004ff73aa */ /* 0x000e240000000500 */
[----:B0-----:R-:W-:Y:S05]  /*ac30*/  @!P0 BRA `(.L_x_20206) ;  /* 0x0000000000248947 */ /* 0x001fea0003800000 */
[----:B------:R-:W-:-:S07]  /*ac40*/  MOV R4, R4 ;  /* 0x0000000400047202 */ /* 0x000fce0000000f00 */
.L_x_20207:
        /* <DEDUP_REMOVED lines=8> */
.L_x_20206:
[----:B------:R-:W2:Y:S02]  /*acd0*/  LD.E R0, desc[UR36][R4.64+-0x2] ;  /* 0xfffffe2404007980 */ /* 0x000ea4000c101900 */
[----:B--2---:R-:W-:-:S05]  /*ace0*/  IADD3 R3, R3, R0, RZ ;  /* 0x0000000003037210 */ /* 0x004fca0007ffe0ff */
[----:B------:R-:W-:Y:S01]  /*acf0*/  ST.E desc[UR36][R4.64+-0x2], R3 ;  /* 0xfffffe0304007985 */ /* 0x000fe2000c101924 */
[----:B------:R-:W-:Y:S05]  /*ad00*/  EXIT ;  /* 0x000000000000794d */ /* 0x000fea0003800000 */
.L_x_20203:
[----:B-----5:R-:W-:-:S05]  /*ad10*/  PRMT R3, R19, 0x5410, RZ ;  /* 0x0000541013037816 */ /* 0x020fca00000000ff */
[----:B------:R0:W-:Y:S02]  /*ad20*/  ATOM.E.ADD.F16x2.RN.STRONG.GPU P0, RZ, desc[UR36][R4.64], R3 ;  /* 0x0000000304ff79a2 */ /* 0x0001e4000810e1e4 */
[----:B0-----:R-:W-:Y:S05]  /*ad30*/  @P0 EXIT ;  /* 0x000000000000094d */ /* 0x001fea0003800000 */
[----:B------:R-:W0:Y:S02]  /*ad40*/  QSPC.E.S P0, RZ, [R4] ;  /* 0x0000000004ff73aa */ /* 0x000e240000000500 */
[----:B0-----:R-:W-:Y:S05]  /*ad50*/  @!P0 BRA `(.L_x_20208) ;  /* 0x0000000000248947 */ /* 0x001fea0003800000 */
[----:B------:R-:W-:-:S07]  /*ad60*/  MOV R4, R4 ;  /* 0x0000000400047202 */ /* 0x000fce0000000f00 */
.L_x_20209:
        /* <DEDUP_REMOVED lines=8> */
.L_x_20208:
[----:B------:R-:W2:Y:S02]  /*adf0*/  LD.E R0, desc[UR36][R4.64] ;  /* 0x0000002404007980 */ /* 0x000ea4000c101900 */
[----:B--2---:R-:W-:-:S05]  /*ae00*/  IADD3 R3, R3, R0, RZ ;  /* 0x0000000003037210 */ /* 0x004fca0007ffe0ff */
[----:B------:R-:W-:Y:S01]  /*ae10*/  ST.E desc[UR36][R4.64], R3 ;  /* 0x0000000304007985 */ /* 0x000fe2000c101924 */
[----:B------:R-:W-:Y:S05]  /*ae20*/  EXIT ;  /* 0x000000000000794d */ /* 0x000fea0003800000 */
.L_x_20210:
        /* <DEDUP_REMOVED lines=13> */
.L_x_28113:


//--------------------- .text._ZN2at6native24index_elementwise_kernelILi128ELi4EZNS0_20cuda_take_put_kernelIN3c107complexIfEElZZZZZNS0_10put_kernelERNS_14TensorIteratorERKNS_10TensorBaseEbENKUlvE_clEvENKUlvE7_clEvENKUlvE_clEvENKUlvE0_clEvEUlRS5_lE0_EEvS7_SA_RKT1_EUliE_EEvlSH_ --------------------------
	.section	.text._ZN2at6native24index_elementwise_kernelILi128ELi4EZNS0_20cuda_take_put_kernelIN3c107complexIfEElZZZZZNS0_10put_kernelERNS_14TensorIteratorERKNS_10TensorBaseEbENKUlvE_clEvENKUlvE7_clEvENKUlvE_clEvENKUlvE0_clEvEUlRS5_lE0_EEvS7_SA_RKT1_EUliE_EEvlSH_,"ax",@progbits
	.align	128
        .global         _ZN2at6native24index_elementwise_kernelILi128ELi4EZNS0_20cuda_take_put_kernelIN3c107complexIfEElZZZZZNS0_10put_kernelERNS_14TensorIteratorERKNS_10TensorBaseEbENKUlvE_clEvENKUlvE7_clEvENKUlvE_clEvENKUlvE0_clEvEUlRS5_lE0_EEvS7_SA_RKT1_EUliE_EEvlSH_
        .type           _ZN2at6native24index_elementwise_kernelILi128ELi4EZNS0_20cuda_take_put_kernelIN3c107complexIfEElZZZZZNS0_10put_kernelERNS_14TensorIteratorERKNS_10TensorBaseEbENKUlvE_clEvENKUlvE7_clEvENKUlvE_clEvENKUlvE0_clEvEUlRS5_lE0_EEvS7_SA_RKT1_EUliE_EEvlSH_,@function
        .size           _ZN2at6native24index_elementwise_kernelILi128ELi4EZNS0_20cuda_take_put_kernelIN3c107complexIfEElZZZZZNS0_10put_kernelERNS_14TensorIteratorERKNS_10TensorBaseEbENKUlvE_clEvENKUlvE7_clEvENKUlvE_clEvENKUlvE0_clEvEUlRS5_lE0_EEvS7_SA_RKT1_EUliE_EEvlSH_,(.L_x_27954 - _ZN2at6native24index_elementwise_kernelILi128ELi4EZNS0_20cuda_take_put_kernelIN3c107complexIfEElZZZZZNS0_10put_kernelERNS_14TensorIteratorERKNS_10TensorBaseEbENKUlvE_clEvENKUlvE7_clEvENKUlvE_clEvENKUlvE0_clEvEUlRS5_lE0_EEvS7_SA_RKT1_EUliE_EEvlSH_)
        .other          _ZN2at6native24index_elementwise_kernelILi128ELi4EZNS0_20cuda_take_put_kernelIN3c107complexIfEElZZZZZNS0_10put_kernelERNS_14TensorIteratorERKNS_10TensorBaseEbENKUlvE_clEvENKUlvE7_clEvENKUlvE_clEvENKUlvE0_clEvEUlRS5_lE0_EEvS7_SA_RKT1_EUliE_EEvlSH_,@"STO_CUDA_ENTRY STV_DEFAULT"
_ZN2at6native24index_elementwise_kernelILi128ELi4EZNS0_20cuda_take_put_kernelIN3c107complexIfEElZZZZZNS0_10put_kernelERNS_14TensorIteratorERKNS_10TensorBaseEbENKUlvE_clEvENKUlvE7_clEvENKUlvE_clEvENKUlvE0_clEvEUlRS5_lE0_EEvS7_SA_RKT1_EUliE_EEvlSH_:
.text._ZN2at6native24index_elementwise_kernelILi128ELi4EZNS0_20cuda_take_put_kernelIN3c107complexIfEElZZZZZNS0_10put_kernelERNS_14TensorIteratorERKNS_10TensorBaseEbENKUlvE_clEvENKUlvE7_clEvENKUlvE_clEvENKUlvE0_clEvEUlRS5_lE0_EEvS7_SA_RKT1_EUliE_EEvlSH_:
        /* <DEDUP_REMOVED lines=317> */
.L_x_20213:
        /* <DEDUP_REMOVED lines=32> */
.L_x_20215:
[----:B------:R-:W-:Y:S05]  /*15d0*/  BSYNC B7 ;  /* 0x0000000000077941 */ /* 0x000fea0003800000 */
.L_x_20214:
        /* <DEDUP_REMOVED lines=25> */
[----:B------:R-:W-:Y:S05]  /*1770*/  CALL.REL.NOINC `($__internal_36_$__cuda_sm20_div_u64) ;  /* 0x000001a400407944 */ /* 0x000fea0003c00000 */
        /* <DEDUP_REMOVED lines=11> */
.L_x_20218:
        /* <DEDUP_REMOVED lines=23> */
.L_x_20219:
[----:B------:R-:W-:Y:S05]  /*19a0*/  BSYNC B0 ;  /* 0x0000000000007941 */ /* 0x000fea0003800000 */
.L_x_20217:
        /* <DEDUP_REMOVED lines=32> */
.L_x_20221:
        /* <DEDUP_REMOVED lines=24> */
.L_x_20222:
[----:B------:R-:W-:Y:S05]  /*1d30*/  BSYNC B0 ;  /* 0x0000000000007941 */ /* 0x000fea0003800000 */
.L_x_20220:
        /* <DEDUP_REMOVED lines=20> */
[----:B------:R-:W-:Y:S05]  /*1e80*/  CALL.REL.NOINC `($__internal_36_$__cuda_sm20_div_u64) ;  /* 0x0000019c007c7944 */ /* 0x000fea0003c00000 */
        /* <DEDUP_REMOVED lines=12> */
.L_x_20224:
        /* <DEDUP_REMOVED lines=24> */
.L_x_20225:
[----:B------:R-:W-:Y:S05]  /*20d0*/  BSYNC B0 ;  /* 0x0000000000007941 */ /* 0x000fea0003800000 */
.L_x_20223:
        /* <DEDUP_REMOVED lines=33> */
.L_x_20227:
        /* <DEDUP_REMOVED lines=24> */
.L_x_20228:
[----:B------:R-:W-:Y:S05]  /*2470*/  BSYNC B0 ;  /* 0x0000000000007941 */ /* 0x000fea0003800000 */
.L_x_20226:
        /* <DEDUP_REMOVED lines=33> */
.L_x_20230:
        /* <DEDUP_REMOVED lines=24> */
.L_x_20231:
[----:B------:R-:W-:Y:S05]  /*2810*/  BSYNC B0 ;  /* 0x0000000000007941 */ /* 0x000fea0003800000 */
.L_x_20229:
        /* <DEDUP_REMOVED lines=33> */
.L_x_20233:
        /* <DEDUP_REMOVED lines=24> */
.L_x_20234:
[----:B------:R-:W-:Y:S05]  /*2bb0*/  BSYNC B0 ;  /* 0x0000000000007941 */ /* 0x000fea0003800000 */
.L_x_20232:
        /* <DEDUP_REMOVED lines=33> */
.L_x_20236:
        /* <DEDUP_REMOVED lines=24> */
.L_x_20237:
[----:B------:R-:W-:Y:S05]  /*2f50*/  BSYNC B0 ;  /* 0x0000000000007941 */ /* 0x000fea0003800000 */
.L_x_20235:
        /* <DEDUP_REMOVED lines=33> */
.L_x_20239:
        /* <DEDUP_REMOVED lines=24> */
.L_x_20240:
[----:B------:R-:W-:Y:S05]  /*32f0*/  BSYNC B0 ;  /* 0x0000000000007941 */ /* 0x000fea0003800000 */
.L_x_20238:
        /* <DEDUP_REMOVED lines=33> */
.L_x_20242:
        /* <DEDUP_REMOVED lines=24> */
.L_x_20243:
[----:B------:R-:W-:Y:S05]  /*3690*/  BSYNC B0 ;  /* 0x0000000000007941 */ /* 0x000fea0003800000 */
.L_x_20241:
        /* <DEDUP_REMOVED lines=33> */
.L_x_20245:
        /* <DEDUP_REMOVED lines=24> */
.L_x_20246:
[----:B------:R-:W-:Y:S05]  /*3a30*/  BSYNC B0 ;  /* 0x0000000000007941 */ /* 0x000fea0003800000 */
.L_x_20244:
        /* <DEDUP_REMOVED lines=33> */
.L_x_20248:
        /* <DEDUP_REMOVED lines=24> */
.L_x_20249:
[----:B------:R-:W-:Y:S05]  /*3dd0*/  BSYNC B0 ;  /* 0x0000000000007941 */ /* 0x000fea0003800000 */
.L_x_20247:
        /* <DEDUP_REMOVED lines=33> */
.L_x_20251:
        /* <DEDUP_REMOVED lines=24> */
.L_x_20252:
[----:B------:R-:W-:Y:S05]  /*4170*/  BSYNC B0 ;  /* 0x0000000000007941 */ /* 0x000fea0003800000 */
.L_x_20250:
        /* <DEDUP_REMOVED lines=33> */
.L_x_20254:
        /* <DEDUP_REMOVED lines=24> */
.L_x_20255:
[----:B------:R-:W-:Y:S05]  /*4510*/  BSYNC B0 ;  /* 0x0000000000007941 */ /* 0x000fea0003800000 */
.L_x_20253:
        /* <DEDUP_REMOVED lines=33> */
.L_x_20257:
        /* <DEDUP_REMOVED lines=24> */
.L_x_20258:
[----:B------:R-:W-:Y:S05]  /*48b0*/  BSYNC B0 ;  /* 0x0000000000007941 */ /* 0x000fea0003800000 */
.L_x_20256:
        /* <DEDUP_REMOVED lines=33> */
.L_x_20260:
        /* <DEDUP_REMOVED lines=24> */
.L_x_20261:
[----:B------:R-:W-:Y:S05]  /*4c50*/  BSYNC B0 ;  /* 0x0000000000007941 */ /* 0x000fea0003800000 */
.L_x_20259:
        /* <DEDUP_REMOVED lines=33> */
.L_x_20263:
        /* <DEDUP_REMOVED lines=24> */
.L_x_20264:
[----:B------:R-:W-:Y:S05]  /*4ff0*/  BSYNC B0 ;  /* 0x0000000000007941 */ /* 0x000fea0003800000 */
.L_x_20262:
        /* <DEDUP_REMOVED lines=33> */
.L_x_20266:
        /* <DEDUP_REMOVED lines=24> */
.L_x_20267:
[----:B------:R-:W-:Y:S05]  /*5390*/  BSYNC B0 ;  /* 0x0000000000007941 */ /* 0x000fea0003800000 */
.L_x_20265:
        /* <DEDUP_REMOVED lines=33> */
.L_x_20269:
        /* <DEDUP_REMOVED lines=24> */
.L_x_20270:
[----:B------:R-:W-:Y:S05]  /*5730*/  BSYNC B0 ;  /* 0x0000000000007941 */ /* 0x000fea0003800000 */
.L_x_20268:
        /* <DEDUP_REMOVED lines=33> */
.L_x_20272:
        /* <DEDUP_REMOVED lines=24> */
.L_x_20273:
[----:B------:R-:W-:Y:S05]  /*5ad0*/  BSYNC B0 ;  /* 0x0000000000007941 */ /* 0x000fea0003800000 */
.L_x_20271:
        /* <DEDUP_REMOVED lines=33> */
.L_x_20275:
        /* <DEDUP_REMOVED lines=24> */
.L_x_20276:
[----:B------:R-:W-:Y:S05]  /*5e70*/  BSYNC B0 ;  /* 0x0000000000007941 */ /* 0x000fea0003800000 */
.L_x_20274:
        /* <DEDUP_REMOVED lines=33> */
.L_x_20278:
        /* <DEDUP_REMOVED lines=24> */
.L_x_20279:
[----:B------:R-:W-:Y:S05]  /*6210*/  BSYNC B0 ;  /* 0x0000000000007941 */ /* 0x000fea0003800000 */
.L_x_20277:
        /* <DEDUP_REMOVED lines=33> */
.L_x_20281:
        /* <DEDUP_REMOVED lines=24> */
.L_x_20282:
[----:B------:R-:W-:Y:S05]  /*65b0*/  BSYNC B0 ;  /* 0x0000000000007941 */ /* 0x000fea0003800000 */
.L_x_20280:
        /* <DEDUP_REMOVED lines=33> */
.L_x_20284:
        /* <DEDUP_REMOVED lines=24> */
.L_x_20285:
[----:B------:R-:W-:Y:S05]  /*6950*/  BSYNC B0 ;  /* 0x0000000000007941 */ /* 0x000fea0003800000 */
.L_x_20283:
        /* <DEDUP_REMOVED lines=31> */
.L_x_20287:
        /* <DEDUP_REMOVED lines=23> */
.L_x_20288:
[----:B------:R-:W-:Y:S05]  /*6cc0*/  BSYNC B0 ;  /* 0x0000000000007941 */ /* 0x000fea0003800000 */
.L_x_20286:
        /* <DEDUP_REMOVED lines=17> */
[----:B------:R-:W-:Y:S05]  /*6de0*/  CALL.REL.NOINC `($__internal_37_$__cuda_sm20_rem_u64) ;  /* 0x0000015000b87944 */ /* 0x000fea0003c00000 */
[----:B------:R-:W-:Y:S01]  /*6df0*/  MOV R4, R0 ;  /* 0x0000000000047202 */ /* 0x000fe20000000f00 */
[----:B------:R-:W-:Y:S01]  /*6e00*/  IMAD.MOV.U32 R5, RZ, RZ, R3 ;  /* 0x000000ffff057224 */ /* 0x000fe200078e0003 */
[----:B------:R-:W-:Y:S06]  /*6e10*/  BRA `(.L_x_20291) ;  /* 0x0000000000507947 */ /* 0x000fec0003800000 */
.L_x_20290:
        /* <DEDUP_REMOVED lines=20> */
.L_x_20291:
[----:B------:R-:W-:Y:S05]  /*6f60*/  BSYNC B0 ;  /* 0x0000000000007941 */ /* 0x000fea0003800000 */
.L_x_20289:
[----:B------:R-:W-:Y:S01]  /*6f70*/  ULDC.64 UR4, c[0x0][0x5c0] ;  /* 0x0001700000047ab9 */ /* 0x000fe20000000a00 */
[----:B------:R-:W-:Y:S01]  /*6f80*/  MOV R3, R15 ;  /* 0x0000000f00037202 */ /* 0x000fe20000000f00 */
[----:B------:R-:W-:Y:S02]  /*6f90*/  IMAD R5, R5, UR4, RZ ;  /* 0x0000000405057c24 */ /* 0x000fe4000f8e02ff */
[----:B------:R-:W-:-:S04]  /*6fa0*/  IMAD.WIDE.U32 R2, R4, UR4, R2 ;  /* 0x0000000404027c25 */ /* 0x000fc8000f8e0002 */
[----:B------:R-:W-:-:S04]  /*6fb0*/  IMAD R5, R4, UR5, R5 ;  /* 0x0000000504057c24 */ /* 0x000fc8000f8e0205 */
[----:B------:R-:W-:-:S07]  /*6fc0*/  IMAD.IADD R15, R3, 0x1, R5 ;  /* 0x00000001030f7824 */ /* 0x000fce00078e0205 */
.L_x_20216:
[----:B------:R-:W2:Y:S01]  /*6fd0*/  LDG.E.64 R16, desc[UR36][R16.64] ;  /* 0x0000002410107981 */ /* 0x000ea2000c1e1b00 */
[----:B------:R-:W-:Y:S02]  /*6fe0*/  ULDC.64 UR4, c[0x0][0x5c8] ;  /* 0x0001720000047ab9 */ /* 0x000fe40000000a00 */
[----:B------:R-:W-:-:S04]  /*6ff0*/  LEA R4, P0, R2, UR4, 0x3 ;  /* 0x0000000402047c11 */ /* 0x000fc8000f8018ff */
[----:B------:R-:W-:Y:S02]  /*7000*/  LEA.HI.X R5, R2, UR5, R15, 0x3, P0 ;  /* 0x0000000502057c11 */ /* 0x000fe400080f1c0f */
[----:B------:R-:W-:-:S05]  /*7010*/  LEA R2, R23, R22, 0x9 ;  /* 0x0000001617027211 */ /* 0x000fca00078e48ff */
[----:B------:R-:W-:Y:S01]  /*7020*/  VIADD R2, R2, 0x80 ;  /* 0x0000008002027836 */ /* 0x000fe20000000000 */
[----:B--2---:R0:W-:Y:S04]  /*7030*/  STG.E.64 desc[UR36][R4.64], R16 ;  /* 0x0000001004007986 */ /* 0x0041e8000c101b24 */
[----:B0-----:R-:W-:Y:S01]  /*7040*/  MOV R4, R2 ;  /* 0x0000000200047202 */ /* 0x001fe20000000f00 */
[----:B------:R-:W-:-:S07]  /*7050*/  IMAD.MOV.U32 R5, RZ, RZ, RZ ;  /* 0x000000ffff057224 */ /* 0x000fce00078e00ff */
.L_x_20212:
[----:B------:R-:W-:Y:S05]  /*7060*/  BSYNC B6 ;  /* 0x0000000000067941 */ /* 0x000fea0003800000 */
.L_x_20211:
        /* <DEDUP_REMOVED lines=308> */
.L_x_20294:
        /* <DEDUP_REMOVED lines=32> */
.L_x_20296:
[----:B------:R-:W-:Y:S05]  /*85b0*/  BSYNC B7 ;  /* 0x0000000000077941 */ /* 0x000fea0003800000 */
.L_x_20295:
        /* <DEDUP_REMOVED lines=37> */
.L_x_20299:
        /* <DEDUP_REMOVED lines=23> */
.L_x_20300:
[----:B------:R-:W-:Y:S05]  /*8980*/  BSYNC B0 ;  /* 0x0000000000007941 */ /* 0x000fea0003800000 */
.L_x_20298:
        /* <DEDUP_REMOVED lines=32> */
.L_x_20302:
        /* <DEDUP_REMOVED lines=24> */
.L_x_20303:
[----:B------:R-:W-:Y:S05]  /*8d10*/  BSYNC B0 ;  /* 0x0000000000007941 */ /* 0x000fea0003800000 */
.L_x_20301:
        /* <DEDUP_REMOVED lines=32> */
.L_x_20305:
        /* <DEDUP_REMOVED lines=24> */
.L_x_20306:
[----:B------:R-:W-:Y:S05]  /*90a0*/  BSYNC B0 ;  /* 0x0000000000007941 */ /* 0x000fea0003800000 */
.L_x_20304:
        /* <DEDUP_REMOVED lines=32> */
.L_x_20308:
        /* <DEDUP_REMOVED lines=24> */
.L_x_20309:
[----:B------:R-:W-:Y:S05]  /*9430*/  BSYNC B0 ;  /* 0x0000000000007941 */ /* 0x000fea0003800000 */
.L_x_20307:
        /* <DEDUP_REMOVED lines=32> */
.L_x_20311:
        /* <DEDUP_REMOVED lines=24> */
.L_x_20312:
[----:B------:R-:W-:Y:S05]  /*97c0*/  BSYNC B0 ;  /* 0x0000000000007941 */ /* 0x000fea0003800000 */
.L_x_20310:
        /* <DEDUP_REMOVED lines=32> */
.L_x_20314:
        /* <DEDUP_REMOVED lines=24> */
.L_x_20315:
[----:B------:R-:W-:Y:S05]  /*9b50*/  BSYNC B0 ;  /* 0x0000000000007941 */ /* 0x000fea0003800000 */
.L_x_20313:
        /* <DEDUP_REMOVED lines=32> */
.L_x_20317:
        /* <DEDUP_REMOVED lines=24> */
.L_x_20318:
[----:B------:R-:W-:Y:S05]  /*9ee0*/  BSYNC B0 ;  /* 0x0000000000007941 */ /* 0x000fea0003800000 */
.L_x_20316:
        /* <DEDUP_REMOVED lines=32> */
.L_x_20320:
        /* <DEDUP_REMOVED lines=24> */
.L_x_20321:
[----:B------:R-:W-:Y:S05]  /*a270*/  BSYNC B0 ;  /* 0x0000000000007941 */ /* 0x000fea0003800000 */
.L_x_20319:
        /* <DEDUP_REMOVED lines=32> */
.L_x_20323:
        /* <DEDUP_REMOVED lines=24> */
.L_x_20324:
[----:B------:R-:W-:Y:S05]  /*a600*/  BSYNC B0 ;  /* 0x0000000000007941 */ /* 0x000fea0003800000 */
.L_x_20322:
        /* <DEDUP_REMOVED lines=32> */
.L_x_20326:
        /* <DEDUP_REMOVED lines=24> */
.L_x_20327:
[----:B------:R-:W-:Y:S05]  /*a990*/  BSYNC B0 ;  /* 0x0000000000007941 */ /* 0x000fea0003800000 */
.L_x_20325:
        /* <DEDUP_REMOVED lines=32> */
.L_x_20329:
        /* <DEDUP_REMOVED lines=24> */
.L_x_20330:
[----:B------:R-:W-:Y:S05]  /*ad20*/  BSYNC B0 ;  /* 0x0000000000007941 */ /* 0x000fea0003800000 */
.L_x_20328:
        /* <DEDUP_REMOVED lines=32> */
.L_x_20332:
        /* <DEDUP_REMOVED lines=24> */
.L_x_20333:
[----:B------:R-:W-:Y:S05]  /*b0b0*/  BSYNC B0 ;  /* 0x0000000000007941 */ /* 0x000fea0003800000 */
.L_x_20331:
        /* <DEDUP_REMOVED lines=32> */
.L_x_20335:
        /* <DEDUP_REMOVED lines=24> */
.L_x_20336:
[----:B------:R-:W-:Y:S05]  /*b440*/  BSYNC B0 ;  /* 0x0000000000007941 */ /* 0x000fea0003800000 */
.L_x_20334:
        /* <DEDUP_REMOVED lines=32> */
.L_x_20338:
        /* <DEDUP_REMOVED lines=24> */
.L_x_20339:
[----:B------:R-:W-:Y:S05]  /*b7d0*/  BSYNC B0 ;  /* 0x0000000000007941 */ /* 0x000fea0003800000 */
.L_x_20337:
        /* <DEDUP_REMOVED lines=32> */
.L_x_20341:
        /* <DEDUP_REMOVED lines=24> */
.L_x_20342:
[----:B------:R-:W-:Y:S05]  /*bb60*/  BSYNC B0 ;  /* 0x0000000000007941 */ /* 0x000fea0003800000 */
.L_x_20340:
        /* <DEDUP_REMOVED lines=32> */
.L_x_20344:
        /* <DEDUP_REMOVED lines=24> */
.L_x_20345:
[----:B------:R-:W-:Y:S05]  /*bef0*/  BSYNC B0 ;  /* 0x0000000000007941 */ /* 0x000fea0003800000 */
.L_x_20343:
        /* <DEDUP_REMOVED lines=32> */
.L_x_20347:
        /* <DEDUP_REMOVED lines=24> */
.L_x_20348:
[----:B------:R-:W-:Y:S05]  /*c280*/  BSYNC B0 ;  /* 0x0000000000007941 */ /* 0x000fea0003800000 */
.L_x_20346:
        /* <DEDUP_REMOVED lines=32> */
.L_x_20350:
        /* <DEDUP_REMOVED lines=24> */
.L_x_20351:
[----:B------:R-:W-:Y:S05]  /*c610*/  BSYNC B0 ;  /* 0x0000000000007941 */ /* 0x000fea0003800000 */
.L_x_20349:
        /* <DEDUP_REMOVED lines=32> */
.L_x_20353:
        /* <DEDUP_REMOVED lines=24> */
.L_x_20354:
[----:B------:R-:W-:Y:S05]  /*c9a0*/  BSYNC B0 ;  /* 0x0000000000007941 */ /* 0x000fea0003800000 */
.L_x_20352:
        /* <DEDUP_REMOVED lines=32> */
.L_x_20356:
        /* <DEDUP_REMOVED lines=24> */
.L_x_20357:
[----:B------:R-:W-:Y:S05]  /*cd30*/  BSYNC B0 ;  /* 0x0000000000007941 */ /* 0x000fea0003800000 */
.L_x_20355:
        /* <DEDUP_REMOVED lines=32> */
.L_x_20359:
        /* <DEDUP_REMOVED lines=24> */
.L_x_20360:
[----:B------:R-:W-:Y:S05]  /*d0c0*/  BSYNC B0 ;  /* 0x0000000000007941 */ /* 0x000fea0003800000 */
.L_x_20358:
        /* <DEDUP_REMOVED lines=32> */
.L_x_20362:
        /* <DEDUP_REMOVED lines=24> */
.L_x_20363:
[----:B------:R-:W-:Y:S05]  /*d450*/  BSYNC B0 ;  /* 0x0000000000007941 */ /* 0x000fea0003800000 */
.L_x_20361:
        /* <DEDUP_REMOVED lines=32> */
.L_x_20365:
        /* <DEDUP_REMOVED lines=24> */
.L_x_20366:
[----:B------:R-:W-:Y:S05]  /*d7e0*/  BSYNC B0 ;  /* 0x0000000000007941 */ /* 0x000fea0003800000 */
.L_x_20364:
        /* <DEDUP_REMOVED lines=30> */
.L_x_20368:
        /* <DEDUP_REMOVED lines=23> */
.L_x_20369:
[----:B------:R-:W-:Y:S05]  /*db40*/  BSYNC B0 ;  /* 0x0000000000007941 */ /* 0x000fea0003800000 */
.L_x_20367:
        /* <DEDUP_REMOVED lines=20> */
.L_x_20371:
        /* <DEDUP_REMOVED lines=19> */
.L_x_20372:
[----:B------:R-:W-:Y:S05]  /*ddc0*/  BSYNC B0 ;  /* 0x0000000000007941 */ /* 0x000fea0003800000 */
.L_x_20370:
[----:B------:R-:W-:Y:S02]  /*ddd0*/  ULDC.64 UR4, c[0x0][0x5c0] ;  /* 0x0001700000047ab9 */ /* 0x000fe40000000a00 */
[----:B------:R-:W-:Y:S02]  /*dde0*/  IMAD R3, R5, UR4, RZ ;  /* 0x0000000405037c24 */ /* 0x000fe4000f8e02ff */
[----:B------:R-:W-:-:S04]  /*ddf0*/  IMAD.WIDE.U32 R12, R4, UR4, R12 ;  /* 0x00000004040c7c25 */ /* 0x000fc8000f8e000c */
[----:B------:R-:W-:-:S04]  /*de00*/  IMAD R3, R4, UR5, R3 ;  /* 0x0000000504037c24 */ /* 0x000fc8000f8e0203 */
[----:B------:R-:W-:-:S07]  /*de10*/  IMAD.IADD R13, R13, 0x1, R3 ;  /* 0x000000010d0d7824 */ /* 0x000fce00078e0203 */
.L_x_20297:
[----:B------:R-:W2:Y:S01]  /*de20*/  LDG.E.64 R16, desc[UR36][R16.64] ;  /* 0x0000002410107981 */ /* 0x000ea2000c1e1b00 */
[----:B------:R-:W-:Y:S01]  /*de30*/  ULDC.64 UR4, c[0x0][0x5c8] ;  /* 0x0001720000047ab9 */ /* 0x000fe20000000a00 */
[----:B------:R-:W-:Y:S02]  /*de40*/  IADD3 R2, R2, 0x80, RZ ;  /* 0x0000008002027810 */ /* 0x000fe40007ffe0ff */
[----:B------:R-:W-:-:S04]  /*de50*/  LEA R4, P0, R12, UR4, 0x3 ;  /* 0x000000040c047c11 */ /* 0x000fc8000f8018ff */
[----:B------:R-:W-:-:S05]  /*de60*/  LEA.HI.X R5, R12, UR5, R13, 0x3, P0 ;  /* 0x000000050c057c11 */ /* 0x000fca00080f1c0d */
[----:B--2---:R0:W-:Y:S02]  /*de70*/  STG.E.64 desc[UR36][R4.64], R16 ;  /* 0x0000001004007986 */ /* 0x0041e4000c101b24 */
[----:B0-----:R-:W-:Y:S01]  /*de80*/  HFMA2.MMA R5, -RZ, RZ, 0, 0 ;  /* 0x00000000ff057435 */ /* 0x001fe200000001ff */
[----:B------:R-:W-:-:S10]  /*de90*/  IMAD.MOV.U32 R4, RZ, RZ, R2 ;  /* 0x000000ffff047224 */ /* 0x000fd400078e0002 */
.L_x_20293:
[----:B------:R-:W-:Y:S05]  /*dea0*/  BSYNC B6 ;  /* 0x0000000000067941 */ /* 0x000fea0003800000 */
.L_x_20292:
        /* <DEDUP_REMOVED lines=308> */
.L_x_20375:
        /* <DEDUP_REMOVED lines=32> */
.L_x_20377:
[----:B------:R-:W-:Y:S05]  /*f3f0*/  BSYNC B7 ;  /* 0x0000000000077941 */ /* 0x000fea0003800000 */
.L_x_20376:
        /* <DEDUP_REMOVED lines=37> */
.L_x_20380:
        /* <DEDUP_REMOVED lines=23> */
.L_x_20381:
[----:B------:R-:W-:Y:S05]  /*f7c0*/  BSYNC B0 ;  /* 0x0000000000007941 */ /* 0x000fea0003800000 */
.L_x_20379:
        /* <DEDUP_REMOVED lines=32> */
.L_x_20383:
        /* <DEDUP_REMOVED lines=24> */
.L_x_20384:
[----:B------:R-:W-:Y:S05]  /*fb50*/  BSYNC B0 ;  /* 0x0000000000007941 */ /* 0x000fea0003800000 */
.L_x_20382:
        /* <DEDUP_REMOVED lines=32> */
.L_x_20386:
        /* <DEDUP_REMOVED lines=24> */
.L_x_20387:
[----:B------:R-:W-:Y:S05]  /*fee0*/  BSYNC B0 ;  /* 0x0000000000007941 */ /* 0x000fea0003800000 */
.L_x_20385:
        /* <DEDUP_REMOVED lines=32> */
.L_x_20389:
        /* <DEDUP_REMOVED lines=24> */
.L_x_20390:
[----:B------:R-:W-:Y:S05]  /*10270*/  BSYNC B0 ;  /* 0x0000000000007941 */ /* 0x000fea0003800000 */
.L_x_20388:
        /* <DEDUP_REMOVED lines=32> */
.L_x_20392:
        /* <DEDUP_REMOVED lines=24> */
.L_x_20393:
[----:B------:R-:W-:Y:S05]  /*10600*/  BSYNC B0 ;  /* 0x0000000000007941 */ /* 0x000fea0003800000 */
.L_x_20391:
        /* <DEDUP_REMOVED lines=32> */
.L_x_20395:
        /* <DEDUP_REMOVED lines=24> */
.L_x_20396:
[----:B------:R-:W-:Y:S05]  /*10990*/  BSYNC B0 ;  /* 0x0000000000007941 */ /* 0x000fea0003800000 */
.L_x_20394:
        /* <DEDUP_REMOVED lines=32> */
.L_x_20398:
        /* <DEDUP_REMOVED lines=24> */
.L_x_20399:
[----:B------:R-:W-:Y:S05]  /*10d20*/  BSYNC B0 ;  /* 0x0000000000007941 */ /* 0x000fea0003800000 */
.L_x_20397:
        /* <DEDUP_REMOVED lines=32> */
.L_x_20401:
        /* <DEDUP_REMOVED lines=24> */
.L_x_20402:
[----:B------:R-:W-:Y:S05]  /*110b0*/  BSYNC B0 ;  /* 0x0000000000007941 */ /* 0x000fea0003800000 */
.L_x_20400:
        /* <DEDUP_REMOVED lines=32> */
.L_x_20404:
        /* <DEDUP_REMOVED lines=24> */
.L_x_20405:
[----:B------:R-:W-:Y:S05]  /*11440*/  BSYNC B0 ;  /* 0x0000000000007941 */ /* 0x000fea0003800000 */
.L_x_20403:
        /* <DEDUP_REMOVED lines=32> */
.L_x_20407:
        /* <DEDUP_REMOVED lines=24> */
.L_x_20408:
[----:B------:R-:W-:Y:S05]  /*117d0*/  BSYNC B0 ;  /* 0x0000000000007941 */ /* 0x000fea0003800000 */
.L_x_20406:
        /* <DEDUP_REMOVED lines=32> */
.L_x_20410:
        /* <DEDUP_REMOVED lines=24> */
.L_x_20411:
[----:B------:R-:W-:Y:S05]  /*11b60*/  BSYNC B0 ;  /* 0x0000000000007941 */ /* 0x000fea0003800000 */
.L_x_20409:
        /* <DEDUP_REMOVED lines=32> */
.L_x_20413:
        /* <DEDUP_REMOVED lines=24> */
.L_x_20414:
[----:B------:R-:W-:Y:S05]  /*11ef0*/  BSYNC B0 ;  /* 0x0000000000007941 */ /* 0x000fea0003800000 */
.L_x_20412:
        /* <DEDUP_REMOVED lines=32> */
.L_x_20416:
        /* <DEDUP_REMOVED lines=24> */
.L_x_20417:
[----:B------:R-:W-:Y:S05]  /*12280*/  BSYNC B0 ;  /* 0x0000000000007941 */ /* 0x000fea0003800000 */
.L_x_20415:
        /* <DEDUP_REMOVED lines=19> */
[----:B------:R-:W-:Y:S05]  /*123c0*/  CALL.REL.NOINC `($__internal_36_$__cuda_sm20_div_u64) ;  /* 0x00000098002c7944 */ /* 0x000fea0003c00000 */
        /* <DEDUP_REMOVED lines=12> */
.L_x_20419:
        /* <DEDUP_REMOVED lines=24> */
.L_x_20420:
[----:B------:R-:W-:Y:S05]  /*12610*/  BSYNC B0 ;  /* 0x0000000000007941 */ /* 0x000fea0003800000 */
.L_x_20418:
        /* <DEDUP_REMOVED lines=19> */
[----:B------:R-:W-:Y:S05]  /*12750*/  CALL.REL.NOINC `($__internal_36_$__cuda_sm20_div_u64) ;  /* 0x0000009400487944 */ /* 0x000fea0003c00000 */
        /* <DEDUP_REMOVED lines=12> */
.L_x_20422:
        /* <DEDUP_REMOVED lines=24> */
.L_x_20423:
[----:B------:R-:W-:Y:S05]  /*129a0*/  BSYNC B0 ;  /* 0x0000000000007941 */ /* 0x000fea0003800000 */
.L_x_20421:
        /* <DEDUP_REMOVED lines=32> */
.L_x_20425:
        /* <DEDUP_REMOVED lines=24> */
.L_x_20426:
[----:B------:R-:W-:Y:S05]  /*12d30*/  BSYNC B0 ;  /* 0x0000000000007941 */ /* 0x000fea0003800000 */
.L_x_20424:
        /* <DEDUP_REMOVED lines=32> */
.L_x_20428:
        /* <DEDUP_REMOVED lines=24> */
.L_x_20429:
[----:B------:R-:W-:Y:S05]  /*130c0*/  BSYNC B0 ;  /* 0x0000000000007941 */ /* 0x000fea0003800000 */
.L_x_20427:
        /* <DEDUP_REMOVED lines=32> */
.L_x_20431:
        /* <DEDUP_REMOVED lines=24> */
.L_x_20432:
[----:B------:R-:W-:Y:S05]  /*13450*/  BSYNC B0 ;  /* 0x0000000000007941 */ /* 0x000fea0003800000 */
.L_x_20430:
        /* <DEDUP_REMOVED lines=32> */
.L_x_20434:
        /* <DEDUP_REMOVED lines=24> */
.L_x_20435:
[----:B------:R-:W-:Y:S05]  /*137e0*/  BSYNC B0 ;  /* 0x0000000000007941 */ /* 0x000fea0003800000 */
.L_x_20433:
        /* <DEDUP_REMOVED lines=32> */
.L_x_20437:
        /* <DEDUP_REMOVED lines=24> */
.L_x_20438:
[----:B------:R-:W-:Y:S05]  /*13b70*/  BSYNC B0 ;  /* 0x0000000000007941 */ /* 0x000fea0003800000 */
.L_x_20436:
        /* <DEDUP_REMOVED lines=32> */
.L_x_20440:
        /* <DEDUP_REMOVED lines=24> */
.L_x_20441:
[----:B------:R-:W-:Y:S05]  /*13f00*/  BSYNC B0 ;  /* 0x0000000000007941 */ /* 0x000fea0003800000 */
.L_x_20439:
        /* <DEDUP_REMOVED lines=32> */
.L_x_20443:
        /* <DEDUP_REMOVED lines=24> */
.L_x_20444:
[----:B------:R-:W-:Y:S05]  /*14290*/  BSYNC B0 ;  /* 0x0000000000007941 */ /* 0x000fea0003800000 */
.L_x_20442:
        /* <DEDUP_REMOVED lines=32> */
.L_x_20446:
        /* <DEDUP_REMOVED lines=24> */
.L_x_20447:
[----:B------:R-:W-:Y:S05]  /*14620*/  BSYNC B0 ;  /* 0x0000000000007941 */ /* 0x000fea0003800000 */
.L_x_20445:
        /* <DEDUP_REMOVED lines=30> */
.L_x_20449:
        /* <DEDUP_REMOVED lines=23> */
.L_x_20450:
[----:B------:R-:W-:Y:S05]  /*14980*/  BSYNC B0 ;  /* 0x0000000000007941 */ /* 0x000fea0003800000 */
.L_x_20448:
        /* <DEDUP_REMOVED lines=16> */
[----:B------:R-:W-:Y:S05]  /*14a90*/  CALL.REL.NOINC `($__internal_37_$__cuda_sm20_rem_u64) ;  /* 0x00000074008c7944 */ /* 0x000fea0003c00000 */
[----:B------:R-:W-:Y:S01]  /*14aa0*/  IMAD.MOV.U32 R4, RZ, RZ, R0 ;  /* 0x000000ffff047224 */ /* 0x000fe200078e0000 */
[----:B------:R-:W-:Y:S01]  /*14ab0*/  MOV R5, R3 ;  /* 0x0000000300057202 */ /* 0x000fe20000000f00 */
[----:B------:R-:W-:Y:S06]  /*14ac0*/  BRA `(.L_x_20453) ;  /* 0x00000000004c7947 */ /* 0x000fec0003800000 */
.L_x_20452:
        /* <DEDUP_REMOVED lines=19> */
.L_x_20453:
[----:B------:R-:W-:Y:S05]  /*14c00*/  BSYNC B0 ;  /* 0x0000000000007941 */ /* 0x000fea0003800000 */
.L_x_20451:
[----:B------:R-:W-:Y:S02]  /*14c10*/  ULDC.64 UR4, c[0x0][0x5c0] ;  /* 0x0001700000047ab9 */ /* 0x000fe40000000a00 */
[----:B------:R-:W-:Y:S02]  /*14c20*/  IMAD R3, R5, UR4, RZ ;  /* 0x0000000405037c24 */ /* 0x000fe4000f8e02ff */
[----:B------:R-:W-:-:S04]  /*14c30*/  IMAD.WIDE.U32 R12, R4, UR4, R12 ;  /* 0x00000004040c7c25 */ /* 0x000fc8000f8e000c */
[----:B------:R-:W-:-:S04]  /*14c40*/  IMAD R3, R4, UR5, R3 ;  /* 0x0000000504037c24 */ /* 0x000fc8000f8e0203 */
[----:B------:R-:W-:-:S07]  /*14c50*/  IMAD.IADD R13, R13, 0x1, R3 ;  /* 0x000000010d0d7824 */ /* 0x000fce00078e0203 */
.L_x_20378:
[----:B------:R-:W2:Y:S01]  /*14c60*/  LDG.E.64 R16, desc[UR36][R16.64] ;  /* 0x0000002410107981 */ /* 0x000ea2000c1e1b00 */
[----:B------:R-:W-:Y:S01]  /*14c70*/  ULDC.64 UR4, c[0x0][0x5c8] ;  /* 0x0001720000047ab9 */ /* 0x000fe20000000a00 */
[----:B------:R-:W-:Y:S02]  /*14c80*/  IADD3 R2, R2, 0x80, RZ ;  /* 0x0000008002027810 */ /* 0x000fe40007ffe0ff */
[----:B------:R-:W-:-:S04]  /*14c90*/  LEA R4, P0, R12, UR4, 0x3 ;  /* 0x000000040c047c11 */ /* 0x000fc8000f8018ff */
[----:B------:R-:W-:-:S05]  /*14ca0*/  LEA.HI.X R5, R12, UR5, R13, 0x3, P0 ;  /* 0x000000050c057c11 */ /* 0x000fca00080f1c0d */
[----:B--2---:R0:W-:Y:S02]  /*14cb0*/  STG.E.64 desc[UR36][R4.64], R16 ;  /* 0x0000001004007986 */ /* 0x0041e4000c101b24 */
[----:B0-----:R-:W-:Y:S01]  /*14cc0*/  MOV R4, R2 ;  /* 0x0000000200047202 */ /* 0x001fe20000000f00 */
[----:B------:R-:W-:-:S07]  /*14cd0*/  IMAD.MOV.U32 R5, RZ, RZ, RZ ;  /* 0x000000ffff057224 */ /* 0x000fce00078e00ff */
.L_x_20374:
[----:B------:R-:W-:Y:S05]  /*14ce0*/  BSYNC B6 ;  /* 0x0000000000067941 */ /* 0x000fea0003800000 */
.L_x_20373:
        /* <DEDUP_REMOVED lines=307> */
.L_x_20454:
        /* <DEDUP_REMOVED lines=32> */
.L_x_20456:
[----:B------:R-:W-:Y:S05]  /*16220*/  BSYNC B6 ;  /* 0x0000000000067941 */ /* 0x000fea0003800000 */
.L_x_20455:
        /* <DEDUP_REMOVED lines=37> */
.L_x_20459:
        /* <DEDUP_REMOVED lines=24> */
.L_x_20460:
[----:B------:R-:W-:Y:S05]  /*16600*/  BSYNC B0 ;  /* 0x0000000000007941 */ /* 0x000fea0003800000 */
.L_x_20458:
        /* <DEDUP_REMOVED lines=32> */
.L_x_20462:
        /* <DEDUP_REMOVED lines=24> */
.L_x_20463:
[----:B------:R-:W-:Y:S05]  /*16990*/  BSYNC B0 ;  /* 0x0000000000007941 */ /* 0x000fea0003800000 */
.L_x_20461:
        /* <DEDUP_REMOVED lines=33> */
.L_x_20465:
        /* <DEDUP_REMOVED lines=24> */
.L_x_20466:
[----:B------:R-:W-:Y:S05]  /*16d30*/  BSYNC B0 ;  /* 0x0000000000007941 */ /* 0x000fea0003800000 */
.L_x_20464:
        /* <DEDUP_REMOVED lines=33> */
.L_x_20468:
        /* <DEDUP_REMOVED lines=24> */
.L_x_20469:
[----:B------:R-:W-:Y:S05]  /*170d0*/  BSYNC B0 ;  /* 0x0000000000007941 */ /* 0x000fea0003800000 */
.L_x_20467:
        /* <DEDUP_REMOVED lines=33> */
.L_x_20471:
        /* <DEDUP_REMOVED lines=24> */
.L_x_20472:
[----:B------:R-:W-:Y:S05]  /*17470*/  BSYNC B0 ;  /* 0x0000000000007941 */ /* 0x000fea0003800000 */
.L_x_20470:
        /* <DEDUP_REMOVED lines=33> */
.L_x_20474:
        /* <DEDUP_REMOVED lines=24> */
.L_x_20475:
[----:B------:R-:W-:Y:S05]  /*17810*/  BSYNC B0 ;  /* 0x0000000000007941 */ /* 0x000fea0003800000 */
.L_x_20473:
        /* <DEDUP_REMOVED lines=33> */
.L_x_20477:
        /* <DEDUP_REMOVED lines=24> */
.L_x_20478:
[----:B------:R-:W-:Y:S05]  /*17bb0*/  BSYNC B0 ;  /* 0x0000000000007941 */ /* 0x000fea0003800000 */
.L_x_20476:
        /* <DEDUP_REMOVED lines=33> */
.L_x_20480:
        /* <DEDUP_REMOVED lines=24> */
.L_x_20481:
[----:B------:R-:W-:Y:S05]  /*17f50*/  BSYNC B0 ;  /* 0x0000000000007941 */ /* 0x000fea0003800000 */
.L_x_20479:
        /* <DEDUP_REMOVED lines=33> */
.L_x_20483:
        /* <DEDUP_REMOVED lines=24> */
.L_x_20484:
[----:B------:R-:W-:Y:S05]  /*182f0*/  BSYNC B0 ;  /* 0x0000000000007941 */ /* 0x000fea0003800000 */
.L_x_20482:
        /* <DEDUP_REMOVED lines=33> */
.L_x_20486:
        /* <DEDUP_REMOVED lines=24> */
.L_x_20487:
[----:B------:R-:W-:Y:S05]  /*18690*/  BSYNC B0 ;  /* 0x0000000000007941 */ /* 0x000fea0003800000 */
.L_x_20485:
        /* <DEDUP_REMOVED lines=33> */
.L_x_20489:
        /* <DEDUP_REMOVED lines=24> */
.L_x_20490:
[----:B------:R-:W-:Y:S05]  /*18a30*/  BSYNC B0 ;  /* 0x0000000000007941 */ /* 0x000fea0003800000 */
.L_x_20488:
        /* <DEDUP_REMOVED lines=33> */
.L_x_20492:
        /* <DEDUP_REMOVED lines=24> */
.L_x_20493:
[----:B------:R-:W-:Y:S05]  /*18dd0*/  BSYNC B0 ;  /* 0x0000000000007941 */ /* 0x000fea0003800000 */
.L_x_20491:
        /* <DEDUP_REMOVED lines=33> */
.L_x_20495:
        /* <DEDUP_REMOVED lines=24> */
.L_x_20496:
[----:B------:R-:W-:Y:S05]  /*19170*/  BSYNC B0 ;  /* 0x0000000000007941 */ /* 0x000fea0003800000 */
.L_x_20494:
        /* <DEDUP_REMOVED lines=33> */
.L_x_20498:
        /* <DEDUP_REMOVED lines=24> */
.L_x_20499:
[----:B------:R-:W-:Y:S05]  /*19510*/  BSYNC B0 ;  /* 0x0000000000007941 */ /* 0x000fea0003800000 */
.L_x_20497:
        /* <DEDUP_REMOVED lines=33> */
.L_x_20501:
        /* <DEDUP_REMOVED lines=24> */
.L_x_20502:
[----:B------:R-:W-:Y:S05]  /*198b0*/  BSYNC B0 ;  /* 0x0000000000007941 */ /* 0x000fea0003800000 */
.L_x_20500:
        /* <DEDUP_REMOVED lines=33> */
.L_x_20504:
        /* <DEDUP_REMOVED lines=24> */
.L_x_20505:
[----:B------:R-:W-:Y:S05]  /*19c50*/  BSYNC B0 ;  /* 0x0000000000007941 */ /* 0x000fea0003800000 */
.L_x_20503:
        /* <DEDUP_REMOVED lines=33> */
.L_x_20507:
        /* <DEDUP_REMOVED lines=24> */
.L_x_20508:
[----:B------:R-:W-:Y:S05]  /*19ff0*/  BSYNC B0 ;  /* 0x0000000000007941 */ /* 0x000fea0003800000 */
.L_x_20506:
        /* <DEDUP_REMOVED lines=33> */
.L_x_20510:
        /* <DEDUP_REMOVED lines=24> */
.L_x_20511:
[----:B------:R-:W-:Y:S05]  /*1a390*/  BSYNC B0 ;  /* 0x0000000000007941 */ /* 0x000fea0003800000 */
.L_x_20509:
        /* <DEDUP_REMOVED lines=33> */
.L_x_20513:
        /* <DEDUP_REMOVED lines=24> */
.L_x_20514:
[----:B------:R-:W-:Y:S05]  /*1a730*/  BSYNC B0 ;  /* 0x0000000000007941 */ /* 0x000fea0003800000 */
.L_x_20512:
        /* <DEDUP_REMOVED lines=33> */
.L_x_20516:
        /* <DEDUP_REMOVED lines=24> */
.L_x_20517:
[----:B------:R-:W-:Y:S05]  /*1aad0*/  BSYNC B0 ;  /* 0x0000000000007941 */ /* 0x000fea0003800000 */
.L_x_20515:
        /* <DEDUP_REMOVED lines=33> */
.L_x_20519:
        /* <DEDUP_REMOVED lines=24> */
.L_x_20520:
[----:B------:R-:W-:Y:S05]  /*1ae70*/  BSYNC B0 ;  /* 0x0000000000007941 */ /* 0x000fea0003800000 */
.L_x_20518:
        /* <DEDUP_REMOVED lines=33> */
.L_x_20522:
        /* <DEDUP_REMOVED lines=24> */
.L_x_20523:
[----:B------:R-:W-:Y:S05]  /*1b210*/  BSYNC B0 ;  /* 0x0000000000007941 */ /* 0x000fea0003800000 */
.L_x_20521:
        /* <DEDUP_REMOVED lines=33> */
.L_x_20525:
        /* <DEDUP_REMOVED lines=24> */
.L_x_20526:
[----:B------:R-:W-:Y:S05]  /*1b5b0*/  BSYNC B0 ;  /* 0x0000000000007941 */ /* 0x000fea0003800000 */
.L_x_20524:
        /* <DEDUP_REMOVED lines=31> */
.L_x_20528:
        /* <DEDUP_REMOVED lines=23> */
.L_x_20529:
[----:B------:R-:W-:Y:S05]  /*1b920*/  BSYNC B0 ;  /* 0x0000000000007941 */ /* 0x000fea0003800000 */
.L_x_20527:
        /* <DEDUP_REMOVED lines=21> */
.L_x_20531:
        /* <DEDUP_REMOVED lines=19> */
.L_x_20532:
[----:B------:R-:W-:Y:S05]  /*1bbb0*/  BSYNC B0 ;  /* 0x0000000000007941 */ /* 0x000fea0003800000 */
.L_x_20530:
[----:B------:R-:W-:Y:S01]  /*1bbc0*/  ULDC.64 UR4, c[0x0][0x5c0] ;  /* 0x0001700000047ab9 */ /* 0x000fe20000000a00 */
[----:B------:R-:W-:Y:S02]  /*1bbd0*/  IMAD.MOV.U32 R3, RZ, RZ, R15 ;  /* 0x000000ffff037224 */ /* 0x000fe400078e000f */
[----:B------:R-:W-:Y:S02]  /*1bbe0*/  IMAD R5, R5, UR4, RZ ;  /* 0x0000000405057c24 */ /* 0x000fe4000f8e02ff */
[----:B------:R-:W-:-:S04]  /*1bbf0*/  IMAD.WIDE.U32 R2, R4, UR4, R2 ;  /* 0x0000000404027c25 */ /* 0x000fc8000f8e0002 */
[----:B------:R-:W-:-:S05]  /*1bc00*/  IMAD R5, R4, UR5, R5 ;  /* 0x0000000504057c24 */ /* 0x000fca000f8e0205 */
[----:B------:R-:W-:-:S07]  /*1bc10*/  IADD3 R15, R3, R5, RZ ;  /* 0x00000005030f7210 */ /* 0x000fce0007ffe0ff */
.L_x_20457:
[----:B------:R-:W2:Y:S01]  /*1bc20*/  LDG.E.64 R16, desc[UR36][R16.64] ;  /* 0x0000002410107981 */ /* 0x000ea2000c1e1b00 */
[----:B------:R-:W-:Y:S02]  /*1bc30*/  ULDC.64 UR4, c[0x0][0x5c8] ;  /* 0x0001720000047ab9 */ /* 0x000fe40000000a00 */
[----:B------:R-:W-:-:S04]  /*1bc40*/  LEA R4, P0, R2, UR4, 0x3 ;  /* 0x0000000402047c11 */ /* 0x000fc8000f8018ff */
[----:B------:R-:W-:-:S05]  /*1bc50*/  LEA.HI.X R5, R2, UR5, R15, 0x3, P0 ;  /* 0x0000000502057c11 */ /* 0x000fca00080f1c0f */
[----:B--2---:R-:W-:Y:S01]  /*1bc60*/  STG.E.64 desc[UR36][R4.64], R16 ;  /* 0x0000001004007986 */ /* 0x004fe2000c101b24 */
[----:B------:R-:W-:Y:S05]  /*1bc70*/  EXIT ;  /* 0x000000000000794d */ /* 0x000fea0003800000 */
        .weak           $__internal_36_$__cuda_sm20_div_u64
        .type           $__internal_36_$__cuda_sm20_div_u64,@function
        .size           $__internal_36_$__cuda_sm20_div_u64,($__internal_37_$__cuda_sm20_rem_u64 - $__internal_36_$__cuda_sm20_div_u64)
$__internal_36_$__cuda_sm20_div_u64:
        /* <DEDUP_REMOVED lines=68> */
[----:B------:R-:W-:Y:S05]  /*1c0c0*/  RET.REL.NODEC R4 `(_ZN2at6native24index_elementwise_kernelILi128ELi4EZNS0_20cuda_take_put_kernelIN3c107complexIfEElZZZZZNS0_10put_kernelERNS_14TensorIteratorERKNS_10TensorBaseEbENKUlvE_clEvENKUlvE7_clEvENKUlvE_clEvENKUlvE0_clEvEUlRS5_lE0_EEvS7_SA_RKT1_EUliE_EEvlSH_) ;  /* 0xfffffe3c04cc7950 */ /* 0x000fea0003c3ffff */
        .weak           $__internal_37_$__cuda_sm20_rem_u64
        .type           $__internal_37_$__cuda_sm20_rem_u64,@function
        .size           $__internal_37_$__cuda_sm20_rem_u64,(.L_x_27954 - $__internal_37_$__cuda_sm20_rem_u64)
$__internal_37_$__cuda_sm20_rem_u64:
        /* <DEDUP_REMOVED lines=63> */
[----:B------:R-:W-:Y:S06]  /*1c4c0*/  RET.REL.NODEC R4 `(_ZN2at6native24index_elementwise_kernelILi128ELi4EZNS0_20cuda_take_put_kernelIN3c107complexIfEElZZZZZNS0_10put_kernelERNS_14TensorIteratorERKNS_10TensorBaseEbENKUlvE_clEvENKUlvE7_clEvENKUlvE_clEvENKUlvE0_clEvEUlRS5_lE0_EEvS7_SA_RKT1_EUliE_EEvlSH_) ;  /* 0xfffffe3804cc7950 */ /* 0x000fec0003c3ffff */
.L_x_20533:
        /* <DEDUP_REMOVED lines=11> */
.L_x_27954:


//--------------------- .text._ZN2at6native24index_elementwise_kernelILi128ELi4EZNS0_20cuda_take_put_kernelIN3c107complexIfEElZZZZZNS0_10put_kernelERNS_14TensorIteratorERKNS_10TensorBaseEbENKUlvE_clEvENKUlvE7_clEvENKUlvE_clEvENKUlvE0_clEvEUlRS5_lE_EEvS7_SA_RKT1_EUliE_EEvlSH_ --------------------------
	.section	.text._ZN2at6native24index_elementwise_kernelILi128ELi4EZNS0_20cuda_take_put_kernelIN3c107complexIfEElZZZZZNS0_10put_kernelERNS_14TensorIteratorERKNS_10TensorBaseEbENKUlvE_clEvENKUlvE7_clEvENKUlvE_clEvENKUlvE0_clEvEUlRS5_lE_EEvS7_SA_RKT1_EUliE_EEvlSH_,"ax",@progbits
	.align	128
        .global         _ZN2at6native24index_elementwise_kernelILi128ELi4EZNS0_20cuda_take_put_kernelIN3c107complexIfEElZZZZZNS0_10put_kernelERNS_14TensorIteratorERKNS_10TensorBaseEbENKUlvE_clEvENKUlvE7_clEvENKUlvE_clEvENKUlvE0_clEvEUlRS5_lE_EEvS7_SA_RKT1_EUliE_EEvlSH_
        .type           _ZN2at6native24index_elementwise_kernelILi128ELi4EZNS0_20cuda_take_put_kernelIN3c107complexIfEElZZZZZNS0_10put_kernelERNS_14TensorIteratorERKNS_10TensorBaseEbENKUlvE_clEvENKUlvE7_clEvENKUlvE_clEvENKUlvE0_clEvEUlRS5_lE_EEvS7_SA_RKT1_EUliE_EEvlSH_,@function
        .size           _ZN2at6native24index_elementwise_kernelILi128ELi4EZNS0_20cuda_take_put_kernelIN3c107complexIfEElZZZZZNS0_10put_kernelERNS_14TensorIteratorERKNS_10TensorBaseEbENKUlvE_clEvENKUlvE7_clEvENKUlvE_clEvENKUlvE0_clEvEUlRS5_lE_EEvS7_SA_RKT1_EUliE_EEvlSH_,(.L_x_27956 - _ZN2at6native24index_elementwise_kernelILi128ELi4EZNS0_20cuda_take_put_kernelIN3c107complexIfEElZZZZZNS0_10put_kernelERNS_14TensorIteratorERKNS_10TensorBaseEbENKUlvE_clEvENKUlvE7_clEvENKUlvE_clEvENKUlvE0_clEvEUlRS5_lE_EEvS7_SA_RKT1_EUliE_EEvlSH_)
        .other          _ZN2at6native24index_elementwise_kernelILi128ELi4EZNS0_20cuda_take_put_kernelIN3c107complexIfEElZZZZZNS0_10put_kernelERNS_14TensorIteratorERKNS_10TensorBaseEbENKUlvE_clEvENKUlvE7_clEvENKUlvE_clEvENKUlvE0_clEvEUlRS5_lE_EEvS7_SA_RKT1_EUliE_EEvlSH_,@"STO_CUDA_ENTRY STV_DEFAULT"
_ZN2at6native24index_elementwise_kernelILi128ELi4EZNS0_20cuda_take_put_kernelIN3c107complexIfEElZZZZZNS0_10put_kernelERNS_14TensorIteratorERKNS_10TensorBaseEbENKUlvE_clEvENKUlvE7_clEvENKUlvE_clEvENKUlvE0_clEvEUlRS5_lE_EEvS7_SA_RKT1_EUliE_EEvlSH_:
.text._ZN2at6native24index_elementwise_kernelILi128ELi4EZNS0_20cuda_take_put_kernelIN3c107complexIfEElZZZZZNS0_10put_kernelERNS_14TensorIteratorERKNS_10TensorBaseEbENKUlvE_clEvENKUlvE7_clEvENKUlvE_clEvENKUlvE0_clEvEUlRS5_lE_EEvS7_SA_RKT1_EUliE_EEvlSH_:
        /* <DEDUP_REMOVED lines=315> */
.L_x_20536:
        /* <DEDUP_REMOVED lines=32> */
.L_x_20538:
[----:B------:R-:W-:Y:S05]  /*15b0*/  BSYNC B7 ;  /* 0x0000000000077941 */ /* 0x000fea0003800000 */
.L_x_20537:
        /* <DEDUP_REMOVED lines=28> */
[----:B------:R-:W-:Y:S05]  /*1780*/  CALL.REL.NOINC `($__internal_38_$__cuda_sm20_div_u64) ;  /* 0x000001a800f87944 */ /* 0x000fea0003c00000 */
        /* <DEDUP_REMOVED lines=11> */
.L_x_20541:
        /* <DEDUP_REMOVED lines=24> */
.L_x_20542:
[----:B------:R-:W-:Y:S05]  /*19c0*/  BSYNC B0 ;  /* 0x0000000000007941 */ /* 0x000fea0003800000 */
.L_x_20540:
        /* <DEDUP_REMOVED lines=33> */
.L_x_20544:
        /* <DEDUP_REMOVED lines=24> */
.L_x_20545:
[----:B------:R-:W-:Y:S05]  /*1d60*/  BSYNC B0 ;  /* 0x0000000000007941 */ /* 0x000fea0003800000 */
.L_x_20543:
        /* <DEDUP_REMOVED lines=22> */
[----:B------:R-:W-:Y:S05]  /*1ed0*/  CALL.REL.NOINC `($__internal_38_$__cuda_sm20_div_u64) ;  /* 0x000001a400247944 */ /* 0x000fea0003c00000 */
        /* <DEDUP_REMOVED lines=12> */
.L_x_20547:
        /* <DEDUP_REMOVED lines=24> */
.L_x_20548:
[----:B------:R-:W-:Y:S05]  /*2120*/  BSYNC B0 ;  /* 0x0000000000007941 */ /* 0x000fea0003800000 */
.L_x_20546:
        /* <DEDUP_REMOVED lines=35> */
.L_x_20550:
        /* <DEDUP_REMOVED lines=24> */
.L_x_20551:
[----:B------:R-:W-:Y:S05]  /*24e0*/  BSYNC B0 ;  /* 0x0000000000007941 */ /* 0x000fea0003800000 */
.L_x_20549:
        /* <DEDUP_REMOVED lines=35> */
.L_x_20553:
        /* <DEDUP_REMOVED lines=24> */
.L_x_20554:
[----:B------:R-:W-:Y:S05]  /*28a0*/  BSYNC B0 ;  /* 0x0000000000007941 */ /* 0x000fea0003800000 */
.L_x_20552:
        /* <DEDUP_REMOVED lines=35> */
.L_x_20556:
        /* <DEDUP_REMOVED lines=24> */
.L_x_20557:
[----:B------:R-:W-:Y:S05]  /*2c60*/  BSYNC B0 ;  /* 0x0000000000007941 */ /* 0x000fea0003800000 */
.L_x_20555:
        /* <DEDUP_REMOVED lines=35> */
.L_x_20559:
        /* <DEDUP_REMOVED lines=24> */
.L_x_20560:
[----:B------:R-:W-:Y:S05]  /*3020*/  BSYNC B0 ;  /* 0x0000000000007941 */ /* 0x000fea0003800000 */
.L_x_20558:
        /* <DEDUP_REMOVED lines=35> */
.L_x_20562:
        /* <DEDUP_REMOVED lines=24> */
.L_x_20563:
[----:B------:R-:W-:Y:S05]  /*33e0*/  BSYNC B0 ;  /* 0x0000000000007941 */ /* 0x000fea0003800000 */
.L_x_20561:
        /* <DEDUP_REMOVED lines=35> */
.L_x_20565:
        /* <DEDUP_REMOVED lines=24> */
.L_x_20566:
[----:B------:R-:W-:Y:S05]  /*37a0*/  BSYNC B0 ;  /* 0x0000000000007941 */ /* 0x000fea0003800000 */
.L_x_20564:
        /* <DEDUP_REMOVED lines=35> */
.L_x_20568:
        /* <DEDUP_REMOVED lines=24> */
.L_x_20569:
[----:B------:R-:W-:Y:S05]  /*3b60*/  BSYNC B0 ;  /* 0x0000000000007941 */ /* 0x000fea0003800000 */
.L_x_20567:
        /* <DEDUP_REMOVED lines=35> */
.L_x_20571:
        /* <DEDUP_REMOVED lines=24> */
.L_x_20572:
[----:B------:R-:W-:Y:S05]  /*3f20*/  BSYNC B0 ;  /* 0x0000000000007941 */ /* 0x000fea0003800000 */
.L_x_20570:
        /* <DEDUP_REMOVED lines=35> */
.L_x_20574:
        /* <DEDUP_REMOVED lines=24> */
.L_x_20575:
[----:B------:R-:W-:Y:S05]  /*42e0*/  BSYNC B0 ;  /* 0x0000000000007941 */ /* 0x000fea0003800000 */
.L_x_20573:
        /* <DEDUP_REMOVED lines=35> */
.L_x_20577:
        /* <DEDUP_REMOVED lines=24> */
.L_x_20578:
[----:B------:R-:W-:Y:S05]  /*46a0*/  BSYNC B0 ;  /* 0x0000000000007941 */ /* 0x000fea0003800000 */
.L_x_20576:
        /* <DEDUP_REMOVED lines=35> */
.L_x_20580:
        /* <DEDUP_REMOVED lines=24> */
.L_x_20581:
[----:B------:R-:W-:Y:S05]  /*4a60*/  BSYNC B0 ;  /* 0x0000000000007941 */ /* 0x000fea0003800000 */
.L_x_20579:
        /* <DEDUP_REMOVED lines=35> */
.L_x_20583:
        /* <DEDUP_REMOVED lines=24> */
.L_x_20584:
[----:B------:R-:W-:Y:S05]  /*4e20*/  BSYNC B0 ;  /* 0x0000000000007941 */ /* 0x000fea0003800000 */
.L_x_20582:
        /* <DEDUP_REMOVED lines=35> */
.L_x_20586:
        /* <DEDUP_REMOVED lines=24> */
.L_x_20587:
[----:B------:R-:W-:Y:S05]  /*51e0*/  BSYNC B0 ;  /* 0x0000000000007941 */ /* 0x000fea0003800000 */
.L_x_20585:
        /* <DEDUP_REMOVED lines=35> */
.L_x_20589:
        /* <DEDUP_REMOVED lines=24> */
.L_x_20590:
[----:B------:R-:W-:Y:S05]  /*55a0*/  BSYNC B0 ;  /* 0x0000000000007941 */ /* 0x000fea0003800000 */
.L_x_20588:
        /* <DEDUP_REMOVED lines=35> */
.L_x_20592:
        /* <DEDUP_REMOVED lines=24> */
.L_x_20593:
[----:B------:R-:W-:Y:S05]  /*5960*/  BSYNC B0 ;  /* 0x0000000000007941 */ /* 0x000fea0003800000 */
.L_x_20591:
        /* <DEDUP_REMOVED lines=35> */
.L_x_20595:
        /* <DEDUP_REMOVED lines=24> */
.L_x_20596:
[----:B------:R-:W-:Y:S05]  /*5d20*/  BSYNC B0 ;  /* 0x0000000000007941 */ /* 0x000fea0003800000 */
.L_x_20594:
        /* <DEDUP_REMOVED lines=35> */
.L_x_20598:
        /* <DEDUP_REMOVED lines=24> */
.L_x_20599:
[----:B------:R-:W-:Y:S05]  /*60e0*/  BSYNC B0 ;  /* 0x0000000000007941 */ /* 0x000fea0003800000 */
.L_x_20597:
        /* <DEDUP_REMOVED lines=35> */
.L_x_20601:
        /* <DEDUP_REMOVED lines=24> */
.L_x_20602:
[----:B------:R-:W-:Y:S05]  /*64a0*/  BSYNC B0 ;  /* 0x0000000000007941 */ /* 0x000fea0003800000 */
.L_x_20600:
        /* <DEDUP_REMOVED lines=35> */
.L_x_20604:
        /* <DEDUP_REMOVED lines=24> */
.L_x_20605:
[----:B------:R-:W-:Y:S05]  /*6860*/  BSYNC B0 ;  /* 0x0000000000007941 */ /* 0x000fea0003800000 */
.L_x_20603:
        /* <DEDUP_REMOVED lines=35> */
.L_x_20607:
        /* <DEDUP_REMOVED lines=24> */
.L_x_20608:
[----:B------:R-:W-:Y:S05]  /*6c20*/  BSYNC B0 ;  /* 0x0000000000007941 */ /* 0x000fea0003800000 */
.L_x_20606:
        /* <DEDUP_REMOVED lines=34> */
.L_x_20610:
        /* <DEDUP_REMOVED lines=23> */
.L_x_20611:
[----:B------:R-:W-:Y:S05]  /*6fc0*/  BSYNC B0 ;  /* 0x0000000000007941 */ /* 0x000fea0003800000 */
.L_x_20609:
        /* <DEDUP_REMOVED lines=19> */
[----:B------:R-:W-:Y:S05]  /*7100*/  CALL.REL.NOINC `($__internal_39_$__cuda_sm20_rem_u64) ;  /* 0x0000015400b07944 */ /* 0x000fea0003c00000 */
[----:B------:R-:W-:Y:S01]  /*7110*/  MOV R2, R0 ;  /* 0x0000000000027202 */ /* 0x000fe20000000f00 */
[----:B------:R-:W-:Y:S01]  /*7120*/  IMAD.MOV.U32 R3, RZ, RZ, R5 ;  /* 0x000000ffff037224 */ /* 0x000fe200078e0005 */
[----:B------:R-:W-:Y:S06]  /*7130*/  BRA `(.L_x_20614) ;  /* 0x00000000004c7947 */ /* 0x000fec0003800000 */
.L_x_20613:
        /* <DEDUP_REMOVED lines=19> */
.L_x_20614:
[----:B------:R-:W-:Y:S05]  /*7270*/  BSYNC B0 ;  /* 0x0000000000007941 */ /* 0x000fea0003800000 */
.L_x_20612:
        /* <DEDUP_REMOVED lines=8> */
.L_x_20539:
[----:B------:R-:W2:Y:S01]  /*7300*/  LDG.E.64 R22, desc[UR36][R22.64] ;  /* 0x0000002416167981 */ /* 0x000ea2000c1e1b00 */
[----:B------:R-:W-:Y:S01]  /*7310*/  ULDC.64 UR4, c[0x0][0x5d0] ;  /* 0x0001740000047ab9 */ /* 0x000fe20000000a00 */
[----:B------:R-:W-:Y:S01]  /*7320*/  IMAD R17, R24, 0x200, R19 ;  /* 0x0000020018117824 */ /* 0x000fe200078e0213 */
[----:B------:R-:W-:-:S04]  /*7330*/  LEA R2, P0, R18, UR4, 0x3 ;  /* 0x0000000412027c11 */ /* 0x000fc8000f8018ff */
[----:B------:R-:W-:Y:S02]  /*7340*/  LEA.HI.X R3, R18, UR5, R16, 0x3, P0 ;  /* 0x0000000512037c11 */ /* 0x000fe400080f1c10 */
[----:B------:R-:W-:-:S03]  /*7350*/  IADD3 R17, R17, 0x80, RZ ;  /* 0x0000008011117810 */ /* 0x000fc60007ffe0ff */
[----:B--2---:R-:W-:Y:S04]  /*7360*/  REDG.E.ADD.F32.FTZ.RN.STRONG.GPU desc[UR36][R2.64], R22 ;  /* 0x00000016020079a6 */ /* 0x004fe8000c10f3a4 */
[----:B------:R0:W-:Y:S02]  /*7370*/  REDG.E.ADD.F32.FTZ.RN.STRONG.GPU desc[UR36][R2.64+0x4], R23 ;  /* 0x00000417020079a6 */ /* 0x0001e4000c10f3a4 */
[----:B0-----:R-:W-:Y:S01]  /*7380*/  IMAD.MOV.U32 R2, RZ, RZ, R17 ;  /* 0x000000ffff027224 */ /* 0x001fe200078e0011 */
[----:B------:R-:W-:-:S07]  /*7390*/  MOV R3, RZ ;  /* 0x000000ff00037202 */ /* 0x000fce0000000f00 */
.L_x_20535:
[----:B------:R-:W-:Y:S05]  /*73a0*/  BSYNC B6 ;  /* 0x0000000000067941 */ /* 0x000fea0003800000 */
.L_x_20534:
        /* <DEDUP_REMOVED lines=307> */
.L_x_20617:
        /* <DEDUP_REMOVED lines=32> */
.L_x_20619:
[----:B------:R-:W-:Y:S05]  /*88e0*/  BSYNC B7 ;  /* 0x0000000000077941 */ /* 0x000fea0003800000 */
.L_x_20618:
        /* <DEDUP_REMOVED lines=40> */
.L_x_20622:
        /* <DEDUP_REMOVED lines=24> */
.L_x_20623:
[----:B------:R-:W-:Y:S05]  /*8cf0*/  BSYNC B0 ;  /* 0x0000000000007941 */ /* 0x000fea0003800000 */
.L_x_20621:
        /* <DEDUP_REMOVED lines=32> */
.L_x_20625:
        /* <DEDUP_REMOVED lines=24> */
.L_x_20626:
[----:B------:R-:W-:Y:S05]  /*9080*/  BSYNC B0 ;  /* 0x0000000000007941 */ /* 0x000fea0003800000 */
.L_x_20624:
        /* <DEDUP_REMOVED lines=33> */
.L_x_20628:
        /* <DEDUP_REMOVED lines=24> */
.L_x_20629:
[----:B------:R-:W-:Y:S05]  /*9420*/  BSYNC B0 ;  /* 0x0000000000007941 */ /* 0x000fea0003800000 */
.L_x_20627:
        /* <DEDUP_REMOVED lines=33> */
.L_x_20631:
        /* <DEDUP_REMOVED lines=24> */
.L_x_20632:
[----:B------:R-:W-:Y:S05]  /*97c0*/  BSYNC B0 ;  /* 0x0000000000007941 */ /* 0x000fea0003800000 */
.L_x_20630:
        /* <DEDUP_REMOVED lines=33> */
.L_x_20634:
        /* <DEDUP_REMOVED lines=24> */
.L_x_20635:
[----:B------:R-:W-:Y:S05]  /*9b60*/  BSYNC B0 ;  /* 0x0000000000007941 */ /* 0x000fea0003800000 */
.L_x_20633:
        /* <DEDUP_REMOVED lines=33> */
.L_x_20637:
        /* <DEDUP_REMOVED lines=24> */
.L_x_20638:
[----:B------:R-:W-:Y:S05]  /*9f00*/  BSYNC B0 ;  /* 0x0000000000007941 */ /* 0x000fea0003800000 */
.L_x_20636:
        /* <DEDUP_REMOVED lines=33> */
.L_x_20640:
        /* <DEDUP_REMOVED lines=24> */
.L_x_20641:
[----:B------:R-:W-:Y:S05]  /*a2a0*/  BSYNC B0 ;  /* 0x0000000000007941 */ /* 0x000fea0003800000 */
.L_x_20639:
        /* <DEDUP_REMOVED lines=33> */
.L_x_20643:
        /* <DEDUP_REMOVED lines=24> */
.L_x_20644:
[----:B------:R-:W-:Y:S05]  /*a640*/  BSYNC B0 ;  /* 0x0000000000007941 */ /* 0x000fea0003800000 */
.L_x_20642:
        /* <DEDUP_REMOVED lines=33> */
.L_x_20646:
        /* <DEDUP_REMOVED lines=24> */
.L_x_20647:
[----:B------:R-:W-:Y:S05]  /*a9e0*/  BSYNC B0 ;  /* 0x0000000000007941 */ /* 0x000fea0003800000 */
.L_x_20645:
        /* <DEDUP_REMOVED lines=33> */
.L_x_20649:
        /* <DEDUP_REMOVED lines=24> */
.L_x_20650:
[----:B------:R-:W-:Y:S05]  /*ad80*/  BSYNC B0 ;  /* 0x0000000000007941 */ /* 0x000fea0003800000 */
.L_x_20648:
        /* <DEDUP_REMOVED lines=33> */
.L_x_20652:
        /* <DEDUP_REMOVED lines=24> */
.L_x_20653:
[----:B------:R-:W-:Y:S05]  /*b120*/  BSYNC B0 ;  /* 0x0000000000007941 */ /* 0x000fea0003800000 */
.L_x_20651:
        /* <DEDUP_REMOVED lines=33> */
.L_x_20655:
        /* <DEDUP_REMOVED lines=24> */
.L_x_20656:
[----:B------:R-:W-:Y:S05]  /*b4c0*/  BSYNC B0 ;  /* 0x0000000000007941 */ /* 0x000fea0003800000 */
.L_x_20654:
        /* <DEDUP_REMOVED lines=33> */
.L_x_20658:
        /* <DEDUP_REMOVED lines=24> */
.L_x_20659:
[----:B------:R-:W-:Y:S05]  /*b860*/  BSYNC B0 ;  /* 0x0000000000007941 */ /* 0x000fea0003800000 */
.L_x_20657:
        /* <DEDUP_REMOVED lines=33> */
.L_x_20661:
        /* <DEDUP_REMOVED lines=24> */
.L_x_20662:
[----:B------:R-:W-:Y:S05]  /*bc00*/  BSYNC B0 ;  /* 0x0000000000007941 */ /* 0x000fea0003800000 */
.L_x_20660:
        /* <DEDUP_REMOVED lines=33> */
.L_x_20664:
        /* <DEDUP_REMOVED lines=24> */
.L_x_20665:
[----:B------:R-:W-:Y:S05]  /*bfa0*/  BSYNC B0 ;  /* 0x0000000000007941 */ /* 0x000fea0003800000 */
.L_x_20663:
        /* <DEDUP_REMOVED lines=33> */
.L_x_20667:
        /* <DEDUP_REMOVED lines=24> */
.L_x_20668:
[----:B------:R-:W-:Y:S05]  /*c340*/  BSYNC B0 ;  /* 0x0000000000007941 */ /* 0x000fea0003800000 */
.L_x_20666:
        /* <DEDUP_REMOVED lines=33> */
.L_x_20670:
        /* <DEDUP_REMOVED lines=24> */
.L_x_20671:
[----:B------:R-:W-:Y:S05]  /*c6e0*/  BSYNC B0 ;  /* 0x0000000000007941 */ /* 0x000fea0003800000 */
.L_x_20669:
        /* <DEDUP_REMOVED lines=33> */
.L_x_20673:
        /* <DEDUP_REMOVED lines=24> */
.L_x_20674:
[----:B------:R-:W-:Y:S05]  /*ca80*/  BSYNC B0 ;  /* 0x0000000000007941 */ /* 0x000fea0003800000 */
.L_x_20672:
        /* <DEDUP_REMOVED lines=33> */
.L_x_20676:
        /* <DEDUP_REMOVED lines=24> */
.L_x_20677:
[----:B------:R-:W-:Y:S05]  /*ce20*/  BSYNC B0 ;  /* 0x0000000000007941 */ /* 0x000fea0003800000 */
.L_x_20675:
        /* <DEDUP_REMOVED lines=33> */
.L_x_20679:
        /* <DEDUP_REMOVED lines=24> */
.L_x_20680:
[----:B------:R-:W-:Y:S05]  /*d1c0*/  BSYNC B0 ;  /* 0x0000000000007941 */ /* 0x000fea0003800000 */
.L_x_20678:
        /* <DEDUP_REMOVED lines=33> */
.L_x_20682:
        /* <DEDUP_REMOVED lines=24> */
.L_x_20683:
[----:B------:R-:W-:Y:S05]  /*d560*/  BSYNC B0 ;  /* 0x0000000000007941 */ /* 0x000fea0003800000 */
.L_x_20681:
        /* <DEDUP_REMOVED lines=33> */
.L_x_20685:
        /* <DEDUP_REMOVED lines=24> */
.L_x_20686:
[----:B------:R-:W-:Y:S05]  /*d900*/  BSYNC B0 ;  /* 0x0000000000007941 */ /* 0x000fea0003800000 */
.L_x_20684:
        /* <DEDUP_REMOVED lines=33> */
.L_x_20688:
        /* <DEDUP_REMOVED lines=24> */
.L_x_20689:
[----:B------:R-:W-:Y:S05]  /*dca0*/  BSYNC B0 ;  /* 0x0000000000007941 */ /* 0x000fea0003800000 */
.L_x_20687:
        /* <DEDUP_REMOVED lines=31> */
.L_x_20691:
        /* <DEDUP_REMOVED lines=23> */
.L_x_20692:
[----:B------:R-:W-:Y:S05]  /*e010*/  BSYNC B0 ;  /* 0x0000000000007941 */ /* 0x000fea0003800000 */
.L_x_20690:
        /* <DEDUP_REMOVED lines=21> */
.L_x_20694:
        /* <DEDUP_REMOVED lines=19> */
.L_x_20695:
[----:B------:R-:W-:Y:S05]  /*e2a0*/  BSYNC B0 ;  /* 0x0000000000007941 */ /* 0x000fea0003800000 */
.L_x_20693:
[----:B------:R-:W-:Y:S01]  /*e2b0*/  ULDC.64 UR4, c[0x0][0x5c0] ;  /* 0x0001700000047ab9 */ /* 0x000fe20000000a00 */
[----:B------:R-:W-:Y:S02]  /*e2c0*/  IMAD.MOV.U32 R19, RZ, RZ, R16 ;  /* 0x000000ffff137224 */ /* 0x000fe400078e0010 */
[----:B------:R-:W-:Y:S02]  /*e2d0*/  IMAD R3, R3, UR4, RZ ;  /* 0x0000000403037c24 */ /* 0x000fe4000f8e02ff */
[----:B------:R-:W-:-:S04]  /*e2e0*/  IMAD.WIDE.U32 R18, R2, UR4, R18 ;  /* 0x0000000402127c25 */ /* 0x000fc8000f8e0012 */
[----:B------:R-:W-:-:S05]  /*e2f0*/  IMAD R3, R2, UR5, R3 ;  /* 0x0000000502037c24 */ /* 0x000fca000f8e0203 */
[----:B------:R-:W-:-:S07]  /*e300*/  IADD3 R16, R19, R3, RZ ;  /* 0x0000000313107210 */ /* 0x000fce0007ffe0ff */
.L_x_20620:
[----:B------:R-:W2:Y:S01]  /*e310*/  LDG.E.64 R22, desc[UR36][R22.64] ;  /* 0x0000002416167981 */ /* 0x000ea2000c1e1b00 */
[----:B------:R-:W-:Y:S02]  /*e320*/  ULDC.64 UR4, c[0x0][0x5d0] ;  /* 0x0001740000047ab9 */ /* 0x000fe40000000a00 */
[----:B------:R-:W-:Y:S01]  /*e330*/  LEA R2, P0, R18, UR4, 0x3 ;  /* 0x0000000412027c11 */ /* 0x000fe2000f8018ff */
[----:B------:R-:W-:-:S03]  /*e340*/  VIADD R17, R17, 0x80 ;  /* 0x0000008011117836 */ /* 0x000fc60000000000 */
[----:B------:R-:W-:-:S05]  /*e350*/  LEA.HI.X R3, R18, UR5, R16, 0x3, P0 ;  /* 0x0000000512037c11 */ /* 0x000fca00080f1c10 */
[----:B--2---:R-:W-:Y:S04]  /*e360*/  REDG.E.ADD.F32.FTZ.RN.STRONG.GPU desc[UR36][R2.64], R22 ;  /* 0x00000016020079a6 */ /* 0x004fe8000c10f3a4 */
[----:B------:R0:W-:Y:S02]  /*e370*/  REDG.E.ADD.F32.FTZ.RN.STRONG.GPU desc[UR36][R2.64+0x4], R23 ;  /* 0x00000417020079a6 */ /* 0x0001e4000c10f3a4 */
[----:B0-----:R-:W-:Y:S01]  /*e380*/  MOV R2, R17 ;  /* 0x0000001100027202 */ /* 0x001fe20000000f00 */
[----:B------:R-:W-:-:S07]  /*e390*/  IMAD.MOV.U32 R3, RZ, RZ, RZ ;  /* 0x000000ffff037224 */ /* 0x000fce00078e00ff */
.L_x_20616:
[----:B------:R-:W-:Y:S05]  /*e3a0*/  BSYNC B6 ;  /* 0x0000000000067941 */ /* 0x000fea0003800000 */
.L_x_20615:
        /* <DEDUP_REMOVED lines=307> */
.L_x_20698:
        /* <DEDUP_REMOVED lines=32> */
.L_x_20700:
[----:B------:R-:W-:Y:S05]  /*f8e0*/  BSYNC B7 ;  /* 0x0000000000077941 */ /* 0x000fea0003800000 */
.L_x_20699:
        /* <DEDUP_REMOVED lines=40> */
.L_x_20703:
        /* <DEDUP_REMOVED lines=24> */
.L_x_20704:
[----:B------:R-:W-:Y:S05]  /*fcf0*/  BSYNC B0 ;  /* 0x0000000000007941 */ /* 0x000fea0003800000 */
.L_x_20702:
        /* <DEDUP_REMOVED lines=32> */
.L_x_20706:
        /* <DEDUP_REMOVED lines=24> */
.L_x_20707:
[----:B------:R-:W-:Y:S05]  /*10080*/  BSYNC B0 ;  /* 0x0000000000007941 */ /* 0x000fea0003800000 */
.L_x_20705:
        /* <DEDUP_REMOVED lines=33> */
.L_x_20709:
        /* <DEDUP_REMOVED lines=24> */
.L_x_20710:
[----:B------:R-:W-:Y:S05]  /*10420*/  BSYNC B0 ;  /* 0x0000000000007941 */ /* 0x000fea0003800000 */
.L_x_20708:
        /* <DEDUP_REMOVED lines=33> */
.L_x_20712:
        /* <DEDUP_REMOVED lines=24> */
.L_x_20713:
[----:B------:R-:W-:Y:S05]  /*107c0*/  BSYNC B0 ;  /* 0x0000000000007941 */ /* 0x000fea0003800000 */
.L_x_20711:
        /* <DEDUP_REMOVED lines=33> */
.L_x_20715:
        /* <DEDUP_REMOVED lines=24> */
.L_x_20716:
[----:B------:R-:W-:Y:S05]  /*10b60*/  BSYNC B0 ;  /* 0x0000000000007941 */ /* 0x000fea0003800000 */
.L_x_20714:
        /* <DEDUP_REMOVED lines=33> */
.L_x_20718:
        /* <DEDUP_REMOVED lines=24> */
.L_x_20719:
[----:B------:R-:W-:Y:S05]  /*10f00*/  BSYNC B0 ;  /* 0x0000000000007941 */ /* 0x000fea0003800000 */
.L_x_20717:
        /* <DEDUP_REMOVED lines=33> */
.L_x_20721:
        /* <DEDUP_REMOVED lines=24> */
.L_x_20722:
[----:B------:R-:W-:Y:S05]  /*112a0*/  BSYNC B0 ;  /* 0x0000000000007941 */ /* 0x000fea0003800000 */
.L_x_20720:
        /* <DEDUP_REMOVED lines=33> */
.L_x_20724:
        /* <DEDUP_REMOVED lines=24> */
.L_x_20725:
[----:B------:R-:W-:Y:S05]  /*11640*/  BSYNC B0 ;  /* 0x0000000000007941 */ /* 0x000fea0003800000 */
.L_x_20723:
        /* <DEDUP_REMOVED lines=33> */
.L_x_20727:
        /* <DEDUP_REMOVED lines=24> */
.L_x_20728:
[----:B------:R-:W-:Y:S05]  /*119e0*/  BSYNC B0 ;  /* 0x0000000000007941 */ /* 0x000fea0003800000 */
.L_x_20726:
        /* <DEDUP_REMOVED lines=33> */
.L_x_20730:
        /* <DEDUP_REMOVED lines=24> */
.L_x_20731:
[----:B------:R-:W-:Y:S05]  /*11d80*/  BSYNC B0 ;  /* 0x0000000000007941 */ /* 0x000fea0003800000 */
.L_x_20729:
        /* <DEDUP_REMOVED lines=33> */
.L_x_20733:
        /* <DEDUP_REMOVED lines=24> */
.L_x_20734:
[----:B------:R-:W-:Y:S05]  /*12120*/  BSYNC B0 ;  /* 0x0000000000007941 */ /* 0x000fea0003800000 */
.L_x_20732:
        /* <DEDUP_REMOVED lines=33> */
.L_x_20736:
        /* <DEDUP_REMOVED lines=24> */
.L_x_20737:
[----:B------:R-:W-:Y:S05]  /*124c0*/  BSYNC B0 ;  /* 0x0000000000007941 */ /* 0x000fea0003800000 */
.L_x_20735:
        /* <DEDUP_REMOVED lines=20> */
[----:B------:R-:W-:Y:S05]  /*12610*/  CALL.REL.NOINC `($__internal_38_$__cuda_sm20_div_u64) ;  /* 0x0000009c00547944 */ /* 0x000fea0003c00000 */
        /* <DEDUP_REMOVED lines=12> */
.L_x_20739:
        /* <DEDUP_REMOVED lines=24> */
.L_x_20740:
[----:B------:R-:W-:Y:S05]  /*12860*/  BSYNC B0 ;  /* 0x0000000000007941 */ /* 0x000fea0003800000 */
.L_x_20738:
        /* <DEDUP_REMOVED lines=33> */
.L_x_20742:
        /* <DEDUP_REMOVED lines=24> */
.L_x_20743:
[----:B------:R-:W-:Y:S05]  /*12c00*/  BSYNC B0 ;  /* 0x0000000000007941 */ /* 0x000fea0003800000 */
.L_x_20741:
        /* <DEDUP_REMOVED lines=20> */
[----:B------:R-:W-:Y:S05]  /*12d50*/  CALL.REL.NOINC `($__internal_38_$__cuda_sm20_div_u64) ;  /* 0x0000009400847944 */ /* 0x000fea0003c00000 */
        /* <DEDUP_REMOVED lines=12> */
.L_x_20745:
        /* <DEDUP_REMOVED lines=24> */
.L_x_20746:
[----:B------:R-:W-:Y:S05]  /*12fa0*/  BSYNC B0 ;  /* 0x0000000000007941 */ /* 0x000fea0003800000 */
.L_x_20744:
        /* <DEDUP_REMOVED lines=33> */
.L_x_20748:
        /* <DEDUP_REMOVED lines=24> */
.L_x_20749:
[----:B------:R-:W-:Y:S05]  /*13340*/  BSYNC B0 ;  /* 0x0000000000007941 */ /* 0x000fea0003800000 */
.L_x_20747:
        /* <DEDUP_REMOVED lines=33> */
.L_x_20751:
        /* <DEDUP_REMOVED lines=24> */
.L_x_20752:
[----:B------:R-:W-:Y:S05]  /*136e0*/  BSYNC B0 ;  /* 0x0000000000007941 */ /* 0x000fea0003800000 */
.L_x_20750:
        /* <DEDUP_REMOVED lines=33> */
.L_x_20754:
        /* <DEDUP_REMOVED lines=24> */
.L_x_20755:
[----:B------:R-:W-:Y:S05]  /*13a80*/  BSYNC B0 ;  /* 0x0000000000007941 */ /* 0x000fea0003800000 */
.L_x_20753:
        /* <DEDUP_REMOVED lines=33> */
.L_x_20757:
        /* <DEDUP_REMOVED lines=24> */
.L_x_20758:
[----:B------:R-:W-:Y:S05]  /*13e20*/  BSYNC B0 ;  /* 0x0000000000007941 */ /* 0x000fea0003800000 */
.L_x_20756:
        /* <DEDUP_REMOVED lines=33> */
.L_x_20760:
        /* <DEDUP_REMOVED lines=24> */
.L_x_20761:
[----:B------:R-:W-:Y:S05]  /*141c0*/  BSYNC B0 ;  /* 0x0000000000007941 */ /* 0x000fea0003800000 */
.L_x_20759:
        /* <DEDUP_REMOVED lines=33> */
.L_x_20763:
        /* <DEDUP_REMOVED lines=24> */
.L_x_20764:
[----:B------:R-:W-:Y:S05]  /*14560*/  BSYNC B0 ;  /* 0x0000000000007941 */ /* 0x000fea0003800000 */
.L_x_20762:
        /* <DEDUP_REMOVED lines=33> */
.L_x_20766:
        /* <DEDUP_REMOVED lines=24> */
.L_x_20767:
[----:B------:R-:W-:Y:S05]  /*14900*/  BSYNC B0 ;  /* 0x0000000000007941 */ /* 0x000fea0003800000 */
.L_x_20765:
        /* <DEDUP_REMOVED lines=33> */
.L_x_20769:
        /* <DEDUP_REMOVED lines=24> */
.L_x_20770:
[----:B------:R-:W-:Y:S05]  /*14ca0*/  BSYNC B0 ;  /* 0x0000000000007941 */ /* 0x000fea0003800000 */
.L_x_20768:
        /* <DEDUP_REMOVED lines=31> */
.L_x_20772:
        /* <DEDUP_REMOVED lines=23> */
.L_x_20773:
[----:B------:R-:W-:Y:S05]  /*15010*/  BSYNC B0 ;  /* 0x0000000000007941 */ /* 0x000fea0003800000 */
.L_x_20771:
        /* <DEDUP_REMOVED lines=18> */
[----:B------:R-:W-:Y:S02]  /*15140*/  MOV R2, R0 ;  /* 0x0000000000027202 */ /* 0x000fe40000000f00 */
[----:B------:R-:W-:Y:S01]  /*15150*/  MOV R3, R5 ;  /* 0x0000000500037202 */ /* 0x000fe20000000f00 */
[----:B------:R-:W-:Y:S06]  /*15160*/  BRA `(.L_x_20776) ;  /* 0x00000000004c7947 */ /* 0x000fec0003800000 */
.L_x_20775:
        /* <DEDUP_REMOVED lines=19> */
.L_x_20776:
[----:B------:R-:W-:Y:S05]  /*152a0*/  BSYNC B0 ;  /* 0x0000000000007941 */ /* 0x000fea0003800000 */
.L_x_20774:
[----:B------:R-:W-:Y:S01]  /*152b0*/  ULDC.64 UR4, c[0x0][0x5c0] ;  /* 0x0001700000047ab9 */ /* 0x000fe20000000a00 */
[----:B------:R-:W-:Y:S01]  /*152c0*/  MOV R19, R16 ;  /* 0x0000001000137202 */ /* 0x000fe20000000f00 */
[----:B------:R-:W-:Y:S02]  /*152d0*/  IMAD R3, R3, UR4, RZ ;  /* 0x0000000403037c24 */ /* 0x000fe4000f8e02ff */
[----:B------:R-:W-:-:S04]  /*152e0*/  IMAD.WIDE.U32 R18, R2, UR4, R18 ;  /* 0x0000000402127c25 */ /* 0x000fc8000f8e0012 */
[----:B------:R-:W-:-:S05]  /*152f0*/  IMAD R3, R2, UR5, R3 ;  /* 0x0000000502037c24 */ /* 0x000fca000f8e0203 */
[----:B------:R-:W-:-:S07]  /*15300*/  IADD3 R16, R19, R3, RZ ;  /* 0x0000000313107210 */ /* 0x000fce0007ffe0ff */
.L_x_20701:
[----:B------:R-:W2:Y:S01]  /*15310*/  LDG.E.64 R22, desc[UR36][R22.64] ;  /* 0x0000002416167981 */ /* 0x000ea2000c1e1b00 */
[----:B------:R-:W-:Y:S02]  /*15320*/  ULDC.64 UR4, c[0x0][0x5d0] ;  /* 0x0001740000047ab9 */ /* 0x000fe40000000a00 */
[----:B------:R-:W-:Y:S01]  /*15330*/  LEA R2, P0, R18, UR4, 0x3 ;  /* 0x0000000412027c11 */ /* 0x000fe2000f8018ff */
[----:B------:R-:W-:-:S03]  /*15340*/  VIADD R17, R17, 0x80 ;  /* 0x0000008011117836 */ /* 0x000fc60000000000 */
[----:B------:R-:W-:-:S05]  /*15350*/  LEA.HI.X R3, R18, UR5, R16, 0x3, P0 ;  /* 0x0000000512037c11 */ /* 0x000fca00080f1c10 */
[----:B--2---:R-:W-:Y:S04]  /*15360*/  REDG.E.ADD.F32.FTZ.RN.STRONG.GPU desc[UR36][R2.64], R22 ;  /* 0x00000016020079a6 */ /* 0x004fe8000c10f3a4 */
[----:B------:R0:W-:Y:S02]  /*15370*/  REDG.E.ADD.F32.FTZ.RN.STRONG.GPU desc[UR36][R2.64+0x4], R23 ;  /* 0x00000417020079a6 */ /* 0x0001e4000c10f3a4 */
[----:B0-----:R-:W-:Y:S02]  /*15380*/  MOV R2, R17 ;  /* 0x0000001100027202 */ /* 0x001fe40000000f00 */
[----:B------:R-:W-:-:S07]  /*15390*/  MOV R3, RZ ;  /* 0x000000ff00037202 */ /* 0x000fce0000000f00 */
.L_x_20697:
[----:B------:R-:W-:Y:S05]  /*153a0*/  BSYNC B6 ;  /* 0x0000000000067941 */ /* 0x000fea0003800000 */
.L_x_20696:
        /* <DEDUP_REMOVED lines=306> */
.L_x_20777:
        /* <DEDUP_REMOVED lines=32> */
.L_x_20779:
[----:B------:R-:W-:Y:S05]  /*168d0*/  BSYNC B6 ;  /* 0x0000000000067941 */ /* 0x000fea0003800000 */
.L_x_20778:
        /* <DEDUP_REMOVED lines=40> */
.L_x_20782:
        /* <DEDUP_REMOVED lines=24> */
.L_x_20783:
[----:B------:R-:W-:Y:S05]  /*16ce0*/  BSYNC B0 ;  /* 0x0000000000007941 */ /* 0x000fea0003800000 */
.L_x_20781:
        /* <DEDUP_REMOVED lines=32> */
.L_x_20785:
        /* <DEDUP_REMOVED lines=24> */
.L_x_20786:
[----:B------:R-:W-:Y:S05]  /*17070*/  BSYNC B0 ;  /* 0x0000000000007941 */ /* 0x000fea0003800000 */
.L_x_20784:
        /* <DEDUP_REMOVED lines=33> */
.L_x_20788:
        /* <DEDUP_REMOVED lines=24> */
.L_x_20789:
[----:B------:R-:W-:Y:S05]  /*17410*/  BSYNC B0 ;  /* 0x0000000000007941 */ /* 0x000fea0003800000 */
.L_x_20787:
        /* <DEDUP_REMOVED lines=33> */
.L_x_20791:
        /* <DEDUP_REMOVED lines=24> */
.L_x_20792:
[----:B------:R-:W-:Y:S05]  /*177b0*/  BSYNC B0 ;  /* 0x0000000000007941 */ /* 0x000fea0003800000 */
.L_x_20790:
        /* <DEDUP_REMOVED lines=33> */
.L_x_20794:
        /* <DEDUP_REMOVED lines=24> */
.L_x_20795:
[----:B------:R-:W-:Y:S05]  /*17b50*/  BSYNC B0 ;  /* 0x0000000000007941 */ /* 0x000fea0003800000 */
.L_x_20793:
        /* <DEDUP_REMOVED lines=33> */
.L_x_20797:
        /* <DEDUP_REMOVED lines=24> */
.L_x_20798:
[----:B------:R-:W-:Y:S05]  /*17ef0*/  BSYNC B0 ;  /* 0x0000000000007941 */ /* 0x000fea0003800000 */
.L_x_20796:
        /* <DEDUP_REMOVED lines=33> */
.L_x_20800:
        /* <DEDUP_REMOVED lines=24> */
.L_x_20801:
[----:B------:R-:W-:Y:S05]  /*18290*/  BSYNC B0 ;  /* 0x0000000000007941 */ /* 0x000fea0003800000 */
.L_x_20799:
        /* <DEDUP_REMOVED lines=33> */
.L_x_20803:
        /* <DEDUP_REMOVED lines=24> */
.L_x_20804:
[----:B------:R-:W-:Y:S05]  /*18630*/  BSYNC B0 ;  /* 0x0000000000007941 */ /* 0x000fea0003800000 */
.L_x_20802:
        /* <DEDUP_REMOVED lines=33> */
.L_x_20806:
        /* <DEDUP_REMOVED lines=24> */
.L_x_20807:
[----:B------:R-:W-:Y:S05]  /*189d0*/  BSYNC B0 ;  /* 0x0000000000007941 */ /* 0x000fea0003800000 */
.L_x_20805:
        /* <DEDUP_REMOVED lines=33> */
.L_x_20809:
        /* <DEDUP_REMOVED lines=24> */
.L_x_20810:
[----:B------:R-:W-:Y:S05]  /*18d70*/  BSYNC B0 ;  /* 0x0000000000007941 */ /* 0x000fea0003800000 */
.L_x_20808:
        /* <DEDUP_REMOVED lines=33> */
.L_x_20812:
        /* <DEDUP_REMOVED lines=24> */
.L_x_20813:
[----:B------:R-:W-:Y:S05]  /*19110*/  BSYNC B0 ;  /* 0x0000000000007941 */ /* 0x000fea0003800000 */
.L_x_20811:
        /* <DEDUP_REMOVED lines=33> */
.L_x_20815:
        /* <DEDUP_REMOVED lines=24> */
.L_x_20816:
[----:B------:R-:W-:Y:S05]  /*194b0*/  BSYNC B0 ;  /* 0x0000000000007941 */ /* 0x000fea0003800000 */
.L_x_20814:
        /* <DEDUP_REMOVED lines=33> */
.L_x_20818:
        /* <DEDUP_REMOVED lines=24> */
.L_x_20819:
[----:B------:R-:W-:Y:S05]  /*19850*/  BSYNC B0 ;  /* 0x0000000000007941 */ /* 0x000fea0003800000 */
.L_x_20817:
        /* <DEDUP_REMOVED lines=33> */
.L_x_20821:
        /* <DEDUP_REMOVED lines=24> */
.L_x_20822:
[----:B------:R-:W-:Y:S05]  /*19bf0*/  BSYNC B0 ;  /* 0x0000000000007941 */ /* 0x000fea0003800000 */
.L_x_20820:
        /* <DEDUP_REMOVED lines=33> */
.L_x_20824:
        /* <DEDUP_REMOVED lines=24> */
.L_x_20825:
[----:B------:R-:W-:Y:S05]  /*19f90*/  BSYNC B0 ;  /* 0x0000000000007941 */ /* 0x000fea0003800000 */
.L_x_20823:
        /* <DEDUP_REMOVED lines=33> */
.L_x_20827:
        /* <DEDUP_REMOVED lines=24> */
.L_x_20828:
[----:B------:R-:W-:Y:S05]  /*1a330*/  BSYNC B0 ;  /* 0x0000000000007941 */ /* 0x000fea0003800000 */
.L_x_20826:
        /* <DEDUP_REMOVED lines=33> */
.L_x_20830:
        /* <DEDUP_REMOVED lines=24> */
.L_x_20831:
[----:B------:R-:W-:Y:S05]  /*1a6d0*/  BSYNC B0 ;  /* 0x0000000000007941 */ /* 0x000fea0003800000 */
.L_x_20829:
        /* <DEDUP_REMOVED lines=33> */
.L_x_20833:
        /* <DEDUP_REMOVED lines=24> */
.L_x_20834:
[----:B------:R-:W-:Y:S05]  /*1aa70*/  BSYNC B0 ;  /* 0x0000000000007941 */ /* 0x000fea0003800000 */
.L_x_20832:
        /* <DEDUP_REMOVED lines=33> */
.L_x_20836:
        /* <DEDUP_REMOVED lines=24> */
.L_x_20837:
[----:B------:R-:W-:Y:S05]  /*1ae10*/  BSYNC B0 ;  /* 0x0000000000007941 */ /* 0x000fea0003800000 */
.L_x_20835:
        /* <DEDUP_REMOVED lines=33> */
.L_x_20839:
        /* <DEDUP_REMOVED lines=24> */
.L_x_20840:
[----:B------:R-:W-:Y:S05]  /*1b1b0*/  BSYNC B0 ;  /* 0x0000000000007941 */ /* 0x000fea0003800000 */
.L_x_20838:
        /* <DEDUP_REMOVED lines=33> */
.L_x_20842:
        /* <DEDUP_REMOVED lines=24> */
.L_x_20843:
[----:B------:R-:W-:Y:S05]  /*1b550*/  BSYNC B0 ;  /* 0x0000000000007941 */ /* 0x000fea0003800000 */
.L_x_20841:
        /* <DEDUP_REMOVED lines=33> */
.L_x_20845:
        /* <DEDUP_REMOVED lines=24> */
.L_x_20846:
[----:B------:R-:W-:Y:S05]  /*1b8f0*/  BSYNC B0 ;  /* 0x0000000000007941 */ /* 0x000fea0003800000 */
.L_x_20844:
        /* <DEDUP_REMOVED lines=33> */
.L_x_20848:
        /* <DEDUP_REMOVED lines=24> */
.L_x_20849:
[----:B------:R-:W-:Y:S05]  /*1bc90*/  BSYNC B0 ;  /* 0x0000000000007941 */ /* 0x000fea0003800000 */
.L_x_20847:
        /* <DEDUP_REMOVED lines=31> */
.L_x_20851:
        /* <DEDUP_REMOVED lines=23> */
.L_x_20852:
[----:B------:R-:W-:Y:S05]  /*1c000*/  BSYNC B0 ;  /* 0x0000000000007941 */ /* 0x000fea0003800000 */
.L_x_20850:
        /* <DEDUP_REMOVED lines=17> */
[----:B------:R-:W-:Y:S05]  /*1c120*/  CALL.REL.NOINC `($__internal_39_$__cuda_sm20_rem_u64) ;  /* 0x0000000400a87944 */ /* 0x000fea0003c00000 */
[----:B------:R-:W-:Y:S01]  /*1c130*/  MOV R2, R0 ;  /* 0x0000000000027202 */ /* 0x000fe20000000f00 */
[----:B------:R-:W-:Y:S01]  /*1c140*/  IMAD.MOV.U32 R3, RZ, RZ, R5 ;  /* 0x000000ffff037224 */ /* 0x000fe200078e0005 */
[----:B------:R-:W-:Y:S06]  /*1c150*/  BRA `(.L_x_20855) ;  /* 0x00000000004c7947 */ /* 0x000fec0003800000 */
.L_x_20854:
        /* <DEDUP_REMOVED lines=19> */
.L_x_20855:
[----:B------:R-:W-:Y:S05]  /*1c290*/  BSYNC B0 ;  /* 0x0000000000007941 */ /* 0x000fea0003800000 */
.L_x_20853:
[----:B------:R-:W-:Y:S01]  /*1c2a0*/  ULDC.64 UR4, c[0x0][0x5c0] ;  /* 0x0001700000047ab9 */ /* 0x000fe20000000a00 */
[----:B------:R-:W-:Y:S01]  /*1c2b0*/  MOV R19, R16 ;  /* 0x0000001000137202 */ /* 0x000fe20000000f00 */
[----:B------:R-:W-:Y:S02]  /*1c2c0*/  IMAD R3, R3, UR4, RZ ;  /* 0x0000000403037c24 */ /* 0x000fe4000f8e02ff */
[----:B------:R-:W-:-:S04]  /*1c2d0*/  IMAD.WIDE.U32 R18, R2, UR4, R18 ;  /* 0x0000000402127c25 */ /* 0x000fc8000f8e0012 */
[----:B------:R-:W-:-:S04]  /*1c2e0*/  IMAD R3, R2, UR5, R3 ;  /* 0x0000000502037c24 */ /* 0x000fc8000f8e0203 */
[----:B------:R-:W-:-:S07]  /*1c2f0*/  IMAD.IADD R16, R19, 0x1, R3 ;  /* 0x0000000113107824 */ /* 0x000fce00078e0203 */
.L_x_20780:
[----:B------:R-:W2:Y:S01]  /*1c300*/  LDG.E.64 R22, desc[UR36][R22.64] ;  /* 0x0000002416167981 */ /* 0x000ea2000c1e1b00 */
[----:B------:R-:W-:Y:S02]  /*1c310*/  ULDC.64 UR4, c[0x0][0x5d0] ;  /* 0x0001740000047ab9 */ /* 0x000fe40000000a00 */
[----:B------:R-:W-:-:S04]  /*1c320*/  LEA R2, P0, R18, UR4, 0x3 ;  /* 0x0000000412027c11 */ /* 0x000fc8000f8018ff */
[----:B------:R-:W-:-:S05]  /*1c330*/  LEA.HI.X R3, R18, UR5, R16, 0x3, P0 ;  /* 0x0000000512037c11 */ /* 0x000fca00080f1c10 */
[----:B--2---:R-:W-:Y:S04]  /*1c340*/  REDG.E.ADD.F32.FTZ.RN.STRONG.GPU desc[UR36][R2.64], R22 ;  /* 0x00000016020079a6 */ /* 0x004fe8000c10f3a4 */
[----:B------:R-:W-:Y:S01]  /*1c350*/  REDG.E.ADD.F32.FTZ.RN.STRONG.GPU desc[UR36][R2.64+0x4], R23 ;  /* 0x00000417020079a6 */ /* 0x000fe2000c10f3a4 */
[----:B------:R-:W-:Y:S05]  /*1c360*/  EXIT ;  /* 0x000000000000794d */ /* 0x000fea0003800000 */
        .weak           $__internal_38_$__cuda_sm20_div_u64
        .type           $__internal_38_$__cuda_sm20_div_u64,@function
        .size           $__internal_38_$__cuda_sm20_div_u64,($__internal_39_$__cuda_sm20_rem_u64 - $__internal_38_$__cuda_sm20_div_u64)
$__internal_38_$__cuda_sm20_div_u64:
        /* <DEDUP_REMOVED lines=69> */
[----:B------:R-:W-:Y:S06]  /*1c7c0*/  RET.REL.NODEC R4 `(_ZN2at6native24index_elementwise_kernelILi128ELi4EZNS0_20cuda_take_put_kernelIN3c107complexIfEElZZZZZNS0_10put_kernelERNS_14TensorIteratorERKNS_10TensorBaseEbENKUlvE_clEvENKUlvE7_clEvENKUlvE_clEvENKUlvE0_clEvEUlRS5_lE_EEvS7_SA_RKT1_EUliE_EEvlSH_) ;  /* 0xfffffe38040c7950 */ /* 0x000fec0003c3ffff */
        .weak           $__internal_39_$__cuda_sm20_rem_u64
        .type           $__internal_39_$__cuda_sm20_rem_u64,@function
        .size           $__internal_39_$__cuda_sm20_rem_u64,(.L_x_27956 - $__internal_39_$__cuda_sm20_rem_u64)
$__internal_39_$__cuda_sm20_rem_u64:
        /* <DEDUP_REMOVED lines=63> */
[----:B------:R-:W-:Y:S06]  /*1cbc0*/  RET.REL.NODEC R2 `(_ZN2at6native24index_elementwise_kernelILi128ELi4EZNS0_20cuda_take_put_kernelIN3c107complexIfEElZZZZZNS0_10put_kernelERNS_14TensorIteratorERKNS_10TensorBaseEbENKUlvE_clEvENKUlvE7_clEvENKUlvE_clEvENKUlvE0_clEvEUlRS5_lE_EEvS7_SA_RKT1_EUliE_EEvlSH_) ;  /* 0xfffffe34020c7950 */ /* 0x000fec0003c3ffff */
.L_x_20856:
        /* <DEDUP_REMOVED lines=11> */
.L_x_27956:


//--------------------- .text._ZN2at6native24index_elementwise_kernelILi128ELi4EZNS0_20cuda_take_put_kernelIN3c107complexIfEEiZZZZZNS0_10put_kernelERNS_14TensorIteratorERKNS_10TensorBaseEbENKUlvE_clEvENKUlvE7_clEvENKUlvE_clEvENKUlvE_clEvEUlRS5_iE0_EEvS7_SA_RKT1_EUliE_EEvlSH_ --------------------------
	.section	.text._ZN2at6native24index_elementwise_kernelILi128ELi4EZNS0_20cuda_take_put_kernelIN3c107complexIfEEiZZZZZNS0_10put_kernelERNS_14TensorIteratorERKNS_10TensorBaseEbENKUlvE_clEvENKUlvE7_clEvENKUlvE_clEvENKUlvE_clEvEUlRS5_iE0_EEvS7_SA_RKT1_EUliE_EEvlSH_,"ax",@progbits
	.align	128
        .global         _ZN2at6native24index_elementwise_kernelILi128ELi4EZNS0_20cuda_take_put_kernelIN3c107complexIfEEiZZZZZNS0_10put_kernelERNS_14TensorIteratorERKNS_10TensorBaseEbENKUlvE_clEvENKUlvE7_clEvENKUlvE_clEvENKUlvE_clEvEUlRS5_iE0_EEvS7_SA_RKT1_EUliE_EEvlSH_
        .type           _ZN2at6native24index_elementwise_kernelILi128ELi4EZNS0_20cuda_take_put_kernelIN3c107complexIfEEiZZZZZNS0_10put_kernelERNS_14TensorIteratorERKNS_10TensorBaseEbENKUlvE_clEvENKUlvE7_clEvENKUlvE_clEvENKUlvE_clEvEUlRS5_iE0_EEvS7_SA_RKT1_EUliE_EEvlSH_,@function
        .size           _ZN2at6native24index_elementwise_kernelILi128ELi4EZNS0_20cuda_take_put_kernelIN3c107complexIfEEiZZZZZNS0_10put_kernelERNS_14TensorIteratorERKNS_10TensorBaseEbENKUlvE_clEvENKUlvE7_clEvENKUlvE_clEvENKUlvE_clEvEUlRS5_iE0_EEvS7_SA_RKT1_EUliE_EEvlSH_,(.L_x_28116 - _ZN2at6native24index_elementwise_kernelILi128ELi4EZNS0_20cuda_take_put_kernelIN3c107complexIfEEiZZZZZNS0_10put_kernelERNS_14TensorIteratorERKNS_10TensorBaseEbENKUlvE_clEvENKUlvE7_clEvENKUlvE_clEvENKUlvE_clEvEUlRS5_iE0_EEvS7_SA_RKT1_EUliE_EEvlSH_)
        .other          _ZN2at6native24index_elementwise_kernelILi128ELi4EZNS0_20cuda_take_put_kernelIN3c107complexIfEEiZZZZZNS0_10put_kernelERNS_14TensorIteratorERKNS_10TensorBaseEbENKUlvE_clEvENKUlvE7_clEvENKUlvE_clEvENKUlvE_clEvEUlRS5_iE0_EEvS7_SA_RKT1_EUliE_EEvlSH_,@"STO_CUDA_ENTRY STV_DEFAULT"
_ZN2at6native24index_elementwise_kernelILi128ELi4EZNS0_20cuda_take_put_kernelIN3c107complexIfEEiZZZZZNS0_10put_kernelERNS_14TensorIteratorERKNS_10TensorBaseEbENKUlvE_clEvENKUlvE7_clEvENKUlvE_clEvENKUlvE_clEvEUlRS5_iE0_EEvS7_SA_RKT1_EUliE_EEvlSH_:
.text._ZN2at6native24index_elementwise_kernelILi128ELi4EZNS0_20cuda_take_put_kernelIN3c107complexIfEEiZZZZZNS0_10put_kernelERNS_14TensorIteratorERKNS_10TensorBaseEbENKUlvE_clEvENKUlvE7_clEvENKUlvE_clEvENKUlvE_clEvEUlRS5_iE0_EEvS7_SA_RKT1_EUliE_EEvlSH_:
        /* <DEDUP_REMOVED lines=315> */
.L_x_20859:
        /* <DEDUP_REMOVED lines=32> */
.L_x_20861:
[----:B------:R-:W-:Y:S05]  /*15b0*/  BSYNC B6 ;  /* 0x0000000000067941 */ /* 0x000fea0003800000 */
.L_x_20860:
        /* <DEDUP_REMOVED lines=284> */
.L_x_20862:
[----:B------:R-:W2:Y:S01]  /*2780*/  LDG.E.64 R18, desc[UR36][R18.64] ;  /* 0x0000002412127981 */ /* 0x000ea2000c1e1b00 */
[----:B------:R-:W0:Y:S01]  /*2790*/  LDC.64 R4, c[0x0][0x5c0] ;  /* 0x00017000ff047b82 */ /* 0x000e220000000a00 */
[----:B------:R-:W-:-:S04]  /*27a0*/  LEA R22, R25, R22, 0x9 ;  /* 0x0000001619167211 */ /* 0x000fc800078e48ff */
[----:B------:R-:W-:Y:S01]  /*27b0*/  IADD3 R23, R22, 0x80, RZ ;  /* 0x0000008016177810 */ /* 0x000fe20007ffe0ff */
[----:B0-----:R-:W-:-:S05]  /*27c0*/  IMAD.WIDE R2, R3, 0x8, R4 ;  /* 0x0000000803027825 */ /* 0x001fca00078e0204 */
[----:B--2---:R0:W-:Y:S02]  /*27d0*/  STG.E.64 desc[UR36][R2.64], R18 ;  /* 0x0000001202007986 */ /* 0x0041e4000c101b24 */
[----:B0-----:R-:W-:Y:S01]  /*27e0*/  MOV R2, R23 ;  /* 0x0000001700027202 */ /* 0x001fe20000000f00 */
[----:B------:R-:W-:-:S07]  /*27f0*/  IMAD.MOV.U32 R3, RZ, RZ, RZ ;  /* 0x000000ffff037224 */ /* 0x000fce00078e00ff */
.L_x_20858:
[----:B------:R-:W-:Y:S05]  /*2800*/  BSYNC B7 ;  /* 0x0000000000077941 */ /* 0x000fea0003800000 */
.L_x_20857:
        /* <DEDUP_REMOVED lines=307> */
.L_x_20865:
        /* <DEDUP_REMOVED lines=32> */
.L_x_20867:
[----:B------:R-:W-:Y:S05]  /*3d40*/  BSYNC B6 ;  /* 0x0000000000067941 */ /* 0x000fea0003800000 */
.L_x_20866:
        /* <DEDUP_REMOVED lines=284> */
.L_x_20868:
[----:B------:R-:W2:Y:S01]  /*4f10*/  LDG.E.64 R18, desc[UR36][R18.64] ;  /* 0x0000002412127981 */ /* 0x000ea2000c1e1b00 */
[----:B------:R-:W0:Y:S01]  /*4f20*/  LDC.64 R4, c[0x0][0x5c0] ;  /* 0x00017000ff047b82 */ /* 0x000e220000000a00 */
[----:B------:R-:W-:Y:S01]  /*4f30*/  IADD3 R23, R23, 0x80, RZ ;  /* 0x0000008017177810 */ /* 0x000fe20007ffe0ff */
[----:B0-----:R-:W-:-:S05]  /*4f40*/  IMAD.WIDE R2, R3, 0x8, R4 ;  /* 0x0000000803027825 */ /* 0x001fca00078e0204 */
[----:B--2---:R0:W-:Y:S02]  /*4f50*/  STG.E.64 desc[UR36][R2.64], R18 ;  /* 0x0000001202007986 */ /* 0x0041e4000c101b24 */
[----:B0-----:R-:W-:Y:S02]  /*4f60*/  MOV R2, R23 ;  /* 0x0000001700027202 */ /* 0x001fe40000000f00 */
[----:B------:R-:W-:-:S07]  /*4f70*/  MOV R3, RZ ;  /* 0x000000ff00037202 */ /* 0x000fce0000000f00 */
.L_x_20864:
[----:B------:R-:W-:Y:S05]  /*4f80*/  BSYNC B7 ;  /* 0x0000000000077941 */ /* 0x000fea0003800000 */
.L_x_20863:
        /* <DEDUP_REMOVED lines=307> */
.L_x_20871:
        /* <DEDUP_REMOVED lines=32> */
.L_x_20873:
[----:B------:R-:W-:Y:S05]  /*64c0*/  BSYNC B6 ;  /* 0x0000000000067941 */ /* 0x000fea0003800000 */
.L_x_20872:
        /* <DEDUP_REMOVED lines=284> */
.L_x_20874:
[----:B------:R-:W2:Y:S01]  /*7690*/  LDG.E.64 R18, desc[UR36][R18.64] ;  /* 0x0000002412127981 */ /* 0x000ea2000c1e1b00 */
[----:B------:R-:W0:Y:S01]  /*76a0*/  LDC.64 R4, c[0x0][0x5c0] ;  /* 0x00017000ff047b82 */ /* 0x000e220000000a00 */
[----:B------:R-:W-:Y:S02]  /*76b0*/  VIADD R23, R23, 0x80 ;  /* 0x0000008017177836 */ /* 0x000fe40000000000 */
[----:B0-----:R-:W-:-:S05]  /*76c0*/  IMAD.WIDE R2, R3, 0x8, R4 ;  /* 0x0000000803027825 */ /* 0x001fca00078e0204 */
[----:B--2---:R0:W-:Y:S02]  /*76d0*/  STG.E.64 desc[UR36][R2.64], R18 ;  /* 0x0000001202007986 */ /* 0x0041e4000c101b24 */
[----:B0-----:R-:W-:Y:S02]  /*76e0*/  MOV R2, R23 ;  /* 0x0000001700027202 */ /* 0x001fe40000000f00 */
[----:B------:R-:W-:-:S07]  /*76f0*/  MOV R3, RZ ;  /* 0x000000ff00037202 */ /* 0x000fce0000000f00 */
.L_x_20870:
[----:B------:R-:W-:Y:S05]  /*7700*/  BSYNC B7 ;  /* 0x0000000000077941 */ /* 0x000fea0003800000 */
.L_x_20869:
        /* <DEDUP_REMOVED lines=306> */
.L_x_20875:
        /* <DEDUP_REMOVED lines=32> */
.L_x_20877:
[----:B------:R-:W-:Y:S05]  /*8c30*/  BSYNC B6 ;  /* 0x0000000000067941 */ /* 0x000fea0003800000 */
.L_x_20876:
        /* <DEDUP_REMOVED lines=284> */
.L_x_20878:
[----:B------:R-:W2:Y:S01]  /*9e00*/  LDG.E.64 R18, desc[UR36][R18.64] ;  /* 0x0000002412127981 */ /* 0x000ea2000c1e1b00 */
[----:B------:R-:W0:Y:S02]  /*9e10*/  LDC.64 R4, c[0x0][0x5c0] ;  /* 0x00017000ff047b82 */ /* 0x000e240000000a00 */
[----:B0-----:R-:W-:-:S05]  /*9e20*/  IMAD.WIDE R2, R3, 0x8, R4 ;  /* 0x0000000803027825 */ /* 0x001fca00078e0204 */
[----:B--2---:R-:W-:Y:S01]  /*9e30*/  STG.E.64 desc[UR36][R2.64], R18 ;  /* 0x0000001202007986 */ /* 0x004fe2000c101b24 */
[----:B------:R-:W-:Y:S05]  /*9e40*/  EXIT ;  /* 0x000000000000794d */ /* 0x000fea0003800000 */
.L_x_20879:
        /* <DEDUP_REMOVED lines=11> */
.L_x_28116:


//--------------------- .text._ZN2at6native24index_elementwise_kernelILi128ELi4EZNS0_20cuda_take_put_kernelIN3c107complexIfEEiZZZZZNS0_10put_kernelERNS_14TensorIteratorERKNS_10TensorBaseEbENKUlvE_clEvENKUlvE7_clEvENKUlvE_clEvENKUlvE_clEvEUlRS5_iE_EEvS7_SA_RKT1_EUliE_EEvlSH_ --------------------------
	.section	.text._ZN2at6native24index_elementwise_kernelILi128ELi4EZNS0_20cuda_take_put_kernelIN3c107complexIfEEiZZZZZNS0_10put_kernelERNS_14TensorIteratorERKNS_10TensorBaseEbENKUlvE_clEvENKUlvE7_clEvENKUlvE_clEvENKUlvE_clEvEUlRS5_iE_EEvS7_SA_RKT1_EUliE_EEvlSH_,"ax",@progbits
	.align	128
        .global         _ZN2at6native24index_elementwise_kernelILi128ELi4EZNS0_20cuda_take_put_kernelIN3c107complexIfEEiZZZZZNS0_10put_kernelERNS_14TensorIteratorERKNS_10TensorBaseEbENKUlvE_clEvENKUlvE7_clEvENKUlvE_clEvENKUlvE_clEvEUlRS5_iE_EEvS7_SA_RKT1_EUliE_EEvlSH_
        .type           _ZN2at6native24index_elementwise_kernelILi128ELi4EZNS0_20cuda_take_put_kernelIN3c107complexIfEEiZZZZZNS0_10put_kernelERNS_14TensorIteratorERKNS_10TensorBaseEbENKUlvE_clEvENKUlvE7_clEvENKUlvE_clEvENKUlvE_clEvEUlRS5_iE_EEvS7_SA_RKT1_EUliE_EEvlSH_,@function
        .size           _ZN2at6native24index_elementwise_kernelILi128ELi4EZNS0_20cuda_take_put_kernelIN3c107complexIfEEiZZZZZNS0_10put_kernelERNS_14TensorIteratorERKNS_10TensorBaseEbENKUlvE_clEvENKUlvE7_clEvENKUlvE_clEvENKUlvE_clEvEUlRS5_iE_EEvS7_SA_RKT1_EUliE_EEvlSH_,(.L_x_28117 - _ZN2at6native24index_elementwise_kernelILi128ELi4EZNS0_20cuda_take_put_kernelIN3c107complexIfEEiZZZZZNS0_10put_kernelERNS_14TensorIteratorERKNS_10TensorBaseEbENKUlvE_clEvENKUlvE7_clEvENKUlvE_clEvENKUlvE_clEvEUlRS5_iE_EEvS7_SA_RKT1_EUliE_EEvlSH_)
        .other          _ZN2at6native24index_elementwise_kernelILi128ELi4EZNS0_20cuda_take_put_kernelIN3c107complexIfEEiZZZZZNS0_10put_kernelERNS_14TensorIteratorERKNS_10TensorBaseEbENKUlvE_clEvENKUlvE7_clEvENKUlvE_clEvENKUlvE_clEvEUlRS5_iE_EEvS7_SA_RKT1_EUliE_EEvlSH_,@"STO_CUDA_ENTRY STV_DEFAULT"
_ZN2at6native24index_elementwise_kernelILi128ELi4EZNS0_20cuda_take_put_kernelIN3c107complexIfEEiZZZZZNS0_10put_kernelERNS_14TensorIteratorERKNS_10TensorBaseEbENKUlvE_clEvENKUlvE7_clEvENKUlvE_clEvENKUlvE_clEvEUlRS5_iE_EEvS7_SA_RKT1_EUliE_EEvlSH_:
.text._ZN2at6native24index_elementwise_kernelILi128ELi4EZNS0_20cuda_take_put_kernelIN3c107complexIfEEiZZZZZNS0_10put_kernelERNS_14TensorIteratorERKNS_10TensorBaseEbENKUlvE_clEvENKUlvE7_clEvENKUlvE_clEvENKUlvE_clEvEUlRS5_iE_EEvS7_SA_RKT1_EUliE_EEvlSH_:
        /* <DEDUP_REMOVED lines=315> */
.L_x_20882:
        /* <DEDUP_REMOVED lines=32> */
.L_x_20884:
[----:B------:R-:W-:Y:S05]  /*15b0*/  BSYNC B6 ;  /* 0x0000000000067941 */ /* 0x000fea0003800000 */
.L_x_20883:
        /* <DEDUP_REMOVED lines=284> */
.L_x_20885:
[----:B------:R-:W2:Y:S01]  /*2780*/  LDG.E.64 R18, desc[UR36][R18.64] ;  /* 0x0000002412127981 */ /* 0x000ea2000c1e1b00 */
[----:B------:R-:W0:Y:S01]  /*2790*/  LDC.64 R4, c[0x0][0x5c8] ;  /* 0x00017200ff047b82 */ /* 0x000e220000000a00 */
[----:B------:R-:W-:-:S04]  /*27a0*/  LEA R22, R25, R22, 0x9 ;  /* 0x0000001619167211 */ /* 0x000fc800078e48ff */
[----:B------:R-:W-:Y:S01]  /*27b0*/  IADD3 R23, R22, 0x80, RZ ;  /* 0x0000008016177810 */ /* 0x000fe20007ffe0ff */
[----:B0-----:R-:W-:-:S05]  /*27c0*/  IMAD.WIDE R2, R3, 0x8, R4 ;  /* 0x0000000803027825 */ /* 0x001fca00078e0204 */
[----:B--2---:R-:W-:Y:S04]  /*27d0*/  REDG.E.ADD.F32.FTZ.RN.STRONG.GPU desc[UR36][R2.64], R18 ;  /* 0x00000012020079a6 */ /* 0x004fe8000c10f3a4 */
[----:B------:R0:W-:Y:S02]  /*27e0*/  REDG.E.ADD.F32.FTZ.RN.STRONG.GPU desc[UR36][R2.64+0x4], R19 ;  /* 0x00000413020079a6 */ /* 0x0001e4000c10f3a4 */
[----:B0-----:R-:W-:Y:S01]  /*27f0*/  MOV R2, R23 ;  /* 0x0000001700027202 */ /* 0x001fe20000000f00 */
[----:B------:R-:W-:-:S07]  /*2800*/  IMAD.MOV.U32 R3, RZ, RZ, RZ ;  /* 0x000000ffff037224 */ /* 0x000fce00078e00ff */
.L_x_20881:
[----:B------:R-:W-:Y:S05]  /*2810*/  BSYNC B7 ;  /* 0x0000000000077941 */ /* 0x000fea0003800000 */
.L_x_20880:
        /* <DEDUP_REMOVED lines=307> */
.L_x_20888:
        /* <DEDUP_REMOVED lines=32> */
.L_x_20890:
[----:B------:R-:W-:Y:S05]  /*3d50*/  BSYNC B6 ;  /* 0x0000000000067941 */ /* 0x000fea0003800000 */
.L_x_20889:
        /* <DEDUP_REMOVED lines=284> */
.L_x_20891:
[----:B------:R-:W2:Y:S01]  /*4f20*/  LDG.E.64 R18, desc[UR36][R18.64] ;  /* 0x0000002412127981 */ /* 0x000ea2000c1e1b00 */
[----:B------:R-:W0:Y:S01]  /*4f30*/  LDC.64 R4, c[0x0][0x5c8] ;  /* 0x00017200ff047b82 */ /* 0x000e220000000a00 */
[----:B------:R-:W-:Y:S01]  /*4f40*/  IADD3 R23, R23, 0x80, RZ ;  /* 0x0000008017177810 */ /* 0x000fe20007ffe0ff */
[----:B0-----:R-:W-:-:S05]  /*4f50*/  IMAD.WIDE R2, R3, 0x8, R4 ;  /* 0x0000000803027825 */ /* 0x001fca00078e0204 */
[----:B--2---:R-:W-:Y:S04]  /*4f60*/  REDG.E.ADD.F32.FTZ.RN.STRONG.GPU desc[UR36][R2.64], R18 ;  /* 0x00000012020079a6 */ /* 0x004fe8000c10f3a4 */
[----:B------:R0:W-:Y:S02]  /*4f70*/  REDG.E.ADD.F32.FTZ.RN.STRONG.GPU desc[UR36][R2.64+0x4], R19 ;  /* 0x00000413020079a6 */ /* 0x0001e4000c10f3a4 */
[----:B0-----:R-:W-:Y:S02]  /*4f80*/  MOV R2, R23 ;  /* 0x0000001700027202 */ /* 0x001fe40000000f00 */
[----:B------:R-:W-:-:S07]  /*4f90*/  MOV R3, RZ ;  /* 0x000000ff00037202 */ /* 0x000fce0000000f00 */
.L_x_20887:
[----:B------:R-:W-:Y:S05]  /*4fa0*/  BSYNC B7 ;  /* 0x0000000000077941 */ /* 0x000fea0003800000 */
.L_x_20886:
        /* <DEDUP_REMOVED lines=307> */
.L_x_20894:
        /* <DEDUP_REMOVED lines=32> */
.L_x_20896:
[----:B------:R-:W-:Y:S05]  /*64e0*/  BSYNC B6 ;  /* 0x0000000000067941 */ /* 0x000fea0003800000 */
.L_x_20895:
        /* <DEDUP_REMOVED lines=284> */
.L_x_20897:
[----:B------:R-:W2:Y:S01]  /*76b0*/  LDG.E.64 R18, desc[UR36][R18.64] ;  /* 0x0000002412127981 */ /* 0x000ea2000c1e1b00 */
[----:B------:R-:W0:Y:S01]  /*76c0*/  LDC.64 R4, c[0x0][0x5c8] ;  /* 0x00017200ff047b82 */ /* 0x000e220000000a00 */
[----:B------:R-:W-:Y:S02]  /*76d0*/  VIADD R23, R23, 0x80 ;  /* 0x0000008017177836 */ /* 0x000fe40000000000 */
[----:B0-----:R-:W-:-:S05]  /*76e0*/  IMAD.WIDE R2, R3, 0x8, R4 ;  /* 0x0000000803027825 */ /* 0x001fca00078e0204 */
[----:B--2---:R-:W-:Y:S04]  /*76f0*/  REDG.E.ADD.F32.FTZ.RN.STRONG.GPU desc[UR36][R2.64], R18 ;  /* 0x00000012020079a6 */ /* 0x004fe8000c10f3a4 */
[----:B------:R0:W-:Y:S02]  /*7700*/  REDG.E.ADD.F32.FTZ.RN.STRONG.GPU desc[UR36][R2.64+0x4], R19 ;  /* 0x00000413020079a6 */ /* 0x0001e4000c10f3a4 */
[----:B0-----:R-:W-:Y:S02]  /*7710*/  MOV R2, R23 ;  /* 0x0000001700027202 */ /* 0x001fe40000000f00 */
[----:B------:R-:W-:-:S07]  /*7720*/  MOV R3, RZ ;  /* 0x000000ff00037202 */ /* 0x000fce0000000f00 */
.L_x_20893:
[----:B------:R-:W-:Y:S05]  /*7730*/  BSYNC B7 ;  /* 0x0000000000077941 */ /* 0x000fea0003800000 */
.L_x_20892:
        /* <DEDUP_REMOVED lines=306> */
.L_x_20898:
        /* <DEDUP_REMOVED lines=32> */
.L_x_20900:
[----:B------:R-:W-:Y:S05]  /*8c60*/  BSYNC B6 ;  /* 0x0000000000067941 */ /* 0x000fea0003800000 */
.L_x_20899:
        /* <DEDUP_REMOVED lines=284> */
.L_x_20901:
[----:B------:R-:W2:Y:S01]  /*9e30*/  LDG.E.64 R18, desc[UR36][R18.64] ;  /* 0x0000002412127981 */ /* 0x000ea2000c1e1b00 */
[----:B------:R-:W0:Y:S02]  /*9e40*/  LDC.64 R4, c[0x0][0x5c8] ;  /* 0x00017200ff047b82 */ /* 0x000e240000000a00 */
[----:B0-----:R-:W-:-:S05]  /*9e50*/  IMAD.WIDE R2, R3, 0x8, R4 ;  /* 0x0000000803027825 */ /* 0x001fca00078e0204 */
[----:B--2---:R-:W-:Y:S04]  /*9e60*/  REDG.E.ADD.F32.FTZ.RN.STRONG.GPU desc[UR36][R2.64], R18 ;  /* 0x00000012020079a6 */ /* 0x004fe8000c10f3a4 */
[----:B------:R-:W-:Y:S01]  /*9e70*/  REDG.E.ADD.F32.FTZ.RN.STRONG.GPU desc[UR36][R2.64+0x4], R19 ;  /* 0x00000413020079a6 */ /* 0x000fe2000c10f3a4 */
[----:B------:R-:W-:Y:S05]  /*9e80*/  EXIT ;  /* 0x000000000000794d */ /* 0x000fea0003800000 */
.L_x_20902:
        /* <DEDUP_REMOVED lines=15> */
.L_x_28117:


//--------------------- .text._ZN2at6native24index_elementwise_kernelILi128ELi4EZNS0_20cuda_take_put_kernelIN3c107complexIdEElZZZZZNS0_10put_kernelERNS_14TensorIteratorERKNS_10TensorBaseEbENKUlvE_clEvENKUlvE6_clEvENKUlvE_clEvENKUlvE0_clEvEUlRS5_lE0_EEvS7_SA_RKT1_EUliE_EEvlSH_ --------------------------
	.section	.text._ZN2at6native24index_elementwise_kernelILi128ELi4EZNS0_20cuda_take_put_kernelIN3c107complexIdEElZZZZZNS0_10put_kernelERNS_14TensorIteratorERKNS_10TensorBaseEbENKUlvE_clEvENKUlvE6_clEvENKUlvE_clEvENKUlvE0_clEvEUlRS5_lE0_EEvS7_SA_RKT1_EUliE_EEvlSH_,"ax",@progbits
	.align	128
        .global         _ZN2at6native24index_elementwise_kernelILi128ELi4EZNS0_20cuda_take_put_kernelIN3c107complexIdEElZZZZZNS0_10put_kernelERNS_14TensorIteratorERKNS_10TensorBaseEbENKUlvE_clEvENKUlvE6_clEvENKUlvE_clEvENKUlvE0_clEvEUlRS5_lE0_EEvS7_SA_RKT1_EUliE_EEvlSH_
        .type           _ZN2at6native24index_elementwise_kernelILi128ELi4EZNS0_20cuda_take_put_kernelIN3c107complexIdEElZZZZZNS0_10put_kernelERNS_14TensorIteratorERKNS_10TensorBaseEbENKUlvE_clEvENKUlvE6_clEvENKUlvE_clEvENKUlvE0_clEvEUlRS5_lE0_EEvS7_SA_RKT1_EUliE_EEvlSH_,@function
        .size           _ZN2at6native24index_elementwise_kernelILi128ELi4EZNS0_20cuda_take_put_kernelIN3c107complexIdEElZZZZZNS0_10put_kernelERNS_14TensorIteratorERKNS_10TensorBaseEbENKUlvE_clEvENKUlvE6_clEvENKUlvE_clEvENKUlvE0_clEvEUlRS5_lE0_EEvS7_SA_RKT1_EUliE_EEvlSH_,(.L_x_27958 - _ZN2at6native24index_elementwise_kernelILi128ELi4EZNS0_20cuda_take_put_kernelIN3c107complexIdEElZZZZZNS0_10put_kernelERNS_14TensorIteratorERKNS_10TensorBaseEbENKUlvE_clEvENKUlvE6_clEvENKUlvE_clEvENKUlvE0_clEvEUlRS5_lE0_EEvS7_SA_RKT1_EUliE_EEvlSH_)
        .other          _ZN2at6native24index_elementwise_kernelILi128ELi4EZNS0_20cuda_take_put_kernelIN3c107complexIdEElZZZZZNS0_10put_kernelERNS_14TensorIteratorERKNS_10TensorBaseEbENKUlvE_clEvENKUlvE6_clEvENKUlvE_clEvENKUlvE0_clEvEUlRS5_lE0_EEvS7_SA_RKT1_EUliE_EEvlSH_,@"STO_CUDA_ENTRY STV_DEFAULT"
_ZN2at6native24index_elementwise_kernelILi128ELi4EZNS0_20cuda_take_put_kernelIN3c107complexIdEElZZZZZNS0_10put_kernelERNS_14TensorIteratorERKNS_10TensorBaseEbENKUlvE_clEvENKUlvE6_clEvENKUlvE_clEvENKUlvE0_clEvEUlRS5_lE0_EEvS7_SA_RKT1_EUliE_EEvlSH_:
.text._ZN2at6native24index_elementwise_kernelILi128ELi4EZNS0_20cuda_take_put_kernelIN3c107complexIdEElZZZZZNS0_10put_kernelERNS_14TensorIteratorERKNS_10TensorBaseEbENKUlvE_clEvENKUlvE6_clEvENKUlvE_clEvENKUlvE0_clEvEUlRS5_lE0_EEvS7_SA_RKT1_EUliE_EEvlSH_:
        /* <DEDUP_REMOVED lines=317> */
.L_x_20905:
        /* <DEDUP_REMOVED lines=32> */
.L_x_20907:
[----:B------:R-:W-:Y:S05]  /*15d0*/  BSYNC B7 ;  /* 0x0000000000077941 */ /* 0x000fea0003800000 */
.L_x_20906:
        /* <DEDUP_REMOVED lines=25> */
[----:B------:R-:W-:Y:S05]  /*1770*/  CALL.REL.NOINC `($__internal_40_$__cuda_sm20_div_u64) ;  /* 0x000001a400407944 */ /* 0x000fea0003c00000 */
        /* <DEDUP_REMOVED lines=11> */
.L_x_20910:
        /* <DEDUP_REMOVED lines=23> */
.L_x_20911:
[----:B------:R-:W-:Y:S05]  /*19a0*/  BSYNC B0 ;  /* 0x0000000000007941 */ /* 0x000fea0003800000 */
.L_x_20909:
        /* <DEDUP_REMOVED lines=32> */
.L_x_20913:
        /* <DEDUP_REMOVED lines=24> */
.L_x_20914:
[----:B------:R-:W-:Y:S05]  /*1d30*/  BSYNC B0 ;  /* 0x0000000000007941 */ /* 0x000fea0003800000 */
.L_x_20912:
        /* <DEDUP_REMOVED lines=20> */
[----:B------:R-:W-:Y:S05]  /*1e80*/  CALL.REL.NOINC `($__internal_40_$__cuda_sm20_div_u64) ;  /* 0x0000019c007c7944 */ /* 0x000fea0003c00000 */
        /* <DEDUP_REMOVED lines=12> */
.L_x_20916:
        /* <DEDUP_REMOVED lines=24> */
.L_x_20917:
[----:B------:R-:W-:Y:S05]  /*20d0*/  BSYNC B0 ;  /* 0x0000000000007941 */ /* 0x000fea0003800000 */
.L_x_20915:
        /* <DEDUP_REMOVED lines=33> */
.L_x_20919:
        /* <DEDUP_REMOVED lines=24> */
.L_x_20920:
[----:B------:R-:W-:Y:S05]  /*2470*/  BSYNC B0 ;  /* 0x0000000000007941 */ /* 0x000fea0003800000 */
.L_x_20918:
        /* <DEDUP_REMOVED lines=33> */
.L_x_20922:
        /* <DEDUP_REMOVED lines=24> */
.L_x_20923:
[----:B------:R-:W-:Y:S05]  /*2810*/  BSYNC B0 ;  /* 0x0000000000007941 */ /* 0x000fea0003800000 */
.L_x_20921:
        /* <DEDUP_REMOVED lines=33> */
.L_x_20925:
        /* <DEDUP_REMOVED lines=24> */
.L_x_20926:
[----:B------:R-:W-:Y:S05]  /*2bb0*/  BSYNC B0 ;  /* 0x0000000000007941 */ /* 0x000fea0003800000 */
.L_x_20924:
        /* <DEDUP_REMOVED lines=33> */
.L_x_20928:
        /* <DEDUP_REMOVED lines=24> */
.L_x_20929:
[----:B------:R-:W-:Y:S05]  /*2f50*/  BSYNC B0 ;  /* 0x0000000000007941 */ /* 0x000fea0003800000 */
.L_x_20927:
        /* <DEDUP_REMOVED lines=33> */
.L_x_20931:
        /* <DEDUP_REMOVED lines=24> */
.L_x_20932:
[----:B------:R-:W-:Y:S05]  /*32f0*/  BSYNC B0 ;  /* 0x0000000000007941 */ /* 0x000fea0003800000 */
.L_x_20930:
        /* <DEDUP_REMOVED lines=33> */
.L_x_20934:
        /* <DEDUP_REMOVED lines=24> */
.L_x_20935:
[----:B------:R-:W-:Y:S05]  /*3690*/  BSYNC B0 ;  /* 0x0000000000007941 */ /* 0x000fea0003800000 */
.L_x_20933:
        /* <DEDUP_REMOVED lines=33> */
.L_x_20937:
        /* <DEDUP_REMOVED lines=24> */
.L_x_20938:
[----:B------:R-:W-:Y:S05]  /*3a30*/  BSYNC B0 ;  /* 0x0000000000007941 */ /* 0x000fea0003800000 */
.L_x_20936:
        /* <DEDUP_REMOVED lines=33> */
.L_x_20940:
        /* <DEDUP_REMOVED lines=24> */
.L_x_20941:
[----:B------:R-:W-:Y:S05]  /*3dd0*/  BSYNC B0 ;  /* 0x0000000000007941 */ /* 0x000fea0003800000 */
.L_x_20939:
        /* <DEDUP_REMOVED lines=33> */
.L_x_20943:
        /* <DEDUP_REMOVED lines=24> */
.L_x_20944:
[----:B------:R-:W-:Y:S05]  /*4170*/  BSYNC B0 ;  /* 0x0000000000007941 */ /* 0x000fea0003800000 */
.L_x_20942:
        /* <DEDUP_REMOVED lines=33> */
.L_x_20946:
        /* <DEDUP_REMOVED lines=24> */
.L_x_20947:
[----:B------:R-:W-:Y:S05]  /*4510*/  BSYNC B0 ;  /* 0x0000000000007941 */ /* 0x000fea0003800000 */
.L_x_20945:
        /* <DEDUP_REMOVED lines=33> */
.L_x_20949:
        /* <DEDUP_REMOVED lines=24> */
.L_x_20950:
[----:B------:R-:W-:Y:S05]  /*48b0*/  BSYNC B0 ;  /* 0x0000000000007941 */ /* 0x000fea0003800000 */
.L_x_20948:
        /* <DEDUP_REMOVED lines=33> */
.L_x_20952:
        /* <DEDUP_REMOVED lines=24> */
.L_x_20953:
[----:B------:R-:W-:Y:S05]  /*4c50*/  BSYNC B0 ;  /* 0x0000000000007941 */ /* 0x000fea0003800000 */
.L_x_20951:
        /* <DEDUP_REMOVED lines=33> */
.L_x_20955:
        /* <DEDUP_REMOVED lines=24> */
.L_x_20956:
[----:B------:R-:W-:Y:S05]  /*4ff0*/  BSYNC B0 ;  /* 0x0000000000007941 */ /* 0x000fea0003800000 */
.L_x_20954:
        /* <DEDUP_REMOVED lines=33> */
.L_x_20958:
        /* <DEDUP_REMOVED lines=24> */
.L_x_20959:
[----:B------:R-:W-:Y:S05]  /*5390*/  BSYNC B0 ;  /* 0x0000000000007941 */ /* 0x000fea0003800000 */
.L_x_20957:
        /* <DEDUP_REMOVED lines=33> */
.L_x_20961:
        /* <DEDUP_REMOVED lines=24> */
.L_x_20962:
[----:B------:R-:W-:Y:S05]  /*5730*/  BSYNC B0 ;  /* 0x0000000000007941 */ /* 0x000fea0003800000 */
.L_x_20960:
        /* <DEDUP_REMOVED lines=33> */
.L_x_20964:
        /* <DEDUP_REMOVED lines=24> */
.L_x_20965:
[----:B------:R-:W-:Y:S05]  /*5ad0*/  BSYNC B0 ;  /* 0x0000000000007941 */ /* 0x000fea0003800000 */
.L_x_20963:
        /* <DEDUP_REMOVED lines=33> */
.L_x_20967:
        /* <DEDUP_REMOVED lines=24> */
.L_x_20968:
[----:B------:R-:W-:Y:S05]  /*5e70*/  BSYNC B0 ;  /* 0x0000000000007941 */ /* 0x000fea0003800000 */
.L_x_20966:
        /* <DEDUP_REMOVED lines=33> */
.L_x_20970:
        /* <DEDUP_REMOVED lines=24> */
.L_x_20971:
[----:B------:R-:W-:Y:S05]  /*6210*/  BSYNC B0 ;  /* 0x0000000000007941 */ /* 0x000fea0003800000 */
.L_x_20969:
        /* <DEDUP_REMOVED lines=33> */
.L_x_20973:
        /* <DEDUP_REMOVED lines=24> */
.L_x_20974:
[----:B------:R-:W-:Y:S05]  /*65b0*/  BSYNC B0 ;  /* 0x0000000000007941 */ /* 0x000fea0003800000 */
.L_x_20972:
        /* <DEDUP_REMOVED lines=33> */
.L_x_20976:
        /* <DEDUP_REMOVED lines=24> */
.L_x_20977:
[----:B------:R-:W-:Y:S05]  /*6950*/  BSYNC B0 ;  /* 0x0000000000007941 */ /* 0x000fea0003800000 */
.L_x_20975:
        /* <DEDUP_REMOVED lines=31> */
.L_x_20979:
        /* <DEDUP_REMOVED lines=23> */
.L_x_20980:
[----:B------:R-:W-:Y:S05]  /*6cc0*/  BSYNC B0 ;  /* 0x0000000000007941 */ /* 0x000fea0003800000 */
.L_x_20978:
        /* <DEDUP_REMOVED lines=17> */
[----:B------:R-:W-:Y:S05]  /*6de0*/  CALL.REL.NOINC `($__internal_41_$__cuda_sm20_rem_u64) ;  /* 0x0000015000b87944 */ /* 0x000fea0003c00000 */
[----:B------:R-:W-:Y:S01]  /*6df0*/  MOV R4, R0 ;  /* 0x0000000000047202 */ /* 0x000fe20000000f00 */
[----:B------:R-:W-:Y:S01]  /*6e00*/  IMAD.MOV.U32 R5, RZ, RZ, R3 ;  /* 0x000000ffff057224 */ /* 0x000fe200078e0003 */
[----:B------:R-:W-:Y:S06]  /*6e10*/  BRA `(.L_x_20983) ;  /* 0x0000000000507947 */ /* 0x000fec0003800000 */
.L_x_20982:
        /* <DEDUP_REMOVED lines=20> */
.L_x_20983:
[----:B------:R-:W-:Y:S05]  /*6f60*/  BSYNC B0 ;  /* 0x0000000000007941 */ /* 0x000fea0003800000 */
.L_x_20981:
[----:B------:R-:W-:Y:S01]  /*6f70*/  ULDC.64 UR4, c[0x0][0x5c0] ;  /* 0x0001700000047ab9 */ /* 0x000fe20000000a00 */
[----:B------:R-:W-:Y:S01]  /*6f80*/  MOV R3, R15 ;  /* 0x0000000f00037202 */ /* 0x000fe20000000f00 */
[----:B------:R-:W-:Y:S02]  /*6f90*/  IMAD R5, R5, UR4, RZ ;  /* 0x0000000405057c24 */ /* 0x000fe4000f8e02ff */
[----:B------:R-:W-:-:S04]  /*6fa0*/  IMAD.WIDE.U32 R2, R4, UR4, R2 ;  /* 0x0000000404027c25 */ /* 0x000fc8000f8e0002 */
[----:B------:R-:W-:-:S04]  /*6fb0*/  IMAD R5, R4, UR5, R5 ;  /* 0x0000000504057c24 */ /* 0x000fc8000f8e0205 */
[----:B------:R-:W-:-:S07]  /*6fc0*/  IMAD.IADD R15, R3, 0x1, R5 ;  /* 0x00000001030f7824 */ /* 0x000fce00078e0205 */
.L_x_20908:
[----:B------:R-:W2:Y:S01]  /*6fd0*/  LDG.E.128 R16, desc[UR36][R16.64] ;  /* 0x0000002410107981 */ /* 0x000ea2000c1e1d00 */
[----:B------:R-:W-:Y:S02]  /*6fe0*/  ULDC.64 UR4, c[0x0][0x5c8] ;  /* 0x0001720000047ab9 */ /* 0x000fe40000000a00 */
[----:B------:R-:W-:-:S04]  /*6ff0*/  LEA R4, P0, R2, UR4, 0x4 ;  /* 0x0000000402047c11 */ /* 0x000fc8000f8020ff */
[----:B------:R-:W-:Y:S02]  /*7000*/  LEA.HI.X R5, R2, UR5, R15, 0x4, P0 ;  /* 0x0000000502057c11 */ /* 0x000fe400080f240f */
[----:B------:R-:W-:-:S05]  /*7010*/  LEA R2, R23, R22, 0x9 ;  /* 0x0000001617027211 */ /* 0x000fca00078e48ff */
[----:B------:R-:W-:Y:S01]  /*7020*/  VIADD R2, R2, 0x80 ;  /* 0x0000008002027836 */ /* 0x000fe20000000000 */
[----:B--2---:R0:W-:Y:S04]  /*7030*/  STG.E.128 desc[UR36][R4.64], R16 ;  /* 0x0000001004007986 */ /* 0x0041e8000c101d24 */
[----:B0-----:R-:W-:Y:S01]  /*7040*/  MOV R4, R2 ;  /* 0x0000000200047202 */ /* 0x001fe20000000f00 */
[----:B------:R-:W-:-:S07]  /*7050*/  IMAD.MOV.U32 R5, RZ, RZ, RZ ;  /* 0x000000ffff057224 */ /* 0x000fce00078e00ff */
.L_x_20904:
[----:B------:R-:W-:Y:S05]  /*7060*/  BSYNC B6 ;  /* 0x0000000000067941 */ /* 0x000fea0003800000 */
.L_x_20903:
        /* <DEDUP_REMOVED lines=308> */
.L_x_20986:
        /* <DEDUP_REMOVED lines=32> */
.L_x_20988:
[----:B------:R-:W-:Y:S05]  /*85b0*/  BSYNC B7 ;  /* 0x0000000000077941 */ /* 0x000fea0003800000 */
.L_x_20987:
        /* <DEDUP_REMOVED lines=37> */
.L_x_20991:
        /* <DEDUP_REMOVED lines=23> */
.L_x_20992:
[----:B------:R-:W-:Y:S05]  /*8980*/  BSYNC B0 ;  /* 0x0000000000007941 */ /* 0x000fea0003800000 */
.L_x_20990:
        /* <DEDUP_REMOVED lines=32> */
.L_x_20994:
        /* <DEDUP_REMOVED lines=24> */
.L_x_20995:
[----:B------:R-:W-:Y:S05]  /*8d10*/  BSYNC B0 ;  /* 0x0000000000007941 */ /* 0x000fea0003800000 */
.L_x_20993:
        /* <DEDUP_REMOVED lines=32> */
.L_x_20997:
        /* <DEDUP_REMOVED lines=24> */
.L_x_20998:
[----:B------:R-:W-:Y:S05]  /*90a0*/  BSYNC B0 ;  /* 0x0000000000007941 */ /* 0x000fea0003800000 */
.L_x_20996:
        /* <DEDUP_REMOVED lines=32> */
.L_x_21000:
        /* <DEDUP_REMOVED lines=24> */
.L_x_21001:
[----:B------:R-:W-:Y:S05]  /*9430*/  BSYNC B0 ;  /* 0x0000000000007941 */ /* 0x000fea0003800000 */
.L_x_20999:
        /* <DEDUP_REMOVED lines=32> */
.L_x_21003:
        /* <DEDUP_REMOVED lines=24> */
.L_x_21004:
[----:B------:R-:W-:Y:S05]  /*97c0*/  BSYNC B0 ;  /* 0x0000000000007941 */ /* 0x000fea0003800000 */
.L_x_21002:
        /* <DEDUP_REMOVED lines=32> */
.L_x_21006:
        /* <DEDUP_REMOVED lines=24> */
.L_x_21007:
[----:B------:R-:W-:Y:S05]  /*9b50*/  BSYNC B0 ;  /* 0x0000000000007941 */ /* 0x000fea0003800000 */
.L_x_21005:
        /* <DEDUP_REMOVED lines=32> */
.L_x_21009:
        /* <DEDUP_REMOVED lines=24> */
.L_x_21010:
[----:B------:R-:W-:Y:S05]  /*9ee0*/  BSYNC B0 ;  /* 0x0000000000007941 */ /* 0x000fea0003800000 */
.L_x_21008:
        /* <DEDUP_REMOVED lines=32> */
.L_x_21012:
        /* <DEDUP_REMOVED lines=24> */
.L_x_21013:
[----:B------:R-:W-:Y:S05]  /*a270*/  BSYNC B0 ;  /* 0x0000000000007941 */ /* 0x000fea0003800000 */
.L_x_21011:
        /* <DEDUP_REMOVED lines=32> */
.L_x_21015:
        /* <DEDUP_REMOVED lines=24> */
.L_x_21016:
[----:B------:R-:W-:Y:S05]  /*a600*/  BSYNC B0 ;  /* 0x0000000000007941 */ /* 0x000fea0003800000 */
.L_x_21014:
        /* <DEDUP_REMOVED lines=32> */
.L_x_21018:
        /* <DEDUP_REMOVED lines=24> */
.L_x_21019:
[----:B------:R-:W-:Y:S05]  /*a990*/  BSYNC B0 ;  /* 0x0000000000007941 */ /* 0x000fea0003800000 */
.L_x_21017:
        /* <DEDUP_REMOVED lines=32> */
.L_x_21021:
        /* <DEDUP_REMOVED lines=24> */
.L_x_21022:
[----:B------:R-:W-:Y:S05]  /*ad20*/  BSYNC B0 ;  /* 0x0000000000007941 */ /* 0x000fea0003800000 */
.L_x_21020:
        /* <DEDUP_REMOVED lines=32> */
.L_x_21024:
        /* <DEDUP_REMOVED lines=24> */
.L_x_21025:
[----:B------:R-:W-:Y:S05]  /*b0b0*/  BSYNC B0 ;  /* 0x0000000000007941 */ /* 0x000fea0003800000 */
.L_x_21023:
        /* <DEDUP_REMOVED lines=32> */
.L_x_21027:
        /* <DEDUP_REMOVED lines=24> */
.L_x_21028:
[----:B------:R-:W-:Y:S05]  /*b440*/  BSYNC B0 ;  /* 0x0000000000007941 */ /* 0x000fea0003800000 */
.L_x_21026:
        /* <DEDUP_REMOVED lines=32> */
.L_x_21030:
        /* <DEDUP_REMOVED lines=24> */
.L_x_21031:
[----:B------:R-:W-:Y:S05]  /*b7d0*/  BSYNC B0 ;  /* 0x0000000000007941 */ /* 0x000fea0003800000 */
.L_x_21029:
        /* <DEDUP_REMOVED lines=32> */
.L_x_21033:
        /* <DEDUP_REMOVED lines=24> */
.L_x_21034:
[----:B------:R-:W-:Y:S05]  /*bb60*/  BSYNC B0 ;  /* 0x0000000000007941 */ /* 0x000fea0003800000 */
.L_x_21032:
        /* <DEDUP_REMOVED lines=32> */
.L_x_21036:
        /* <DEDUP_REMOVED lines=24> */
.L_x_21037:
[----:B------:R-:W-:Y:S05]  /*bef0*/  BSYNC B0 ;  /* 0x0000000000007941 */ /* 0x000fea0003800000 */
.L_x_21035:
        /* <DEDUP_REMOVED lines=32> */
.L_x_21039:
        /* <DEDUP_REMOVED lines=24> */
.L_x_21040:
[----:B------:R-:W-:Y:S05]  /*c280*/  BSYNC B0 ;  /* 0x0000000000007941 */ /* 0x000fea0003800000 */
.L_x_21038:
        /* <DEDUP_REMOVED lines=32> */
.L_x_21042:
        /* <DEDUP_REMOVED lines=24> */
.L_x_21043:
[----:B------:R-:W-:Y:S05]  /*c610*/  BSYNC B0 ;  /* 0x0000000000007941 */ /* 0x000fea0003800000 */
.L_x_21041:
        /* <DEDUP_REMOVED lines=32> */
.L_x_21045:
        /* <DEDUP_REMOVED lines=24> */
.L_x_21046:
[----:B------:R-:W-:Y:S05]  /*c9a0*/  BSYNC B0 ;  /* 0x0000000000007941 */ /* 0x000fea0003800000 */
.L_x_21044:
        /* <DEDUP_REMOVED lines=32> */
.L_x_21048:
        /* <DEDUP_REMOVED lines=24> */
.L_x_21049:
[----:B------:R-:W-:Y:S05]  /*cd30*/  BSYNC B0 ;  /* 0x0000000000007941 */ /* 0x000fea0003800000 */
.L_x_21047:
        /* <DEDUP_REMOVED lines=32> */
.L_x_21051:
        /* <DEDUP_REMOVED lines=24> */
.L_x_21052:
[----:B------:R-:W-:Y:S05]  /*d0c0*/  BSYNC B0 ;  /* 0x0000000000007941 */ /* 0x000fea0003800000 */
.L_x_21050:
        /* <DEDUP_REMOVED lines=32> */
.L_x_21054:
        /* <DEDUP_REMOVED lines=24> */
.L_x_21055:
[----:B------:R-:W-:Y:S05]  /*d450*/  BSYNC B0 ;  /* 0x0000000000007941 */ /* 0x000fea0003800000 */
.L_x_21053:
        /* <DEDUP_REMOVED lines=32> */
.L_x_21057:
        /* <DEDUP_REMOVED lines=24> */
.L_x_21058:
[----:B------:R-:W-:Y:S05]  /*d7e0*/  BSYNC B0 ;  /* 0x0000000000007941 */ /* 0x000fea0003800000 */
.L_x_21056:
        /* <DEDUP_REMOVED lines=30> */
.L_x_21060:
        /* <DEDUP_REMOVED lines=23> */
.L_x_21061:
[----:B------:R-:W-:Y:S05]  /*db40*/  BSYNC B0 ;  /* 0x0000000000007941 */ /* 0x000fea0003800000 */
.L_x_21059:
        /* <DEDUP_REMOVED lines=20> */
.L_x_21063:
        /* <DEDUP_REMOVED lines=19> */
.L_x_21064:
[----:B------:R-:W-:Y:S05]  /*ddc0*/  BSYNC B0 ;  /* 0x0000000000007941 */ /* 0x000fea0003800000 */
.L_x_21062:
[----:B------:R-:W-:Y:S02]  /*ddd0*/  ULDC.64 UR4, c[0x0][0x5c0] ;  /* 0x0001700000047ab9 */ /* 0x000fe40000000a00 */
[----:B------:R-:W-:Y:S02]  /*dde0*/  IMAD R3, R5, UR4, RZ ;  /* 0x0000000405037c24 */ /* 0x000fe4000f8e02ff */
[----:B------:R-:W-:-:S04]  /*ddf0*/  IMAD.WIDE.U32 R12, R4, UR4, R12 ;  /* 0x00000004040c7c25 */ /* 0x000fc8000f8e000c */
[----:B------:R-:W-:-:S04]  /*de00*/  IMAD R3, R4, UR5, R3 ;  /* 0x0000000504037c24 */ /* 0x000fc8000f8e0203 */
[----:B------:R-:W-:-:S07]  /*de10*/  IMAD.IADD R13, R13, 0x1, R3 ;  /* 0x000000010d0d7824 */ /* 0x000fce00078e0203 */
.L_x_20989:
[----:B------:R-:W2:Y:S01]  /*de20*/  LDG.E.128 R16, desc[UR36][R16.64] ;  /* 0x0000002410107981 */ /* 0x000ea2000c1e1d00 */
[----:B------:R-:W-:Y:S01]  /*de30*/  ULDC.64 UR4, c[0x0][0x5c8] ;  /* 0x0001720000047ab9 */ /* 0x000fe20000000a00 */
[----:B------:R-:W-:Y:S02]  /*de40*/  IADD3 R2, R2, 0x80, RZ ;  /* 0x0000008002027810 */ /* 0x000fe40007ffe0ff */
[----:B------:R-:W-:-:S04]  /*de50*/  LEA R4, P0, R12, UR4, 0x4 ;  /* 0x000000040c047c11 */ /* 0x000fc8000f8020ff */
[----:B------:R-:W-:-:S05]  /*de60*/  LEA.HI.X R5, R12, UR5, R13, 0x4, P0 ;  /* 0x000000050c057c11 */ /* 0x000fca00080f240d */
[----:B--2---:R0:W-:Y:S02]  /*de70*/  STG.E.128 desc[UR36][R4.64], R16 ;  /* 0x0000001004007986 */ /* 0x0041e4000c101d24 */
[----:B0-----:R-:W-:Y:S01]  /*de80*/  HFMA2.MMA R5, -RZ, RZ, 0, 0 ;  /* 0x00000000ff057435 */ /* 0x001fe200000001ff */
[----:B------:R-:W-:-:S10]  /*de90*/  IMAD.MOV.U32 R4, RZ, RZ, R2 ;  /* 0x000000ffff047224 */ /* 0x000fd400078e0002 */
.L_x_20985:
[----:B------:R-:W-:Y:S05]  /*dea0*/  BSYNC B6 ;  /* 0x0000000000067941 */ /* 0x000fea0003800000 */
.L_x_20984:
        /* <DEDUP_REMOVED lines=308> */
.L_x_21067:
        /* <DEDUP_REMOVED lines=32> */
.L_x_21069:
[----:B------:R-:W-:Y:S05]  /*f3f0*/  BSYNC B7 ;  /* 0x0000000000077941 */ /* 0x000fea0003800000 */
.L_x_21068:
        /* <DEDUP_REMOVED lines=37> */
.L_x_21072:
        /* <DEDUP_REMOVED lines=23> */
.L_x_21073:
[----:B------:R-:W-:Y:S05]  /*f7c0*/  BSYNC B0 ;  /* 0x0000000000007941 */ /* 0x000fea0003800000 */
.L_x_21071:
        /* <DEDUP_REMOVED lines=32> */
.L_x_21075:
        /* <DEDUP_REMOVED lines=24> */
.L_x_21076:
[----:B------:R-:W-:Y:S05]  /*fb50*/  BSYNC B0 ;  /* 0x0000000000007941 */ /* 0x000fea0003800000 */
.L_x_21074:
        /* <DEDUP_REMOVED lines=32> */
.L_x_21078:
        /* <DEDUP_REMOVED lines=24> */
.L_x_21079:
[----:B------:R-:W-:Y:S05]  /*fee0*/  BSYNC B0 ;  /* 0x0000000000007941 */ /* 0x000fea0003800000 */
.L_x_21077:
        /* <DEDUP_REMOVED lines=32> */
.L_x_21081:
        /* <DEDUP_REMOVED lines=24> */
.L_x_21082:
[----:B------:R-:W-:Y:S05]  /*10270*/  BSYNC B0 ;  /* 0x0000000000007941 */ /* 0x000fea0003800000 */
.L_x_21080:
        /* <DEDUP_REMOVED lines=32> */
.L_x_21084:
        /* <DEDUP_REMOVED lines=24> */
.L_x_21085:
[----:B------:R-:W-:Y:S05]  /*10600*/  BSYNC B0 ;  /* 0x0000000000007941 */ /* 0x000fea0003800000 */
.L_x_21083:
        /* <DEDUP_REMOVED lines=32> */
.L_x_21087:
        /* <DEDUP_REMOVED lines=24> */
.L_x_21088:
[----:B------:R-:W-:Y:S05]  /*10990*/  BSYNC B0 ;  /* 0x0000000000007941 */ /* 0x000fea0003800000 */
.L_x_21086:
        /* <DEDUP_REMOVED lines=32> */
.L_x_21090:
        /* <DEDUP_REMOVED lines=24> */
.L_x_21091:
[----:B------:R-:W-:Y:S05]  /*10d20*/  BSYNC B0 ;  /* 0x0000000000007941 */ /* 0x000fea0003800000 */
.L_x_21089:
        /* <DEDUP_REMOVED lines=32> */
.L_x_21093:
        /* <DEDUP_REMOVED lines=24> */
.L_x_21094:
[----:B------:R-:W-:Y:S05]  /*110b0*/  BSYNC B0 ;  /* 0x0000000000007941 */ /* 0x000fea0003800000 */
.L_x_21092:
        /* <DEDUP_REMOVED lines=32> */
.L_x_21096:
        /* <DEDUP_REMOVED lines=24> */
.L_x_21097:
[----:B------:R-:W-:Y:S05]  /*11440*/  BSYNC B0 ;  /* 0x0000000000007941 */ /* 0x000fea0003800000 */
.L_x_21095:
        /* <DEDUP_REMOVED lines=32> */
.L_x_21099:
        /* <DEDUP_REMOVED lines=24> */
.L_x_21100:
[----:B------:R-:W-:Y:S05]  /*117d0*/  BSYNC B0 ;  /* 0x0000000000007941 */ /* 0x000fea0003800000 */
.L_x_21098:
        /* <DEDUP_REMOVED lines=32> */
.L_x_21102:
        /* <DEDUP_REMOVED lines=24> */
.L_x_21103:
[----:B------:R-:W-:Y:S05]  /*11b60*/  BSYNC B0 ;  /* 0x0000000000007941 */ /* 0x000fea0003800000 */
.L_x_21101:
        /* <DEDUP_REMOVED lines=32> */
.L_x_21105:
        /* <DEDUP_REMOVED lines=24> */
.L_x_21106:
[----:B------:R-:W-:Y:S05]  /*11ef0*/  BSYNC B0 ;  /* 0x0000000000007941 */ /* 0x000fea0003800000 */
.L_x_21104:
        /* <DEDUP_REMOVED lines=32> */
.L_x_21108:
        /* <DEDUP_REMOVED lines=24> */
.L_x_21109:
[----:B------:R-:W-:Y:S05]  /*12280*/  BSYNC B0 ;  /* 0x0000000000007941 */ /* 0x000fea0003800000 */
.L_x_21107:
        /* <DEDUP_REMOVED lines=19> */
[----:B------:R-:W-:Y:S05]  /*123c0*/  CALL.REL.NOINC `($__internal_40_$__cuda_sm20_div_u64) ;  /* 0x00000098002c7944 */ /* 0x000fea0003c00000 */
        /* <DEDUP_REMOVED lines=12> */
.L_x_21111:
        /* <DEDUP_REMOVED lines=24> */
.L_x_21112:
[----:B------:R-:W-:Y:S05]  /*12610*/  BSYNC B0 ;  /* 0x0000000000007941 */ /* 0x000fea0003800000 */
.L_x_21110:
        /* <DEDUP_REMOVED lines=19> */
[----:B------:R-:W-:Y:S05]  /*12750*/  CALL.REL.NOINC `($__internal_40_$__cuda_sm20_div_u64) ;  /* 0x0000009400487944 */ /* 0x000fea0003c00000 */
        /* <DEDUP_REMOVED lines=12> */
.L_x_21114:
        /* <DEDUP_REMOVED lines=24> */
.L_x_21115:
[----:B------:R-:W-:Y:S05]  /*129a0*/  BSYNC B0 ;  /* 0x0000000000007941 */ /* 0x000fea0003800000 */
.L_x_21113:
        /* <DEDUP_REMOVED lines=32> */
.L_x_21117:
        /* <DEDUP_REMOVED lines=24> */
.L_x_21118:
[----:B------:R-:W-:Y:S05]  /*12d30*/  BSYNC B0 ;  /* 0x0000000000007941 */ /* 0x000fea0003800000 */
.L_x_21116:
        /* <DEDUP_REMOVED lines=32> */
.L_x_21120:
        /* <DEDUP_REMOVED lines=24> */
.L_x_21121:
[----:B------:R-:W-:Y:S05]  /*130c0*/  BSYNC B0 ;  /* 0x0000000000007941 */ /* 0x000fea0003800000 */
.L_x_21119:
        /* <DEDUP_REMOVED lines=32> */
.L_x_21123:
        /* <DEDUP_REMOVED lines=24> */
.L_x_21124:
[----:B------:R-:W-:Y:S05]  /*13450*/  BSYNC B0 ;  /* 0x0000000000007941 */ /* 0x000fea0003800000 */
.L_x_21122:
        /* <DEDUP_REMOVED lines=32> */
.L_x_21126:
        /* <DEDUP_REMOVED lines=24> */
.L_x_21127:
[----:B------:R-:W-:Y:S05]  /*137e0*/  BSYNC B0 ;  /* 0x0000000000007941 */ /* 0x000fea0003800000 */
.L_x_21125:
        /* <DEDUP_REMOVED lines=32> */
.L_x_21129:
        /* <DEDUP_REMOVED lines=24> */
.L_x_21130:
[----:B------:R-:W-:Y:S05]  /*13b70*/  BSYNC B0 ;  /* 0x0000000000007941 */ /* 0x000fea0003800000 */
.L_x_21128:
        /* <DEDUP_REMOVED lines=32> */
.L_x_21132:
        /* <DEDUP_REMOVED lines=24> */
.L_x_21133:
[----:B------:R-:W-:Y:S05]  /*13f00*/  BSYNC B0 ;  /* 0x0000000000007941 */ /* 0x000fea0003800000 */
.L_x_21131:
        /* <DEDUP_REMOVED lines=32> */
.L_x_21135:
        /* <DEDUP_REMOVED lines=24> */
.L_x_21136:
[----:B------:R-:W-:Y:S05]  /*14290*/  BSYNC B0 ;  /* 0x0000000000007941 */ /* 0x000fea0003800000 */
.L_x_21134:
        /* <DEDUP_REMOVED lines=32> */
.L_x_21138:
        /* <DEDUP_REMOVED lines=24> */
.L_x_21139:
[----:B------:R-:W-:Y:S05]  /*14620*/  BSYNC B0 ;  /* 0x0000000000007941 */ /* 0x000fea0003800000 */
.L_x_21137:
        /* <DEDUP_REMOVED lines=30> */
.L_x_21141:
        /* <DEDUP_REMOVED lines=23> */
.L_x_21142:
[----:B------:R-:W-:Y:S05]  /*14980*/  BSYNC B0 ;  /* 0x0000000000007941 */ /* 0x000fea0003800000 */
.L_x_21140:
        /* <DEDUP_REMOVED lines=16> */
[----:B------:R-:W-:Y:S05]  /*14a90*/  CALL.REL.NOINC `($__internal_41_$__cuda_sm20_rem_u64) ;  /* 0x00000074008c7944 */ /* 0x000fea0003c00000 */
[----:B------:R-:W-:Y:S01]  /*14aa0*/  IMAD.MOV.U32 R4, RZ, RZ, R0 ;  /* 0x000000ffff047224 */ /* 0x000fe200078e0000 */
[----:B------:R-:W-:Y:S01]  /*14ab0*/  MOV R5, R3 ;  /* 0x0000000300057202 */ /* 0x000fe20000000f00 */
[----:B------:R-:W-:Y:S06]  /*14ac0*/  BRA `(.L_x_21145) ;  /* 0x00000000004c7947 */ /* 0x000fec0003800000 */
.L_x_21144:
        /* <DEDUP_REMOVED lines=19> */
.L_x_21145:
[----:B------:R-:W-:Y:S05]  /*14c00*/  BSYNC B0 ;  /* 0x0000000000007941 */ /* 0x000fea0003800000 */
.L_x_21143:
[----:B------:R-:W-:Y:S02]  /*14c10*/  ULDC.64 UR4, c[0x0][0x5c0] ;  /* 0x0001700000047ab9 */ /* 0x000fe40000000a00 */
[----:B------:R-:W-:Y:S02]  /*14c20*/  IMAD R3, R5, UR4, RZ ;  /* 0x0000000405037c24 */ /* 0x000fe4000f8e02ff */
[----:B------:R-:W-:-:S04]  /*14c30*/  IMAD.WIDE.U32 R12, R4, UR4, R12 ;  /* 0x00000004040c7c25 */ /* 0x000fc8000f8e000c */
[----:B------:R-:W-:-:S04]  /*14c40*/  IMAD R3, R4, UR5, R3 ;  /* 0x0000000504037c24 */ /* 0x000fc8000f8e0203 */
[----:B------:R-:W-:-:S07]  /*14c50*/  IMAD.IADD R13, R13, 0x1, R3 ;  /* 0x000000010d0d7824 */ /* 0x000fce00078e0203 */
.L_x_21070:
[----:B------:R-:W2:Y:S01]  /*14c60*/  LDG.E.128 R16, desc[UR36][R16.64] ;  /* 0x0000002410107981 */ /* 0x000ea2000c1e1d00 */
[----:B------:R-:W-:Y:S01]  /*14c70*/  ULDC.64 UR4, c[0x0][0x5c8] ;  /* 0x0001720000047ab9 */ /* 0x000fe20000000a00 */
[----:B------:R-:W-:Y:S02]  /*14c80*/  IADD3 R2, R2, 0x80, RZ ;  /* 0x0000008002027810 */ /* 0x000fe40007ffe0ff */
[----:B------:R-:W-:-:S04]  /*14c90*/  LEA R4, P0, R12, UR4, 0x4 ;  /* 0x000000040c047c11 */ /* 0x000fc8000f8020ff */
[----:B------:R-:W-:-:S05]  /*14ca0*/  LEA.HI.X R5, R12, UR5, R13, 0x4, P0 ;  /* 0x000000050c057c11 */ /* 0x000fca00080f240d */
[----:B--2---:R0:W-:Y:S02]  /*14cb0*/  STG.E.128 desc[UR36][R4.64], R16 ;  /* 0x0000001004007986 */ /* 0x0041e4000c101d24 */
[----:B0-----:R-:W-:Y:S01]  /*14cc0*/  MOV R4, R2 ;  /* 0x0000000200047202 */ /* 0x001fe20000000f00 */
[----:B------:R-:W-:-:S07]  /*14cd0*/  IMAD.MOV.U32 R5, RZ, RZ, RZ ;  /* 0x000000ffff057224 */ /* 0x000fce00078e00ff */
.L_x_21066:
[----:B------:R-:W-:Y:S05]  /*14ce0*/  BSYNC B6 ;  /* 0x0000000000067941 */ /* 0x000fea0003800000 */
.L_x_21065:
        /* <DEDUP_REMOVED lines=307> */
.L_x_21146:
        /* <DEDUP_REMOVED lines=32> */
.L_x_21148:
[----:B------:R-:W-:Y:S05]  /*16220*/  BSYNC B6 ;  /* 0x0000000000067941 */ /* 0x000fea0003800000 */
.L_x_21147:
        /* <DEDUP_REMOVED lines=37> */
.L_x_21151:
        /* <DEDUP_REMOVED lines=24> */
.L_x_21152:
[----:B------:R-:W-:Y:S05]  /*16600*/  BSYNC B0 ;  /* 0x0000000000007941 */ /* 0x000fea0003800000 */
.L_x_21150:
        /* <DEDUP_REMOVED lines=32> */
.L_x_21154:
        /* <DEDUP_REMOVED lines=24> */
.L_x_21155:
[----:B------:R-:W-:Y:S05]  /*16990*/  BSYNC B0 ;  /* 0x0000000000007941 */ /* 0x000fea0003800000 */
.L_x_21153:
        /* <DEDUP_REMOVED lines=33> */
.L_x_21157:
        /* <DEDUP_REMOVED lines=24> */
.L_x_21158:
[----:B------:R-:W-:Y:S05]  /*16d30*/  BSYNC B0 ;  /* 0x0000000000007941 */ /* 0x000fea0003800000 */
.L_x_21156:
        /* <DEDUP_REMOVED lines=33> */
.L_x_21160:
        /* <DEDUP_REMOVED lines=24> */
.L_x_21161:
[----:B------:R-:W-:Y:S05]  /*170d0*/  BSYNC B0 ;  /* 0x0000000000007941 */ /* 0x000fea0003800000 */
.L_x_21159:
        /* <DEDUP_REMOVED lines=33> */
.L_x_21163:
        /* <DEDUP_REMOVED lines=24> */
.L_x_21164:
[----:B------:R-:W-:Y:S05]  /*17470*/  BSYNC B0 ;  /* 0x0000000000007941 */ /* 0x000fea0003800000 */
.L_x_21162:
        /* <DEDUP_REMOVED lines=33> */
.L_x_21166:
        /* <DEDUP_REMOVED lines=24> */
.L_x_21167:
[----:B------:R-:W-:Y:S05]  /*17810*/  BSYNC B0 ;  /* 0x0000000000007941 */ /* 0x000fea0003800000 */
.L_x_21165:
        /* <DEDUP_REMOVED lines=33> */
.L_x_21169:
        /* <DEDUP_REMOVED lines=24> */
.L_x_21170:
[----:B------:R-:W-:Y:S05]  /*17bb0*/  BSYNC B0 ;  /* 0x0000000000007941 */ /* 0x000fea0003800000 */
.L_x_21168:
        /* <DEDUP_REMOVED lines=33> */
.L_x_21172:
        /* <DEDUP_REMOVED lines=24> */
.L_x_21173:
[----:B------:R-:W-:Y:S05]  /*17f50*/  BSYNC B0 ;  /* 0x0000000000007941 */ /* 0x000fea0003800000 */
.L_x_21171:
        /* <DEDUP_REMOVED lines=33> */
.L_x_21175:
        /* <DEDUP_REMOVED lines=24> */
.L_x_21176:
[----:B------:R-:W-:Y:S05]  /*182f0*/  BSYNC B0 ;  /* 0x0000000000007941 */ /* 0x000fea0003800000 */
.L_x_21174:
        /* <DEDUP_REMOVED lines=33> */
.L_x_21178:
        /* <DEDUP_REMOVED lines=24> */
.L_x_21179:
[----:B------:R-:W-:Y:S05]  /*18690*/  BSYNC B0 ;  /* 0x0000000000007941 */ /* 0x000fea0003800000 */
.L_x_21177:
        /* <DEDUP_REMOVED lines=33> */
.L_x_21181:
        /* <DEDUP_REMOVED lines=24> */
.L_x_21182:
[----:B------:R-:W-:Y:S05]  /*18a30*/  BSYNC B0 ;  /* 0x0000000000007941 */ /* 0x000fea0003800000 */
.L_x_21180:
        /* <DEDUP_REMOVED lines=33> */
.L_x_21184:
        /* <DEDUP_REMOVED lines=24> */
.L_x_21185:
[----:B------:R-:W-:Y:S05]  /*18dd0*/  BSYNC B0 ;  /* 0x0000000000007941 */ /* 0x000fea0003800000 */
.L_x_21183:
        /* <DEDUP_REMOVED lines=33> */
.L_x_21187:
        /* <DEDUP_REMOVED lines=24> */
.L_x_21188:
[----:B------:R-:W-:Y:S05]  /*19170*/  BSYNC B0 ;  /* 0x0000000000007941 */ /* 0x000fea0003800000 */
.L_x_21186:
        /* <DEDUP_REMOVED lines=33> */
.L_x_21190:
        /* <DEDUP_REMOVED lines=24> */
.L_x_21191:
[----:B------:R-:W-:Y:S05]  /*19510*/  BSYNC B0 ;  /* 0x0000000000007941 */ /* 0x000fea0003800000 */
.L_x_21189:
        /* <DEDUP_REMOVED lines=33> */
.L_x_21193:
        /* <DEDUP_REMOVED lines=24> */
.L_x_21194:
[----:B------:R-:W-:Y:S05]  /*198b0*/  BSYNC B0 ;  /* 0x0000000000007941 */ /* 0x000fea0003800000 */
.L_x_21192:
        /* <DEDUP_REMOVED lines=33> */
.L_x_21196:
        /* <DEDUP_REMOVED lines=24> */
.L_x_21197:
[----:B------:R-:W-:Y:S05]  /*19c50*/  BSYNC B0 ;  /* 0x0000000000007941 */ /* 0x000fea0003800000 */
.L_x_21195:
        /* <DEDUP_REMOVED lines=33> */
.L_x_21199:
        /* <DEDUP_REMOVED lines=24> */
.L_x_21200:
[----:B------:R-:W-:Y:S05]  /*19ff0*/  BSYNC B0 ;  /* 0x0000000000007941 */ /* 0x000fea0003800000 */
.L_x_21198:
        /* <DEDUP_REMOVED lines=33> */
.L_x_21202:
        /* <DEDUP_REMOVED lines=24> */
.L_x_21203:
[----:B------:R-:W-:Y:S05]  /*1a390*/  BSYNC B0 ;  /* 0x0000000000007941 */ /* 0x000fea0003800000 */
.L_x_21201:
        /* <DEDUP_REMOVED lines=33> */
.L_x_21205:
        /* <DEDUP_REMOVED lines=24> */
.L_x_21206:
[----:B------:R-:W-:Y:S05]  /*1a730*/  BSYNC B0 ;  /* 0x0000000000007941 */ /* 0x000fea0003800000 */
.L_x_21204:
        /* <DEDUP_REMOVED lines=33> */
.L_x_21208:
        /* <DEDUP_REMOVED lines=24> */
.L_x_21209:
[----:B------:R-:W-:Y:S05]  /*1aad0*/  BSYNC B0 ;  /* 0x0000000000007941 */ /* 0x000fea0003800000 */
.L_x_21207:
        /* <DEDUP_REMOVED lines=33> */
.L_x_21211:
        /* <DEDUP_REMOVED lines=24> */
.L_x_21212:
[----:B------:R-:W-:Y:S05]  /*1ae70*/  BSYNC B0 ;  /* 0x0000000000007941 */ /* 0x000fea0003800000 */
.L_x_21210:
        /* <DEDUP_REMOVED lines=33> */
.L_x_21214:
        /* <DEDUP_REMOVED lines=24> */
.L_x_21215:
[----:B------:R-:W-:Y:S05]  /*1b210*/  BSYNC B0 ;  /* 0x0000000000007941 */ /* 0x000fea0003800000 */
.L_x_21213:
        /* <DEDUP_REMOVED lines=33> */
.L_x_21217:
        /* <DEDUP_REMOVED lines=24> */
.L_x_21218:
[----:B------:R-:W-:Y:S05]  /*1b5b0*/  BSYNC B0 ;  /* 0x0000000000007941 */ /* 0x000fea0003800000 */
.L_x_21216:
        /* <DEDUP_REMOVED lines=31> */
.L_x_21220:
        /* <DEDUP_REMOVED lines=23> */
.L_x_21221:
[----:B------:R-:W-:Y:S05]  /*1b920*/  BSYNC B0 ;  /* 0x0000000000007941 */ /* 0x000fea0003800000 */
.L_x_21219:
        /* <DEDUP_REMOVED lines=21> */
.L_x_21223:
        /* <DEDUP_REMOVED lines=19> */
.L_x_21224:
[----:B------:R-:W-:Y:S05]  /*1bbb0*/  BSYNC B0 ;  /* 0x0000000000007941 */ /* 0x000fea0003800000 */
.L_x_21222:
[----:B------:R-:W-:Y:S01]  /*1bbc0*/  ULDC.64 UR4, c[0x0][0x5c0] ;  /* 0x0001700000047ab9 */ /* 0x000fe20000000a00 */
[----:B------:R-:W-:Y:S02]  /*1bbd0*/  IMAD.MOV.U32 R3, RZ, RZ, R15 ;  /* 0x000000ffff037224 */ /* 0x000fe400078e000f */
[----:B------:R-:W-:Y:S02]  /*1bbe0*/  IMAD R5, R5, UR4, RZ ;  /* 0x0000000405057c24 */ /* 0x000fe4000f8e02ff */
[----:B------:R-:W-:-:S04]  /*1bbf0*/  IMAD.WIDE.U32 R2, R4, UR4, R2 ;  /* 0x0000000404027c25 */ /* 0x000fc8000f8e0002 */
[----:B------:R-:W-:-:S05]  /*1bc00*/  IMAD R5, R4, UR5, R5 ;  /* 0x0000000504057c24 */ /* 0x000fca000f8e0205 */
[----:B------:R-:W-:-:S07]  /*1bc10*/  IADD3 R15, R3, R5, RZ ;  /* 0x00000005030f7210 */ /* 0x000fce0007ffe0ff */
.L_x_21149:
[----:B------:R-:W2:Y:S01]  /*1bc20*/  LDG.E.128 R16, desc[UR36][R16.64] ;  /* 0x0000002410107981 */ /* 0x000ea2000c1e1d00 */
[----:B------:R-:W-:Y:S02]  /*1bc30*/  ULDC.64 UR4, c[0x0][0x5c8] ;  /* 0x0001720000047ab9 */ /* 0x000fe40000000a00 */
[----:B------:R-:W-:-:S04]  /*1bc40*/  LEA R4, P0, R2, UR4, 0x4 ;  /* 0x0000000402047c11 */ /* 0x000fc8000f8020ff */
[----:B------:R-:W-:-:S05]  /*1bc50*/  LEA.HI.X R5, R2, UR5, R15, 0x4, P0 ;  /* 0x0000000502057c11 */ /* 0x000fca00080f240f */
[----:B--2---:R-:W-:Y:S01]  /*1bc60*/  STG.E.128 desc[UR36][R4.64], R16 ;  /* 0x0000001004007986 */ /* 0x004fe2000c101d24 */
[----:B------:R-:W-:Y:S05]  /*1bc70*/  EXIT ;  /* 0x000000000000794d */ /* 0x000fea0003800000 */
        .weak           $__internal_40_$__cuda_sm20_div_u64
        .type           $__internal_40_$__cuda_sm20_div_u64,@function
        .size           $__internal_40_$__cuda_sm20_div_u64,($__internal_41_$__cuda_sm20_rem_u64 - $__internal_40_$__cuda_sm20_div_u64)
$__internal_40_$__cuda_sm20_div_u64:
        /* <DEDUP_REMOVED lines=68> */
[----:B------:R-:W-:Y:S05]  /*1c0c0*/  RET.REL.NODEC R4 `(_ZN2at6native24index_elementwise_kernelILi128ELi4EZNS0_20cuda_take_put_kernelIN3c107complexIdEElZZZZZNS0_10put_kernelERNS_14TensorIteratorERKNS_10TensorBaseEbENKUlvE_clEvENKUlvE6_clEvENKUlvE_clEvENKUlvE0_clEvEUlRS5_lE0_EEvS7_SA_RKT1_EUliE_EEvlSH_) ;  /* 0xfffffe3c04cc7950 */ /* 0x000fea0003c3ffff */
        .weak           $__internal_41_$__cuda_sm20_rem_u64
        .type           $__internal_41_$__cuda_sm20_rem_u64,@function
        .size           $__internal_41_$__cuda_sm20_rem_u64,(.L_x_27958 - $__internal_41_$__cuda_sm20_rem_u64)
$__internal_41_$__cuda_sm20_rem_u64:
        /* <DEDUP_REMOVED lines=63> */
[----:B------:R-:W-:Y:S06]  /*1c4c0*/  RET.REL.NODEC R4 `(_ZN2at6native24index_elementwise_kernelILi128ELi4EZNS0_20cuda_take_put_kernelIN3c107complexIdEElZZZZZNS0_10put_kernelERNS_14TensorIteratorERKNS_10TensorBaseEbENKUlvE_clEvENKUlvE6_clEvENKUlvE_clEvENKUlvE0_clEvEUlRS5_lE0_EEvS7_SA_RKT1_EUliE_EEvlSH_) ;  /* 0xfffffe3804cc7950 */ /* 0x000fec0003c3ffff */
.L_x_21225:
        /* <DEDUP_REMOVED lines=11> */
.L_x_27958:


//--------------------- .text._ZN2at6native24index_elementwise_kernelILi128ELi4EZNS0_20cuda_take_put_kernelIN3c107complexIdEElZZZZZNS0_10put_kernelERNS_14TensorIteratorERKNS_10TensorBaseEbENKUlvE_clEvENKUlvE6_clEvENKUlvE_clEvENKUlvE0_clEvEUlRS5_lE_EEvS7_SA_RKT1_EUliE_EEvlSH_ --------------------------
	.section	.text._ZN2at6native24index_elementwise_kernelILi128ELi4EZNS0_20cuda_take_put_kernelIN3c107complexIdEElZZZZZNS0_10put_kernelERNS_14TensorIteratorERKNS_10TensorBaseEbENKUlvE_clEvENKUlvE6_clEvENKUlvE_clEvENKUlvE0_clEvEUlRS5_lE_EEvS7_SA_RKT1_EUliE_EEvlSH_,"ax",@progbits
	.align	128
        .global         _ZN2at6native24index_elementwise_kernelILi128ELi4EZNS0_20cuda_take_put_kernelIN3c107complexIdEElZZZZZNS0_10put_kernelERNS_14TensorIteratorERKNS_10TensorBaseEbENKUlvE_clEvENKUlvE6_clEvENKUlvE_clEvENKUlvE0_clEvEUlRS5_lE_EEvS7_SA_RKT1_EUliE_EEvlSH_
        .type           _ZN2at6native24index_elementwise_kernelILi128ELi4EZNS0_20cuda_take_put_kernelIN3c107complexIdEElZZZZZNS0_10put_kernelERNS_14TensorIteratorERKNS_10TensorBaseEbENKUlvE_clEvENKUlvE6_clEvENKUlvE_clEvENKUlvE0_clEvEUlRS5_lE_EEvS7_SA_RKT1_EUliE_EEvlSH_,@function
        .size           _ZN2at6native24index_elementwise_kernelILi128ELi4EZNS0_20cuda_take_put_kernelIN3c107complexIdEElZZZZZNS0_10put_kernelERNS_14TensorIteratorERKNS_10TensorBaseEbENKUlvE_clEvENKUlvE6_clEvENKUlvE_clEvENKUlvE0_clEvEUlRS5_lE_EEvS7_SA_RKT1_EUliE_EEvlSH_,(.L_x_27960 - _ZN2at6native24index_elementwise_kernelILi128ELi4EZNS0_20cuda_take_put_kernelIN3c107complexIdEElZZZZZNS0_10put_kernelERNS_14TensorIteratorERKNS_10TensorBaseEbENKUlvE_clEvENKUlvE6_clEvENKUlvE_clEvENKUlvE0_clEvEUlRS5_lE_EEvS7_SA_RKT1_EUliE_EEvlSH_)
        .other          _ZN2at6native24index_elementwise_kernelILi128ELi4EZNS0_20cuda_take_put_kernelIN3c107complexIdEElZZZZZNS0_10put_kernelERNS_14TensorIteratorERKNS_10TensorBaseEbENKUlvE_clEvENKUlvE6_clEvENKUlvE_clEvENKUlvE0_clEvEUlRS5_lE_EEvS7_SA_RKT1_EUliE_EEvlSH_,@"STO_CUDA_ENTRY STV_DEFAULT"
_ZN2at6native24index_elementwise_kernelILi128ELi4EZNS0_20cuda_take_put_kernelIN3c107complexIdEElZZZZZNS0_10put_kernelERNS_14TensorIteratorERKNS_10TensorBaseEbENKUlvE_clEvENKUlvE6_clEvENKUlvE_clEvENKUlvE0_clEvEUlRS5_lE_EEvS7_SA_RKT1_EUliE_EEvlSH_:
.text._ZN2at6native24index_elementwise_kernelILi128ELi4EZNS0_20cuda_take_put_kernelIN3c107complexIdEElZZZZZNS0_10put_kernelERNS_14TensorIteratorERKNS_10TensorBaseEbENKUlvE_clEvENKUlvE6_clEvENKUlvE_clEvENKUlvE0_clEvEUlRS5_lE_EEvS7_SA_RKT1_EUliE_EEvlSH_:
        /* <DEDUP_REMOVED lines=315> */
.L_x_21228:
        /* <DEDUP_REMOVED lines=32> */
.L_x_21230:
[----:B------:R-:W-:Y:S05]  /*15b0*/  BSYNC B7 ;  /* 0x0000000000077941 */ /* 0x000fea0003800000 */
.L_x_21229:
        /* <DEDUP_REMOVED lines=28> */
[----:B------:R-:W-:Y:S05]  /*1780*/  CALL.REL.NOINC `($__internal_42_$__cuda_sm20_div_u64) ;  /* 0x000001a800f87944 */ /* 0x000fea0003c00000 */
        /* <DEDUP_REMOVED lines=11> */
.L_x_21233:
        /* <DEDUP_REMOVED lines=24> */
.L_x_21234:
[----:B------:R-:W-:Y:S05]  /*19c0*/  BSYNC B0 ;  /* 0x0000000000007941 */ /* 0x000fea0003800000 */
.L_x_21232:
        /* <DEDUP_REMOVED lines=33> */
.L_x_21236:
        /* <DEDUP_REMOVED lines=24> */
.L_x_21237:
[----:B------:R-:W-:Y:S05]  /*1d60*/  BSYNC B0 ;  /* 0x0000000000007941 */ /* 0x000fea0003800000 */
.L_x_21235:
        /* <DEDUP_REMOVED lines=22> */
[----:B------:R-:W-:Y:S05]  /*1ed0*/  CALL.REL.NOINC `($__internal_42_$__cuda_sm20_div_u64) ;  /* 0x000001a400247944 */ /* 0x000fea0003c00000 */
        /* <DEDUP_REMOVED lines=12> */
.L_x_21239:
        /* <DEDUP_REMOVED lines=24> */
.L_x_21240:
[----:B------:R-:W-:Y:S05]  /*2120*/  BSYNC B0 ;  /* 0x0000000000007941 */ /* 0x000fea0003800000 */
.L_x_21238:
        /* <DEDUP_REMOVED lines=35> */
.L_x_21242:
        /* <DEDUP_REMOVED lines=24> */
.L_x_21243:
[----:B------:R-:W-:Y:S05]  /*24e0*/  BSYNC B0 ;  /* 0x0000000000007941 */ /* 0x000fea0003800000 */
.L_x_21241:
        /* <DEDUP_REMOVED lines=35> */
.L_x_21245:
        /* <DEDUP_REMOVED lines=24> */
.L_x_21246:
[----:B------:R-:W-:Y:S05]  /*28a0*/  BSYNC B0 ;  /* 0x0000000000007941 */ /* 0x000fea0003800000 */
.L_x_21244:
        /* <DEDUP_REMOVED lines=35> */
.L_x_21248:
        /* <DEDUP_REMOVED lines=24> */
.L_x_21249:
[----:B------:R-:W-:Y:S05]  /*2c60*/  BSYNC B0 ;  /* 0x0000000000007941 */ /* 0x000fea0003800000 */
.L_x_21247:
        /* <DEDUP_REMOVED lines=35> */
.L_x_21251:
        /* <DEDUP_REMOVED lines=24> */
.L_x_21252:
[----:B------:R-:W-:Y:S05]  /*3020*/  BSYNC B0 ;  /* 0x0000000000007941 */ /* 0x000fea0003800000 */
.L_x_21250:
        /* <DEDUP_REMOVED lines=35> */
.L_x_21254:
        /* <DEDUP_REMOVED lines=24> */
.L_x_21255:
[----:B------:R-:W-:Y:S05]  /*33e0*/  BSYNC B0 ;  /* 0x0000000000007941 */ /* 0x000fea0003800000 */
.L_x_21253:
        /* <DEDUP_REMOVED lines=35> */
.L_x_21257:
        /* <DEDUP_REMOVED lines=24> */
.L_x_21258:
[----:B------:R-:W-:Y:S05]  /*37a0*/  BSYNC B0 ;  /* 0x0000000000007941 */ /* 0x000fea0003800000 */
.L_x_21256:
        /* <DEDUP_REMOVED lines=35> */
.L_x_21260:
        /* <DEDUP_REMOVED lines=24> */
.L_x_21261:
[----:B------:R-:W-:Y:S05]  /*3b60*/  BSYNC B0 ;  /* 0x0000000000007941 */ /* 0x000fea0003800000 */
.L_x_21259:
        /* <DEDUP_REMOVED lines=35> */
.L_x_21263:
        /* <DEDUP_REMOVED lines=24> */
.L_x_21264:
[----:B------:R-:W-:Y:S05]  /*3f20*/  BSYNC B0 ;  /* 0x0000000000007941 */ /* 0x000fea0003800000 */
.L_x_21262:
        /* <DEDUP_REMOVED lines=35> */
.L_x_21266:
        /* <DEDUP_REMOVED lines=24> */
.L_x_21267:
[----:B------:R-:W-:Y:S05]  /*42e0*/  BSYNC B0 ;  /* 0x0000000000007941 */ /* 0x000fea0003800000 */
.L_x_21265:
        /* <DEDUP_REMOVED lines=35> */
.L_x_21269:
        /* <DEDUP_REMOVED lines=24> */
.L_x_21270:
[----:B------:R-:W-:Y:S05]  /*46a0*/  BSYNC B0 ;  /* 0x0000000000007941 */ /* 0x000fea0003800000 */
.L_x_21268:
        /* <DEDUP_REMOVED lines=35> */
.L_x_21272:
        /* <DEDUP_REMOVED lines=24> */
.L_x_21273:
[----:B------:R-:W-:Y:S05]  /*4a60*/  BSYNC B0 ;  /* 0x0000000000007941 */ /* 0x000fea0003800000 */
.L_x_21271:
        /* <DEDUP_REMOVED lines=35> */
.L_x_21275:
        /* <DEDUP_REMOVED lines=24> */
.L_x_21276:
[----:B------:R-:W-:Y:S05]  /*4e20*/  BSYNC B0 ;  /* 0x0000000000007941 */ /* 0x000fea0003800000 */
.L_x_21274:
        /* <DEDUP_REMOVED lines=35> */
.L_x_21278:
        /* <DEDUP_REMOVED lines=24> */
.L_x_21279:
[----:B------:R-:W-:Y:S05]  /*51e0*/  BSYNC B0 ;  /* 0x0000000000007941 */ /* 0x000fea0003800000 */
.L_x_21277:
        /* <DEDUP_REMOVED lines=35> */
.L_x_21281:
        /* <DEDUP_REMOVED lines=24> */
.L_x_21282:
[----:B------:R-:W-:Y:S05]  /*55a0*/  BSYNC B0 ;  /* 0x0000000000007941 */ /* 0x000fea0003800000 */
.L_x_21280:
        /* <DEDUP_REMOVED lines=35> */
.L_x_21284:
        /* <DEDUP_REMOVED lines=24> */
.L_x_21285:
[----:B------:R-:W-:Y:S05]  /*5960*/  BSYNC B0 ;  /* 0x0000000000007941 */ /* 0x000fea0003800000 */
.L_x_21283:
        /* <DEDUP_REMOVED lines=35> */
.L_x_21287:
        /* <DEDUP_REMOVED lines=24> */
.L_x_21288:
[----:B------:R-:W-:Y:S05]  /*5d20*/  BSYNC B0 ;  /* 0x0000000000007941 */ /* 0x000fea0003800000 */
.L_x_21286:
        /* <DEDUP_REMOVED lines=35> */
.L_x_21290:
        /* <DEDUP_REMOVED lines=24> */
.L_x_21291:
[----:B------:R-:W-:Y:S05]  /*60e0*/  BSYNC B0 ;  /* 0x0000000000007941 */ /* 0x000fea0003800000 */
.L_x_21289:
        /* <DEDUP_REMOVED lines=35> */
.L_x_21293:
        /* <DEDUP_REMOVED lines=24> */
.L_x_21294:
[----:B------:R-:W-:Y:S05]  /*64a0*/  BSYNC B0 ;  /* 0x0000000000007941 */ /* 0x000fea0003800000 */
.L_x_21292:
        /* <DEDUP_REMOVED lines=35> */
.L_x_21296:
        /* <DEDUP_REMOVED lines=24> */
.L_x_21297:
[----:B------:R-:W-:Y:S05]  /*6860*/  BSYNC B0 ;  /* 0x0000000000007941 */ /* 0x000fea0003800000 */
.L_x_21295:
        /* <DEDUP_REMOVED lines=35> */
.L_x_21299:
        /* <DEDUP_REMOVED lines=24> */
.L_x_21300:
[----:B------:R-:W-:Y:S05]  /*6c20*/  BSYNC B0 ;  /* 0x0000000000007941 */ /* 0x000fea0003800000 */
.L_x_21298:
        /* <DEDUP_REMOVED lines=34> */
.L_x_21302:
        /* <DEDUP_REMOVED lines=23> */
.L_x_21303:
[----:B------:R-:W-:Y:S05]  /*6fc0*/  BSYNC B0 ;  /* 0x0000000000007941 */ /* 0x000fea0003800000 */
.L_x_21301:
        /* <DEDUP_REMOVED lines=19> */
[----:B------:R-:W-:Y:S05]  /*7100*/  CALL.REL.NOINC `($__internal_43_$__cuda_sm20_rem_u64) ;  /* 0x0000015400b07944 */ /* 0x000fea0003c00000 */
[----:B------:R-:W-:Y:S01]  /*7110*/  MOV R2, R0 ;  /* 0x0000000000027202 */ /* 0x000fe20000000f00 */
[----:B------:R-:W-:Y:S01]  /*7120*/  IMAD.MOV.U32 R3, RZ, RZ, R5 ;  /* 0x000000ffff037224 */ /* 0x000fe200078e0005 */
[----:B------:R-:W-:Y:S06]  /*7130*/  BRA `(.L_x_21306) ;  /* 0x00000000004c7947 */ /* 0x000fec0003800000 */
.L_x_21305:
        /* <DEDUP_REMOVED lines=19> */
.L_x_21306:
[----:B------:R-:W-:Y:S05]  /*7270*/  BSYNC B0 ;  /* 0x0000000000007941 */ /* 0x000fea0003800000 */
.L_x_21304:
        /* <DEDUP_REMOVED lines=8> */
.L_x_21231:
[----:B------:R-:W2:Y:S01]  /*7300*/  LDG.E.128 R20, desc[UR36][R22.64] ;  /* 0x0000002416147981 */ /* 0x000ea2000c1e1d00 */
[----:B------:R-:W-:Y:S01]  /*7310*/  ULDC.64 UR4, c[0x0][0x5d0] ;  /* 0x0001740000047ab9 */ /* 0x000fe20000000a00 */
[----:B------:R-:W-:Y:S01]  /*7320*/  IMAD R17, R24, 0x200, R19 ;  /* 0x0000020018117824 */ /* 0x000fe200078e0213 */
[----:B------:R-:W-:-:S04]  /*7330*/  LEA R2, P0, R18, UR4, 0x4 ;  /* 0x0000000412027c11 */ /* 0x000fc8000f8020ff */
[----:B------:R-:W-:Y:S02]  /*7340*/  LEA.HI.X R3, R18, UR5, R16, 0x4, P0 ;  /* 0x0000000512037c11 */ /* 0x000fe400080f2410 */
[----:B------:R-:W-:-:S03]  /*7350*/  IADD3 R17, R17, 0x80, RZ ;  /* 0x0000008011117810 */ /* 0x000fc60007ffe0ff */
[----:B--2---:R-:W-:Y:S04]  /*7360*/  REDG.E.ADD.F64.RN.STRONG.GPU desc[UR36][R2.64], R20 ;  /* 0x00000014020079a6 */ /* 0x004fe8000c10ffa4 */
[----:B------:R0:W-:Y:S02]  /*7370*/  REDG.E.ADD.F64.RN.STRONG.GPU desc[UR36][R2.64+0x8], R22 ;  /* 0x00000816020079a6 */ /* 0x0001e4000c10ffa4 */
[----:B0-----:R-:W-:Y:S01]  /*7380*/  IMAD.MOV.U32 R2, RZ, RZ, R17 ;  /* 0x000000ffff027224 */ /* 0x001fe200078e0011 */
[----:B------:R-:W-:-:S07]  /*7390*/  MOV R3, RZ ;  /* 0x000000ff00037202 */ /* 0x000fce0000000f00 */
.L_x_21227:
[----:B------:R-:W-:Y:S05]  /*73a0*/  BSYNC B6 ;  /* 0x0000000000067941 */ /* 0x000fea0003800000 */
.L_x_21226:
        /* <DEDUP_REMOVED lines=307> */
.L_x_21309:
        /* <DEDUP_REMOVED lines=32> */
.L_x_21311:
[----:B------:R-:W-:Y:S05]  /*88e0*/  BSYNC B7 ;  /* 0x0000000000077941 */ /* 0x000fea0003800000 */
.L_x_21310:
        /* <DEDUP_REMOVED lines=40> */
.L_x_21314:
        /* <DEDUP_REMOVED lines=24> */
.L_x_21315:
[----:B------:R-:W-:Y:S05]  /*8cf0*/  BSYNC B0 ;  /* 0x0000000000007941 */ /* 0x000fea0003800000 */
.L_x_21313:
        /* <DEDUP_REMOVED lines=32> */
.L_x_21317:
        /* <DEDUP_REMOVED lines=24> */
.L_x_21318:
[----:B------:R-:W-:Y:S05]  /*9080*/  BSYNC B0 ;  /* 0x0000000000007941 */ /* 0x000fea0003800000 */
.L_x_21316:
        /* <DEDUP_REMOVED lines=33> */
.L_x_21320:
        /* <DEDUP_REMOVED lines=24> */
.L_x_21321:
[----:B------:R-:W-:Y:S05]  /*9420*/  BSYNC B0 ;  /* 0x0000000000007941 */ /* 0x000fea0003800000 */
.L_x_21319:
        /* <DEDUP_REMOVED lines=33> */
.L_x_21323:
        /* <DEDUP_REMOVED lines=24> */
.L_x_21324:
[----:B------:R-:W-:Y:S05]  /*97c0*/  BSYNC B0 ;  /* 0x0000000000007941 */ /* 0x000fea0003800000 */
.L_x_21322:
        /* <DEDUP_REMOVED lines=33> */
.L_x_21326:
        /* <DEDUP_REMOVED lines=24> */
.L_x_21327:
[----:B------:R-:W-:Y:S05]  /*9b60*/  BSYNC B0 ;  /* 0x0000000000007941 */ /* 0x000fea0003800000 */
.L_x_21325:
        /* <DEDUP_REMOVED lines=33> */
.L_x_21329:
        /* <DEDUP_REMOVED lines=24> */
.L_x_21330:
[----:B------:R-:W-:Y:S05]  /*9f00*/  BSYNC B0 ;  /* 0x0000000000007941 */ /* 0x000fea0003800000 */
.L_x_21328:
        /* <DEDUP_REMOVED lines=33> */
.L_x_21332:
        /* <DEDUP_REMOVED lines=24> */
.L_x_21333:
[----:B------:R-:W-:Y:S05]  /*a2a0*/  BSYNC B0 ;  /* 0x0000000000007941 */ /* 0x000fea0003800000 */
.L_x_21331:
        /* <DEDUP_REMOVED lines=33> */
.L_x_21335:
        /* <DEDUP_REMOVED lines=24> */
.L_x_21336:
[----:B------:R-:W-:Y:S05]  /*a640*/  BSYNC B0 ;  /* 0x0000000000007941 */ /* 0x000fea0003800000 */
.L_x_21334:
        /* <DEDUP_REMOVED lines=33> */
.L_x_21338:
        /* <DEDUP_REMOVED lines=24> */
.L_x_21339:
[----:B------:R-:W-:Y:S05]  /*a9e0*/  BSYNC B0 ;  /* 0x0000000000007941 */ /* 0x000fea0003800000 */
.L_x_21337:
        /* <DEDUP_REMOVED lines=33> */
.L_x_21341:
        /* <DEDUP_REMOVED lines=24> */
.L_x_21342:
[----:B------:R-:W-:Y:S05]  /*ad80*/  BSYNC B0 ;  /* 0x0000000000007941 */ /* 0x000fea0003800000 */
.L_x_21340:
        /* <DEDUP_REMOVED lines=33> */
.L_x_21344:
        /* <DEDUP_REMOVED lines=24> */
.L_x_21345:
[----:B------:R-:W-:Y:S05]  /*b120*/  BSYNC B0 ;  /* 0x0000000000007941 */ /* 0x000fea0003800000 */
.L_x_21343:
        /* <DEDUP_REMOVED lines=33> */
.L_x_21347:
        /* <DEDUP_REMOVED lines=24> */
.L_x_21348:
[----:B------:R-:W-:Y:S05]  /*b4c0*/  BSYNC B0 ;  /* 0x0000000000007941 */ /* 0x000fea0003800000 */
.L_x_21346:
        /* <DEDUP_REMOVED lines=33> */
.L_x_21350:
        /* <DEDUP_REMOVED lines=24> */
.L_x_21351:
[----:B------:R-:W-:Y:S05]  /*b860*/  BSYNC B0 ;  /* 0x0000000000007941 */ /* 0x000fea0003800000 */
.L_x_21349:
        /* <DEDUP_REMOVED lines=33> */
.L_x_21353:
        /* <DEDUP_REMOVED lines=24> */
.L_x_21354:
[----:B------:R-:W-:Y:S05]  /*bc00*/  BSYNC B0 ;  /* 0x0000000000007941 */ /* 0x000fea0003800000 */
.L_x_21352:
        /* <DEDUP_REMOVED lines=33> */
.L_x_21356:
        /* <DEDUP_REMOVED lines=24> */
.L_x_21357:
[----:B------:R-:W-:Y:S05]  /*bfa0*/  BSYNC B0 ;  /* 0x0000000000007941 */ /* 0x000fea0003800000 */
.L_x_21355:
        /* <DEDUP_REMOVED lines=33> */
.L_x_21359:
        /* <DEDUP_REMOVED lines=24> */
.L_x_21360:
[----:B------:R-:W-:Y:S05]  /*c340*/  BSYNC B0 ;  /* 0x0000000000007941 */ /* 0x000fea0003800000 */
.L_x_21358:
        /* <DEDUP_REMOVED lines=33> */
.L_x_21362:
        /* <DEDUP_REMOVED lines=24> */
.L_x_21363:
[----:B------:R-:W-:Y:S05]  /*c6e0*/  BSYNC B0 ;  /* 0x0000000000007941 */ /* 0x000fea0003800000 */
.L_x_21361:
        /* <DEDUP_REMOVED lines=33> */
.L_x_21365:
        /* <DEDUP_REMOVED lines=24> */
.L_x_21366:
[----:B------:R-:W-:Y:S05]  /*ca80*/  BSYNC B0 ;  /* 0x0000000000007941 */ /* 0x000fea0003800000 */
.L_x_21364:
        /* <DEDUP_REMOVED lines=33> */
.L_x_21368:
        /* <DEDUP_REMOVED lines=24> */
.L_x_21369:
[----:B------:R-:W-:Y:S05]  /*ce20*/  BSYNC B0 ;  /* 0x0000000000007941 */ /* 0x000fea0003800000 */
.L_x_21367:
        /* <DEDUP_REMOVED lines=33> */
.L_x_21371:
        /* <DEDUP_REMOVED lines=24> */
.L_x_21372:
[----:B------:R-:W-:Y:S05]  /*d1c0*/  BSYNC B0 ;  /* 0x0000000000007941 */ /* 0x000fea0003800000 */
.L_x_21370:
        /* <DEDUP_REMOVED lines=33> */
.L_x_21374:
        /* <DEDUP_REMOVED lines=24> */
.L_x_21375:
[----:B------:R-:W-:Y:S05]  /*d560*/  BSYNC B0 ;  /* 0x0000000000007941 */ /* 0x000fea0003800000 */
.L_x_21373:
        /* <DEDUP_REMOVED lines=33> */
.L_x_21377:
        /* <DEDUP_REMOVED lines=24> */
.L_x_21378:
[----:B------:R-:W-:Y:S05]  /*d900*/  BSYNC B0 ;  /* 0x0000000000007941 */ /* 0x000fea0003800000 */
.L_x_21376:
        /* <DEDUP_REMOVED lines=33> */
.L_x_21380:
        /* <DEDUP_REMOVED lines=24> */
.L_x_21381:
[----:B------:R-:W-:Y:S05]  /*dca0*/  BSYNC B0 ;  /* 0x0000000000007941 */ /* 0x000fea0003800000 */
.L_x_21379:
        /* <DEDUP_REMOVED lines=31> */
.L_x_21383:
        /* <DEDUP_REMOVED lines=23> */
.L_x_21384:
[----:B------:R-:W-:Y:S05]  /*e010*/  BSYNC B0 ;  /* 0x0000000000007941 */ /* 0x000fea0003800000 */
.L_x_21382:
        /* <DEDUP_REMOVED lines=21> */
.L_x_21386:
        /* <DEDUP_REMOVED lines=19> */
.L_x_21387:
[----:B------:R-:W-:Y:S05]  /*e2a0*/  BSYNC B0 ;  /* 0x0000000000007941 */ /* 0x000fea0003800000 */
.L_x_21385:
[----:B------:R-:W-:Y:S01]  /*e2b0*/  ULDC.64 UR4, c[0x0][0x5c0] ;  /* 0x0001700000047ab9 */ /* 0x000fe20000000a00 */
[----:B------:R-:W-:Y:S02]  /*e2c0*/  IMAD.MOV.U32 R19, RZ, RZ, R16 ;  /* 0x000000ffff137224 */ /* 0x000fe400078e0010 */
[----:B------:R-:W-:Y:S02]  /*e2d0*/  IMAD R3, R3, UR4, RZ ;  /* 0x0000000403037c24 */ /* 0x000fe4000f8e02ff */
[----:B------:R-:W-:-:S04]  /*e2e0*/  IMAD.WIDE.U32 R18, R2, UR4, R18 ;  /* 0x0000000402127c25 */ /* 0x000fc8000f8e0012 */
[----:B------:R-:W-:-:S05]  /*e2f0*/  IMAD R3, R2, UR5, R3 ;  /* 0x0000000502037c24 */ /* 0x000fca000f8e0203 */
[----:B------:R-:W-:-:S07]  /*e300*/  IADD3 R16, R19, R3, RZ ;  /* 0x0000000313107210 */ /* 0x000fce0007ffe0ff */
.L_x_21312:
[----:B------:R-:W2:Y:S01]  /*e310*/  LDG.E.128 R20, desc[UR36][R22.64] ;  /* 0x0000002416147981 */ /* 0x000ea2000c1e1d00 */
[----:B------:R-:W-:Y:S02]  /*e320*/  ULDC.64 UR4, c[0x0][0x5d0] ;  /* 0x0001740000047ab9 */ /* 0x000fe40000000a00 */
[----:B------:R-:W-:Y:S01]  /*e330*/  LEA R2, P0, R18, UR4, 0x4 ;  /* 0x0000000412027c11 */ /* 0x000fe2000f8020ff */
[----:B------:R-:W-:-:S03]  /*e340*/  VIADD R17, R17, 0x80 ;  /* 0x0000008011117836 */ /* 0x000fc60000000000 */
[----:B------:R-:W-:-:S05]  /*e350*/  LEA.HI.X R3, R18, UR5, R16, 0x4, P0 ;  /* 0x0000000512037c11 */ /* 0x000fca00080f2410 */
[----:B--2---:R-:W-:Y:S04]  /*e360*/  REDG.E.ADD.F64.RN.STRONG.GPU desc[UR36][R2.64], R20 ;  /* 0x00000014020079a6 */ /* 0x004fe8000c10ffa4 */
[----:B------:R0:W-:Y:S02]  /*e370*/  REDG.E.ADD.F64.RN.STRONG.GPU desc[UR36][R2.64+0x8], R22 ;  /* 0x00000816020079a6 */ /* 0x0001e4000c10ffa4 */
[----:B0-----:R-:W-:Y:S01]  /*e380*/  MOV R2, R17 ;  /* 0x0000001100027202 */ /* 0x001fe20000000f00 */
[----:B------:R-:W-:-:S07]  /*e390*/  IMAD.MOV.U32 R3, RZ, RZ, RZ ;  /* 0x000000ffff037224 */ /* 0x000fce00078e00ff */
.L_x_21308:
[----:B------:R-:W-:Y:S05]  /*e3a0*/  BSYNC B6 ;  /* 0x0000000000067941 */ /* 0x000fea0003800000 */
.L_x_21307:
        /* <DEDUP_REMOVED lines=307> */
.L_x_21390:
        /* <DEDUP_REMOVED lines=32> */
.L_x_21392:
[----:B------:R-:W-:Y:S05]  /*f8e0*/  BSYNC B7 ;  /* 0x0000000000077941 */ /* 0x000fea0003800000 */
.L_x_21391:
        /* <DEDUP_REMOVED lines=40> */
.L_x_21395:
        /* <DEDUP_REMOVED lines=24> */
.L_x_21396:
[----:B------:R-:W-:Y:S05]  /*fcf0*/  BSYNC B0 ;  /* 0x0000000000007941 */ /* 0x000fea0003800000 */
.L_x_21394:
        /* <DEDUP_REMOVED lines=32> */
.L_x_21398:
        /* <DEDUP_REMOVED lines=24> */
.L_x_21399:
[----:B------:R-:W-:Y:S05]  /*10080*/  BSYNC B0 ;  /* 0x0000000000007941 */ /* 0x000fea0003800000 */
.L_x_21397:
        /* <DEDUP_REMOVED lines=33> */
.L_x_21401:
        /* <DEDUP_REMOVED lines=24> */
.L_x_21402:
[----:B------:R-:W-:Y:S05]  /*10420*/  BSYNC B0 ;  /* 0x0000000000007941 */ /* 0x000fea0003800000 */
.L_x_21400:
        /* <DEDUP_REMOVED lines=33> */
.L_x_21404:
        /* <DEDUP_REMOVED lines=24> */
.L_x_21405:
[----:B------:R-:W-:Y:S05]  /*107c0*/  BSYNC B0 ;  /* 0x0000000000007941 */ /* 0x000fea0003800000 */
.L_x_21403:
        /* <DEDUP_REMOVED lines=33> */
.L_x_21407:
        /* <DEDUP_REMOVED lines=24> */
.L_x_21408:
[----:B------:R-:W-:Y:S05]  /*10b60*/  BSYNC B0 ;  /* 0x0000000000007941 */ /* 0x000fea0003800000 */
.L_x_21406:
        /* <DEDUP_REMOVED lines=33> */
.L_x_21410:
        /* <DEDUP_REMOVED lines=24> */
.L_x_21411:
[----:B------:R-:W-:Y:S05]  /*10f00*/  BSYNC B0 ;  /* 0x0000000000007941 */ /* 0x000fea0003800000 */
.L_x_21409:
        /* <DEDUP_REMOVED lines=33> */
.L_x_21413:
        /* <DEDUP_REMOVED lines=24> */
.L_x_21414:
[----:B------:R-:W-:Y:S05]  /*112a0*/  BSYNC B0 ;  /* 0x0000000000007941 */ /* 0x000fea0003800000 */
.L_x_21412:
        /* <DEDUP_REMOVED lines=33> */
.L_x_21416:
        /* <DEDUP_REMOVED lines=24> */
.L_x_21417:
[----:B------:R-:W-:Y:S05]  /*11640*/  BSYNC B0 ;  /* 0x0000000000007941 */ /* 0x000fea0003800000 */
.L_x_21415:
        /* <DEDUP_REMOVED lines=33> */
.L_x_21419:
        /* <DEDUP_REMOVED lines=24> */
.L_x_21420:
[----:B------:R-:W-:Y:S05]  /*119e0*/  BSYNC B0 ;  /* 0x0000000000007941 */ /* 0x000fea0003800000 */
.L_x_21418:
        /* <DEDUP_REMOVED lines=33> */
.L_x_21422:
        /* <DEDUP_REMOVED lines=24> */
.L_x_21423:
[----:B------:R-:W-:Y:S05]  /*11d80*/  BSYNC B0 ;  /* 0x0000000000007941 */ /* 0x000fea0003800000 */
.L_x_21421:
        /* <DEDUP_REMOVED lines=33> */
.L_x_21425:
        /* <DEDUP_REMOVED lines=24> */
.L_x_21426:
[----:B------:R-:W-:Y:S05]  /*12120*/  BSYNC B0 ;  /* 0x0000000000007941 */ /* 0x000fea0003800000 */
.L_x_21424:
        /* <DEDUP_REMOVED lines=33> */
.L_x_21428:
        /* <DEDUP_REMOVED lines=24> */
.L_x_21429:
[----:B------:R-:W-:Y:S05]  /*124c0*/  BSYNC B0 ;  /* 0x0000000000007941 */ /* 0x000fea0003800000 */
.L_x_21427:
        /* <DEDUP_REMOVED lines=20> */
[----:B------:R-:W-:Y:S05]  /*12610*/  CALL.REL.NOINC `($__internal_42_$__cuda_sm20_div_u64) ;  /* 0x0000009c00547944 */ /* 0x000fea0003c00000 */
        /* <DEDUP_REMOVED lines=12> */
.L_x_21431:
        /* <DEDUP_REMOVED lines=24> */
.L_x_21432:
[----:B------:R-:W-:Y:S05]  /*12860*/  BSYNC B0 ;  /* 0x0000000000007941 */ /* 0x000fea0003800000 */
.L_x_21430:
        /* <DEDUP_REMOVED lines=33> */
.L_x_21434:
        /* <DEDUP_REMOVED lines=24> */
.L_x_21435:
[----:B------:R-:W-:Y:S05]  /*12c00*/  BSYNC B0 ;  /* 0x0000000000007941 */ /* 0x000fea0003800000 */
.L_x_21433:
        /* <DEDUP_REMOVED lines=20> */
[----:B------:R-:W-:Y:S05]  /*12d50*/  CALL.REL.NOINC `($__internal_42_$__cuda_sm20_div_u64) ;  /* 0x0000009400847944 */ /* 0x000fea0003c00000 */
        /* <DEDUP_REMOVED lines=12> */
.L_x_21437:
        /* <DEDUP_REMOVED lines=24> */
.L_x_21438:
[----:B------:R-:W-:Y:S05]  /*12fa0*/  BSYNC B0 ;  /* 0x0000000000007941 */ /* 0x000fea0003800000 */
.L_x_21436:
        /* <DEDUP_REMOVED lines=33> */
.L_x_21440:
        /* <DEDUP_REMOVED lines=24> */
.L_x_21441:
[----:B------:R-:W-:Y:S05]  /*13340*/  BSYNC B0 ;  /* 0x0000000000007941 */ /* 0x000fea0003800000 */
.L_x_21439:
        /* <DEDUP_REMOVED lines=33> */
.L_x_21443:
        /* <DEDUP_REMOVED lines=24> */
.L_x_21444:
[----:B------:R-:W-:Y:S05]  /*136e0*/  BSYNC B0 ;  /* 0x0000000000007941 */ /* 0x000fea0003800000 */
.L_x_21442:
        /* <DEDUP_REMOVED lines=33> */
.L_x_21446:
        /* <DEDUP_REMOVED lines=24> */
.L_x_21447:
[----:B------:R-:W-:Y:S05]  /*13a80*/  BSYNC B0 ;  /* 0x0000000000007941 */ /* 0x000fea0003800000 */
.L_x_21445:
        /* <DEDUP_REMOVED lines=33> */
.L_x_21449:
        /* <DEDUP_REMOVED lines=24> */
.L_x_21450:
[----:B------:R-:W-:Y:S05]  /*13e20*/  BSYNC B0 ;  /* 0x0000000000007941 */ /* 0x000fea0003800000 */
.L_x_21448:
        /* <DEDUP_REMOVED lines=33> */
.L_x_21452:
        /* <DEDUP_REMOVED lines=24> */
.L_x_21453:
[----:B------:R-:W-:Y:S05]  /*141c0*/  BSYNC B0 ;  /* 0x0000000000007941 */ /* 0x000fea0003800000 */
.L_x_21451:
        /* <DEDUP_REMOVED lines=33> */
.L_x_21455:
        /* <DEDUP_REMOVED lines=24> */
.L_x_21456:
[----:B------:R-:W-:Y:S05]  /*14560*/  BSYNC B0 ;  /* 0x0000000000007941 */ /* 0x000fea0003800000 */
.L_x_21454:
        /* <DEDUP_REMOVED lines=33> */
.L_x_21458:
        /* <DEDUP_REMOVED lines=24> */
.L_x_21459:
[----:B------:R-:W-:Y:S05]  /*14900*/  BSYNC B0 ;  /* 0x0000000000007941 */ /* 0x000fea0003800000 */
.L_x_21457:
        /* <DEDUP_REMOVED lines=33> */
.L_x_21461:
        /* <DEDUP_REMOVED lines=24> */
.L_x_21462:
[----:B------:R-:W-:Y:S05]  /*14ca0*/  BSYNC B0 ;  /* 0x0000000000007941 */ /* 0x000fea0003800000 */
.L_x_21460:
        /* <DEDUP_REMOVED lines=31> */
.L_x_21464:
        /* <DEDUP_REMOVED lines=23> */
.L_x_21465:
[----:B------:R-:W-:Y:S05]  /*15010*/  BSYNC B0 ;  /* 0x0000000000007941 */ /* 0x000fea0003800000 */
.L_x_21463:
        /* <DEDUP_REMOVED lines=18> */
[----:B------:R-:W-:Y:S02]  /*15140*/  MOV R2, R0 ;  /* 0x0000000000027202 */ /* 0x000fe40000000f00 */
[----:B------:R-:W-:Y:S01]  /*15150*/  MOV R3, R5 ;  /* 0x0000000500037202 */ /* 0x000fe20000000f00 */
[----:B------:R-:W-:Y:S06]  /*15160*/  BRA `(.L_x_21468) ;  /* 0x00000000004c7947 */ /* 0x000fec0003800000 */
.L_x_21467:
        /* <DEDUP_REMOVED lines=19> */
.L_x_21468:
[----:B------:R-:W-:Y:S05]  /*152a0*/  BSYNC B0 ;  /* 0x0000000000007941 */ /* 0x000fea0003800000 */
.L_x_21466:
[----:B------:R-:W-:Y:S01]  /*152b0*/  ULDC.64 UR4, c[0x0][0x5c0] ;  /* 0x0001700000047ab9 */ /* 0x000fe20000000a00 */
[----:B------:R-:W-:Y:S01]  /*152c0*/  MOV R19, R16 ;  /* 0x0000001000137202 */ /* 0x000fe20000000f00 */
[----:B------:R-:W-:Y:S02]  /*152d0*/  IMAD R3, R3, UR4, RZ ;  /* 0x0000000403037c24 */ /* 0x000fe4000f8e02ff */
[----:B------:R-:W-:-:S04]  /*152e0*/  IMAD.WIDE.U32 R18, R2, UR4, R18 ;  /* 0x0000000402127c25 */ /* 0x000fc8000f8e0012 */
[----:B------:R-:W-:-:S05]  /*152f0*/  IMAD R3, R2, UR5, R3 ;  /* 0x0000000502037c24 */ /* 0x000fca000f8e0203 */
[----:B------:R-:W-:-:S07]  /*15300*/  IADD3 R16, R19, R3, RZ ;  /* 0x0000000313107210 */ /* 0x000fce0007ffe0ff */
.L_x_21393:
[----:B------:R-:W2:Y:S01]  /*15310*/  LDG.E.128 R20, desc[UR36][R22.64] ;  /* 0x0000002416147981 */ /* 0x000ea2000c1e1d00 */
[----:B------:R-:W-:Y:S02]  /*15320*/  ULDC.64 UR4, c[0x0][0x5d0] ;  /* 0x0001740000047ab9 */ /* 0x000fe40000000a00 */
[----:B------:R-:W-:Y:S01]  /*15330*/  LEA R2, P0, R18, UR4, 0x4 ;  /* 0x0000000412027c11 */ /* 0x000fe2000f8020ff */
[----:B------:R-:W-:-:S03]  /*15340*/  VIADD R17, R17, 0x80 ;  /* 0x0000008011117836 */ /* 0x000fc60000000000 */
[----:B------:R-:W-:-:S05]  /*15350*/  LEA.HI.X R3, R18, UR5, R16, 0x4, P0 ;  /* 0x0000000512037c11 */ /* 0x000fca00080f2410 */
[----:B--2---:R-:W-:Y:S04]  /*15360*/  REDG.E.ADD.F64.RN.STRONG.GPU desc[UR36][R2.64], R20 ;  /* 0x00000014020079a6 */ /* 0x004fe8000c10ffa4 */
[----:B------:R0:W-:Y:S02]  /*15370*/  REDG.E.ADD.F64.RN.STRONG.GPU desc[UR36][R2.64+0x8], R22 ;  /* 0x00000816020079a6 */ /* 0x0001e4000c10ffa4 */
[----:B0-----:R-:W-:Y:S02]  /*15380*/  MOV R2, R17 ;  /* 0x0000001100027202 */ /* 0x001fe40000000f00 */
[----:B------:R-:W-:-:S07]  /*15390*/  MOV R3, RZ ;  /* 0x000000ff00037202 */ /* 0x000fce0000000f00 */
.L_x_21389:
[----:B------:R-:W-:Y:S05]  /*153a0*/  BSYNC B6 ;  /* 0x0000000000067941 */ /* 0x000fea0003800000 */
.L_x_21388:
        /* <DEDUP_REMOVED lines=306> */
.L_x_21469:
        /* <DEDUP_REMOVED lines=32> */
.L_x_21471:
[----:B------:R-:W-:Y:S05]  /*168d0*/  BSYNC B6 ;  /* 0x0000000000067941 */ /* 0x000fea0003800000 */
.L_x_21470:
        /* <DEDUP_REMOVED lines=40> */
.L_x_21474:
        /* <DEDUP_REMOVED lines=24> */
.L_x_21475:
[----:B------:R-:W-:Y:S05]  /*16ce0*/  BSYNC B0 ;  /* 0x0000000000007941 */ /* 0x000fea0003800000 */
.L_x_21473:
        /* <DEDUP_REMOVED lines=32> */
.L_x_21477:
        /* <DEDUP_REMOVED lines=24> */
.L_x_21478:
[----:B------:R-:W-:Y:S05]  /*17070*/  BSYNC B0 ;  /* 0x0000000000007941 */ /* 0x000fea0003800000 */
.L_x_21476:
        /* <DEDUP_REMOVED lines=33> */
.L_x_21480:
        /* <DEDUP_REMOVED lines=24> */
.L_x_21481:
[----:B------:R-:W-:Y:S05]  /*17410*/  BSYNC B0 ;  /* 0x0000000000007941 */ /* 0x000fea0003800000 */
.L_x_21479:
        /* <DEDUP_REMOVED lines=33> */
.L_x_21483:
        /* <DEDUP_REMOVED lines=24> */
.L_x_21484:
[----:B------:R-:W-:Y:S05]  /*177b0*/  BSYNC B0 ;  /* 0x0000000000007941 */ /* 0x000fea0003800000 */
.L_x_21482:
        /* <DEDUP_REMOVED lines=33> */
.L_x_21486:
        /* <DEDUP_REMOVED lines=24> */
.L_x_21487:
[----:B------:R-:W-:Y:S05]  /*17b50*/  BSYNC B0 ;  /* 0x0000000000007941 */ /* 0x000fea0003800000 */
.L_x_21485:
        /* <DEDUP_REMOVED lines=33> */
.L_x_21489:
        /* <DEDUP_REMOVED lines=24> */
.L_x_21490:
[----:B------:R-:W-:Y:S05]  /*17ef0*/  BSYNC B0 ;  /* 0x0000000000007941 */ /* 0x000fea0003800000 */
.L_x_21488:
        /* <DEDUP_REMOVED lines=33> */
.L_x_21492:
        /* <DEDUP_REMOVED lines=24> */
.L_x_21493:
[----:B------:R-:W-:Y:S05]  /*18290*/  BSYNC B0 ;  /* 0x0000000000007941 */ /* 0x000fea0003800000 */
.L_x_21491:
        /* <DEDUP_REMOVED lines=33> */
.L_x_21495:
        /* <DEDUP_REMOVED lines=24> */
.L_x_21496:
[----:B------:R-:W-:Y:S05]  /*18630*/  BSYNC B0 ;  /* 0x0000000000007941 */ /* 0x000fea0003800000 */
.L_x_21494:
        /* <DEDUP_REMOVED lines=33> */
.L_x_21498:
        /* <DEDUP_REMOVED lines=24> */
.L_x_21499:
[----:B------:R-:W-:Y:S05]  /*189d0*/  BSYNC B0 ;  /* 0x0000000000007941 */ /* 0x000fea0003800000 */
.L_x_21497:
        /* <DEDUP_REMOVED lines=33> */
.L_x_21501:
        /* <DEDUP_REMOVED lines=24> */
.L_x_21502:
[----:B------:R-:W-:Y:S05]  /*18d70*/  BSYNC B0 ;  /* 0x0000000000007941 */ /* 0x000fea0003800000 */
.L_x_21500:
        /* <DEDUP_REMOVED lines=33> */
.L_x_21504:
        /* <DEDUP_REMOVED lines=24> */
.L_x_21505:
[----:B------:R-:W-:Y:S05]  /*19110*/  BSYNC B0 ;  /* 0x0000000000007941 */ /* 0x000fea0003800000 */
.L_x_21503:
        /* <DEDUP_REMOVED lines=33> */
.L_x_21507:
        /* <DEDUP_REMOVED lines=24> */
.L_x_21508:
[----:B------:R-:W-:Y:S05]  /*194b0*/  BSYNC B0 ;  /* 0x0000000000007941 */ /* 0x000fea0003800000 */
.L_x_21506:
        /* <DEDUP_REMOVED lines=33> */
.L_x_21510:
        /* <DEDUP_REMOVED lines=24> */
.L_x_21511:
[----:B------:R-:W-:Y:S05]  /*19850*/  BSYNC B0 ;  /* 0x0000000000007941 */ /* 0x000fea0003800000 */
.L_x_21509:
        /* <DEDUP_REMOVED lines=33> */
.L_x_21513:
        /* <DEDUP_REMOVED lines=24> */
.L_x_21514:
[----:B------:R-:W-:Y:S05]  /*19bf0*/  BSYNC B0 ;  /* 0x0000000000007941 */ /* 0x000fea0003800000 */
.L_x_21512:
        /* <DEDUP_REMOVED lines=33> */
.L_x_21516:
        /* <DEDUP_REMOVED lines=24> */
.L_x_21517:
[----:B------:R-:W-:Y:S05]  /*19f90*/  BSYNC B0 ;  /* 0x0000000000007941 */ /* 0x000fea0003800000 */
.L_x_21515:
        /* <DEDUP_REMOVED lines=33> */
.L_x_21519:
        /* <DEDUP_REMOVED lines=24> */
.L_x_21520:
[----:B------:R-:W-:Y:S05]  /*1a330*/  BSYNC B0 ;  /* 0x0000000000007941 */ /* 0x000fea0003800000 */
.L_x_21518:
        /* <DEDUP_REMOVED lines=33> */
.L_x_21522:
        /* <DEDUP_REMOVED lines=24> */
.L_x_21523:
[----:B------:R-:W-:Y:S05]  /*1a6d0*/  BSYNC B0 ;  /* 0x0000000000007941 */ /* 0x000fea0003800000 */
.L_x_21521:
        /* <DEDUP_REMOVED lines=33> */
.L_x_21525:
        /* <DEDUP_REMOVED lines=24> */
.L_x_21526:
[----:B------:R-:W-:Y:S05]  /*1aa70*/  BSYNC B0 ;  /* 0x0000000000007941 */ /* 0x000fea0003800000 */
.L_x_21524:
        /* <DEDUP_REMOVED lines=33> */
.L_x_21528:
        /* <DEDUP_REMOVED lines=24> */
.L_x_21529:
[----:B------:R-:W-:Y:S05]  /*1ae10*/  BSYNC B0 ;  /* 0x0000000000007941 */ /* 0x000fea0003800000 */
.L_x_21527:
        /* <DEDUP_REMOVED lines=33> */
.L_x_21531:
        /* <DEDUP_REMOVED lines=24> */
.L_x_21532:
[----:B------:R-:W-:Y:S05]  /*1b1b0*/  BSYNC B0 ;  /* 0x0000000000007941 */ /* 0x000fea0003800000 */
.L_x_21530:
        /* <DEDUP_REMOVED lines=33> */
.L_x_21534:
        /* <DEDUP_REMOVED lines=24> */
.L_x_21535:
[----:B------:R-:W-:Y:S05]  /*1b550*/  BSYNC B0 ;  /* 0x0000000000007941 */ /* 0x000fea0003800000 */
.L_x_21533:
        /* <DEDUP_REMOVED lines=33> */
.L_x_21537:
        /* <DEDUP_REMOVED lines=24> */
.L_x_21538:
[----:B------:R-:W-:Y:S05]  /*1b8f0*/  BSYNC B0 ;  /* 0x0000000000007941 */ /* 0x000fea0003800000 */
.L_x_21536:
        /* <DEDUP_REMOVED lines=33> */
.L_x_21540:
        /* <DEDUP_REMOVED lines=24> */
.L_x_21541:
[----:B------:R-:W-:Y:S05]  /*1bc90*/  BSYNC B0 ;  /* 0x0000000000007941 */ /* 0x000fea0003800000 */
.L_x_21539:
        /* <DEDUP_REMOVED lines=31> */
.L_x_21543:
        /* <DEDUP_REMOVED lines=23> */
.L_x_21544:
[----:B------:R-:W-:Y:S05]  /*1c000*/  BSYNC B0 ;  /* 0x0000000000007941 */ /* 0x000fea0003800000 */
.L_x_21542:
        /* <DEDUP_REMOVED lines=17> */
[----:B------:R-:W-:Y:S05]  /*1c120*/  CALL.REL.NOINC `($__internal_43_$__cuda_sm20_rem_u64) ;  /* 0x0000000400a87944 */ /* 0x000fea0003c00000 */
[----:B------:R-:W-:Y:S01]  /*1c130*/  MOV R2, R0 ;  /* 0x0000000000027202 */ /* 0x000fe20000000f00 */
[----:B------:R-:W-:Y:S01]  /*1c140*/  IMAD.MOV.U32 R3, RZ, RZ, R5 ;  /* 0x000000ffff037224 */ /* 0x000fe200078e0005 */
[----:B------:R-:W-:Y:S06]  /*1c150*/  BRA `(.L_x_21547) ;  /* 0x00000000004c7947 */ /* 0x000fec0003800000 */
.L_x_21546:
        /* <DEDUP_REMOVED lines=19> */
.L_x_21547:
[----:B------:R-:W-:Y:S05]  /*1c290*/  BSYNC B0 ;  /* 0x0000000000007941 */ /* 0x000fea0003800000 */
.L_x_21545:
[----:B------:R-:W-:Y:S01]  /*1c2a0*/  ULDC.64 UR4, c[0x0][0x5c0] ;  /* 0x0001700000047ab9 */ /* 0x000fe20000000a00 */
[----:B------:R-:W-:Y:S01]  /*1c2b0*/  MOV R19, R16 ;  /* 0x0000001000137202 */ /* 0x000fe20000000f00 */
[----:B------:R-:W-:Y:S02]  /*1c2c0*/  IMAD R3, R3, UR4, RZ ;  /* 0x0000000403037c24 */ /* 0x000fe4000f8e02ff */
[----:B------:R-:W-:-:S04]  /*1c2d0*/  IMAD.WIDE.U32 R18, R2, UR4, R18 ;  /* 0x0000000402127c25 */ /* 0x000fc8000f8e0012 */
[----:B------:R-:W-:-:S04]  /*1c2e0*/  IMAD R3, R2, UR5, R3 ;  /* 0x0000000502037c24 */ /* 0x000fc8000f8e0203 */
[----:B------:R-:W-:-:S07]  /*1c2f0*/  IMAD.IADD R16, R19, 0x1, R3 ;  /* 0x0000000113107824 */ /* 0x000fce00078e0203 */
.L_x_21472:
[----:B------:R-:W2:Y:S01]  /*1c300*/  LDG.E.128 R20, desc[UR36][R22.64] ;  /* 0x0000002416147981 */ /* 0x000ea2000c1e1d00 */
[----:B------:R-:W-:Y:S02]  /*1c310*/  ULDC.64 UR4, c[0x0][0x5d0] ;  /* 0x0001740000047ab9 */ /* 0x000fe40000000a00 */
[----:B------:R-:W-:-:S04]  /*1c320*/  LEA R2, P0, R18, UR4, 0x4 ;  /* 0x0000000412027c11 */ /* 0x000fc8000f8020ff */
[----:B------:R-:W-:-:S05]  /*1c330*/  LEA.HI.X R3, R18, UR5, R16, 0x4, P0 ;  /* 0x0000000512037c11 */ /* 0x000fca00080f2410 */
[----:B--2---:R-:W-:Y:S04]  /*1c340*/  REDG.E.ADD.F64.RN.STRONG.GPU desc[UR36][R2.64], R20 ;  /* 0x00000014020079a6 */ /* 0x004fe8000c10ffa4 */
[----:B------:R-:W-:Y:S01]  /*1c350*/  REDG.E.ADD.F64.RN.STRONG.GPU desc[UR36][R2.64+0x8], R22 ;  /* 0x00000816020079a6 */ /* 0x000fe2000c10ffa4 */
[----:B------:R-:W-:Y:S05]  /*1c360*/  EXIT ;  /* 0x000000000000794d */ /* 0x000fea0003800000 */
        .weak           $__internal_42_$__cuda_sm20_div_u64
        .type           $__internal_42_$__cuda_sm20_div_u64,@function
        .size           $__internal_42_$__cuda_sm20_div_u64,($__internal_43_$__cuda_sm20_rem_u64 - $__internal_42_$__cuda_sm20_div_u64)
$__internal_42_$__cuda_sm20_div_u64:
        /* <DEDUP_REMOVED lines=69> */
[----:B------:R-:W-:Y:S06]  /*1c7c0*/  RET.REL.NODEC R4 `(_ZN2at6native24index_elementwise_kernelILi128ELi4EZNS0_20cuda_take_put_kernelIN3c107complexIdEElZZZZZNS0_10put_kernelERNS_14TensorIteratorERKNS_10TensorBaseEbENKUlvE_clEvENKUlvE6_clEvENKUlvE_clEvENKUlvE0_clEvEUlRS5_lE_EEvS7_SA_RKT1_EUliE_EEvlSH_) ;  /* 0xfffffe38040c7950 */ /* 0x000fec0003c3ffff */
        .weak           $__internal_43_$__cuda_sm20_rem_u64
        .type           $__internal_43_$__cuda_sm20_rem_u64,@function
        .size           $__internal_43_$__cuda_sm20_rem_u64,(.L_x_27960 - $__internal_43_$__cuda_sm20_rem_u64)
$__internal_43_$__cuda_sm20_rem_u64:
        /* <DEDUP_REMOVED lines=63> */
[----:B------:R-:W-:Y:S06]  /*1cbc0*/  RET.REL.NODEC R2 `(_ZN2at6native24index_elementwise_kernelILi128ELi4EZNS0_20cuda_take_put_kernelIN3c107complexIdEElZZZZZNS0_10put_kernelERNS_14TensorIteratorERKNS_10TensorBaseEbENKUlvE_clEvENKUlvE6_clEvENKUlvE_clEvENKUlvE0_clEvEUlRS5_lE_EEvS7_SA_RKT1_EUliE_EEvlSH_) ;  /* 0xfffffe34020c7950 */ /* 0x000fec0003c3ffff */
.L_x_21548:
        /* <DEDUP_REMOVED lines=11> */
.L_x_27960:


//--------------------- .text._ZN2at6native24index_elementwise_kernelILi128ELi4EZNS0_20cuda_take_put_kernelIN3c107complexIdEEiZZZZZNS0_10put_kernelERNS_14TensorIteratorERKNS_10TensorBaseEbENKUlvE_clEvENKUlvE6_clEvENKUlvE_clEvENKUlvE_clEvEUlRS5_iE0_EEvS7_SA_RKT1_EUliE_EEvlSH_ --------------------------
	.section	.text._ZN2at6native24index_elementwise_kernelILi128ELi4EZNS0_20cuda_take_put_kernelIN3c107complexIdEEiZZZZZNS0_10put_kernelERNS_14TensorIteratorERKNS_10TensorBaseEbENKUlvE_clEvENKUlvE6_clEvENKUlvE_clEvENKUlvE_clEvEUlRS5_iE0_EEvS7_SA_RKT1_EUliE_EEvlSH_,"ax",@progbits
	.align	128
        .global         _ZN2at6native24index_elementwise_kernelILi128ELi4EZNS0_20cuda_take_put_kernelIN3c107complexIdEEiZZZZZNS0_10put_kernelERNS_14TensorIteratorERKNS_10TensorBaseEbENKUlvE_clEvENKUlvE6_clEvENKUlvE_clEvENKUlvE_clEvEUlRS5_iE0_EEvS7_SA_RKT1_EUliE_EEvlSH_
        .type           _ZN2at6native24index_elementwise_kernelILi128ELi4EZNS0_20cuda_take_put_kernelIN3c107complexIdEEiZZZZZNS0_10put_kernelERNS_14TensorIteratorERKNS_10TensorBaseEbENKUlvE_clEvENKUlvE6_clEvENKUlvE_clEvENKUlvE_clEvEUlRS5_iE0_EEvS7_SA_RKT1_EUliE_EEvlSH_,@function
        .size           _ZN2at6native24index_elementwise_kernelILi128ELi4EZNS0_20cuda_take_put_kernelIN3c107complexIdEEiZZZZZNS0_10put_kernelERNS_14TensorIteratorERKNS_10TensorBaseEbENKUlvE_clEvENKUlvE6_clEvENKUlvE_clEvENKUlvE_clEvEUlRS5_iE0_EEvS7_SA_RKT1_EUliE_EEvlSH_,(.L_x_28120 - _ZN2at6native24index_elementwise_kernelILi128ELi4EZNS0_20cuda_take_put_kernelIN3c107complexIdEEiZZZZZNS0_10put_kernelERNS_14TensorIteratorERKNS_10TensorBaseEbENKUlvE_clEvENKUlvE6_clEvENKUlvE_clEvENKUlvE_clEvEUlRS5_iE0_EEvS7_SA_RKT1_EUliE_EEvlSH_)
        .other          _ZN2at6native24index_elementwise_kernelILi128ELi4EZNS0_20cuda_take_put_kernelIN3c107complexIdEEiZZZZZNS0_10put_kernelERNS_14TensorIteratorERKNS_10TensorBaseEbENKUlvE_clEvENKUlvE6_clEvENKUlvE_clEvENKUlvE_clEvEUlRS5_iE0_EEvS7_SA_RKT1_EUliE_EEvlSH_,@"STO_CUDA_ENTRY STV_DEFAULT"
_ZN2at6native24index_elementwise_kernelILi128ELi4EZNS0_20cuda_take_put_kernelIN3c107complexIdEEiZZZZZNS0_10put_kernelERNS_14TensorIteratorERKNS_10TensorBaseEbENKUlvE_clEvENKUlvE6_clEvENKUlvE_clEvENKUlvE_clEvEUlRS5_iE0_EEvS7_SA_RKT1_EUliE_EEvlSH_:
.text._ZN2at6native24index_elementwise_kernelILi128ELi4EZNS0_20cuda_take_put_kernelIN3c107complexIdEEiZZZZZNS0_10put_kernelERNS_14TensorIteratorERKNS_10TensorBaseEbENKUlvE_clEvENKUlvE6_clEvENKUlvE_clEvENKUlvE_clEvEUlRS5_iE0_EEvS7_SA_RKT1_EUliE_EEvlSH_:
        /* <DEDUP_REMOVED lines=315> */
.L_x_21551:
        /* <DEDUP_REMOVED lines=32> */
.L_x_21553:
[----:B------:R-:W-:Y:S05]  /*15b0*/  BSYNC B6 ;  /* 0x0000000000067941 */ /* 0x000fea0003800000 */
.L_x_21552:
        /* <DEDUP_REMOVED lines=284> */
.L_x_21554:
[----:B------:R-:W2:Y:S01]  /*2780*/  LDG.E.128 R16, desc[UR36][R18.64] ;  /* 0x0000002412107981 */ /* 0x000ea2000c1e1d00 */
[----:B------:R-:W0:Y:S01]  /*2790*/  LDC.64 R4, c[0x0][0x5c0] ;  /* 0x00017000ff047b82 */ /* 0x000e220000000a00 */
[----:B------:R-:W-:-:S04]  /*27a0*/  LEA R22, R25, R22, 0x9 ;  /* 0x0000001619167211 */ /* 0x000fc800078e48ff */
[----:B------:R-:W-:Y:S01]  /*27b0*/  IADD3 R23, R22, 0x80, RZ ;  /* 0x0000008016177810 */ /* 0x000fe20007ffe0ff */
[----:B0-----:R-:W-:-:S05]  /*27c0*/  IMAD.WIDE R2, R3, 0x10, R4 ;  /* 0x0000001003027825 */ /* 0x001fca00078e0204 */
[----:B--2---:R0:W-:Y:S02]  /*27d0*/  STG.E.128 desc[UR36][R2.64], R16 ;  /* 0x0000001002007986 */ /* 0x0041e4000c101d24 */
[----:B0-----:R-:W-:Y:S01]  /*27e0*/  MOV R2, R23 ;  /* 0x0000001700027202 */ /* 0x001fe20000000f00 */
[----:B------:R-:W-:-:S07]  /*27f0*/  IMAD.MOV.U32 R3, RZ, RZ, RZ ;  /* 0x000000ffff037224 */ /* 0x000fce00078e00ff */
.L_x_21550:
[----:B------:R-:W-:Y:S05]  /*2800*/  BSYNC B7 ;  /* 0x0000000000077941 */ /* 0x000fea0003800000 */
.L_x_21549:
        /* <DEDUP_REMOVED lines=307> */
.L_x_21557:
        /* <DEDUP_REMOVED lines=32> */
.L_x_21559:
[----:B------:R-:W-:Y:S05]  /*3d40*/  BSYNC B6 ;  /* 0x0000000000067941 */ /* 0x000fea0003800000 */
.L_x_21558:
        /* <DEDUP_REMOVED lines=284> */
.L_x_21560:
[----:B------:R-:W2:Y:S01]  /*4f10*/  LDG.E.128 R16, desc[UR36][R18.64] ;  /* 0x0000002412107981 */ /* 0x000ea2000c1e1d00 */
[----:B------:R-:W0:Y:S01]  /*4f20*/  LDC.64 R4, c[0x0][0x5c0] ;  /* 0x00017000ff047b82 */ /* 0x000e220000000a00 */
[----:B------:R-:W-:Y:S01]  /*4f30*/  IADD3 R23, R23, 0x80, RZ ;  /* 0x0000008017177810 */ /* 0x000fe20007ffe0ff */
[----:B0-----:R-:W-:-:S05]  /*4f40*/  IMAD.WIDE R2, R3, 0x10, R4 ;  /* 0x0000001003027825 */ /* 0x001fca00078e0204 */
[----:B--2---:R0:W-:Y:S02]  /*4f50*/  STG.E.128 desc[UR36][R2.64], R16 ;  /* 0x0000001002007986 */ /* 0x0041e4000c101d24 */
[----:B0-----:R-:W-:Y:S02]  /*4f60*/  MOV R2, R23 ;  /* 0x0000001700027202 */ /* 0x001fe40000000f00 */
[----:B------:R-:W-:-:S07]  /*4f70*/  MOV R3, RZ ;  /* 0x000000ff00037202 */ /* 0x000fce0000000f00 */
.L_x_21556:
[----:B------:R-:W-:Y:S05]  /*4f80*/  BSYNC B7 ;  /* 0x0000000000077941 */ /* 0x000fea0003800000 */
.L_x_21555:
        /* <DEDUP_REMOVED lines=307> */
.L_x_21563:
        /* <DEDUP_REMOVED lines=32> */
.L_x_21565:
[----:B------:R-:W-:Y:S05]  /*64c0*/  BSYNC B6 ;  /* 0x0000000000067941 */ /* 0x000fea0003800000 */
.L_x_21564:
        /* <DEDUP_REMOVED lines=284> */
.L_x_21566:
[----:B------:R-:W2:Y:S01]  /*7690*/  LDG.E.128 R16, desc[UR36][R18.64] ;  /* 0x0000002412107981 */ /* 0x000ea2000c1e1d00 */
[----:B------:R-:W0:Y:S01]  /*76a0*/  LDC.64 R4, c[0x0][0x5c0] ;  /* 0x00017000ff047b82 */ /* 0x000e220000000a00 */
[----:B------:R-:W-:Y:S02]  /*76b0*/  VIADD R23, R23, 0x80 ;  /* 0x0000008017177836 */ /* 0x000fe40000000000 */
[----:B0-----:R-:W-:-:S05]  /*76c0*/  IMAD.WIDE R2, R3, 0x10, R4 ;  /* 0x0000001003027825 */ /* 0x001fca00078e0204 */
[----:B--2---:R0:W-:Y:S02]  /*76d0*/  STG.E.128 desc[UR36][R2.64], R16 ;  /* 0x0000001002007986 */ /* 0x0041e4000c101d24 */
[----:B0-----:R-:W-:Y:S02]  /*76e0*/  MOV R2, R23 ;  /* 0x0000001700027202 */ /* 0x001fe40000000f00 */
[----:B------:R-:W-:-:S07]  /*76f0*/  MOV R3, RZ ;  /* 0x000000ff00037202 */ /* 0x000fce0000000f00 */
.L_x_21562:
[----:B------:R-:W-:Y:S05]  /*7700*/  BSYNC B7 ;  /* 0x0000000000077941 */ /* 0x000fea0003800000 */
.L_x_21561:
        /* <DEDUP_REMOVED lines=306> */
.L_x_21567:
        /* <DEDUP_REMOVED lines=32> */
.L_x_21569:
[----:B------:R-:W-:Y:S05]  /*8c30*/  BSYNC B6 ;  /* 0x0000000000067941 */ /* 0x000fea0003800000 */
.L_x_21568:
        /* <DEDUP_REMOVED lines=284> */
.L_x_21570:
[----:B------:R-:W2:Y:S01]  /*9e00*/  LDG.E.128 R16, desc[UR36][R18.64] ;  /* 0x0000002412107981 */ /* 0x000ea2000c1e1d00 */
[----:B------:R-:W0:Y:S02]  /*9e10*/  LDC.64 R4, c[0x0][0x5c0] ;  /* 0x00017000ff047b82 */ /* 0x000e240000000a00 */
[----:B0-----:R-:W-:-:S05]  /*9e20*/  IMAD.WIDE R2, R3, 0x10, R4 ;  /* 0x0000001003027825 */ /* 0x001fca00078e0204 */
[----:B--2---:R-:W-:Y:S01]  /*9e30*/  STG.E.128 desc[UR36][R2.64], R16 ;  /* 0x0000001002007986 */ /* 0x004fe2000c101d24 */
[----:B------:R-:W-:Y:S05]  /*9e40*/  EXIT ;  /* 0x000000000000794d */ /* 0x000fea0003800000 */
.L_x_21571:
        /* <DEDUP_REMOVED lines=11> */
.L_x_28120:


//--------------------- .text._ZN2at6native24index_elementwise_kernelILi128ELi4EZNS0_20cuda_take_put_kernelIN3c107complexIdEEiZZZZZNS0_10put_kernelERNS_14TensorIteratorERKNS_10TensorBaseEbENKUlvE_clEvENKUlvE6_clEvENKUlvE_clEvENKUlvE_clEvEUlRS5_iE_EEvS7_SA_RKT1_EUliE_EEvlSH_ --------------------------
	.section	.text._ZN2at6native24index_elementwise_kernelILi128ELi4EZNS0_20cuda_take_put_kernelIN3c107complexIdEEiZZZZZNS0_10put_kernelERNS_14TensorIteratorERKNS_10TensorBaseEbENKUlvE_clEvENKUlvE6_clEvENKUlvE_clEvENKUlvE_clEvEUlRS5_iE_EEvS7_SA_RKT1_EUliE_EEvlSH_,"ax",@progbits
	.align	128
        .global         _ZN2at6native24index_elementwise_kernelILi128ELi4EZNS0_20cuda_take_put_kernelIN3c107complexIdEEiZZZZZNS0_10put_kernelERNS_14TensorIteratorERKNS_10TensorBaseEbENKUlvE_clEvENKUlvE6_clEvENKUlvE_clEvENKUlvE_clEvEUlRS5_iE_EEvS7_SA_RKT1_EUliE_EEvlSH_
        .type           _ZN2at6native24index_elementwise_kernelILi128ELi4EZNS0_20cuda_take_put_kernelIN3c107complexIdEEiZZZZZNS0_10put_kernelERNS_14TensorIteratorERKNS_10TensorBaseEbENKUlvE_clEvENKUlvE6_clEvENKUlvE_clEvENKUlvE_clEvEUlRS5_iE_EEvS7_SA_RKT1_EUliE_EEvlSH_,@function
        .size           _ZN2at6native24index_elementwise_kernelILi128ELi4EZNS0_20cuda_take_put_kernelIN3c107complexIdEEiZZZZZNS0_10put_kernelERNS_14TensorIteratorERKNS_10TensorBaseEbENKUlvE_clEvENKUlvE6_clEvENKUlvE_clEvENKUlvE_clEvEUlRS5_iE_EEvS7_SA_RKT1_EUliE_EEvlSH_,(.L_x_28121 - _ZN2at6native24index_elementwise_kernelILi128ELi4EZNS0_20cuda_take_put_kernelIN3c107complexIdEEiZZZZZNS0_10put_kernelERNS_14TensorIteratorERKNS_10TensorBaseEbENKUlvE_clEvENKUlvE6_clEvENKUlvE_clEvENKUlvE_clEvEUlRS5_iE_EEvS7_SA_RKT1_EUliE_EEvlSH_)
        .other          _ZN2at6native24index_elementwise_kernelILi128ELi4EZNS0_20cuda_take_put_kernelIN3c107complexIdEEiZZZZZNS0_10put_kernelERNS_14TensorIteratorERKNS_10TensorBaseEbENKUlvE_clEvENKUlvE6_clEvENKUlvE_clEvENKUlvE_clEvEUlRS5_iE_EEvS7_SA_RKT1_EUliE_EEvlSH_,@"STO_CUDA_ENTRY STV_DEFAULT"
_ZN2at6native24index_elementwise_kernelILi128ELi4EZNS0_20cuda_take_put_kernelIN3c107complexIdEEiZZZZZNS0_10put_kernelERNS_14TensorIteratorERKNS_10TensorBaseEbENKUlvE_clEvENKUlvE6_clEvENKUlvE_clEvENKUlvE_clEvEUlRS5_iE_EEvS7_SA_RKT1_EUliE_EEvlSH_:
.text._ZN2at6native24index_elementwise_kernelILi128ELi4EZNS0_20cuda_take_put_kernelIN3c107complexIdEEiZZZZZNS0_10put_kernelERNS_14TensorIteratorERKNS_10TensorBaseEbENKUlvE_clEvENKUlvE6_clEvENKUlvE_clEvENKUlvE_clEvEUlRS5_iE_EEvS7_SA_RKT1_EUliE_EEvlSH_:
        /* <DEDUP_REMOVED lines=315> */
.L_x_21574:
        /* <DEDUP_REMOVED lines=32> */
.L_x_21576:
[----:B------:R-:W-:Y:S05]  /*15b0*/  BSYNC B6 ;  /* 0x0000000000067941 */ /* 0x000fea0003800000 */
.L_x_21575:
        /* <DEDUP_REMOVED lines=284> */
.L_x_21577:
[----:B------:R-:W2:Y:S01]  /*2780*/  LDG.E.128 R16, desc[UR36][R18.64] ;  /* 0x0000002412107981 */ /* 0x000ea2000c1e1d00 */
[----:B------:R-:W0:Y:S01]  /*2790*/  LDC.64 R4, c[0x0][0x5c8] ;  /* 0x00017200ff047b82 */ /* 0x000e220000000a00 */
[----:B------:R-:W-:-:S04]  /*27a0*/  LEA R22, R25, R22, 0x9 ;  /* 0x0000001619167211 */ /* 0x000fc800078e48ff */
[----:B------:R-:W-:Y:S01]  /*27b0*/  IADD3 R23, R22, 0x80, RZ ;  /* 0x0000008016177810 */ /* 0x000fe20007ffe0ff */
[----:B0-----:R-:W-:-:S05]  /*27c0*/  IMAD.WIDE R2, R3, 0x10, R4 ;  /* 0x0000001003027825 */ /* 0x001fca00078e0204 */
[----:B--2---:R-:W-:Y:S04]  /*27d0*/  REDG.E.ADD.F64.RN.STRONG.GPU desc[UR36][R2.64], R16 ;  /* 0x00000010020079a6 */ /* 0x004fe8000c10ffa4 */
[----:B------:R0:W-:Y:S02]  /*27e0*/  REDG.E.ADD.F64.RN.STRONG.GPU desc[UR36][R2.64+0x8], R18 ;  /* 0x00000812020079a6 */ /* 0x0001e4000c10ffa4 */
[----:B0-----:R-:W-:Y:S01]  /*27f0*/  MOV R2, R23 ;  /* 0x0000001700027202 */ /* 0x001fe20000000f00 */
[----:B------:R-:W-:-:S07]  /*2800*/  IMAD.MOV.U32 R3, RZ, RZ, RZ ;  /* 0x000000ffff037224 */ /* 0x000fce00078e00ff */
.L_x_21573:
[----:B------:R-:W-:Y:S05]  /*2810*/  BSYNC B7 ;  /* 0x0000000000077941 */ /* 0x000fea0003800000 */
.L_x_21572:
        /* <DEDUP_REMOVED lines=307> */
.L_x_21580:
        /* <DEDUP_REMOVED lines=32> */
.L_x_21582:
[----:B------:R-:W-:Y:S05]  /*3d50*/  BSYNC B6 ;  /* 0x0000000000067941 */ /* 0x000fea0003800000 */
.L_x_21581:
        /* <DEDUP_REMOVED lines=284> */
.L_x_21583:
[----:B------:R-:W2:Y:S01]  /*4f20*/  LDG.E.128 R16, desc[UR36][R18.64] ;  /* 0x0000002412107981 */ /* 0x000ea2000c1e1d00 */
[----:B------:R-:W0:Y:S01]  /*4f30*/  LDC.64 R4, c[0x0][0x5c8] ;  /* 0x00017200ff047b82 */ /* 0x000e220000000a00 */
[----:B------:R-:W-:Y:S01]  /*4f40*/  IADD3 R23, R23, 0x80, RZ ;  /* 0x0000008017177810 */ /* 0x000fe20007ffe0ff */
[----:B0-----:R-:W-:-:S05]  /*4f50*/  IMAD.WIDE R2, R3, 0x10, R4 ;  /* 0x0000001003027825 */ /* 0x001fca00078e0204 */
[----:B--2---:R-:W-:Y:S04]  /*4f60*/  REDG.E.ADD.F64.RN.STRONG.GPU desc[UR36][R2.64], R16 ;  /* 0x00000010020079a6 */ /* 0x004fe8000c10ffa4 */
[----:B------:R0:W-:Y:S02]  /*4f70*/  REDG.E.ADD.F64.RN.STRONG.GPU desc[UR36][R2.64+0x8], R18 ;  /* 0x00000812020079a6 */ /* 0x0001e4000c10ffa4 */
[----:B0-----:R-:W-:Y:S02]  /*4f80*/  MOV R2, R23 ;  /* 0x0000001700027202 */ /* 0x001fe40000000f00 */
[----:B------:R-:W-:-:S07]  /*4f90*/  MOV R3, RZ ;  /* 0x000000ff00037202 */ /* 0x000fce0000000f00 */
.L_x_21579:
[----:B------:R-:W-:Y:S05]  /*4fa0*/  BSYNC B7 ;  /* 0x0000000000077941 */ /* 0x000fea0003800000 */
.L_x_21578:
        /* <DEDUP_REMOVED lines=307> */
.L_x_21586:
        /* <DEDUP_REMOVED lines=32> */
.L_x_21588:
[----:B------:R-:W-:Y:S05]  /*64e0*/  BSYNC B6 ;  /* 0x0000000000067941 */ /* 0x000fea0003800000 */
.L_x_21587:
        /* <DEDUP_REMOVED lines=284> */
.L_x_21589:
[----:B------:R-:W2:Y:S01]  /*76b0*/  LDG.E.128 R16, desc[UR36][R18.64] ;  /* 0x0000002412107981 */ /* 0x000ea2000c1e1d00 */
[----:B------:R-:W0:Y:S01]  /*76c0*/  LDC.64 R4, c[0x0][0x5c8] ;  /* 0x00017200ff047b82 */ /* 0x000e220000000a00 */
[----:B------:R-:W-:Y:S02]  /*76d0*/  VIADD R23, R23, 0x80 ;  /* 0x0000008017177836 */ /* 0x000fe40000000000 */
[----:B0-----:R-:W-:-:S05]  /*76e0*/  IMAD.WIDE R2, R3, 0x10, R4 ;  /* 0x0000001003027825 */ /* 0x001fca00078e0204 */
[----:B--2---:R-:W-:Y:S04]  /*76f0*/  REDG.E.ADD.F64.RN.STRONG.GPU desc[UR36][R2.64], R16 ;  /* 0x00000010020079a6 */ /* 0x004fe8000c10ffa4 */
[----:B------:R0:W-:Y:S02]  /*7700*/  REDG.E.ADD.F64.RN.STRONG.GPU desc[UR36][R2.64+0x8], R18 ;  /* 0x00000812020079a6 */ /* 0x0001e4000c10ffa4 */
[----:B0-----:R-:W-:Y:S02]  /*7710*/  MOV R2, R23 ;  /* 0x0000001700027202 */ /* 0x001fe40000000f00 */
[----:B------:R-:W-:-:S07]  /*7720*/  MOV R3, RZ ;  /* 0x000000ff00037202 */ /* 0x000fce0000000f00 */
.L_x_21585:
[----:B------:R-:W-:Y:S05]  /*7730*/  BSYNC B7 ;  /* 0x0000000000077941 */ /* 0x000fea0003800000 */
.L_x_21584:
        /* <DEDUP_REMOVED lines=306> */
.L_x_21590:
        /* <DEDUP_REMOVED lines=32> */
.L_x_21592:
[----:B------:R-:W-:Y:S05]  /*8c60*/  BSYNC B6 ;  /* 0x0000000000067941 */ /* 0x000fea0003800000 */
.L_x_21591:
        /* <DEDUP_REMOVED lines=284> */
.L_x_21593:
[----:B------:R-:W2:Y:S01]  /*9e30*/  LDG.E.128 R16, desc[UR36][R18.64] ;  /* 0x0000002412107981 */ /* 0x000ea2000c1e1d00 */
[----:B------:R-:W0:Y:S02]  /*9e40*/  LDC.64 R4, c[0x0][0x5c8] ;  /* 0x00017200ff047b82 */ /* 0x000e240000000a00 */
[----:B0-----:R-:W-:-:S05]  /*9e50*/  IMAD.WIDE R2, R3, 0x10, R4 ;  /* 0x0000001003027825 */ /* 0x001fca00078e0204 */
[----:B--2---:R-:W-:Y:S04]  /*9e60*/  REDG.E.ADD.F64.RN.STRONG.GPU desc[UR36][R2.64], R16 ;  /* 0x00000010020079a6 */ /* 0x004fe8000c10ffa4 */
[----:B------:R-:W-:Y:S01]  /*9e70*/  REDG.E.ADD.F64.RN.STRONG.GPU desc[UR36][R2.64+0x8], R18 ;  /* 0x00000812020079a6 */ /* 0x000fe2000c10ffa4 */
[----:B------:R-:W-:Y:S05]  /*9e80*/  EXIT ;  /* 0x000000000000794d */ /* 0x000fea0003800000 */
.L_x_21594:
        /* <DEDUP_REMOVED lines=15> */
.L_x_28121:


//--------------------- .text._ZN2at6native24index_elementwise_kernelILi128ELi4EZNS0_20cuda_take_put_kernelIflZZZZZNS0_10put_kernelERNS_14TensorIteratorERKNS_10TensorBaseEbENKUlvE_clEvENKUlvE5_clEvENKUlvE_clEvENKUlvE0_clEvEUlRflE0_EEvS4_S7_RKT1_EUliE_EEvlSE_ --------------------------
	.section	.text._ZN2at6native24index_elementwise_kernelILi128ELi4EZNS0_20cuda_take_put_kernelIflZZZZZNS0_10put_kernelERNS_14TensorIteratorERKNS_10TensorBaseEbENKUlvE_clEvENKUlvE5_clEvENKUlvE_clEvENKUlvE0_clEvEUlRflE0_EEvS4_S7_RKT1_EUliE_EEvlSE_,"ax",@progbits
	.align	128
        .global         _ZN2at6native24index_elementwise_kernelILi128ELi4EZNS0_20cuda_take_put_kernelIflZZZZZNS0_10put_kernelERNS_14TensorIteratorERKNS_10TensorBaseEbENKUlvE_clEvENKUlvE5_clEvENKUlvE_clEvENKUlvE0_clEvEUlRflE0_EEvS4_S7_RKT1_EUliE_EEvlSE_
        .type           _ZN2at6native24index_elementwise_kernelILi128ELi4EZNS0_20cuda_take_put_kernelIflZZZZZNS0_10put_kernelERNS_14TensorIteratorERKNS_10TensorBaseEbENKUlvE_clEvENKUlvE5_clEvENKUlvE_clEvENKUlvE0_clEvEUlRflE0_EEvS4_S7_RKT1_EUliE_EEvlSE_,@function
        .size           _ZN2at6native24index_elementwise_kernelILi128ELi4EZNS0_20cuda_take_put_kernelIflZZZZZNS0_10put_kernelERNS_14TensorIteratorERKNS_10TensorBaseEbENKUlvE_clEvENKUlvE5_clEvENKUlvE_clEvENKUlvE0_clEvEUlRflE0_EEvS4_S7_RKT1_EUliE_EEvlSE_,(.L_x_27962 - _ZN2at6native24index_elementwise_kernelILi128ELi4EZNS0_20cuda_take_put_kernelIflZZZZZNS0_10put_kernelERNS_14TensorIteratorERKNS_10TensorBaseEbENKUlvE_clEvENKUlvE5_clEvENKUlvE_clEvENKUlvE0_clEvEUlRflE0_EEvS4_S7_RKT1_EUliE_EEvlSE_)
        .other          _ZN2at6native24index_elementwise_kernelILi128ELi4EZNS0_20cuda_take_put_kernelIflZZZZZNS0_10put_kernelERNS_14TensorIteratorERKNS_10TensorBaseEbENKUlvE_clEvENKUlvE5_clEvENKUlvE_clEvENKUlvE0_clEvEUlRflE0_EEvS4_S7_RKT1_EUliE_EEvlSE_,@"STO_CUDA_ENTRY STV_DEFAULT"
_ZN2at6native24index_elementwise_kernelILi128ELi4EZNS0_20cuda_take_put_kernelIflZZZZZNS0_10put_kernelERNS_14TensorIteratorERKNS_10TensorBaseEbENKUlvE_clEvENKUlvE5_clEvENKUlvE_clEvENKUlvE0_clEvEUlRflE0_EEvS4_S7_RKT1_EUliE_EEvlSE_:
.text._ZN2at6native24index_elementwise_kernelILi128ELi4EZNS0_20cuda_take_put_kernelIflZZZZZNS0_10put_kernelERNS_14TensorIteratorERKNS_10TensorBaseEbENKUlvE_clEvENKUlvE5_clEvENKUlvE_clEvENKUlvE0_clEvEUlRflE0_EEvS4_S7_RKT1_EUliE_EEvlSE_:
        /* <DEDUP_REMOVED lines=317> */
.L_x_21597:
        /* <DEDUP_REMOVED lines=29> */
.L_x_21599:
[----:B------:R-:W-:Y:S05]  /*15a0*/  BSYNC B7 ;  /* 0x0000000000077941 */ /* 0x000fea0003800000 */
.L_x_21598:
        /* <DEDUP_REMOVED lines=25> */
[----:B------:R-:W-:Y:S05]  /*1740*/  CALL.REL.NOINC `($__internal_44_$__cuda_sm20_div_u64) ;  /* 0x000001a4004c7944 */ /* 0x000fea0003c00000 */
        /* <DEDUP_REMOVED lines=11> */
.L_x_21602:
        /* <DEDUP_REMOVED lines=23> */
.L_x_21603:
[----:B------:R-:W-:Y:S05]  /*1970*/  BSYNC B0 ;  /* 0x0000000000007941 */ /* 0x000fea0003800000 */
.L_x_21601:
        /* <DEDUP_REMOVED lines=32> */
.L_x_21605:
        /* <DEDUP_REMOVED lines=24> */
.L_x_21606:
[----:B------:R-:W-:Y:S05]  /*1d00*/  BSYNC B0 ;  /* 0x0000000000007941 */ /* 0x000fea0003800000 */
.L_x_21604:
        /* <DEDUP_REMOVED lines=20> */
[----:B------:R-:W-:Y:S05]  /*1e50*/  CALL.REL.NOINC `($__internal_44_$__cuda_sm20_div_u64) ;  /* 0x0000019c00887944 */ /* 0x000fea0003c00000 */
        /* <DEDUP_REMOVED lines=12> */
.L_x_21608:
        /* <DEDUP_REMOVED lines=24> */
.L_x_21609:
[----:B------:R-:W-:Y:S05]  /*20a0*/  BSYNC B0 ;  /* 0x0000000000007941 */ /* 0x000fea0003800000 */
.L_x_21607:
        /* <DEDUP_REMOVED lines=33> */
.L_x_21611:
        /* <DEDUP_REMOVED lines=24> */
.L_x_21612:
[----:B------:R-:W-:Y:S05]  /*2440*/  BSYNC B0 ;  /* 0x0000000000007941 */ /* 0x000fea0003800000 */
.L_x_21610:
        /* <DEDUP_REMOVED lines=33> */
.L_x_21614:
        /* <DEDUP_REMOVED lines=24> */
.L_x_21615:
[----:B------:R-:W-:Y:S05]  /*27e0*/  BSYNC B0 ;  /* 0x0000000000007941 */ /* 0x000fea0003800000 */
.L_x_21613:
        /* <DEDUP_REMOVED lines=33> */
.L_x_21617:
        /* <DEDUP_REMOVED lines=24> */
.L_x_21618:
[----:B------:R-:W-:Y:S05]  /*2b80*/  BSYNC B0 ;  /* 0x0000000000007941 */ /* 0x000fea0003800000 */
.L_x_21616:
        /* <DEDUP_REMOVED lines=33> */
.L_x_21620:
        /* <DEDUP_REMOVED lines=24> */
.L_x_21621:
[----:B------:R-:W-:Y:S05]  /*2f20*/  BSYNC B0 ;  /* 0x0000000000007941 */ /* 0x000fea0003800000 */
.L_x_21619:
        /* <DEDUP_REMOVED lines=33> */
.L_x_21623:
        /* <DEDUP_REMOVED lines=24> */
.L_x_21624:
[----:B------:R-:W-:Y:S05]  /*32c0*/  BSYNC B0 ;  /* 0x0000000000007941 */ /* 0x000fea0003800000 */
.L_x_21622:
        /* <DEDUP_REMOVED lines=33> */
.L_x_21626:
        /* <DEDUP_REMOVED lines=24> */
.L_x_21627:
[----:B------:R-:W-:Y:S05]  /*3660*/  BSYNC B0 ;  /* 0x0000000000007941 */ /* 0x000fea0003800000 */
.L_x_21625:
        /* <DEDUP_REMOVED lines=33> */
.L_x_21629:
        /* <DEDUP_REMOVED lines=24> */
.L_x_21630:
[----:B------:R-:W-:Y:S05]  /*3a00*/  BSYNC B0 ;  /* 0x0000000000007941 */ /* 0x000fea0003800000 */
.L_x_21628:
        /* <DEDUP_REMOVED lines=33> */
.L_x_21632:
        /* <DEDUP_REMOVED lines=24> */
.L_x_21633:
[----:B------:R-:W-:Y:S05]  /*3da0*/  BSYNC B0 ;  /* 0x0000000000007941 */ /* 0x000fea0003800000 */
.L_x_21631:
        /* <DEDUP_REMOVED lines=33> */
.L_x_21635:
        /* <DEDUP_REMOVED lines=24> */
.L_x_21636:
[----:B------:R-:W-:Y:S05]  /*4140*/  BSYNC B0 ;  /* 0x0000000000007941 */ /* 0x000fea0003800000 */
.L_x_21634:
        /* <DEDUP_REMOVED lines=33> */
.L_x_21638:
        /* <DEDUP_REMOVED lines=24> */
.L_x_21639:
[----:B------:R-:W-:Y:S05]  /*44e0*/  BSYNC B0 ;  /* 0x0000000000007941 */ /* 0x000fea0003800000 */
.L_x_21637:
        /* <DEDUP_REMOVED lines=33> */
.L_x_21641:
        /* <DEDUP_REMOVED lines=24> */
.L_x_21642:
[----:B------:R-:W-:Y:S05]  /*4880*/  BSYNC B0 ;  /* 0x0000000000007941 */ /* 0x000fea0003800000 */
.L_x_21640:
        /* <DEDUP_REMOVED lines=33> */
.L_x_21644:
        /* <DEDUP_REMOVED lines=24> */
.L_x_21645:
[----:B------:R-:W-:Y:S05]  /*4c20*/  BSYNC B0 ;  /* 0x0000000000007941 */ /* 0x000fea0003800000 */
.L_x_21643:
        /* <DEDUP_REMOVED lines=33> */
.L_x_21647:
        /* <DEDUP_REMOVED lines=24> */
.L_x_21648:
[----:B------:R-:W-:Y:S05]  /*4fc0*/  BSYNC B0 ;  /* 0x0000000000007941 */ /* 0x000fea0003800000 */
.L_x_21646:
        /* <DEDUP_REMOVED lines=33> */
.L_x_21650:
        /* <DEDUP_REMOVED lines=24> */
.L_x_21651:
[----:B------:R-:W-:Y:S05]  /*5360*/  BSYNC B0 ;  /* 0x0000000000007941 */ /* 0x000fea0003800000 */
.L_x_21649:
        /* <DEDUP_REMOVED lines=33> */
.L_x_21653:
        /* <DEDUP_REMOVED lines=24> */
.L_x_21654:
[----:B------:R-:W-:Y:S05]  /*5700*/  BSYNC B0 ;  /* 0x0000000000007941 */ /* 0x000fea0003800000 */
.L_x_21652:
        /* <DEDUP_REMOVED lines=33> */
.L_x_21656:
        /* <DEDUP_REMOVED lines=24> */
.L_x_21657:
[----:B------:R-:W-:Y:S05]  /*5aa0*/  BSYNC B0 ;  /* 0x0000000000007941 */ /* 0x000fea0003800000 */
.L_x_21655:
        /* <DEDUP_REMOVED lines=33> */
.L_x_21659:
        /* <DEDUP_REMOVED lines=24> */
.L_x_21660:
[----:B------:R-:W-:Y:S05]  /*5e40*/  BSYNC B0 ;  /* 0x0000000000007941 */ /* 0x000fea0003800000 */
.L_x_21658:
        /* <DEDUP_REMOVED lines=33> */
.L_x_21662:
        /* <DEDUP_REMOVED lines=24> */
.L_x_21663:
[----:B------:R-:W-:Y:S05]  /*61e0*/  BSYNC B0 ;  /* 0x0000000000007941 */ /* 0x000fea0003800000 */
.L_x_21661:
        /* <DEDUP_REMOVED lines=33> */
.L_x_21665:
        /* <DEDUP_REMOVED lines=24> */
.L_x_21666:
[----:B------:R-:W-:Y:S05]  /*6580*/  BSYNC B0 ;  /* 0x0000000000007941 */ /* 0x000fea0003800000 */
.L_x_21664:
        /* <DEDUP_REMOVED lines=33> */
.L_x_21668:
        /* <DEDUP_REMOVED lines=24> */
.L_x_21669:
[----:B------:R-:W-:Y:S05]  /*6920*/  BSYNC B0 ;  /* 0x0000000000007941 */ /* 0x000fea0003800000 */
.L_x_21667:
        /* <DEDUP_REMOVED lines=31> */
.L_x_21671:
        /* <DEDUP_REMOVED lines=23> */
.L_x_21672:
[----:B------:R-:W-:Y:S05]  /*6c90*/  BSYNC B0 ;  /* 0x0000000000007941 */ /* 0x000fea0003800000 */
.L_x_21670:
        /* <DEDUP_REMOVED lines=17> */
[----:B------:R-:W-:Y:S05]  /*6db0*/  CALL.REL.NOINC `($__internal_45_$__cuda_sm20_rem_u64) ;  /* 0x0000015000c47944 */ /* 0x000fea0003c00000 */
[----:B------:R-:W-:Y:S01]  /*6dc0*/  IMAD.MOV.U32 R4, RZ, RZ, R0 ;  /* 0x000000ffff047224 */ /* 0x000fe200078e0000 */
[----:B------:R-:W-:Y:S01]  /*6dd0*/  MOV R5, R3 ;  /* 0x0000000300057202 */ /* 0x000fe20000000f00 */
[----:B------:R-:W-:Y:S06]  /*6de0*/  BRA `(.L_x_21675) ;  /* 0x0000000000507947 */ /* 0x000fec0003800000 */
.L_x_21674:
        /* <DEDUP_REMOVED lines=20> */
.L_x_21675:
[----:B------:R-:W-:Y:S05]  /*6f30*/  BSYNC B0 ;  /* 0x0000000000007941 */ /* 0x000fea0003800000 */
.L_x_21673:
[----:B------:R-:W-:Y:S01]  /*6f40*/  ULDC.64 UR4, c[0x0][0x5c0] ;  /* 0x0001700000047ab9 */ /* 0x000fe20000000a00 */
[----:B------:R-:W-:Y:S02]  /*6f50*/  IMAD.MOV.U32 R3, RZ, RZ, R15 ;  /* 0x000000ffff037224 */ /* 0x000fe400078e000f */
[----:B------:R-:W-:Y:S02]  /*6f60*/  IMAD R5, R5, UR4, RZ ;  /* 0x0000000405057c24 */ /* 0x000fe4000f8e02ff */
[----:B------:R-:W-:-:S04]  /*6f70*/  IMAD.WIDE.U32 R2, R4, UR4, R2 ;  /* 0x0000000404027c25 */ /* 0x000fc8000f8e0002 */
[----:B------:R-:W-:-:S05]  /*6f80*/  IMAD R5, R4, UR5, R5 ;  /* 0x0000000504057c24 */ /* 0x000fca000f8e0205 */
[----:B------:R-:W-:-:S07]  /*6f90*/  IADD3 R15, R3, R5, RZ ;  /* 0x00000005030f7210 */ /* 0x000fce0007ffe0ff */
.L_x_21600:
[----:B------:R-:W-:Y:S02]  /*6fa0*/  ULDC.64 UR4, c[0x0][0x410] ;  /* 0x0001040000047ab9 */ /* 0x000fe40000000a00 */
[----:B------:R-:W-:-:S05]  /*6fb0*/  IADD3 R4, P0, R16, UR4, RZ ;  /* 0x0000000410047c10 */ /* 0x000fca000ff1e0ff */
[----:B------:R-:W-:Y:S01]  /*6fc0*/  IMAD.X R5, RZ, RZ, UR5, P0 ;  /* 0x00000005ff057e24 */ /* 0x000fe200080e06ff */
[----:B------:R-:W-:-:S05]  /*6fd0*/  ULDC.64 UR4, c[0x0][0x5c8] ;  /* 0x0001720000047ab9 */ /* 0x000fca0000000a00 */
[----:B------:R0:W2:Y:S01]  /*6fe0*/  LDG.E R5, desc[UR36][R4.64] ;  /* 0x0000002404057981 */ /* 0x0000a2000c1e1900 */
[----:B------:R-:W-:-:S04]  /*6ff0*/  LEA R6, P0, R2, UR4, 0x2 ;  /* 0x0000000402067c11 */ /* 0x000fc8000f8010ff */
[----:B------:R-:W-:Y:S02]  /*7000*/  LEA.HI.X R7, R2, UR5, R15, 0x2, P0 ;  /* 0x0000000502077c11 */ /* 0x000fe400080f140f */
[----:B------:R-:W-:-:S05]  /*7010*/  LEA R2, R22, R17, 0x9 ;  /* 0x0000001116027211 */ /* 0x000fca00078e48ff */
[----:B------:R-:W-:-:S05]  /*7020*/  VIADD R2, R2, 0x80 ;  /* 0x0000008002027836 */ /* 0x000fca0000000000 */
[----:B0-----:R-:W-:Y:S01]  /*7030*/  MOV R4, R2 ;  /* 0x0000000200047202 */ /* 0x001fe20000000f00 */
[----:B--2---:R0:W-:Y:S02]  /*7040*/  STG.E desc[UR36][R6.64], R5 ;  /* 0x0000000506007986 */ /* 0x0041e4000c101924 */
[----:B0-----:R-:W-:-:S07]  /*7050*/  IMAD.MOV.U32 R5, RZ, RZ, RZ ;  /* 0x000000ffff057224 */ /* 0x001fce00078e00ff */
.L_x_21596:
[----:B------:R-:W-:Y:S05]  /*7060*/  BSYNC B6 ;  /* 0x0000000000067941 */ /* 0x000fea0003800000 */
.L_x_21595:
        /* <DEDUP_REMOVED lines=308> */
.L_x_21678:
        /* <DEDUP_REMOVED lines=29> */
.L_x_21680:
[----:B------:R-:W-:Y:S05]  /*8580*/  BSYNC B7 ;  /* 0x0000000000077941 */ /* 0x000fea0003800000 */
.L_x_21679:
        /* <DEDUP_REMOVED lines=37> */
.L_x_21683:
        /* <DEDUP_REMOVED lines=23> */
.L_x_21684:
[----:B------:R-:W-:Y:S05]  /*8950*/  BSYNC B0 ;  /* 0x0000000000007941 */ /* 0x000fea0003800000 */
.L_x_21682:
        /* <DEDUP_REMOVED lines=32> */
.L_x_21686:
        /* <DEDUP_REMOVED lines=24> */
.L_x_21687:
[----:B------:R-:W-:Y:S05]  /*8ce0*/  BSYNC B0 ;  /* 0x0000000000007941 */ /* 0x000fea0003800000 */
.L_x_21685:
        /* <DEDUP_REMOVED lines=32> */
.L_x_21689:
        /* <DEDUP_REMOVED lines=24> */
.L_x_21690:
[----:B------:R-:W-:Y:S05]  /*9070*/  BSYNC B0 ;  /* 0x0000000000007941 */ /* 0x000fea0003800000 */
.L_x_21688:
        /* <DEDUP_REMOVED lines=32> */
.L_x_21692:
        /* <DEDUP_REMOVED lines=24> */
.L_x_21693:
[----:B------:R-:W-:Y:S05]  /*9400*/  BSYNC B0 ;  /* 0x0000000000007941 */ /* 0x000fea0003800000 */
.L_x_21691:
        /* <DEDUP_REMOVED lines=32> */
.L_x_21695:
        /* <DEDUP_REMOVED lines=24> */
.L_x_21696:
[----:B------:R-:W-:Y:S05]  /*9790*/  BSYNC B0 ;  /* 0x0000000000007941 */ /* 0x000fea0003800000 */
.L_x_21694:
        /* <DEDUP_REMOVED lines=32> */
.L_x_21698:
        /* <DEDUP_REMOVED lines=24> */
.L_x_21699:
[----:B------:R-:W-:Y:S05]  /*9b20*/  BSYNC B0 ;  /* 0x0000000000007941 */ /* 0x000fea0003800000 */
.L_x_21697:
        /* <DEDUP_REMOVED lines=32> */
.L_x_21701:
        /* <DEDUP_REMOVED lines=24> */
.L_x_21702:
[----:B------:R-:W-:Y:S05]  /*9eb0*/  BSYNC B0 ;  /* 0x0000000000007941 */ /* 0x000fea0003800000 */
.L_x_21700:
        /* <DEDUP_REMOVED lines=32> */
.L_x_21704:
        /* <DEDUP_REMOVED lines=24> */
.L_x_21705:
[----:B------:R-:W-:Y:S05]  /*a240*/  BSYNC B0 ;  /* 0x0000000000007941 */ /* 0x000fea0003800000 */
.L_x_21703:
        /* <DEDUP_REMOVED lines=32> */
.L_x_21707:
        /* <DEDUP_REMOVED lines=24> */
.L_x_21708:
[----:B------:R-:W-:Y:S05]  /*a5d0*/  BSYNC B0 ;  /* 0x0000000000007941 */ /* 0x000fea0003800000 */
.L_x_21706:
        /* <DEDUP_REMOVED lines=32> */
.L_x_21710:
        /* <DEDUP_REMOVED lines=24> */
.L_x_21711:
[----:B------:R-:W-:Y:S05]  /*a960*/  BSYNC B0 ;  /* 0x0000000000007941 */ /* 0x000fea0003800000 */
.L_x_21709:
        /* <DEDUP_REMOVED lines=32> */
.L_x_21713:
        /* <DEDUP_REMOVED lines=24> */
.L_x_21714:
[----:B------:R-:W-:Y:S05]  /*acf0*/  BSYNC B0 ;  /* 0x0000000000007941 */ /* 0x000fea0003800000 */
.L_x_21712:
        /* <DEDUP_REMOVED lines=32> */
.L_x_21716:
        /* <DEDUP_REMOVED lines=24> */
.L_x_21717:
[----:B------:R-:W-:Y:S05]  /*b080*/  BSYNC B0 ;  /* 0x0000000000007941 */ /* 0x000fea0003800000 */
.L_x_21715:
        /* <DEDUP_REMOVED lines=32> */
.L_x_21719:
        /* <DEDUP_REMOVED lines=24> */
.L_x_21720:
[----:B------:R-:W-:Y:S05]  /*b410*/  BSYNC B0 ;  /* 0x0000000000007941 */ /* 0x000fea0003800000 */
.L_x_21718:
        /* <DEDUP_REMOVED lines=32> */
.L_x_21722:
        /* <DEDUP_REMOVED lines=24> */
.L_x_21723:
[----:B------:R-:W-:Y:S05]  /*b7a0*/  BSYNC B0 ;  /* 0x0000000000007941 */ /* 0x000fea0003800000 */
.L_x_21721:
        /* <DEDUP_REMOVED lines=32> */
.L_x_21725:
        /* <DEDUP_REMOVED lines=24> */
.L_x_21726:
[----:B------:R-:W-:Y:S05]  /*bb30*/  BSYNC B0 ;  /* 0x0000000000007941 */ /* 0x000fea0003800000 */
.L_x_21724:
        /* <DEDUP_REMOVED lines=32> */
.L_x_21728:
        /* <DEDUP_REMOVED lines=24> */
.L_x_21729:
[----:B------:R-:W-:Y:S05]  /*bec0*/  BSYNC B0 ;  /* 0x0000000000007941 */ /* 0x000fea0003800000 */
.L_x_21727:
        /* <DEDUP_REMOVED lines=32> */
.L_x_21731:
        /* <DEDUP_REMOVED lines=24> */
.L_x_21732:
[----:B------:R-:W-:Y:S05]  /*c250*/  BSYNC B0 ;  /* 0x0000000000007941 */ /* 0x000fea0003800000 */
.L_x_21730:
        /* <DEDUP_REMOVED lines=32> */
.L_x_21734:
        /* <DEDUP_REMOVED lines=24> */
.L_x_21735:
[----:B------:R-:W-:Y:S05]  /*c5e0*/  BSYNC B0 ;  /* 0x0000000000007941 */ /* 0x000fea0003800000 */
.L_x_21733:
        /* <DEDUP_REMOVED lines=32> */
.L_x_21737:
        /* <DEDUP_REMOVED lines=24> */
.L_x_21738:
[----:B------:R-:W-:Y:S05]  /*c970*/  BSYNC B0 ;  /* 0x0000000000007941 */ /* 0x000fea0003800000 */
.L_x_21736:
        /* <DEDUP_REMOVED lines=32> */
.L_x_21740:
        /* <DEDUP_REMOVED lines=24> */
.L_x_21741:
[----:B------:R-:W-:Y:S05]  /*cd00*/  BSYNC B0 ;  /* 0x0000000000007941 */ /* 0x000fea0003800000 */
.L_x_21739:
        /* <DEDUP_REMOVED lines=32> */
.L_x_21743:
        /* <DEDUP_REMOVED lines=24> */
.L_x_21744:
[----:B------:R-:W-:Y:S05]  /*d090*/  BSYNC B0 ;  /* 0x0000000000007941 */ /* 0x000fea0003800000 */
.L_x_21742:
        /* <DEDUP_REMOVED lines=32> */
.L_x_21746:
        /* <DEDUP_REMOVED lines=24> */
.L_x_21747:
[----:B------:R-:W-:Y:S05]  /*d420*/  BSYNC B0 ;  /* 0x0000000000007941 */ /* 0x000fea0003800000 */
.L_x_21745:
        /* <DEDUP_REMOVED lines=32> */
.L_x_21749:
        /* <DEDUP_REMOVED lines=24> */
.L_x_21750:
[----:B------:R-:W-:Y:S05]  /*d7b0*/  BSYNC B0 ;  /* 0x0000000000007941 */ /* 0x000fea0003800000 */
.L_x_21748:
        /* <DEDUP_REMOVED lines=30> */
.L_x_21752:
        /* <DEDUP_REMOVED lines=23> */
.L_x_21753:
[----:B------:R-:W-:Y:S05]  /*db10*/  BSYNC B0 ;  /* 0x0000000000007941 */ /* 0x000fea0003800000 */
.L_x_21751:
        /* <DEDUP_REMOVED lines=20> */
.L_x_21755:
        /* <DEDUP_REMOVED lines=19> */
.L_x_21756:
[----:B------:R-:W-:Y:S05]  /*dd90*/  BSYNC B0 ;  /* 0x0000000000007941 */ /* 0x000fea0003800000 */
.L_x_21754:
[----:B------:R-:W-:Y:S02]  /*dda0*/  ULDC.64 UR4, c[0x0][0x5c0] ;  /* 0x0001700000047ab9 */ /* 0x000fe40000000a00 */
[----:B------:R-:W-:Y:S02]  /*ddb0*/  IMAD R3, R5, UR4, RZ ;  /* 0x0000000405037c24 */ /* 0x000fe4000f8e02ff */
[----:B------:R-:W-:-:S04]  /*ddc0*/  IMAD.WIDE.U32 R12, R4, UR4, R12 ;  /* 0x00000004040c7c25 */ /* 0x000fc8000f8e000c */
[----:B------:R-:W-:-:S05]  /*ddd0*/  IMAD R3, R4, UR5, R3 ;  /* 0x0000000504037c24 */ /* 0x000fca000f8e0203 */
[----:B------:R-:W-:-:S07]  /*dde0*/  IADD3 R13, R13, R3, RZ ;  /* 0x000000030d0d7210 */ /* 0x000fce0007ffe0ff */
.L_x_21681:
[----:B------:R-:W-:Y:S02]  /*ddf0*/  ULDC.64 UR4, c[0x0][0x410] ;  /* 0x0001040000047ab9 */ /* 0x000fe40000000a00 */
[----:B------:R-:W-:-:S05]  /*de00*/  IADD3 R16, P0, R16, UR4, RZ ;  /* 0x0000000410107c10 */ /* 0x000fca000ff1e0ff */
[----:B------:R-:W-:Y:S01]  /*de10*/  IMAD.X R17, RZ, RZ, UR5, P0 ;  /* 0x00000005ff117e24 */ /* 0x000fe200080e06ff */
[----:B------:R-:W-:-:S05]  /*de20*/  ULDC.64 UR4, c[0x0][0x5c8] ;  /* 0x0001720000047ab9 */ /* 0x000fca0000000a00 */
[----:B------:R-:W2:Y:S01]  /*de30*/  LDG.E R17, desc[UR36][R16.64] ;  /* 0x0000002410117981 */ /* 0x000ea2000c1e1900 */
[----:B------:R-:W-:Y:S02]  /*de40*/  LEA R4, P0, R12, UR4, 0x2 ;  /* 0x000000040c047c11 */ /* 0x000fe4000f8010ff */
[----:B------:R-:W-:Y:S02]  /*de50*/  IADD3 R2, R2, 0x80, RZ ;  /* 0x0000008002027810 */ /* 0x000fe40007ffe0ff */
[----:B------:R-:W-:-:S05]  /*de60*/  LEA.HI.X R5, R12, UR5, R13, 0x2, P0 ;  /* 0x000000050c057c11 */ /* 0x000fca00080f140d */
[----:B--2---:R0:W-:Y:S02]  /*de70*/  STG.E desc[UR36][R4.64], R17 ;  /* 0x0000001104007986 */ /* 0x0041e4000c101924 */
[----:B0-----:R-:W-:Y:S01]  /*de80*/  HFMA2.MMA R5, -RZ, RZ, 0, 0 ;  /* 0x00000000ff057435 */ /* 0x001fe200000001ff */
[----:B------:R-:W-:-:S10]  /*de90*/  IMAD.MOV.U32 R4, RZ, RZ, R2 ;  /* 0x000000ffff047224 */ /* 0x000fd400078e0002 */
.L_x_21677:
[----:B------:R-:W-:Y:S05]  /*dea0*/  BSYNC B6 ;  /* 0x0000000000067941 */ /* 0x000fea0003800000 */
.L_x_21676:
        /* <DEDUP_REMOVED lines=308> */
.L_x_21759:
        /* <DEDUP_REMOVED lines=29> */
.L_x_21761:
[----:B------:R-:W-:Y:S05]  /*f3c0*/  BSYNC B7 ;  /* 0x0000000000077941 */ /* 0x000fea0003800000 */
.L_x_21760:
        /* <DEDUP_REMOVED lines=37> */
.L_x_21764:
        /* <DEDUP_REMOVED lines=23> */
.L_x_21765:
[----:B------:R-:W-:Y:S05]  /*f790*/  BSYNC B0 ;  /* 0x0000000000007941 */ /* 0x000fea0003800000 */
.L_x_21763:
        /* <DEDUP_REMOVED lines=32> */
.L_x_21767:
        /* <DEDUP_REMOVED lines=24> */
.L_x_21768:
[----:B------:R-:W-:Y:S05]  /*fb20*/  BSYNC B0 ;  /* 0x0000000000007941 */ /* 0x000fea0003800000 */
.L_x_21766:
        /* <DEDUP_REMOVED lines=32> */
.L_x_21770:
        /* <DEDUP_REMOVED lines=24> */
.L_x_21771:
[----:B------:R-:W-:Y:S05]  /*feb0*/  BSYNC B0 ;  /* 0x0000000000007941 */ /* 0x000fea0003800000 */
.L_x_21769:
        /* <DEDUP_REMOVED lines=32> */
.L_x_21773:
        /* <DEDUP_REMOVED lines=24> */
.L_x_21774:
[----:B------:R-:W-:Y:S05]  /*10240*/  BSYNC B0 ;  /* 0x0000000000007941 */ /* 0x000fea0003800000 */
.L_x_21772:
        /* <DEDUP_REMOVED lines=32> */
.L_x_21776:
        /* <DEDUP_REMOVED lines=24> */
.L_x_21777:
[----:B------:R-:W-:Y:S05]  /*105d0*/  BSYNC B0 ;  /* 0x0000000000007941 */ /* 0x000fea0003800000 */
.L_x_21775:
        /* <DEDUP_REMOVED lines=32> */
.L_x_21779:
        /* <DEDUP_REMOVED lines=24> */
.L_x_21780:
[----:B------:R-:W-:Y:S05]  /*10960*/  BSYNC B0 ;  /* 0x0000000000007941 */ /* 0x000fea0003800000 */
.L_x_21778:
        /* <DEDUP_REMOVED lines=32> */
.L_x_21782:
        /* <DEDUP_REMOVED lines=24> */
.L_x_21783:
[----:B------:R-:W-:Y:S05]  /*10cf0*/  BSYNC B0 ;  /* 0x0000000000007941 */ /* 0x000fea0003800000 */
.L_x_21781:
        /* <DEDUP_REMOVED lines=32> */
.L_x_21785:
        /* <DEDUP_REMOVED lines=24> */
.L_x_21786:
[----:B------:R-:W-:Y:S05]  /*11080*/  BSYNC B0 ;  /* 0x0000000000007941 */ /* 0x000fea0003800000 */
.L_x_21784:
        /* <DEDUP_REMOVED lines=32> */
.L_x_21788:
        /* <DEDUP_REMOVED lines=24> */
.L_x_21789:
[----:B------:R-:W-:Y:S05]  /*11410*/  BSYNC B0 ;  /* 0x0000000000007941 */ /* 0x000fea0003800000 */
.L_x_21787:
        /* <DEDUP_REMOVED lines=32> */
.L_x_21791:
        /* <DEDUP_REMOVED lines=24> */
.L_x_21792:
[----:B------:R-:W-:Y:S05]  /*117a0*/  BSYNC B0 ;  /* 0x0000000000007941 */ /* 0x000fea0003800000 */
.L_x_21790:
        /* <DEDUP_REMOVED lines=32> */
.L_x_21794:
        /* <DEDUP_REMOVED lines=24> */
.L_x_21795:
[----:B------:R-:W-:Y:S05]  /*11b30*/  BSYNC B0 ;  /* 0x0000000000007941 */ /* 0x000fea0003800000 */
.L_x_21793:
        /* <DEDUP_REMOVED lines=32> */
.L_x_21797:
        /* <DEDUP_REMOVED lines=24> */
.L_x_21798:
[----:B------:R-:W-:Y:S05]  /*11ec0*/  BSYNC B0 ;  /* 0x0000000000007941 */ /* 0x000fea0003800000 */
.L_x_21796:
        /* <DEDUP_REMOVED lines=32> */
.L_x_21800:
        /* <DEDUP_REMOVED lines=24> */
.L_x_21801:
[----:B------:R-:W-:Y:S05]  /*12250*/  BSYNC B0 ;  /* 0x0000000000007941 */ /* 0x000fea0003800000 */
.L_x_21799:
        /* <DEDUP_REMOVED lines=32> */
.L_x_21803:
        /* <DEDUP_REMOVED lines=24> */
.L_x_21804:
[----:B------:R-:W-:Y:S05]  /*125e0*/  BSYNC B0 ;  /* 0x0000000000007941 */ /* 0x000fea0003800000 */
.L_x_21802:
        /* <DEDUP_REMOVED lines=19> */
[----:B------:R-:W-:Y:S05]  /*12720*/  CALL.REL.NOINC `($__internal_44_$__cuda_sm20_div_u64) ;  /* 0x0000009400547944 */ /* 0x000fea0003c00000 */
        /* <DEDUP_REMOVED lines=12> */
.L_x_21806:
        /* <DEDUP_REMOVED lines=24> */
.L_x_21807:
[----:B------:R-:W-:Y:S05]  /*12970*/  BSYNC B0 ;  /* 0x0000000000007941 */ /* 0x000fea0003800000 */
.L_x_21805:
        /* <DEDUP_REMOVED lines=19> */
[----:B------:R-:W-:Y:S05]  /*12ab0*/  CALL.REL.NOINC `($__internal_44_$__cuda_sm20_div_u64) ;  /* 0x0000009000707944 */ /* 0x000fea0003c00000 */
        /* <DEDUP_REMOVED lines=12> */
.L_x_21809:
        /* <DEDUP_REMOVED lines=24> */
.L_x_21810:
[----:B------:R-:W-:Y:S05]  /*12d00*/  BSYNC B0 ;  /* 0x0000000000007941 */ /* 0x000fea0003800000 */
.L_x_21808:
        /* <DEDUP_REMOVED lines=32> */
.L_x_21812:
        /* <DEDUP_REMOVED lines=24> */
.L_x_21813:
[----:B------:R-:W-:Y:S05]  /*13090*/  BSYNC B0 ;  /* 0x0000000000007941 */ /* 0x000fea0003800000 */
.L_x_21811:
        /* <DEDUP_REMOVED lines=32> */
.L_x_21815:
        /* <DEDUP_REMOVED lines=24> */
.L_x_21816:
[----:B------:R-:W-:Y:S05]  /*13420*/  BSYNC B0 ;  /* 0x0000000000007941 */ /* 0x000fea0003800000 */
.L_x_21814:
        /* <DEDUP_REMOVED lines=32> */
.L_x_21818:
        /* <DEDUP_REMOVED lines=24> */
.L_x_21819:
[----:B------:R-:W-:Y:S05]  /*137b0*/  BSYNC B0 ;  /* 0x0000000000007941 */ /* 0x000fea0003800000 */
.L_x_21817:
        /* <DEDUP_REMOVED lines=32> */
.L_x_21821:
        /* <DEDUP_REMOVED lines=24> */
.L_x_21822:
[----:B------:R-:W-:Y:S05]  /*13b40*/  BSYNC B0 ;  /* 0x0000000000007941 */ /* 0x000fea0003800000 */
.L_x_21820:
        /* <DEDUP_REMOVED lines=32> */
.L_x_21824:
        /* <DEDUP_REMOVED lines=24> */
.L_x_21825:
[----:B------:R-:W-:Y:S05]  /*13ed0*/  BSYNC B0 ;  /* 0x0000000000007941 */ /* 0x000fea0003800000 */
.L_x_21823:
        /* <DEDUP_REMOVED lines=32> */
.L_x_21827:
        /* <DEDUP_REMOVED lines=24> */
.L_x_21828:
[----:B------:R-:W-:Y:S05]  /*14260*/  BSYNC B0 ;  /* 0x0000000000007941 */ /* 0x000fea0003800000 */
.L_x_21826:
        /* <DEDUP_REMOVED lines=32> */
.L_x_21830:
        /* <DEDUP_REMOVED lines=24> */
.L_x_21831:
[----:B------:R-:W-:Y:S05]  /*145f0*/  BSYNC B0 ;  /* 0x0000000000007941 */ /* 0x000fea0003800000 */
.L_x_21829:
        /* <DEDUP_REMOVED lines=30> */
.L_x_21833:
        /* <DEDUP_REMOVED lines=23> */
.L_x_21834:
[----:B------:R-:W-:Y:S05]  /*14950*/  BSYNC B0 ;  /* 0x0000000000007941 */ /* 0x000fea0003800000 */
.L_x_21832:
        /* <DEDUP_REMOVED lines=17> */
[----:B------:R-:W-:Y:S01]  /*14a70*/  MOV R4, R0 ;  /* 0x0000000000047202 */ /* 0x000fe20000000f00 */
[----:B------:R-:W-:Y:S01]  /*14a80*/  IMAD.MOV.U32 R5, RZ, RZ, R3 ;  /* 0x000000ffff057224 */ /* 0x000fe200078e0003 */
[----:B------:R-:W-:Y:S06]  /*14a90*/  BRA `(.L_x_21837) ;  /* 0x00000000004c7947 */ /* 0x000fec0003800000 */
.L_x_21836:
        /* <DEDUP_REMOVED lines=19> */
.L_x_21837:
[----:B------:R-:W-:Y:S05]  /*14bd0*/  BSYNC B0 ;  /* 0x0000000000007941 */ /* 0x000fea0003800000 */
.L_x_21835:
[----:B------:R-:W-:Y:S02]  /*14be0*/  ULDC.64 UR4, c[0x0][0x5c0] ;  /* 0x0001700000047ab9 */ /* 0x000fe40000000a00 */
[----:B------:R-:W-:Y:S02]  /*14bf0*/  IMAD R3, R5, UR4, RZ ;  /* 0x0000000405037c24 */ /* 0x000fe4000f8e02ff */
[----:B------:R-:W-:-:S04]  /*14c00*/  IMAD.WIDE.U32 R12, R4, UR4, R12 ;  /* 0x00000004040c7c25 */ /* 0x000fc8000f8e000c */
[----:B------:R-:W-:-:S05]  /*14c10*/  IMAD R3, R4, UR5, R3 ;  /* 0x0000000504037c24 */ /* 0x000fca000f8e0203 */
[----:B------:R-:W-:-:S07]  /*14c20*/  IADD3 R13, R13, R3, RZ ;  /* 0x000000030d0d7210 */ /* 0x000fce0007ffe0ff */
.L_x_21762:
        /* <DEDUP_REMOVED lines=9> */
[----:B0-----:R-:W-:Y:S01]  /*14cc0*/  MOV R4, R2 ;  /* 0x0000000200047202 */ /* 0x001fe20000000f00 */
[----:B------:R-:W-:-:S07]  /*14cd0*/  IMAD.MOV.U32 R5, RZ, RZ, RZ ;  /* 0x000000ffff057224 */ /* 0x000fce00078e00ff */
.L_x_21758:
[----:B------:R-:W-:Y:S05]  /*14ce0*/  BSYNC B6 ;  /* 0x0000000000067941 */ /* 0x000fea0003800000 */
.L_x_21757:
        /* <DEDUP_REMOVED lines=307> */
.L_x_21838:
        /* <DEDUP_REMOVED lines=32> */
.L_x_21840:
[----:B------:R-:W-:Y:S05]  /*16220*/  BSYNC B6 ;  /* 0x0000000000067941 */ /* 0x000fea0003800000 */
.L_x_21839:
        /* <DEDUP_REMOVED lines=37> */
.L_x_21843:
        /* <DEDUP_REMOVED lines=24> */
.L_x_21844:
[----:B------:R-:W-:Y:S05]  /*16600*/  BSYNC B0 ;  /* 0x0000000000007941 */ /* 0x000fea0003800000 */
.L_x_21842:
        /* <DEDUP_REMOVED lines=32> */
.L_x_21846:
        /* <DEDUP_REMOVED lines=24> */
.L_x_21847:
[----:B------:R-:W-:Y:S05]  /*16990*/  BSYNC B0 ;  /* 0x0000000000007941 */ /* 0x000fea0003800000 */
.L_x_21845:
        /* <DEDUP_REMOVED lines=33> */
.L_x_21849:
        /* <DEDUP_REMOVED lines=24> */
.L_x_21850:
[----:B------:R-:W-:Y:S05]  /*16d30*/  BSYNC B0 ;  /* 0x0000000000007941 */ /* 0x000fea0003800000 */
.L_x_21848:
        /* <DEDUP_REMOVED lines=33> */
.L_x_21852:
        /* <DEDUP_REMOVED lines=24> */
.L_x_21853:
[----:B------:R-:W-:Y:S05]  /*170d0*/  BSYNC B0 ;  /* 0x0000000000007941 */ /* 0x000fea0003800000 */
.L_x_21851:
        /* <DEDUP_REMOVED lines=33> */
.L_x_21855:
        /* <DEDUP_REMOVED lines=24> */
.L_x_21856:
[----:B------:R-:W-:Y:S05]  /*17470*/  BSYNC B0 ;  /* 0x0000000000007941 */ /* 0x000fea0003800000 */
.L_x_21854:
        /* <DEDUP_REMOVED lines=33> */
.L_x_21858:
        /* <DEDUP_REMOVED lines=24> */
.L_x_21859:
[----:B------:R-:W-:Y:S05]  /*17810*/  BSYNC B0 ;  /* 0x0000000000007941 */ /* 0x000fea0003800000 */
.L_x_21857:
        /* <DEDUP_REMOVED lines=33> */
.L_x_21861:
        /* <DEDUP_REMOVED lines=24> */
.L_x_21862:
[----:B------:R-:W-:Y:S05]  /*17bb0*/  BSYNC B0 ;  /* 0x0000000000007941 */ /* 0x000fea0003800000 */
.L_x_21860:
        /* <DEDUP_REMOVED lines=33> */
.L_x_21864:
        /* <DEDUP_REMOVED lines=24> */
.L_x_21865:
[----:B------:R-:W-:Y:S05]  /*17f50*/  BSYNC B0 ;  /* 0x0000000000007941 */ /* 0x000fea0003800000 */
.L_x_21863:
        /* <DEDUP_REMOVED lines=33> */
.L_x_21867:
        /* <DEDUP_REMOVED lines=24> */
.L_x_21868:
[----:B------:R-:W-:Y:S05]  /*182f0*/  BSYNC B0 ;  /* 0x0000000000007941 */ /* 0x000fea0003800000 */
.L_x_21866:
        /* <DEDUP_REMOVED lines=33> */
.L_x_21870:
        /* <DEDUP_REMOVED lines=24> */
.L_x_21871:
[----:B------:R-:W-:Y:S05]  /*18690*/  BSYNC B0 ;  /* 0x0000000000007941 */ /* 0x000fea0003800000 */
.L_x_21869:
        /* <DEDUP_REMOVED lines=33> */
.L_x_21873:
        /* <DEDUP_REMOVED lines=24> */
.L_x_21874:
[----:B------:R-:W-:Y:S05]  /*18a30*/  BSYNC B0 ;  /* 0x0000000000007941 */ /* 0x000fea0003800000 */
.L_x_21872:
        /* <DEDUP_REMOVED lines=33> */
.L_x_21876:
        /* <DEDUP_REMOVED lines=24> */
.L_x_21877:
[----:B------:R-:W-:Y:S05]  /*18dd0*/  BSYNC B0 ;  /* 0x0000000000007941 */ /* 0x000fea0003800000 */
.L_x_21875:
        /* <DEDUP_REMOVED lines=33> */
.L_x_21879:
        /* <DEDUP_REMOVED lines=24> */
.L_x_21880:
[----:B------:R-:W-:Y:S05]  /*19170*/  BSYNC B0 ;  /* 0x0000000000007941 */ /* 0x000fea0003800000 */
.L_x_21878:
        /* <DEDUP_REMOVED lines=33> */
.L_x_21882:
        /* <DEDUP_REMOVED lines=24> */
.L_x_21883:
[----:B------:R-:W-:Y:S05]  /*19510*/  BSYNC B0 ;  /* 0x0000000000007941 */ /* 0x000fea0003800000 */
.L_x_21881:
        /* <DEDUP_REMOVED lines=33> */
.L_x_21885:
        /* <DEDUP_REMOVED lines=24> */
.L_x_21886:
[----:B------:R-:W-:Y:S05]  /*198b0*/  BSYNC B0 ;  /* 0x0000000000007941 */ /* 0x000fea0003800000 */
.L_x_21884:
        /* <DEDUP_REMOVED lines=33> */
.L_x_21888:
        /* <DEDUP_REMOVED lines=24> */
.L_x_21889:
[----:B------:R-:W-:Y:S05]  /*19c50*/  BSYNC B0 ;  /* 0x0000000000007941 */ /* 0x000fea0003800000 */
.L_x_21887:
        /* <DEDUP_REMOVED lines=33> */
.L_x_21891:
        /* <DEDUP_REMOVED lines=24> */
.L_x_21892:
[----:B------:R-:W-:Y:S05]  /*19ff0*/  BSYNC B0 ;  /* 0x0000000000007941 */ /* 0x000fea0003800000 */
.L_x_21890:
        /* <DEDUP_REMOVED lines=33> */
.L_x_21894:
        /* <DEDUP_REMOVED lines=24> */
.L_x_21895:
[----:B------:R-:W-:Y:S05]  /*1a390*/  BSYNC B0 ;  /* 0x0000000000007941 */ /* 0x000fea0003800000 */
.L_x_21893:
        /* <DEDUP_REMOVED lines=33> */
.L_x_21897:
        /* <DEDUP_REMOVED lines=24> */
.L_x_21898:
[----:B------:R-:W-:Y:S05]  /*1a730*/  BSYNC B0 ;  /* 0x0000000000007941 */ /* 0x000fea0003800000 */
.L_x_21896:
        /* <DEDUP_REMOVED lines=33> */
.L_x_21900:
        /* <DEDUP_REMOVED lines=24> */
.L_x_21901:
[----:B------:R-:W-:Y:S05]  /*1aad0*/  BSYNC B0 ;  /* 0x0000000000007941 */ /* 0x000fea0003800000 */
.L_x_21899:
        /* <DEDUP_REMOVED lines=33> */
.L_x_21903:
        /* <DEDUP_REMOVED lines=24> */
.L_x_21904:
[----:B------:R-:W-:Y:S05]  /*1ae70*/  BSYNC B0 ;  /* 0x0000000000007941 */ /* 0x000fea0003800000 */
.L_x_21902:
        /* <DEDUP_REMOVED lines=33> */
.L_x_21906:
        /* <DEDUP_REMOVED lines=24> */
.L_x_21907:
[----:B------:R-:W-:Y:S05]  /*1b210*/  BSYNC B0 ;  /* 0x0000000000007941 */ /* 0x000fea0003800000 */
.L_x_21905:
        /* <DEDUP_REMOVED lines=33> */
.L_x_21909:
        /* <DEDUP_REMOVED lines=24> */
.L_x_21910:
[----:B------:R-:W-:Y:S05]  /*1b5b0*/  BSYNC B0 ;  /* 0x0000000000007941 */ /* 0x000fea0003800000 */
.L_x_21908:
        /* <DEDUP_REMOVED lines=31> */
.L_x_21912:
        /* <DEDUP_REMOVED lines=23> */
.L_x_21913:
[----:B------:R-:W-:Y:S05]  /*1b920*/  BSYNC B0 ;  /* 0x0000000000007941 */ /* 0x000fea0003800000 */
.L_x_21911:
        /* <DEDUP_REMOVED lines=17> */
[----:B------:R-:W-:Y:S05]  /*1ba40*/  CALL.REL.NOINC `($__internal_45_$__cuda_sm20_rem_u64) ;  /* 0x0000000400a07944 */ /* 0x000fea0003c00000 */
[----:B------:R-:W-:Y:S01]  /*1ba50*/  IMAD.MOV.U32 R4, RZ, RZ, R0 ;  /* 0x000000ffff047224 */ /* 0x000fe200078e0000 */
[----:B------:R-:W-:Y:S01]  /*1ba60*/  MOV R5, R3 ;  /* 0x0000000300057202 */ /* 0x000fe20000000f00 */
[----:B------:R-:W-:Y:S06]  /*1ba70*/  BRA `(.L_x_21916) ;  /* 0x00000000004c7947 */ /* 0x000fec0003800000 */
.L_x_21915:
        /* <DEDUP_REMOVED lines=19> */
.L_x_21916:
[----:B------:R-:W-:Y:S05]  /*1bbb0*/  BSYNC B0 ;  /* 0x0000000000007941 */ /* 0x000fea0003800000 */
.L_x_21914:
[----:B------:R-:W-:Y:S01]  /*1bbc0*/  ULDC.64 UR4, c[0x0][0x5c0] ;  /* 0x0001700000047ab9 */ /* 0x000fe20000000a00 */
[----:B------:R-:W-:Y:S02]  /*1bbd0*/  IMAD.MOV.U32 R3, RZ, RZ, R15 ;  /* 0x000000ffff037224 */ /* 0x000fe400078e000f */
[----:B------:R-:W-:Y:S02]  /*1bbe0*/  IMAD R5, R5, UR4, RZ ;  /* 0x0000000405057c24 */ /* 0x000fe4000f8e02ff */
[----:B------:R-:W-:-:S04]  /*1bbf0*/  IMAD.WIDE.U32 R2, R4, UR4, R2 ;  /* 0x0000000404027c25 */ /* 0x000fc8000f8e0002 */
[----:B------:R-:W-:-:S05]  /*1bc00*/  IMAD R5, R4, UR5, R5 ;  /* 0x0000000504057c24 */ /* 0x000fca000f8e0205 */
[----:B------:R-:W-:-:S07]  /*1bc10*/  IADD3 R15, R3, R5, RZ ;  /* 0x00000005030f7210 */ /* 0x000fce0007ffe0ff */
.L_x_21841:
[----:B------:R-:W2:Y:S01]  /*1bc20*/  LDG.E R17, desc[UR36][R16.64] ;  /* 0x0000002410117981 */ /* 0x000ea2000c1e1900 */
[----:B------:R-:W-:Y:S02]  /*1bc30*/  ULDC.64 UR4, c[0x0][0x5c8] ;  /* 0x0001720000047ab9 */ /* 0x000fe40000000a00 */
[----:B------:R-:W-:-:S04]  /*1bc40*/  LEA R4, P0, R2, UR4, 0x2 ;  /* 0x0000000402047c11 */ /* 0x000fc8000f8010ff */
[----:B------:R-:W-:-:S05]  /*1bc50*/  LEA.HI.X R5, R2, UR5, R15, 0x2, P0 ;  /* 0x0000000502057c11 */ /* 0x000fca00080f140f */
[----:B--2---:R-:W-:Y:S01]  /*1bc60*/  STG.E desc[UR36][R4.64], R17 ;  /* 0x0000001104007986 */ /* 0x004fe2000c101924 */
[----:B------:R-:W-:Y:S05]  /*1bc70*/  EXIT ;  /* 0x000000000000794d */ /* 0x000fea0003800000 */
        .weak           $__internal_44_$__cuda_sm20_div_u64
        .type           $__internal_44_$__cuda_sm20_div_u64,@function
        .size           $__internal_44_$__cuda_sm20_div_u64,($__internal_45_$__cuda_sm20_rem_u64 - $__internal_44_$__cuda_sm20_div_u64)
$__internal_44_$__cuda_sm20_div_u64:
        /* <DEDUP_REMOVED lines=68> */
[----:B------:R-:W-:Y:S05]  /*1c0c0*/  RET.REL.NODEC R4 `(_ZN2at6native24index_elementwise_kernelILi128ELi4EZNS0_20cuda_take_put_kernelIflZZZZZNS0_10put_kernelERNS_14TensorIteratorERKNS_10TensorBaseEbENKUlvE_clEvENKUlvE5_clEvENKUlvE_clEvENKUlvE0_clEvEUlRflE0_EEvS4_S7_RKT1_EUliE_EEvlSE_) ;  /* 0xfffffe3c04cc7950 */ /* 0x000fea0003c3ffff */
        .weak           $__internal_45_$__cuda_sm20_rem_u64
        .type           $__internal_45_$__cuda_sm20_rem_u64,@function
        .size           $__internal_45_$__cuda_sm20_rem_u64,(.L_x_27962 - $__internal_45_$__cuda_sm20_rem_u64)
$__internal_45_$__cuda_sm20_rem_u64:
        /* <DEDUP_REMOVED lines=63> */
[----:B------:R-:W-:Y:S06]  /*1c4c0*/  RET.REL.NODEC R4 `(_ZN2at6native24index_elementwise_kernelILi128ELi4EZNS0_20cuda_take_put_kernelIflZZZZZNS0_10put_kernelERNS_14TensorIteratorERKNS_10TensorBaseEbENKUlvE_clEvENKUlvE5_clEvENKUlvE_clEvENKUlvE0_clEvEUlRflE0_EEvS4_S7_RKT1_EUliE_EEvlSE_) ;  /* 0xfffffe3804cc7950 */ /* 0x000fec0003c3ffff */
.L_x_21917:
        /* <DEDUP_REMOVED lines=11> */
.L_x_27962:


//--------------------- .text._ZN2at6native24index_elementwise_kernelILi128ELi4EZNS0_20cuda_take_put_kernelIflZZZZZNS0_10put_kernelERNS_14TensorIteratorERKNS_10TensorBaseEbENKUlvE_clEvENKUlvE5_clEvENKUlvE_clEvENKUlvE0_clEvEUlRflE_EEvS4_S7_RKT1_EUliE_EEvlSE_ --------------------------
	.section	.text._ZN2at6native24index_elementwise_kernelILi128ELi4EZNS0_20cuda_take_put_kernelIflZZZZZNS0_10put_kernelERNS_14TensorIteratorERKNS_10TensorBaseEbENKUlvE_clEvENKUlvE5_clEvENKUlvE_clEvENKUlvE0_clEvEUlRflE_EEvS4_S7_RKT1_EUliE_EEvlSE_,"ax",@progbits
	.align	128
        .global         _ZN2at6native24index_elementwise_kernelILi128ELi4EZNS0_20cuda_take_put_kernelIflZZZZZNS0_10put_kernelERNS_14TensorIteratorERKNS_10TensorBaseEbENKUlvE_clEvENKUlvE5_clEvENKUlvE_clEvENKUlvE0_clEvEUlRflE_EEvS4_S7_RKT1_EUliE_EEvlSE_
        .type           _ZN2at6native24index_elementwise_kernelILi128ELi4EZNS0_20cuda_take_put_kernelIflZZZZZNS0_10put_kernelERNS_14TensorIteratorERKNS_10TensorBaseEbENKUlvE_clEvENKUlvE5_clEvENKUlvE_clEvENKUlvE0_clEvEUlRflE_EEvS4_S7_RKT1_EUliE_EEvlSE_,@function
        .size           _ZN2at6native24index_elementwise_kernelILi128ELi4EZNS0_20cuda_take_put_kernelIflZZZZZNS0_10put_kernelERNS_14TensorIteratorERKNS_10TensorBaseEbENKUlvE_clEvENKUlvE5_clEvENKUlvE_clEvENKUlvE0_clEvEUlRflE_EEvS4_S7_RKT1_EUliE_EEvlSE_,(.L_x_27964 - _ZN2at6native24index_elementwise_kernelILi128ELi4EZNS0_20cuda_take_put_kernelIflZZZZZNS0_10put_kernelERNS_14TensorIteratorERKNS_10TensorBaseEbENKUlvE_clEvENKUlvE5_clEvENKUlvE_clEvENKUlvE0_clEvEUlRflE_EEvS4_S7_RKT1_EUliE_EEvlSE_)
        .other          _ZN2at6native24index_elementwise_kernelILi128ELi4EZNS0_20cuda_take_put_kernelIflZZZZZNS0_10put_kernelERNS_14TensorIteratorERKNS_10TensorBaseEbENKUlvE_clEvENKUlvE5_clEvENKUlvE_clEvENKUlvE0_clEvEUlRflE_EEvS4_S7_RKT1_EUliE_EEvlSE_,@"STO_CUDA_ENTRY STV_DEFAULT"
_ZN2at6native24index_elementwise_kernelILi128ELi4EZNS0_20cuda_take_put_kernelIflZZZZZNS0_10put_kernelERNS_14TensorIteratorERKNS_10TensorBaseEbENKUlvE_clEvENKUlvE5_clEvENKUlvE_clEvENKUlvE0_clEvEUlRflE_EEvS4_S7_RKT1_EUliE_EEvlSE_:
.text._ZN2at6native24index_elementwise_kernelILi128ELi4EZNS0_20cuda_take_put_kernelIflZZZZZNS0_10put_kernelERNS_14TensorIteratorERKNS_10TensorBaseEbENKUlvE_clEvENKUlvE5_clEvENKUlvE_clEvENKUlvE0_clEvEUlRflE_EEvS4_S7_RKT1_EUliE_EEvlSE_:
        /* <DEDUP_REMOVED lines=317> */
.L_x_21920:
        /* <DEDUP_REMOVED lines=29> */
.L_x_21922:
[----:B------:R-:W-:Y:S05]  /*15a0*/  BSYNC B7 ;  /* 0x0000000000077941 */ /* 0x000fea0003800000 */
.L_x_21921:
        /* <DEDUP_REMOVED lines=25> */
[----:B------:R-:W-:Y:S05]  /*1740*/  CALL.REL.NOINC `($__internal_46_$__cuda_sm20_div_u64) ;  /* 0x000001a4004c7944 */ /* 0x000fea0003c00000 */
        /* <DEDUP_REMOVED lines=11> */
.L_x_21925:
        /* <DEDUP_REMOVED lines=23> */
.L_x_21926:
[----:B------:R-:W-:Y:S05]  /*1970*/  BSYNC B0 ;  /* 0x0000000000007941 */ /* 0x000fea0003800000 */
.L_x_21924:
        /* <DEDUP_REMOVED lines=32> */
.L_x_21928:
        /* <DEDUP_REMOVED lines=24> */
.L_x_21929:
[----:B------:R-:W-:Y:S05]  /*1d00*/  BSYNC B0 ;  /* 0x0000000000007941 */ /* 0x000fea0003800000 */
.L_x_21927:
        /* <DEDUP_REMOVED lines=20> */
[----:B------:R-:W-:Y:S05]  /*1e50*/  CALL.REL.NOINC `($__internal_46_$__cuda_sm20_div_u64) ;  /* 0x0000019c00887944 */ /* 0x000fea0003c00000 */
        /* <DEDUP_REMOVED lines=12> */
.L_x_21931:
        /* <DEDUP_REMOVED lines=24> */
.L_x_21932:
[----:B------:R-:W-:Y:S05]  /*20a0*/  BSYNC B0 ;  /* 0x0000000000007941 */ /* 0x000fea0003800000 */
.L_x_21930:
        /* <DEDUP_REMOVED lines=33> */
.L_x_21934:
        /* <DEDUP_REMOVED lines=24> */
.L_x_21935:
[----:B------:R-:W-:Y:S05]  /*2440*/  BSYNC B0 ;  /* 0x0000000000007941 */ /* 0x000fea0003800000 */
.L_x_21933:
        /* <DEDUP_REMOVED lines=33> */
.L_x_21937:
        /* <DEDUP_REMOVED lines=24> */
.L_x_21938:
[----:B------:R-:W-:Y:S05]  /*27e0*/  BSYNC B0 ;  /* 0x0000000000007941 */ /* 0x000fea0003800000 */
.L_x_21936:
        /* <DEDUP_REMOVED lines=33> */
.L_x_21940:
        /* <DEDUP_REMOVED lines=24> */
.L_x_21941:
[----:B------:R-:W-:Y:S05]  /*2b80*/  BSYNC B0 ;  /* 0x0000000000007941 */ /* 0x000fea0003800000 */
.L_x_21939:
        /* <DEDUP_REMOVED lines=33> */
.L_x_21943:
        /* <DEDUP_REMOVED lines=24> */
.L_x_21944:
[----:B------:R-:W-:Y:S05]  /*2f20*/  BSYNC B0 ;  /* 0x0000000000007941 */ /* 0x000fea0003800000 */
.L_x_21942:
        /* <DEDUP_REMOVED lines=33> */
.L_x_21946:
        /* <DEDUP_REMOVED lines=24> */
.L_x_21947:
[----:B------:R-:W-:Y:S05]  /*32c0*/  BSYNC B0 ;  /* 0x0000000000007941 */ /* 0x000fea0003800000 */
.L_x_21945:
        /* <DEDUP_REMOVED lines=33> */
.L_x_21949:
        /* <DEDUP_REMOVED lines=24> */
.L_x_21950:
[----:B------:R-:W-:Y:S05]  /*3660*/  BSYNC B0 ;  /* 0x0000000000007941 */ /* 0x000fea0003800000 */
.L_x_21948:
        /* <DEDUP_REMOVED lines=33> */
.L_x_21952:
        /* <DEDUP_REMOVED lines=24> */
.L_x_21953:
[----:B------:R-:W-:Y:S05]  /*3a00*/  BSYNC B0 ;  /* 0x0000000000007941 */ /* 0x000fea0003800000 */
.L_x_21951:
        /* <DEDUP_REMOVED lines=33> */
.L_x_21955:
        /* <DEDUP_REMOVED lines=24> */
.L_x_21956:
[----:B------:R-:W-:Y:S05]  /*3da0*/  BSYNC B0 ;  /* 0x0000000000007941 */ /* 0x000fea0003800000 */
.L_x_21954:
        /* <DEDUP_REMOVED lines=33> */
.L_x_21958:
        /* <DEDUP_REMOVED lines=24> */
.L_x_21959:
[----:B------:R-:W-:Y:S05]  /*4140*/  BSYNC B0 ;  /* 0x0000000000007941 */ /* 0x000fea0003800000 */
.L_x_21957:
        /* <DEDUP_REMOVED lines=33> */
.L_x_21961:
        /* <DEDUP_REMOVED lines=24> */
.L_x_21962:
[----:B------:R-:W-:Y:S05]  /*44e0*/  BSYNC B0 ;  /* 0x0000000000007941 */ /* 0x000fea0003800000 */
.L_x_21960:
        /* <DEDUP_REMOVED lines=33> */
.L_x_21964:
        /* <DEDUP_REMOVED lines=24> */
.L_x_21965:
[----:B------:R-:W-:Y:S05]  /*4880*/  BSYNC B0 ;  /* 0x0000000000007941 */ /* 0x000fea0003800000 */
.L_x_21963:
        /* <DEDUP_REMOVED lines=33> */
.L_x_21967:
        /* <DEDUP_REMOVED lines=24> */
.L_x_21968:
[----:B------:R-:W-:Y:S05]  /*4c20*/  BSYNC B0 ;  /* 0x0000000000007941 */ /* 0x000fea0003800000 */
.L_x_21966:
        /* <DEDUP_REMOVED lines=33> */
.L_x_21970:
        /* <DEDUP_REMOVED lines=24> */
.L_x_21971:
[----:B------:R-:W-:Y:S05]  /*4fc0*/  BSYNC B0 ;  /* 0x0000000000007941 */ /* 0x000fea0003800000 */
.L_x_21969:
        /* <DEDUP_REMOVED lines=33> */
.L_x_21973:
        /* <DEDUP_REMOVED lines=24> */
.L_x_21974:
[----:B------:R-:W-:Y:S05]  /*5360*/  BSYNC B0 ;  /* 0x0000000000007941 */ /* 0x000fea0003800000 */
.L_x_21972:
        /* <DEDUP_REMOVED lines=33> */
.L_x_21976:
        /* <DEDUP_REMOVED lines=24> */
.L_x_21977:
[----:B------:R-:W-:Y:S05]  /*5700*/  BSYNC B0 ;  /* 0x0000000000007941 */ /* 0x000fea0003800000 */
.L_x_21975:
        /* <DEDUP_REMOVED lines=33> */
.L_x_21979:
        /* <DEDUP_REMOVED lines=24> */
.L_x_21980:
[----:B------:R-:W-:Y:S05]  /*5aa0*/  BSYNC B0 ;  /* 0x0000000000007941 */ /* 0x000fea0003800000 */
.L_x_21978:
        /* <DEDUP_REMOVED lines=33> */
.L_x_21982:
        /* <DEDUP_REMOVED lines=24> */
.L_x_21983:
[----:B------:R-:W-:Y:S05]  /*5e40*/  BSYNC B0 ;  /* 0x0000000000007941 */ /* 0x000fea0003800000 */
.L_x_21981:
        /* <DEDUP_REMOVED lines=33> */
.L_x_21985:
        /* <DEDUP_REMOVED lines=24> */
.L_x_21986:
[----:B------:R-:W-:Y:S05]  /*61e0*/  BSYNC B0 ;  /* 0x0000000000007941 */ /* 0x000fea0003800000 */
.L_x_21984:
        /* <DEDUP_REMOVED lines=33> */
.L_x_21988:
        /* <DEDUP_REMOVED lines=24> */
.L_x_21989:
[----:B------:R-:W-:Y:S05]  /*6580*/  BSYNC B0 ;  /* 0x0000000000007941 */ /* 0x000fea0003800000 */
.L_x_21987:
        /* <DEDUP_REMOVED lines=33> */
.L_x_21991:
        /* <DEDUP_REMOVED lines=24> */
.L_x_21992:
[----:B------:R-:W-:Y:S05]  /*6920*/  BSYNC B0 ;  /* 0x0000000000007941 */ /* 0x000fea0003800000 */
.L_x_21990:
        /* <DEDUP_REMOVED lines=31> */
.L_x_21994:
        /* <DEDUP_REMOVED lines=23> */
.L_x_21995:
[----:B------:R-:W-:Y:S05]  /*6c90*/  BSYNC B0 ;  /* 0x0000000000007941 */ /* 0x000fea0003800000 */
.L_x_21993:
        /* <DEDUP_REMOVED lines=17> */
[----:B------:R-:W-:Y:S05]  /*6db0*/  CALL.REL.NOINC `($__internal_47_$__cuda_sm20_rem_u64) ;  /* 0x0000015000c47944 */ /* 0x000fea0003c00000 */
[----:B------:R-:W-:Y:S01]  /*6dc0*/  IMAD.MOV.U32 R4, RZ, RZ, R0 ;  /* 0x000000ffff047224 */ /* 0x000fe200078e0000 */
[----:B------:R-:W-:Y:S01]  /*6dd0*/  MOV R5, R3 ;  /* 0x0000000300057202 */ /* 0x000fe20000000f00 */
[----:B------:R-:W-:Y:S06]  /*6de0*/  BRA `(.L_x_21998) ;  /* 0x0000000000507947 */ /* 0x000fec0003800000 */
.L_x_21997:
        /* <DEDUP_REMOVED lines=20> */
.L_x_21998:
[----:B------:R-:W-:Y:S05]  /*6f30*/  BSYNC B0 ;  /* 0x0000000000007941 */ /* 0x000fea0003800000 */
.L_x_21996:
[----:B------:R-:W-:Y:S01]  /*6f40*/  ULDC.64 UR4, c[0x0][0x5c0] ;  /* 0x0001700000047ab9 */ /* 0x000fe20000000a00 */
[----:B------:R-:W-:Y:S02]  /*6f50*/  IMAD.MOV.U32 R3, RZ, RZ, R15 ;  /* 0x000000ffff037224 */ /* 0x000fe400078e000f */
[----:B------:R-:W-:Y:S02]  /*6f60*/  IMAD R5, R5, UR4, RZ ;  /* 0x0000000405057c24 */ /* 0x000fe4000f8e02ff */
[----:B------:R-:W-:-:S04]  /*6f70*/  IMAD.WIDE.U32 R2, R4, UR4, R2 ;  /* 0x0000000404027c25 */ /* 0x000fc8000f8e0002 */
[----:B------:R-:W-:-:S05]  /*6f80*/  IMAD R5, R4, UR5, R5 ;  /* 0x0000000504057c24 */ /* 0x000fca000f8e0205 */
[----:B------:R-:W-:-:S07]  /*6f90*/  IADD3 R15, R3, R5, RZ ;  /* 0x00000005030f7210 */ /* 0x000fce0007ffe0ff */
.L_x_21923:
        /* <DEDUP_REMOVED lines=10> */
[----:B--2---:R0:W-:Y:S02]  /*7040*/  REDG.E.ADD.F32.FTZ.RN.STRONG.GPU desc[UR36][R6.64], R5 ;  /* 0x00000005060079a6 */ /* 0x0041e4000c10f3a4 */
[----:B0-----:R-:W-:-:S07]  /*7050*/  IMAD.MOV.U32 R5, RZ, RZ, RZ ;  /* 0x000000ffff057224 */ /* 0x001fce00078e00ff */
.L_x_21919:
[----:B------:R-:W-:Y:S05]  /*7060*/  BSYNC B6 ;  /* 0x0000000000067941 */ /* 0x000fea0003800000 */
.L_x_21918:
        /* <DEDUP_REMOVED lines=308> */
.L_x_22001:
        /* <DEDUP_REMOVED lines=29> */
.L_x_22003:
[----:B------:R-:W-:Y:S05]  /*8580*/  BSYNC B7 ;  /* 0x0000000000077941 */ /* 0x000fea0003800000 */
.L_x_22002:
        /* <DEDUP_REMOVED lines=37> */
.L_x_22006:
        /* <DEDUP_REMOVED lines=23> */
.L_x_22007:
[----:B------:R-:W-:Y:S05]  /*8950*/  BSYNC B0 ;  /* 0x0000000000007941 */ /* 0x000fea0003800000 */
.L_x_22005:
        /* <DEDUP_REMOVED lines=32> */
.L_x_22009:
        /* <DEDUP_REMOVED lines=24> */
.L_x_22010:
[----:B------:R-:W-:Y:S05]  /*8ce0*/  BSYNC B0 ;  /* 0x0000000000007941 */ /* 0x000fea0003800000 */
.L_x_22008:
        /* <DEDUP_REMOVED lines=32> */
.L_x_22012:
        /* <DEDUP_REMOVED lines=24> */
.L_x_22013:
[----:B------:R-:W-:Y:S05]  /*9070*/  BSYNC B0 ;  /* 0x0000000000007941 */ /* 0x000fea0003800000 */
.L_x_22011:
        /* <DEDUP_REMOVED lines=32> */
.L_x_22015:
        /* <DEDUP_REMOVED lines=24> */
.L_x_22016:
[----:B------:R-:W-:Y:S05]  /*9400*/  BSYNC B0 ;  /* 0x0000000000007941 */ /* 0x000fea0003800000 */
.L_x_22014:
        /* <DEDUP_REMOVED lines=32> */
.L_x_22018:
        /* <DEDUP_REMOVED lines=24> */
.L_x_22019:
[----:B------:R-:W-:Y:S05]  /*9790*/  BSYNC B0 ;  /* 0x0000000000007941 */ /* 0x000fea0003800000 */
.L_x_22017:
        /* <DEDUP_REMOVED lines=32> */
.L_x_22021:
        /* <DEDUP_REMOVED lines=24> */
.L_x_22022:
[----:B------:R-:W-:Y:S05]  /*9b20*/  BSYNC B0 ;  /* 0x0000000000007941 */ /* 0x000fea0003800000 */
.L_x_22020:
        /* <DEDUP_REMOVED lines=32> */
.L_x_22024:
        /* <DEDUP_REMOVED lines=24> */
.L_x_22025:
[----:B------:R-:W-:Y:S05]  /*9eb0*/  BSYNC B0 ;  /* 0x0000000000007941 */ /* 0x000fea0003800000 */
.L_x_22023:
        /* <DEDUP_REMOVED lines=32> */
.L_x_22027:
        /* <DEDUP_REMOVED lines=24> */
.L_x_22028:
[----:B------:R-:W-:Y:S05]  /*a240*/  BSYNC B0 ;  /* 0x0000000000007941 */ /* 0x000fea0003800000 */
.L_x_22026:
        /* <DEDUP_REMOVED lines=32> */
.L_x_22030:
        /* <DEDUP_REMOVED lines=24> */
.L_x_22031:
[----:B------:R-:W-:Y:S05]  /*a5d0*/  BSYNC B0 ;  /* 0x0000000000007941 */ /* 0x000fea0003800000 */
.L_x_22029:
        /* <DEDUP_REMOVED lines=32> */
.L_x_22033:
        /* <DEDUP_REMOVED lines=24> */
.L_x_22034:
[----:B------:R-:W-:Y:S05]  /*a960*/  BSYNC B0 ;  /* 0x0000000000007941 */ /* 0x000fea0003800000 */
.L_x_22032:
        /* <DEDUP_REMOVED lines=32> */
.L_x_22036:
        /* <DEDUP_REMOVED lines=24> */
.L_x_22037:
[----:B------:R-:W-:Y:S05]  /*acf0*/  BSYNC B0 ;  /* 0x0000000000007941 */ /* 0x000fea0003800000 */
.L_x_22035:
        /* <DEDUP_REMOVED lines=32> */
.L_x_22039:
        /* <DEDUP_REMOVED lines=24> */
.L_x_22040:
[----:B------:R-:W-:Y:S05]  /*b080*/  BSYNC B0 ;  /* 0x0000000000007941 */ /* 0x000fea0003800000 */
.L_x_22038:
        /* <DEDUP_REMOVED lines=32> */
.L_x_22042:
        /* <DEDUP_REMOVED lines=24> */
.L_x_22043:
[----:B------:R-:W-:Y:S05]  /*b410*/  BSYNC B0 ;  /* 0x0000000000007941 */ /* 0x000fea0003800000 */
.L_x_22041:
        /* <DEDUP_REMOVED lines=32> */
.L_x_22045:
        /* <DEDUP_REMOVED lines=24> */
.L_x_22046:
[----:B------:R-:W-:Y:S05]  /*b7a0*/  BSYNC B0 ;  /* 0x0000000000007941 */ /* 0x000fea0003800000 */
.L_x_22044:
        /* <DEDUP_REMOVED lines=32> */
.L_x_22048:
        /* <DEDUP_REMOVED lines=24> */
.L_x_22049:
[----:B------:R-:W-:Y:S05]  /*bb30*/  BSYNC B0 ;  /* 0x0000000000007941 */ /* 0x000fea0003800000 */
.L_x_22047:
        /* <DEDUP_REMOVED lines=32> */
.L_x_22051:
        /* <DEDUP_REMOVED lines=24> */
.L_x_22052:
[----:B------:R-:W-:Y:S05]  /*bec0*/  BSYNC B0 ;  /* 0x0000000000007941 */ /* 0x000fea0003800000 */
.L_x_22050:
        /* <DEDUP_REMOVED lines=32> */
.L_x_22054:
        /* <DEDUP_REMOVED lines=24> */
.L_x_22055:
[----:B------:R-:W-:Y:S05]  /*c250*/  BSYNC B0 ;  /* 0x0000000000007941 */ /* 0x000fea0003800000 */
.L_x_22053:
        /* <DEDUP_REMOVED lines=32> */
.L_x_22057:
        /* <DEDUP_REMOVED lines=24> */
.L_x_22058:
[----:B------:R-:W-:Y:S05]  /*c5e0*/  BSYNC B0 ;  /* 0x0000000000007941 */ /* 0x000fea0003800000 */
.L_x_22056:
        /* <DEDUP_REMOVED lines=32> */
.L_x_22060:
        /* <DEDUP_REMOVED lines=24> */
.L_x_22061:
[----:B------:R-:W-:Y:S05]  /*c970*/  BSYNC B0 ;  /* 0x0000000000007941 */ /* 0x000fea0003800000 */
.L_x_22059:
        /* <DEDUP_REMOVED lines=32> */
.L_x_22063:
        /* <DEDUP_REMOVED lines=24> */
.L_x_22064:
[----:B------:R-:W-:Y:S05]  /*cd00*/  BSYNC B0 ;  /* 0x0000000000007941 */ /* 0x000fea0003800000 */
.L_x_22062:
        /* <DEDUP_REMOVED lines=32> */
.L_x_22066:
        /* <DEDUP_REMOVED lines=24> */
.L_x_22067:
[----:B------:R-:W-:Y:S05]  /*d090*/  BSYNC B0 ;  /* 0x0000000000007941 */ /* 0x000fea0003800000 */
.L_x_22065:
        /* <DEDUP_REMOVED lines=32> */
.L_x_22069:
        /* <DEDUP_REMOVED lines=24> */
.L_x_22070:
[----:B------:R-:W-:Y:S05]  /*d420*/  BSYNC B0 ;  /* 0x0000000000007941 */ /* 0x000fea0003800000 */
.L_x_22068:
        /* <DEDUP_REMOVED lines=32> */
.L_x_22072:
        /* <DEDUP_REMOVED lines=24> */
.L_x_22073:
[----:B------:R-:W-:Y:S05]  /*d7b0*/  BSYNC B0 ;  /* 0x0000000000007941 */ /* 0x000fea0003800000 */
.L_x_22071:
        /* <DEDUP_REMOVED lines=30> */
.L_x_22075:
        /* <DEDUP_REMOVED lines=23> */
.L_x_22076:
[----:B------:R-:W-:Y:S05]  /*db10*/  BSYNC B0 ;  /* 0x0000000000007941 */ /* 0x000fea0003800000 */
.L_x_22074:
        /* <DEDUP_REMOVED lines=20> */
.L_x_22078:
        /* <DEDUP_REMOVED lines=19> */
.L_x_22079:
[----:B------:R-:W-:Y:S05]  /*dd90*/  BSYNC B0 ;  /* 0x0000000000007941 */ /* 0x000fea0003800000 */
.L_x_22077:
[----:B------:R-:W-:Y:S02]  /*dda0*/  ULDC.64 UR4, c[0x0][0x5c0] ;  /* 0x0001700000047ab9 */ /* 0x000fe40000000a00 */
[----:B------:R-:W-:Y:S02]  /*ddb0*/  IMAD R3, R5, UR4, RZ ;  /* 0x0000000405037c24 */ /* 0x000fe4000f8e02ff */
[----:B------:R-:W-:-:S04]  /*ddc0*/  IMAD.WIDE.U32 R12, R4, UR4, R12 ;  /* 0x00000004040c7c25 */ /* 0x000fc8000f8e000c */
[----:B------:R-:W-:-:S05]  /*ddd0*/  IMAD R3, R4, UR5, R3 ;  /* 0x0000000504037c24 */ /* 0x000fca000f8e0203 */
[----:B------:R-:W-:-:S07]  /*dde0*/  IADD3 R13, R13, R3, RZ ;  /* 0x000000030d0d7210 */ /* 0x000fce0007ffe0ff */
.L_x_22004:
[----:B------:R-:W-:Y:S02]  /*ddf0*/  ULDC.64 UR4, c[0x0][0x410] ;  /* 0x0001040000047ab9 */ /* 0x000fe40000000a00 */
[----:B------:R-:W-:-:S05]  /*de00*/  IADD3 R16, P0, R16, UR4, RZ ;  /* 0x0000000410107c10 */ /* 0x000fca000ff1e0ff */
[----:B------:R-:W-:Y:S01]  /*de10*/  IMAD.X R17, RZ, RZ, UR5, P0 ;  /* 0x00000005ff117e24 */ /* 0x000fe200080e06ff */
[----:B------:R-:W-:-:S05]  /*de20*/  ULDC.64 UR4, c[0x0][0x5d0] ;  /* 0x0001740000047ab9 */ /* 0x000fca0000000a00 */
[----:B------:R-:W2:Y:S01]  /*de30*/  LDG.E R17, desc[UR36][R16.64] ;  /* 0x0000002410117981 */ /* 0x000ea2000c1e1900 */
[----:B------:R-:W-:-:S04]  /*de40*/  LEA R4, P0, R12, UR4, 0x2 ;  /* 0x000000040c047c11 */ /* 0x000fc8000f8010ff */
[----:B------:R-:W-:Y:S02]  /*de50*/  LEA.HI.X R5, R12, UR5, R13, 0x2, P0 ;  /* 0x000000050c057c11 */ /* 0x000fe400080f140d */
[----:B------:R-:W-:-:S03]  /*de60*/  IADD3 R2, R2, 0x80, RZ ;  /* 0x0000008002027810 */ /* 0x000fc60007ffe0ff */
[----:B--2---:R0:W-:Y:S02]  /*de70*/  REDG.E.ADD.F32.FTZ.RN.STRONG.GPU desc[UR36][R4.64], R17 ;  /* 0x00000011040079a6 */ /* 0x0041e4000c10f3a4 */
[----:B0-----:R-:W-:Y:S01]  /*de80*/  HFMA2.MMA R5, -RZ, RZ, 0, 0 ;  /* 0x00000000ff057435 */ /* 0x001fe200000001ff */
[----:B------:R-:W-:-:S10]  /*de90*/  IMAD.MOV.U32 R4, RZ, RZ, R2 ;  /* 0x000000ffff047224 */ /* 0x000fd400078e0002 */
.L_x_22000:
[----:B------:R-:W-:Y:S05]  /*dea0*/  BSYNC B6 ;  /* 0x0000000000067941 */ /* 0x000fea0003800000 */
.L_x_21999:
        /* <DEDUP_REMOVED lines=308> */
.L_x_22082:
        /* <DEDUP_REMOVED lines=29> */
.L_x_22084:
[----:B------:R-:W-:Y:S05]  /*f3c0*/  BSYNC B7 ;  /* 0x0000000000077941 */ /* 0x000fea0003800000 */
.L_x_22083:
        /* <DEDUP_REMOVED lines=37> */
.L_x_22087:
        /* <DEDUP_REMOVED lines=23> */
.L_x_22088:
[----:B------:R-:W-:Y:S05]  /*f790*/  BSYNC B0 ;  /* 0x0000000000007941 */ /* 0x000fea0003800000 */
.L_x_22086:
        /* <DEDUP_REMOVED lines=32> */
.L_x_22090:
        /* <DEDUP_REMOVED lines=24> */
.L_x_22091:
[----:B------:R-:W-:Y:S05]  /*fb20*/  BSYNC B0 ;  /* 0x0000000000007941 */ /* 0x000fea0003800000 */
.L_x_22089:
        /* <DEDUP_REMOVED lines=32> */
.L_x_22093:
        /* <DEDUP_REMOVED lines=24> */
.L_x_22094:
[----:B------:R-:W-:Y:S05]  /*feb0*/  BSYNC B0 ;  /* 0x0000000000007941 */ /* 0x000fea0003800000 */
.L_x_22092:
        /* <DEDUP_REMOVED lines=32> */
.L_x_22096:
        /* <DEDUP_REMOVED lines=24> */
.L_x_22097:
[----:B------:R-:W-:Y:S05]  /*10240*/  BSYNC B0 ;  /* 0x0000000000007941 */ /* 0x000fea0003800000 */
.L_x_22095:
        /* <DEDUP_REMOVED lines=32> */
.L_x_22099:
        /* <DEDUP_REMOVED lines=24> */
.L_x_22100:
[----:B------:R-:W-:Y:S05]  /*105d0*/  BSYNC B0 ;  /* 0x0000000000007941 */ /* 0x000fea0003800000 */
.L_x_22098:
        /* <DEDUP_REMOVED lines=32> */
.L_x_22102:
        /* <DEDUP_REMOVED lines=24> */
.L_x_22103:
[----:B------:R-:W-:Y:S05]  /*10960*/  BSYNC B0 ;  /* 0x0000000000007941 */ /* 0x000fea0003800000 */
.L_x_22101:
        /* <DEDUP_REMOVED lines=32> */
.L_x_22105:
        /* <DEDUP_REMOVED lines=24> */
.L_x_22106:
[----:B------:R-:W-:Y:S05]  /*10cf0*/  BSYNC B0 ;  /* 0x0000000000007941 */ /* 0x000fea0003800000 */
.L_x_22104:
        /* <DEDUP_REMOVED lines=32> */
.L_x_22108:
        /* <DEDUP_REMOVED lines=24> */
.L_x_22109:
[----:B------:R-:W-:Y:S05]  /*11080*/  BSYNC B0 ;  /* 0x0000000000007941 */ /* 0x000fea0003800000 */
.L_x_22107:
        /* <DEDUP_REMOVED lines=32> */
.L_x_22111:
        /* <DEDUP_REMOVED lines=24> */
.L_x_22112:
[----:B------:R-:W-:Y:S05]  /*11410*/  BSYNC B0 ;  /* 0x0000000000007941 */ /* 0x000fea0003800000 */
.L_x_22110:
        /* <DEDUP_REMOVED lines=32> */
.L_x_22114:
        /* <DEDUP_REMOVED lines=24> */
.L_x_22115:
[----:B------:R-:W-:Y:S05]  /*117a0*/  BSYNC B0 ;  /* 0x0000000000007941 */ /* 0x000fea0003800000 */
.L_x_22113:
        /* <DEDUP_REMOVED lines=32> */
.L_x_22117:
        /* <DEDUP_REMOVED lines=24> */
.L_x_22118:
[----:B------:R-:W-:Y:S05]  /*11b30*/  BSYNC B0 ;  /* 0x0000000000007941 */ /* 0x000fea0003800000 */
.L_x_22116:
        /* <DEDUP_REMOVED lines=32> */
.L_x_22120:
        /* <DEDUP_REMOVED lines=24> */
.L_x_22121:
[----:B------:R-:W-:Y:S05]  /*11ec0*/  BSYNC B0 ;  /* 0x0000000000007941 */ /* 0x000fea0003800000 */
.L_x_22119:
        /* <DEDUP_REMOVED lines=32> */
.L_x_22123:
        /* <DEDUP_REMOVED lines=24> */
.L_x_22124:
[----:B------:R-:W-:Y:S05]  /*12250*/  BSYNC B0 ;  /* 0x0000000000007941 */ /* 0x000fea0003800000 */
.L_x_22122:
        /* <DEDUP_REMOVED lines=32> */
.L_x_22126:
        /* <DEDUP_REMOVED lines=24> */
.L_x_22127:
[----:B------:R-:W-:Y:S05]  /*125e0*/  BSYNC B0 ;  /* 0x0000000000007941 */ /* 0x000fea0003800000 */
.L_x_22125:
        /* <DEDUP_REMOVED lines=19> */
[----:B------:R-:W-:Y:S05]  /*12720*/  CALL.REL.NOINC `($__internal_46_$__cuda_sm20_div_u64) ;  /* 0x0000009400547944 */ /* 0x000fea0003c00000 */
        /* <DEDUP_REMOVED lines=12> */
.L_x_22129:
        /* <DEDUP_REMOVED lines=24> */
.L_x_22130:
[----:B------:R-:W-:Y:S05]  /*12970*/  BSYNC B0 ;  /* 0x0000000000007941 */ /* 0x000fea0003800000 */
.L_x_22128:
        /* <DEDUP_REMOVED lines=19> */
[----:B------:R-:W-:Y:S05]  /*12ab0*/  CALL.REL.NOINC `($__internal_46_$__cuda_sm20_div_u64) ;  /* 0x0000009000707944 */ /* 0x000fea0003c00000 */
        /* <DEDUP_REMOVED lines=12> */
.L_x_22132:
        /* <DEDUP_REMOVED lines=24> */
.L_x_22133:
[----:B------:R-:W-:Y:S05]  /*12d00*/  BSYNC B0 ;  /* 0x0000000000007941 */ /* 0x000fea0003800000 */
.L_x_22131:
        /* <DEDUP_REMOVED lines=32> */
.L_x_22135:
        /* <DEDUP_REMOVED lines=24> */
.L_x_22136:
[----:B------:R-:W-:Y:S05]  /*13090*/  BSYNC B0 ;  /* 0x0000000000007941 */ /* 0x000fea0003800000 */
.L_x_22134:
        /* <DEDUP_REMOVED lines=32> */
.L_x_22138:
        /* <DEDUP_REMOVED lines=24> */
.L_x_22139:
[----:B------:R-:W-:Y:S05]  /*13420*/  BSYNC B0 ;  /* 0x0000000000007941 */ /* 0x000fea0003800000 */
.L_x_22137:
        /* <DEDUP_REMOVED lines=32> */
.L_x_22141:
        /* <DEDUP_REMOVED lines=24> */
.L_x_22142:
[----:B------:R-:W-:Y:S05]  /*137b0*/  BSYNC B0 ;  /* 0x0000000000007941 */ /* 0x000fea0003800000 */
.L_x_22140:
        /* <DEDUP_REMOVED lines=32> */
.L_x_22144:
        /* <DEDUP_REMOVED lines=24> */
.L_x_22145:
[----:B------:R-:W-:Y:S05]  /*13b40*/  BSYNC B0 ;  /* 0x0000000000007941 */ /* 0x000fea0003800000 */
.L_x_22143:
        /* <DEDUP_REMOVED lines=32> */
.L_x_22147:
        /* <DEDUP_REMOVED lines=24> */
.L_x_22148:
[----:B------:R-:W-:Y:S05]  /*13ed0*/  BSYNC B0 ;  /* 0x0000000000007941 */ /* 0x000fea0003800000 */
.L_x_22146:
        /* <DEDUP_REMOVED lines=32> */
.L_x_22150:
        /* <DEDUP_REMOVED lines=24> */
.L_x_22151:
[----:B------:R-:W-:Y:S05]  /*14260*/  BSYNC B0 ;  /* 0x0000000000007941 */ /* 0x000fea0003800000 */
.L_x_22149:
        /* <DEDUP_REMOVED lines=32> */
.L_x_22153:
        /* <DEDUP_REMOVED lines=24> */
.L_x_22154:
[----:B------:R-:W-:Y:S05]  /*145f0*/  BSYNC B0 ;  /* 0x0000000000007941 */ /* 0x000fea0003800000 */
.L_x_22152:
        /* <DEDUP_REMOVED lines=30> */
.L_x_22156:
        /* <DEDUP_REMOVED lines=23> */
.L_x_22157:
[----:B------:R-:W-:Y:S05]  /*14950*/  BSYNC B0 ;  /* 0x0000000000007941 */ /* 0x000fea0003800000 */
.L_x_22155:
        /* <DEDUP_REMOVED lines=17> */
[----:B------:R-:W-:Y:S01]  /*14a70*/  MOV R4, R0 ;  /* 0x0000000000047202 */ /* 0x000fe20000000f00 */
[----:B------:R-:W-:Y:S01]  /*14a80*/  IMAD.MOV.U32 R5, RZ, RZ, R3 ;  /* 0x000000ffff057224 */ /* 0x000fe200078e0003 */
[----:B------:R-:W-:Y:S06]  /*14a90*/  BRA `(.L_x_22160) ;  /* 0x00000000004c7947 */ /* 0x000fec0003800000 */
.L_x_22159:
        /* <DEDUP_REMOVED lines=19> */
.L_x_22160:
[----:B------:R-:W-:Y:S05]  /*14bd0*/  BSYNC B0 ;  /* 0x0000000000007941 */ /* 0x000fea0003800000 */
.L_x_22158:
[----:B------:R-:W-:Y:S02]  /*14be0*/  ULDC.64 UR4, c[0x0][0x5c0] ;  /* 0x0001700000047ab9 */ /* 0x000fe40000000a00 */
[----:B------:R-:W-:Y:S02]  /*14bf0*/  IMAD R3, R5, UR4, RZ ;  /* 0x0000000405037c24 */ /* 0x000fe4000f8e02ff */
[----:B------:R-:W-:-:S04]  /*14c00*/  IMAD.WIDE.U32 R12, R4, UR4, R12 ;  /* 0x00000004040c7c25 */ /* 0x000fc8000f8e000c */
[----:B------:R-:W-:-:S05]  /*14c10*/  IMAD R3, R4, UR5, R3 ;  /* 0x0000000504037c24 */ /* 0x000fca000f8e0203 */
[----:B------:R-:W-:-:S07]  /*14c20*/  IADD3 R13, R13, R3, RZ ;  /* 0x000000030d0d7210 */ /* 0x000fce0007ffe0ff */
.L_x_22085:
        /* <DEDUP_REMOVED lines=8> */
[----:B--2---:R0:W-:Y:S02]  /*14cb0*/  REDG.E.ADD.F32.FTZ.RN.STRONG.GPU desc[UR36][R4.64], R17 ;  /* 0x00000011040079a6 */ /* 0x0041e4000c10f3a4 */
[----:B0-----:R-:W-:Y:S01]  /*14cc0*/  MOV R4, R2 ;  /* 0x0000000200047202 */ /* 0x001fe20000000f00 */
[----:B------:R-:W-:-:S07]  /*14cd0*/  IMAD.MOV.U32 R5, RZ, RZ, RZ ;  /* 0x000000ffff057224 */ /* 0x000fce00078e00ff */
.L_x_22081:
[----:B------:R-:W-:Y:S05]  /*14ce0*/  BSYNC B6 ;  /* 0x0000000000067941 */ /* 0x000fea0003800000 */
.L_x_22080:
        /* <DEDUP_REMOVED lines=307> */
.L_x_22161:
        /* <DEDUP_REMOVED lines=32> */
.L_x_22163:
[----:B------:R-:W-:Y:S05]  /*16220*/  BSYNC B6 ;  /* 0x0000000000067941 */ /* 0x000fea0003800000 */
.L_x_22162:
        /* <DEDUP_REMOVED lines=37> */
.L_x_22166:
        /* <DEDUP_REMOVED lines=24> */
.L_x_22167:
[----:B------:R-:W-:Y:S05]  /*16600*/  BSYNC B0 ;  /* 0x0000000000007941 */ /* 0x000fea0003800000 */
.L_x_22165:
        /* <DEDUP_REMOVED lines=32> */
.L_x_22169:
        /* <DEDUP_REMOVED lines=24> */
.L_x_22170:
[----:B------:R-:W-:Y:S05]  /*16990*/  BSYNC B0 ;  /* 0x0000000000007941 */ /* 0x000fea0003800000 */
.L_x_22168:
        /* <DEDUP_REMOVED lines=33> */
.L_x_22172:
        /* <DEDUP_REMOVED lines=24> */
.L_x_22173:
[----:B------:R-:W-:Y:S05]  /*16d30*/  BSYNC B0 ;  /* 0x0000000000007941 */ /* 0x000fea0003800000 */
.L_x_22171:
        /* <DEDUP_REMOVED lines=33> */
.L_x_22175:
        /* <DEDUP_REMOVED lines=24> */
.L_x_22176:
[----:B------:R-:W-:Y:S05]  /*170d0*/  BSYNC B0 ;  /* 0x0000000000007941 */ /* 0x000fea0003800000 */
.L_x_22174:
        /* <DEDUP_REMOVED lines=33> */
.L_x_22178:
        /* <DEDUP_REMOVED lines=24> */
.L_x_22179:
[----:B------:R-:W-:Y:S05]  /*17470*/  BSYNC B0 ;  /* 0x0000000000007941 */ /* 0x000fea0003800000 */
.L_x_22177:
        /* <DEDUP_REMOVED lines=33> */
.L_x_22181:
        /* <DEDUP_REMOVED lines=24> */
.L_x_22182:
[----:B------:R-:W-:Y:S05]  /*17810*/  BSYNC B0 ;  /* 0x0000000000007941 */ /* 0x000fea0003800000 */
.L_x_22180:
        /* <DEDUP_REMOVED lines=33> */
.L_x_22184:
        /* <DEDUP_REMOVED lines=24> */
.L_x_22185:
[----:B------:R-:W-:Y:S05]  /*17bb0*/  BSYNC B0 ;  /* 0x0000000000007941 */ /* 0x000fea0003800000 */
.L_x_22183:
        /* <DEDUP_REMOVED lines=33> */
.L_x_22187:
        /* <DEDUP_REMOVED lines=24> */
.L_x_22188:
[----:B------:R-:W-:Y:S05]  /*17f50*/  BSYNC B0 ;  /* 0x0000000000007941 */ /* 0x000fea0003800000 */
.L_x_22186:
        /* <DEDUP_REMOVED lines=33> */
.L_x_22190:
        /* <DEDUP_REMOVED lines=24> */
.L_x_22191:
[----:B------:R-:W-:Y:S05]  /*182f0*/  BSYNC B0 ;  /* 0x0000000000007941 */ /* 0x000fea0003800000 */
.L_x_22189:
        /* <DEDUP_REMOVED lines=33> */
.L_x_22193:
        /* <DEDUP_REMOVED lines=24> */
.L_x_22194:
[----:B------:R-:W-:Y:S05]  /*18690*/  BSYNC B0 ;  /* 0x0000000000007941 */ /* 0x000fea0003800000 */
.L_x_22192:
        /* <DEDUP_REMOVED lines=33> */
.L_x_22196:
        /* <DEDUP_REMOVED lines=24> */
.L_x_22197:
[----:B------:R-:W-:Y:S05]  /*18a30*/  BSYNC B0 ;  /* 0x0000000000007941 */ /* 0x000fea0003800000 */
.L_x_22195:
        /* <DEDUP_REMOVED lines=33> */
.L_x_22199:
        /* <DEDUP_REMOVED lines=24> */
.L_x_22200:
[----:B------:R-:W-:Y:S05]  /*18dd0*/  BSYNC B0 ;  /* 0x0000000000007941 */ /* 0x000fea0003800000 */
.L_x_22198:
        /* <DEDUP_REMOVED lines=33> */
.L_x_22202:
        /* <DEDUP_REMOVED lines=24> */
.L_x_22203:
[----:B------:R-:W-:Y:S05]  /*19170*/  BSYNC B0 ;  /* 0x0000000000007941 */ /* 0x000fea0003800000 */
.L_x_22201:
        /* <DEDUP_REMOVED lines=33> */
.L_x_22205:
        /* <DEDUP_REMOVED lines=24> */
.L_x_22206:
[----:B------:R-:W-:Y:S05]  /*19510*/  BSYNC B0 ;  /* 0x0000000000007941 */ /* 0x000fea0003800000 */
.L_x_22204:
        /* <DEDUP_REMOVED lines=33> */
.L_x_22208:
        /* <DEDUP_REMOVED lines=24> */
.L_x_22209:
[----:B------:R-:W-:Y:S05]  /*198b0*/  BSYNC B0 ;  /* 0x0000000000007941 */ /* 0x000fea0003800000 */
.L_x_22207:
        /* <DEDUP_REMOVED lines=33> */
.L_x_22211:
        /* <DEDUP_REMOVED lines=24> */
.L_x_22212:
[----:B------:R-:W-:Y:S05]  /*19c50*/  BSYNC B0 ;  /* 0x0000000000007941 */ /* 0x000fea0003800000 */
.L_x_22210:
        /* <DEDUP_REMOVED lines=33> */
.L_x_22214:
        /* <DEDUP_REMOVED lines=24> */
.L_x_22215:
[----:B------:R-:W-:Y:S05]  /*19ff0*/  BSYNC B0 ;  /* 0x0000000000007941 */ /* 0x000fea0003800000 */
.L_x_22213:
        /* <DEDUP_REMOVED lines=33> */
.L_x_22217:
        /* <DEDUP_REMOVED lines=24> */
.L_x_22218:
[----:B------:R-:W-:Y:S05]  /*1a390*/  BSYNC B0 ;  /* 0x0000000000007941 */ /* 0x000fea0003800000 */
.L_x_22216:
        /* <DEDUP_REMOVED lines=33> */
.L_x_22220:
        /* <DEDUP_REMOVED lines=24> */
.L_x_22221:
[----:B------:R-:W-:Y:S05]  /*1a730*/  BSYNC B0 ;  /* 0x0000000000007941 */ /* 0x000fea0003800000 */
.L_x_22219:
        /* <DEDUP_REMOVED lines=33> */
.L_x_22223:
        /* <DEDUP_REMOVED lines=24> */
.L_x_22224:
[----:B------:R-:W-:Y:S05]  /*1aad0*/  BSYNC B0 ;  /* 0x0000000000007941 */ /* 0x000fea0003800000 */
.L_x_22222:
        /* <DEDUP_REMOVED lines=33> */
.L_x_22226:
        /* <DEDUP_REMOVED lines=24> */
.L_x_22227:
[----:B------:R-:W-:Y:S05]  /*1ae70*/  BSYNC B0 ;  /* 0x0000000000007941 */ /* 0x000fea0003800000 */
.L_x_22225:
        /* <DEDUP_REMOVED lines=33> */
.L_x_22229:
        /* <DEDUP_REMOVED lines=24> */
.L_x_22230:
[----:B------:R-:W-:Y:S05]  /*1b210*/  BSYNC B0 ;  /* 0x0000000000007941 */ /* 0x000fea0003800000 */
.L_x_22228:
        /* <DEDUP_REMOVED lines=33> */
.L_x_22232:
        /* <DEDUP_REMOVED lines=24> */
.L_x_22233:
[----:B------:R-:W-:Y:S05]  /*1b5b0*/  BSYNC B0 ;  /* 0x0000000000007941 */ /* 0x000fea0003800000 */
.L_x_22231:
        /* <DEDUP_REMOVED lines=31> */
.L_x_22235:
        /* <DEDUP_REMOVED lines=23> */
.L_x_22236:
[----:B------:R-:W-:Y:S05]  /*1b920*/  BSYNC B0 ;  /* 0x0000000000007941 */ /* 0x000fea0003800000 */
.L_x_22234:
        /* <DEDUP_REMOVED lines=17> */
[----:B------:R-:W-:Y:S05]  /*1ba40*/  CALL.REL.NOINC `($__internal_47_$__cuda_sm20_rem_u64) ;  /* 0x0000000400a07944 */ /* 0x000fea0003c00000 */
[----:B------:R-:W-:Y:S01]  /*1ba50*/  IMAD.MOV.U32 R4, RZ, RZ, R0 ;  /* 0x000000ffff047224 */ /* 0x000fe200078e0000 */
[----:B------:R-:W-:Y:S01]  /*1ba60*/  MOV R5, R3 ;  /* 0x0000000300057202 */ /* 0x000fe20000000f00 */
[----:B------:R-:W-:Y:S06]  /*1ba70*/  BRA `(.L_x_22239) ;  /* 0x00000000004c7947 */ /* 0x000fec0003800000 */
.L_x_22238:
        /* <DEDUP_REMOVED lines=19> */
.L_x_22239:
[----:B------:R-:W-:Y:S05]  /*1bbb0*/  BSYNC B0 ;  /* 0x0000000000007941 */ /* 0x000fea0003800000 */
.L_x_22237:
[----:B------:R-:W-:Y:S01]  /*1bbc0*/  ULDC.64 UR4, c[0x0][0x5c0] ;  /* 0x0001700000047ab9 */ /* 0x000fe20000000a00 */
[----:B------:R-:W-:Y:S02]  /*1bbd0*/  IMAD.MOV.U32 R3, RZ, RZ, R15 ;  /* 0x000000ffff037224 */ /* 0x000fe400078e000f */
[----:B------:R-:W-:Y:S02]  /*1bbe0*/  IMAD R5, R5, UR4, RZ ;  /* 0x0000000405057c24 */ /* 0x000fe4000f8e02ff */
[----:B------:R-:W-:-:S04]  /*1bbf0*/  IMAD.WIDE.U32 R2, R4, UR4, R2 ;  /* 0x0000000404027c25 */ /* 0x000fc8000f8e0002 */
[----:B------:R-:W-:-:S05]  /*1bc00*/  IMAD R5, R4, UR5, R5 ;  /* 0x0000000504057c24 */ /* 0x000fca000f8e0205 */
[----:B------:R-:W-:-:S07]  /*1bc10*/  IADD3 R15, R3, R5, RZ ;  /* 0x00000005030f7210 */ /* 0x000fce0007ffe0ff */
.L_x_22164:
[----:B------:R-:W2:Y:S01]  /*1bc20*/  LDG.E R17, desc[UR36][R16.64] ;  /* 0x0000002410117981 */ /* 0x000ea2000c1e1900 */
[----:B------:R-:W-:Y:S02]  /*1bc30*/  ULDC.64 UR4, c[0x0][0x5d0] ;  /* 0x0001740000047ab9 */ /* 0x000fe40000000a00 */
[----:B------:R-:W-:-:S04]  /*1bc40*/  LEA R4, P0, R2, UR4, 0x2 ;  /* 0x0000000402047c11 */ /* 0x000fc8000f8010ff */
[----:B------:R-:W-:-:S05]  /*1bc50*/  LEA.HI.X R5, R2, UR5, R15, 0x2, P0 ;  /* 0x0000000502057c11 */ /* 0x000fca00080f140f */
[----:B--2---:R-:W-:Y:S01]  /*1bc60*/  REDG.E.ADD.F32.FTZ.RN.STRONG.GPU desc[UR36][R4.64], R17 ;  /* 0x00000011040079a6 */ /* 0x004fe2000c10f3a4 */
[----:B------:R-:W-:Y:S05]  /*1bc70*/  EXIT ;  /* 0x000000000000794d */ /* 0x000fea0003800000 */
        .weak           $__internal_46_$__cuda_sm20_div_u64
        .type           $__internal_46_$__cuda_sm20_div_u64,@function
        .size           $__internal_46_$__cuda_sm20_div_u64,($__internal_47_$__cuda_sm20_rem_u64 - $__internal_46_$__cuda_sm20_div_u64)
$__internal_46_$__cuda_sm20_div_u64:
        /* <DEDUP_REMOVED lines=68> */
[----:B------:R-:W-:Y:S05]  /*1c0c0*/  RET.REL.NODEC R4 `(_ZN2at6native24index_elementwise_kernelILi128ELi4EZNS0_20cuda_take_put_kernelIflZZZZZNS0_10put_kernelERNS_14TensorIteratorERKNS_10TensorBaseEbENKUlvE_clEvENKUlvE5_clEvENKUlvE_clEvENKUlvE0_clEvEUlRflE_EEvS4_S7_RKT1_EUliE_EEvlSE_) ;  /* 0xfffffe3c04cc7950 */ /* 0x000fea0003c3ffff */
        .weak           $__internal_47_$__cuda_sm20_rem_u64
        .type           $__internal_47_$__cuda_sm20_rem_u64,@function
        .size           $__internal_47_$__cuda_sm20_rem_u64,(.L_x_27964 - $__internal_47_$__cuda_sm20_rem_u64)
$__internal_47_$__cuda_sm20_rem_u64:
        /* <DEDUP_REMOVED lines=63> */
[----:B------:R-:W-:Y:S06]  /*1c4c0*/  RET.REL.NODEC R4 `(_ZN2at6native24index_elementwise_kernelILi128ELi4EZNS0_20cuda_take_put_kernelIflZZZZZNS0_10put_kernelERNS_14TensorIteratorERKNS_10TensorBaseEbENKUlvE_clEvENKUlvE5_clEvENKUlvE_clEvENKUlvE0_clEvEUlRflE_EEvS4_S7_RKT1_EUliE_EEvlSE_) ;  /* 0xfffffe3804cc7950 */ /* 0x000fec0003c3ffff */
.L_x_22240:
        /* <DEDUP_REMOVED lines=11> */
.L_x_27964:


//--------------------- .text._ZN2at6native24index_elementwise_kernelILi128ELi4EZNS0_20cuda_take_put_kernelIfiZZZZZNS0_10put_kernelERNS_14TensorIteratorERKNS_10TensorBaseEbENKUlvE_clEvENKUlvE5_clEvENKUlvE_clEvENKUlvE_clEvEUlRfiE0_EEvS4_S7_RKT1_EUliE_EEvlSE_ --------------------------
	.section	.text._ZN2at6native24index_elementwise_kernelILi128ELi4EZNS0_20cuda_take_put_kernelIfiZZZZZNS0_10put_kernelERNS_14TensorIteratorERKNS_10TensorBaseEbENKUlvE_clEvENKUlvE5_clEvENKUlvE_clEvENKUlvE_clEvEUlRfiE0_EEvS4_S7_RKT1_EUliE_EEvlSE_,"ax",@progbits
	.align	128
        .global         _ZN2at6native24index_elementwise_kernelILi128ELi4EZNS0_20cuda_take_put_kernelIfiZZZZZNS0_10put_kernelERNS_14TensorIteratorERKNS_10TensorBaseEbENKUlvE_clEvENKUlvE5_clEvENKUlvE_clEvENKUlvE_clEvEUlRfiE0_EEvS4_S7_RKT1_EUliE_EEvlSE_
        .type           _ZN2at6native24index_elementwise_kernelILi128ELi4EZNS0_20cuda_take_put_kernelIfiZZZZZNS0_10put_kernelERNS_14TensorIteratorERKNS_10TensorBaseEbENKUlvE_clEvENKUlvE5_clEvENKUlvE_clEvENKUlvE_clEvEUlRfiE0_EEvS4_S7_RKT1_EUliE_EEvlSE_,@function
        .size           _ZN2at6native24index_elementwise_kernelILi128ELi4EZNS0_20cuda_take_put_kernelIfiZZZZZNS0_10put_kernelERNS_14TensorIteratorERKNS_10TensorBaseEbENKUlvE_clEvENKUlvE5_clEvENKUlvE_clEvENKUlvE_clEvEUlRfiE0_EEvS4_S7_RKT1_EUliE_EEvlSE_,(.L_x_28124 - _ZN2at6native24index_elementwise_kernelILi128ELi4EZNS0_20cuda_take_put_kernelIfiZZZZZNS0_10put_kernelERNS_14TensorIteratorERKNS_10TensorBaseEbENKUlvE_clEvENKUlvE5_clEvENKUlvE_clEvENKUlvE_clEvEUlRfiE0_EEvS4_S7_RKT1_EUliE_EEvlSE_)
        .other          _ZN2at6native24index_elementwise_kernelILi128ELi4EZNS0_20cuda_take_put_kernelIfiZZZZZNS0_10put_kernelERNS_14TensorIteratorERKNS_10TensorBaseEbENKUlvE_clEvENKUlvE5_clEvENKUlvE_clEvENKUlvE_clEvEUlRfiE0_EEvS4_S7_RKT1_EUliE_EEvlSE_,@"STO_CUDA_ENTRY STV_DEFAULT"
_ZN2at6native24index_elementwise_kernelILi128ELi4EZNS0_20cuda_take_put_kernelIfiZZZZZNS0_10put_kernelERNS_14TensorIteratorERKNS_10TensorBaseEbENKUlvE_clEvENKUlvE5_clEvENKUlvE_clEvENKUlvE_clEvEUlRfiE0_EEvS4_S7_RKT1_EUliE_EEvlSE_:
.text._ZN2at6native24index_elementwise_kernelILi128ELi4EZNS0_20cuda_take_put_kernelIfiZZZZZNS0_10put_kernelERNS_14TensorIteratorERKNS_10TensorBaseEbENKUlvE_clEvENKUlvE5_clEvENKUlvE_clEvENKUlvE_clEvEUlRfiE0_EEvS4_S7_RKT1_EUliE_EEvlSE_:
        /* <DEDUP_REMOVED lines=315> */
.L_x_22243:
        /* <DEDUP_REMOVED lines=32> */
.L_x_22245:
[----:B------:R-:W-:Y:S05]  /*15b0*/  BSYNC B6 ;  /* 0x0000000000067941 */ /* 0x000fea0003800000 */
.L_x_22244:
        /* <DEDUP_REMOVED lines=284> */
.L_x_22246:
[----:B------:R-:W2:Y:S01]  /*2780*/  LDG.E R19, desc[UR36][R18.64] ;  /* 0x0000002412137981 */ /* 0x000ea2000c1e1900 */
[----:B------:R-:W0:Y:S01]  /*2790*/  LDC.64 R4, c[0x0][0x5c0] ;  /* 0x00017000ff047b82 */ /* 0x000e220000000a00 */
[----:B------:R-:W-:-:S04]  /*27a0*/  LEA R22, R25, R22, 0x9 ;  /* 0x0000001619167211 */ /* 0x000fc800078e48ff */
[----:B------:R-:W-:Y:S01]  /*27b0*/  IADD3 R23, R22, 0x80, RZ ;  /* 0x0000008016177810 */ /* 0x000fe20007ffe0ff */
[----:B0-----:R-:W-:-:S05]  /*27c0*/  IMAD.WIDE R2, R3, 0x4, R4 ;  /* 0x0000000403027825 */ /* 0x001fca00078e0204 */
[----:B--2---:R0:W-:Y:S02]  /*27d0*/  STG.E desc[UR36][R2.64], R19 ;  /* 0x0000001302007986 */ /* 0x0041e4000c101924 */
[----:B0-----:R-:W-:Y:S01]  /*27e0*/  MOV R2, R23 ;  /* 0x0000001700027202 */ /* 0x001fe20000000f00 */
[----:B------:R-:W-:-:S07]  /*27f0*/  IMAD.MOV.U32 R3, RZ, RZ, RZ ;  /* 0x000000ffff037224 */ /* 0x000fce00078e00ff */
.L_x_22242:
[----:B------:R-:W-:Y:S05]  /*2800*/  BSYNC B7 ;  /* 0x0000000000077941 */ /* 0x000fea0003800000 */
.L_x_22241:
        /* <DEDUP_REMOVED lines=307> */
.L_x_22249:
        /* <DEDUP_REMOVED lines=32> */
.L_x_22251:
[----:B------:R-:W-:Y:S05]  /*3d40*/  BSYNC B6 ;  /* 0x0000000000067941 */ /* 0x000fea0003800000 */
.L_x_22250:
        /* <DEDUP_REMOVED lines=284> */
.L_x_22252:
[----:B------:R-:W2:Y:S01]  /*4f10*/  LDG.E R19, desc[UR36][R18.64] ;  /* 0x0000002412137981 */ /* 0x000ea2000c1e1900 */
[----:B------:R-:W0:Y:S01]  /*4f20*/  LDC.64 R4, c[0x0][0x5c0] ;  /* 0x00017000ff047b82 */ /* 0x000e220000000a00 */
[----:B------:R-:W-:Y:S01]  /*4f30*/  IADD3 R23, R23, 0x80, RZ ;  /* 0x0000008017177810 */ /* 0x000fe20007ffe0ff */
[----:B0-----:R-:W-:-:S05]  /*4f40*/  IMAD.WIDE R2, R3, 0x4, R4 ;  /* 0x0000000403027825 */ /* 0x001fca00078e0204 */
[----:B--2---:R0:W-:Y:S02]  /*4f50*/  STG.E desc[UR36][R2.64], R19 ;  /* 0x0000001302007986 */ /* 0x0041e4000c101924 */
[----:B0-----:R-:W-:Y:S02]  /*4f60*/  MOV R2, R23 ;  /* 0x0000001700027202 */ /* 0x001fe40000000f00 */
[----:B------:R-:W-:-:S07]  /*4f70*/  MOV R3, RZ ;  /* 0x000000ff00037202 */ /* 0x000fce0000000f00 */
.L_x_22248:
[----:B------:R-:W-:Y:S05]  /*4f80*/  BSYNC B7 ;  /* 0x0000000000077941 */ /* 0x000fea0003800000 */
.L_x_22247:
        /* <DEDUP_REMOVED lines=307> */
.L_x_22255:
        /* <DEDUP_REMOVED lines=32> */
.L_x_22257:
[----:B------:R-:W-:Y:S05]  /*64c0*/  BSYNC B6 ;  /* 0x0000000000067941 */ /* 0x000fea0003800000 */
.L_x_22256:
        /* <DEDUP_REMOVED lines=284> */
.L_x_22258:
[----:B------:R-:W2:Y:S01]  /*7690*/  LDG.E R19, desc[UR36][R18.64] ;  /* 0x0000002412137981 */ /* 0x000ea2000c1e1900 */
[----:B------:R-:W0:Y:S01]  /*76a0*/  LDC.64 R4, c[0x0][0x5c0] ;  /* 0x00017000ff047b82 */ /* 0x000e220000000a00 */
[----:B------:R-:W-:Y:S02]  /*76b0*/  VIADD R23, R23, 0x80 ;  /* 0x0000008017177836 */ /* 0x000fe40000000000 */
[----:B0-----:R-:W-:-:S05]  /*76c0*/  IMAD.WIDE R2, R3, 0x4, R4 ;  /* 0x0000000403027825 */ /* 0x001fca00078e0204 */
[----:B--2---:R0:W-:Y:S02]  /*76d0*/  STG.E desc[UR36][R2.64], R19 ;  /* 0x0000001302007986 */ /* 0x0041e4000c101924 */
[----:B0-----:R-:W-:Y:S02]  /*76e0*/  MOV R2, R23 ;  /* 0x0000001700027202 */ /* 0x001fe40000000f00 */
[----:B------:R-:W-:-:S07]  /*76f0*/  MOV R3, RZ ;  /* 0x000000ff00037202 */ /* 0x000fce0000000f00 */
.L_x_22254:
[----:B------:R-:W-:Y:S05]  /*7700*/  BSYNC B7 ;  /* 0x0000000000077941 */ /* 0x000fea0003800000 */
.L_x_22253:
        /* <DEDUP_REMOVED lines=306> */
.L_x_22259:
        /* <DEDUP_REMOVED lines=32> */
.L_x_22261:
[----:B------:R-:W-:Y:S05]  /*8c30*/  BSYNC B6 ;  /* 0x0000000000067941 */ /* 0x000fea0003800000 */
.L_x_22260:
        /* <DEDUP_REMOVED lines=284> */
.L_x_22262:
[----:B------:R-:W2:Y:S01]  /*9e00*/  LDG.E R19, desc[UR36][R18.64] ;  /* 0x0000002412137981 */ /* 0x000ea2000c1e1900 */
[----:B------:R-:W0:Y:S02]  /*9e10*/  LDC.64 R4, c[0x0][0x5c0] ;  /* 0x00017000ff047b82 */ /* 0x000e240000000a00 */
[----:B0-----:R-:W-:-:S05]  /*9e20*/  IMAD.WIDE R2, R3, 0x4, R4 ;  /* 0x0000000403027825 */ /* 0x001fca00078e0204 */
[----:B--2---:R-:W-:Y:S01]  /*9e30*/  STG.E desc[UR36][R2.64], R19 ;  /* 0x0000001302007986 */ /* 0x004fe2000c101924 */
[----:B------:R-:W-:Y:S05]  /*9e40*/  EXIT ;  /* 0x000000000000794d */ /* 0x000fea0003800000 */
.L_x_22263:
        /* <DEDUP_REMOVED lines=11> */
.L_x_28124:


//--------------------- .text._ZN2at6native24index_elementwise_kernelILi128ELi4EZNS0_20cuda_take_put_kernelIfiZZZZZNS0_10put_kernelERNS_14TensorIteratorERKNS_10TensorBaseEbENKUlvE_clEvENKUlvE5_clEvENKUlvE_clEvENKUlvE_clEvEUlRfiE_EEvS4_S7_RKT1_EUliE_EEvlSE_ --------------------------
	.section	.text._ZN2at6native24index_elementwise_kernelILi128ELi4EZNS0_20cuda_take_put_kernelIfiZZZZZNS0_10put_kernelERNS_14TensorIteratorERKNS_10TensorBaseEbENKUlvE_clEvENKUlvE5_clEvENKUlvE_clEvENKUlvE_clEvEUlRfiE_EEvS4_S7_RKT1_EUliE_EEvlSE_,"ax",@progbits
	.align	128
        .global         _ZN2at6native24index_elementwise_kernelILi128ELi4EZNS0_20cuda_take_put_kernelIfiZZZZZNS0_10put_kernelERNS_14TensorIteratorERKNS_10TensorBaseEbENKUlvE_clEvENKUlvE5_clEvENKUlvE_clEvENKUlvE_clEvEUlRfiE_EEvS4_S7_RKT1_EUliE_EEvlSE_
        .type           _ZN2at6native24index_elementwise_kernelILi128ELi4EZNS0_20cuda_take_put_kernelIfiZZZZZNS0_10put_kernelERNS_14TensorIteratorERKNS_10TensorBaseEbENKUlvE_clEvENKUlvE5_clEvENKUlvE_clEvENKUlvE_clEvEUlRfiE_EEvS4_S7_RKT1_EUliE_EEvlSE_,@function
        .size           _ZN2at6native24index_elementwise_kernelILi128ELi4EZNS0_20cuda_take_put_kernelIfiZZZZZNS0_10put_kernelERNS_14TensorIteratorERKNS_10TensorBaseEbENKUlvE_clEvENKUlvE5_clEvENKUlvE_clEvENKUlvE_clEvEUlRfiE_EEvS4_S7_RKT1_EUliE_EEvlSE_,(.L_x_28125 - _ZN2at6native24index_elementwise_kernelILi128ELi4EZNS0_20cuda_take_put_kernelIfiZZZZZNS0_10put_kernelERNS_14TensorIteratorERKNS_10TensorBaseEbENKUlvE_clEvENKUlvE5_clEvENKUlvE_clEvENKUlvE_clEvEUlRfiE_EEvS4_S7_RKT1_EUliE_EEvlSE_)
        .other          _ZN2at6native24index_elementwise_kernelILi128ELi4EZNS0_20cuda_take_put_kernelIfiZZZZZNS0_10put_kernelERNS_14TensorIteratorERKNS_10TensorBaseEbENKUlvE_clEvENKUlvE5_clEvENKUlvE_clEvENKUlvE_clEvEUlRfiE_EEvS4_S7_RKT1_EUliE_EEvlSE_,@"STO_CUDA_ENTRY STV_DEFAULT"
_ZN2at6native24index_elementwise_kernelILi128ELi4EZNS0_20cuda_take_put_kernelIfiZZZZZNS0_10put_kernelERNS_14TensorIteratorERKNS_10TensorBaseEbENKUlvE_clEvENKUlvE5_clEvENKUlvE_clEvENKUlvE_clEvEUlRfiE_EEvS4_S7_RKT1_EUliE_EEvlSE_:
.text._ZN2at6native24index_elementwise_kernelILi128ELi4EZNS0_20cuda_take_put_kernelIfiZZZZZNS0_10put_kernelERNS_14TensorIteratorERKNS_10TensorBaseEbENKUlvE_clEvENKUlvE5_clEvENKUlvE_clEvENKUlvE_clEvEUlRfiE_EEvS4_S7_RKT1_EUliE_EEvlSE_:
        /* <DEDUP_REMOVED lines=315> */
.L_x_22266:
        /* <DEDUP_REMOVED lines=32> */
.L_x_22268:
[----:B------:R-:W-:Y:S05]  /*15b0*/  BSYNC B6 ;  /* 0x0000000000067941 */ /* 0x000fea0003800000 */
.L_x_22267:
        /* <DEDUP_REMOVED lines=284> */
.L_x_22269:
[----:B------:R-:W2:Y:S01]  /*2780*/  LDG.E R19, desc[UR36][R18.64] ;  /* 0x0000002412137981 */ /* 0x000ea2000c1e1900 */
[----:B------:R-:W0:Y:S01]  /*2790*/  LDC.64 R4, c[0x0][0x5c8] ;  /* 0x00017200ff047b82 */ /* 0x000e220000000a00 */
[----:B------:R-:W-:-:S04]  /*27a0*/  LEA R22, R25, R22, 0x9 ;  /* 0x0000001619167211 */ /* 0x000fc800078e48ff */
[----:B------:R-:W-:Y:S01]  /*27b0*/  IADD3 R23, R22, 0x80, RZ ;  /* 0x0000008016177810 */ /* 0x000fe20007ffe0ff */
[----:B0-----:R-:W-:-:S05]  /*27c0*/  IMAD.WIDE R2, R3, 0x4, R4 ;  /* 0x0000000403027825 */ /* 0x001fca00078e0204 */
[----:B--2---:R0:W-:Y:S02]  /*27d0*/  REDG.E.ADD.F32.FTZ.RN.STRONG.GPU desc[UR36][R2.64], R19 ;  /* 0x00000013020079a6 */ /* 0x0041e4000c10f3a4 */
[----:B0-----:R-:W-:Y:S01]  /*27e0*/  MOV R2, R23 ;  /* 0x0000001700027202 */ /* 0x001fe20000000f00 */
[----:B------:R-:W-:-:S07]  /*27f0*/  IMAD.MOV.U32 R3, RZ, RZ, RZ ;  /* 0x000000ffff037224 */ /* 0x000fce00078e00ff */
.L_x_22265:
[----:B------:R-:W-:Y:S05]  /*2800*/  BSYNC B7 ;  /* 0x0000000000077941 */ /* 0x000fea0003800000 */
.L_x_22264:
        /* <DEDUP_REMOVED lines=307> */
.L_x_22272:
        /* <DEDUP_REMOVED lines=32> */
.L_x_22274:
[----:B------:R-:W-:Y:S05]  /*3d40*/  BSYNC B6 ;  /* 0x0000000000067941 */ /* 0x000fea0003800000 */
.L_x_22273:
        /* <DEDUP_REMOVED lines=284> */
.L_x_22275:
[----:B------:R-:W2:Y:S01]  /*4f10*/  LDG.E R19, desc[UR36][R18.64] ;  /* 0x0000002412137981 */ /* 0x000ea2000c1e1900 */
[----:B------:R-:W0:Y:S01]  /*4f20*/  LDC.64 R4, c[0x0][0x5c8] ;  /* 0x00017200ff047b82 */ /* 0x000e220000000a00 */
[----:B------:R-:W-:Y:S01]  /*4f30*/  IADD3 R23, R23, 0x80, RZ ;  /* 0x0000008017177810 */ /* 0x000fe20007ffe0ff */
[----:B0-----:R-:W-:-:S05]  /*4f40*/  IMAD.WIDE R2, R3, 0x4, R4 ;  /* 0x0000000403027825 */ /* 0x001fca00078e0204 */
[----:B--2---:R0:W-:Y:S02]  /*4f50*/  REDG.E.ADD.F32.FTZ.RN.STRONG.GPU desc[UR36][R2.64], R19 ;  /* 0x00000013020079a6 */ /* 0x0041e4000c10f3a4 */
[----:B0-----:R-:W-:Y:S02]  /*4f60*/  MOV R2, R23 ;  /* 0x0000001700027202 */ /* 0x001fe40000000f00 */
[----:B------:R-:W-:-:S07]  /*4f70*/  MOV R3, RZ ;  /* 0x000000ff00037202 */ /* 0x000fce0000000f00 */
.L_x_22271:
[----:B------:R-:W-:Y:S05]  /*4f80*/  BSYNC B7 ;  /* 0x0000000000077941 */ /* 0x000fea0003800000 */
.L_x_22270:
        /* <DEDUP_REMOVED lines=307> */
.L_x_22278:
        /* <DEDUP_REMOVED lines=32> */
.L_x_22280:
[----:B------:R-:W-:Y:S05]  /*64c0*/  BSYNC B6 ;  /* 0x0000000000067941 */ /* 0x000fea0003800000 */
.L_x_22279:
        /* <DEDUP_REMOVED lines=284> */
.L_x_22281:
[----:B------:R-:W2:Y:S01]  /*7690*/  LDG.E R19, desc[UR36][R18.64] ;  /* 0x0000002412137981 */ /* 0x000ea2000c1e1900 */
[----:B------:R-:W0:Y:S01]  /*76a0*/  LDC.64 R4, c[0x0][0x5c8] ;  /* 0x00017200ff047b82 */ /* 0x000e220000000a00 */
[----:B------:R-:W-:Y:S02]  /*76b0*/  VIADD R23, R23, 0x80 ;  /* 0x0000008017177836 */ /* 0x000fe40000000000 */
[----:B0-----:R-:W-:-:S05]  /*76c0*/  IMAD.WIDE R2, R3, 0x4, R4 ;  /* 0x0000000403027825 */ /* 0x001fca00078e0204 */
[----:B--2---:R0:W-:Y:S02]  /*76d0*/  REDG.E.ADD.F32.FTZ.RN.STRONG.GPU desc[UR36][R2.64], R19 ;  /* 0x00000013020079a6 */ /* 0x0041e4000c10f3a4 */
[----:B0-----:R-:W-:Y:S02]  /*76e0*/  MOV R2, R23 ;  /* 0x0000001700027202 */ /* 0x001fe40000000f00 */
[----:B------:R-:W-:-:S07]  /*76f0*/  MOV R3, RZ ;  /* 0x000000ff00037202 */ /* 0x000fce0000000f00 */
.L_x_22277:
[----:B------:R-:W-:Y:S05]  /*7700*/  BSYNC B7 ;  /* 0x0000000000077941 */ /* 0x000fea0003800000 */
.L_x_22276:
        /* <DEDUP_REMOVED lines=306> */
.L_x_22282:
        /* <DEDUP_REMOVED lines=32> */
.L_x_22284:
[----:B------:R-:W-:Y:S05]  /*8c30*/  BSYNC B6 ;  /* 0x0000000000067941 */ /* 0x000fea0003800000 */
.L_x_22283:
        /* <DEDUP_REMOVED lines=284> */
.L_x_22285:
[----:B------:R-:W2:Y:S01]  /*9e00*/  LDG.E R19, desc[UR36][R18.64] ;  /* 0x0000002412137981 */ /* 0x000ea2000c1e1900 */
[----:B------:R-:W0:Y:S02]  /*9e10*/  LDC.64 R4, c[0x0][0x5c8] ;  /* 0x00017200ff047b82 */ /* 0x000e240000000a00 */
[----:B0-----:R-:W-:-:S05]  /*9e20*/  IMAD.WIDE R2, R3, 0x4, R4 ;  /* 0x0000000403027825 */ /* 0x001fca00078e0204 */
[----:B--2---:R-:W-:Y:S01]  /*9e30*/  REDG.E.ADD.F32.FTZ.RN.STRONG.GPU desc[UR36][R2.64], R19 ;  /* 0x00000013020079a6 */ /* 0x004fe2000c10f3a4 */
[----:B------:R-:W-:Y:S05]  /*9e40*/  EXIT ;  /* 0x000000000000794d */ /* 0x000fea0003800000 */
.L_x_22286:
        /* <DEDUP_REMOVED lines=11> */
.L_x_28125:


//--------------------- .text._ZN2at6native24index_elementwise_kernelILi128ELi4EZNS0_20cuda_take_put_kernelIdlZZZZZNS0_10put_kernelERNS_14TensorIteratorERKNS_10TensorBaseEbENKUlvE_clEvENKUlvE4_clEvENKUlvE_clEvENKUlvE0_clEvEUlRdlE0_EEvS4_S7_RKT1_EUliE_EEvlSE_ --------------------------
	.section	.text._ZN2at6native24index_elementwise_kernelILi128ELi4EZNS0_20cuda_take_put_kernelIdlZZZZZNS0_10put_kernelERNS_14TensorIteratorERKNS_10TensorBaseEbENKUlvE_clEvENKUlvE4_clEvENKUlvE_clEvENKUlvE0_clEvEUlRdlE0_EEvS4_S7_RKT1_EUliE_EEvlSE_,"ax",@progbits
	.align	128
        .global         _ZN2at6native24index_elementwise_kernelILi128ELi4EZNS0_20cuda_take_put_kernelIdlZZZZZNS0_10put_kernelERNS_14TensorIteratorERKNS_10TensorBaseEbENKUlvE_clEvENKUlvE4_clEvENKUlvE_clEvENKUlvE0_clEvEUlRdlE0_EEvS4_S7_RKT1_EUliE_EEvlSE_
        .type           _ZN2at6native24index_elementwise_kernelILi128ELi4EZNS0_20cuda_take_put_kernelIdlZZZZZNS0_10put_kernelERNS_14TensorIteratorERKNS_10TensorBaseEbENKUlvE_clEvENKUlvE4_clEvENKUlvE_clEvENKUlvE0_clEvEUlRdlE0_EEvS4_S7_RKT1_EUliE_EEvlSE_,@function
        .size           _ZN2at6native24index_elementwise_kernelILi128ELi4EZNS0_20cuda_take_put_kernelIdlZZZZZNS0_10put_kernelERNS_14TensorIteratorERKNS_10TensorBaseEbENKUlvE_clEvENKUlvE4_clEvENKUlvE_clEvENKUlvE0_clEvEUlRdlE0_EEvS4_S7_RKT1_EUliE_EEvlSE_,(.L_x_27966 - _ZN2at6native24index_elementwise_kernelILi128ELi4EZNS0_20cuda_take_put_kernelIdlZZZZZNS0_10put_kernelERNS_14TensorIteratorERKNS_10TensorBaseEbENKUlvE_clEvENKUlvE4_clEvENKUlvE_clEvENKUlvE0_clEvEUlRdlE0_EEvS4_S7_RKT1_EUliE_EEvlSE_)
        .other          _ZN2at6native24index_elementwise_kernelILi128ELi4EZNS0_20cuda_take_put_kernelIdlZZZZZNS0_10put_kernelERNS_14TensorIteratorERKNS_10TensorBaseEbENKUlvE_clEvENKUlvE4_clEvENKUlvE_clEvENKUlvE0_clEvEUlRdlE0_EEvS4_S7_RKT1_EUliE_EEvlSE_,@"STO_CUDA_ENTRY STV_DEFAULT"
_ZN2at6native24index_elementwise_kernelILi128ELi4EZNS0_20cuda_take_put_kernelIdlZZZZZNS0_10put_kernelERNS_14TensorIteratorERKNS_10TensorBaseEbENKUlvE_clEvENKUlvE4_clEvENKUlvE_clEvENKUlvE0_clEvEUlRdlE0_EEvS4_S7_RKT1_EUliE_EEvlSE_:
.text._ZN2at6native24index_elementwise_kernelILi128ELi4EZNS0_20cuda_take_put_kernelIdlZZZZZNS0_10put_kernelERNS_14TensorIteratorERKNS_10TensorBaseEbENKUlvE_clEvENKUlvE4_clEvENKUlvE_clEvENKUlvE0_clEvEUlRdlE0_EEvS4_S7_RKT1_EUliE_EEvlSE_:
        /* <DEDUP_REMOVED lines=317> */
.L_x_22289:
        /* <DEDUP_REMOVED lines=29> */
.L_x_22291:
[----:B------:R-:W-:Y:S05]  /*15a0*/  BSYNC B7 ;  /* 0x0000000000077941 */ /* 0x000fea0003800000 */
.L_x_22290:
        /* <DEDUP_REMOVED lines=25> */
[----:B------:R-:W-:Y:S05]  /*1740*/  CALL.REL.NOINC `($__internal_48_$__cuda_sm20_div_u64) ;  /* 0x000001a4004c7944 */ /* 0x000fea0003c00000 */
        /* <DEDUP_REMOVED lines=11> */
.L_x_22294:
        /* <DEDUP_REMOVED lines=23> */
.L_x_22295:
[----:B------:R-:W-:Y:S05]  /*1970*/  BSYNC B0 ;  /* 0x0000000000007941 */ /* 0x000fea0003800000 */
.L_x_22293:
        /* <DEDUP_REMOVED lines=32> */
.L_x_22297:
        /* <DEDUP_REMOVED lines=24> */
.L_x_22298:
[----:B------:R-:W-:Y:S05]  /*1d00*/  BSYNC B0 ;  /* 0x0000000000007941 */ /* 0x000fea0003800000 */
.L_x_22296:
        /* <DEDUP_REMOVED lines=20> */
[----:B------:R-:W-:Y:S05]  /*1e50*/  CALL.REL.NOINC `($__internal_48_$__cuda_sm20_div_u64) ;  /* 0x0000019c00887944 */ /* 0x000fea0003c00000 */
        /* <DEDUP_REMOVED lines=12> */
.L_x_22300:
        /* <DEDUP_REMOVED lines=24> */
.L_x_22301:
[----:B------:R-:W-:Y:S05]  /*20a0*/  BSYNC B0 ;  /* 0x0000000000007941 */ /* 0x000fea0003800000 */
.L_x_22299:
        /* <DEDUP_REMOVED lines=33> */
.L_x_22303:
        /* <DEDUP_REMOVED lines=24> */
.L_x_22304:
[----:B------:R-:W-:Y:S05]  /*2440*/  BSYNC B0 ;  /* 0x0000000000007941 */ /* 0x000fea0003800000 */
.L_x_22302:
        /* <DEDUP_REMOVED lines=33> */
.L_x_22306:
        /* <DEDUP_REMOVED lines=24> */
.L_x_22307:
[----:B------:R-:W-:Y:S05]  /*27e0*/  BSYNC B0 ;  /* 0x0000000000007941 */ /* 0x000fea0003800000 */
.L_x_22305:
        /* <DEDUP_REMOVED lines=33> */
.L_x_22309:
        /* <DEDUP_REMOVED lines=24> */
.L_x_22310:
[----:B------:R-:W-:Y:S05]  /*2b80*/  BSYNC B0 ;  /* 0x0000000000007941 */ /* 0x000fea0003800000 */
.L_x_22308:
        /* <DEDUP_REMOVED lines=33> */
.L_x_22312:
        /* <DEDUP_REMOVED lines=24> */
.L_x_22313:
[----:B------:R-:W-:Y:S05]  /*2f20*/  BSYNC B0 ;  /* 0x0000000000007941 */ /* 0x000fea0003800000 */
.L_x_22311:
        /* <DEDUP_REMOVED lines=33> */
.L_x_22315:
        /* <DEDUP_REMOVED lines=24> */
.L_x_22316:
[----:B------:R-:W-:Y:S05]  /*32c0*/  BSYNC B0 ;  /* 0x0000000000007941 */ /* 0x000fea0003800000 */
.L_x_22314:
        /* <DEDUP_REMOVED lines=33> */
.L_x_22318:
        /* <DEDUP_REMOVED lines=24> */
.L_x_22319:
[----:B------:R-:W-:Y:S05]  /*3660*/  BSYNC B0 ;  /* 0x0000000000007941 */ /* 0x000fea0003800000 */
.L_x_22317:
        /* <DEDUP_REMOVED lines=33> */
.L_x_22321:
        /* <DEDUP_REMOVED lines=24> */
.L_x_22322:
[----:B------:R-:W-:Y:S05]  /*3a00*/  BSYNC B0 ;  /* 0x0000000000007941 */ /* 0x000fea0003800000 */
.L_x_22320:
        /* <DEDUP_REMOVED lines=33> */
.L_x_22324:
        /* <DEDUP_REMOVED lines=24> */
.L_x_22325:
[----:B------:R-:W-:Y:S05]  /*3da0*/  BSYNC B0 ;  /* 0x0000000000007941 */ /* 0x000fea0003800000 */
.L_x_22323:
        /* <DEDUP_REMOVED lines=33> */
.L_x_22327:
        /* <DEDUP_REMOVED lines=24> */
.L_x_22328:
[----:B------:R-:W-:Y:S05]  /*4140*/  BSYNC B0 ;  /* 0x0000000000007941 */ /* 0x000fea0003800000 */
.L_x_22326:
        /* <DEDUP_REMOVED lines=33> */
.L_x_22330:
        /* <DEDUP_REMOVED lines=24> */
.L_x_22331:
[----:B------:R-:W-:Y:S05]  /*44e0*/  BSYNC B0 ;  /* 0x0000000000007941 */ /* 0x000fea0003800000 */
.L_x_22329:
        /* <DEDUP_REMOVED lines=33> */
.L_x_22333:
        /* <DEDUP_REMOVED lines=24> */
.L_x_22334:
[----:B------:R-:W-:Y:S05]  /*4880*/  BSYNC B0 ;  /* 0x0000000000007941 */ /* 0x000fea0003800000 */
.L_x_22332:
        /* <DEDUP_REMOVED lines=33> */
.L_x_22336:
        /* <DEDUP_REMOVED lines=24> */
.L_x_22337:
[----:B------:R-:W-:Y:S05]  /*4c20*/  BSYNC B0 ;  /* 0x0000000000007941 */ /* 0x000fea0003800000 */
.L_x_22335:
        /* <DEDUP_REMOVED lines=33> */
.L_x_22339:
        /* <DEDUP_REMOVED lines=24> */
.L_x_22340:
[----:B------:R-:W-:Y:S05]  /*4fc0*/  BSYNC B0 ;  /* 0x0000000000007941 */ /* 0x000fea0003800000 */
.L_x_22338:
        /* <DEDUP_REMOVED lines=33> */
.L_x_22342:
        /* <DEDUP_REMOVED lines=24> */
.L_x_22343:
[----:B------:R-:W-:Y:S05]  /*5360*/  BSYNC B0 ;  /* 0x0000000000007941 */ /* 0x000fea0003800000 */
.L_x_22341:
        /* <DEDUP_REMOVED lines=33> */
.L_x_22345:
        /* <DEDUP_REMOVED lines=24> */
.L_x_22346:
[----:B------:R-:W-:Y:S05]  /*5700*/  BSYNC B0 ;  /* 0x0000000000007941 */ /* 0x000fea0003800000 */
.L_x_22344:
        /* <DEDUP_REMOVED lines=33> */
.L_x_22348:
        /* <DEDUP_REMOVED lines=24> */
.L_x_22349:
[----:B------:R-:W-:Y:S05]  /*5aa0*/  BSYNC B0 ;  /* 0x0000000000007941 */ /* 0x000fea0003800000 */
.L_x_22347:
        /* <DEDUP_REMOVED lines=33> */
.L_x_22351:
        /* <DEDUP_REMOVED lines=24> */
.L_x_22352:
[----:B------:R-:W-:Y:S05]  /*5e40*/  BSYNC B0 ;  /* 0x0000000000007941 */ /* 0x000fea0003800000 */
.L_x_22350:
        /* <DEDUP_REMOVED lines=33> */
.L_x_22354:
        /* <DEDUP_REMOVED lines=24> */
.L_x_22355:
[----:B------:R-:W-:Y:S05]  /*61e0*/  BSYNC B0 ;  /* 0x0000000000007941 */ /* 0x000fea0003800000 */
.L_x_22353:
        /* <DEDUP_REMOVED lines=33> */
.L_x_22357:
        /* <DEDUP_REMOVED lines=24> */
.L_x_22358:
[----:B------:R-:W-:Y:S05]  /*6580*/  BSYNC B0 ;  /* 0x0000000000007941 */ /* 0x000fea0003800000 */
.L_x_22356:
        /* <DEDUP_REMOVED lines=33> */
.L_x_22360:
        /* <DEDUP_REMOVED lines=24> */
.L_x_22361:
[----:B------:R-:W-:Y:S05]  /*6920*/  BSYNC B0 ;  /* 0x0000000000007941 */ /* 0x000fea0003800000 */
.L_x_22359:
        /* <DEDUP_REMOVED lines=31> */
.L_x_22363:
        /* <DEDUP_REMOVED lines=23> */
.L_x_22364:
[----:B------:R-:W-:Y:S05]  /*6c90*/  BSYNC B0 ;  /* 0x0000000000007941 */ /* 0x000fea0003800000 */
.L_x_22362:
        /* <DEDUP_REMOVED lines=17> */
[----:B------:R-:W-:Y:S05]  /*6db0*/  CALL.REL.NOINC `($__internal_49_$__cuda_sm20_rem_u64) ;  /* 0x0000015000c47944 */ /* 0x000fea0003c00000 */
[----:B------:R-:W-:Y:S01]  /*6dc0*/  IMAD.MOV.U32 R4, RZ, RZ, R0 ;  /* 0x000000ffff047224 */ /* 0x000fe200078e0000 */
[----:B------:R-:W-:Y:S01]  /*6dd0*/  MOV R5, R3 ;  /* 0x0000000300057202 */ /* 0x000fe20000000f00 */
[----:B------:R-:W-:Y:S06]  /*6de0*/  BRA `(.L_x_22367) ;  /* 0x0000000000507947 */ /* 0x000fec0003800000 */
.L_x_22366:
        /* <DEDUP_REMOVED lines=20> */
.L_x_22367:
[----:B------:R-:W-:Y:S05]  /*6f30*/  BSYNC B0 ;  /* 0x0000000000007941 */ /* 0x000fea0003800000 */
.L_x_22365:
[----:B------:R-:W-:Y:S01]  /*6f40*/  ULDC.64 UR4, c[0x0][0x5c0] ;  /* 0x0001700000047ab9 */ /* 0x000fe20000000a00 */
[----:B------:R-:W-:Y:S02]  /*6f50*/  IMAD.MOV.U32 R3, RZ, RZ, R15 ;  /* 0x000000ffff037224 */ /* 0x000fe400078e000f */
[----:B------:R-:W-:Y:S02]  /*6f60*/  IMAD R5, R5, UR4, RZ ;  /* 0x0000000405057c24 */ /* 0x000fe4000f8e02ff */
[----:B------:R-:W-:-:S04]  /*6f70*/  IMAD.WIDE.U32 R2, R4, UR4, R2 ;  /* 0x0000000404027c25 */ /* 0x000fc8000f8e0002 */
[----:B------:R-:W-:-:S05]  /*6f80*/  IMAD R5, R4, UR5, R5 ;  /* 0x0000000504057c24 */ /* 0x000fca000f8e0205 */
[----:B------:R-:W-:-:S07]  /*6f90*/  IADD3 R15, R3, R5, RZ ;  /* 0x00000005030f7210 */ /* 0x000fce0007ffe0ff */
.L_x_22292:
[----:B------:R-:W-:Y:S02]  /*6fa0*/  ULDC.64 UR4, c[0x0][0x410] ;  /* 0x0001040000047ab9 */ /* 0x000fe40000000a00 */
[----:B------:R-:W-:-:S05]  /*6fb0*/  IADD3 R4, P0, R16, UR4, RZ ;  /* 0x0000000410047c10 */ /* 0x000fca000ff1e0ff */
[----:B------:R-:W-:Y:S01]  /*6fc0*/  IMAD.X R5, RZ, RZ, UR5, P0 ;  /* 0x00000005ff057e24 */ /* 0x000fe200080e06ff */
[----:B------:R-:W-:-:S05]  /*6fd0*/  ULDC.64 UR4, c[0x0][0x5c8] ;  /* 0x0001720000047ab9 */ /* 0x000fca0000000a00 */
[----:B------:R-:W2:Y:S01]  /*6fe0*/  LDG.E.64 R4, desc[UR36][R4.64] ;  /* 0x0000002404047981 */ /* 0x000ea2000c1e1b00 */
[----:B------:R-:W-:-:S04]  /*6ff0*/  LEA R6, P0, R2, UR4, 0x3 ;  /* 0x0000000402067c11 */ /* 0x000fc8000f8018ff */
[----:B------:R-:W-:Y:S02]  /*7000*/  LEA.HI.X R7, R2, UR5, R15, 0x3, P0 ;  /* 0x0000000502077c11 */ /* 0x000fe400080f1c0f */
[----:B------:R-:W-:-:S05]  /*7010*/  LEA R2, R22, R17, 0x9 ;  /* 0x0000001116027211 */ /* 0x000fca00078e48ff */
[----:B------:R-:W-:Y:S01]  /*7020*/  VIADD R2, R2, 0x80 ;  /* 0x0000008002027836 */ /* 0x000fe20000000000 */
[----:B--2---:R0:W-:Y:S04]  /*7030*/  STG.E.64 desc[UR36][R6.64], R4 ;  /* 0x0000000406007986 */ /* 0x0041e8000c101b24 */
[----:B0-----:R-:W-:Y:S01]  /*7040*/  MOV R4, R2 ;  /* 0x0000000200047202 */ /* 0x001fe20000000f00 */
[----:B------:R-:W-:-:S07]  /*7050*/  IMAD.MOV.U32 R5, RZ, RZ, RZ ;  /* 0x000000ffff057224 */ /* 0x000fce00078e00ff */
.L_x_22288:
[----:B------:R-:W-:Y:S05]  /*7060*/  BSYNC B6 ;  /* 0x0000000000067941 */ /* 0x000fea0003800000 */
.L_x_22287:
        /* <DEDUP_REMOVED lines=308> */
.L_x_22370:
        /* <DEDUP_REMOVED lines=29> */
.L_x_22372:
[----:B------:R-:W-:Y:S05]  /*8580*/  BSYNC B7 ;  /* 0x0000000000077941 */ /* 0x000fea0003800000 */
.L_x_22371:
        /* <DEDUP_REMOVED lines=37> */
.L_x_22375:
        /* <DEDUP_REMOVED lines=23> */
.L_x_22376:
[----:B------:R-:W-:Y:S05]  /*8950*/  BSYNC B0 ;  /* 0x0000000000007941 */ /* 0x000fea0003800000 */
.L_x_22374:
        /* <DEDUP_REMOVED lines=32> */
.L_x_22378:
        /* <DEDUP_REMOVED lines=24> */
.L_x_22379:
[----:B------:R-:W-:Y:S05]  /*8ce0*/  BSYNC B0 ;  /* 0x0000000000007941 */ /* 0x000fea0003800000 */
.L_x_22377:
        /* <DEDUP_REMOVED lines=32> */
.L_x_22381:
        /* <DEDUP_REMOVED lines=24> */
.L_x_22382:
[----:B------:R-:W-:Y:S05]  /*9070*/  BSYNC B0 ;  /* 0x0000000000007941 */ /* 0x000fea0003800000 */
.L_x_22380:
        /* <DEDUP_REMOVED lines=32> */
.L_x_22384:
        /* <DEDUP_REMOVED lines=24> */
.L_x_22385:
[----:B------:R-:W-:Y:S05]  /*9400*/  BSYNC B0 ;  /* 0x0000000000007941 */ /* 0x000fea0003800000 */
.L_x_22383:
        /* <DEDUP_REMOVED lines=32> */
.L_x_22387:
        /* <DEDUP_REMOVED lines=24> */
.L_x_22388:
[----:B------:R-:W-:Y:S05]  /*9790*/  BSYNC B0 ;  /* 0x0000000000007941 */ /* 0x000fea0003800000 */
.L_x_22386:
        /* <DEDUP_REMOVED lines=32> */
.L_x_22390:
        /* <DEDUP_REMOVED lines=24> */
.L_x_22391:
[----:B------:R-:W-:Y:S05]  /*9b20*/  BSYNC B0 ;  /* 0x0000000000007941 */ /* 0x000fea0003800000 */
.L_x_22389:
        /* <DEDUP_REMOVED lines=32> */
.L_x_22393:
        /* <DEDUP_REMOVED lines=24> */
.L_x_22394:
[----:B------:R-:W-:Y:S05]  /*9eb0*/  BSYNC B0 ;  /* 0x0000000000007941 */ /* 0x000fea0003800000 */
.L_x_22392:
        /* <DEDUP_REMOVED lines=32> */
.L_x_22396:
        /* <DEDUP_REMOVED lines=24> */
.L_x_22397:
[----:B------:R-:W-:Y:S05]  /*a240*/  BSYNC B0 ;  /* 0x0000000000007941 */ /* 0x000fea0003800000 */
.L_x_22395:
        /* <DEDUP_REMOVED lines=32> */
.L_x_22399:
        /* <DEDUP_REMOVED lines=24> */
.L_x_22400:
[----:B------:R-:W-:Y:S05]  /*a5d0*/  BSYNC B0 ;  /* 0x0000000000007941 */ /* 0x000fea0003800000 */
.L_x_22398:
        /* <DEDUP_REMOVED lines=32> */
.L_x_22402:
        /* <DEDUP_REMOVED lines=24> */
.L_x_22403:
[----:B------:R-:W-:Y:S05]  /*a960*/  BSYNC B0 ;  /* 0x0000000000007941 */ /* 0x000fea0003800000 */
.L_x_22401:
        /* <DEDUP_REMOVED lines=32> */
.L_x_22405:
        /* <DEDUP_REMOVED lines=24> */
.L_x_22406:
[----:B------:R-:W-:Y:S05]  /*acf0*/  BSYNC B0 ;  /* 0x0000000000007941 */ /* 0x000fea0003800000 */
.L_x_22404:
        /* <DEDUP_REMOVED lines=32> */
.L_x_22408:
        /* <DEDUP_REMOVED lines=24> */
.L_x_22409:
[----:B------:R-:W-:Y:S05]  /*b080*/  BSYNC B0 ;  /* 0x0000000000007941 */ /* 0x000fea0003800000 */
.L_x_22407:
        /* <DEDUP_REMOVED lines=32> */
.L_x_22411:
        /* <DEDUP_REMOVED lines=24> */
.L_x_22412:
[----:B------:R-:W-:Y:S05]  /*b410*/  BSYNC B0 ;  /* 0x0000000000007941 */ /* 0x000fea0003800000 */
.L_x_22410:
        /* <DEDUP_REMOVED lines=32> */
.L_x_22414:
        /* <DEDUP_REMOVED lines=24> */
.L_x_22415:
[----:B------:R-:W-:Y:S05]  /*b7a0*/  BSYNC B0 ;  /* 0x0000000000007941 */ /* 0x000fea0003800000 */
.L_x_22413:
        /* <DEDUP_REMOVED lines=32> */
.L_x_22417:
        /* <DEDUP_REMOVED lines=24> */
.L_x_22418:
[----:B------:R-:W-:Y:S05]  /*bb30*/  BSYNC B0 ;  /* 0x0000000000007941 */ /* 0x000fea0003800000 */
.L_x_22416:
        /* <DEDUP_REMOVED lines=32> */
.L_x_22420:
        /* <DEDUP_REMOVED lines=24> */
.L_x_22421:
[----:B------:R-:W-:Y:S05]  /*bec0*/  BSYNC B0 ;  /* 0x0000000000007941 */ /* 0x000fea0003800000 */
.L_x_22419:
        /* <DEDUP_REMOVED lines=32> */
.L_x_22423:
        /* <DEDUP_REMOVED lines=24> */
.L_x_22424:
[----:B------:R-:W-:Y:S05]  /*c250*/  BSYNC B0 ;  /* 0x0000000000007941 */ /* 0x000fea0003800000 */
.L_x_22422:
        /* <DEDUP_REMOVED lines=32> */
.L_x_22426:
        /* <DEDUP_REMOVED lines=24> */
.L_x_22427:
[----:B------:R-:W-:Y:S05]  /*c5e0*/  BSYNC B0 ;  /* 0x0000000000007941 */ /* 0x000fea0003800000 */
.L_x_22425:
        /* <DEDUP_REMOVED lines=32> */
.L_x_22429:
        /* <DEDUP_REMOVED lines=24> */
.L_x_22430:
[----:B------:R-:W-:Y:S05]  /*c970*/  BSYNC B0 ;  /* 0x0000000000007941 */ /* 0x000fea0003800000 */
.L_x_22428:
        /* <DEDUP_REMOVED lines=32> */
.L_x_22432:
        /* <DEDUP_REMOVED lines=24> */
.L_x_22433:
[----:B------:R-:W-:Y:S05]  /*cd00*/  BSYNC B0 ;  /* 0x0000000000007941 */ /* 0x000fea0003800000 */
.L_x_22431:
        /* <DEDUP_REMOVED lines=32> */
.L_x_22435:
        /* <DEDUP_REMOVED lines=24> */
.L_x_22436:
[----:B------:R-:W-:Y:S05]  /*d090*/  BSYNC B0 ;  /* 0x0000000000007941 */ /* 0x000fea0003800000 */
.L_x_22434:
        /* <DEDUP_REMOVED lines=32> */
.L_x_22438:
        /* <DEDUP_REMOVED lines=24> */
.L_x_22439:
[----:B------:R-:W-:Y:S05]  /*d420*/  BSYNC B0 ;  /* 0x0000000000007941 */ /* 0x000fea0003800000 */
.L_x_22437:
        /* <DEDUP_REMOVED lines=32> */
.L_x_22441:
        /* <DEDUP_REMOVED lines=24> */
.L_x_22442:
[----:B------:R-:W-:Y:S05]  /*d7b0*/  BSYNC B0 ;  /* 0x0000000000007941 */ /* 0x000fea0003800000 */
.L_x_22440:
        /* <DEDUP_REMOVED lines=30> */
.L_x_22444:
        /* <DEDUP_REMOVED lines=23> */
.L_x_22445:
[----:B------:R-:W-:Y:S05]  /*db10*/  BSYNC B0 ;  /* 0x0000000000007941 */ /* 0x000fea0003800000 */
.L_x_22443:
        /* <DEDUP_REMOVED lines=20> */
.L_x_22447:
        /* <DEDUP_REMOVED lines=19> */
.L_x_22448:
[----:B------:R-:W-:Y:S05]  /*dd90*/  BSYNC B0 ;  /* 0x0000000000007941 */ /* 0x000fea0003800000 */
.L_x_22446:
[----:B------:R-:W-:Y:S02]  /*dda0*/  ULDC.64 UR4, c[0x0][0x5c0] ;  /* 0x0001700000047ab9 */ /* 0x000fe40000000a00 */
[----:B------:R-:W-:Y:S02]  /*ddb0*/  IMAD R3, R5, UR4, RZ ;  /* 0x0000000405037c24 */ /* 0x000fe4000f8e02ff */
[----:B------:R-:W-:-:S04]  /*ddc0*/  IMAD.WIDE.U32 R12, R4, UR4, R12 ;  /* 0x00000004040c7c25 */ /* 0x000fc8000f8e000c */
[----:B------:R-:W-:-:S05]  /*ddd0*/  IMAD R3, R4, UR5, R3 ;  /* 0x0000000504037c24 */ /* 0x000fca000f8e0203 */
[----:B------:R-:W-:-:S07]  /*dde0*/  IADD3 R13, R13, R3, RZ ;  /* 0x000000030d0d7210 */ /* 0x000fce0007ffe0ff */
.L_x_22373:
[----:B------:R-:W-:Y:S02]  /*ddf0*/  ULDC.64 UR4, c[0x0][0x410] ;  /* 0x0001040000047ab9 */ /* 0x000fe40000000a00 */
[----:B------:R-:W-:-:S05]  /*de00*/  IADD3 R4, P0, R16, UR4, RZ ;  /* 0x0000000410047c10 */ /* 0x000fca000ff1e0ff */
[----:B------:R-:W-:Y:S01]  /*de10*/  IMAD.X R5, RZ, RZ, UR5, P0 ;  /* 0x00000005ff057e24 */ /* 0x000fe200080e06ff */
[----:B------:R-:W-:-:S05]  /*de20*/  ULDC.64 UR4, c[0x0][0x5c8] ;  /* 0x0001720000047ab9 */ /* 0x000fca0000000a00 */
[----:B------:R-:W2:Y:S01]  /*de30*/  LDG.E.64 R4, desc[UR36][R4.64] ;  /* 0x0000002404047981 */ /* 0x000ea2000c1e1b00 */
[----:B------:R-:W-:Y:S02]  /*de40*/  LEA R6, P0, R12, UR4, 0x3 ;  /* 0x000000040c067c11 */ /* 0x000fe4000f8018ff */
[----:B------:R-:W-:Y:S02]  /*de50*/  IADD3 R2, R2, 0x80, RZ ;  /* 0x0000008002027810 */ /* 0x000fe40007ffe0ff */
[----:B------:R-:W-:-:S05]  /*de60*/  LEA.HI.X R7, R12, UR5, R13, 0x3, P0 ;  /* 0x000000050c077c11 */ /* 0x000fca00080f1c0d */
[----:B--2---:R0:W-:Y:S02]  /*de70*/  STG.E.64 desc[UR36][R6.64], R4 ;  /* 0x0000000406007986 */ /* 0x0041e4000c101b24 */
[----:B0-----:R-:W-:Y:S01]  /*de80*/  HFMA2.MMA R5, -RZ, RZ, 0, 0 ;  /* 0x00000000ff057435 */ /* 0x001fe200000001ff */
[----:B------:R-:W-:-:S10]  /*de90*/  IMAD.MOV.U32 R4, RZ, RZ, R2 ;  /* 0x000000ffff047224 */ /* 0x000fd400078e0002 */
.L_x_22369:
[----:B------:R-:W-:Y:S05]  /*dea0*/  BSYNC B6 ;  /* 0x0000000000067941 */ /* 0x000fea0003800000 */
.L_x_22368:
        /* <DEDUP_REMOVED lines=308> */
.L_x_22451:
        /* <DEDUP_REMOVED lines=29> */
.L_x_22453:
[----:B------:R-:W-:Y:S05]  /*f3c0*/  BSYNC B7 ;  /* 0x0000000000077941 */ /* 0x000fea0003800000 */
.L_x_22452:
        /* <DEDUP_REMOVED lines=37> */
.L_x_22456:
        /* <DEDUP_REMOVED lines=23> */
.L_x_22457:
[----:B------:R-:W-:Y:S05]  /*f790*/  BSYNC B0 ;  /* 0x0000000000007941 */ /* 0x000fea0003800000 */
.L_x_22455:
        /* <DEDUP_REMOVED lines=32> */
.L_x_22459:
        /* <DEDUP_REMOVED lines=24> */
.L_x_22460:
[----:B------:R-:W-:Y:S05]  /*fb20*/  BSYNC B0 ;  /* 0x0000000000007941 */ /* 0x000fea0003800000 */
.L_x_22458:
        /* <DEDUP_REMOVED lines=32> */
.L_x_22462:
        /* <DEDUP_REMOVED lines=24> */
.L_x_22463:
[----:B------:R-:W-:Y:S05]  /*feb0*/  BSYNC B0 ;  /* 0x0000000000007941 */ /* 0x000fea0003800000 */
.L_x_22461:
        /* <DEDUP_REMOVED lines=32> */
.L_x_22465:
        /* <DEDUP_REMOVED lines=24> */
.L_x_22466:
[----:B------:R-:W-:Y:S05]  /*10240*/  BSYNC B0 ;  /* 0x0000000000007941 */ /* 0x000fea0003800000 */
.L_x_22464:
        /* <DEDUP_REMOVED lines=32> */
.L_x_22468:
        /* <DEDUP_REMOVED lines=24> */
.L_x_22469:
[----:B------:R-:W-:Y:S05]  /*105d0*/  BSYNC B0 ;  /* 0x0000000000007941 */ /* 0x000fea0003800000 */
.L_x_22467:
        /* <DEDUP_REMOVED lines=32> */
.L_x_22471:
        /* <DEDUP_REMOVED lines=24> */
.L_x_22472:
[----:B------:R-:W-:Y:S05]  /*10960*/  BSYNC B0 ;  /* 0x0000000000007941 */ /* 0x000fea0003800000 */
.L_x_22470:
        /* <DEDUP_REMOVED lines=32> */
.L_x_22474:
        /* <DEDUP_REMOVED lines=24> */
.L_x_22475:
[----:B------:R-:W-:Y:S05]  /*10cf0*/  BSYNC B0 ;  /* 0x0000000000007941 */ /* 0x000fea0003800000 */
.L_x_22473:
        /* <DEDUP_REMOVED lines=32> */
.L_x_22477:
        /* <DEDUP_REMOVED lines=24> */
.L_x_22478:
[----:B------:R-:W-:Y:S05]  /*11080*/  BSYNC B0 ;  /* 0x0000000000007941 */ /* 0x000fea0003800000 */
.L_x_22476:
        /* <DEDUP_REMOVED lines=32> */
.L_x_22480:
        /* <DEDUP_REMOVED lines=24> */
.L_x_22481:
[----:B------:R-:W-:Y:S05]  /*11410*/  BSYNC B0 ;  /* 0x0000000000007941 */ /* 0x000fea0003800000 */
.L_x_22479:
        /* <DEDUP_REMOVED lines=32> */
.L_x_22483:
        /* <DEDUP_REMOVED lines=24> */
.L_x_22484:
[----:B------:R-:W-:Y:S05]  /*117a0*/  BSYNC B0 ;  /* 0x0000000000007941 */ /* 0x000fea0003800000 */
.L_x_22482:
        /* <DEDUP_REMOVED lines=32> */
.L_x_22486:
        /* <DEDUP_REMOVED lines=24> */
.L_x_22487:
[----:B------:R-:W-:Y:S05]  /*11b30*/  BSYNC B0 ;  /* 0x0000000000007941 */ /* 0x000fea0003800000 */
.L_x_22485:
        /* <DEDUP_REMOVED lines=32> */
.L_x_22489:
        /* <DEDUP_REMOVED lines=24> */
.L_x_22490:
[----:B------:R-:W-:Y:S05]  /*11ec0*/  BSYNC B0 ;  /* 0x0000000000007941 */ /* 0x000fea0003800000 */
.L_x_22488:
        /* <DEDUP_REMOVED lines=32> */
.L_x_22492:
        /* <DEDUP_REMOVED lines=24> */
.L_x_22493:
[----:B------:R-:W-:Y:S05]  /*12250*/  BSYNC B0 ;  /* 0x0000000000007941 */ /* 0x000fea0003800000 */
.L_x_22491:
        /* <DEDUP_REMOVED lines=32> */
.L_x_22495:
        /* <DEDUP_REMOVED lines=24> */
.L_x_22496:
[----:B------:R-:W-:Y:S05]  /*125e0*/  BSYNC B0 ;  /* 0x0000000000007941 */ /* 0x000fea0003800000 */
.L_x_22494:
        /* <DEDUP_REMOVED lines=19> */
[----:B------:R-:W-:Y:S05]  /*12720*/  CALL.REL.NOINC `($__internal_48_$__cuda_sm20_div_u64) ;  /* 0x0000009400547944 */ /* 0x000fea0003c00000 */
        /* <DEDUP_REMOVED lines=12> */
.L_x_22498:
        /* <DEDUP_REMOVED lines=24> */
.L_x_22499:
[----:B------:R-:W-:Y:S05]  /*12970*/  BSYNC B0 ;  /* 0x0000000000007941 */ /* 0x000fea0003800000 */
.L_x_22497:
        /* <DEDUP_REMOVED lines=19> */
[----:B------:R-:W-:Y:S05]  /*12ab0*/  CALL.REL.NOINC `($__internal_48_$__cuda_sm20_div_u64) ;  /* 0x0000009000707944 */ /* 0x000fea0003c00000 */
        /* <DEDUP_REMOVED lines=12> */
.L_x_22501:
        /* <DEDUP_REMOVED lines=24> */
.L_x_22502:
[----:B------:R-:W-:Y:S05]  /*12d00*/  BSYNC B0 ;  /* 0x0000000000007941 */ /* 0x000fea0003800000 */
.L_x_22500:
        /* <DEDUP_REMOVED lines=32> */
.L_x_22504:
        /* <DEDUP_REMOVED lines=24> */
.L_x_22505:
[----:B------:R-:W-:Y:S05]  /*13090*/  BSYNC B0 ;  /* 0x0000000000007941 */ /* 0x000fea0003800000 */
.L_x_22503:
        /* <DEDUP_REMOVED lines=32> */
.L_x_22507:
        /* <DEDUP_REMOVED lines=24> */
.L_x_22508:
[----:B------:R-:W-:Y:S05]  /*13420*/  BSYNC B0 ;  /* 0x0000000000007941 */ /* 0x000fea0003800000 */
.L_x_22506:
        /* <DEDUP_REMOVED lines=32> */
.L_x_22510:
        /* <DEDUP_REMOVED lines=24> */
.L_x_22511:
[----:B------:R-:W-:Y:S05]  /*137b0*/  BSYNC B0 ;  /* 0x0000000000007941 */ /* 0x000fea0003800000 */
.L_x_22509:
        /* <DEDUP_REMOVED lines=32> */
.L_x_22513:
        /* <DEDUP_REMOVED lines=24> */
.L_x_22514:
[----:B------:R-:W-:Y:S05]  /*13b40*/  BSYNC B0 ;  /* 0x0000000000007941 */ /* 0x000fea0003800000 */
.L_x_22512:
        /* <DEDUP_REMOVED lines=32> */
.L_x_22516:
        /* <DEDUP_REMOVED lines=24> */
.L_x_22517:
[----:B------:R-:W-:Y:S05]  /*13ed0*/  BSYNC B0 ;  /* 0x0000000000007941 */ /* 0x000fea0003800000 */
.L_x_22515:
        /* <DEDUP_REMOVED lines=32> */
.L_x_22519:
        /* <DEDUP_REMOVED lines=24> */
.L_x_22520:
[----:B------:R-:W-:Y:S05]  /*14260*/  BSYNC B0 ;  /* 0x0000000000007941 */ /* 0x000fea0003800000 */
.L_x_22518:
        /* <DEDUP_REMOVED lines=32> */
.L_x_22522:
        /* <DEDUP_REMOVED lines=24> */
.L_x_22523:
[----:B------:R-:W-:Y:S05]  /*145f0*/  BSYNC B0 ;  /* 0x0000000000007941 */ /* 0x000fea0003800000 */
.L_x_22521:
        /* <DEDUP_REMOVED lines=30> */
.L_x_22525:
        /* <DEDUP_REMOVED lines=23> */
.L_x_22526:
[----:B------:R-:W-:Y:S05]  /*14950*/  BSYNC B0 ;  /* 0x0000000000007941 */ /* 0x000fea0003800000 */
.L_x_22524:
        /* <DEDUP_REMOVED lines=17> */
[----:B------:R-:W-:Y:S01]  /*14a70*/  MOV R4, R0 ;  /* 0x0000000000047202 */ /* 0x000fe20000000f00 */
[----:B------:R-:W-:Y:S01]  /*14a80*/  IMAD.MOV.U32 R5, RZ, RZ, R3 ;  /* 0x000000ffff057224 */ /* 0x000fe200078e0003 */
[----:B------:R-:W-:Y:S06]  /*14a90*/  BRA `(.L_x_22529) ;  /* 0x00000000004c7947 */ /* 0x000fec0003800000 */
.L_x_22528:
        /* <DEDUP_REMOVED lines=19> */
.L_x_22529:
[----:B------:R-:W-:Y:S05]  /*14bd0*/  BSYNC B0 ;  /* 0x0000000000007941 */ /* 0x000fea0003800000 */
.L_x_22527:
[----:B------:R-:W-:Y:S02]  /*14be0*/  ULDC.64 UR4, c[0x0][0x5c0] ;  /* 0x0001700000047ab9 */ /* 0x000fe40000000a00 */
[----:B------:R-:W-:Y:S02]  /*14bf0*/  IMAD R3, R5, UR4, RZ ;  /* 0x0000000405037c24 */ /* 0x000fe4000f8e02ff */
[----:B------:R-:W-:-:S04]  /*14c00*/  IMAD.WIDE.U32 R12, R4, UR4, R12 ;  /* 0x00000004040c7c25 */ /* 0x000fc8000f8e000c */
[----:B------:R-:W-:-:S05]  /*14c10*/  IMAD R3, R4, UR5, R3 ;  /* 0x0000000504037c24 */ /* 0x000fca000f8e0203 */
[----:B------:R-:W-:-:S07]  /*14c20*/  IADD3 R13, R13, R3, RZ ;  /* 0x000000030d0d7210 */ /* 0x000fce0007ffe0ff */
.L_x_22454:
        /* <DEDUP_REMOVED lines=9> */
[----:B0-----:R-:W-:Y:S01]  /*14cc0*/  MOV R4, R2 ;  /* 0x0000000200047202 */ /* 0x001fe20000000f00 */
[----:B------:R-:W-:-:S07]  /*14cd0*/  IMAD.MOV.U32 R5, RZ, RZ, RZ ;  /* 0x000000ffff057224 */ /* 0x000fce00078e00ff */
.L_x_22450:
[----:B------:R-:W-:Y:S05]  /*14ce0*/  BSYNC B6 ;  /* 0x0000000000067941 */ /* 0x000fea0003800000 */
.L_x_22449:
        /* <DEDUP_REMOVED lines=307> */
.L_x_22530:
        /* <DEDUP_REMOVED lines=32> */
.L_x_22532:
[----:B------:R-:W-:Y:S05]  /*16220*/  BSYNC B6 ;  /* 0x0000000000067941 */ /* 0x000fea0003800000 */
.L_x_22531:
        /* <DEDUP_REMOVED lines=37> */
.L_x_22535:
        /* <DEDUP_REMOVED lines=24> */
.L_x_22536:
[----:B------:R-:W-:Y:S05]  /*16600*/  BSYNC B0 ;  /* 0x0000000000007941 */ /* 0x000fea0003800000 */
.L_x_22534:
        /* <DEDUP_REMOVED lines=32> */
.L_x_22538:
        /* <DEDUP_REMOVED lines=24> */
.L_x_22539:
[----:B------:R-:W-:Y:S05]  /*16990*/  BSYNC B0 ;  /* 0x0000000000007941 */ /* 0x000fea0003800000 */
.L_x_22537:
        /* <DEDUP_REMOVED lines=33> */
.L_x_22541:
        /* <DEDUP_REMOVED lines=24> */
.L_x_22542:
[----:B------:R-:W-:Y:S05]  /*16d30*/  BSYNC B0 ;  /* 0x0000000000007941 */ /* 0x000fea0003800000 */
.L_x_22540:
        /* <DEDUP_REMOVED lines=33> */
.L_x_22544:
        /* <DEDUP_REMOVED lines=24> */
.L_x_22545:
[----:B------:R-:W-:Y:S05]  /*170d0*/  BSYNC B0 ;  /* 0x0000000000007941 */ /* 0x000fea0003800000 */
.L_x_22543:
        /* <DEDUP_REMOVED lines=33> */
.L_x_22547:
        /* <DEDUP_REMOVED lines=24> */
.L_x_22548:
[----:B------:R-:W-:Y:S05]  /*17470*/  BSYNC B0 ;  /* 0x0000000000007941 */ /* 0x000fea0003800000 */
.L_x_22546:
        /* <DEDUP_REMOVED lines=33> */
.L_x_22550:
        /* <DEDUP_REMOVED lines=24> */
.L_x_22551:
[----:B------:R-:W-:Y:S05]  /*17810*/  BSYNC B0 ;  /* 0x0000000000007941 */ /* 0x000fea0003800000 */
.L_x_22549:
        /* <DEDUP_REMOVED lines=33> */
.L_x_22553:
        /* <DEDUP_REMOVED lines=24> */
.L_x_22554:
[----:B------:R-:W-:Y:S05]  /*17bb0*/  BSYNC B0 ;  /* 0x0000000000007941 */ /* 0x000fea0003800000 */
.L_x_22552:
        /* <DEDUP_REMOVED lines=33> */
.L_x_22556:
        /* <DEDUP_REMOVED lines=24> */
.L_x_22557:
[----:B------:R-:W-:Y:S05]  /*17f50*/  BSYNC B0 ;  /* 0x0000000000007941 */ /* 0x000fea0003800000 */
.L_x_22555:
        /* <DEDUP_REMOVED lines=33> */
.L_x_22559:
        /* <DEDUP_REMOVED lines=24> */
.L_x_22560:
[----:B------:R-:W-:Y:S05]  /*182f0*/  BSYNC B0 ;  /* 0x0000000000007941 */ /* 0x000fea0003800000 */
.L_x_22558:
        /* <DEDUP_REMOVED lines=33> */
.L_x_22562:
        /* <DEDUP_REMOVED lines=24> */
.L_x_22563:
[----:B------:R-:W-:Y:S05]  /*18690*/  BSYNC B0 ;  /* 0x0000000000007941 */ /* 0x000fea0003800000 */
.L_x_22561:
        /* <DEDUP_REMOVED lines=33> */
.L_x_22565:
        /* <DEDUP_REMOVED lines=24> */
.L_x_22566:
[----:B------:R-:W-:Y:S05]  /*18a30*/  BSYNC B0 ;  /* 0x0000000000007941 */ /* 0x000fea0003800000 */
.L_x_22564:
        /* <DEDUP_REMOVED lines=33> */
.L_x_22568:
        /* <DEDUP_REMOVED lines=24> */
.L_x_22569:
[----:B------:R-:W-:Y:S05]  /*18dd0*/  BSYNC B0 ;  /* 0x0000000000007941 */ /* 0x000fea0003800000 */
.L_x_22567:
        /* <DEDUP_REMOVED lines=33> */
.L_x_22571:
        /* <DEDUP_REMOVED lines=24> */
.L_x_22572:
[----:B------:R-:W-:Y:S05]  /*19170*/  BSYNC B0 ;  /* 0x0000000000007941 */ /* 0x000fea0003800000 */
.L_x_22570:
        /* <DEDUP_REMOVED lines=33> */
.L_x_22574:
        /* <DEDUP_REMOVED lines=24> */
.L_x_22575:
[----:B------:R-:W-:Y:S05]  /*19510*/  BSYNC B0 ;  /* 0x0000000000007941 */ /* 0x000fea0003800000 */
.L_x_22573:
        /* <DEDUP_REMOVED lines=33> */
.L_x_22577:
        /* <DEDUP_REMOVED lines=24> */
.L_x_22578:
[----:B------:R-:W-:Y:S05]  /*198b0*/  BSYNC B0 ;  /* 0x0000000000007941 */ /* 0x000fea0003800000 */
.L_x_22576:
        /* <DEDUP_REMOVED lines=33> */
.L_x_22580:
        /* <DEDUP_REMOVED lines=24> */
.L_x_22581:
[----:B------:R-:W-:Y:S05]  /*19c50*/  BSYNC B0 ;  /* 0x0000000000007941 */ /* 0x000fea0003800000 */
.L_x_22579:
        /* <DEDUP_REMOVED lines=33> */
.L_x_22583:
        /* <DEDUP_REMOVED lines=24> */
.L_x_22584:
[----:B------:R-:W-:Y:S05]  /*19ff0*/  BSYNC B0 ;  /* 0x0000000000007941 */ /* 0x000fea0003800000 */
.L_x_22582:
        /* <DEDUP_REMOVED lines=33> */
.L_x_22586:
        /* <DEDUP_REMOVED lines=24> */
.L_x_22587:
[----:B------:R-:W-:Y:S05]  /*1a390*/  BSYNC B0 ;  /* 0x0000000000007941 */ /* 0x000fea0003800000 */
.L_x_22585:
        /* <DEDUP_REMOVED lines=33> */
.L_x_22589:
        /* <DEDUP_REMOVED lines=24> */
.L_x_22590:
[----:B------:R-:W-:Y:S05]  /*1a730*/  BSYNC B0 ;  /* 0x0000000000007941 */ /* 0x000fea0003800000 */
.L_x_22588:
        /* <DEDUP_REMOVED lines=33> */
.L_x_22592:
        /* <DEDUP_REMOVED lines=24> */
.L_x_22593:
[----:B------:R-:W-:Y:S05]  /*1aad0*/  BSYNC B0 ;  /* 0x0000000000007941 */ /* 0x000fea0003800000 */
.L_x_22591:
        /* <DEDUP_REMOVED lines=33> */
.L_x_22595:
        /* <DEDUP_REMOVED lines=24> */
.L_x_22596:
[----:B------:R-:W-:Y:S05]  /*1ae70*/  BSYNC B0 ;  /* 0x0000000000007941 */ /* 0x000fea0003800000 */
.L_x_22594:
        /* <DEDUP_REMOVED lines=33> */
.L_x_22598:
        /* <DEDUP_REMOVED lines=24> */
.L_x_22599:
[----:B------:R-:W-:Y:S05]  /*1b210*/  BSYNC B0 ;  /* 0x0000000000007941 */ /* 0x000fea0003800000 */
.L_x_22597:
        /* <DEDUP_REMOVED lines=33> */
.L_x_22601:
        /* <DEDUP_REMOVED lines=24> */
.L_x_22602:
[----:B------:R-:W-:Y:S05]  /*1b5b0*/  BSYNC B0 ;  /* 0x0000000000007941 */ /* 0x000fea0003800000 */
.L_x_22600:
        /* <DEDUP_REMOVED lines=31> */
.L_x_22604:
        /* <DEDUP_REMOVED lines=23> */
.L_x_22605:
[----:B------:R-:W-:Y:S05]  /*1b920*/  BSYNC B0 ;  /* 0x0000000000007941 */ /* 0x000fea0003800000 */
.L_x_22603:
        /* <DEDUP_REMOVED lines=17> */
[----:B------:R-:W-:Y:S05]  /*1ba40*/  CALL.REL.NOINC `($__internal_49_$__cuda_sm20_rem_u64) ;  /* 0x0000000400a07944 */ /* 0x000fea0003c00000 */
[----:B------:R-:W-:Y:S01]  /*1ba50*/  IMAD.MOV.U32 R4, RZ, RZ, R0 ;  /* 0x000000ffff047224 */ /* 0x000fe200078e0000 */
[----:B------:R-:W-:Y:S01]  /*1ba60*/  MOV R5, R3 ;  /* 0x0000000300057202 */ /* 0x000fe20000000f00 */
[----:B------:R-:W-:Y:S06]  /*1ba70*/  BRA `(.L_x_22608) ;  /* 0x00000000004c7947 */ /* 0x000fec0003800000 */
.L_x_22607:
        /* <DEDUP_REMOVED lines=19> */
.L_x_22608:
[----:B------:R-:W-:Y:S05]  /*1bbb0*/  BSYNC B0 ;  /* 0x0000000000007941 */ /* 0x000fea0003800000 */
.L_x_22606:
[----:B------:R-:W-:Y:S01]  /*1bbc0*/  ULDC.64 UR4, c[0x0][0x5c0] ;  /* 0x0001700000047ab9 */ /* 0x000fe20000000a00 */
[----:B------:R-:W-:Y:S02]  /*1bbd0*/  IMAD.MOV.U32 R3, RZ, RZ, R15 ;  /* 0x000000ffff037224 */ /* 0x000fe400078e000f */
[----:B------:R-:W-:Y:S02]  /*1bbe0*/  IMAD R5, R5, UR4, RZ ;  /* 0x0000000405057c24 */ /* 0x000fe4000f8e02ff */
[----:B------:R-:W-:-:S04]  /*1bbf0*/  IMAD.WIDE.U32 R2, R4, UR4, R2 ;  /* 0x0000000404027c25 */ /* 0x000fc8000f8e0002 */
[----:B------:R-:W-:-:S05]  /*1bc00*/  IMAD R5, R4, UR5, R5 ;  /* 0x0000000504057c24 */ /* 0x000fca000f8e0205 */
[----:B------:R-:W-:-:S07]  /*1bc10*/  IADD3 R15, R3, R5, RZ ;  /* 0x00000005030f7210 */ /* 0x000fce0007ffe0ff */
.L_x_22533:
[----:B------:R-:W2:Y:S01]  /*1bc20*/  LDG.E.64 R16, desc[UR36][R16.64] ;  /* 0x0000002410107981 */ /* 0x000ea2000c1e1b00 */
[----:B------:R-:W-:Y:S02]  /*1bc30*/  ULDC.64 UR4, c[0x0][0x5c8] ;  /* 0x0001720000047ab9 */ /* 0x000fe40000000a00 */
[----:B------:R-:W-:-:S04]  /*1bc40*/  LEA R4, P0, R2, UR4, 0x3 ;  /* 0x0000000402047c11 */ /* 0x000fc8000f8018ff */
[----:B------:R-:W-:-:S05]  /*1bc50*/  LEA.HI.X R5, R2, UR5, R15, 0x3, P0 ;  /* 0x0000000502057c11 */ /* 0x000fca00080f1c0f */
[----:B--2---:R-:W-:Y:S01]  /*1bc60*/  STG.E.64 desc[UR36][R4.64], R16 ;  /* 0x0000001004007986 */ /* 0x004fe2000c101b24 */
[----:B------:R-:W-:Y:S05]  /*1bc70*/  EXIT ;  /* 0x000000000000794d */ /* 0x000fea0003800000 */
        .weak           $__internal_48_$__cuda_sm20_div_u64
        .type           $__internal_48_$__cuda_sm20_div_u64,@function
        .size           $__internal_48_$__cuda_sm20_div_u64,($__internal_49_$__cuda_sm20_rem_u64 - $__internal_48_$__cuda_sm20_div_u64)
$__internal_48_$__cuda_sm20_div_u64:
        /* <DEDUP_REMOVED lines=68> */
[----:B------:R-:W-:Y:S05]  /*1c0c0*/  RET.REL.NODEC R4 `(_ZN2at6native24index_elementwise_kernelILi128ELi4EZNS0_20cuda_take_put_kernelIdlZZZZZNS0_10put_kernelERNS_14TensorIteratorERKNS_10TensorBaseEbENKUlvE_clEvENKUlvE4_clEvENKUlvE_clEvENKUlvE0_clEvEUlRdlE0_EEvS4_S7_RKT1_EUliE_EEvlSE_) ;  /* 0xfffffe3c04cc7950 */ /* 0x000fea0003c3ffff */
        .weak           $__internal_49_$__cuda_sm20_rem_u64
        .type           $__internal_49_$__cuda_sm20_rem_u64,@function
        .size           $__internal_49_$__cuda_sm20_rem_u64,(.L_x_27966 - $__internal_49_$__cuda_sm20_rem_u64)
$__internal_49_$__cuda_sm20_rem_u64:
        /* <DEDUP_REMOVED lines=63> */
[----:B------:R-:W-:Y:S06]  /*1c4c0*/  RET.REL.NODEC R4 `(_ZN2at6native24index_elementwise_kernelILi128ELi4EZNS0_20cuda_take_put_kernelIdlZZZZZNS0_10put_kernelERNS_14TensorIteratorERKNS_10TensorBaseEbENKUlvE_clEvENKUlvE4_clEvENKUlvE_clEvENKUlvE0_clEvEUlRdlE0_EEvS4_S7_RKT1_EUliE_EEvlSE_) ;  /* 0xfffffe3804cc7950 */ /* 0x000fec0003c3ffff */
.L_x_22609:
        /* <DEDUP_REMOVED lines=11> */
.L_x_27966:


//--------------------- .text._ZN2at6native24index_elementwise_kernelILi128ELi4EZNS0_20cuda_take_put_kernelIdlZZZZZNS0_10put_kernelERNS_14TensorIteratorERKNS_10TensorBaseEbENKUlvE_clEvENKUlvE4_clEvENKUlvE_clEvENKUlvE0_clEvEUlRdlE_EEvS4_S7_RKT1_EUliE_EEvlSE_ --------------------------
	.section	.text._ZN2at6native24index_elementwise_kernelILi128ELi4EZNS0_20cuda_take_put_kernelIdlZZZZZNS0_10put_kernelERNS_14TensorIteratorERKNS_10TensorBaseEbENKUlvE_clEvENKUlvE4_clEvENKUlvE_clEvENKUlvE0_clEvEUlRdlE_EEvS4_S7_RKT1_EUliE_EEvlSE_,"ax",@progbits
	.align	128
        .global         _ZN2at6native24index_elementwise_kernelILi128ELi4EZNS0_20cuda_take_put_kernelIdlZZZZZNS0_10put_kernelERNS_14TensorIteratorERKNS_10TensorBaseEbENKUlvE_clEvENKUlvE4_clEvENKUlvE_clEvENKUlvE0_clEvEUlRdlE_EEvS4_S7_RKT1_EUliE_EEvlSE_
        .type           _ZN2at6native24index_elementwise_kernelILi128ELi4EZNS0_20cuda_take_put_kernelIdlZZZZZNS0_10put_kernelERNS_14TensorIteratorERKNS_10TensorBaseEbENKUlvE_clEvENKUlvE4_clEvENKUlvE_clEvENKUlvE0_clEvEUlRdlE_EEvS4_S7_RKT1_EUliE_EEvlSE_,@function
        .size           _ZN2at6native24index_elementwise_kernelILi128ELi4EZNS0_20cuda_take_put_kernelIdlZZZZZNS0_10put_kernelERNS_14TensorIteratorERKNS_10TensorBaseEbENKUlvE_clEvENKUlvE4_clEvENKUlvE_clEvENKUlvE0_clEvEUlRdlE_EEvS4_S7_RKT1_EUliE_EEvlSE_,(.L_x_27968 - _ZN2at6native24index_elementwise_kernelILi128ELi4EZNS0_20cuda_take_put_kernelIdlZZZZZNS0_10put_kernelERNS_14TensorIteratorERKNS_10TensorBaseEbENKUlvE_clEvENKUlvE4_clEvENKUlvE_clEvENKUlvE0_clEvEUlRdlE_EEvS4_S7_RKT1_EUliE_EEvlSE_)
        .other          _ZN2at6native24index_elementwise_kernelILi128ELi4EZNS0_20cuda_take_put_kernelIdlZZZZZNS0_10put_kernelERNS_14TensorIteratorERKNS_10TensorBaseEbENKUlvE_clEvENKUlvE4_clEvENKUlvE_clEvENKUlvE0_clEvEUlRdlE_EEvS4_S7_RKT1_EUliE_EEvlSE_,@"STO_CUDA_ENTRY STV_DEFAULT"
_ZN2at6native24index_elementwise_kernelILi128ELi4EZNS0_20cuda_take_put_kernelIdlZZZZZNS0_10put_kernelERNS_14TensorIteratorERKNS_10TensorBaseEbENKUlvE_clEvENKUlvE4_clEvENKUlvE_clEvENKUlvE0_clEvEUlRdlE_EEvS4_S7_RKT1_EUliE_EEvlSE_:
.text._ZN2at6native24index_elementwise_kernelILi128ELi4EZNS0_20cuda_take_put_kernelIdlZZZZZNS0_10put_kernelERNS_14TensorIteratorERKNS_10TensorBaseEbENKUlvE_clEvENKUlvE4_clEvENKUlvE_clEvENKUlvE0_clEvEUlRdlE_EEvS4_S7_RKT1_EUliE_EEvlSE_:
        /* <DEDUP_REMOVED lines=317> */
.L_x_22612:
        /* <DEDUP_REMOVED lines=29> */
.L_x_22614:
[----:B------:R-:W-:Y:S05]  /*15a0*/  BSYNC B7 ;  /* 0x0000000000077941 */ /* 0x000fea0003800000 */
.L_x_22613:
        /* <DEDUP_REMOVED lines=25> */
[----:B------:R-:W-:Y:S05]  /*1740*/  CALL.REL.NOINC `($__internal_50_$__cuda_sm20_div_u64) ;  /* 0x000001a4004c7944 */ /* 0x000fea0003c00000 */
        /* <DEDUP_REMOVED lines=11> */
.L_x_22617:
        /* <DEDUP_REMOVED lines=23> */
.L_x_22618:
[----:B------:R-:W-:Y:S05]  /*1970*/  BSYNC B0 ;  /* 0x0000000000007941 */ /* 0x000fea0003800000 */
.L_x_22616:
        /* <DEDUP_REMOVED lines=32> */
.L_x_22620:
        /* <DEDUP_REMOVED lines=24> */
.L_x_22621:
[----:B------:R-:W-:Y:S05]  /*1d00*/  BSYNC B0 ;  /* 0x0000000000007941 */ /* 0x000fea0003800000 */
.L_x_22619:
        /* <DEDUP_REMOVED lines=20> */
[----:B------:R-:W-:Y:S05]  /*1e50*/  CALL.REL.NOINC `($__internal_50_$__cuda_sm20_div_u64) ;  /* 0x0000019c00887944 */ /* 0x000fea0003c00000 */
        /* <DEDUP_REMOVED lines=12> */
.L_x_22623:
        /* <DEDUP_REMOVED lines=24> */
.L_x_22624:
[----:B------:R-:W-:Y:S05]  /*20a0*/  BSYNC B0 ;  /* 0x0000000000007941 */ /* 0x000fea0003800000 */
.L_x_22622:
        /* <DEDUP_REMOVED lines=33> */
.L_x_22626:
        /* <DEDUP_REMOVED lines=24> */
.L_x_22627:
[----:B------:R-:W-:Y:S05]  /*2440*/  BSYNC B0 ;  /* 0x0000000000007941 */ /* 0x000fea0003800000 */
.L_x_22625:
        /* <DEDUP_REMOVED lines=33> */
.L_x_22629:
        /* <DEDUP_REMOVED lines=24> */
.L_x_22630:
[----:B------:R-:W-:Y:S05]  /*27e0*/  BSYNC B0 ;  /* 0x0000000000007941 */ /* 0x000fea0003800000 */
.L_x_22628:
        /* <DEDUP_REMOVED lines=33> */
.L_x_22632:
        /* <DEDUP_REMOVED lines=24> */
.L_x_22633:
[----:B------:R-:W-:Y:S05]  /*2b80*/  BSYNC B0 ;  /* 0x0000000000007941 */ /* 0x000fea0003800000 */
.L_x_22631:
        /* <DEDUP_REMOVED lines=33> */
.L_x_22635:
        /* <DEDUP_REMOVED lines=24> */
.L_x_22636:
[----:B------:R-:W-:Y:S05]  /*2f20*/  BSYNC B0 ;  /* 0x0000000000007941 */ /* 0x000fea0003800000 */
.L_x_22634:
        /* <DEDUP_REMOVED lines=33> */
.L_x_22638:
        /* <DEDUP_REMOVED lines=24> */
.L_x_22639:
[----:B------:R-:W-:Y:S05]  /*32c0*/  BSYNC B0 ;  /* 0x0000000000007941 */ /* 0x000fea0003800000 */
.L_x_22637:
        /* <DEDUP_REMOVED lines=33> */
.L_x_22641:
        /* <DEDUP_REMOVED lines=24> */
.L_x_22642:
[----:B------:R-:W-:Y:S05]  /*3660*/  BSYNC B0 ;  /* 0x0000000000007941 */ /* 0x000fea0003800000 */
.L_x_22640:
        /* <DEDUP_REMOVED lines=33> */
.L_x_22644:
        /* <DEDUP_REMOVED lines=24> */
.L_x_22645:
[----:B------:R-:W-:Y:S05]  /*3a00*/  BSYNC B0 ;  /* 0x0000000000007941 */ /* 0x000fea0003800000 */
.L_x_22643:
        /* <DEDUP_REMOVED lines=33> */
.L_x_22647:
        /* <DEDUP_REMOVED lines=24> */
.L_x_22648:
[----:B------:R-:W-:Y:S05]  /*3da0*/  BSYNC B0 ;  /* 0x0000000000007941 */ /* 0x000fea0003800000 */
.L_x_22646:
        /* <DEDUP_REMOVED lines=33> */
.L_x_22650:
        /* <DEDUP_REMOVED lines=24> */
.L_x_22651:
[----:B------:R-:W-:Y:S05]  /*4140*/  BSYNC B0 ;  /* 0x0000000000007941 */ /* 0x000fea0003800000 */
.L_x_22649:
        /* <DEDUP_REMOVED lines=33> */
.L_x_22653:
        /* <DEDUP_REMOVED lines=24> */
.L_x_22654:
[----:B------:R-:W-:Y:S05]  /*44e0*/  BSYNC B0 ;  /* 0x0000000000007941 */ /* 0x000fea0003800000 */
.L_x_22652:
        /* <DEDUP_REMOVED lines=33> */
.L_x_22656:
        /* <DEDUP_REMOVED lines=24> */
.L_x_22657:
[----:B------:R-:W-:Y:S05]  /*4880*/  BSYNC B0 ;  /* 0x0000000000007941 */ /* 0x000fea0003800000 */
.L_x_22655:
        /* <DEDUP_REMOVED lines=33> */
.L_x_22659:
        /* <DEDUP_REMOVED lines=24> */
.L_x_22660:
[----:B------:R-:W-:Y:S05]  /*4c20*/  BSYNC B0 ;  /* 0x0000000000007941 */ /* 0x000fea0003800000 */
.L_x_22658:
        /* <DEDUP_REMOVED lines=33> */
.L_x_22662:
        /* <DEDUP_REMOVED lines=24> */
.L_x_22663:
[----:B------:R-:W-:Y:S05]  /*4fc0*/  BSYNC B0 ;  /* 0x0000000000007941 */ /* 0x000fea0003800000 */
.L_x_22661:
        /* <DEDUP_REMOVED lines=33> */
.L_x_22665:
        /* <DEDUP_REMOVED lines=24> */
.L_x_22666:
[----:B------:R-:W-:Y:S05]  /*5360*/  BSYNC B0 ;  /* 0x0000000000007941 */ /* 0x000fea0003800000 */
.L_x_22664:
        /* <DEDUP_REMOVED lines=33> */
.L_x_22668:
        /* <DEDUP_REMOVED lines=24> */
.L_x_22669:
[----:B------:R-:W-:Y:S05]  /*5700*/  BSYNC B0 ;  /* 0x0000000000007941 */ /* 0x000fea0003800000 */
.L_x_22667:
        /* <DEDUP_REMOVED lines=33> */
.L_x_22671:
        /* <DEDUP_REMOVED lines=24> */
.L_x_22672:
[----:B------:R-:W-:Y:S05]  /*5aa0*/  BSYNC B0 ;  /* 0x0000000000007941 */ /* 0x000fea0003800000 */
.L_x_22670:
        /* <DEDUP_REMOVED lines=33> */
.L_x_22674:
        /* <DEDUP_REMOVED lines=24> */
.L_x_22675:
[----:B------:R-:W-:Y:S05]  /*5e40*/  BSYNC B0 ;  /* 0x0000000000007941 */ /* 0x000fea0003800000 */
.L_x_22673:
        /* <DEDUP_REMOVED lines=33> */
.L_x_22677:
        /* <DEDUP_REMOVED lines=24> */
.L_x_22678:
[----:B------:R-:W-:Y:S05]  /*61e0*/  BSYNC B0 ;  /* 0x0000000000007941 */ /* 0x000fea0003800000 */
.L_x_22676:
        /* <DEDUP_REMOVED lines=33> */
.L_x_22680:
        /* <DEDUP_REMOVED lines=24> */
.L_x_22681:
[----:B------:R-:W-:Y:S05]  /*6580*/  BSYNC B0 ;  /* 0x0000000000007941 */ /* 0x000fea0003800000 */
.L_x_22679:
        /* <DEDUP_REMOVED lines=33> */
.L_x_22683:
        /* <DEDUP_REMOVED lines=24> */
.L_x_22684:
[----:B------:R-:W-:Y:S05]  /*6920*/  BSYNC B0 ;  /* 0x0000000000007941 */ /* 0x000fea0003800000 */
.L_x_22682:
        /* <DEDUP_REMOVED lines=31> */
.L_x_22686:
        /* <DEDUP_REMOVED lines=23> */
.L_x_22687:
[----:B------:R-:W-:Y:S05]  /*6c90*/  BSYNC B0 ;  /* 0x0000000000007941 */ /* 0x000fea0003800000 */
.L_x_22685:
        /* <DEDUP_REMOVED lines=17> */
[----:B------:R-:W-:Y:S05]  /*6db0*/  CALL.REL.NOINC `($__internal_51_$__cuda_sm20_rem_u64) ;  /* 0x0000015000c47944 */ /* 0x000fea0003c00000 */
[----:B------:R-:W-:Y:S01]  /*6dc0*/  IMAD.MOV.U32 R4, RZ, RZ, R0 ;  /* 0x000000ffff047224 */ /* 0x000fe200078e0000 */
[----:B------:R-:W-:Y:S01]  /*6dd0*/  MOV R5, R3 ;  /* 0x0000000300057202 */ /* 0x000fe20000000f00 */
[----:B------:R-:W-:Y:S06]  /*6de0*/  BRA `(.L_x_22690) ;  /* 0x0000000000507947 */ /* 0x000fec0003800000 */
.L_x_22689:
        /* <DEDUP_REMOVED lines=20> */
.L_x_22690:
[----:B------:R-:W-:Y:S05]  /*6f30*/  BSYNC B0 ;  /* 0x0000000000007941 */ /* 0x000fea0003800000 */
.L_x_22688:
[----:B------:R-:W-:Y:S01]  /*6f40*/  ULDC.64 UR4, c[0x0][0x5c0] ;  /* 0x0001700000047ab9 */ /* 0x000fe20000000a00 */
[----:B------:R-:W-:Y:S02]  /*6f50*/  IMAD.MOV.U32 R3, RZ, RZ, R15 ;  /* 0x000000ffff037224 */ /* 0x000fe400078e000f */
[----:B------:R-:W-:Y:S02]  /*6f60*/  IMAD R5, R5, UR4, RZ ;  /* 0x0000000405057c24 */ /* 0x000fe4000f8e02ff */
[----:B------:R-:W-:-:S04]  /*6f70*/  IMAD.WIDE.U32 R2, R4, UR4, R2 ;  /* 0x0000000404027c25 */ /* 0x000fc8000f8e0002 */
[----:B------:R-:W-:-:S05]  /*6f80*/  IMAD R5, R4, UR5, R5 ;  /* 0x0000000504057c24 */ /* 0x000fca000f8e0205 */
[----:B------:R-:W-:-:S07]  /*6f90*/  IADD3 R15, R3, R5, RZ ;  /* 0x00000005030f7210 */ /* 0x000fce0007ffe0ff */
.L_x_22615:
        /* <DEDUP_REMOVED lines=9> */
[----:B--2---:R0:W-:Y:S04]  /*7030*/  REDG.E.ADD.F64.RN.STRONG.GPU desc[UR36][R6.64], R4 ;  /* 0x00000004060079a6 */ /* 0x0041e8000c10ffa4 */
[----:B0-----:R-:W-:Y:S01]  /*7040*/  MOV R4, R2 ;  /* 0x0000000200047202 */ /* 0x001fe20000000f00 */
[----:B------:R-:W-:-:S07]  /*7050*/  IMAD.MOV.U32 R5, RZ, RZ, RZ ;  /* 0x000000ffff057224 */ /* 0x000fce00078e00ff */
.L_x_22611:
[----:B------:R-:W-:Y:S05]  /*7060*/  BSYNC B6 ;  /* 0x0000000000067941 */ /* 0x000fea0003800000 */
.L_x_22610:
        /* <DEDUP_REMOVED lines=308> */
.L_x_22693:
        /* <DEDUP_REMOVED lines=29> */
.L_x_22695:
[----:B------:R-:W-:Y:S05]  /*8580*/  BSYNC B7 ;  /* 0x0000000000077941 */ /* 0x000fea0003800000 */
.L_x_22694:
        /* <DEDUP_REMOVED lines=37> */
.L_x_22698:
        /* <DEDUP_REMOVED lines=23> */
.L_x_22699:
[----:B------:R-:W-:Y:S05]  /*8950*/  BSYNC B0 ;  /* 0x0000000000007941 */ /* 0x000fea0003800000 */
.L_x_22697:
        /* <DEDUP_REMOVED lines=32> */
.L_x_22701:
        /* <DEDUP_REMOVED lines=24> */
.L_x_22702:
[----:B------:R-:W-:Y:S05]  /*8ce0*/  BSYNC B0 ;  /* 0x0000000000007941 */ /* 0x000fea0003800000 */
.L_x_22700:
        /* <DEDUP_REMOVED lines=32> */
.L_x_22704:
        /* <DEDUP_REMOVED lines=24> */
.L_x_22705:
[----:B------:R-:W-:Y:S05]  /*9070*/  BSYNC B0 ;  /* 0x0000000000007941 */ /* 0x000fea0003800000 */
.L_x_22703:
        /* <DEDUP_REMOVED lines=32> */
.L_x_22707:
        /* <DEDUP_REMOVED lines=24> */
.L_x_22708:
[----:B------:R-:W-:Y:S05]  /*9400*/  BSYNC B0 ;  /* 0x0000000000007941 */ /* 0x000fea0003800000 */
.L_x_22706:
        /* <DEDUP_REMOVED lines=32> */
.L_x_22710:
        /* <DEDUP_REMOVED lines=24> */
.L_x_22711:
[----:B------:R-:W-:Y:S05]  /*9790*/  BSYNC B0 ;  /* 0x0000000000007941 */ /* 0x000fea0003800000 */
.L_x_22709:
        /* <DEDUP_REMOVED lines=32> */
.L_x_22713:
        /* <DEDUP_REMOVED lines=24> */
.L_x_22714:
[----:B------:R-:W-:Y:S05]  /*9b20*/  BSYNC B0 ;  /* 0x0000000000007941 */ /* 0x000fea0003800000 */
.L_x_22712:
        /* <DEDUP_REMOVED lines=32> */
.L_x_22716:
        /* <DEDUP_REMOVED lines=24> */
.L_x_22717:
[----:B------:R-:W-:Y:S05]  /*9eb0*/  BSYNC B0 ;  /* 0x0000000000007941 */ /* 0x000fea0003800000 */
.L_x_22715:
        /* <DEDUP_REMOVED lines=32> */
.L_x_22719:
        /* <DEDUP_REMOVED lines=24> */
.L_x_22720:
[----:B------:R-:W-:Y:S05]  /*a240*/  BSYNC B0 ;  /* 0x0000000000007941 */ /* 0x000fea0003800000 */
.L_x_22718:
        /* <DEDUP_REMOVED lines=32> */
.L_x_22722:
        /* <DEDUP_REMOVED lines=24> */
.L_x_22723:
[----:B------:R-:W-:Y:S05]  /*a5d0*/  BSYNC B0 ;  /* 0x0000000000007941 */ /* 0x000fea0003800000 */
.L_x_22721:
        /* <DEDUP_REMOVED lines=32> */
.L_x_22725:
        /* <DEDUP_REMOVED lines=24> */
.L_x_22726:
[----:B------:R-:W-:Y:S05]  /*a960*/  BSYNC B0 ;  /* 0x0000000000007941 */ /* 0x000fea0003800000 */
.L_x_22724:
        /* <DEDUP_REMOVED lines=32> */
.L_x_22728:
        /* <DEDUP_REMOVED lines=24> */
.L_x_22729:
[----:B------:R-:W-:Y:S05]  /*acf0*/  BSYNC B0 ;  /* 0x0000000000007941 */ /* 0x000fea0003800000 */
.L_x_22727:
        /* <DEDUP_REMOVED lines=32> */
.L_x_22731:
        /* <DEDUP_REMOVED lines=24> */
.L_x_22732:
[----:B------:R-:W-:Y:S05]  /*b080*/  BSYNC B0 ;  /* 0x0000000000007941 */ /* 0x000fea0003800000 */
.L_x_22730:
        /* <DEDUP_REMOVED lines=32> */
.L_x_22734:
        /* <DEDUP_REMOVED lines=24> */
.L_x_22735:
[----:B------:R-:W-:Y:S05]  /*b410*/  BSYNC B0 ;  /* 0x0000000000007941 */ /* 0x000fea0003800000 */
.L_x_22733:
        /* <DEDUP_REMOVED lines=32> */
.L_x_22737:
        /* <DEDUP_REMOVED lines=24> */
.L_x_22738:
[----:B------:R-:W-:Y:S05]  /*b7a0*/  BSYNC B0 ;  /* 0x0000000000007941 */ /* 0x000fea0003800000 */
.L_x_22736:
        /* <DEDUP_REMOVED lines=32> */
.L_x_22740:
        /* <DEDUP_REMOVED lines=24> */
.L_x_22741:
[----:B------:R-:W-:Y:S05]  /*bb30*/  BSYNC B0 ;  /* 0x0000000000007941 */ /* 0x000fea0003800000 */
.L_x_22739:
        /* <DEDUP_REMOVED lines=32> */
.L_x_22743:
        /* <DEDUP_REMOVED lines=24> */
.L_x_22744:
[----:B------:R-:W-:Y:S05]  /*bec0*/  BSYNC B0 ;  /* 0x0000000000007941 */ /* 0x000fea0003800000 */
.L_x_22742:
        /* <DEDUP_REMOVED lines=32> */
.L_x_22746:
        /* <DEDUP_REMOVED lines=24> */
.L_x_22747:
[----:B------:R-:W-:Y:S05]  /*c250*/  BSYNC B0 ;  /* 0x0000000000007941 */ /* 0x000fea0003800000 */
.L_x_22745:
        /* <DEDUP_REMOVED lines=32> */
.L_x_22749:
        /* <DEDUP_REMOVED lines=24> */
.L_x_22750:
[----:B------:R-:W-:Y:S05]  /*c5e0*/  BSYNC B0 ;  /* 0x0000000000007941 */ /* 0x000fea0003800000 */
.L_x_22748:
        /* <DEDUP_REMOVED lines=32> */
.L_x_22752:
        /* <DEDUP_REMOVED lines=24> */
.L_x_22753:
[----:B------:R-:W-:Y:S05]  /*c970*/  BSYNC B0 ;  /* 0x0000000000007941 */ /* 0x000fea0003800000 */
.L_x_22751:
        /* <DEDUP_REMOVED lines=32> */
.L_x_22755:
        /* <DEDUP_REMOVED lines=24> */
.L_x_22756:
[----:B------:R-:W-:Y:S05]  /*cd00*/  BSYNC B0 ;  /* 0x0000000000007941 */ /* 0x000fea0003800000 */
.L_x_22754:
        /* <DEDUP_REMOVED lines=32> */
.L_x_22758:
        /* <DEDUP_REMOVED lines=24> */
.L_x_22759:
[----:B------:R-:W-:Y:S05]  /*d090*/  BSYNC B0 ;  /* 0x0000000000007941 */ /* 0x000fea0003800000 */
.L_x_22757:
        /* <DEDUP_REMOVED lines=32> */
.L_x_22761:
        /* <DEDUP_REMOVED lines=24> */
.L_x_22762:
[----:B------:R-:W-:Y:S05]  /*d420*/  BSYNC B0 ;  /* 0x0000000000007941 */ /* 0x000fea0003800000 */
.L_x_22760:
        /* <DEDUP_REMOVED lines=32> */
.L_x_22764:
        /* <DEDUP_REMOVED lines=24> */
.L_x_22765:
[----:B------:R-:W-:Y:S05]  /*d7b0*/  BSYNC B0 ;  /* 0x0000000000007941 */ /* 0x000fea0003800000 */
.L_x_22763:
        /* <DEDUP_REMOVED lines=30> */
.L_x_22767:
        /* <DEDUP_REMOVED lines=23> */
.L_x_22768:
[----:B------:R-:W-:Y:S05]  /*db10*/  BSYNC B0 ;  /* 0x0000000000007941 */ /* 0x000fea0003800000 */
.L_x_22766:
        /* <DEDUP_REMOVED lines=20> */
.L_x_22770:
        /* <DEDUP_REMOVED lines=19> */
.L_x_22771:
[----:B------:R-:W-:Y:S05]  /*dd90*/  BSYNC B0 ;  /* 0x0000000000007941 */ /* 0x000fea0003800000 */
.L_x_22769:
[----:B------:R-:W-:Y:S02]  /*dda0*/  ULDC.64 UR4, c[0x0][0x5c0] ;  /* 0x0001700000047ab9 */ /* 0x000fe40000000a00 */
[----:B------:R-:W-:Y:S02]  /*ddb0*/  IMAD R3, R5, UR4, RZ ;  /* 0x0000000405037c24 */ /* 0x000fe4000f8e02ff */
[----:B------:R-:W-:-:S04]  /*ddc0*/  IMAD.WIDE.U32 R12, R4, UR4, R12 ;  /* 0x00000004040c7c25 */ /* 0x000fc8000f8e000c */
[----:B------:R-:W-:-:S05]  /*ddd0*/  IMAD R3, R4, UR5, R3 ;  /* 0x0000000504037c24 */ /* 0x000fca000f8e0203 */
[----:B------:R-:W-:-:S07]  /*dde0*/  IADD3 R13, R13, R3, RZ ;  /* 0x000000030d0d7210 */ /* 0x000fce0007ffe0ff */
.L_x_22696:
[----:B------:R-:W-:Y:S02]  /*ddf0*/  ULDC.64 UR4, c[0x0][0x410] ;  /* 0x0001040000047ab9 */ /* 0x000fe40000000a00 */
[----:B------:R-:W-:-:S05]  /*de00*/  IADD3 R4, P0, R16, UR4, RZ ;  /* 0x0000000410047c10 */ /* 0x000fca000ff1e0ff */
[----:B------:R-:W-:Y:S01]  /*de10*/  IMAD.X R5, RZ, RZ, UR5, P0 ;  /* 0x00000005ff057e24 */ /* 0x000fe200080e06ff */
[----:B------:R-:W-:-:S05]  /*de20*/  ULDC.64 UR4, c[0x0][0x5d0] ;  /* 0x0001740000047ab9 */ /* 0x000fca0000000a00 */
[----:B------:R-:W2:Y:S01]  /*de30*/  LDG.E.64 R4, desc[UR36][R4.64] ;  /* 0x0000002404047981 */ /* 0x000ea2000c1e1b00 */
[----:B------:R-:W-:-:S04]  /*de40*/  LEA R6, P0, R12, UR4, 0x3 ;  /* 0x000000040c067c11 */ /* 0x000fc8000f8018ff */
[----:B------:R-:W-:Y:S02]  /*de50*/  LEA.HI.X R7, R12, UR5, R13, 0x3, P0 ;  /* 0x000000050c077c11 */ /* 0x000fe400080f1c0d */
[----:B------:R-:W-:-:S03]  /*de60*/  IADD3 R2, R2, 0x80, RZ ;  /* 0x0000008002027810 */ /* 0x000fc60007ffe0ff */
[----:B--2---:R0:W-:Y:S02]  /*de70*/  REDG.E.ADD.F64.RN.STRONG.GPU desc[UR36][R6.64], R4 ;  /* 0x00000004060079a6 */ /* 0x0041e4000c10ffa4 */
[----:B0-----:R-:W-:Y:S01]  /*de80*/  HFMA2.MMA R5, -RZ, RZ, 0, 0 ;  /* 0x00000000ff057435 */ /* 0x001fe200000001ff */
[----:B------:R-:W-:-:S10]  /*de90*/  IMAD.MOV.U32 R4, RZ, RZ, R2 ;  /* 0x000000ffff047224 */ /* 0x000fd400078e0002 */
.L_x_22692:
[----:B------:R-:W-:Y:S05]  /*dea0*/  BSYNC B6 ;  /* 0x0000000000067941 */ /* 0x000fea0003800000 */
.L_x_22691:
        /* <DEDUP_REMOVED lines=308> */
.L_x_22774:
        /* <DEDUP_REMOVED lines=29> */
.L_x_22776:
[----:B------:R-:W-:Y:S05]  /*f3c0*/  BSYNC B7 ;  /* 0x0000000000077941 */ /* 0x000fea0003800000 */
.L_x_22775:
        /* <DEDUP_REMOVED lines=37> */
.L_x_22779:
        /* <DEDUP_REMOVED lines=23> */
.L_x_22780:
[----:B------:R-:W-:Y:S05]  /*f790*/  BSYNC B0 ;  /* 0x0000000000007941 */ /* 0x000fea0003800000 */
.L_x_22778:
        /* <DEDUP_REMOVED lines=32> */
.L_x_22782:
        /* <DEDUP_REMOVED lines=24> */
.L_x_22783:
[----:B------:R-:W-:Y:S05]  /*fb20*/  BSYNC B0 ;  /* 0x0000000000007941 */ /* 0x000fea0003800000 */
.L_x_22781:
        /* <DEDUP_REMOVED lines=32> */
.L_x_22785:
        /* <DEDUP_REMOVED lines=24> */
.L_x_22786:
[----:B------:R-:W-:Y:S05]  /*feb0*/  BSYNC B0 ;  /* 0x0000000000007941 */ /* 0x000fea0003800000 */
.L_x_22784:
        /* <DEDUP_REMOVED lines=32> */
.L_x_22788:
        /* <DEDUP_REMOVED lines=24> */
.L_x_22789:
[----:B------:R-:W-:Y:S05]  /*10240*/  BSYNC B0 ;  /* 0x0000000000007941 */ /* 0x000fea0003800000 */
.L_x_22787:
        /* <DEDUP_REMOVED lines=32> */
.L_x_22791:
        /* <DEDUP_REMOVED lines=24> */
.L_x_22792:
[----:B------:R-:W-:Y:S05]  /*105d0*/  BSYNC B0 ;  /* 0x0000000000007941 */ /* 0x000fea0003800000 */
.L_x_22790:
        /* <DEDUP_REMOVED lines=32> */
.L_x_22794:
        /* <DEDUP_REMOVED lines=24> */
.L_x_22795:
[----:B------:R-:W-:Y:S05]  /*10960*/  BSYNC B0 ;  /* 0x0000000000007941 */ /* 0x000fea0003800000 */
.L_x_22793:
        /* <DEDUP_REMOVED lines=32> */
.L_x_22797:
        /* <DEDUP_REMOVED lines=24> */
.L_x_22798:
[----:B------:R-:W-:Y:S05]  /*10cf0*/  BSYNC B0 ;  /* 0x0000000000007941 */ /* 0x000fea0003800000 */
.L_x_22796:
        /* <DEDUP_REMOVED lines=32> */
.L_x_22800:
        /* <DEDUP_REMOVED lines=24> */
.L_x_22801:
[----:B------:R-:W-:Y:S05]  /*11080*/  BSYNC B0 ;  /* 0x0000000000007941 */ /* 0x000fea0003800000 */
.L_x_22799:
        /* <DEDUP_REMOVED lines=32> */
.L_x_22803:
        /* <DEDUP_REMOVED lines=24> */
.L_x_22804:
[----:B------:R-:W-:Y:S05]  /*11410*/  BSYNC B0 ;  /* 0x0000000000007941 */ /* 0x000fea0003800000 */
.L_x_22802:
        /* <DEDUP_REMOVED lines=32> */
.L_x_22806:
        /* <DEDUP_REMOVED lines=24> */
.L_x_22807:
[----:B------:R-:W-:Y:S05]  /*117a0*/  BSYNC B0 ;  /* 0x0000000000007941 */ /* 0x000fea0003800000 */
.L_x_22805:
        /* <DEDUP_REMOVED lines=32> */
.L_x_22809:
        /* <DEDUP_REMOVED lines=24> */
.L_x_22810:
[----:B------:R-:W-:Y:S05]  /*11b30*/  BSYNC B0 ;  /* 0x0000000000007941 */ /* 0x000fea0003800000 */
.L_x_22808:
        /* <DEDUP_REMOVED lines=32> */
.L_x_22812:
        /* <DEDUP_REMOVED lines=24> */
.L_x_22813:
[----:B------:R-:W-:Y:S05]  /*11ec0*/  BSYNC B0 ;  /* 0x0000000000007941 */ /* 0x000fea0003800000 */
.L_x_22811:
        /* <DEDUP_REMOVED lines=32> */
.L_x_22815:
        /* <DEDUP_REMOVED lines=24> */
.L_x_22816:
[----:B------:R-:W-:Y:S05]  /*12250*/  BSYNC B0 ;  /* 0x0000000000007941 */ /* 0x000fea0003800000 */
.L_x_22814:
        /* <DEDUP_REMOVED lines=32> */
.L_x_22818:
        /* <DEDUP_REMOVED lines=24> */
.L_x_22819:
[----:B------:R-:W-:Y:S05]  /*125e0*/  BSYNC B0 ;  /* 0x0000000000007941 */ /* 0x000fea0003800000 */
.L_x_22817:
        /* <DEDUP_REMOVED lines=19> */
[----:B------:R-:W-:Y:S05]  /*12720*/  CALL.REL.NOINC `($__internal_50_$__cuda_sm20_div_u64) ;  /* 0x0000009400547944 */ /* 0x000fea0003c00000 */
        /* <DEDUP_REMOVED lines=12> */
.L_x_22821:
        /* <DEDUP_REMOVED lines=24> */
.L_x_22822:
[----:B------:R-:W-:Y:S05]  /*12970*/  BSYNC B0 ;  /* 0x0000000000007941 */ /* 0x000fea0003800000 */
.L_x_22820:
        /* <DEDUP_REMOVED lines=19> */
[----:B------:R-:W-:Y:S05]  /*12ab0*/  CALL.REL.NOINC `($__internal_50_$__cuda_sm20_div_u64) ;  /* 0x0000009000707944 */ /* 0x000fea0003c00000 */
        /* <DEDUP_REMOVED lines=12> */
.L_x_22824:
        /* <DEDUP_REMOVED lines=24> */
.L_x_22825:
[----:B------:R-:W-:Y:S05]  /*12d00*/  BSYNC B0 ;  /* 0x0000000000007941 */ /* 0x000fea0003800000 */
.L_x_22823:
        /* <DEDUP_REMOVED lines=32> */
.L_x_22827:
        /* <DEDUP_REMOVED lines=24> */
.L_x_22828:
[----:B------:R-:W-:Y:S05]  /*13090*/  BSYNC B0 ;  /* 0x0000000000007941 */ /* 0x000fea0003800000 */
.L_x_22826:
        /* <DEDUP_REMOVED lines=32> */
.L_x_22830:
        /* <DEDUP_REMOVED lines=24> */
.L_x_22831:
[----:B------:R-:W-:Y:S05]  /*13420*/  BSYNC B0 ;  /* 0x0000000000007941 */ /* 0x000fea0003800000 */
.L_x_22829:
        /* <DEDUP_REMOVED lines=32> */
.L_x_22833:
        /* <DEDUP_REMOVED lines=24> */
.L_x_22834:
[----:B------:R-:W-:Y:S05]  /*137b0*/  BSYNC B0 ;  /* 0x0000000000007941 */ /* 0x000fea0003800000 */
.L_x_22832:
        /* <DEDUP_REMOVED lines=32> */
.L_x_22836:
        /* <DEDUP_REMOVED lines=24> */
.L_x_22837:
[----:B------:R-:W-:Y:S05]  /*13b40*/  BSYNC B0 ;  /* 0x0000000000007941 */ /* 0x000fea0003800000 */
.L_x_22835:
        /* <DEDUP_REMOVED lines=32> */
.L_x_22839:
        /* <DEDUP_REMOVED lines=24> */
.L_x_22840:
[----:B------:R-:W-:Y:S05]  /*13ed0*/  BSYNC B0 ;  /* 0x0000000000007941 */ /* 0x000fea0003800000 */
.L_x_22838:
        /* <DEDUP_REMOVED lines=32> */
.L_x_22842:
        /* <DEDUP_REMOVED lines=24> */
.L_x_22843:
[----:B------:R-:W-:Y:S05]  /*14260*/  BSYNC B0 ;  /* 0x0000000000007941 */ /* 0x000fea0003800000 */
.L_x_22841:
        /* <DEDUP_REMOVED lines=32> */
.L_x_22845:
        /* <DEDUP_REMOVED lines=24> */
.L_x_22846:
[----:B------:R-:W-:Y:S05]  /*145f0*/  BSYNC B0 ;  /* 0x0000000000007941 */ /* 0x000fea0003800000 */
.L_x_22844:
        /* <DEDUP_REMOVED lines=30> */
.L_x_22848:
        /* <DEDUP_REMOVED lines=23> */
.L_x_22849:
[----:B------:R-:W-:Y:S05]  /*14950*/  BSYNC B0 ;  /* 0x0000000000007941 */ /* 0x000fea0003800000 */
.L_x_22847:
        /* <DEDUP_REMOVED lines=17> */
[----:B------:R-:W-:Y:S01]  /*14a70*/  MOV R4, R0 ;  /* 0x0000000000047202 */ /* 0x000fe20000000f00 */
[----:B------:R-:W-:Y:S01]  /*14a80*/  IMAD.MOV.U32 R5, RZ, RZ, R3 ;  /* 0x000000ffff057224 */ /* 0x000fe200078e0003 */
[----:B------:R-:W-:Y:S06]  /*14a90*/  BRA `(.L_x_22852) ;  /* 0x00000000004c7947 */ /* 0x000fec0003800000 */
.L_x_22851:
        /* <DEDUP_REMOVED lines=19> */
.L_x_22852:
[----:B------:R-:W-:Y:S05]  /*14bd0*/  BSYNC B0 ;  /* 0x0000000000007941 */ /* 0x000fea0003800000 */
.L_x_22850:
[----:B------:R-:W-:Y:S02]  /*14be0*/  ULDC.64 UR4, c[0x0][0x5c0] ;  /* 0x0001700000047ab9 */ /* 0x000fe40000000a00 */
[----:B------:R-:W-:Y:S02]  /*14bf0*/  IMAD R3, R5, UR4, RZ ;  /* 0x0000000405037c24 */ /* 0x000fe4000f8e02ff */
[----:B------:R-:W-:-:S04]  /*14c00*/  IMAD.WIDE.U32 R12, R4, UR4, R12 ;  /* 0x00000004040c7c25 */ /* 0x000fc8000f8e000c */
[----:B------:R-:W-:-:S05]  /*14c10*/  IMAD R3, R4, UR5, R3 ;  /* 0x0000000504037c24 */ /* 0x000fca000f8e0203 */
[----:B------:R-:W-:-:S07]  /*14c20*/  IADD3 R13, R13, R3, RZ ;  /* 0x000000030d0d7210 */ /* 0x000fce0007ffe0ff */
.L_x_22777:
        /* <DEDUP_REMOVED lines=8> */
[----:B--2---:R0:W-:Y:S02]  /*14cb0*/  REDG.E.ADD.F64.RN.STRONG.GPU desc[UR36][R6.64], R4 ;  /* 0x00000004060079a6 */ /* 0x0041e4000c10ffa4 */
[----:B0-----:R-:W-:Y:S01]  /*14cc0*/  MOV R4, R2 ;  /* 0x0000000200047202 */ /* 0x001fe20000000f00 */
[----:B------:R-:W-:-:S07]  /*14cd0*/  IMAD.MOV.U32 R5, RZ, RZ, RZ ;  /* 0x000000ffff057224 */ /* 0x000fce00078e00ff */
.L_x_22773:
[----:B------:R-:W-:Y:S05]  /*14ce0*/  BSYNC B6 ;  /* 0x0000000000067941 */ /* 0x000fea0003800000 */
.L_x_22772:
        /* <DEDUP_REMOVED lines=307> */
.L_x_22853:
        /* <DEDUP_REMOVED lines=32> */
.L_x_22855:
[----:B------:R-:W-:Y:S05]  /*16220*/  BSYNC B6 ;  /* 0x0000000000067941 */ /* 0x000fea0003800000 */
.L_x_22854:
        /* <DEDUP_REMOVED lines=37> */
.L_x_22858:
        /* <DEDUP_REMOVED lines=24> */
.L_x_22859:
[----:B------:R-:W-:Y:S05]  /*16600*/  BSYNC B0 ;  /* 0x0000000000007941 */ /* 0x000fea0003800000 */
.L_x_22857:
        /* <DEDUP_REMOVED lines=32> */
.L_x_22861:
        /* <DEDUP_REMOVED lines=24> */
.L_x_22862:
[----:B------:R-:W-:Y:S05]  /*16990*/  BSYNC B0 ;  /* 0x0000000000007941 */ /* 0x000fea0003800000 */
.L_x_22860:
        /* <DEDUP_REMOVED lines=33> */
.L_x_22864:
        /* <DEDUP_REMOVED lines=24> */
.L_x_22865:
[----:B------:R-:W-:Y:S05]  /*16d30*/  BSYNC B0 ;  /* 0x0000000000007941 */ /* 0x000fea0003800000 */
.L_x_22863:
        /* <DEDUP_REMOVED lines=33> */
.L_x_22867:
        /* <DEDUP_REMOVED lines=24> */
.L_x_22868:
[----:B------:R-:W-:Y:S05]  /*170d0*/  BSYNC B0 ;  /* 0x0000000000007941 */ /* 0x000fea0003800000 */
.L_x_22866:
        /* <DEDUP_REMOVED lines=33> */
.L_x_22870:
        /* <DEDUP_REMOVED lines=24> */
.L_x_22871:
[----:B------:R-:W-:Y:S05]  /*17470*/  BSYNC B0 ;  /* 0x0000000000007941 */ /* 0x000fea0003800000 */
.L_x_22869:
        /* <DEDUP_REMOVED lines=33> */
.L_x_22873:
        /* <DEDUP_REMOVED lines=24> */
.L_x_22874:
[----:B------:R-:W-:Y:S05]  /*17810*/  BSYNC B0 ;  /* 0x0000000000007941 */ /* 0x000fea0003800000 */
.L_x_22872:
        /* <DEDUP_REMOVED lines=33> */
.L_x_22876:
        /* <DEDUP_REMOVED lines=24> */
.L_x_22877:
[----:B------:R-:W-:Y:S05]  /*17bb0*/  BSYNC B0 ;  /* 0x0000000000007941 */ /* 0x000fea0003800000 */
.L_x_22875:
        /* <DEDUP_REMOVED lines=33> */
.L_x_22879:
        /* <DEDUP_REMOVED lines=24> */
.L_x_22880:
[----:B------:R-:W-:Y:S05]  /*17f50*/  BSYNC B0 ;  /* 0x0000000000007941 */ /* 0x000fea0003800000 */
.L_x_22878:
        /* <DEDUP_REMOVED lines=33> */
.L_x_22882:
        /* <DEDUP_REMOVED lines=24> */
.L_x_22883:
[----:B------:R-:W-:Y:S05]  /*182f0*/  BSYNC B0 ;  /* 0x0000000000007941 */ /* 0x000fea0003800000 */
.L_x_22881:
        /* <DEDUP_REMOVED lines=33> */
.L_x_22885:
        /* <DEDUP_REMOVED lines=24> */
.L_x_22886:
[----:B------:R-:W-:Y:S05]  /*18690*/  BSYNC B0 ;  /* 0x0000000000007941 */ /* 0x000fea0003800000 */
.L_x_22884:
        /* <DEDUP_REMOVED lines=33> */
.L_x_22888:
        /* <DEDUP_REMOVED lines=24> */
.L_x_22889:
[----:B------:R-:W-:Y:S05]  /*18a30*/  BSYNC B0 ;  /* 0x0000000000007941 */ /* 0x000fea0003800000 */
.L_x_22887:
        /* <DEDUP_REMOVED lines=33> */
.L_x_22891:
        /* <DEDUP_REMOVED lines=24> */
.L_x_22892:
[----:B------:R-:W-:Y:S05]  /*18dd0*/  BSYNC B0 ;  /* 0x0000000000007941 */ /* 0x000fea0003800000 */
.L_x_22890:
        /* <DEDUP_REMOVED lines=33> */
.L_x_22894:
        /* <DEDUP_REMOVED lines=24> */
.L_x_22895:
[----:B------:R-:W-:Y:S05]  /*19170*/  BSYNC B0 ;  /* 0x0000000000007941 */ /* 0x000fea0003800000 */
.L_x_22893:
        /* <DEDUP_REMOVED lines=33> */
.L_x_22897:
        /* <DEDUP_REMOVED lines=24> */
.L_x_22898:
[----:B------:R-:W-:Y:S05]  /*19510*/  BSYNC B0 ;  /* 0x0000000000007941 */ /* 0x000fea0003800000 */
.L_x_22896:
        /* <DEDUP_REMOVED lines=33> */
.L_x_22900:
        /* <DEDUP_REMOVED lines=24> */
.L_x_22901:
[----:B------:R-:W-:Y:S05]  /*198b0*/  BSYNC B0 ;  /* 0x0000000000007941 */ /* 0x000fea0003800000 */
.L_x_22899:
        /* <DEDUP_REMOVED lines=33> */
.L_x_22903:
        /* <DEDUP_REMOVED lines=24> */
.L_x_22904:
[----:B------:R-:W-:Y:S05]  /*19c50*/  BSYNC B0 ;  /* 0x0000000000007941 */ /* 0x000fea0003800000 */
.L_x_22902:
        /* <DEDUP_REMOVED lines=33> */
.L_x_22906:
        /* <DEDUP_REMOVED lines=24> */
.L_x_22907:
[----:B------:R-:W-:Y:S05]  /*19ff0*/  BSYNC B0 ;  /* 0x0000000000007941 */ /* 0x000fea0003800000 */
.L_x_22905:
        /* <DEDUP_REMOVED lines=33> */
.L_x_22909:
        /* <DEDUP_REMOVED lines=24> */
.L_x_22910:
[----:B------:R-:W-:Y:S05]  /*1a390*/  BSYNC B0 ;  /* 0x0000000000007941 */ /* 0x000fea0003800000 */
.L_x_22908:
        /* <DEDUP_REMOVED lines=33> */
.L_x_22912:
        /* <DEDUP_REMOVED lines=24> */
.L_x_22913:
[----:B------:R-:W-:Y:S05]  /*1a730*/  BSYNC B0 ;  /* 0x0000000000007941 */ /* 0x000fea0003800000 */
.L_x_22911:
        /* <DEDUP_REMOVED lines=33> */
.L_x_22915:
        /* <DEDUP_REMOVED lines=24> */
.L_x_22916:
[----:B------:R-:W-:Y:S05]  /*1aad0*/  BSYNC B0 ;  /* 0x0000000000007941 */ /* 0x000fea0003800000 */
.L_x_22914:
        /* <DEDUP_REMOVED lines=33> */
.L_x_22918:
        /* <DEDUP_REMOVED lines=24> */
.L_x_22919:
[----:B------:R-:W-:Y:S05]  /*1ae70*/  BSYNC B0 ;  /* 0x0000000000007941 */ /* 0x000fea0003800000 */
.L_x_22917:
        /* <DEDUP_REMOVED lines=33> */
.L_x_22921:
        /* <DEDUP_REMOVED lines=24> */
.L_x_22922:
[----:B------:R-:W-:Y:S05]  /*1b210*/  BSYNC B0 ;  /* 0x0000000000007941 */ /* 0x000fea0003800000 */
.L_x_22920:
        /* <DEDUP_REMOVED lines=33> */
.L_x_22924:
        /* <DEDUP_REMOVED lines=24> */
.L_x_22925:
[----:B------:R-:W-:Y:S05]  /*1b5b0*/  BSYNC B0 ;  /* 0x0000000000007941 */ /* 0x000fea0003800000 */
.L_x_22923:
        /* <DEDUP_REMOVED lines=31> */
.L_x_22927:
        /* <DEDUP_REMOVED lines=23> */
.L_x_22928:
[----:B------:R-:W-:Y:S05]  /*1b920*/  BSYNC B0 ;  /* 0x0000000000007941 */ /* 0x000fea0003800000 */
.L_x_22926:
        /* <DEDUP_REMOVED lines=17> */
[----:B------:R-:W-:Y:S05]  /*1ba40*/  CALL.REL.NOINC `($__internal_51_$__cuda_sm20_rem_u64) ;  /* 0x0000000400a07944 */ /* 0x000fea0003c00000 */
[----:B------:R-:W-:Y:S01]  /*1ba50*/  IMAD.MOV.U32 R4, RZ, RZ, R0 ;  /* 0x000000ffff047224 */ /* 0x000fe200078e0000 */
[----:B------:R-:W-:Y:S01]  /*1ba60*/  MOV R5, R3 ;  /* 0x0000000300057202 */ /* 0x000fe20000000f00 */
[----:B------:R-:W-:Y:S06]  /*1ba70*/  BRA `(.L_x_22931) ;  /* 0x00000000004c7947 */ /* 0x000fec0003800000 */
.L_x_22930:
        /* <DEDUP_REMOVED lines=19> */
.L_x_22931:
[----:B------:R-:W-:Y:S05]  /*1bbb0*/  BSYNC B0 ;  /* 0x0000000000007941 */ /* 0x000fea0003800000 */
.L_x_22929:
[----:B------:R-:W-:Y:S01]  /*1bbc0*/  ULDC.64 UR4, c[0x0][0x5c0] ;  /* 0x0001700000047ab9 */ /* 0x000fe20000000a00 */
[----:B------:R-:W-:Y:S02]  /*1bbd0*/  IMAD.MOV.U32 R3, RZ, RZ, R15 ;  /* 0x000000ffff037224 */ /* 0x000fe400078e000f */
[----:B------:R-:W-:Y:S02]  /*1bbe0*/  IMAD R5, R5, UR4, RZ ;  /* 0x0000000405057c24 */ /* 0x000fe4000f8e02ff */
[----:B------:R-:W-:-:S04]  /*1bbf0*/  IMAD.WIDE.U32 R2, R4, UR4, R2 ;  /* 0x0000000404027c25 */ /* 0x000fc8000f8e0002 */
[----:B------:R-:W-:-:S05]  /*1bc00*/  IMAD R5, R4, UR5, R5 ;  /* 0x0000000504057c24 */ /* 0x000fca000f8e0205 */
[----:B------:R-:W-:-:S07]  /*1bc10*/  IADD3 R15, R3, R5, RZ ;  /* 0x00000005030f7210 */ /* 0x000fce0007ffe0ff */
.L_x_22856:
[----:B------:R-:W2:Y:S01]  /*1bc20*/  LDG.E.64 R16, desc[UR36][R16.64] ;  /* 0x0000002410107981 */ /* 0x000ea2000c1e1b00 */
[----:B------:R-:W-:Y:S02]  /*1bc30*/  ULDC.64 UR4, c[0x0][0x5d0] ;  /* 0x0001740000047ab9 */ /* 0x000fe40000000a00 */
[----:B------:R-:W-:-:S04]  /*1bc40*/  LEA R4, P0, R2, UR4, 0x3 ;  /* 0x0000000402047c11 */ /* 0x000fc8000f8018ff */
[----:B------:R-:W-:-:S05]  /*1bc50*/  LEA.HI.X R5, R2, UR5, R15, 0x3, P0 ;  /* 0x0000000502057c11 */ /* 0x000fca00080f1c0f */
[----:B--2---:R-:W-:Y:S01]  /*1bc60*/  REDG.E.ADD.F64.RN.STRONG.GPU desc[UR36][R4.64], R16 ;  /* 0x00000010040079a6 */ /* 0x004fe2000c10ffa4 */
[----:B------:R-:W-:Y:S05]  /*1bc70*/  EXIT ;  /* 0x000000000000794d */ /* 0x000fea0003800000 */
        .weak           $__internal_50_$__cuda_sm20_div_u64
        .type           $__internal_50_$__cuda_sm20_div_u64,@function
        .size           $__internal_50_$__cuda_sm20_div_u64,($__internal_51_$__cuda_sm20_rem_u64 - $__internal_50_$__cuda_sm20_div_u64)
$__internal_50_$__cuda_sm20_div_u64:
        /* <DEDUP_REMOVED lines=68> */
[----:B------:R-:W-:Y:S05]  /*1c0c0*/  RET.REL.NODEC R4 `(_ZN2at6native24index_elementwise_kernelILi128ELi4EZNS0_20cuda_take_put_kernelIdlZZZZZNS0_10put_kernelERNS_14TensorIteratorERKNS_10TensorBaseEbENKUlvE_clEvENKUlvE4_clEvENKUlvE_clEvENKUlvE0_clEvEUlRdlE_EEvS4_S7_RKT1_EUliE_EEvlSE_) ;  /* 0xfffffe3c04cc7950 */ /* 0x000fea0003c3ffff */
        .weak           $__internal_51_$__cuda_sm20_rem_u64
        .type           $__internal_51_$__cuda_sm20_rem_u64,@function
        .size           $__internal_51_$__cuda_sm20_rem_u64,(.L_x_27968 - $__internal_51_$__cuda_sm20_rem_u64)
$__internal_51_$__cuda_sm20_rem_u64:
        /* <DEDUP_REMOVED lines=63> */
[----:B------:R-:W-:Y:S06]  /*1c4c0*/  RET.REL.NODEC R4 `(_ZN2at6native24index_elementwise_kernelILi128ELi4EZNS0_20cuda_take_put_kernelIdlZZZZZNS0_10put_kernelERNS_14TensorIteratorERKNS_10TensorBaseEbENKUlvE_clEvENKUlvE4_clEvENKUlvE_clEvENKUlvE0_clEvEUlRdlE_EEvS4_S7_RKT1_EUliE_EEvlSE_) ;  /* 0xfffffe3804cc7950 */ /* 0x000fec0003c3ffff */
.L_x_22932:
        /* <DEDUP_REMOVED lines=11> */
.L_x_27968:


//--------------------- .text._ZN2at6native24index_elementwise_kernelILi128ELi4EZNS0_20cuda_take_put_kernelIdiZZZZZNS0_10put_kernelERNS_14TensorIteratorERKNS_10TensorBaseEbENKUlvE_clEvENKUlvE4_clEvENKUlvE_clEvENKUlvE_clEvEUlRdiE0_EEvS4_S7_RKT1_EUliE_EEvlSE_ --------------------------
	.section	.text._ZN2at6native24index_elementwise_kernelILi128ELi4EZNS0_20cuda_take_put_kernelIdiZZZZZNS0_10put_kernelERNS_14TensorIteratorERKNS_10TensorBaseEbENKUlvE_clEvENKUlvE4_clEvENKUlvE_clEvENKUlvE_clEvEUlRdiE0_EEvS4_S7_RKT1_EUliE_EEvlSE_,"ax",@progbits
	.align	128
        .global         _ZN2at6native24index_elementwise_kernelILi128ELi4EZNS0_20cuda_take_put_kernelIdiZZZZZNS0_10put_kernelERNS_14TensorIteratorERKNS_10TensorBaseEbENKUlvE_clEvENKUlvE4_clEvENKUlvE_clEvENKUlvE_clEvEUlRdiE0_EEvS4_S7_RKT1_EUliE_EEvlSE_
        .type           _ZN2at6native24index_elementwise_kernelILi128ELi4EZNS0_20cuda_take_put_kernelIdiZZZZZNS0_10put_kernelERNS_14TensorIteratorERKNS_10TensorBaseEbENKUlvE_clEvENKUlvE4_clEvENKUlvE_clEvENKUlvE_clEvEUlRdiE0_EEvS4_S7_RKT1_EUliE_EEvlSE_,@function
        .size           _ZN2at6native24index_elementwise_kernelILi128ELi4EZNS0_20cuda_take_put_kernelIdiZZZZZNS0_10put_kernelERNS_14TensorIteratorERKNS_10TensorBaseEbENKUlvE_clEvENKUlvE4_clEvENKUlvE_clEvENKUlvE_clEvEUlRdiE0_EEvS4_S7_RKT1_EUliE_EEvlSE_,(.L_x_28128 - _ZN2at6native24index_elementwise_kernelILi128ELi4EZNS0_20cuda_take_put_kernelIdiZZZZZNS0_10put_kernelERNS_14TensorIteratorERKNS_10TensorBaseEbENKUlvE_clEvENKUlvE4_clEvENKUlvE_clEvENKUlvE_clEvEUlRdiE0_EEvS4_S7_RKT1_EUliE_EEvlSE_)
        .other          _ZN2at6native24index_elementwise_kernelILi128ELi4EZNS0_20cuda_take_put_kernelIdiZZZZZNS0_10put_kernelERNS_14TensorIteratorERKNS_10TensorBaseEbENKUlvE_clEvENKUlvE4_clEvENKUlvE_clEvENKUlvE_clEvEUlRdiE0_EEvS4_S7_RKT1_EUliE_EEvlSE_,@"STO_CUDA_ENTRY STV_DEFAULT"
_ZN2at6native24index_elementwise_kernelILi128ELi4EZNS0_20cuda_take_put_kernelIdiZZZZZNS0_10put_kernelERNS_14TensorIteratorERKNS_10TensorBaseEbENKUlvE_clEvENKUlvE4_clEvENKUlvE_clEvENKUlvE_clEvEUlRdiE0_EEvS4_S7_RKT1_EUliE_EEvlSE_:
.text._ZN2at6native24index_elementwise_kernelILi128ELi4EZNS0_20cuda_take_put_kernelIdiZZZZZNS0_10put_kernelERNS_14TensorIteratorERKNS_10TensorBaseEbENKUlvE_clEvENKUlvE4_clEvENKUlvE_clEvENKUlvE_clEvEUlRdiE0_EEvS4_S7_RKT1_EUliE_EEvlSE_:
        /* <DEDUP_REMOVED lines=315> */
.L_x_22935:
        /* <DEDUP_REMOVED lines=32> */
.L_x_22937:
[----:B------:R-:W-:Y:S05]  /*15b0*/  BSYNC B6 ;  /* 0x0000000000067941 */ /* 0x000fea0003800000 */
.L_x_22936:
        /* <DEDUP_REMOVED lines=284> */
.L_x_22938:
        /* <DEDUP_REMOVED lines=8> */
.L_x_22934:
[----:B------:R-:W-:Y:S05]  /*2800*/  BSYNC B7 ;  /* 0x0000000000077941 */ /* 0x000fea0003800000 */
.L_x_22933:
        /* <DEDUP_REMOVED lines=307> */
.L_x_22941:
        /* <DEDUP_REMOVED lines=32> */
.L_x_22943:
[----:B------:R-:W-:Y:S05]  /*3d40*/  BSYNC B6 ;  /* 0x0000000000067941 */ /* 0x000fea0003800000 */
.L_x_22942:
        /* <DEDUP_REMOVED lines=284> */
.L_x_22944:
[----:B------:R-:W2:Y:S01]  /*4f10*/  LDG.E.64 R18, desc[UR36][R18.64] ;  /* 0x0000002412127981 */ /* 0x000ea2000c1e1b00 */
[----:B------:R-:W0:Y:S01]  /*4f20*/  LDC.64 R4, c[0x0][0x5c0] ;  /* 0x00017000ff047b82 */ /* 0x000e220000000a00 */
[----:B------:R-:W-:Y:S01]  /*4f30*/  IADD3 R23, R23, 0x80, RZ ;  /* 0x0000008017177810 */ /* 0x000fe20007ffe0ff */
[----:B0-----:R-:W-:-:S05]  /*4f40*/  IMAD.WIDE R2, R3, 0x8, R4 ;  /* 0x0000000803027825 */ /* 0x001fca00078e0204 */
[----:B--2---:R0:W-:Y:S02]  /*4f50*/  STG.E.64 desc[UR36][R2.64], R18 ;  /* 0x0000001202007986 */ /* 0x0041e4000c101b24 */
[----:B0-----:R-:W-:Y:S02]  /*4f60*/  MOV R2, R23 ;  /* 0x0000001700027202 */ /* 0x001fe40000000f00 */
[----:B------:R-:W-:-:S07]  /*4f70*/  MOV R3, RZ ;  /* 0x000000ff00037202 */ /* 0x000fce0000000f00 */
.L_x_22940:
[----:B------:R-:W-:Y:S05]  /*4f80*/  BSYNC B7 ;  /* 0x0000000000077941 */ /* 0x000fea0003800000 */
.L_x_22939:
        /* <DEDUP_REMOVED lines=307> */
.L_x_22947:
        /* <DEDUP_REMOVED lines=32> */
.L_x_22949:
[----:B------:R-:W-:Y:S05]  /*64c0*/  BSYNC B6 ;  /* 0x0000000000067941 */ /* 0x000fea0003800000 */
.L_x_22948:
        /* <DEDUP_REMOVED lines=284> */
.L_x_22950:
[----:B------:R-:W2:Y:S01]  /*7690*/  LDG.E.64 R18, desc[UR36][R18.64] ;  /* 0x0000002412127981 */ /* 0x000ea2000c1e1b00 */
[----:B------:R-:W0:Y:S01]  /*76a0*/  LDC.64 R4, c[0x0][0x5c0] ;  /* 0x00017000ff047b82 */ /* 0x000e220000000a00 */
[----:B------:R-:W-:Y:S02]  /*76b0*/  VIADD R23, R23, 0x80 ;  /* 0x0000008017177836 */ /* 0x000fe40000000000 */
[----:B0-----:R-:W-:-:S05]  /*76c0*/  IMAD.WIDE R2, R3, 0x8, R4 ;  /* 0x0000000803027825 */ /* 0x001fca00078e0204 */
[----:B--2---:R0:W-:Y:S02]  /*76d0*/  STG.E.64 desc[UR36][R2.64], R18 ;  /* 0x0000001202007986 */ /* 0x0041e4000c101b24 */
[----:B0-----:R-:W-:Y:S02]  /*76e0*/  MOV R2, R23 ;  /* 0x0000001700027202 */ /* 0x001fe40000000f00 */
[----:B------:R-:W-:-:S07]  /*76f0*/  MOV R3, RZ ;  /* 0x000000ff00037202 */ /* 0x000fce0000000f00 */
.L_x_22946:
[----:B------:R-:W-:Y:S05]  /*7700*/  BSYNC B7 ;  /* 0x0000000000077941 */ /* 0x000fea0003800000 */
.L_x_22945:
        /* <DEDUP_REMOVED lines=306> */
.L_x_22951:
        /* <DEDUP_REMOVED lines=32> */
.L_x_22953:
[----:B------:R-:W-:Y:S05]  /*8c30*/  BSYNC B6 ;  /* 0x0000000000067941 */ /* 0x000fea0003800000 */
.L_x_22952:
        /* <DEDUP_REMOVED lines=284> */
.L_x_22954:
[----:B------:R-:W2:Y:S01]  /*9e00*/  LDG.E.64 R18, desc[UR36][R18.64] ;  /* 0x0000002412127981 */ /* 0x000ea2000c1e1b00 */
[----:B------:R-:W0:Y:S02]  /*9e10*/  LDC.64 R4, c[0x0][0x5c0] ;  /* 0x00017000ff047b82 */ /* 0x000e240000000a00 */
[----:B0-----:R-:W-:-:S05]  /*9e20*/  IMAD.WIDE R2, R3, 0x8, R4 ;  /* 0x0000000803027825 */ /* 0x001fca00078e0204 */
[----:B--2---:R-:W-:Y:S01]  /*9e30*/  STG.E.64 desc[UR36][R2.64], R18 ;  /* 0x0000001202007986 */ /* 0x004fe2000c101b24 */
[----:B------:R-:W-:Y:S05]  /*9e40*/  EXIT ;  /* 0x000000000000794d */ /* 0x000fea0003800000 */
.L_x_22955:
        /* <DEDUP_REMOVED lines=11> */
.L_x_28128:


//--------------------- .text._ZN2at6native24index_elementwise_kernelILi128ELi4EZNS0_20cuda_take_put_kernelIdiZZZZZNS0_10put_kernelERNS_14TensorIteratorERKNS_10TensorBaseEbENKUlvE_clEvENKUlvE4_clEvENKUlvE_clEvENKUlvE_clEvEUlRdiE_EEvS4_S7_RKT1_EUliE_EEvlSE_ --------------------------
	.section	.text._ZN2at6native24index_elementwise_kernelILi128ELi4EZNS0_20cuda_take_put_kernelIdiZZZZZNS0_10put_kernelERNS_14TensorIteratorERKNS_10TensorBaseEbENKUlvE_clEvENKUlvE4_clEvENKUlvE_clEvENKUlvE_clEvEUlRdiE_EEvS4_S7_RKT1_EUliE_EEvlSE_,"ax",@progbits
	.align	128
        .global         _ZN2at6native24index_elementwise_kernelILi128ELi4EZNS0_20cuda_take_put_kernelIdiZZZZZNS0_10put_kernelERNS_14TensorIteratorERKNS_10TensorBaseEbENKUlvE_clEvENKUlvE4_clEvENKUlvE_clEvENKUlvE_clEvEUlRdiE_EEvS4_S7_RKT1_EUliE_EEvlSE_
        .type           _ZN2at6native24index_elementwise_kernelILi128ELi4EZNS0_20cuda_take_put_kernelIdiZZZZZNS0_10put_kernelERNS_14TensorIteratorERKNS_10TensorBaseEbENKUlvE_clEvENKUlvE4_clEvENKUlvE_clEvENKUlvE_clEvEUlRdiE_EEvS4_S7_RKT1_EUliE_EEvlSE_,@function
        .size           _ZN2at6native24index_elementwise_kernelILi128ELi4EZNS0_20cuda_take_put_kernelIdiZZZZZNS0_10put_kernelERNS_14TensorIteratorERKNS_10TensorBaseEbENKUlvE_clEvENKUlvE4_clEvENKUlvE_clEvENKUlvE_clEvEUlRdiE_EEvS4_S7_RKT1_EUliE_EEvlSE_,(.L_x_28129 - _ZN2at6native24index_elementwise_kernelILi128ELi4EZNS0_20cuda_take_put_kernelIdiZZZZZNS0_10put_kernelERNS_14TensorIteratorERKNS_10TensorBaseEbENKUlvE_clEvENKUlvE4_clEvENKUlvE_clEvENKUlvE_clEvEUlRdiE_EEvS4_S7_RKT1_EUliE_EEvlSE_)
        .other          _ZN2at6native24index_elementwise_kernelILi128ELi4EZNS0_20cuda_take_put_kernelIdiZZZZZNS0_10put_kernelERNS_14TensorIteratorERKNS_10TensorBaseEbENKUlvE_clEvENKUlvE4_clEvENKUlvE_clEvENKUlvE_clEvEUlRdiE_EEvS4_S7_RKT1_EUliE_EEvlSE_,@"STO_CUDA_ENTRY STV_DEFAULT"
_ZN2at6native24index_elementwise_kernelILi128ELi4EZNS0_20cuda_take_put_kernelIdiZZZZZNS0_10put_kernelERNS_14TensorIteratorERKNS_10TensorBaseEbENKUlvE_clEvENKUlvE4_clEvENKUlvE_clEvENKUlvE_clEvEUlRdiE_EEvS4_S7_RKT1_EUliE_EEvlSE_:
.text._ZN2at6native24index_elementwise_kernelILi128ELi4EZNS0_20cuda_take_put_kernelIdiZZZZZNS0_10put_kernelERNS_14TensorIteratorERKNS_10TensorBaseEbENKUlvE_clEvENKUlvE4_clEvENKUlvE_clEvENKUlvE_clEvEUlRdiE_EEvS4_S7_RKT1_EUliE_EEvlSE_:
        /* <DEDUP_REMOVED lines=315> */
.L_x_22958:
        /* <DEDUP_REMOVED lines=32> */
.L_x_22960:
[----:B------:R-:W-:Y:S05]  /*15b0*/  BSYNC B6 ;  /* 0x0000000000067941 */ /* 0x000fea0003800000 */
.L_x_22959:
        /* <DEDUP_REMOVED lines=284> */
.L_x_22961:
[----:B------:R-:W2:Y:S01]  /*2780*/  LDG.E.64 R18, desc[UR36][R18.64] ;  /* 0x0000002412127981 */ /* 0x000ea2000c1e1b00 */
[----:B------:R-:W0:Y:S01]  /*2790*/  LDC.64 R4, c[0x0][0x5c8] ;  /* 0x00017200ff047b82 */ /* 0x000e220000000a00 */
[----:B------:R-:W-:-:S04]  /*27a0*/  LEA R22, R25, R22, 0x9 ;  /* 0x0000001619167211 */ /* 0x000fc800078e48ff */
[----:B------:R-:W-:Y:S01]  /*27b0*/  IADD3 R23, R22, 0x80, RZ ;  /* 0x0000008016177810 */ /* 0x000fe20007ffe0ff */
[----:B0-----:R-:W-:-:S05]  /*27c0*/  IMAD.WIDE R2, R3, 0x8, R4 ;  /* 0x0000000803027825 */ /* 0x001fca00078e0204 */
[----:B--2---:R0:W-:Y:S02]  /*27d0*/  REDG.E.ADD.F64.RN.STRONG.GPU desc[UR36][R2.64], R18 ;  /* 0x00000012020079a6 */ /* 0x0041e4000c10ffa4 */
[----:B0-----:R-:W-:Y:S01]  /*27e0*/  MOV R2, R23 ;  /* 0x0000001700027202 */ /* 0x001fe20000000f00 */
[----:B------:R-:W-:-:S07]  /*27f0*/  IMAD.MOV.U32 R3, RZ, RZ, RZ ;  /* 0x000000ffff037224 */ /* 0x000fce00078e00ff */
.L_x_22957:
[----:B------:R-:W-:Y:S05]  /*2800*/  BSYNC B7 ;  /* 0x0000000000077941 */ /* 0x000fea0003800000 */
.L_x_22956:
        /* <DEDUP_REMOVED lines=307> */
.L_x_22964:
        /* <DEDUP_REMOVED lines=32> */
.L_x_22966:
[----:B------:R-:W-:Y:S05]  /*3d40*/  BSYNC B6 ;  /* 0x0000000000067941 */ /* 0x000fea0003800000 */
.L_x_22965:
        /* <DEDUP_REMOVED lines=284> */
.L_x_22967:
[----:B------:R-:W2:Y:S01]  /*4f10*/  LDG.E.64 R18, desc[UR36][R18.64] ;  /* 0x0000002412127981 */ /* 0x000ea2000c1e1b00 */
[----:B------:R-:W0:Y:S01]  /*4f20*/  LDC.64 R4, c[0x0][0x5c8] ;  /* 0x00017200ff047b82 */ /* 0x000e220000000a00 */
[----:B------:R-:W-:Y:S01]  /*4f30*/  IADD3 R23, R23, 0x80, RZ ;  /* 0x0000008017177810 */ /* 0x000fe20007ffe0ff */
[----:B0-----:R-:W-:-:S05]  /*4f40*/  IMAD.WIDE R2, R3, 0x8, R4 ;  /* 0x0000000803027825 */ /* 0x001fca00078e0204 */
[----:B--2---:R0:W-:Y:S02]  /*4f50*/  REDG.E.ADD.F64.RN.STRONG.GPU desc[UR36][R2.64], R18 ;  /* 0x00000012020079a6 */ /* 0x0041e4000c10ffa4 */
[----:B0-----:R-:W-:Y:S02]  /*4f60*/  MOV R2, R23 ;  /* 0x0000001700027202 */ /* 0x001fe40000000f00 */
[----:B------:R-:W-:-:S07]  /*4f70*/  MOV R3, RZ ;  /* 0x000000ff00037202 */ /* 0x000fce0000000f00 */
.L_x_22963:
[----:B------:R-:W-:Y:S05]  /*4f80*/  BSYNC B7 ;  /* 0x0000000000077941 */ /* 0x000fea0003800000 */
.L_x_22962:
        /* <DEDUP_REMOVED lines=307> */
.L_x_22970:
        /* <DEDUP_REMOVED lines=32> */
.L_x_22972:
[----:B------:R-:W-:Y:S05]  /*64c0*/  BSYNC B6 ;  /* 0x0000000000067941 */ /* 0x000fea0003800000 */
.L_x_22971:
        /* <DEDUP_REMOVED lines=284> */
.L_x_22973:
[----:B------:R-:W2:Y:S01]  /*7690*/  LDG.E.64 R18, desc[UR36][R18.64] ;  /* 0x0000002412127981 */ /* 0x000ea2000c1e1b00 */
[----:B------:R-:W0:Y:S01]  /*76a0*/  LDC.64 R4, c[0x0][0x5c8] ;  /* 0x00017200ff047b82 */ /* 0x000e220000000a00 */
[----:B------:R-:W-:Y:S02]  /*76b0*/  VIADD R23, R23, 0x80 ;  /* 0x0000008017177836 */ /* 0x000fe40000000000 */
[----:B0-----:R-:W-:-:S05]  /*76c0*/  IMAD.WIDE R2, R3, 0x8, R4 ;  /* 0x0000000803027825 */ /* 0x001fca00078e0204 */
[----:B--2---:R0:W-:Y:S02]  /*76d0*/  REDG.E.ADD.F64.RN.STRONG.GPU desc[UR36][R2.64], R18 ;  /* 0x00000012020079a6 */ /* 0x0041e4000c10ffa4 */
[----:B0-----:R-:W-:Y:S02]  /*76e0*/  MOV R2, R23 ;  /* 0x0000001700027202 */ /* 0x001fe40000000f00 */
[----:B------:R-:W-:-:S07]  /*76f0*/  MOV R3, RZ ;  /* 0x000000ff00037202 */ /* 0x000fce0000000f00 */
.L_x_22969:
[----:B------:R-:W-:Y:S05]  /*7700*/  BSYNC B7 ;  /* 0x0000000000077941 */ /* 0x000fea0003800000 */
.L_x_22968:
        /* <DEDUP_REMOVED lines=306> */
.L_x_22974:
        /* <DEDUP_REMOVED lines=32> */
.L_x_22976:
[----:B------:R-:W-:Y:S05]  /*8c30*/  BSYNC B6 ;  /* 0x0000000000067941 */ /* 0x000fea0003800000 */
.L_x_22975:
        /* <DEDUP_REMOVED lines=284> */
.L_x_22977:
[----:B------:R-:W2:Y:S01]  /*9e00*/  LDG.E.64 R18, desc[UR36][R18.64] ;  /* 0x0000002412127981 */ /* 0x000ea2000c1e1b00 */
[----:B------:R-:W0:Y:S02]  /*9e10*/  LDC.64 R4, c[0x0][0x5c8] ;  /* 0x00017200ff047b82 */ /* 0x000e240000000a00 */
[----:B0-----:R-:W-:-:S05]  /*9e20*/  IMAD.WIDE R2, R3, 0x8, R4 ;  /* 0x0000000803027825 */ /* 0x001fca00078e0204 */
[----:B--2---:R-:W-:Y:S01]  /*9e30*/  REDG.E.ADD.F64.RN.STRONG.GPU desc[UR36][R2.64], R18 ;  /* 0x00000012020079a6 */ /* 0x004fe2000c10ffa4 */
[----:B------:R-:W-:Y:S05]  /*9e40*/  EXIT ;  /* 0x000000000000794d */ /* 0x000fea0003800000 */
.L_x_22978:
        /* <DEDUP_REMOVED lines=11> */
.L_x_28129:


//--------------------- .text._ZN2at6native24index_elementwise_kernelILi128ELi4EZNS0_20cuda_take_put_kernelIslZZZZZNS0_10put_kernelERNS_14TensorIteratorERKNS_10TensorBaseEbENKUlvE_clEvENKUlvE3_clEvENKUlvE_clEvENKUlvE0_clEvEUlRslE0_EEvS4_S7_RKT1_EUliE_EEvlSE_ --------------------------
	.section	.text._ZN2at6native24index_elementwise_kernelILi128ELi4EZNS0_20cuda_take_put_kernelIslZZZZZNS0_10put_kernelERNS_14TensorIteratorERKNS_10TensorBaseEbENKUlvE_clEvENKUlvE3_clEvENKUlvE_clEvENKUlvE0_clEvEUlRslE0_EEvS4_S7_RKT1_EUliE_EEvlSE_,"ax",@progbits
	.align	128
        .global         _ZN2at6native24index_elementwise_kernelILi128ELi4EZNS0_20cuda_take_put_kernelIslZZZZZNS0_10put_kernelERNS_14TensorIteratorERKNS_10TensorBaseEbENKUlvE_clEvENKUlvE3_clEvENKUlvE_clEvENKUlvE0_clEvEUlRslE0_EEvS4_S7_RKT1_EUliE_EEvlSE_
        .type           _ZN2at6native24index_elementwise_kernelILi128ELi4EZNS0_20cuda_take_put_kernelIslZZZZZNS0_10put_kernelERNS_14TensorIteratorERKNS_10TensorBaseEbENKUlvE_clEvENKUlvE3_clEvENKUlvE_clEvENKUlvE0_clEvEUlRslE0_EEvS4_S7_RKT1_EUliE_EEvlSE_,@function
        .size           _ZN2at6native24index_elementwise_kernelILi128ELi4EZNS0_20cuda_take_put_kernelIslZZZZZNS0_10put_kernelERNS_14TensorIteratorERKNS_10TensorBaseEbENKUlvE_clEvENKUlvE3_clEvENKUlvE_clEvENKUlvE0_clEvEUlRslE0_EEvS4_S7_RKT1_EUliE_EEvlSE_,(.L_x_27970 - _ZN2at6native24index_elementwise_kernelILi128ELi4EZNS0_20cuda_take_put_kernelIslZZZZZNS0_10put_kernelERNS_14TensorIteratorERKNS_10TensorBaseEbENKUlvE_clEvENKUlvE3_clEvENKUlvE_clEvENKUlvE0_clEvEUlRslE0_EEvS4_S7_RKT1_EUliE_EEvlSE_)
        .other          _ZN2at6native24index_elementwise_kernelILi128ELi4EZNS0_20cuda_take_put_kernelIslZZZZZNS0_10put_kernelERNS_14TensorIteratorERKNS_10TensorBaseEbENKUlvE_clEvENKUlvE3_clEvENKUlvE_clEvENKUlvE0_clEvEUlRslE0_EEvS4_S7_RKT1_EUliE_EEvlSE_,@"STO_CUDA_ENTRY STV_DEFAULT"
_ZN2at6native24index_elementwise_kernelILi128ELi4EZNS0_20cuda_take_put_kernelIslZZZZZNS0_10put_kernelERNS_14TensorIteratorERKNS_10TensorBaseEbENKUlvE_clEvENKUlvE3_clEvENKUlvE_clEvENKUlvE0_clEvEUlRslE0_EEvS4_S7_RKT1_EUliE_EEvlSE_:
.text._ZN2at6native24index_elementwise_kernelILi128ELi4EZNS0_20cuda_take_put_kernelIslZZZZZNS0_10put_kernelERNS_14TensorIteratorERKNS_10TensorBaseEbENKUlvE_clEvENKUlvE3_clEvENKUlvE_clEvENKUlvE0_clEvEUlRslE0_EEvS4_S7_RKT1_EUliE_EEvlSE_:
        /* <DEDUP_REMOVED lines=317> */
.L_x_22981:
        /* <DEDUP_REMOVED lines=29> */
.L_x_22983:
[----:B------:R-:W-:Y:S05]  /*15a0*/  BSYNC B7 ;  /* 0x0000000000077941 */ /* 0x000fea0003800000 */
.L_x_22982:
        /* <DEDUP_REMOVED lines=25> */
[----:B------:R-:W-:Y:S05]  /*1740*/  CALL.REL.NOINC `($__internal_52_$__cuda_sm20_div_u64) ;  /* 0x000001a4004c7944 */ /* 0x000fea0003c00000 */
        /* <DEDUP_REMOVED lines=11> */
.L_x_22986:
        /* <DEDUP_REMOVED lines=23> */
.L_x_22987:
[----:B------:R-:W-:Y:S05]  /*1970*/  BSYNC B0 ;  /* 0x0000000000007941 */ /* 0x000fea0003800000 */
.L_x_22985:
        /* <DEDUP_REMOVED lines=32> */
.L_x_22989:
        /* <DEDUP_REMOVED lines=24> */
.L_x_22990:
[----:B------:R-:W-:Y:S05]  /*1d00*/  BSYNC B0 ;  /* 0x0000000000007941 */ /* 0x000fea0003800000 */
.L_x_22988:
        /* <DEDUP_REMOVED lines=20> */
[----:B------:R-:W-:Y:S05]  /*1e50*/  CALL.REL.NOINC `($__internal_52_$__cuda_sm20_div_u64) ;  /* 0x0000019c00887944 */ /* 0x000fea0003c00000 */
        /* <DEDUP_REMOVED lines=12> */
.L_x_22992:
        /* <DEDUP_REMOVED lines=24> */
.L_x_22993:
[----:B------:R-:W-:Y:S05]  /*20a0*/  BSYNC B0 ;  /* 0x0000000000007941 */ /* 0x000fea0003800000 */
.L_x_22991:
        /* <DEDUP_REMOVED lines=33> */
.L_x_22995:
        /* <DEDUP_REMOVED lines=24> */
.L_x_22996:
[----:B------:R-:W-:Y:S05]  /*2440*/  BSYNC B0 ;  /* 0x0000000000007941 */ /* 0x000fea0003800000 */
.L_x_22994:
        /* <DEDUP_REMOVED lines=33> */
.L_x_22998:
        /* <DEDUP_REMOVED lines=24> */
.L_x_22999:
[----:B------:R-:W-:Y:S05]  /*27e0*/  BSYNC B0 ;  /* 0x0000000000007941 */ /* 0x000fea0003800000 */
.L_x_22997:
        /* <DEDUP_REMOVED lines=33> */
.L_x_23001:
        /* <DEDUP_REMOVED lines=24> */
.L_x_23002:
[----:B------:R-:W-:Y:S05]  /*2b80*/  BSYNC B0 ;  /* 0x0000000000007941 */ /* 0x000fea0003800000 */
.L_x_23000:
        /* <DEDUP_REMOVED lines=33> */
.L_x_23004:
        /* <DEDUP_REMOVED lines=24> */
.L_x_23005:
[----:B------:R-:W-:Y:S05]  /*2f20*/  BSYNC B0 ;  /* 0x0000000000007941 */ /* 0x000fea0003800000 */
.L_x_23003:
        /* <DEDUP_REMOVED lines=33> */
.L_x_23007:
        /* <DEDUP_REMOVED lines=24> */
.L_x_23008:
[----:B------:R-:W-:Y:S05]  /*32c0*/  BSYNC B0 ;  /* 0x0000000000007941 */ /* 0x000fea0003800000 */
.L_x_23006:
        /* <DEDUP_REMOVED lines=33> */
.L_x_23010:
        /* <DEDUP_REMOVED lines=24> */
.L_x_23011:
[----:B------:R-:W-:Y:S05]  /*3660*/  BSYNC B0 ;  /* 0x0000000000007941 */ /* 0x000fea0003800000 */
.L_x_23009:
        /* <DEDUP_REMOVED lines=33> */
.L_x_23013:
        /* <DEDUP_REMOVED lines=24> */
.L_x_23014:
[----:B------:R-:W-:Y:S05]  /*3a00*/  BSYNC B0 ;  /* 0x0000000000007941 */ /* 0x000fea0003800000 */
.L_x_23012:
        /* <DEDUP_REMOVED lines=33> */
.L_x_23016:
        /* <DEDUP_REMOVED lines=24> */
.L_x_23017:
[----:B------:R-:W-:Y:S05]  /*3da0*/  BSYNC B0 ;  /* 0x0000000000007941 */ /* 0x000fea0003800000 */
.L_x_23015:
        /* <DEDUP_REMOVED lines=33> */
.L_x_23019:
        /* <DEDUP_REMOVED lines=24> */
.L_x_23020:
[----:B------:R-:W-:Y:S05]  /*4140*/  BSYNC B0 ;  /* 0x0000000000007941 */ /* 0x000fea0003800000 */
.L_x_23018:
        /* <DEDUP_REMOVED lines=33> */
.L_x_23022:
        /* <DEDUP_REMOVED lines=24> */
.L_x_23023:
[----:B------:R-:W-:Y:S05]  /*44e0*/  BSYNC B0 ;  /* 0x0000000000007941 */ /* 0x000fea0003800000 */
.L_x_23021:
        /* <DEDUP_REMOVED lines=33> */
.L_x_23025:
        /* <DEDUP_REMOVED lines=24> */
.L_x_23026:
[----:B------:R-:W-:Y:S05]  /*4880*/  BSYNC B0 ;  /* 0x0000000000007941 */ /* 0x000fea0003800000 */
.L_x_23024:
        /* <DEDUP_REMOVED lines=33> */
.L_x_23028:
        /* <DEDUP_REMOVED lines=24> */
.L_x_23029:
[----:B------:R-:W-:Y:S05]  /*4c20*/  BSYNC B0 ;  /* 0x0000000000007941 */ /* 0x000fea0003800000 */
.L_x_23027:
        /* <DEDUP_REMOVED lines=33> */
.L_x_23031:
        /* <DEDUP_REMOVED lines=24> */
.L_x_23032:
[----:B------:R-:W-:Y:S05]  /*4fc0*/  BSYNC B0 ;  /* 0x0000000000007941 */ /* 0x000fea0003800000 */
.L_x_23030:
        /* <DEDUP_REMOVED lines=33> */
.L_x_23034:
        /* <DEDUP_REMOVED lines=24> */
.L_x_23035:
[----:B------:R-:W-:Y:S05]  /*5360*/  BSYNC B0 ;  /* 0x0000000000007941 */ /* 0x000fea0003800000 */
.L_x_23033:
        /* <DEDUP_REMOVED lines=33> */
.L_x_23037:
        /* <DEDUP_REMOVED lines=24> */
.L_x_23038:
[----:B------:R-:W-:Y:S05]  /*5700*/  BSYNC B0 ;  /* 0x0000000000007941 */ /* 0x000fea0003800000 */
.L_x_23036:
        /* <DEDUP_REMOVED lines=33> */
.L_x_23040:
        /* <DEDUP_REMOVED lines=24> */
.L_x_23041:
[----:B------:R-:W-:Y:S05]  /*5aa0*/  BSYNC B0 ;  /* 0x0000000000007941 */ /* 0x000fea0003800000 */
.L_x_23039:
        /* <DEDUP_REMOVED lines=33> */
.L_x_23043:
        /* <DEDUP_REMOVED lines=24> */
.L_x_23044:
[----:B------:R-:W-:Y:S05]  /*5e40*/  BSYNC B0 ;  /* 0x0000000000007941 */ /* 0x000fea0003800000 */
.L_x_23042:
        /* <DEDUP_REMOVED lines=33> */
.L_x_23046:
        /* <DEDUP_REMOVED lines=24> */
.L_x_23047:
[----:B------:R-:W-:Y:S05]  /*61e0*/  BSYNC B0 ;  /* 0x0000000000007941 */ /* 0x000fea0003800000 */
.L_x_23045:
        /* <DEDUP_REMOVED lines=33> */
.L_x_23049:
        /* <DEDUP_REMOVED lines=24> */
.L_x_23050:
[----:B------:R-:W-:Y:S05]  /*6580*/  BSYNC B0 ;  /* 0x0000000000007941 */ /* 0x000fea0003800000 */
.L_x_23048:
        /* <DEDUP_REMOVED lines=33> */
.L_x_23052:
        /* <DEDUP_REMOVED lines=24> */
.L_x_23053:
[----:B------:R-:W-:Y:S05]  /*6920*/  BSYNC B0 ;  /* 0x0000000000007941 */ /* 0x000fea0003800000 */
.L_x_23051:
        /* <DEDUP_REMOVED lines=31> */
.L_x_23055:
        /* <DEDUP_REMOVED lines=23> */
.L_x_23056:
[----:B------:R-:W-:Y:S05]  /*6c90*/  BSYNC B0 ;  /* 0x0000000000007941 */ /* 0x000fea0003800000 */
.L_x_23054:
        /* <DEDUP_REMOVED lines=17> */
[----:B------:R-:W-:Y:S05]  /*6db0*/  CALL.REL.NOINC `($__internal_53_$__cuda_sm20_rem_u64) ;  /* 0x0000015000c47944 */ /* 0x000fea0003c00000 */
[----:B------:R-:W-:Y:S01]  /*6dc0*/  IMAD.MOV.U32 R4, RZ, RZ, R0 ;  /* 0x000000ffff047224 */ /* 0x000fe200078e0000 */
[----:B------:R-:W-:Y:S01]  /*6dd0*/  MOV R5, R3 ;  /* 0x0000000300057202 */ /* 0x000fe20000000f00 */
[----:B------:R-:W-:Y:S06]  /*6de0*/  BRA `(.L_x_23059) ;  /* 0x0000000000507947 */ /* 0x000fec0003800000 */
.L_x_23058:
        /* <DEDUP_REMOVED lines=20> */
.L_x_23059:
[----:B------:R-:W-:Y:S05]  /*6f30*/  BSYNC B0 ;  /* 0x0000000000007941 */ /* 0x000fea0003800000 */
.L_x_23057:
[----:B------:R-:W-:Y:S01]  /*6f40*/  ULDC.64 UR4, c[0x0][0x5c0] ;  /* 0x0001700000047ab9 */ /* 0x000fe20000000a00 */
[----:B------:R-:W-:Y:S02]  /*6f50*/  IMAD.MOV.U32 R3, RZ, RZ, R15 ;  /* 0x000000ffff037224 */ /* 0x000fe400078e000f */
[----:B------:R-:W-:Y:S02]  /*6f60*/  IMAD R5, R5, UR4, RZ ;  /* 0x0000000405057c24 */ /* 0x000fe4000f8e02ff */
[----:B------:R-:W-:-:S04]  /*6f70*/  IMAD.WIDE.U32 R2, R4, UR4, R2 ;  /* 0x0000000404027c25 */ /* 0x000fc8000f8e0002 */
[----:B------:R-:W-:-:S05]  /*6f80*/  IMAD R5, R4, UR5, R5 ;  /* 0x0000000504057c24 */ /* 0x000fca000f8e0205 */
[----:B------:R-:W-:-:S07]  /*6f90*/  IADD3 R15, R3, R5, RZ ;  /* 0x00000005030f7210 */ /* 0x000fce0007ffe0ff */
.L_x_22984:
        /* <DEDUP_REMOVED lines=12> */
.L_x_22980:
[----:B------:R-:W-:Y:S05]  /*7060*/  BSYNC B6 ;  /* 0x0000000000067941 */ /* 0x000fea0003800000 */
.L_x_22979:
        /* <DEDUP_REMOVED lines=308> */
.L_x_23062:
        /* <DEDUP_REMOVED lines=29> */
.L_x_23064:
[----:B------:R-:W-:Y:S05]  /*8580*/  BSYNC B7 ;  /* 0x0000000000077941 */ /* 0x000fea0003800000 */
.L_x_23063:
        /* <DEDUP_REMOVED lines=37> */
.L_x_23067:
        /* <DEDUP_REMOVED lines=23> */
.L_x_23068:
[----:B------:R-:W-:Y:S05]  /*8950*/  BSYNC B0 ;  /* 0x0000000000007941 */ /* 0x000fea0003800000 */
.L_x_23066:
        /* <DEDUP_REMOVED lines=32> */
.L_x_23070:
        /* <DEDUP_REMOVED lines=24> */
.L_x_23071:
[----:B------:R-:W-:Y:S05]  /*8ce0*/  BSYNC B0 ;  /* 0x0000000000007941 */ /* 0x000fea0003800000 */
.L_x_23069:
        /* <DEDUP_REMOVED lines=32> */
.L_x_23073:
        /* <DEDUP_REMOVED lines=24> */
.L_x_23074:
[----:B------:R-:W-:Y:S05]  /*9070*/  BSYNC B0 ;  /* 0x0000000000007941 */ /* 0x000fea0003800000 */
.L_x_23072:
        /* <DEDUP_REMOVED lines=32> */
.L_x_23076:
        /* <DEDUP_REMOVED lines=24> */
.L_x_23077:
[----:B------:R-:W-:Y:S05]  /*9400*/  BSYNC B0 ;  /* 0x0000000000007941 */ /* 0x000fea0003800000 */
.L_x_23075:
        /* <DEDUP_REMOVED lines=32> */
.L_x_23079:
        /* <DEDUP_REMOVED lines=24> */
.L_x_23080:
[----:B------:R-:W-:Y:S05]  /*9790*/  BSYNC B0 ;  /* 0x0000000000007941 */ /* 0x000fea0003800000 */
.L_x_23078:
        /* <DEDUP_REMOVED lines=32> */
.L_x_23082:
        /* <DEDUP_REMOVED lines=24> */
.L_x_23083:
[----:B------:R-:W-:Y:S05]  /*9b20*/  BSYNC B0 ;  /* 0x0000000000007941 */ /* 0x000fea0003800000 */
.L_x_23081:
        /* <DEDUP_REMOVED lines=32> */
.L_x_23085:
        /* <DEDUP_REMOVED lines=24> */
.L_x_23086:
[----:B------:R-:W-:Y:S05]  /*9eb0*/  BSYNC B0 ;  /* 0x0000000000007941 */ /* 0x000fea0003800000 */
.L_x_23084:
        /* <DEDUP_REMOVED lines=32> */
.L_x_23088:
        /* <DEDUP_REMOVED lines=24> */
.L_x_23089:
[----:B------:R-:W-:Y:S05]  /*a240*/  BSYNC B0 ;  /* 0x0000000000007941 */ /* 0x000fea0003800000 */
.L_x_23087:
        /* <DEDUP_REMOVED lines=32> */
.L_x_23091:
        /* <DEDUP_REMOVED lines=24> */
.L_x_23092:
[----:B------:R-:W-:Y:S05]  /*a5d0*/  BSYNC B0 ;  /* 0x0000000000007941 */ /* 0x000fea0003800000 */
.L_x_23090:
        /* <DEDUP_REMOVED lines=32> */
.L_x_23094:
        /* <DEDUP_REMOVED lines=24> */
.L_x_23095:
[----:B------:R-:W-:Y:S05]  /*a960*/  BSYNC B0 ;  /* 0x0000000000007941 */ /* 0x000fea0003800000 */
.L_x_23093:
        /* <DEDUP_REMOVED lines=32> */
.L_x_23097:
        /* <DEDUP_REMOVED lines=24> */
.L_x_23098:
[----:B------:R-:W-:Y:S05]  /*acf0*/  BSYNC B0 ;  /* 0x0000000000007941 */ /* 0x000fea0003800000 */
.L_x_23096:
        /* <DEDUP_REMOVED lines=32> */
.L_x_23100:
        /* <DEDUP_REMOVED lines=24> */
.L_x_23101:
[----:B------:R-:W-:Y:S05]  /*b080*/  BSYNC B0 ;  /* 0x0000000000007941 */ /* 0x000fea0003800000 */
.L_x_23099:
        /* <DEDUP_REMOVED lines=32> */
.L_x_23103:
        /* <DEDUP_REMOVED lines=24> */
.L_x_23104:
[----:B------:R-:W-:Y:S05]  /*b410*/  BSYNC B0 ;  /* 0x0000000000007941 */ /* 0x000fea0003800000 */
.L_x_23102:
        /* <DEDUP_REMOVED lines=32> */
.L_x_23106:
        /* <DEDUP_REMOVED lines=24> */
.L_x_23107:
[----:B------:R-:W-:Y:S05]  /*b7a0*/  BSYNC B0 ;  /* 0x0000000000007941 */ /* 0x000fea0003800000 */
.L_x_23105:
        /* <DEDUP_REMOVED lines=32> */
.L_x_23109:
        /* <DEDUP_REMOVED lines=24> */
.L_x_23110:
[----:B------:R-:W-:Y:S05]  /*bb30*/  BSYNC B0 ;  /* 0x0000000000007941 */ /* 0x000fea0003800000 */
.L_x_23108:
        /* <DEDUP_REMOVED lines=32> */
.L_x_23112:
        /* <DEDUP_REMOVED lines=24> */
.L_x_23113:
[----:B------:R-:W-:Y:S05]  /*bec0*/  BSYNC B0 ;  /* 0x0000000000007941 */ /* 0x000fea0003800000 */
.L_x_23111:
        /* <DEDUP_REMOVED lines=32> */
.L_x_23115:
        /* <DEDUP_REMOVED lines=24> */
.L_x_23116:
[----:B------:R-:W-:Y:S05]  /*c250*/  BSYNC B0 ;  /* 0x0000000000007941 */ /* 0x000fea0003800000 */
.L_x_23114:
        /* <DEDUP_REMOVED lines=32> */
.L_x_23118:
        /* <DEDUP_REMOVED lines=24> */
.L_x_23119:
[----:B------:R-:W-:Y:S05]  /*c5e0*/  BSYNC B0 ;  /* 0x0000000000007941 */ /* 0x000fea0003800000 */
.L_x_23117:
        /* <DEDUP_REMOVED lines=32> */
.L_x_23121:
        /* <DEDUP_REMOVED lines=24> */
.L_x_23122:
[----:B------:R-:W-:Y:S05]  /*c970*/  BSYNC B0 ;  /* 0x0000000000007941 */ /* 0x000fea0003800000 */
.L_x_23120:
        /* <DEDUP_REMOVED lines=32> */
.L_x_23124:
        /* <DEDUP_REMOVED lines=24> */
.L_x_23125:
[----:B------:R-:W-:Y:S05]  /*cd00*/  BSYNC B0 ;  /* 0x0000000000007941 */ /* 0x000fea0003800000 */
.L_x_23123:
        /* <DEDUP_REMOVED lines=32> */
.L_x_23127:
        /* <DEDUP_REMOVED lines=24> */
.L_x_23128:
[----:B------:R-:W-:Y:S05]  /*d090*/  BSYNC B0 ;  /* 0x0000000000007941 */ /* 0x000fea0003800000 */
.L_x_23126:
        /* <DEDUP_REMOVED lines=32> */
.L_x_23130:
        /* <DEDUP_REMOVED lines=24> */
.L_x_23131:
[----:B------:R-:W-:Y:S05]  /*d420*/  BSYNC B0 ;  /* 0x0000000000007941 */ /* 0x000fea0003800000 */
.L_x_23129:
        /* <DEDUP_REMOVED lines=32> */
.L_x_23133:
        /* <DEDUP_REMOVED lines=24> */
.L_x_23134:
[----:B------:R-:W-:Y:S05]  /*d7b0*/  BSYNC B0 ;  /* 0x0000000000007941 */ /* 0x000fea0003800000 */
.L_x_23132:
        /* <DEDUP_REMOVED lines=30> */
.L_x_23136:
        /* <DEDUP_REMOVED lines=23> */
.L_x_23137:
[----:B------:R-:W-:Y:S05]  /*db10*/  BSYNC B0 ;  /* 0x0000000000007941 */ /* 0x000fea0003800000 */
.L_x_23135:
        /* <DEDUP_REMOVED lines=20> */
.L_x_23139:
        /* <DEDUP_REMOVED lines=19> */
.L_x_23140:
[----:B------:R-:W-:Y:S05]  /*dd90*/  BSYNC B0 ;  /* 0x0000000000007941 */ /* 0x000fea0003800000 */
.L_x_23138:
[----:B------:R-:W-:Y:S02]  /*dda0*/  ULDC.64 UR4, c[0x0][0x5c0] ;  /* 0x0001700000047ab9 */ /* 0x000fe40000000a00 */
[----:B------:R-:W-:Y:S02]  /*ddb0*/  IMAD R3, R5, UR4, RZ ;  /* 0x0000000405037c24 */ /* 0x000fe4000f8e02ff */
[----:B------:R-:W-:-:S04]  /*ddc0*/  IMAD.WIDE.U32 R12, R4, UR4, R12 ;  /* 0x00000004040c7c25 */ /* 0x000fc8000f8e000c */
[----:B------:R-:W-:-:S05]  /*ddd0*/  IMAD R3, R4, UR5, R3 ;  /* 0x0000000504037c24 */ /* 0x000fca000f8e0203 */
[----:B------:R-:W-:-:S07]  /*dde0*/  IADD3 R13, R13, R3, RZ ;  /* 0x000000030d0d7210 */ /* 0x000fce0007ffe0ff */
.L_x_23065:
        /* <DEDUP_REMOVED lines=11> */
.L_x_23061:
[----:B------:R-:W-:Y:S05]  /*dea0*/  BSYNC B6 ;  /* 0x0000000000067941 */ /* 0x000fea0003800000 */
.L_x_23060:
        /* <DEDUP_REMOVED lines=308> */
.L_x_23143:
        /* <DEDUP_REMOVED lines=29> */
.L_x_23145:
[----:B------:R-:W-:Y:S05]  /*f3c0*/  BSYNC B7 ;  /* 0x0000000000077941 */ /* 0x000fea0003800000 */
.L_x_23144:
        /* <DEDUP_REMOVED lines=37> */
.L_x_23148:
        /* <DEDUP_REMOVED lines=23> */
.L_x_23149:
[----:B------:R-:W-:Y:S05]  /*f790*/  BSYNC B0 ;  /* 0x0000000000007941 */ /* 0x000fea0003800000 */
.L_x_23147:
        /* <DEDUP_REMOVED lines=32> */
.L_x_23151:
        /* <DEDUP_REMOVED lines=24> */
.L_x_23152:
[----:B------:R-:W-:Y:S05]  /*fb20*/  BSYNC B0 ;  /* 0x0000000000007941 */ /* 0x000fea0003800000 */
.L_x_23150:
        /* <DEDUP_REMOVED lines=32> */
.L_x_23154:
        /* <DEDUP_REMOVED lines=24> */
.L_x_23155:
[----:B------:R-:W-:Y:S05]  /*feb0*/  BSYNC B0 ;  /* 0x0000000000007941 */ /* 0x000fea0003800000 */
.L_x_23153:
        /* <DEDUP_REMOVED lines=32> */
.L_x_23157:
        /* <DEDUP_REMOVED lines=24> */
.L_x_23158:
[----:B------:R-:W-:Y:S05]  /*10240*/  BSYNC B0 ;  /* 0x0000000000007941 */ /* 0x000fea0003800000 */
.L_x_23156:
        /* <DEDUP_REMOVED lines=32> */
.L_x_23160:
        /* <DEDUP_REMOVED lines=24> */
.L_x_23161:
[----:B------:R-:W-:Y:S05]  /*105d0*/  BSYNC B0 ;  /* 0x0000000000007941 */ /* 0x000fea0003800000 */
.L_x_23159:
        /* <DEDUP_REMOVED lines=32> */
.L_x_23163:
        /* <DEDUP_REMOVED lines=24> */
.L_x_23164:
[----:B------:R-:W-:Y:S05]  /*10960*/  BSYNC B0 ;  /* 0x0000000000007941 */ /* 0x000fea0003800000 */
.L_x_23162:
        /* <DEDUP_REMOVED lines=32> */
.L_x_23166:
        /* <DEDUP_REMOVED lines=24> */
.L_x_23167:
[----:B------:R-:W-:Y:S05]  /*10cf0*/  BSYNC B0 ;  /* 0x0000000000007941 */ /* 0x000fea0003800000 */
.L_x_23165:
        /* <DEDUP_REMOVED lines=32> */
.L_x_23169:
        /* <DEDUP_REMOVED lines=24> */
.L_x_23170:
[----:B------:R-:W-:Y:S05]  /*11080*/  BSYNC B0 ;  /* 0x0000000000007941 */ /* 0x000fea0003800000 */
.L_x_23168:
        /* <DEDUP_REMOVED lines=32> */
.L_x_23172:
        /* <DEDUP_REMOVED lines=24> */
.L_x_23173:
[----:B------:R-:W-:Y:S05]  /*11410*/  BSYNC B0 ;  /* 0x0000000000007941 */ /* 0x000fea0003800000 */
.L_x_23171:
        /* <DEDUP_REMOVED lines=32> */
.L_x_23175:
        /* <DEDUP_REMOVED lines=24> */
.L_x_23176:
[----:B------:R-:W-:Y:S05]  /*117a0*/  BSYNC B0 ;  /* 0x0000000000007941 */ /* 0x000fea0003800000 */
.L_x_23174:
        /* <DEDUP_REMOVED lines=32> */
.L_x_23178:
        /* <DEDUP_REMOVED lines=24> */
.L_x_23179:
[----:B------:R-:W-:Y:S05]  /*11b30*/  BSYNC B0 ;  /* 0x0000000000007941 */ /* 0x000fea0003800000 */
.L_x_23177:
        /* <DEDUP_REMOVED lines=32> */
.L_x_23181:
        /* <DEDUP_REMOVED lines=24> */
.L_x_23182:
[----:B------:R-:W-:Y:S05]  /*11ec0*/  BSYNC B0 ;  /* 0x0000000000007941 */ /* 0x000fea0003800000 */
.L_x_23180:
        /* <DEDUP_REMOVED lines=32> */
.L_x_23184:
        /* <DEDUP_REMOVED lines=24> */
.L_x_23185:
[----:B------:R-:W-:Y:S05]  /*12250*/  BSYNC B0 ;  /* 0x0000000000007941 */ /* 0x000fea0003800000 */
.L_x_23183:
        /* <DEDUP_REMOVED lines=32> */
.L_x_23187:
        /* <DEDUP_REMOVED lines=24> */
.L_x_23188:
[----:B------:R-:W-:Y:S05]  /*125e0*/  BSYNC B0 ;  /* 0x0000000000007941 */ /* 0x000fea0003800000 */
.L_x_23186:
        /* <DEDUP_REMOVED lines=19> */
[----:B------:R-:W-:Y:S05]  /*12720*/  CALL.REL.NOINC `($__internal_52_$__cuda_sm20_div_u64) ;  /* 0x0000009400547944 */ /* 0x000fea0003c00000 */
        /* <DEDUP_REMOVED lines=12> */
.L_x_23190:
        /* <DEDUP_REMOVED lines=24> */
.L_x_23191:
[----:B------:R-:W-:Y:S05]  /*12970*/  BSYNC B0 ;  /* 0x0000000000007941 */ /* 0x000fea0003800000 */
.L_x_23189:
        /* <DEDUP_REMOVED lines=19> */
[----:B------:R-:W-:Y:S05]  /*12ab0*/  CALL.REL.NOINC `($__internal_52_$__cuda_sm20_div_u64) ;  /* 0x0000009000707944 */ /* 0x000fea0003c00000 */
        /* <DEDUP_REMOVED lines=12> */
.L_x_23193:
        /* <DEDUP_REMOVED lines=24> */
.L_x_23194:
[----:B------:R-:W-:Y:S05]  /*12d00*/  BSYNC B0 ;  /* 0x0000000000007941 */ /* 0x000fea0003800000 */
.L_x_23192:
        /* <DEDUP_REMOVED lines=32> */
.L_x_23196:
        /* <DEDUP_REMOVED lines=24> */
.L_x_23197:
[----:B------:R-:W-:Y:S05]  /*13090*/  BSYNC B0 ;  /* 0x0000000000007941 */ /* 0x000fea0003800000 */
.L_x_23195:
        /* <DEDUP_REMOVED lines=32> */
.L_x_23199:
        /* <DEDUP_REMOVED lines=24> */
.L_x_23200:
[----:B------:R-:W-:Y:S05]  /*13420*/  BSYNC B0 ;  /* 0x0000000000007941 */ /* 0x000fea0003800000 */
.L_x_23198:
        /* <DEDUP_REMOVED lines=32> */
.L_x_23202:
        /* <DEDUP_REMOVED lines=24> */
.L_x_23203:
[----:B------:R-:W-:Y:S05]  /*137b0*/  BSYNC B0 ;  /* 0x0000000000007941 */ /* 0x000fea0003800000 */
.L_x_23201:
        /* <DEDUP_REMOVED lines=32> */
.L_x_23205:
        /* <DEDUP_REMOVED lines=24> */
.L_x_23206:
[----:B------:R-:W-:Y:S05]  /*13b40*/  BSYNC B0 ;  /* 0x0000000000007941 */ /* 0x000fea0003800000 */
.L_x_23204:
        /* <DEDUP_REMOVED lines=32> */
.L_x_23208:
        /* <DEDUP_REMOVED lines=24> */
.L_x_23209:
[----:B------:R-:W-:Y:S05]  /*13ed0*/  BSYNC B0 ;  /* 0x0000000000007941 */ /* 0x000fea0003800000 */
.L_x_23207:
        /* <DEDUP_REMOVED lines=32> */
.L_x_23211:
        /* <DEDUP_REMOVED lines=24> */
.L_x_23212:
[----:B------:R-:W-:Y:S05]  /*14260*/  BSYNC B0 ;  /* 0x0000000000007941 */ /* 0x000fea0003800000 */
.L_x_23210:
        /* <DEDUP_REMOVED lines=32> */
.L_x_23214:
        /* <DEDUP_REMOVED lines=24> */
.L_x_23215:
[----:B------:R-:W-:Y:S05]  /*145f0*/  BSYNC B0 ;  /* 0x0000000000007941 */ /* 0x000fea0003800000 */
.L_x_23213:
        /* <DEDUP_REMOVED lines=30> */
.L_x_23217:
        /* <DEDUP_REMOVED lines=23> */
.L_x_23218:
[----:B------:R-:W-:Y:S05]  /*14950*/  BSYNC B0 ;  /* 0x0000000000007941 */ /* 0x000fea0003800000 */
.L_x_23216:
        /* <DEDUP_REMOVED lines=17> */
[----:B------:R-:W-:Y:S01]  /*14a70*/  MOV R4, R0 ;  /* 0x0000000000047202 */ /* 0x000fe20000000f00 */
[----:B------:R-:W-:Y:S01]  /*14a80*/  IMAD.MOV.U32 R5, RZ, RZ, R3 ;  /* 0x000000ffff057224 */ /* 0x000fe200078e0003 */
[----:B------:R-:W-:Y:S06]  /*14a90*/  BRA `(.L_x_23221) ;  /* 0x00000000004c7947 */ /* 0x000fec0003800000 */
.L_x_23220:
        /* <DEDUP_REMOVED lines=19> */
.L_x_23221:
[----:B------:R-:W-:Y:S05]  /*14bd0*/  BSYNC B0 ;  /* 0x0000000000007941 */ /* 0x000fea0003800000 */
.L_x_23219:
[----:B------:R-:W-:Y:S02]  /*14be0*/  ULDC.64 UR4, c[0x0][0x5c0] ;  /* 0x0001700000047ab9 */ /* 0x000fe40000000a00 */
[----:B------:R-:W-:Y:S02]  /*14bf0*/  IMAD R3, R5, UR4, RZ ;  /* 0x0000000405037c24 */ /* 0x000fe4000f8e02ff */
[----:B------:R-:W-:-:S04]  /*14c00*/  IMAD.WIDE.U32 R12, R4, UR4, R12 ;  /* 0x00000004040c7c25 */ /* 0x000fc8000f8e000c */
[----:B------:R-:W-:-:S05]  /*14c10*/  IMAD R3, R4, UR5, R3 ;  /* 0x0000000504037c24 */ /* 0x000fca000f8e0203 */
[----:B------:R-:W-:-:S07]  /*14c20*/  IADD3 R13, R13, R3, RZ ;  /* 0x000000030d0d7210 */ /* 0x000fce0007ffe0ff */
.L_x_23146:
        /* <DEDUP_REMOVED lines=11> */
.L_x_23142:
[----:B------:R-:W-:Y:S05]  /*14ce0*/  BSYNC B6 ;  /* 0x0000000000067941 */ /* 0x000fea0003800000 */
.L_x_23141:
        /* <DEDUP_REMOVED lines=307> */
.L_x_23222:
        /* <DEDUP_REMOVED lines=32> */
.L_x_23224:
[----:B------:R-:W-:Y:S05]  /*16220*/  BSYNC B6 ;  /* 0x0000000000067941 */ /* 0x000fea0003800000 */
.L_x_23223:
        /* <DEDUP_REMOVED lines=37> */
.L_x_23227:
        /* <DEDUP_REMOVED lines=24> */
.L_x_23228:
[----:B------:R-:W-:Y:S05]  /*16600*/  BSYNC B0 ;  /* 0x0000000000007941 */ /* 0x000fea0003800000 */
.L_x_23226:
        /* <DEDUP_REMOVED lines=32> */
.L_x_23230:
        /* <DEDUP_REMOVED lines=24> */
.L_x_23231:
[----:B------:R-:W-:Y:S05]  /*16990*/  BSYNC B0 ;  /* 0x0000000000007941 */ /* 0x000fea0003800000 */
.L_x_23229:
        /* <DEDUP_REMOVED lines=33> */
.L_x_23233:
        /* <DEDUP_REMOVED lines=24> */
.L_x_23234:
[----:B------:R-:W-:Y:S05]  /*16d30*/  BSYNC B0 ;  /* 0x0000000000007941 */ /* 0x000fea0003800000 */
.L_x_23232:
        /* <DEDUP_REMOVED lines=33> */
.L_x_23236:
        /* <DEDUP_REMOVED lines=24> */
.L_x_23237:
[----:B------:R-:W-:Y:S05]  /*170d0*/  BSYNC B0 ;  /* 0x0000000000007941 */ /* 0x000fea0003800000 */
.L_x_23235:
        /* <DEDUP_REMOVED lines=33> */
.L_x_23239:
        /* <DEDUP_REMOVED lines=24> */
.L_x_23240:
[----:B------:R-:W-:Y:S05]  /*17470*/  BSYNC B0 ;  /* 0x0000000000007941 */ /* 0x000fea0003800000 */
.L_x_23238:
        /* <DEDUP_REMOVED lines=33> */
.L_x_23242:
        /* <DEDUP_REMOVED lines=24> */
.L_x_23243:
[----:B------:R-:W-:Y:S05]  /*17810*/  BSYNC B0 ;  /* 0x0000000000007941 */ /* 0x000fea0003800000 */
.L_x_23241:
        /* <DEDUP_REMOVED lines=33> */
.L_x_23245:
        /* <DEDUP_REMOVED lines=24> */
.L_x_23246:
[----:B------:R-:W-:Y:S05]  /*17bb0*/  BSYNC B0 ;  /* 0x0000000000007941 */ /* 0x000fea0003800000 */
.L_x_23244:
        /* <DEDUP_REMOVED lines=33> */
.L_x_23248:
        /* <DEDUP_REMOVED lines=24> */
.L_x_23249:
[----:B------:R-:W-:Y:S05]  /*17f50*/  BSYNC B0 ;  /* 0x0000000000007941 */ /* 0x000fea0003800000 */
.L_x_23247:
        /* <DEDUP_REMOVED lines=33> */
.L_x_23251:
        /* <DEDUP_REMOVED lines=24> */
.L_x_23252:
[----:B------:R-:W-:Y:S05]  /*182f0*/  BSYNC B0 ;  /* 0x0000000000007941 */ /* 0x000fea0003800000 */
.L_x_23250:
        /* <DEDUP_REMOVED lines=33> */
.L_x_23254:
        /* <DEDUP_REMOVED lines=24> */
.L_x_23255:
[----:B------:R-:W-:Y:S05]  /*18690*/  BSYNC B0 ;  /* 0x0000000000007941 */ /* 0x000fea0003800000 */
.L_x_23253:
        /* <DEDUP_REMOVED lines=33> */
.L_x_23257:
        /* <DEDUP_REMOVED lines=24> */
.L_x_23258:
[----:B------:R-:W-:Y:S05]  /*18a30*/  BSYNC B0 ;  /* 0x0000000000007941 */ /* 0x000fea0003800000 */
.L_x_23256:
        /* <DEDUP_REMOVED lines=33> */
.L_x_23260:
        /* <DEDUP_REMOVED lines=24> */
.L_x_23261:
[----:B------:R-:W-:Y:S05]  /*18dd0*/  BSYNC B0 ;  /* 0x0000000000007941 */ /* 0x000fea0003800000 */
.L_x_23259:
        /* <DEDUP_REMOVED lines=33> */
.L_x_23263:
        /* <DEDUP_REMOVED lines=24> */
.L_x_23264:
[----:B------:R-:W-:Y:S05]  /*19170*/  BSYNC B0 ;  /* 0x0000000000007941 */ /* 0x000fea0003800000 */
.L_x_23262:
        /* <DEDUP_REMOVED lines=33> */
.L_x_23266:
        /* <DEDUP_REMOVED lines=24> */
.L_x_23267:
[----:B------:R-:W-:Y:S05]  /*19510*/  BSYNC B0 ;  /* 0x0000000000007941 */ /* 0x000fea0003800000 */
.L_x_23265:
        /* <DEDUP_REMOVED lines=33> */
.L_x_23269:
        /* <DEDUP_REMOVED lines=24> */
.L_x_23270:
[----:B------:R-:W-:Y:S05]  /*198b0*/  BSYNC B0 ;  /* 0x0000000000007941 */ /* 0x000fea0003800000 */
.L_x_23268:
        /* <DEDUP_REMOVED lines=33> */
.L_x_23272:
        /* <DEDUP_REMOVED lines=24> */
.L_x_23273:
[----:B------:R-:W-:Y:S05]  /*19c50*/  BSYNC B0 ;  /* 0x0000000000007941 */ /* 0x000fea0003800000 */
.L_x_23271:
        /* <DEDUP_REMOVED lines=33> */
.L_x_23275:
        /* <DEDUP_REMOVED lines=24> */
.L_x_23276:
[----:B------:R-:W-:Y:S05]  /*19ff0*/  BSYNC B0 ;  /* 0x0000000000007941 */ /* 0x000fea0003800000 */
.L_x_23274:
        /* <DEDUP_REMOVED lines=33> */
.L_x_23278:
        /* <DEDUP_REMOVED lines=24> */
.L_x_23279:
[----:B------:R-:W-:Y:S05]  /*1a390*/  BSYNC B0 ;  /* 0x0000000000007941 */ /* 0x000fea0003800000 */
.L_x_23277:
        /* <DEDUP_REMOVED lines=33> */
.L_x_23281:
        /* <DEDUP_REMOVED lines=24> */
.L_x_23282:
[----:B------:R-:W-:Y:S05]  /*1a730*/  BSYNC B0 ;  /* 0x0000000000007941 */ /* 0x000fea0003800000 */
.L_x_23280:
        /* <DEDUP_REMOVED lines=33> */
.L_x_23284:
        /* <DEDUP_REMOVED lines=24> */
.L_x_23285:
[----:B------:R-:W-:Y:S05]  /*1aad0*/  BSYNC B0 ;  /* 0x0000000000007941 */ /* 0x000fea0003800000 */
.L_x_23283:
        /* <DEDUP_REMOVED lines=33> */
.L_x_23287:
        /* <DEDUP_REMOVED lines=24> */
.L_x_23288:
[----:B------:R-:W-:Y:S05]  /*1ae70*/  BSYNC B0 ;  /* 0x0000000000007941 */ /* 0x000fea0003800000 */
.L_x_23286:
        /* <DEDUP_REMOVED lines=33> */
.L_x_23290:
        /* <DEDUP_REMOVED lines=24> */
.L_x_23291:
[----:B------:R-:W-:Y:S05]  /*1b210*/  BSYNC B0 ;  /* 0x0000000000007941 */ /* 0x000fea0003800000 */
.L_x_23289:
        /* <DEDUP_REMOVED lines=33> */
.L_x_23293:
        /* <DEDUP_REMOVED lines=24> */
.L_x_23294:
[----:B------:R-:W-:Y:S05]  /*1b5b0*/  BSYNC B0 ;  /* 0x0000000000007941 */ /* 0x000fea0003800000 */
.L_x_23292:
        /* <DEDUP_REMOVED lines=31> */
.L_x_23296:
        /* <DEDUP_REMOVED lines=23> */
.L_x_23297:
[----:B------:R-:W-:Y:S05]  /*1b920*/  BSYNC B0 ;  /* 0x0000000000007941 */ /* 0x000fea0003800000 */
.L_x_23295:
        /* <DEDUP_REMOVED lines=17> */
[----:B------:R-:W-:Y:S05]  /*1ba40*/  CALL.REL.NOINC `($__internal_53_$__cuda_sm20_rem_u64) ;  /* 0x0000000400a07944 */ /* 0x000fea0003c00000 */
[----:B------:R-:W-:Y:S01]  /*1ba50*/  IMAD.MOV.U32 R4, RZ, RZ, R0 ;  /* 0x000000ffff047224 */ /* 0x000fe200078e0000 */
[----:B------:R-:W-:Y:S01]  /*1ba60*/  MOV R5, R3 ;  /* 0x0000000300057202 */ /* 0x000fe20000000f00 */
[----:B------:R-:W-:Y:S06]  /*1ba70*/  BRA `(.L_x_23300) ;  /* 0x00000000004c7947 */ /* 0x000fec0003800000 */
.L_x_23299:
        /* <DEDUP_REMOVED lines=19> */
.L_x_23300:
[----:B------:R-:W-:Y:S05]  /*1bbb0*/  BSYNC B0 ;  /* 0x0000000000007941 */ /* 0x000fea0003800000 */
.L_x_23298:
[----:B------:R-:W-:Y:S01]  /*1bbc0*/  ULDC.64 UR4, c[0x0][0x5c0] ;  /* 0x0001700000047ab9 */ /* 0x000fe20000000a00 */
[----:B------:R-:W-:Y:S02]  /*1bbd0*/  IMAD.MOV.U32 R3, RZ, RZ, R15 ;  /* 0x000000ffff037224 */ /* 0x000fe400078e000f */
[----:B------:R-:W-:Y:S02]  /*1bbe0*/  IMAD R5, R5, UR4, RZ ;  /* 0x0000000405057c24 */ /* 0x000fe4000f8e02ff */
[----:B------:R-:W-:-:S04]  /*1bbf0*/  IMAD.WIDE.U32 R2, R4, UR4, R2 ;  /* 0x0000000404027c25 */ /* 0x000fc8000f8e0002 */
[----:B------:R-:W-:-:S05]  /*1bc00*/  IMAD R5, R4, UR5, R5 ;  /* 0x0000000504057c24 */ /* 0x000fca000f8e0205 */
[----:B------:R-:W-:-:S07]  /*1bc10*/  IADD3 R15, R3, R5, RZ ;  /* 0x00000005030f7210 */ /* 0x000fce0007ffe0ff */
.L_x_23225:
[----:B------:R-:W2:Y:S01]  /*1bc20*/  LDG.E.U16 R17, desc[UR36][R16.64] ;  /* 0x0000002410117981 */ /* 0x000ea2000c1e1500 */
[----:B------:R-:W-:Y:S02]  /*1bc30*/  ULDC.64 UR4, c[0x0][0x5c8] ;  /* 0x0001720000047ab9 */ /* 0x000fe40000000a00 */
[----:B------:R-:W-:-:S04]  /*1bc40*/  LEA R4, P0, R2, UR4, 0x1 ;  /* 0x0000000402047c11 */ /* 0x000fc8000f8008ff */
[----:B------:R-:W-:-:S05]  /*1bc50*/  LEA.HI.X R5, R2, UR5, R15, 0x1, P0 ;  /* 0x0000000502057c11 */ /* 0x000fca00080f0c0f */
[----:B--2---:R-:W-:Y:S01]  /*1bc60*/  STG.E.U16 desc[UR36][R4.64], R17 ;  /* 0x0000001104007986 */ /* 0x004fe2000c101524 */
[----:B------:R-:W-:Y:S05]  /*1bc70*/  EXIT ;  /* 0x000000000000794d */ /* 0x000fea0003800000 */
        .weak           $__internal_52_$__cuda_sm20_div_u64
        .type           $__internal_52_$__cuda_sm20_div_u64,@function
        .size           $__internal_52_$__cuda_sm20_div_u64,($__internal_53_$__cuda_sm20_rem_u64 - $__internal_52_$__cuda_sm20_div_u64)
$__internal_52_$__cuda_sm20_div_u64:
        /* <DEDUP_REMOVED lines=68> */
[----:B------:R-:W-:Y:S05]  /*1c0c0*/  RET.REL.NODEC R4 `(_ZN2at6native24index_elementwise_kernelILi128ELi4EZNS0_20cuda_take_put_kernelIslZZZZZNS0_10put_kernelERNS_14TensorIteratorERKNS_10TensorBaseEbENKUlvE_clEvENKUlvE3_clEvENKUlvE_clEvENKUlvE0_clEvEUlRslE0_EEvS4_S7_RKT1_EUliE_EEvlSE_) ;  /* 0xfffffe3c04cc7950 */ /* 0x000fea0003c3ffff */
        .weak           $__internal_53_$__cuda_sm20_rem_u64
        .type           $__internal_53_$__cuda_sm20_rem_u64,@function
        .size           $__internal_53_$__cuda_sm20_rem_u64,(.L_x_27970 - $__internal_53_$__cuda_sm20_rem_u64)
$__internal_53_$__cuda_sm20_rem_u64:
        /* <DEDUP_REMOVED lines=63> */
[----:B------:R-:W-:Y:S06]  /*1c4c0*/  RET.REL.NODEC R4 `(_ZN2at6native24index_elementwise_kernelILi128ELi4EZNS0_20cuda_take_put_kernelIslZZZZZNS0_10put_kernelERNS_14TensorIteratorERKNS_10TensorBaseEbENKUlvE_clEvENKUlvE3_clEvENKUlvE_clEvENKUlvE0_clEvEUlRslE0_EEvS4_S7_RKT1_EUliE_EEvlSE_) ;  /* 0xfffffe3804cc7950 */ /* 0x000fec0003c3ffff */
.L_x_23301:
        /* <DEDUP_REMOVED lines=11> */
.L_x_27970:


//--------------------- .text._ZN2at6native24index_elementwise_kernelILi128ELi4EZNS0_20cuda_take_put_kernelIslZZZZZNS0_10put_kernelERNS_14TensorIteratorERKNS_10TensorBaseEbENKUlvE_clEvENKUlvE3_clEvENKUlvE_clEvENKUlvE0_clEvEUlRslE_EEvS4_S7_RKT1_EUliE_EEvlSE_ --------------------------
	.section	.text._ZN2at6native24index_elementwise_kernelILi128ELi4EZNS0_20cuda_take_put_kernelIslZZZZZNS0_10put_kernelERNS_14TensorIteratorERKNS_10TensorBaseEbENKUlvE_clEvENKUlvE3_clEvENKUlvE_clEvENKUlvE0_clEvEUlRslE_EEvS4_S7_RKT1_EUliE_EEvlSE_,"ax",@progbits
	.align	128
        .global         _ZN2at6native24index_elementwise_kernelILi128ELi4EZNS0_20cuda_take_put_kernelIslZZZZZNS0_10put_kernelERNS_14TensorIteratorERKNS_10TensorBaseEbENKUlvE_clEvENKUlvE3_clEvENKUlvE_clEvENKUlvE0_clEvEUlRslE_EEvS4_S7_RKT1_EUliE_EEvlSE_
        .type           _ZN2at6native24index_elementwise_kernelILi128ELi4EZNS0_20cuda_take_put_kernelIslZZZZZNS0_10put_kernelERNS_14TensorIteratorERKNS_10TensorBaseEbENKUlvE_clEvENKUlvE3_clEvENKUlvE_clEvENKUlvE0_clEvEUlRslE_EEvS4_S7_RKT1_EUliE_EEvlSE_,@function
        .size           _ZN2at6native24index_elementwise_kernelILi128ELi4EZNS0_20cuda_take_put_kernelIslZZZZZNS0_10put_kernelERNS_14TensorIteratorERKNS_10TensorBaseEbENKUlvE_clEvENKUlvE3_clEvENKUlvE_clEvENKUlvE0_clEvEUlRslE_EEvS4_S7_RKT1_EUliE_EEvlSE_,(.L_x_27972 - _ZN2at6native24index_elementwise_kernelILi128ELi4EZNS0_20cuda_take_put_kernelIslZZZZZNS0_10put_kernelERNS_14TensorIteratorERKNS_10TensorBaseEbENKUlvE_clEvENKUlvE3_clEvENKUlvE_clEvENKUlvE0_clEvEUlRslE_EEvS4_S7_RKT1_EUliE_EEvlSE_)
        .other          _ZN2at6native24index_elementwise_kernelILi128ELi4EZNS0_20cuda_take_put_kernelIslZZZZZNS0_10put_kernelERNS_14TensorIteratorERKNS_10TensorBaseEbENKUlvE_clEvENKUlvE3_clEvENKUlvE_clEvENKUlvE0_clEvEUlRslE_EEvS4_S7_RKT1_EUliE_EEvlSE_,@"STO_CUDA_ENTRY STV_DEFAULT"
_ZN2at6native24index_elementwise_kernelILi128ELi4EZNS0_20cuda_take_put_kernelIslZZZZZNS0_10put_kernelERNS_14TensorIteratorERKNS_10TensorBaseEbENKUlvE_clEvENKUlvE3_clEvENKUlvE_clEvENKUlvE0_clEvEUlRslE_EEvS4_S7_RKT1_EUliE_EEvlSE_:
.text._ZN2at6native24index_elementwise_kernelILi128ELi4EZNS0_20cuda_take_put_kernelIslZZZZZNS0_10put_kernelERNS_14TensorIteratorERKNS_10TensorBaseEbENKUlvE_clEvENKUlvE3_clEvENKUlvE_clEvENKUlvE0_clEvEUlRslE_EEvS4_S7_RKT1_EUliE_EEvlSE_:
        /* <DEDUP_REMOVED lines=35> */
[----:B------:R-:W-:-:S04]  /*0230*/  SHF.R.U32.HI R5, RZ, UR5, R4 ;  /* 0x00000005ff057c19 */ /* 0x000fc80008011604 */
[----:B------:R-:W-:-:S05]  /*0240*/  IADD3 R2, -R5, RZ, RZ ;  /* 0x000000ff05027210 */ /* 0x000fca0007ffe1ff */
[----:B------:R-:W-:Y:S01]  /*0250*/  IMAD R3, R2, UR6, R3 ;  /* 0x0000000602037c24 */ /* 0x000fe2000f8e0203 */
[----:B------:R-:W-:-:S03]  /*0260*/  ULDC.64 UR6, c[0x0][0x350] ;  /* 0x0000d40000067ab9 */ /* 0x000fc60000000a00 */
[C---:B------:R-:W-:Y:S02]  /*0270*/  IMAD R23, R3.reuse, UR6, RZ ;  /* 0x0000000603177c24 */ /* 0x040fe4000f8e02ff */
[----:B------:R-:W-:Y:S02]  /*0280*/  IMAD R0, R3, UR7, R0 ;  /* 0x0000000703007c24 */ /* 0x000fe4000f8e0200 */
        /* <DEDUP_REMOVED lines=275> */
.L_x_23304:
        /* <DEDUP_REMOVED lines=32> */
.L_x_23306:
[----:B------:R-:W-:Y:S05]  /*15c0*/  BSYNC B7 ;  /* 0x0000000000077941 */ /* 0x000fea0003800000 */
.L_x_23305:
        /* <DEDUP_REMOVED lines=28> */
[----:B------:R-:W-:Y:S05]  /*1790*/  CALL.REL.NOINC `($__internal_54_$__cuda_sm20_div_u64) ;  /* 0x000001b000407944 */ /* 0x000fea0003c00000 */
        /* <DEDUP_REMOVED lines=11> */
.L_x_23309:
        /* <DEDUP_REMOVED lines=24> */
.L_x_23310:
[----:B------:R-:W-:Y:S05]  /*19d0*/  BSYNC B0 ;  /* 0x0000000000007941 */ /* 0x000fea0003800000 */
.L_x_23308:
        /* <DEDUP_REMOVED lines=33> */
.L_x_23312:
        /* <DEDUP_REMOVED lines=24> */
.L_x_23313:
[----:B------:R-:W-:Y:S05]  /*1d70*/  BSYNC B0 ;  /* 0x0000000000007941 */ /* 0x000fea0003800000 */
.L_x_23311:
        /* <DEDUP_REMOVED lines=22> */
[----:B------:R-:W-:Y:S05]  /*1ee0*/  CALL.REL.NOINC `($__internal_54_$__cuda_sm20_div_u64) ;  /* 0x000001a8006c7944 */ /* 0x000fea0003c00000 */
        /* <DEDUP_REMOVED lines=12> */
.L_x_23315:
        /* <DEDUP_REMOVED lines=24> */
.L_x_23316:
[----:B------:R-:W-:Y:S05]  /*2130*/  BSYNC B0 ;  /* 0x0000000000007941 */ /* 0x000fea0003800000 */
.L_x_23314:
        /* <DEDUP_REMOVED lines=35> */
.L_x_23318:
        /* <DEDUP_REMOVED lines=24> */
.L_x_23319:
[----:B------:R-:W-:Y:S05]  /*24f0*/  BSYNC B0 ;  /* 0x0000000000007941 */ /* 0x000fea0003800000 */
.L_x_23317:
        /* <DEDUP_REMOVED lines=35> */
.L_x_23321:
        /* <DEDUP_REMOVED lines=24> */
.L_x_23322:
[----:B------:R-:W-:Y:S05]  /*28b0*/  BSYNC B0 ;  /* 0x0000000000007941 */ /* 0x000fea0003800000 */
.L_x_23320:
        /* <DEDUP_REMOVED lines=35> */
.L_x_23324:
        /* <DEDUP_REMOVED lines=24> */
.L_x_23325:
[----:B------:R-:W-:Y:S05]  /*2c70*/  BSYNC B0 ;  /* 0x0000000000007941 */ /* 0x000fea0003800000 */
.L_x_23323:
        /* <DEDUP_REMOVED lines=35> */
.L_x_23327:
        /* <DEDUP_REMOVED lines=24> */
.L_x_23328:
[----:B------:R-:W-:Y:S05]  /*3030*/  BSYNC B0 ;  /* 0x0000000000007941 */ /* 0x000fea0003800000 */
.L_x_23326:
        /* <DEDUP_REMOVED lines=35> */
.L_x_23330:
        /* <DEDUP_REMOVED lines=24> */
.L_x_23331:
[----:B------:R-:W-:Y:S05]  /*33f0*/  BSYNC B0 ;  /* 0x0000000000007941 */ /* 0x000fea0003800000 */
.L_x_23329:
        /* <DEDUP_REMOVED lines=35> */
.L_x_23333:
        /* <DEDUP_REMOVED lines=24> */
.L_x_23334:
[----:B------:R-:W-:Y:S05]  /*37b0*/  BSYNC B0 ;  /* 0x0000000000007941 */ /* 0x000fea0003800000 */
.L_x_23332:
        /* <DEDUP_REMOVED lines=35> */
.L_x_23336:
        /* <DEDUP_REMOVED lines=24> */
.L_x_23337:
[----:B------:R-:W-:Y:S05]  /*3b70*/  BSYNC B0 ;  /* 0x0000000000007941 */ /* 0x000fea0003800000 */
.L_x_23335:
        /* <DEDUP_REMOVED lines=35> */
.L_x_23339:
        /* <DEDUP_REMOVED lines=24> */
.L_x_23340:
[----:B------:R-:W-:Y:S05]  /*3f30*/  BSYNC B0 ;  /* 0x0000000000007941 */ /* 0x000fea0003800000 */
.L_x_23338:
        /* <DEDUP_REMOVED lines=35> */
.L_x_23342:
        /* <DEDUP_REMOVED lines=24> */
.L_x_23343:
[----:B------:R-:W-:Y:S05]  /*42f0*/  BSYNC B0 ;  /* 0x0000000000007941 */ /* 0x000fea0003800000 */
.L_x_23341:
        /* <DEDUP_REMOVED lines=35> */
.L_x_23345:
        /* <DEDUP_REMOVED lines=24> */
.L_x_23346:
[----:B------:R-:W-:Y:S05]  /*46b0*/  BSYNC B0 ;  /* 0x0000000000007941 */ /* 0x000fea0003800000 */
.L_x_23344:
        /* <DEDUP_REMOVED lines=35> */
.L_x_23348:
        /* <DEDUP_REMOVED lines=24> */
.L_x_23349:
[----:B------:R-:W-:Y:S05]  /*4a70*/  BSYNC B0 ;  /* 0x0000000000007941 */ /* 0x000fea0003800000 */
.L_x_23347:
        /* <DEDUP_REMOVED lines=35> */
.L_x_23351:
        /* <DEDUP_REMOVED lines=24> */
.L_x_23352:
[----:B------:R-:W-:Y:S05]  /*4e30*/  BSYNC B0 ;  /* 0x0000000000007941 */ /* 0x000fea0003800000 */
.L_x_23350:
        /* <DEDUP_REMOVED lines=35> */
.L_x_23354:
        /* <DEDUP_REMOVED lines=24> */
.L_x_23355:
[----:B------:R-:W-:Y:S05]  /*51f0*/  BSYNC B0 ;  /* 0x0000000000007941 */ /* 0x000fea0003800000 */
.L_x_23353:
        /* <DEDUP_REMOVED lines=35> */
.L_x_23357:
        /* <DEDUP_REMOVED lines=24> */
.L_x_23358:
[----:B------:R-:W-:Y:S05]  /*55b0*/  BSYNC B0 ;  /* 0x0000000000007941 */ /* 0x000fea0003800000 */
.L_x_23356:
        /* <DEDUP_REMOVED lines=35> */
.L_x_23360:
        /* <DEDUP_REMOVED lines=24> */
.L_x_23361:
[----:B------:R-:W-:Y:S05]  /*5970*/  BSYNC B0 ;  /* 0x0000000000007941 */ /* 0x000fea0003800000 */
.L_x_23359:
        /* <DEDUP_REMOVED lines=35> */
.L_x_23363:
        /* <DEDUP_REMOVED lines=24> */
.L_x_23364:
[----:B------:R-:W-:Y:S05]  /*5d30*/  BSYNC B0 ;  /* 0x0000000000007941 */ /* 0x000fea0003800000 */
.L_x_23362:
        /* <DEDUP_REMOVED lines=35> */
.L_x_23366:
        /* <DEDUP_REMOVED lines=24> */
.L_x_23367:
[----:B------:R-:W-:Y:S05]  /*60f0*/  BSYNC B0 ;  /* 0x0000000000007941 */ /* 0x000fea0003800000 */
.L_x_23365:
        /* <DEDUP_REMOVED lines=35> */
.L_x_23369:
        /* <DEDUP_REMOVED lines=24> */
.L_x_23370:
[----:B------:R-:W-:Y:S05]  /*64b0*/  BSYNC B0 ;  /* 0x0000000000007941 */ /* 0x000fea0003800000 */
.L_x_23368:
        /* <DEDUP_REMOVED lines=35> */
.L_x_23372:
        /* <DEDUP_REMOVED lines=24> */
.L_x_23373:
[----:B------:R-:W-:Y:S05]  /*6870*/  BSYNC B0 ;  /* 0x0000000000007941 */ /* 0x000fea0003800000 */
.L_x_23371:
        /* <DEDUP_REMOVED lines=35> */
.L_x_23375:
        /* <DEDUP_REMOVED lines=24> */
.L_x_23376:
[----:B------:R-:W-:Y:S05]  /*6c30*/  BSYNC B0 ;  /* 0x0000000000007941 */ /* 0x000fea0003800000 */
.L_x_23374:
        /* <DEDUP_REMOVED lines=34> */
.L_x_23378:
        /* <DEDUP_REMOVED lines=23> */
.L_x_23379:
[----:B------:R-:W-:Y:S05]  /*6fd0*/  BSYNC B0 ;  /* 0x0000000000007941 */ /* 0x000fea0003800000 */
.L_x_23377:
        /* <DEDUP_REMOVED lines=19> */
[----:B------:R-:W-:Y:S05]  /*7110*/  CALL.REL.NOINC `($__internal_55_$__cuda_sm20_rem_u64) ;  /* 0x0000015800f87944 */ /* 0x000fea0003c00000 */
[----:B------:R-:W-:Y:S01]  /*7120*/  MOV R2, R0 ;  /* 0x0000000000027202 */ /* 0x000fe20000000f00 */
[----:B------:R-:W-:Y:S01]  /*7130*/  IMAD.MOV.U32 R3, RZ, RZ, R5 ;  /* 0x000000ffff037224 */ /* 0x000fe200078e0005 */
[----:B------:R-:W-:Y:S06]  /*7140*/  BRA `(.L_x_23382) ;  /* 0x00000000004c7947 */ /* 0x000fec0003800000 */
.L_x_23381:
        /* <DEDUP_REMOVED lines=19> */
.L_x_23382:
[----:B------:R-:W-:Y:S05]  /*7280*/  BSYNC B0 ;  /* 0x0000000000007941 */ /* 0x000fea0003800000 */
.L_x_23380:
        /* <DEDUP_REMOVED lines=8> */
.L_x_23307:
[----:B------:R-:W0:Y:S01]  /*7310*/  LDC.64 R6, c[0x0][0x5d0] ;  /* 0x00017400ff067b82 */ /* 0x000e220000000a00 */
[C---:B------:R-:W-:Y:S01]  /*7320*/  IMAD.SHL.U32 R3, R18.reuse, 0x2, RZ ;  /* 0x0000000212037824 */ /* 0x040fe200078e00ff */
[----:B------:R-:W-:Y:S01]  /*7330*/  SHF.L.U64.HI R16, R18, 0x1, R16 ;  /* 0x0000000112107819 */ /* 0x000fe20000010210 */
[----:B------:R1:W5:Y:S03]  /*7340*/  LDG.E.S16 R23, desc[UR36][R22.64] ;  /* 0x0000002416177981 */ /* 0x000366000c1e1700 */
[----:B0-----:R-:W-:-:S04]  /*7350*/  IADD3 R5, R3, R6, RZ ;  /* 0x0000000603057210 */ /* 0x001fc80007ffe0ff */
[----:B------:R-:W-:-:S04]  /*7360*/  LOP3.LUT R5, R5, 0x2, RZ, 0xc0, !PT ;  /* 0x0000000205057812 */ /* 0x000fc800078ec0ff */
[----:B------:R-:W-:-:S04]  /*7370*/  IADD3 R2, P0, P1, -R5, R6, R3 ;  /* 0x0000000605027210 */ /* 0x000fc8000791e103 */
[----:B------:R-:W-:-:S05]  /*7380*/  IADD3.X R3, R7, -0x1, R16, P0, P1 ;  /* 0xffffffff07037810 */ /* 0x000fca00007e2410 */
[----:B------:R1:W5:Y:S01]  /*7390*/  LDG.E R4, desc[UR36][R2.64] ;  /* 0x0000002402047981 */ /* 0x000362000c1e1900 */
[----:B------:R-:W-:Y:S01]  /*73a0*/  ISETP.NE.U32.AND P0, PT, R5, RZ, PT ;  /* 0x000000ff0500720c */ /* 0x000fe20003f05070 */
[----:B------:R-:W-:Y:S03]  /*73b0*/  BSSY B0, `(.L_x_23383) ;  /* 0x0000010000007945 */ /* 0x000fe60003800000 */
[----:B------:R-:W-:-:S13]  /*73c0*/  ISETP.NE.AND.EX P0, PT, RZ, RZ, PT, P0 ;  /* 0x000000ffff00720c */ /* 0x000fda0003f05300 */
.L_x_23384:
[----:B-----5:R-:W-:Y:S01]  /*73d0*/  SHF.R.U32.HI R5, RZ, 0x10, R4 ;  /* 0x00000010ff057819 */ /* 0x020fe20000011604 */
[----:B------:R-:W-:Y:S05]  /*73e0*/  YIELD ;  /* 0x0000000000007946 */ /* 0x000fea0003800000 */
[----:B------:R-:W-:Y:S02]  /*73f0*/  SEL R5, R5, R4, P0 ;  /* 0x0000000405057207 */ /* 0x000fe40000000000 */
[----:B------:R-:W-:Y:S02]  /*7400*/  LOP3.LUT R7, R4, 0xffff0000, RZ, 0xc0, !PT ;  /* 0xffff000004077812 */ /* 0x000fe400078ec0ff */
[----:B------:R-:W-:-:S02]  /*7410*/  PRMT R0, R5, 0x9910, RZ ;  /* 0x0000991005007816 */ /* 0x000fc400000000ff */
[----:B------:R-:W-:-:S03]  /*7420*/  LOP3.LUT R5, R4, 0xffff, RZ, 0xc0, !PT ;  /* 0x0000ffff04057812 */ /* 0x000fc600078ec0ff */
[----:B------:R-:W-:-:S05]  /*7430*/  IMAD.IADD R0, R23, 0x1, R0 ;  /* 0x0000000117007824 */ /* 0x000fca00078e0200 */
[C---:B------:R-:W-:Y:S02]  /*7440*/  PRMT R5, R0.reuse, 0x1054, R5 ;  /* 0x0000105400057816 */ /* 0x040fe40000000005 */
[----:B------:R-:W-:-:S04]  /*7450*/  LOP3.LUT R0, R0, 0xffff, RZ, 0xc0, !PT ;  /* 0x0000ffff00007812 */ /* 0x000fc800078ec0ff */
[----:B------:R-:W-:-:S06]  /*7460*/  @!P0 LOP3.LUT R5, R0, R7, RZ, 0xfc, !PT ;  /* 0x0000000700058212 */ /* 0x000fcc00078efcff */
[----:B------:R-:W2:Y:S02]  /*7470*/  ATOMG.E.CAS.STRONG.GPU PT, R5, [R2], R4, R5 ;  /* 0x00000004020573a9 */ /* 0x000ea400001ee105 */
[-C--:B--2---:R-:W-:Y:S02]  /*7480*/  ISETP.NE.AND P1, PT, R4, R5.reuse, PT ;  /* 0x000000050400720c */ /* 0x084fe40003f25270 */
[----:B------:R-:W-:-:S11]  /*7490*/  MOV R4, R5 ;  /* 0x0000000500047202 */ /* 0x000fd60000000f00 */
[----:B------:R-:W-:Y:S05]  /*74a0*/  @P1 BRA `(.L_x_23384) ;  /* 0xfffffffc00c81947 */ /* 0x000fea000383ffff */
[----:B------:R-:W-:Y:S05]  /*74b0*/  BSYNC B0 ;  /* 0x0000000000007941 */ /* 0x000fea0003800000 */
.L_x_23383:
[----:B------:R-:W-:Y:S01]  /*74c0*/  IMAD R17, R24, 0x200, R19 ;  /* 0x0000020018117824 */ /* 0x000fe200078e0213 */
[----:B-1----:R-:W-:-:S04]  /*74d0*/  HFMA2.MMA R3, -RZ, RZ, 0, 0 ;  /* 0x00000000ff037435 */ /* 0x002fc800000001ff */
[----:B------:R-:W-:-:S05]  /*74e0*/  IADD3 R17, R17, 0x80, RZ ;  /* 0x0000008011117810 */ /* 0x000fca0007ffe0ff */
[----:B------:R-:W-:-:S07]  /*74f0*/  IMAD.MOV.U32 R2, RZ, RZ, R17 ;  /* 0x000000ffff027224 */ /* 0x000fce00078e0011 */
.L_x_23303:
[----:B------:R-:W-:Y:S05]  /*7500*/  BSYNC B6 ;  /* 0x0000000000067941 */ /* 0x000fea0003800000 */
.L_x_23302:
        /* <DEDUP_REMOVED lines=307> */
.L_x_23387:
        /* <DEDUP_REMOVED lines=32> */
.L_x_23389:
[----:B------:R-:W-:Y:S05]  /*8a40*/  BSYNC B7 ;  /* 0x0000000000077941 */ /* 0x000fea0003800000 */
.L_x_23388:
        /* <DEDUP_REMOVED lines=40> */
.L_x_23392:
        /* <DEDUP_REMOVED lines=24> */
.L_x_23393:
[----:B------:R-:W-:Y:S05]  /*8e50*/  BSYNC B0 ;  /* 0x0000000000007941 */ /* 0x000fea0003800000 */
.L_x_23391:
        /* <DEDUP_REMOVED lines=32> */
.L_x_23395:
        /* <DEDUP_REMOVED lines=24> */
.L_x_23396:
[----:B------:R-:W-:Y:S05]  /*91e0*/  BSYNC B0 ;  /* 0x0000000000007941 */ /* 0x000fea0003800000 */
.L_x_23394:
        /* <DEDUP_REMOVED lines=33> */
.L_x_23398:
        /* <DEDUP_REMOVED lines=24> */
.L_x_23399:
[----:B------:R-:W-:Y:S05]  /*9580*/  BSYNC B0 ;  /* 0x0000000000007941 */ /* 0x000fea0003800000 */
.L_x_23397:
        /* <DEDUP_REMOVED lines=33> */
.L_x_23401:
        /* <DEDUP_REMOVED lines=24> */
.L_x_23402:
[----:B------:R-:W-:Y:S05]  /*9920*/  BSYNC B0 ;  /* 0x0000000000007941 */ /* 0x000fea0003800000 */
.L_x_23400:
        /* <DEDUP_REMOVED lines=33> */
.L_x_23404:
        /* <DEDUP_REMOVED lines=24> */
.L_x_23405:
[----:B------:R-:W-:Y:S05]  /*9cc0*/  BSYNC B0 ;  /* 0x0000000000007941 */ /* 0x000fea0003800000 */
.L_x_23403:
        /* <DEDUP_REMOVED lines=33> */
.L_x_23407:
        /* <DEDUP_REMOVED lines=24> */
.L_x_23408:
[----:B------:R-:W-:Y:S05]  /*a060*/  BSYNC B0 ;  /* 0x0000000000007941 */ /* 0x000fea0003800000 */
.L_x_23406:
        /* <DEDUP_REMOVED lines=33> */
.L_x_23410:
        /* <DEDUP_REMOVED lines=24> */
.L_x_23411:
[----:B------:R-:W-:Y:S05]  /*a400*/  BSYNC B0 ;  /* 0x0000000000007941 */ /* 0x000fea0003800000 */
.L_x_23409:
        /* <DEDUP_REMOVED lines=33> */
.L_x_23413:
        /* <DEDUP_REMOVED lines=24> */
.L_x_23414:
[----:B------:R-:W-:Y:S05]  /*a7a0*/  BSYNC B0 ;  /* 0x0000000000007941 */ /* 0x000fea0003800000 */
.L_x_23412:
        /* <DEDUP_REMOVED lines=33> */
.L_x_23416:
        /* <DEDUP_REMOVED lines=24> */
.L_x_23417:
[----:B------:R-:W-:Y:S05]  /*ab40*/  BSYNC B0 ;  /* 0x0000000000007941 */ /* 0x000fea0003800000 */
.L_x_23415:
        /* <DEDUP_REMOVED lines=33> */
.L_x_23419:
        /* <DEDUP_REMOVED lines=24> */
.L_x_23420:
[----:B------:R-:W-:Y:S05]  /*aee0*/  BSYNC B0 ;  /* 0x0000000000007941 */ /* 0x000fea0003800000 */
.L_x_23418:
        /* <DEDUP_REMOVED lines=33> */
.L_x_23422:
        /* <DEDUP_REMOVED lines=24> */
.L_x_23423:
[----:B------:R-:W-:Y:S05]  /*b280*/  BSYNC B0 ;  /* 0x0000000000007941 */ /* 0x000fea0003800000 */
.L_x_23421:
        /* <DEDUP_REMOVED lines=33> */
.L_x_23425:
        /* <DEDUP_REMOVED lines=24> */
.L_x_23426:
[----:B------:R-:W-:Y:S05]  /*b620*/  BSYNC B0 ;  /* 0x0000000000007941 */ /* 0x000fea0003800000 */
.L_x_23424:
        /* <DEDUP_REMOVED lines=33> */
.L_x_23428:
        /* <DEDUP_REMOVED lines=24> */
.L_x_23429:
[----:B------:R-:W-:Y:S05]  /*b9c0*/  BSYNC B0 ;  /* 0x0000000000007941 */ /* 0x000fea0003800000 */
.L_x_23427:
        /* <DEDUP_REMOVED lines=33> */
.L_x_23431:
        /* <DEDUP_REMOVED lines=24> */
.L_x_23432:
[----:B------:R-:W-:Y:S05]  /*bd60*/  BSYNC B0 ;  /* 0x0000000000007941 */ /* 0x000fea0003800000 */
.L_x_23430:
        /* <DEDUP_REMOVED lines=33> */
.L_x_23434:
        /* <DEDUP_REMOVED lines=24> */
.L_x_23435:
[----:B------:R-:W-:Y:S05]  /*c100*/  BSYNC B0 ;  /* 0x0000000000007941 */ /* 0x000fea0003800000 */
.L_x_23433:
        /* <DEDUP_REMOVED lines=33> */
.L_x_23437:
        /* <DEDUP_REMOVED lines=24> */
.L_x_23438:
[----:B------:R-:W-:Y:S05]  /*c4a0*/  BSYNC B0 ;  /* 0x0000000000007941 */ /* 0x000fea0003800000 */
.L_x_23436:
        /* <DEDUP_REMOVED lines=33> */
.L_x_23440:
        /* <DEDUP_REMOVED lines=24> */
.L_x_23441:
[----:B------:R-:W-:Y:S05]  /*c840*/  BSYNC B0 ;  /* 0x0000000000007941 */ /* 0x000fea0003800000 */
.L_x_23439:
        /* <DEDUP_REMOVED lines=33> */
.L_x_23443:
        /* <DEDUP_REMOVED lines=24> */
.L_x_23444:
[----:B------:R-:W-:Y:S05]  /*cbe0*/  BSYNC B0 ;  /* 0x0000000000007941 */ /* 0x000fea0003800000 */
.L_x_23442:
        /* <DEDUP_REMOVED lines=33> */
.L_x_23446:
        /* <DEDUP_REMOVED lines=24> */
.L_x_23447:
[----:B------:R-:W-:Y:S05]  /*cf80*/  BSYNC B0 ;  /* 0x0000000000007941 */ /* 0x000fea0003800000 */
.L_x_23445:
        /* <DEDUP_REMOVED lines=33> */
.L_x_23449:
        /* <DEDUP_REMOVED lines=24> */
.L_x_23450:
[----:B------:R-:W-:Y:S05]  /*d320*/  BSYNC B0 ;  /* 0x0000000000007941 */ /* 0x000fea0003800000 */
.L_x_23448:
        /* <DEDUP_REMOVED lines=33> */
.L_x_23452:
        /* <DEDUP_REMOVED lines=24> */
.L_x_23453:
[----:B------:R-:W-:Y:S05]  /*d6c0*/  BSYNC B0 ;  /* 0x0000000000007941 */ /* 0x000fea0003800000 */
.L_x_23451:
        /* <DEDUP_REMOVED lines=33> */
.L_x_23455:
        /* <DEDUP_REMOVED lines=24> */
.L_x_23456:
[----:B------:R-:W-:Y:S05]  /*da60*/  BSYNC B0 ;  /* 0x0000000000007941 */ /* 0x000fea0003800000 */
.L_x_23454:
        /* <DEDUP_REMOVED lines=33> */
.L_x_23458:
        /* <DEDUP_REMOVED lines=24> */
.L_x_23459:
[----:B------:R-:W-:Y:S05]  /*de00*/  BSYNC B0 ;  /* 0x0000000000007941 */ /* 0x000fea0003800000 */
.L_x_23457:
        /* <DEDUP_REMOVED lines=31> */
.L_x_23461:
        /* <DEDUP_REMOVED lines=23> */
.L_x_23462:
[----:B------:R-:W-:Y:S05]  /*e170*/  BSYNC B0 ;  /* 0x0000000000007941 */ /* 0x000fea0003800000 */
.L_x_23460:
        /* <DEDUP_REMOVED lines=21> */
.L_x_23464:
        /* <DEDUP_REMOVED lines=19> */
.L_x_23465:
[----:B------:R-:W-:Y:S05]  /*e400*/  BSYNC B0 ;  /* 0x0000000000007941 */ /* 0x000fea0003800000 */
.L_x_23463:
[----:B------:R-:W-:Y:S01]  /*e410*/  ULDC.64 UR4, c[0x0][0x5c0] ;  /* 0x0001700000047ab9 */ /* 0x000fe20000000a00 */
[----:B------:R-:W-:Y:S02]  /*e420*/  IMAD.MOV.U32 R19, RZ, RZ, R16 ;  /* 0x000000ffff137224 */ /* 0x000fe400078e0010 */
[----:B------:R-:W-:Y:S02]  /*e430*/  IMAD R3, R3, UR4, RZ ;  /* 0x0000000403037c24 */ /* 0x000fe4000f8e02ff */
[----:B------:R-:W-:-:S04]  /*e440*/  IMAD.WIDE.U32 R18, R2, UR4, R18 ;  /* 0x0000000402127c25 */ /* 0x000fc8000f8e0012 */
[----:B------:R-:W-:-:S05]  /*e450*/  IMAD R3, R2, UR5, R3 ;  /* 0x0000000502037c24 */ /* 0x000fca000f8e0203 */
[----:B------:R-:W-:-:S07]  /*e460*/  IADD3 R16, R19, R3, RZ ;  /* 0x0000000313107210 */ /* 0x000fce0007ffe0ff */
.L_x_23390:
        /* <DEDUP_REMOVED lines=12> */
.L_x_23467:
        /* <DEDUP_REMOVED lines=15> */
.L_x_23466:
[----:B------:R-:W-:Y:S02]  /*e620*/  VIADD R17, R17, 0x80 ;  /* 0x0000008011117836 */ /* 0x000fe40000000000 */
[----:B-1----:R-:W-:-:S03]  /*e630*/  IMAD.MOV.U32 R3, RZ, RZ, RZ ;  /* 0x000000ffff037224 */ /* 0x002fc600078e00ff */
[----:B------:R-:W-:-:S07]  /*e640*/  MOV R2, R17 ;  /* 0x0000001100027202 */ /* 0x000fce0000000f00 */
.L_x_23386:
[----:B------:R-:W-:Y:S05]  /*e650*/  BSYNC B6 ;  /* 0x0000000000067941 */ /* 0x000fea0003800000 */
.L_x_23385:
        /* <DEDUP_REMOVED lines=307> */
.L_x_23470:
        /* <DEDUP_REMOVED lines=32> */
.L_x_23472:
[----:B------:R-:W-:Y:S05]  /*fb90*/  BSYNC B7 ;  /* 0x0000000000077941 */ /* 0x000fea0003800000 */
.L_x_23471:
        /* <DEDUP_REMOVED lines=40> */
.L_x_23475:
        /* <DEDUP_REMOVED lines=24> */
.L_x_23476:
[----:B------:R-:W-:Y:S05]  /*ffa0*/  BSYNC B0 ;  /* 0x0000000000007941 */ /* 0x000fea0003800000 */
.L_x_23474:
        /* <DEDUP_REMOVED lines=32> */
.L_x_23478:
        /* <DEDUP_REMOVED lines=24> */
.L_x_23479:
[----:B------:R-:W-:Y:S05]  /*10330*/  BSYNC B0 ;  /* 0x0000000000007941 */ /* 0x000fea0003800000 */
.L_x_23477:
        /* <DEDUP_REMOVED lines=33> */
.L_x_23481:
        /* <DEDUP_REMOVED lines=24> */
.L_x_23482:
[----:B------:R-:W-:Y:S05]  /*106d0*/  BSYNC B0 ;  /* 0x0000000000007941 */ /* 0x000fea0003800000 */
.L_x_23480:
        /* <DEDUP_REMOVED lines=33> */
.L_x_23484:
        /* <DEDUP_REMOVED lines=24> */
.L_x_23485:
[----:B------:R-:W-:Y:S05]  /*10a70*/  BSYNC B0 ;  /* 0x0000000000007941 */ /* 0x000fea0003800000 */
.L_x_23483:
        /* <DEDUP_REMOVED lines=33> */
.L_x_23487:
        /* <DEDUP_REMOVED lines=24> */
.L_x_23488:
[----:B------:R-:W-:Y:S05]  /*10e10*/  BSYNC B0 ;  /* 0x0000000000007941 */ /* 0x000fea0003800000 */
.L_x_23486:
        /* <DEDUP_REMOVED lines=33> */
.L_x_23490:
        /* <DEDUP_REMOVED lines=24> */
.L_x_23491:
[----:B------:R-:W-:Y:S05]  /*111b0*/  BSYNC B0 ;  /* 0x0000000000007941 */ /* 0x000fea0003800000 */
.L_x_23489:
        /* <DEDUP_REMOVED lines=33> */
.L_x_23493:
        /* <DEDUP_REMOVED lines=24> */
.L_x_23494:
[----:B------:R-:W-:Y:S05]  /*11550*/  BSYNC B0 ;  /* 0x0000000000007941 */ /* 0x000fea0003800000 */
.L_x_23492:
        /* <DEDUP_REMOVED lines=33> */
.L_x_23496:
        /* <DEDUP_REMOVED lines=24> */
.L_x_23497:
[----:B------:R-:W-:Y:S05]  /*118f0*/  BSYNC B0 ;  /* 0x0000000000007941 */ /* 0x000fea0003800000 */
.L_x_23495:
        /* <DEDUP_REMOVED lines=33> */
.L_x_23499:
        /* <DEDUP_REMOVED lines=24> */
.L_x_23500:
[----:B------:R-:W-:Y:S05]  /*11c90*/  BSYNC B0 ;  /* 0x0000000000007941 */ /* 0x000fea0003800000 */
.L_x_23498:
        /* <DEDUP_REMOVED lines=33> */
.L_x_23502:
        /* <DEDUP_REMOVED lines=24> */
.L_x_23503:
[----:B------:R-:W-:Y:S05]  /*12030*/  BSYNC B0 ;  /* 0x0000000000007941 */ /* 0x000fea0003800000 */
.L_x_23501:
        /* <DEDUP_REMOVED lines=33> */
.L_x_23505:
        /* <DEDUP_REMOVED lines=24> */
.L_x_23506:
[----:B------:R-:W-:Y:S05]  /*123d0*/  BSYNC B0 ;  /* 0x0000000000007941 */ /* 0x000fea0003800000 */
.L_x_23504:
        /* <DEDUP_REMOVED lines=33> */
.L_x_23508:
        /* <DEDUP_REMOVED lines=24> */
.L_x_23509:
[----:B------:R-:W-:Y:S05]  /*12770*/  BSYNC B0 ;  /* 0x0000000000007941 */ /* 0x000fea0003800000 */
.L_x_23507:
        /* <DEDUP_REMOVED lines=33> */
.L_x_23511:
        /* <DEDUP_REMOVED lines=24> */
.L_x_23512:
[----:B------:R-:W-:Y:S05]  /*12b10*/  BSYNC B0 ;  /* 0x0000000000007941 */ /* 0x000fea0003800000 */
.L_x_23510:
        /* <DEDUP_REMOVED lines=33> */
.L_x_23514:
        /* <DEDUP_REMOVED lines=24> */
.L_x_23515:
[----:B------:R-:W-:Y:S05]  /*12eb0*/  BSYNC B0 ;  /* 0x0000000000007941 */ /* 0x000fea0003800000 */
.L_x_23513:
        /* <DEDUP_REMOVED lines=33> */
.L_x_23517:
        /* <DEDUP_REMOVED lines=24> */
.L_x_23518:
[----:B------:R-:W-:Y:S05]  /*13250*/  BSYNC B0 ;  /* 0x0000000000007941 */ /* 0x000fea0003800000 */
.L_x_23516:
        /* <DEDUP_REMOVED lines=33> */
.L_x_23520:
        /* <DEDUP_REMOVED lines=24> */
.L_x_23521:
[----:B------:R-:W-:Y:S05]  /*135f0*/  BSYNC B0 ;  /* 0x0000000000007941 */ /* 0x000fea0003800000 */
.L_x_23519:
        /* <DEDUP_REMOVED lines=33> */
.L_x_23523:
        /* <DEDUP_REMOVED lines=24> */
.L_x_23524:
[----:B------:R-:W-:Y:S05]  /*13990*/  BSYNC B0 ;  /* 0x0000000000007941 */ /* 0x000fea0003800000 */
.L_x_23522:
        /* <DEDUP_REMOVED lines=33> */
.L_x_23526:
        /* <DEDUP_REMOVED lines=24> */
.L_x_23527:
[----:B------:R-:W-:Y:S05]  /*13d30*/  BSYNC B0 ;  /* 0x0000000000007941 */ /* 0x000fea0003800000 */
.L_x_23525:
        /* <DEDUP_REMOVED lines=33> */
.L_x_23529:
        /* <DEDUP_REMOVED lines=24> */
.L_x_23530:
[----:B------:R-:W-:Y:S05]  /*140d0*/  BSYNC B0 ;  /* 0x0000000000007941 */ /* 0x000fea0003800000 */
.L_x_23528:
        /* <DEDUP_REMOVED lines=33> */
.L_x_23532:
        /* <DEDUP_REMOVED lines=24> */
.L_x_23533:
[----:B------:R-:W-:Y:S05]  /*14470*/  BSYNC B0 ;  /* 0x0000000000007941 */ /* 0x000fea0003800000 */
.L_x_23531:
        /* <DEDUP_REMOVED lines=20> */
[----:B------:R-:W-:Y:S05]  /*145c0*/  CALL.REL.NOINC `($__internal_54_$__cuda_sm20_div_u64) ;  /* 0x0000008000b47944 */ /* 0x000fea0003c00000 */
        /* <DEDUP_REMOVED lines=12> */
.L_x_23535:
        /* <DEDUP_REMOVED lines=24> */
.L_x_23536:
[----:B------:R-:W-:Y:S05]  /*14810*/  BSYNC B0 ;  /* 0x0000000000007941 */ /* 0x000fea0003800000 */
.L_x_23534:
        /* <DEDUP_REMOVED lines=20> */
[----:B------:R-:W-:Y:S05]  /*14960*/  CALL.REL.NOINC `($__internal_54_$__cuda_sm20_div_u64) ;  /* 0x0000007c00cc7944 */ /* 0x000fea0003c00000 */
        /* <DEDUP_REMOVED lines=12> */
.L_x_23538:
        /* <DEDUP_REMOVED lines=24> */
.L_x_23539:
[----:B------:R-:W-:Y:S05]  /*14bb0*/  BSYNC B0 ;  /* 0x0000000000007941 */ /* 0x000fea0003800000 */
.L_x_23537:
        /* <DEDUP_REMOVED lines=33> */
.L_x_23541:
        /* <DEDUP_REMOVED lines=24> */
.L_x_23542:
[----:B------:R-:W-:Y:S05]  /*14f50*/  BSYNC B0 ;  /* 0x0000000000007941 */ /* 0x000fea0003800000 */
.L_x_23540:
        /* <DEDUP_REMOVED lines=31> */
.L_x_23544:
        /* <DEDUP_REMOVED lines=23> */
.L_x_23545:
[----:B------:R-:W-:Y:S05]  /*152c0*/  BSYNC B0 ;  /* 0x0000000000007941 */ /* 0x000fea0003800000 */
.L_x_23543:
        /* <DEDUP_REMOVED lines=17> */
[----:B------:R-:W-:Y:S05]  /*153e0*/  CALL.REL.NOINC `($__internal_55_$__cuda_sm20_rem_u64) ;  /* 0x0000007800447944 */ /* 0x000fea0003c00000 */
[----:B------:R-:W-:Y:S01]  /*153f0*/  MOV R2, R0 ;  /* 0x0000000000027202 */ /* 0x000fe20000000f00 */
[----:B------:R-:W-:Y:S01]  /*15400*/  IMAD.MOV.U32 R3, RZ, RZ, R5 ;  /* 0x000000ffff037224 */ /* 0x000fe200078e0005 */
[----:B------:R-:W-:Y:S06]  /*15410*/  BRA `(.L_x_23548) ;  /* 0x00000000004c7947 */ /* 0x000fec0003800000 */
.L_x_23547:
        /* <DEDUP_REMOVED lines=19> */
.L_x_23548:
[----:B------:R-:W-:Y:S05]  /*15550*/  BSYNC B0 ;  /* 0x0000000000007941 */ /* 0x000fea0003800000 */
.L_x_23546:
[----:B------:R-:W-:Y:S01]  /*15560*/  ULDC.64 UR4, c[0x0][0x5c0] ;  /* 0x0001700000047ab9 */ /* 0x000fe20000000a00 */
[----:B------:R-:W-:Y:S01]  /*15570*/  MOV R19, R16 ;  /* 0x0000001000137202 */ /* 0x000fe20000000f00 */
[----:B------:R-:W-:Y:S02]  /*15580*/  IMAD R3, R3, UR4, RZ ;  /* 0x0000000403037c24 */ /* 0x000fe4000f8e02ff */
[----:B------:R-:W-:-:S04]  /*15590*/  IMAD.WIDE.U32 R18, R2, UR4, R18 ;  /* 0x0000000402127c25 */ /* 0x000fc8000f8e0012 */
[----:B------:R-:W-:-:S04]  /*155a0*/  IMAD R3, R2, UR5, R3 ;  /* 0x0000000502037c24 */ /* 0x000fc8000f8e0203 */
[----:B------:R-:W-:-:S07]  /*155b0*/  IMAD.IADD R16, R19, 0x1, R3 ;  /* 0x0000000113107824 */ /* 0x000fce00078e0203 */
.L_x_23473:
[----:B------:R-:W0:Y:S01]  /*155c0*/  LDC.64 R6, c[0x0][0x5d0] ;  /* 0x00017400ff067b82 */ /* 0x000e220000000a00 */
[C---:B------:R-:W-:Y:S01]  /*155d0*/  SHF.L.U32 R3, R18.reuse, 0x1, RZ ;  /* 0x0000000112037819 */ /* 0x040fe200000006ff */
[----:B------:R1:W5:Y:S01]  /*155e0*/  LDG.E.S16 R23, desc[UR36][R22.64] ;  /* 0x0000002416177981 */ /* 0x000362000c1e1700 */
[----:B------:R-:W-:Y:S02]  /*155f0*/  SHF.L.U64.HI R16, R18, 0x1, R16 ;  /* 0x0000000112107819 */ /* 0x000fe40000010210 */
        /* <DEDUP_REMOVED lines=8> */
.L_x_23550:
        /* <DEDUP_REMOVED lines=15> */
.L_x_23549:
[----:B------:R-:W-:Y:S01]  /*15770*/  IADD3 R17, R17, 0x80, RZ ;  /* 0x0000008011117810 */ /* 0x000fe20007ffe0ff */
[----:B-1----:R-:W-:-:S04]  /*15780*/  HFMA2.MMA R3, -RZ, RZ, 0, 0 ;  /* 0x00000000ff037435 */ /* 0x002fc800000001ff */
[----:B------:R-:W-:-:S07]  /*15790*/  IMAD.MOV.U32 R2, RZ, RZ, R17 ;  /* 0x000000ffff027224 */ /* 0x000fce00078e0011 */
.L_x_23469:
[----:B------:R-:W-:Y:S05]  /*157a0*/  BSYNC B6 ;  /* 0x0000000000067941 */ /* 0x000fea0003800000 */
.L_x_23468:
        /* <DEDUP_REMOVED lines=306> */
.L_x_23551:
        /* <DEDUP_REMOVED lines=32> */
.L_x_23553:
[----:B------:R-:W-:Y:S05]  /*16cd0*/  BSYNC B6 ;  /* 0x0000000000067941 */ /* 0x000fea0003800000 */
.L_x_23552:
        /* <DEDUP_REMOVED lines=40> */
.L_x_23556:
        /* <DEDUP_REMOVED lines=24> */
.L_x_23557:
[----:B------:R-:W-:Y:S05]  /*170e0*/  BSYNC B0 ;  /* 0x0000000000007941 */ /* 0x000fea0003800000 */
.L_x_23555:
        /* <DEDUP_REMOVED lines=32> */
.L_x_23559:
        /* <DEDUP_REMOVED lines=24> */
.L_x_23560:
[----:B------:R-:W-:Y:S05]  /*17470*/  BSYNC B0 ;  /* 0x0000000000007941 */ /* 0x000fea0003800000 */
.L_x_23558:
        /* <DEDUP_REMOVED lines=33> */
.L_x_23562:
        /* <DEDUP_REMOVED lines=24> */
.L_x_23563:
[----:B------:R-:W-:Y:S05]  /*17810*/  BSYNC B0 ;  /* 0x0000000000007941 */ /* 0x000fea0003800000 */
.L_x_23561:
        /* <DEDUP_REMOVED lines=33> */
.L_x_23565:
        /* <DEDUP_REMOVED lines=24> */
.L_x_23566:
[----:B------:R-:W-:Y:S05]  /*17bb0*/  BSYNC B0 ;  /* 0x0000000000007941 */ /* 0x000fea0003800000 */
.L_x_23564:
        /* <DEDUP_REMOVED lines=33> */
.L_x_23568:
        /* <DEDUP_REMOVED lines=24> */
.L_x_23569:
[----:B------:R-:W-:Y:S05]  /*17f50*/  BSYNC B0 ;  /* 0x0000000000007941 */ /* 0x000fea0003800000 */
.L_x_23567:
        /* <DEDUP_REMOVED lines=33> */
.L_x_23571:
        /* <DEDUP_REMOVED lines=24> */
.L_x_23572:
[----:B------:R-:W-:Y:S05]  /*182f0*/  BSYNC B0 ;  /* 0x0000000000007941 */ /* 0x000fea0003800000 */
.L_x_23570:
        /* <DEDUP_REMOVED lines=33> */
.L_x_23574:
        /* <DEDUP_REMOVED lines=24> */
.L_x_23575:
[----:B------:R-:W-:Y:S05]  /*18690*/  BSYNC B0 ;  /* 0x0000000000007941 */ /* 0x000fea0003800000 */
.L_x_23573:
        /* <DEDUP_REMOVED lines=33> */
.L_x_23577:
        /* <DEDUP_REMOVED lines=24> */
.L_x_23578:
[----:B------:R-:W-:Y:S05]  /*18a30*/  BSYNC B0 ;  /* 0x0000000000007941 */ /* 0x000fea0003800000 */
.L_x_23576:
        /* <DEDUP_REMOVED lines=33> */
.L_x_23580:
        /* <DEDUP_REMOVED lines=24> */
.L_x_23581:
[----:B------:R-:W-:Y:S05]  /*18dd0*/  BSYNC B0 ;  /* 0x0000000000007941 */ /* 0x000fea0003800000 */
.L_x_23579:
        /* <DEDUP_REMOVED lines=33> */
.L_x_23583:
        /* <DEDUP_REMOVED lines=24> */
.L_x_23584:
[----:B------:R-:W-:Y:S05]  /*19170*/  BSYNC B0 ;  /* 0x0000000000007941 */ /* 0x000fea0003800000 */
.L_x_23582:
        /* <DEDUP_REMOVED lines=33> */
.L_x_23586:
        /* <DEDUP_REMOVED lines=24> */
.L_x_23587:
[----:B------:R-:W-:Y:S05]  /*19510*/  BSYNC B0 ;  /* 0x0000000000007941 */ /* 0x000fea0003800000 */
.L_x_23585:
        /* <DEDUP_REMOVED lines=33> */
.L_x_23589:
        /* <DEDUP_REMOVED lines=24> */
.L_x_23590:
[----:B------:R-:W-:Y:S05]  /*198b0*/  BSYNC B0 ;  /* 0x0000000000007941 */ /* 0x000fea0003800000 */
.L_x_23588:
        /* <DEDUP_REMOVED lines=33> */
.L_x_23592:
        /* <DEDUP_REMOVED lines=24> */
.L_x_23593:
[----:B------:R-:W-:Y:S05]  /*19c50*/  BSYNC B0 ;  /* 0x0000000000007941 */ /* 0x000fea0003800000 */
.L_x_23591:
        /* <DEDUP_REMOVED lines=33> */
.L_x_23595:
        /* <DEDUP_REMOVED lines=24> */
.L_x_23596:
[----:B------:R-:W-:Y:S05]  /*19ff0*/  BSYNC B0 ;  /* 0x0000000000007941 */ /* 0x000fea0003800000 */
.L_x_23594:
        /* <DEDUP_REMOVED lines=33> */
.L_x_23598:
        /* <DEDUP_REMOVED lines=24> */
.L_x_23599:
[----:B------:R-:W-:Y:S05]  /*1a390*/  BSYNC B0 ;  /* 0x0000000000007941 */ /* 0x000fea0003800000 */
.L_x_23597:
        /* <DEDUP_REMOVED lines=33> */
.L_x_23601:
        /* <DEDUP_REMOVED lines=24> */
.L_x_23602:
[----:B------:R-:W-:Y:S05]  /*1a730*/  BSYNC B0 ;  /* 0x0000000000007941 */ /* 0x000fea0003800000 */
.L_x_23600:
        /* <DEDUP_REMOVED lines=33> */
.L_x_23604:
        /* <DEDUP_REMOVED lines=24> */
.L_x_23605:
[----:B------:R-:W-:Y:S05]  /*1aad0*/  BSYNC B0 ;  /* 0x0000000000007941 */ /* 0x000fea0003800000 */
.L_x_23603:
        /* <DEDUP_REMOVED lines=33> */
.L_x_23607:
        /* <DEDUP_REMOVED lines=24> */
.L_x_23608:
[----:B------:R-:W-:Y:S05]  /*1ae70*/  BSYNC B0 ;  /* 0x0000000000007941 */ /* 0x000fea0003800000 */
.L_x_23606:
        /* <DEDUP_REMOVED lines=33> */
.L_x_23610:
        /* <DEDUP_REMOVED lines=24> */
.L_x_23611:
[----:B------:R-:W-:Y:S05]  /*1b210*/  BSYNC B0 ;  /* 0x0000000000007941 */ /* 0x000fea0003800000 */
.L_x_23609:
        /* <DEDUP_REMOVED lines=33> */
.L_x_23613:
        /* <DEDUP_REMOVED lines=24> */
.L_x_23614:
[----:B------:R-:W-:Y:S05]  /*1b5b0*/  BSYNC B0 ;  /* 0x0000000000007941 */ /* 0x000fea0003800000 */
.L_x_23612:
        /* <DEDUP_REMOVED lines=33> */
.L_x_23616:
        /* <DEDUP_REMOVED lines=24> */
.L_x_23617:
[----:B------:R-:W-:Y:S05]  /*1b950*/  BSYNC B0 ;  /* 0x0000000000007941 */ /* 0x000fea0003800000 */
.L_x_23615:
        /* <DEDUP_REMOVED lines=33> */
.L_x_23619:
        /* <DEDUP_REMOVED lines=24> */
.L_x_23620:
[----:B------:R-:W-:Y:S05]  /*1bcf0*/  BSYNC B0 ;  /* 0x0000000000007941 */ /* 0x000fea0003800000 */
.L_x_23618:
        /* <DEDUP_REMOVED lines=33> */
.L_x_23622:
        /* <DEDUP_REMOVED lines=24> */
.L_x_23623:
[----:B------:R-:W-:Y:S05]  /*1c090*/  BSYNC B0 ;  /* 0x0000000000007941 */ /* 0x000fea0003800000 */
.L_x_23621:
        /* <DEDUP_REMOVED lines=31> */
.L_x_23625:
        /* <DEDUP_REMOVED lines=23> */
.L_x_23626:
[----:B------:R-:W-:Y:S05]  /*1c400*/  BSYNC B0 ;  /* 0x0000000000007941 */ /* 0x000fea0003800000 */
.L_x_23624:
        /* <DEDUP_REMOVED lines=18> */
[----:B------:R-:W-:Y:S02]  /*1c530*/  MOV R2, R0 ;  /* 0x0000000000027202 */ /* 0x000fe40000000f00 */
[----:B------:R-:W-:Y:S01]  /*1c540*/  MOV R3, R5 ;  /* 0x0000000500037202 */ /* 0x000fe20000000f00 */
[----:B------:R-:W-:Y:S06]  /*1c550*/  BRA `(.L_x_23629) ;  /* 0x00000000004c7947 */ /* 0x000fec0003800000 */
.L_x_23628:
        /* <DEDUP_REMOVED lines=19> */
.L_x_23629:
[----:B------:R-:W-:Y:S05]  /*1c690*/  BSYNC B0 ;  /* 0x0000000000007941 */ /* 0x000fea0003800000 */
.L_x_23627:
[----:B------:R-:W-:Y:S01]  /*1c6a0*/  ULDC.64 UR4, c[0x0][0x5c0] ;  /* 0x0001700000047ab9 */ /* 0x000fe20000000a00 */
[----:B------:R-:W-:Y:S01]  /*1c6b0*/  MOV R19, R16 ;  /* 0x0000001000137202 */ /* 0x000fe20000000f00 */
[----:B------:R-:W-:Y:S02]  /*1c6c0*/  IMAD R3, R3, UR4, RZ ;  /* 0x0000000403037c24 */ /* 0x000fe4000f8e02ff */
[----:B------:R-:W-:-:S04]  /*1c6d0*/  IMAD.WIDE.U32 R18, R2, UR4, R18 ;  /* 0x0000000402127c25 */ /* 0x000fc8000f8e0012 */
[----:B------:R-:W-:-:S05]  /*1c6e0*/  IMAD R3, R2, UR5, R3 ;  /* 0x0000000502037c24 */ /* 0x000fca000f8e0203 */
[----:B------:R-:W-:-:S07]  /*1c6f0*/  IADD3 R16, R19, R3, RZ ;  /* 0x0000000313107210 */ /* 0x000fce0007ffe0ff */
.L_x_23554:
        /* <DEDUP_REMOVED lines=9> */
[----:B------:R-:W-:-:S04]  /*1c790*/  ISETP.NE.U32.AND P0, PT, R5, RZ, PT ;  /* 0x000000ff0500720c */ /* 0x000fc80003f05070 */
[----:B------:R-:W-:-:S13]  /*1c7a0*/  ISETP.NE.AND.EX P0, PT, RZ, RZ, PT, P0 ;  /* 0x000000ffff00720c */ /* 0x000fda0003f05300 */
.L_x_23630:
[----:B-----5:R-:W-:Y:S01]  /*1c7b0*/  SHF.R.U32.HI R5, RZ, 0x10, R4 ;  /* 0x00000010ff057819 */ /* 0x020fe20000011604 */
[----:B------:R-:W-:Y:S05]  /*1c7c0*/  YIELD ;  /* 0x0000000000007946 */ /* 0x000fea0003800000 */
[----:B------:R-:W-:Y:S02]  /*1c7d0*/  SEL R5, R5, R4, P0 ;  /* 0x0000000405057207 */ /* 0x000fe40000000000 */
[----:B------:R-:W-:Y:S02]  /*1c7e0*/  LOP3.LUT R7, R4, 0xffff0000, RZ, 0xc0, !PT ;  /* 0xffff000004077812 */ /* 0x000fe400078ec0ff */
[----:B------:R-:W-:-:S02]  /*1c7f0*/  PRMT R0, R5, 0x9910, RZ ;  /* 0x0000991005007816 */ /* 0x000fc400000000ff */
[----:B------:R-:W-:Y:S02]  /*1c800*/  LOP3.LUT R5, R4, 0xffff, RZ, 0xc0, !PT ;  /* 0x0000ffff04057812 */ /* 0x000fe400078ec0ff */
[----:B------:R-:W-:-:S04]  /*1c810*/  IADD3 R0, R23, R0, RZ ;  /* 0x0000000017007210 */ /* 0x000fc80007ffe0ff */
[C---:B------:R-:W-:Y:S02]  /*1c820*/  PRMT R5, R0.reuse, 0x1054, R5 ;  /* 0x0000105400057816 */ /* 0x040fe40000000005 */
[----:B------:R-:W-:-:S04]  /*1c830*/  LOP3.LUT R0, R0, 0xffff, RZ, 0xc0, !PT ;  /* 0x0000ffff00007812 */ /* 0x000fc800078ec0ff */
[----:B------:R-:W-:-:S06]  /*1c840*/  @!P0 LOP3.LUT R5, R0, R7, RZ, 0xfc, !PT ;  /* 0x0000000700058212 */ /* 0x000fcc00078efcff */
[----:B------:R-:W2:Y:S02]  /*1c850*/  ATOMG.E.CAS.STRONG.GPU PT, R5, [R2], R4, R5 ;  /* 0x00000004020573a9 */ /* 0x000ea400001ee105 */
[----:B--2---:R-:W-:Y:S01]  /*1c860*/  ISETP.NE.AND P1, PT, R4, R5, PT ;  /* 0x000000050400720c */ /* 0x004fe20003f25270 */
[----:B------:R-:W-:-:S12]  /*1c870*/  IMAD.MOV.U32 R4, RZ, RZ, R5 ;  /* 0x000000ffff047224 */ /* 0x000fd800078e0005 */
[----:B------:R-:W-:Y:S05]  /*1c880*/  @P1 BRA `(.L_x_23630) ;  /* 0xfffffffc00c81947 */ /* 0x000fea000383ffff */
[----:B------:R-:W-:Y:S05]  /*1c890*/  EXIT ;  /* 0x000000000000794d */ /* 0x000fea0003800000 */
        .weak           $__internal_54_$__cuda_sm20_div_u64
        .type           $__internal_54_$__cuda_sm20_div_u64,@function
        .size           $__internal_54_$__cuda_sm20_div_u64,($__internal_55_$__cuda_sm20_rem_u64 - $__internal_54_$__cuda_sm20_div_u64)
$__internal_54_$__cuda_sm20_div_u64:
        /* <DEDUP_REMOVED lines=69> */
[----:B------:R-:W-:Y:S06]  /*1ccf0*/  RET.REL.NODEC R4 `(_ZN2at6native24index_elementwise_kernelILi128ELi4EZNS0_20cuda_take_put_kernelIslZZZZZNS0_10put_kernelERNS_14TensorIteratorERKNS_10TensorBaseEbENKUlvE_clEvENKUlvE3_clEvENKUlvE_clEvENKUlvE0_clEvEUlRslE_EEvS4_S7_RKT1_EUliE_EEvlSE_) ;  /* 0xfffffe3004c07950 */ /* 0x000fec0003c3ffff */
        .weak           $__internal_55_$__cuda_sm20_rem_u64
        .type           $__internal_55_$__cuda_sm20_rem_u64,@function
        .size           $__internal_55_$__cuda_sm20_rem_u64,(.L_x_27972 - $__internal_55_$__cuda_sm20_rem_u64)
$__internal_55_$__cuda_sm20_rem_u64:
        /* <DEDUP_REMOVED lines=63> */
[----:B------:R-:W-:Y:S06]  /*1d0f0*/  RET.REL.NODEC R2 `(_ZN2at6native24index_elementwise_kernelILi128ELi4EZNS0_20cuda_take_put_kernelIslZZZZZNS0_10put_kernelERNS_14TensorIteratorERKNS_10TensorBaseEbENKUlvE_clEvENKUlvE3_clEvENKUlvE_clEvENKUlvE0_clEvEUlRslE_EEvS4_S7_RKT1_EUliE_EEvlSE_) ;  /* 0xfffffe2c02c07950 */ /* 0x000fec0003c3ffff */
.L_x_23631:
        /* <DEDUP_REMOVED lines=16> */
.L_x_27972:


//--------------------- .text._ZN2at6native24index_elementwise_kernelILi128ELi4EZNS0_20cuda_take_put_kernelIsiZZZZZNS0_10put_kernelERNS_14TensorIteratorERKNS_10TensorBaseEbENKUlvE_clEvENKUlvE3_clEvENKUlvE_clEvENKUlvE_clEvEUlRsiE0_EEvS4_S7_RKT1_EUliE_EEvlSE_ --------------------------
	.section	.text._ZN2at6native24index_elementwise_kernelILi128ELi4EZNS0_20cuda_take_put_kernelIsiZZZZZNS0_10put_kernelERNS_14TensorIteratorERKNS_10TensorBaseEbENKUlvE_clEvENKUlvE3_clEvENKUlvE_clEvENKUlvE_clEvEUlRsiE0_EEvS4_S7_RKT1_EUliE_EEvlSE_,"ax",@progbits
	.align	128
        .global         _ZN2at6native24index_elementwise_kernelILi128ELi4EZNS0_20cuda_take_put_kernelIsiZZZZZNS0_10put_kernelERNS_14TensorIteratorERKNS_10TensorBaseEbENKUlvE_clEvENKUlvE3_clEvENKUlvE_clEvENKUlvE_clEvEUlRsiE0_EEvS4_S7_RKT1_EUliE_EEvlSE_
        .type           _ZN2at6native24index_elementwise_kernelILi128ELi4EZNS0_20cuda_take_put_kernelIsiZZZZZNS0_10put_kernelERNS_14TensorIteratorERKNS_10TensorBaseEbENKUlvE_clEvENKUlvE3_clEvENKUlvE_clEvENKUlvE_clEvEUlRsiE0_EEvS4_S7_RKT1_EUliE_EEvlSE_,@function
        .size           _ZN2at6native24index_elementwise_kernelILi128ELi4EZNS0_20cuda_take_put_kernelIsiZZZZZNS0_10put_kernelERNS_14TensorIteratorERKNS_10TensorBaseEbENKUlvE_clEvENKUlvE3_clEvENKUlvE_clEvENKUlvE_clEvEUlRsiE0_EEvS4_S7_RKT1_EUliE_EEvlSE_,(.L_x_28132 - _ZN2at6native24index_elementwise_kernelILi128ELi4EZNS0_20cuda_take_put_kernelIsiZZZZZNS0_10put_kernelERNS_14TensorIteratorERKNS_10TensorBaseEbENKUlvE_clEvENKUlvE3_clEvENKUlvE_clEvENKUlvE_clEvEUlRsiE0_EEvS4_S7_RKT1_EUliE_EEvlSE_)
        .other          _ZN2at6native24index_elementwise_kernelILi128ELi4EZNS0_20cuda_take_put_kernelIsiZZZZZNS0_10put_kernelERNS_14TensorIteratorERKNS_10TensorBaseEbENKUlvE_clEvENKUlvE3_clEvENKUlvE_clEvENKUlvE_clEvEUlRsiE0_EEvS4_S7_RKT1_EUliE_EEvlSE_,@"STO_CUDA_ENTRY STV_DEFAULT"
_ZN2at6native24index_elementwise_kernelILi128ELi4EZNS0_20cuda_take_put_kernelIsiZZZZZNS0_10put_kernelERNS_14TensorIteratorERKNS_10TensorBaseEbENKUlvE_clEvENKUlvE3_clEvENKUlvE_clEvENKUlvE_clEvEUlRsiE0_EEvS4_S7_RKT1_EUliE_EEvlSE_:
.text._ZN2at6native24index_elementwise_kernelILi128ELi4EZNS0_20cuda_take_put_kernelIsiZZZZZNS0_10put_kernelERNS_14TensorIteratorERKNS_10TensorBaseEbENKUlvE_clEvENKUlvE3_clEvENKUlvE_clEvENKUlvE_clEvEUlRsiE0_EEvS4_S7_RKT1_EUliE_EEvlSE_:
        /* <DEDUP_REMOVED lines=315> */
.L_x_23634:
        /* <DEDUP_REMOVED lines=32> */
.L_x_23636:
[----:B------:R-:W-:Y:S05]  /*15b0*/  BSYNC B6 ;  /* 0x0000000000067941 */ /* 0x000fea0003800000 */
.L_x_23635:
        /* <DEDUP_REMOVED lines=284> */
.L_x_23637:
        /* <DEDUP_REMOVED lines=8> */
.L_x_23633:
[----:B------:R-:W-:Y:S05]  /*2800*/  BSYNC B7 ;  /* 0x0000000000077941 */ /* 0x000fea0003800000 */
.L_x_23632:
        /* <DEDUP_REMOVED lines=307> */
.L_x_23640:
        /* <DEDUP_REMOVED lines=32> */
.L_x_23642:
[----:B------:R-:W-:Y:S05]  /*3d40*/  BSYNC B6 ;  /* 0x0000000000067941 */ /* 0x000fea0003800000 */
.L_x_23641:
        /* <DEDUP_REMOVED lines=284> */
.L_x_23643:
[----:B------:R-:W2:Y:S01]  /*4f10*/  LDG.E.U16 R19, desc[UR36][R18.64] ;  /* 0x0000002412137981 */ /* 0x000ea2000c1e1500 */
[----:B------:R-:W0:Y:S01]  /*4f20*/  LDC.64 R4, c[0x0][0x5c0] ;  /* 0x00017000ff047b82 */ /* 0x000e220000000a00 */
[----:B------:R-:W-:Y:S01]  /*4f30*/  IADD3 R23, R23, 0x80, RZ ;  /* 0x0000008017177810 */ /* 0x000fe20007ffe0ff */
[----:B0-----:R-:W-:-:S05]  /*4f40*/  IMAD.WIDE R2, R3, 0x2, R4 ;  /* 0x0000000203027825 */ /* 0x001fca00078e0204 */
[----:B--2---:R0:W-:Y:S02]  /*4f50*/  STG.E.U16 desc[UR36][R2.64], R19 ;  /* 0x0000001302007986 */ /* 0x0041e4000c101524 */
[----:B0-----:R-:W-:Y:S02]  /*4f60*/  MOV R2, R23 ;  /* 0x0000001700027202 */ /* 0x001fe40000000f00 */
[----:B------:R-:W-:-:S07]  /*4f70*/  MOV R3, RZ ;  /* 0x000000ff00037202 */ /* 0x000fce0000000f00 */
.L_x_23639:
[----:B------:R-:W-:Y:S05]  /*4f80*/  BSYNC B7 ;  /* 0x0000000000077941 */ /* 0x000fea0003800000 */
.L_x_23638:
        /* <DEDUP_REMOVED lines=307> */
.L_x_23646:
        /* <DEDUP_REMOVED lines=32> */
.L_x_23648:
[----:B------:R-:W-:Y:S05]  /*64c0*/  BSYNC B6 ;  /* 0x0000000000067941 */ /* 0x000fea0003800000 */
.L_x_23647:
        /* <DEDUP_REMOVED lines=284> */
.L_x_23649:
[----:B------:R-:W2:Y:S01]  /*7690*/  LDG.E.U16 R19, desc[UR36][R18.64] ;  /* 0x0000002412137981 */ /* 0x000ea2000c1e1500 */
[----:B------:R-:W0:Y:S01]  /*76a0*/  LDC.64 R4, c[0x0][0x5c0] ;  /* 0x00017000ff047b82 */ /* 0x000e220000000a00 */
[----:B------:R-:W-:Y:S02]  /*76b0*/  VIADD R23, R23, 0x80 ;  /* 0x0000008017177836 */ /* 0x000fe40000000000 */
[----:B0-----:R-:W-:-:S05]  /*76c0*/  IMAD.WIDE R2, R3, 0x2, R4 ;  /* 0x0000000203027825 */ /* 0x001fca00078e0204 */
[----:B--2---:R0:W-:Y:S02]  /*76d0*/  STG.E.U16 desc[UR36][R2.64], R19 ;  /* 0x0000001302007986 */ /* 0x0041e4000c101524 */
[----:B0-----:R-:W-:Y:S02]  /*76e0*/  MOV R2, R23 ;  /* 0x0000001700027202 */ /* 0x001fe40000000f00 */
[----:B------:R-:W-:-:S07]  /*76f0*/  MOV R3, RZ ;  /* 0x000000ff00037202 */ /* 0x000fce0000000f00 */
.L_x_23645:
[----:B------:R-:W-:Y:S05]  /*7700*/  BSYNC B7 ;  /* 0x0000000000077941 */ /* 0x000fea0003800000 */
.L_x_23644:
        /* <DEDUP_REMOVED lines=306> */
.L_x_23650:
        /* <DEDUP_REMOVED lines=32> */
.L_x_23652:
[----:B------:R-:W-:Y:S05]  /*8c30*/  BSYNC B6 ;  /* 0x0000000000067941 */ /* 0x000fea0003800000 */
.L_x_23651:
        /* <DEDUP_REMOVED lines=284> */
.L_x_23653:
[----:B------:R-:W2:Y:S01]  /*9e00*/  LDG.E.U16 R19, desc[UR36][R18.64] ;  /* 0x0000002412137981 */ /* 0x000ea2000c1e1500 */
[----:B------:R-:W0:Y:S02]  /*9e10*/  LDC.64 R4, c[0x0][0x5c0] ;  /* 0x00017000ff047b82 */ /* 0x000e240000000a00 */
[----:B0-----:R-:W-:-:S05]  /*9e20*/  IMAD.WIDE R2, R3, 0x2, R4 ;  /* 0x0000000203027825 */ /* 0x001fca00078e0204 */
[----:B--2---:R-:W-:Y:S01]  /*9e30*/  STG.E.U16 desc[UR36][R2.64], R19 ;  /* 0x0000001302007986 */ /* 0x004fe2000c101524 */
[----:B------:R-:W-:Y:S05]  /*9e40*/  EXIT ;  /* 0x000000000000794d */ /* 0x000fea0003800000 */
.L_x_23654:
        /* <DEDUP_REMOVED lines=11> */
.L_x_28132:


//--------------------- .text._ZN2at6native24index_elementwise_kernelILi128ELi4EZNS0_20cuda_take_put_kernelIsiZZZZZNS0_10put_kernelERNS_14TensorIteratorERKNS_10TensorBaseEbENKUlvE_clEvENKUlvE3_clEvENKUlvE_clEvENKUlvE_clEvEUlRsiE_EEvS4_S7_RKT1_EUliE_EEvlSE_ --------------------------
	.section	.text._ZN2at6native24index_elementwise_kernelILi128ELi4EZNS0_20cuda_take_put_kernelIsiZZZZZNS0_10put_kernelERNS_14TensorIteratorERKNS_10TensorBaseEbENKUlvE_clEvENKUlvE3_clEvENKUlvE_clEvENKUlvE_clEvEUlRsiE_EEvS4_S7_RKT1_EUliE_EEvlSE_,"ax",@progbits
	.align	128
        .global         _ZN2at6native24index_elementwise_kernelILi128ELi4EZNS0_20cuda_take_put_kernelIsiZZZZZNS0_10put_kernelERNS_14TensorIteratorERKNS_10TensorBaseEbENKUlvE_clEvENKUlvE3_clEvENKUlvE_clEvENKUlvE_clEvEUlRsiE_EEvS4_S7_RKT1_EUliE_EEvlSE_
        .type           _ZN2at6native24index_elementwise_kernelILi128ELi4EZNS0_20cuda_take_put_kernelIsiZZZZZNS0_10put_kernelERNS_14TensorIteratorERKNS_10TensorBaseEbENKUlvE_clEvENKUlvE3_clEvENKUlvE_clEvENKUlvE_clEvEUlRsiE_EEvS4_S7_RKT1_EUliE_EEvlSE_,@function
        .size           _ZN2at6native24index_elementwise_kernelILi128ELi4EZNS0_20cuda_take_put_kernelIsiZZZZZNS0_10put_kernelERNS_14TensorIteratorERKNS_10TensorBaseEbENKUlvE_clEvENKUlvE3_clEvENKUlvE_clEvENKUlvE_clEvEUlRsiE_EEvS4_S7_RKT1_EUliE_EEvlSE_,(.L_x_28133 - _ZN2at6native24index_elementwise_kernelILi128ELi4EZNS0_20cuda_take_put_kernelIsiZZZZZNS0_10put_kernelERNS_14TensorIteratorERKNS_10TensorBaseEbENKUlvE_clEvENKUlvE3_clEvENKUlvE_clEvENKUlvE_clEvEUlRsiE_EEvS4_S7_RKT1_EUliE_EEvlSE_)
        .other          _ZN2at6native24index_elementwise_kernelILi128ELi4EZNS0_20cuda_take_put_kernelIsiZZZZZNS0_10put_kernelERNS_14TensorIteratorERKNS_10TensorBaseEbENKUlvE_clEvENKUlvE3_clEvENKUlvE_clEvENKUlvE_clEvEUlRsiE_EEvS4_S7_RKT1_EUliE_EEvlSE_,@"STO_CUDA_ENTRY STV_DEFAULT"
_ZN2at6native24index_elementwise_kernelILi128ELi4EZNS0_20cuda_take_put_kernelIsiZZZZZNS0_10put_kernelERNS_14TensorIteratorERKNS_10TensorBaseEbENKUlvE_clEvENKUlvE3_clEvENKUlvE_clEvENKUlvE_clEvEUlRsiE_EEvS4_S7_RKT1_EUliE_EEvlSE_:
.text._ZN2at6native24index_elementwise_kernelILi128ELi4EZNS0_20cuda_take_put_kernelIsiZZZZZNS0_10put_kernelERNS_14TensorIteratorERKNS_10TensorBaseEbENKUlvE_clEvENKUlvE3_clEvENKUlvE_clEvENKUlvE_clEvEUlRsiE_EEvS4_S7_RKT1_EUliE_EEvlSE_:
        /* <DEDUP_REMOVED lines=315> */
.L_x_23657:
        /* <DEDUP_REMOVED lines=32> */
.L_x_23659:
[----:B------:R-:W-:Y:S05]  /*15b0*/  BSYNC B6 ;  /* 0x0000000000067941 */ /* 0x000fea0003800000 */
.L_x_23658:
        /* <DEDUP_REMOVED lines=284> */
.L_x_23660:
[----:B------:R-:W0:Y:S01]  /*2780*/  LDC.64 R4, c[0x0][0x5c8] ;  /* 0x00017200ff047b82 */ /* 0x000e220000000a00 */
[----:B------:R1:W5:Y:S01]  /*2790*/  LDG.E.S16 R19, desc[UR36][R18.64] ;  /* 0x0000002412137981 */ /* 0x000362000c1e1700 */
[----:B0-----:R-:W-:-:S03]  /*27a0*/  IMAD.WIDE R2, R3, 0x2, R4 ;  /* 0x0000000203027825 */ /* 0x001fc600078e0204 */
[----:B------:R-:W-:-:S04]  /*27b0*/  LOP3.LUT R5, R2, 0x2, RZ, 0xc0, !PT ;  /* 0x0000000202057812 */ /* 0x000fc800078ec0ff */
[----:B------:R-:W-:-:S04]  /*27c0*/  IADD3 R2, P0, R2, -R5, RZ ;  /* 0x8000000502027210 */ /* 0x000fc80007f1e0ff */
[----:B------:R-:W-:-:S05]  /*27d0*/  IADD3.X R3, R3, -0x1, RZ, P0, !PT ;  /* 0xffffffff03037810 */ /* 0x000fca00007fe4ff */
[----:B------:R1:W5:Y:S01]  /*27e0*/  LDG.E R4, desc[UR36][R2.64] ;  /* 0x0000002402047981 */ /* 0x000362000c1e1900 */
[----:B------:R-:W-:Y:S01]  /*27f0*/  ISETP.NE.U32.AND P0, PT, R5, RZ, PT ;  /* 0x000000ff0500720c */ /* 0x000fe20003f05070 */
[----:B------:R-:W-:Y:S03]  /*2800*/  BSSY B0, `(.L_x_23661) ;  /* 0x0000010000007945 */ /* 0x000fe60003800000 */
[----:B------:R-:W-:-:S13]  /*2810*/  ISETP.NE.AND.EX P0, PT, RZ, RZ, PT, P0 ;  /* 0x000000ffff00720c */ /* 0x000fda0003f05300 */
.L_x_23662:
        /* <DEDUP_REMOVED lines=15> */
.L_x_23661:
[----:B------:R-:W-:Y:S02]  /*2910*/  IMAD R22, R25, 0x200, R22 ;  /* 0x0000020019167824 */ /* 0x000fe400078e0216 */
[----:B-1----:R-:W-:-:S03]  /*2920*/  IMAD.MOV.U32 R3, RZ, RZ, RZ ;  /* 0x000000ffff037224 */ /* 0x002fc600078e00ff */
[----:B------:R-:W-:-:S04]  /*2930*/  IADD3 R23, R22, 0x80, RZ ;  /* 0x0000008016177810 */ /* 0x000fc80007ffe0ff */
[----:B------:R-:W-:-:S07]  /*2940*/  MOV R2, R23 ;  /* 0x0000001700027202 */ /* 0x000fce0000000f00 */
.L_x_23656:
[----:B------:R-:W-:Y:S05]  /*2950*/  BSYNC B7 ;  /* 0x0000000000077941 */ /* 0x000fea0003800000 */
.L_x_23655:
        /* <DEDUP_REMOVED lines=307> */
.L_x_23665:
        /* <DEDUP_REMOVED lines=32> */
.L_x_23667:
[----:B------:R-:W-:Y:S05]  /*3e90*/  BSYNC B6 ;  /* 0x0000000000067941 */ /* 0x000fea0003800000 */
.L_x_23666:
        /* <DEDUP_REMOVED lines=284> */
.L_x_23668:
        /* <DEDUP_REMOVED lines=10> */
.L_x_23670:
        /* <DEDUP_REMOVED lines=15> */
.L_x_23669:
[----:B------:R-:W-:Y:S01]  /*51f0*/  IADD3 R23, R23, 0x80, RZ ;  /* 0x0000008017177810 */ /* 0x000fe20007ffe0ff */
[----:B-1----:R-:W-:-:S04]  /*5200*/  HFMA2.MMA R3, -RZ, RZ, 0, 0 ;  /* 0x00000000ff037435 */ /* 0x002fc800000001ff */
[----:B------:R-:W-:-:S07]  /*5210*/  IMAD.MOV.U32 R2, RZ, RZ, R23 ;  /* 0x000000ffff027224 */ /* 0x000fce00078e0017 */
.L_x_23664:
[----:B------:R-:W-:Y:S05]  /*5220*/  BSYNC B7 ;  /* 0x0000000000077941 */ /* 0x000fea0003800000 */
.L_x_23663:
[----:B------:R-:W-:Y:S01]  /*5230*/  ULDC.64 UR4, c[0x0][0x210] ;  /* 0x0000840000047ab9 */ /* 0x000fe20000000a00 */
[----:B------:R-:W-:Y:S01]  /*5240*/  BSSY B7, `(.L_x_23671) ;  /* 0x000028b000077945 */ /* 0x000fe20003800000 */
[----:B------:R-:W-:-:S04]  /*5250*/  ISETP.GE.U32.AND P0, PT, R2, UR4, PT ;  /* 0x0000000402007c0c */ /* 0x000fc8000bf06070 */
[----:B------:R-:W-:-:S13]  /*5260*/  ISETP.GE.AND.EX P0, PT, R3, UR5, PT, P0 ;  /* 0x0000000503007c0c */ /* 0x000fda000bf06300 */
[----:B------:R-:W-:Y:S05]  /*5270*/  @P0 BRA `(.L_x_23672) ;  /* 0x00000028001c0947 */ /* 0x000fea0003800000 */
        /* <DEDUP_REMOVED lines=302> */
.L_x_23673:
        /* <DEDUP_REMOVED lines=32> */
.L_x_23675:
[----:B------:R-:W-:Y:S05]  /*6760*/  BSYNC B6 ;  /* 0x0000000000067941 */ /* 0x000fea0003800000 */
.L_x_23674:
        /* <DEDUP_REMOVED lines=284> */
.L_x_23676:
        /* <DEDUP_REMOVED lines=10> */
.L_x_23678:
        /* <DEDUP_REMOVED lines=15> */
.L_x_23677:
[----:B------:R-:W-:Y:S01]  /*7ac0*/  IADD3 R23, R23, 0x80, RZ ;  /* 0x0000008017177810 */ /* 0x000fe20007ffe0ff */
[----:B-1----:R-:W-:-:S04]  /*7ad0*/  HFMA2.MMA R3, -RZ, RZ, 0, 0 ;  /* 0x00000000ff037435 */ /* 0x002fc800000001ff */
[----:B------:R-:W-:-:S07]  /*7ae0*/  IMAD.MOV.U32 R2, RZ, RZ, R23 ;  /* 0x000000ffff027224 */ /* 0x000fce00078e0017 */
.L_x_23672:
[----:B------:R-:W-:Y:S05]  /*7af0*/  BSYNC B7 ;  /* 0x0000000000077941 */ /* 0x000fea0003800000 */
.L_x_23671:
        /* <DEDUP_REMOVED lines=306> */
.L_x_23679:
        /* <DEDUP_REMOVED lines=32> */
.L_x_23681:
[----:B------:R-:W-:Y:S05]  /*9020*/  BSYNC B6 ;  /* 0x0000000000067941 */ /* 0x000fea0003800000 */
.L_x_23680:
        /* <DEDUP_REMOVED lines=284> */
.L_x_23682:
[----:B------:R-:W0:Y:S01]  /*a1f0*/  LDC.64 R4, c[0x0][0x5c8] ;  /* 0x00017200ff047b82 */ /* 0x000e220000000a00 */
[----:B------:R1:W5:Y:S01]  /*a200*/  LDG.E.S16 R19, desc[UR36][R18.64] ;  /* 0x0000002412137981 */ /* 0x000362000c1e1700 */
[----:B0-----:R-:W-:-:S03]  /*a210*/  IMAD.WIDE R2, R3, 0x2, R4 ;  /* 0x0000000203027825 */ /* 0x001fc600078e0204 */
[----:B------:R-:W-:-:S04]  /*a220*/  LOP3.LUT R5, R2, 0x2, RZ, 0xc0, !PT ;  /* 0x0000000202057812 */ /* 0x000fc800078ec0ff */
[----:B------:R-:W-:-:S04]  /*a230*/  IADD3 R2, P0, R2, -R5, RZ ;  /* 0x8000000502027210 */ /* 0x000fc80007f1e0ff */
[----:B------:R-:W-:-:S05]  /*a240*/  IADD3.X R3, R3, -0x1, RZ, P0, !PT ;  /* 0xffffffff03037810 */ /* 0x000fca00007fe4ff */
[----:B------:R1:W5:Y:S01]  /*a250*/  LDG.E R4, desc[UR36][R2.64] ;  /* 0x0000002402047981 */ /* 0x000362000c1e1900 */
[----:B------:R-:W-:-:S04]  /*a260*/  ISETP.NE.U32.AND P0, PT, R5, RZ, PT ;  /* 0x000000ff0500720c */ /* 0x000fc80003f05070 */
[----:B------:R-:W-:-:S13]  /*a270*/  ISETP.NE.AND.EX P0, PT, RZ, RZ, PT, P0 ;  /* 0x000000ffff00720c */ /* 0x000fda0003f05300 */
.L_x_23683:
        /* <DEDUP_REMOVED lines=14> */
[----:B------:R-:W-:Y:S05]  /*a360*/  EXIT ;  /* 0x000000000000794d */ /* 0x000fea0003800000 */
.L_x_23684:
        /* <DEDUP_REMOVED lines=9> */
.L_x_28133:


//--------------------- .text._ZN2at6native24index_elementwise_kernelILi128ELi4EZNS0_20cuda_take_put_kernelIllZZZZZNS0_10put_kernelERNS_14TensorIteratorERKNS_10TensorBaseEbENKUlvE_clEvENKUlvE2_clEvENKUlvE_clEvENKUlvE0_clEvEUlRllE0_EEvS4_S7_RKT1_EUliE_EEvlSE_ --------------------------
	.section	.text._ZN2at6native24index_elementwise_kernelILi128ELi4EZNS0_20cuda_take_put_kernelIllZZZZZNS0_10put_kernelERNS_14TensorIteratorERKNS_10TensorBaseEbENKUlvE_clEvENKUlvE2_clEvENKUlvE_clEvENKUlvE0_clEvEUlRllE0_EEvS4_S7_RKT1_EUliE_EEvlSE_,"ax",@progbits
	.align	128
        .global         _ZN2at6native24index_elementwise_kernelILi128ELi4EZNS0_20cuda_take_put_kernelIllZZZZZNS0_10put_kernelERNS_14TensorIteratorERKNS_10TensorBaseEbENKUlvE_clEvENKUlvE2_clEvENKUlvE_clEvENKUlvE0_clEvEUlRllE0_EEvS4_S7_RKT1_EUliE_EEvlSE_
        .type           _ZN2at6native24index_elementwise_kernelILi128ELi4EZNS0_20cuda_take_put_kernelIllZZZZZNS0_10put_kernelERNS_14TensorIteratorERKNS_10TensorBaseEbENKUlvE_clEvENKUlvE2_clEvENKUlvE_clEvENKUlvE0_clEvEUlRllE0_EEvS4_S7_RKT1_EUliE_EEvlSE_,@function
        .size           _ZN2at6native24index_elementwise_kernelILi128ELi4EZNS0_20cuda_take_put_kernelIllZZZZZNS0_10put_kernelERNS_14TensorIteratorERKNS_10TensorBaseEbENKUlvE_clEvENKUlvE2_clEvENKUlvE_clEvENKUlvE0_clEvEUlRllE0_EEvS4_S7_RKT1_EUliE_EEvlSE_,(.L_x_27974 - _ZN2at6native24index_elementwise_kernelILi128ELi4EZNS0_20cuda_take_put_kernelIllZZZZZNS0_10put_kernelERNS_14TensorIteratorERKNS_10TensorBaseEbENKUlvE_clEvENKUlvE2_clEvENKUlvE_clEvENKUlvE0_clEvEUlRllE0_EEvS4_S7_RKT1_EUliE_EEvlSE_)
        .other          _ZN2at6native24index_elementwise_kernelILi128ELi4EZNS0_20cuda_take_put_kernelIllZZZZZNS0_10put_kernelERNS_14TensorIteratorERKNS_10TensorBaseEbENKUlvE_clEvENKUlvE2_clEvENKUlvE_clEvENKUlvE0_clEvEUlRllE0_EEvS4_S7_RKT1_EUliE_EEvlSE_,@"STO_CUDA_ENTRY STV_DEFAULT"
_ZN2at6native24index_elementwise_kernelILi128ELi4EZNS0_20cuda_take_put_kernelIllZZZZZNS0_10put_kernelERNS_14TensorIteratorERKNS_10TensorBaseEbENKUlvE_clEvENKUlvE2_clEvENKUlvE_clEvENKUlvE0_clEvEUlRllE0_EEvS4_S7_RKT1_EUliE_EEvlSE_:
.text._ZN2at6native24index_elementwise_kernelILi128ELi4EZNS0_20cuda_take_put_kernelIllZZZZZNS0_10put_kernelERNS_14TensorIteratorERKNS_10TensorBaseEbENKUlvE_clEvENKUlvE2_clEvENKUlvE_clEvENKUlvE0_clEvEUlRllE0_EEvS4_S7_RKT1_EUliE_EEvlSE_:
        /* <DEDUP_REMOVED lines=317> */
.L_x_23687:
        /* <DEDUP_REMOVED lines=29> */
.L_x_23689:
[----:B------:R-:W-:Y:S05]  /*15a0*/  BSYNC B7 ;  /* 0x0000000000077941 */ /* 0x000fea0003800000 */
.L_x_23688:
        /* <DEDUP_REMOVED lines=25> */
[----:B------:R-:W-:Y:S05]  /*1740*/  CALL.REL.NOINC `($__internal_56_$__cuda_sm20_div_u64) ;  /* 0x000001a4004c7944 */ /* 0x000fea0003c00000 */
        /* <DEDUP_REMOVED lines=11> */
.L_x_23692:
        /* <DEDUP_REMOVED lines=23> */
.L_x_23693:
[----:B------:R-:W-:Y:S05]  /*1970*/  BSYNC B0 ;  /* 0x0000000000007941 */ /* 0x000fea0003800000 */
.L_x_23691:
        /* <DEDUP_REMOVED lines=32> */
.L_x_23695:
        /* <DEDUP_REMOVED lines=24> */
.L_x_23696:
[----:B------:R-:W-:Y:S05]  /*1d00*/  BSYNC B0 ;  /* 0x0000000000007941 */ /* 0x000fea0003800000 */
.L_x_23694:
        /* <DEDUP_REMOVED lines=20> */
[----:B------:R-:W-:Y:S05]  /*1e50*/  CALL.REL.NOINC `($__internal_56_$__cuda_sm20_div_u64) ;  /* 0x0000019c00887944 */ /* 0x000fea0003c00000 */
        /* <DEDUP_REMOVED lines=12> */
.L_x_23698:
        /* <DEDUP_REMOVED lines=24> */
.L_x_23699:
[----:B------:R-:W-:Y:S05]  /*20a0*/  BSYNC B0 ;  /* 0x0000000000007941 */ /* 0x000fea0003800000 */
.L_x_23697:
        /* <DEDUP_REMOVED lines=33> */
.L_x_23701:
        /* <DEDUP_REMOVED lines=24> */
.L_x_23702:
[----:B------:R-:W-:Y:S05]  /*2440*/  BSYNC B0 ;  /* 0x0000000000007941 */ /* 0x000fea0003800000 */
.L_x_23700:
        /* <DEDUP_REMOVED lines=33> */
.L_x_23704:
        /* <DEDUP_REMOVED lines=24> */
.L_x_23705:
[----:B------:R-:W-:Y:S05]  /*27e0*/  BSYNC B0 ;  /* 0x0000000000007941 */ /* 0x000fea0003800000 */
.L_x_23703:
        /* <DEDUP_REMOVED lines=33> */
.L_x_23707:
        /* <DEDUP_REMOVED lines=24> */
.L_x_23708:
[----:B------:R-:W-:Y:S05]  /*2b80*/  BSYNC B0 ;  /* 0x0000000000007941 */ /* 0x000fea0003800000 */
.L_x_23706:
        /* <DEDUP_REMOVED lines=33> */
.L_x_23710:
        /* <DEDUP_REMOVED lines=24> */
.L_x_23711:
[----:B------:R-:W-:Y:S05]  /*2f20*/  BSYNC B0 ;  /* 0x0000000000007941 */ /* 0x000fea0003800000 */
.L_x_23709:
        /* <DEDUP_REMOVED lines=33> */
.L_x_23713:
        /* <DEDUP_REMOVED lines=24> */
.L_x_23714:
[----:B------:R-:W-:Y:S05]  /*32c0*/  BSYNC B0 ;  /* 0x0000000000007941 */ /* 0x000fea0003800000 */
.L_x_23712:
        /* <DEDUP_REMOVED lines=33> */
.L_x_23716:
        /* <DEDUP_REMOVED lines=24> */
.L_x_23717:
[----:B------:R-:W-:Y:S05]  /*3660*/  BSYNC B0 ;  /* 0x0000000000007941 */ /* 0x000fea0003800000 */
.L_x_23715:
        /* <DEDUP_REMOVED lines=33> */
.L_x_23719:
        /* <DEDUP_REMOVED lines=24> */
.L_x_23720:
[----:B------:R-:W-:Y:S05]  /*3a00*/  BSYNC B0 ;  /* 0x0000000000007941 */ /* 0x000fea0003800000 */
.L_x_23718:
        /* <DEDUP_REMOVED lines=33> */
.L_x_23722:
        /* <DEDUP_REMOVED lines=24> */
.L_x_23723:
[----:B------:R-:W-:Y:S05]  /*3da0*/  BSYNC B0 ;  /* 0x0000000000007941 */ /* 0x000fea0003800000 */
.L_x_23721:
        /* <DEDUP_REMOVED lines=33> */
.L_x_23725:
        /* <DEDUP_REMOVED lines=24> */
.L_x_23726:
[----:B------:R-:W-:Y:S05]  /*4140*/  BSYNC B0 ;  /* 0x0000000000007941 */ /* 0x000fea0003800000 */
.L_x_23724:
        /* <DEDUP_REMOVED lines=33> */
.L_x_23728:
        /* <DEDUP_REMOVED lines=24> */
.L_x_23729:
[----:B------:R-:W-:Y:S05]  /*44e0*/  BSYNC B0 ;  /* 0x0000000000007941 */ /* 0x000fea0003800000 */
.L_x_23727:
        /* <DEDUP_REMOVED lines=33> */
.L_x_23731:
        /* <DEDUP_REMOVED lines=24> */
.L_x_23732:
[----:B------:R-:W-:Y:S05]  /*4880*/  BSYNC B0 ;  /* 0x0000000000007941 */ /* 0x000fea0003800000 */
.L_x_23730:
        /* <DEDUP_REMOVED lines=33> */
.L_x_23734:
        /* <DEDUP_REMOVED lines=24> */
.L_x_23735:
[----:B------:R-:W-:Y:S05]  /*4c20*/  BSYNC B0 ;  /* 0x0000000000007941 */ /* 0x000fea0003800000 */
.L_x_23733:
        /* <DEDUP_REMOVED lines=33> */
.L_x_23737:
        /* <DEDUP_REMOVED lines=24> */
.L_x_23738:
[----:B------:R-:W-:Y:S05]  /*4fc0*/  BSYNC B0 ;  /* 0x0000000000007941 */ /* 0x000fea0003800000 */
.L_x_23736:
        /* <DEDUP_REMOVED lines=33> */
.L_x_23740:
        /* <DEDUP_REMOVED lines=24> */
.L_x_23741:
[----:B------:R-:W-:Y:S05]  /*5360*/  BSYNC B0 ;  /* 0x0000000000007941 */ /* 0x000fea0003800000 */
.L_x_23739:
        /* <DEDUP_REMOVED lines=33> */
.L_x_23743:
        /* <DEDUP_REMOVED lines=24> */
.L_x_23744:
[----:B------:R-:W-:Y:S05]  /*5700*/  BSYNC B0 ;  /* 0x0000000000007941 */ /* 0x000fea0003800000 */
.L_x_23742:
        /* <DEDUP_REMOVED lines=33> */
.L_x_23746:
        /* <DEDUP_REMOVED lines=24> */
.L_x_23747:
[----:B------:R-:W-:Y:S05]  /*5aa0*/  BSYNC B0 ;  /* 0x0000000000007941 */ /* 0x000fea0003800000 */
.L_x_23745:
        /* <DEDUP_REMOVED lines=33> */
.L_x_23749:
        /* <DEDUP_REMOVED lines=24> */
.L_x_23750:
[----:B------:R-:W-:Y:S05]  /*5e40*/  BSYNC B0 ;  /* 0x0000000000007941 */ /* 0x000fea0003800000 */
.L_x_23748:
        /* <DEDUP_REMOVED lines=33> */
.L_x_23752:
        /* <DEDUP_REMOVED lines=24> */
.L_x_23753:
[----:B------:R-:W-:Y:S05]  /*61e0*/  BSYNC B0 ;  /* 0x0000000000007941 */ /* 0x000fea0003800000 */
.L_x_23751:
        /* <DEDUP_REMOVED lines=33> */
.L_x_23755:
        /* <DEDUP_REMOVED lines=24> */
.L_x_23756:
[----:B------:R-:W-:Y:S05]  /*6580*/  BSYNC B0 ;  /* 0x0000000000007941 */ /* 0x000fea0003800000 */
.L_x_23754:
        /* <DEDUP_REMOVED lines=33> */
.L_x_23758:
        /* <DEDUP_REMOVED lines=24> */
.L_x_23759:
[----:B------:R-:W-:Y:S05]  /*6920*/  BSYNC B0 ;  /* 0x0000000000007941 */ /* 0x000fea0003800000 */
.L_x_23757:
        /* <DEDUP_REMOVED lines=31> */
.L_x_23761:
        /* <DEDUP_REMOVED lines=23> */
.L_x_23762:
[----:B------:R-:W-:Y:S05]  /*6c90*/  BSYNC B0 ;  /* 0x0000000000007941 */ /* 0x000fea0003800000 */
.L_x_23760:
        /* <DEDUP_REMOVED lines=17> */
[----:B------:R-:W-:Y:S05]  /*6db0*/  CALL.REL.NOINC `($__internal_57_$__cuda_sm20_rem_u64) ;  /* 0x0000015000c47944 */ /* 0x000fea0003c00000 */
[----:B------:R-:W-:Y:S01]  /*6dc0*/  IMAD.MOV.U32 R4, RZ, RZ, R0 ;  /* 0x000000ffff047224 */ /* 0x000fe200078e0000 */
[----:B------:R-:W-:Y:S01]  /*6dd0*/  MOV R5, R3 ;  /* 0x0000000300057202 */ /* 0x000fe20000000f00 */
[----:B------:R-:W-:Y:S06]  /*6de0*/  BRA `(.L_x_23765) ;  /* 0x0000000000507947 */ /* 0x000fec0003800000 */
.L_x_23764:
        /* <DEDUP_REMOVED lines=20> */
.L_x_23765:
[----:B------:R-:W-:Y:S05]  /*6f30*/  BSYNC B0 ;  /* 0x0000000000007941 */ /* 0x000fea0003800000 */
.L_x_23763:
[----:B------:R-:W-:Y:S01]  /*6f40*/  ULDC.64 UR4, c[0x0][0x5c0] ;  /* 0x0001700000047ab9 */ /* 0x000fe20000000a00 */
[----:B------:R-:W-:Y:S02]  /*6f50*/  IMAD.MOV.U32 R3, RZ, RZ, R15 ;  /* 0x000000ffff037224 */ /* 0x000fe400078e000f */
[----:B------:R-:W-:Y:S02]  /*6f60*/  IMAD R5, R5, UR4, RZ ;  /* 0x0000000405057c24 */ /* 0x000fe4000f8e02ff */
[----:B------:R-:W-:-:S04]  /*6f70*/  IMAD.WIDE.U32 R2, R4, UR4, R2 ;  /* 0x0000000404027c25 */ /* 0x000fc8000f8e0002 */
[----:B------:R-:W-:-:S05]  /*6f80*/  IMAD R5, R4, UR5, R5 ;  /* 0x0000000504057c24 */ /* 0x000fca000f8e0205 */
[----:B------:R-:W-:-:S07]  /*6f90*/  IADD3 R15, R3, R5, RZ ;  /* 0x00000005030f7210 */ /* 0x000fce0007ffe0ff */
.L_x_23690:
        /* <DEDUP_REMOVED lines=12> */
.L_x_23686:
[----:B------:R-:W-:Y:S05]  /*7060*/  BSYNC B6 ;  /* 0x0000000000067941 */ /* 0x000fea0003800000 */
.L_x_23685:
        /* <DEDUP_REMOVED lines=308> */
.L_x_23768:
        /* <DEDUP_REMOVED lines=29> */
.L_x_23770:
[----:B------:R-:W-:Y:S05]  /*8580*/  BSYNC B7 ;  /* 0x0000000000077941 */ /* 0x000fea0003800000 */
.L_x_23769:
        /* <DEDUP_REMOVED lines=37> */
.L_x_23773:
        /* <DEDUP_REMOVED lines=23> */
.L_x_23774:
[----:B------:R-:W-:Y:S05]  /*8950*/  BSYNC B0 ;  /* 0x0000000000007941 */ /* 0x000fea0003800000 */
.L_x_23772:
        /* <DEDUP_REMOVED lines=32> */
.L_x_23776:
        /* <DEDUP_REMOVED lines=24> */
.L_x_23777:
[----:B------:R-:W-:Y:S05]  /*8ce0*/  BSYNC B0 ;  /* 0x0000000000007941 */ /* 0x000fea0003800000 */
.L_x_23775:
        /* <DEDUP_REMOVED lines=32> */
.L_x_23779:
        /* <DEDUP_REMOVED lines=24> */
.L_x_23780:
[----:B------:R-:W-:Y:S05]  /*9070*/  BSYNC B0 ;  /* 0x0000000000007941 */ /* 0x000fea0003800000 */
.L_x_23778:
        /* <DEDUP_REMOVED lines=32> */
.L_x_23782:
        /* <DEDUP_REMOVED lines=24> */
.L_x_23783:
[----:B------:R-:W-:Y:S05]  /*9400*/  BSYNC B0 ;  /* 0x0000000000007941 */ /* 0x000fea0003800000 */
.L_x_23781:
        /* <DEDUP_REMOVED lines=32> */
.L_x_23785:
        /* <DEDUP_REMOVED lines=24> */
.L_x_23786:
[----:B------:R-:W-:Y:S05]  /*9790*/  BSYNC B0 ;  /* 0x0000000000007941 */ /* 0x000fea0003800000 */
.L_x_23784:
        /* <DEDUP_REMOVED lines=32> */
.L_x_23788:
        /* <DEDUP_REMOVED lines=24> */
.L_x_23789:
[----:B------:R-:W-:Y:S05]  /*9b20*/  BSYNC B0 ;  /* 0x0000000000007941 */ /* 0x000fea0003800000 */
.L_x_23787:
        /* <DEDUP_REMOVED lines=32> */
.L_x_23791:
        /* <DEDUP_REMOVED lines=24> */
.L_x_23792:
[----:B------:R-:W-:Y:S05]  /*9eb0*/  BSYNC B0 ;  /* 0x0000000000007941 */ /* 0x000fea0003800000 */
.L_x_23790:
        /* <DEDUP_REMOVED lines=32> */
.L_x_23794:
        /* <DEDUP_REMOVED lines=24> */
.L_x_23795:
[----:B------:R-:W-:Y:S05]  /*a240*/  BSYNC B0 ;  /* 0x0000000000007941 */ /* 0x000fea0003800000 */
.L_x_23793:
        /* <DEDUP_REMOVED lines=32> */
.L_x_23797:
        /* <DEDUP_REMOVED lines=24> */
.L_x_23798:
[----:B------:R-:W-:Y:S05]  /*a5d0*/  BSYNC B0 ;  /* 0x0000000000007941 */ /* 0x000fea0003800000 */
.L_x_23796:
        /* <DEDUP_REMOVED lines=32> */
.L_x_23800:
        /* <DEDUP_REMOVED lines=24> */
.L_x_23801:
[----:B------:R-:W-:Y:S05]  /*a960*/  BSYNC B0 ;  /* 0x0000000000007941 */ /* 0x000fea0003800000 */
.L_x_23799:
        /* <DEDUP_REMOVED lines=32> */
.L_x_23803:
        /* <DEDUP_REMOVED lines=24> */
.L_x_23804:
[----:B------:R-:W-:Y:S05]  /*acf0*/  BSYNC B0 ;  /* 0x0000000000007941 */ /* 0x000fea0003800000 */
.L_x_23802:
        /* <DEDUP_REMOVED lines=32> */
.L_x_23806:
        /* <DEDUP_REMOVED lines=24> */
.L_x_23807:
[----:B------:R-:W-:Y:S05]  /*b080*/  BSYNC B0 ;  /* 0x0000000000007941 */ /* 0x000fea0003800000 */
.L_x_23805:
        /* <DEDUP_REMOVED lines=32> */
.L_x_23809:
        /* <DEDUP_REMOVED lines=24> */
.L_x_23810:
[----:B------:R-:W-:Y:S05]  /*b410*/  BSYNC B0 ;  /* 0x0000000000007941 */ /* 0x000fea0003800000 */
.L_x_23808:
        /* <DEDUP_REMOVED lines=32> */
.L_x_23812:
        /* <DEDUP_REMOVED lines=24> */
.L_x_23813:
[----:B------:R-:W-:Y:S05]  /*b7a0*/  BSYNC B0 ;  /* 0x0000000000007941 */ /* 0x000fea0003800000 */
.L_x_23811:
        /* <DEDUP_REMOVED lines=32> */
.L_x_23815:
        /* <DEDUP_REMOVED lines=24> */
.L_x_23816:
[----:B------:R-:W-:Y:S05]  /*bb30*/  BSYNC B0 ;  /* 0x0000000000007941 */ /* 0x000fea0003800000 */
.L_x_23814:
        /* <DEDUP_REMOVED lines=32> */
.L_x_23818:
        /* <DEDUP_REMOVED lines=24> */
.L_x_23819:
[----:B------:R-:W-:Y:S05]  /*bec0*/  BSYNC B0 ;  /* 0x0000000000007941 */ /* 0x000fea0003800000 */
.L_x_23817:
        /* <DEDUP_REMOVED lines=32> */
.L_x_23821:
        /* <DEDUP_REMOVED lines=24> */
.L_x_23822:
[----:B------:R-:W-:Y:S05]  /*c250*/  BSYNC B0 ;  /* 0x0000000000007941 */ /* 0x000fea0003800000 */
.L_x_23820:
        /* <DEDUP_REMOVED lines=32> */
.L_x_23824:
        /* <DEDUP_REMOVED lines=24> */
.L_x_23825:
[----:B------:R-:W-:Y:S05]  /*c5e0*/  BSYNC B0 ;  /* 0x0000000000007941 */ /* 0x000fea0003800000 */
.L_x_23823:
        /* <DEDUP_REMOVED lines=32> */
.L_x_23827:
        /* <DEDUP_REMOVED lines=24> */
.L_x_23828:
[----:B------:R-:W-:Y:S05]  /*c970*/  BSYNC B0 ;  /* 0x0000000000007941 */ /* 0x000fea0003800000 */
.L_x_23826:
        /* <DEDUP_REMOVED lines=32> */
.L_x_23830:
        /* <DEDUP_REMOVED lines=24> */
.L_x_23831:
[----:B------:R-:W-:Y:S05]  /*cd00*/  BSYNC B0 ;  /* 0x0000000000007941 */ /* 0x000fea0003800000 */
.L_x_23829:
        /* <DEDUP_REMOVED lines=32> */
.L_x_23833:
        /* <DEDUP_REMOVED lines=24> */
.L_x_23834:
[----:B------:R-:W-:Y:S05]  /*d090*/  BSYNC B0 ;  /* 0x0000000000007941 */ /* 0x000fea0003800000 */
.L_x_23832:
        /* <DEDUP_REMOVED lines=32> */
.L_x_23836:
        /* <DEDUP_REMOVED lines=24> */
.L_x_23837:
[----:B------:R-:W-:Y:S05]  /*d420*/  BSYNC B0 ;  /* 0x0000000000007941 */ /* 0x000fea0003800000 */
.L_x_23835:
        /* <DEDUP_REMOVED lines=32> */
.L_x_23839:
        /* <DEDUP_REMOVED lines=24> */
.L_x_23840:
[----:B------:R-:W-:Y:S05]  /*d7b0*/  BSYNC B0 ;  /* 0x0000000000007941 */ /* 0x000fea0003800000 */
.L_x_23838:
        /* <DEDUP_REMOVED lines=30> */
.L_x_23842:
        /* <DEDUP_REMOVED lines=23> */
.L_x_23843:
[----:B------:R-:W-:Y:S05]  /*db10*/  BSYNC B0 ;  /* 0x0000000000007941 */ /* 0x000fea0003800000 */
.L_x_23841:
        /* <DEDUP_REMOVED lines=20> */
.L_x_23845:
        /* <DEDUP_REMOVED lines=19> */
.L_x_23846:
[----:B------:R-:W-:Y:S05]  /*dd90*/  BSYNC B0 ;  /* 0x0000000000007941 */ /* 0x000fea0003800000 */
.L_x_23844:
[----:B------:R-:W-:Y:S02]  /*dda0*/  ULDC.64 UR4, c[0x0][0x5c0] ;  /* 0x0001700000047ab9 */ /* 0x000fe40000000a00 */
[----:B------:R-:W-:Y:S02]  /*ddb0*/  IMAD R3, R5, UR4, RZ ;  /* 0x0000000405037c24 */ /* 0x000fe4000f8e02ff */
[----:B------:R-:W-:-:S04]  /*ddc0*/  IMAD.WIDE.U32 R12, R4, UR4, R12 ;  /* 0x00000004040c7c25 */ /* 0x000fc8000f8e000c */
[----:B------:R-:W-:-:S05]  /*ddd0*/  IMAD R3, R4, UR5, R3 ;  /* 0x0000000504037c24 */ /* 0x000fca000f8e0203 */
[----:B------:R-:W-:-:S07]  /*dde0*/  IADD3 R13, R13, R3, RZ ;  /* 0x000000030d0d7210 */ /* 0x000fce0007ffe0ff */
.L_x_23771:
        /* <DEDUP_REMOVED lines=11> */
.L_x_23767:
[----:B------:R-:W-:Y:S05]  /*dea0*/  BSYNC B6 ;  /* 0x0000000000067941 */ /* 0x000fea0003800000 */
.L_x_23766:
        /* <DEDUP_REMOVED lines=308> */
.L_x_23849:
        /* <DEDUP_REMOVED lines=29> */
.L_x_23851:
[----:B------:R-:W-:Y:S05]  /*f3c0*/  BSYNC B7 ;  /* 0x0000000000077941 */ /* 0x000fea0003800000 */
.L_x_23850:
        /* <DEDUP_REMOVED lines=37> */
.L_x_23854:
        /* <DEDUP_REMOVED lines=23> */
.L_x_23855:
[----:B------:R-:W-:Y:S05]  /*f790*/  BSYNC B0 ;  /* 0x0000000000007941 */ /* 0x000fea0003800000 */
.L_x_23853:
        /* <DEDUP_REMOVED lines=32> */
.L_x_23857:
        /* <DEDUP_REMOVED lines=24> */
.L_x_23858:
[----:B------:R-:W-:Y:S05]  /*fb20*/  BSYNC B0 ;  /* 0x0000000000007941 */ /* 0x000fea0003800000 */
.L_x_23856:
        /* <DEDUP_REMOVED lines=32> */
.L_x_23860:
        /* <DEDUP_REMOVED lines=24> */
.L_x_23861:
[----:B------:R-:W-:Y:S05]  /*feb0*/  BSYNC B0 ;  /* 0x0000000000007941 */ /* 0x000fea0003800000 */
.L_x_23859:
        /* <DEDUP_REMOVED lines=32> */
.L_x_23863:
        /* <DEDUP_REMOVED lines=24> */
.L_x_23864:
[----:B------:R-:W-:Y:S05]  /*10240*/  BSYNC B0 ;  /* 0x0000000000007941 */ /* 0x000fea0003800000 */
.L_x_23862:
        /* <DEDUP_REMOVED lines=32> */
.L_x_23866:
        /* <DEDUP_REMOVED lines=24> */
.L_x_23867:
[----:B------:R-:W-:Y:S05]  /*105d0*/  BSYNC B0 ;  /* 0x0000000000007941 */ /* 0x000fea0003800000 */
.L_x_23865:
        /* <DEDUP_REMOVED lines=32> */
.L_x_23869:
        /* <DEDUP_REMOVED lines=24> */
.L_x_23870:
[----:B------:R-:W-:Y:S05]  /*10960*/  BSYNC B0 ;  /* 0x0000000000007941 */ /* 0x000fea0003800000 */
.L_x_23868:
        /* <DEDUP_REMOVED lines=32> */
.L_x_23872:
        /* <DEDUP_REMOVED lines=24> */
.L_x_23873:
[----:B------:R-:W-:Y:S05]  /*10cf0*/  BSYNC B0 ;  /* 0x0000000000007941 */ /* 0x000fea0003800000 */
.L_x_23871:
        /* <DEDUP_REMOVED lines=32> */
.L_x_23875:
        /* <DEDUP_REMOVED lines=24> */
.L_x_23876:
[----:B------:R-:W-:Y:S05]  /*11080*/  BSYNC B0 ;  /* 0x0000000000007941 */ /* 0x000fea0003800000 */
.L_x_23874:
        /* <DEDUP_REMOVED lines=32> */
.L_x_23878:
        /* <DEDUP_REMOVED lines=24> */
.L_x_23879:
[----:B------:R-:W-:Y:S05]  /*11410*/  BSYNC B0 ;  /* 0x0000000000007941 */ /* 0x000fea0003800000 */
.L_x_23877:
        /* <DEDUP_REMOVED lines=32> */
.L_x_23881:
        /* <DEDUP_REMOVED lines=24> */
.L_x_23882:
[----:B------:R-:W-:Y:S05]  /*117a0*/  BSYNC B0 ;  /* 0x0000000000007941 */ /* 0x000fea0003800000 */
.L_x_23880:
        /* <DEDUP_REMOVED lines=32> */
.L_x_23884:
        /* <DEDUP_REMOVED lines=24> */
.L_x_23885:
[----:B------:R-:W-:Y:S05]  /*11b30*/  BSYNC B0 ;  /* 0x0000000000007941 */ /* 0x000fea0003800000 */
.L_x_23883:
        /* <DEDUP_REMOVED lines=32> */
.L_x_23887:
        /* <DEDUP_REMOVED lines=24> */
.L_x_23888:
[----:B------:R-:W-:Y:S05]  /*11ec0*/  BSYNC B0 ;  /* 0x0000000000007941 */ /* 0x000fea0003800000 */
.L_x_23886:
        /* <DEDUP_REMOVED lines=32> */
.L_x_23890:
        /* <DEDUP_REMOVED lines=24> */
.L_x_23891:
[----:B------:R-:W-:Y:S05]  /*12250*/  BSYNC B0 ;  /* 0x0000000000007941 */ /* 0x000fea0003800000 */
.L_x_23889:
        /* <DEDUP_REMOVED lines=32> */
.L_x_23893:
        /* <DEDUP_REMOVED lines=24> */
.L_x_23894:
[----:B------:R-:W-:Y:S05]  /*125e0*/  BSYNC B0 ;  /* 0x0000000000007941 */ /* 0x000fea0003800000 */
.L_x_23892:
        /* <DEDUP_REMOVED lines=19> */
[----:B------:R-:W-:Y:S05]  /*12720*/  CALL.REL.NOINC `($__internal_56_$__cuda_sm20_div_u64) ;  /* 0x0000009400547944 */ /* 0x000fea0003c00000 */
        /* <DEDUP_REMOVED lines=12> */
.L_x_23896:
        /* <DEDUP_REMOVED lines=24> */
.L_x_23897:
[----:B------:R-:W-:Y:S05]  /*12970*/  BSYNC B0 ;  /* 0x0000000000007941 */ /* 0x000fea0003800000 */
.L_x_23895:
        /* <DEDUP_REMOVED lines=19> */
[----:B------:R-:W-:Y:S05]  /*12ab0*/  CALL.REL.NOINC `($__internal_56_$__cuda_sm20_div_u64) ;  /* 0x0000009000707944 */ /* 0x000fea0003c00000 */
        /* <DEDUP_REMOVED lines=12> */
.L_x_23899:
        /* <DEDUP_REMOVED lines=24> */
.L_x_23900:
[----:B------:R-:W-:Y:S05]  /*12d00*/  BSYNC B0 ;  /* 0x0000000000007941 */ /* 0x000fea0003800000 */
.L_x_23898:
        /* <DEDUP_REMOVED lines=32> */
.L_x_23902:
        /* <DEDUP_REMOVED lines=24> */
.L_x_23903:
[----:B------:R-:W-:Y:S05]  /*13090*/  BSYNC B0 ;  /* 0x0000000000007941 */ /* 0x000fea0003800000 */
.L_x_23901:
        /* <DEDUP_REMOVED lines=32> */
.L_x_23905:
        /* <DEDUP_REMOVED lines=24> */
.L_x_23906:
[----:B------:R-:W-:Y:S05]  /*13420*/  BSYNC B0 ;  /* 0x0000000000007941 */ /* 0x000fea0003800000 */
.L_x_23904:
        /* <DEDUP_REMOVED lines=32> */
.L_x_23908:
        /* <DEDUP_REMOVED lines=24> */
.L_x_23909:
[----:B------:R-:W-:Y:S05]  /*137b0*/  BSYNC B0 ;  /* 0x0000000000007941 */ /* 0x000fea0003800000 */
.L_x_23907:
        /* <DEDUP_REMOVED lines=32> */
.L_x_23911:
        /* <DEDUP_REMOVED lines=24> */
.L_x_23912:
[----:B------:R-:W-:Y:S05]  /*13b40*/  BSYNC B0 ;  /* 0x0000000000007941 */ /* 0x000fea0003800000 */
.L_x_23910:
        /* <DEDUP_REMOVED lines=32> */
.L_x_23914:
        /* <DEDUP_REMOVED lines=24> */
.L_x_23915:
[----:B------:R-:W-:Y:S05]  /*13ed0*/  BSYNC B0 ;  /* 0x0000000000007941 */ /* 0x000fea0003800000 */
.L_x_23913:
        /* <DEDUP_REMOVED lines=32> */
.L_x_23917:
        /* <DEDUP_REMOVED lines=24> */
.L_x_23918:
[----:B------:R-:W-:Y:S05]  /*14260*/  BSYNC B0 ;  /* 0x0000000000007941 */ /* 0x000fea0003800000 */
.L_x_23916:
        /* <DEDUP_REMOVED lines=32> */
.L_x_23920:
        /* <DEDUP_REMOVED lines=24> */
.L_x_23921:
[----:B------:R-:W-:Y:S05]  /*145f0*/  BSYNC B0 ;  /* 0x0000000000007941 */ /* 0x000fea0003800000 */
.L_x_23919:
        /* <DEDUP_REMOVED lines=30> */
.L_x_23923:
        /* <DEDUP_REMOVED lines=23> */
.L_x_23924:
[----:B------:R-:W-:Y:S05]  /*14950*/  BSYNC B0 ;  /* 0x0000000000007941 */ /* 0x000fea0003800000 */
.L_x_23922:
        /* <DEDUP_REMOVED lines=17> */
[----:B------:R-:W-:Y:S01]  /*14a70*/  MOV R4, R0 ;  /* 0x0000000000047202 */ /* 0x000fe20000000f00 */
[----:B------:R-:W-:Y:S01]  /*14a80*/  IMAD.MOV.U32 R5, RZ, RZ, R3 ;  /* 0x000000ffff057224 */ /* 0x000fe200078e0003 */
[----:B------:R-:W-:Y:S06]  /*14a90*/  BRA `(.L_x_23927) ;  /* 0x00000000004c7947 */ /* 0x000fec0003800000 */
.L_x_23926:
        /* <DEDUP_REMOVED lines=19> */
.L_x_23927:
[----:B------:R-:W-:Y:S05]  /*14bd0*/  BSYNC B0 ;  /* 0x0000000000007941 */ /* 0x000fea0003800000 */
.L_x_23925:
[----:B------:R-:W-:Y:S02]  /*14be0*/  ULDC.64 UR4, c[0x0][0x5c0] ;  /* 0x0001700000047ab9 */ /* 0x000fe40000000a00 */
[----:B------:R-:W-:Y:S02]  /*14bf0*/  IMAD R3, R5, UR4, RZ ;  /* 0x0000000405037c24 */ /* 0x000fe4000f8e02ff */
[----:B------:R-:W-:-:S04]  /*14c00*/  IMAD.WIDE.U32 R12, R4, UR4, R12 ;  /* 0x00000004040c7c25 */ /* 0x000fc8000f8e000c */
[----:B------:R-:W-:-:S05]  /*14c10*/  IMAD R3, R4, UR5, R3 ;  /* 0x0000000504037c24 */ /* 0x000fca000f8e0203 */
[----:B------:R-:W-:-:S07]  /*14c20*/  IADD3 R13, R13, R3, RZ ;  /* 0x000000030d0d7210 */ /* 0x000fce0007ffe0ff */
.L_x_23852:
        /* <DEDUP_REMOVED lines=11> */
.L_x_23848:
[----:B------:R-:W-:Y:S05]  /*14ce0*/  BSYNC B6 ;  /* 0x0000000000067941 */ /* 0x000fea0003800000 */
.L_x_23847:
        /* <DEDUP_REMOVED lines=307> */
.L_x_23928:
        /* <DEDUP_REMOVED lines=32> */
.L_x_23930:
[----:B------:R-:W-:Y:S05]  /*16220*/  BSYNC B6 ;  /* 0x0000000000067941 */ /* 0x000fea0003800000 */
.L_x_23929:
        /* <DEDUP_REMOVED lines=37> */
.L_x_23933:
        /* <DEDUP_REMOVED lines=24> */
.L_x_23934:
[----:B------:R-:W-:Y:S05]  /*16600*/  BSYNC B0 ;  /* 0x0000000000007941 */ /* 0x000fea0003800000 */
.L_x_23932:
        /* <DEDUP_REMOVED lines=32> */
.L_x_23936:
        /* <DEDUP_REMOVED lines=24> */
.L_x_23937:
[----:B------:R-:W-:Y:S05]  /*16990*/  BSYNC B0 ;  /* 0x0000000000007941 */ /* 0x000fea0003800000 */
.L_x_23935:
        /* <DEDUP_REMOVED lines=33> */
.L_x_23939:
        /* <DEDUP_REMOVED lines=24> */
.L_x_23940:
[----:B------:R-:W-:Y:S05]  /*16d30*/  BSYNC B0 ;  /* 0x0000000000007941 */ /* 0x000fea0003800000 */
.L_x_23938:
        /* <DEDUP_REMOVED lines=33> */
.L_x_23942:
        /* <DEDUP_REMOVED lines=24> */
.L_x_23943:
[----:B------:R-:W-:Y:S05]  /*170d0*/  BSYNC B0 ;  /* 0x0000000000007941 */ /* 0x000fea0003800000 */
.L_x_23941:
        /* <DEDUP_REMOVED lines=33> */
.L_x_23945:
        /* <DEDUP_REMOVED lines=24> */
.L_x_23946:
[----:B------:R-:W-:Y:S05]  /*17470*/  BSYNC B0 ;  /* 0x0000000000007941 */ /* 0x000fea0003800000 */
.L_x_23944:
        /* <DEDUP_REMOVED lines=33> */
.L_x_23948:
        /* <DEDUP_REMOVED lines=24> */
.L_x_23949:
[----:B------:R-:W-:Y:S05]  /*17810*/  BSYNC B0 ;  /* 0x0000000000007941 */ /* 0x000fea0003800000 */
.L_x_23947:
        /* <DEDUP_REMOVED lines=33> */
.L_x_23951:
        /* <DEDUP_REMOVED lines=24> */
.L_x_23952:
[----:B------:R-:W-:Y:S05]  /*17bb0*/  BSYNC B0 ;  /* 0x0000000000007941 */ /* 0x000fea0003800000 */
.L_x_23950:
        /* <DEDUP_REMOVED lines=33> */
.L_x_23954:
        /* <DEDUP_REMOVED lines=24> */
.L_x_23955:
[----:B------:R-:W-:Y:S05]  /*17f50*/  BSYNC B0 ;  /* 0x0000000000007941 */ /* 0x000fea0003800000 */
.L_x_23953:
        /* <DEDUP_REMOVED lines=33> */
.L_x_23957:
        /* <DEDUP_REMOVED lines=24> */
.L_x_23958:
[----:B------:R-:W-:Y:S05]  /*182f0*/  BSYNC B0 ;  /* 0x0000000000007941 */ /* 0x000fea0003800000 */
.L_x_23956:
        /* <DEDUP_REMOVED lines=33> */
.L_x_23960:
        /* <DEDUP_REMOVED lines=24> */
.L_x_23961:
[----:B------:R-:W-:Y:S05]  /*18690*/  BSYNC B0 ;  /* 0x0000000000007941 */ /* 0x000fea0003800000 */
.L_x_23959:
        /* <DEDUP_REMOVED lines=33> */
.L_x_23963:
        /* <DEDUP_REMOVED lines=24> */
.L_x_23964:
[----:B------:R-:W-:Y:S05]  /*18a30*/  BSYNC B0 ;  /* 0x0000000000007941 */ /* 0x000fea0003800000 */
.L_x_23962:
        /* <DEDUP_REMOVED lines=33> */
.L_x_23966:
        /* <DEDUP_REMOVED lines=24> */
.L_x_23967:
[----:B------:R-:W-:Y:S05]  /*18dd0*/  BSYNC B0 ;  /* 0x0000000000007941 */ /* 0x000fea0003800000 */
.L_x_23965:
        /* <DEDUP_REMOVED lines=33> */
.L_x_23969:
        /* <DEDUP_REMOVED lines=24> */
.L_x_23970:
[----:B------:R-:W-:Y:S05]  /*19170*/  BSYNC B0 ;  /* 0x0000000000007941 */ /* 0x000fea0003800000 */
.L_x_23968:
        /* <DEDUP_REMOVED lines=33> */
.L_x_23972:
        /* <DEDUP_REMOVED lines=24> */
.L_x_23973:
[----:B------:R-:W-:Y:S05]  /*19510*/  BSYNC B0 ;  /* 0x0000000000007941 */ /* 0x000fea0003800000 */
.L_x_23971:
        /* <DEDUP_REMOVED lines=33> */
.L_x_23975:
        /* <DEDUP_REMOVED lines=24> */
.L_x_23976:
[----:B------:R-:W-:Y:S05]  /*198b0*/  BSYNC B0 ;  /* 0x0000000000007941 */ /* 0x000fea0003800000 */
.L_x_23974:
        /* <DEDUP_REMOVED lines=33> */
.L_x_23978:
        /* <DEDUP_REMOVED lines=24> */
.L_x_23979:
[----:B------:R-:W-:Y:S05]  /*19c50*/  BSYNC B0 ;  /* 0x0000000000007941 */ /* 0x000fea0003800000 */
.L_x_23977:
        /* <DEDUP_REMOVED lines=33> */
.L_x_23981:
        /* <DEDUP_REMOVED lines=24> */
.L_x_23982:
[----:B------:R-:W-:Y:S05]  /*19ff0*/  BSYNC B0 ;  /* 0x0000000000007941 */ /* 0x000fea0003800000 */
.L_x_23980:
        /* <DEDUP_REMOVED lines=33> */
.L_x_23984:
        /* <DEDUP_REMOVED lines=24> */
.L_x_23985:
[----:B------:R-:W-:Y:S05]  /*1a390*/  BSYNC B0 ;  /* 0x0000000000007941 */ /* 0x000fea0003800000 */
.L_x_23983:
        /* <DEDUP_REMOVED lines=33> */
.L_x_23987:
        /* <DEDUP_REMOVED lines=24> */
.L_x_23988:
[----:B------:R-:W-:Y:S05]  /*1a730*/  BSYNC B0 ;  /* 0x0000000000007941 */ /* 0x000fea0003800000 */
.L_x_23986:
        /* <DEDUP_REMOVED lines=33> */
.L_x_23990:
        /* <DEDUP_REMOVED lines=24> */
.L_x_23991:
[----:B------:R-:W-:Y:S05]  /*1aad0*/  BSYNC B0 ;  /* 0x0000000000007941 */ /* 0x000fea0003800000 */
.L_x_23989:
        /* <DEDUP_REMOVED lines=33> */
.L_x_23993:
        /* <DEDUP_REMOVED lines=24> */
.L_x_23994:
[----:B------:R-:W-:Y:S05]  /*1ae70*/  BSYNC B0 ;  /* 0x0000000000007941 */ /* 0x000fea0003800000 */
.L_x_23992:
        /* <DEDUP_REMOVED lines=33> */
.L_x_23996:
        /* <DEDUP_REMOVED lines=24> */
.L_x_23997:
[----:B------:R-:W-:Y:S05]  /*1b210*/  BSYNC B0 ;  /* 0x0000000000007941 */ /* 0x000fea0003800000 */
.L_x_23995:
        /* <DEDUP_REMOVED lines=33> */
.L_x_23999:
        /* <DEDUP_REMOVED lines=24> */
.L_x_24000:
[----:B------:R-:W-:Y:S05]  /*1b5b0*/  BSYNC B0 ;  /* 0x0000000000007941 */ /* 0x000fea0003800000 */
.L_x_23998:
        /* <DEDUP_REMOVED lines=31> */
.L_x_24002:
        /* <DEDUP_REMOVED lines=23> */
.L_x_24003:
[----:B------:R-:W-:Y:S05]  /*1b920*/  BSYNC B0 ;  /* 0x0000000000007941 */ /* 0x000fea0003800000 */
.L_x_24001:
        /* <DEDUP_REMOVED lines=17> */
[----:B------:R-:W-:Y:S05]  /*1ba40*/  CALL.REL.NOINC `($__internal_57_$__cuda_sm20_rem_u64) ;  /* 0x0000000400a07944 */ /* 0x000fea0003c00000 */
[----:B------:R-:W-:Y:S01]  /*1ba50*/  IMAD.MOV.U32 R4, RZ, RZ, R0 ;  /* 0x000000ffff047224 */ /* 0x000fe200078e0000 */
[----:B------:R-:W-:Y:S01]  /*1ba60*/  MOV R5, R3 ;  /* 0x0000000300057202 */ /* 0x000fe20000000f00 */
[----:B------:R-:W-:Y:S06]  /*1ba70*/  BRA `(.L_x_24006) ;  /* 0x00000000004c7947 */ /* 0x000fec0003800000 */
.L_x_24005:
        /* <DEDUP_REMOVED lines=19> */
.L_x_24006:
[----:B------:R-:W-:Y:S05]  /*1bbb0*/  BSYNC B0 ;  /* 0x0000000000007941 */ /* 0x000fea0003800000 */
.L_x_24004:
[----:B------:R-:W-:Y:S01]  /*1bbc0*/  ULDC.64 UR4, c[0x0][0x5c0] ;  /* 0x0001700000047ab9 */ /* 0x000fe20000000a00 */
[----:B------:R-:W-:Y:S02]  /*1bbd0*/  IMAD.MOV.U32 R3, RZ, RZ, R15 ;  /* 0x000000ffff037224 */ /* 0x000fe400078e000f */
[----:B------:R-:W-:Y:S02]  /*1bbe0*/  IMAD R5, R5, UR4, RZ ;  /* 0x0000000405057c24 */ /* 0x000fe4000f8e02ff */
[----:B------:R-:W-:-:S04]  /*1bbf0*/  IMAD.WIDE.U32 R2, R4, UR4, R2 ;  /* 0x0000000404027c25 */ /* 0x000fc8000f8e0002 */
[----:B------:R-:W-:-:S05]  /*1bc00*/  IMAD R5, R4, UR5, R5 ;  /* 0x0000000504057c24 */ /* 0x000fca000f8e0205 */
[----:B------:R-:W-:-:S07]  /*1bc10*/  IADD3 R15, R3, R5, RZ ;  /* 0x00000005030f7210 */ /* 0x000fce0007ffe0ff */
.L_x_23931:
[----:B------:R-:W2:Y:S01]  /*1bc20*/  LDG.E.64 R16, desc[UR36][R16.64] ;  /* 0x0000002410107981 */ /* 0x000ea2000c1e1b00 */
[----:B------:R-:W-:Y:S02]  /*1bc30*/  ULDC.64 UR4, c[0x0][0x5c8] ;  /* 0x0001720000047ab9 */ /* 0x000fe40000000a00 */
[----:B------:R-:W-:-:S04]  /*1bc40*/  LEA R4, P0, R2, UR4, 0x3 ;  /* 0x0000000402047c11 */ /* 0x000fc8000f8018ff */
[----:B------:R-:W-:-:S05]  /*1bc50*/  LEA.HI.X R5, R2, UR5, R15, 0x3, P0 ;  /* 0x0000000502057c11 */ /* 0x000fca00080f1c0f */
[----:B--2---:R-:W-:Y:S01]  /*1bc60*/  STG.E.64 desc[UR36][R4.64], R16 ;  /* 0x0000001004007986 */ /* 0x004fe2000c101b24 */
[----:B------:R-:W-:Y:S05]  /*1bc70*/  EXIT ;  /* 0x000000000000794d */ /* 0x000fea0003800000 */
        .weak           $__internal_56_$__cuda_sm20_div_u64
        .type           $__internal_56_$__cuda_sm20_div_u64,@function
        .size           $__internal_56_$__cuda_sm20_div_u64,($__internal_57_$__cuda_sm20_rem_u64 - $__internal_56_$__cuda_sm20_div_u64)
$__internal_56_$__cuda_sm20_div_u64:
        /* <DEDUP_REMOVED lines=68> */
[----:B------:R-:W-:Y:S05]  /*1c0c0*/  RET.REL.NODEC R4 `(_ZN2at6native24index_elementwise_kernelILi128ELi4EZNS0_20cuda_take_put_kernelIllZZZZZNS0_10put_kernelERNS_14TensorIteratorERKNS_10TensorBaseEbENKUlvE_clEvENKUlvE2_clEvENKUlvE_clEvENKUlvE0_clEvEUlRllE0_EEvS4_S7_RKT1_EUliE_EEvlSE_) ;  /* 0xfffffe3c04cc7950 */ /* 0x000fea0003c3ffff */
        .weak           $__internal_57_$__cuda_sm20_rem_u64
        .type           $__internal_57_$__cuda_sm20_rem_u64,@function
        .size           $__internal_57_$__cuda_sm20_rem_u64,(.L_x_27974 - $__internal_57_$__cuda_sm20_rem_u64)
$__internal_57_$__cuda_sm20_rem_u64:
        /* <DEDUP_REMOVED lines=63> */
[----:B------:R-:W-:Y:S06]  /*1c4c0*/  RET.REL.NODEC R4 `(_ZN2at6native24index_elementwise_kernelILi128ELi4EZNS0_20cuda_take_put_kernelIllZZZZZNS0_10put_kernelERNS_14TensorIteratorERKNS_10TensorBaseEbENKUlvE_clEvENKUlvE2_clEvENKUlvE_clEvENKUlvE0_clEvEUlRllE0_EEvS4_S7_RKT1_EUliE_EEvlSE_) ;  /* 0xfffffe3804cc7950 */ /* 0x000fec0003c3ffff */
.L_x_24007:
        /* <DEDUP_REMOVED lines=11> */
.L_x_27974:


//--------------------- .text._ZN2at6native24index_elementwise_kernelILi128ELi4EZNS0_20cuda_take_put_kernelIllZZZZZNS0_10put_kernelERNS_14TensorIteratorERKNS_10TensorBaseEbENKUlvE_clEvENKUlvE2_clEvENKUlvE_clEvENKUlvE0_clEvEUlRllE_EEvS4_S7_RKT1_EUliE_EEvlSE_ --------------------------
	.section	.text._ZN2at6native24index_elementwise_kernelILi128ELi4EZNS0_20cuda_take_put_kernelIllZZZZZNS0_10put_kernelERNS_14TensorIteratorERKNS_10TensorBaseEbENKUlvE_clEvENKUlvE2_clEvENKUlvE_clEvENKUlvE0_clEvEUlRllE_EEvS4_S7_RKT1_EUliE_EEvlSE_,"ax",@progbits
	.align	128
        .global         _ZN2at6native24index_elementwise_kernelILi128ELi4EZNS0_20cuda_take_put_kernelIllZZZZZNS0_10put_kernelERNS_14TensorIteratorERKNS_10TensorBaseEbENKUlvE_clEvENKUlvE2_clEvENKUlvE_clEvENKUlvE0_clEvEUlRllE_EEvS4_S7_RKT1_EUliE_EEvlSE_
        .type           _ZN2at6native24index_elementwise_kernelILi128ELi4EZNS0_20cuda_take_put_kernelIllZZZZZNS0_10put_kernelERNS_14TensorIteratorERKNS_10TensorBaseEbENKUlvE_clEvENKUlvE2_clEvENKUlvE_clEvENKUlvE0_clEvEUlRllE_EEvS4_S7_RKT1_EUliE_EEvlSE_,@function
        .size           _ZN2at6native24index_elementwise_kernelILi128ELi4EZNS0_20cuda_take_put_kernelIllZZZZZNS0_10put_kernelERNS_14TensorIteratorERKNS_10TensorBaseEbENKUlvE_clEvENKUlvE2_clEvENKUlvE_clEvENKUlvE0_clEvEUlRllE_EEvS4_S7_RKT1_EUliE_EEvlSE_,(.L_x_27976 - _ZN2at6native24index_elementwise_kernelILi128ELi4EZNS0_20cuda_take_put_kernelIllZZZZZNS0_10put_kernelERNS_14TensorIteratorERKNS_10TensorBaseEbENKUlvE_clEvENKUlvE2_clEvENKUlvE_clEvENKUlvE0_clEvEUlRllE_EEvS4_S7_RKT1_EUliE_EEvlSE_)
        .other          _ZN2at6native24index_elementwise_kernelILi128ELi4EZNS0_20cuda_take_put_kernelIllZZZZZNS0_10put_kernelERNS_14TensorIteratorERKNS_10TensorBaseEbENKUlvE_clEvENKUlvE2_clEvENKUlvE_clEvENKUlvE0_clEvEUlRllE_EEvS4_S7_RKT1_EUliE_EEvlSE_,@"STO_CUDA_ENTRY STV_DEFAULT"
_ZN2at6native24index_elementwise_kernelILi128ELi4EZNS0_20cuda_take_put_kernelIllZZZZZNS0_10put_kernelERNS_14TensorIteratorERKNS_10TensorBaseEbENKUlvE_clEvENKUlvE2_clEvENKUlvE_clEvENKUlvE0_clEvEUlRllE_EEvS4_S7_RKT1_EUliE_EEvlSE_:
.text._ZN2at6native24index_elementwise_kernelILi128ELi4EZNS0_20cuda_take_put_kernelIllZZZZZNS0_10put_kernelERNS_14TensorIteratorERKNS_10TensorBaseEbENKUlvE_clEvENKUlvE2_clEvENKUlvE_clEvENKUlvE0_clEvEUlRllE_EEvS4_S7_RKT1_EUliE_EEvlSE_:
        /* <DEDUP_REMOVED lines=317> */
.L_x_24010:
        /* <DEDUP_REMOVED lines=29> */
.L_x_24012:
[----:B------:R-:W-:Y:S05]  /*15a0*/  BSYNC B7 ;  /* 0x0000000000077941 */ /* 0x000fea0003800000 */
.L_x_24011:
        /* <DEDUP_REMOVED lines=25> */
[----:B------:R-:W-:Y:S05]  /*1740*/  CALL.REL.NOINC `($__internal_58_$__cuda_sm20_div_u64) ;  /* 0x000001a4004c7944 */ /* 0x000fea0003c00000 */
        /* <DEDUP_REMOVED lines=11> */
.L_x_24015:
        /* <DEDUP_REMOVED lines=23> */
.L_x_24016:
[----:B------:R-:W-:Y:S05]  /*1970*/  BSYNC B0 ;  /* 0x0000000000007941 */ /* 0x000fea0003800000 */
.L_x_24014:
        /* <DEDUP_REMOVED lines=32> */
.L_x_24018:
        /* <DEDUP_REMOVED lines=24> */
.L_x_24019:
[----:B------:R-:W-:Y:S05]  /*1d00*/  BSYNC B0 ;  /* 0x0000000000007941 */ /* 0x000fea0003800000 */
.L_x_24017:
        /* <DEDUP_REMOVED lines=20> */
[----:B------:R-:W-:Y:S05]  /*1e50*/  CALL.REL.NOINC `($__internal_58_$__cuda_sm20_div_u64) ;  /* 0x0000019c00887944 */ /* 0x000fea0003c00000 */
        /* <DEDUP_REMOVED lines=12> */
.L_x_24021:
        /* <DEDUP_REMOVED lines=24> */
.L_x_24022:
[----:B------:R-:W-:Y:S05]  /*20a0*/  BSYNC B0 ;  /* 0x0000000000007941 */ /* 0x000fea0003800000 */
.L_x_24020:
        /* <DEDUP_REMOVED lines=33> */
.L_x_24024:
        /* <DEDUP_REMOVED lines=24> */
.L_x_24025:
[----:B------:R-:W-:Y:S05]  /*2440*/  BSYNC B0 ;  /* 0x0000000000007941 */ /* 0x000fea0003800000 */
.L_x_24023:
        /* <DEDUP_REMOVED lines=33> */
.L_x_24027:
        /* <DEDUP_REMOVED lines=24> */
.L_x_24028:
[----:B------:R-:W-:Y:S05]  /*27e0*/  BSYNC B0 ;  /* 0x0000000000007941 */ /* 0x000fea0003800000 */
.L_x_24026:
        /* <DEDUP_REMOVED lines=33> */
.L_x_24030:
        /* <DEDUP_REMOVED lines=24> */
.L_x_24031:
[----:B------:R-:W-:Y:S05]  /*2b80*/  BSYNC B0 ;  /* 0x0000000000007941 */ /* 0x000fea0003800000 */
.L_x_24029:
        /* <DEDUP_REMOVED lines=33> */
.L_x_24033:
        /* <DEDUP_REMOVED lines=24> */
.L_x_24034:
[----:B------:R-:W-:Y:S05]  /*2f20*/  BSYNC B0 ;  /* 0x0000000000007941 */ /* 0x000fea0003800000 */
.L_x_24032:
        /* <DEDUP_REMOVED lines=33> */
.L_x_24036:
        /* <DEDUP_REMOVED lines=24> */
.L_x_24037:
[----:B------:R-:W-:Y:S05]  /*32c0*/  BSYNC B0 ;  /* 0x0000000000007941 */ /* 0x000fea0003800000 */
.L_x_24035:
        /* <DEDUP_REMOVED lines=33> */
.L_x_24039:
        /* <DEDUP_REMOVED lines=24> */
.L_x_24040:
[----:B------:R-:W-:Y:S05]  /*3660*/  BSYNC B0 ;  /* 0x0000000000007941 */ /* 0x000fea0003800000 */
.L_x_24038:
        /* <DEDUP_REMOVED lines=33> */
.L_x_24042:
        /* <DEDUP_REMOVED lines=24> */
.L_x_24043:
[----:B------:R-:W-:Y:S05]  /*3a00*/  BSYNC B0 ;  /* 0x0000000000007941 */ /* 0x000fea0003800000 */
.L_x_24041:
        /* <DEDUP_REMOVED lines=33> */
.L_x_24045:
        /* <DEDUP_REMOVED lines=24> */
.L_x_24046:
[----:B------:R-:W-:Y:S05]  /*3da0*/  BSYNC B0 ;  /* 0x0000000000007941 */ /* 0x000fea0003800000 */
.L_x_24044:
        /* <DEDUP_REMOVED lines=33> */
.L_x_24048:
        /* <DEDUP_REMOVED lines=24> */
.L_x_24049:
[----:B------:R-:W-:Y:S05]  /*4140*/  BSYNC B0 ;  /* 0x0000000000007941 */ /* 0x000fea0003800000 */
.L_x_24047:
        /* <DEDUP_REMOVED lines=33> */
.L_x_24051:
        /* <DEDUP_REMOVED lines=24> */
.L_x_24052:
[----:B------:R-:W-:Y:S05]  /*44e0*/  BSYNC B0 ;  /* 0x0000000000007941 */ /* 0x000fea0003800000 */
.L_x_24050:
        /* <DEDUP_REMOVED lines=33> */
.L_x_24054:
        /* <DEDUP_REMOVED lines=24> */
.L_x_24055:
[----:B------:R-:W-:Y:S05]  /*4880*/  BSYNC B0 ;  /* 0x0000000000007941 */ /* 0x000fea0003800000 */
.L_x_24053:
        /* <DEDUP_REMOVED lines=33> */
.L_x_24057:
        /* <DEDUP_REMOVED lines=24> */
.L_x_24058:
[----:B------:R-:W-:Y:S05]  /*4c20*/  BSYNC B0 ;  /* 0x0000000000007941 */ /* 0x000fea0003800000 */
.L_x_24056:
        /* <DEDUP_REMOVED lines=33> */
.L_x_24060:
        /* <DEDUP_REMOVED lines=24> */
.L_x_24061:
[----:B------:R-:W-:Y:S05]  /*4fc0*/  BSYNC B0 ;  /* 0x0000000000007941 */ /* 0x000fea0003800000 */
.L_x_24059:
        /* <DEDUP_REMOVED lines=33> */
.L_x_24063:
        /* <DEDUP_REMOVED lines=24> */
.L_x_24064:
[----:B------:R-:W-:Y:S05]  /*5360*/  BSYNC B0 ;  /* 0x0000000000007941 */ /* 0x000fea0003800000 */
.L_x_24062:
        /* <DEDUP_REMOVED lines=33> */
.L_x_24066:
        /* <DEDUP_REMOVED lines=24> */
.L_x_24067:
[----:B------:R-:W-:Y:S05]  /*5700*/  BSYNC B0 ;  /* 0x0000000000007941 */ /* 0x000fea0003800000 */
.L_x_24065:
        /* <DEDUP_REMOVED lines=33> */
.L_x_24069:
        /* <DEDUP_REMOVED lines=24> */
.L_x_24070:
[----:B------:R-:W-:Y:S05]  /*5aa0*/  BSYNC B0 ;  /* 0x0000000000007941 */ /* 0x000fea0003800000 */
.L_x_24068:
        /* <DEDUP_REMOVED lines=33> */
.L_x_24072:
        /* <DEDUP_REMOVED lines=24> */
.L_x_24073:
[----:B------:R-:W-:Y:S05]  /*5e40*/  BSYNC B0 ;  /* 0x0000000000007941 */ /* 0x000fea0003800000 */
.L_x_24071:
        /* <DEDUP_REMOVED lines=33> */
.L_x_24075:
        /* <DEDUP_REMOVED lines=24> */
.L_x_24076:
[----:B------:R-:W-:Y:S05]  /*61e0*/  BSYNC B0 ;  /* 0x0000000000007941 */ /* 0x000fea0003800000 */
.L_x_24074:
        /* <DEDUP_REMOVED lines=33> */
.L_x_24078:
        /* <DEDUP_REMOVED lines=24> */
.L_x_24079:
[----:B------:R-:W-:Y:S05]  /*6580*/  BSYNC B0 ;  /* 0x0000000000007941 */ /* 0x000fea0003800000 */
.L_x_24077:
        /* <DEDUP_REMOVED lines=33> */
.L_x_24081:
        /* <DEDUP_REMOVED lines=24> */
.L_x_24082:
[----:B------:R-:W-:Y:S05]  /*6920*/  BSYNC B0 ;  /* 0x0000000000007941 */ /* 0x000fea0003800000 */
.L_x_24080:
        /* <DEDUP_REMOVED lines=31> */
.L_x_24084:
        /* <DEDUP_REMOVED lines=23> */
.L_x_24085:
[----:B------:R-:W-:Y:S05]  /*6c90*/  BSYNC B0 ;  /* 0x0000000000007941 */ /* 0x000fea0003800000 */
.L_x_24083:
        /* <DEDUP_REMOVED lines=17> */
[----:B------:R-:W-:Y:S05]  /*6db0*/  CALL.REL.NOINC `($__internal_59_$__cuda_sm20_rem_u64) ;  /* 0x0000015000c47944 */ /* 0x000fea0003c00000 */
[----:B------:R-:W-:Y:S01]  /*6dc0*/  IMAD.MOV.U32 R4, RZ, RZ, R0 ;  /* 0x000000ffff047224 */ /* 0x000fe200078e0000 */
[----:B------:R-:W-:Y:S01]  /*6dd0*/  MOV R5, R3 ;  /* 0x0000000300057202 */ /* 0x000fe20000000f00 */
[----:B------:R-:W-:Y:S06]  /*6de0*/  BRA `(.L_x_24088) ;  /* 0x0000000000507947 */ /* 0x000fec0003800000 */
.L_x_24087:
        /* <DEDUP_REMOVED lines=20> */
.L_x_24088:
[----:B------:R-:W-:Y:S05]  /*6f30*/  BSYNC B0 ;  /* 0x0000000000007941 */ /* 0x000fea0003800000 */
.L_x_24086:
[----:B------:R-:W-:Y:S01]  /*6f40*/  ULDC.64 UR4, c[0x0][0x5c0] ;  /* 0x0001700000047ab9 */ /* 0x000fe20000000a00 */
[----:B------:R-:W-:Y:S02]  /*6f50*/  IMAD.MOV.U32 R3, RZ, RZ, R15 ;  /* 0x000000ffff037224 */ /* 0x000fe400078e000f */
[----:B------:R-:W-:Y:S02]  /*6f60*/  IMAD R5, R5, UR4, RZ ;  /* 0x0000000405057c24 */ /* 0x000fe4000f8e02ff */
[----:B------:R-:W-:-:S04]  /*6f70*/  IMAD.WIDE.U32 R2, R4, UR4, R2 ;  /* 0x0000000404027c25 */ /* 0x000fc8000f8e0002 */
[----:B------:R-:W-:-:S05]  /*6f80*/  IMAD R5, R4, UR5, R5 ;  /* 0x0000000504057c24 */ /* 0x000fca000f8e0205 */
[----:B------:R-:W-:-:S07]  /*6f90*/  IADD3 R15, R3, R5, RZ ;  /* 0x00000005030f7210 */ /* 0x000fce0007ffe0ff */
.L_x_24013:
        /* <DEDUP_REMOVED lines=9> */
[----:B--2---:R0:W-:Y:S04]  /*7030*/  REDG.E.ADD.64.STRONG.GPU desc[UR36][R6.64], R4 ;  /* 0x000000040600798e */ /* 0x0041e8000c10e5a4 */
[----:B0-----:R-:W-:Y:S01]  /*7040*/  MOV R4, R2 ;  /* 0x0000000200047202 */ /* 0x001fe20000000f00 */
[----:B------:R-:W-:-:S07]  /*7050*/  IMAD.MOV.U32 R5, RZ, RZ, RZ ;  /* 0x000000ffff057224 */ /* 0x000fce00078e00ff */
.L_x_24009:
[----:B------:R-:W-:Y:S05]  /*7060*/  BSYNC B6 ;  /* 0x0000000000067941 */ /* 0x000fea0003800000 */
.L_x_24008:
        /* <DEDUP_REMOVED lines=308> */
.L_x_24091:
        /* <DEDUP_REMOVED lines=29> */
.L_x_24093:
[----:B------:R-:W-:Y:S05]  /*8580*/  BSYNC B7 ;  /* 0x0000000000077941 */ /* 0x000fea0003800000 */
.L_x_24092:
        /* <DEDUP_REMOVED lines=37> */
.L_x_24096:
        /* <DEDUP_REMOVED lines=23> */
.L_x_24097:
[----:B------:R-:W-:Y:S05]  /*8950*/  BSYNC B0 ;  /* 0x0000000000007941 */ /* 0x000fea0003800000 */
.L_x_24095:
        /* <DEDUP_REMOVED lines=32> */
.L_x_24099:
        /* <DEDUP_REMOVED lines=24> */
.L_x_24100:
[----:B------:R-:W-:Y:S05]  /*8ce0*/  BSYNC B0 ;  /* 0x0000000000007941 */ /* 0x000fea0003800000 */
.L_x_24098:
        /* <DEDUP_REMOVED lines=32> */
.L_x_24102:
        /* <DEDUP_REMOVED lines=24> */
.L_x_24103:
[----:B------:R-:W-:Y:S05]  /*9070*/  BSYNC B0 ;  /* 0x0000000000007941 */ /* 0x000fea0003800000 */
.L_x_24101:
        /* <DEDUP_REMOVED lines=32> */
.L_x_24105:
        /* <DEDUP_REMOVED lines=24> */
.L_x_24106:
[----:B------:R-:W-:Y:S05]  /*9400*/  BSYNC B0 ;  /* 0x0000000000007941 */ /* 0x000fea0003800000 */
.L_x_24104:
        /* <DEDUP_REMOVED lines=32> */
.L_x_24108:
        /* <DEDUP_REMOVED lines=24> */
.L_x_24109:
[----:B------:R-:W-:Y:S05]  /*9790*/  BSYNC B0 ;  /* 0x0000000000007941 */ /* 0x000fea0003800000 */
.L_x_24107:
        /* <DEDUP_REMOVED lines=32> */
.L_x_24111:
        /* <DEDUP_REMOVED lines=24> */
.L_x_24112:
[----:B------:R-:W-:Y:S05]  /*9b20*/  BSYNC B0 ;  /* 0x0000000000007941 */ /* 0x000fea0003800000 */
.L_x_24110:
        /* <DEDUP_REMOVED lines=32> */
.L_x_24114:
        /* <DEDUP_REMOVED lines=24> */
.L_x_24115:
[----:B------:R-:W-:Y:S05]  /*9eb0*/  BSYNC B0 ;  /* 0x0000000000007941 */ /* 0x000fea0003800000 */
.L_x_24113:
        /* <DEDUP_REMOVED lines=32> */
.L_x_24117:
        /* <DEDUP_REMOVED lines=24> */
.L_x_24118:
[----:B------:R-:W-:Y:S05]  /*a240*/  BSYNC B0 ;  /* 0x0000000000007941 */ /* 0x000fea0003800000 */
.L_x_24116:
        /* <DEDUP_REMOVED lines=32> */
.L_x_24120:
        /* <DEDUP_REMOVED lines=24> */
.L_x_24121:
[----:B------:R-:W-:Y:S05]  /*a5d0*/  BSYNC B0 ;  /* 0x0000000000007941 */ /* 0x000fea0003800000 */
.L_x_24119:
        /* <DEDUP_REMOVED lines=32> */
.L_x_24123:
        /* <DEDUP_REMOVED lines=24> */
.L_x_24124:
[----:B------:R-:W-:Y:S05]  /*a960*/  BSYNC B0 ;  /* 0x0000000000007941 */ /* 0x000fea0003800000 */
.L_x_24122:
        /* <DEDUP_REMOVED lines=32> */
.L_x_24126:
        /* <DEDUP_REMOVED lines=24> */
.L_x_24127:
[----:B------:R-:W-:Y:S05]  /*acf0*/  BSYNC B0 ;  /* 0x0000000000007941 */ /* 0x000fea0003800000 */
.L_x_24125:
        /* <DEDUP_REMOVED lines=32> */
.L_x_24129:
        /* <DEDUP_REMOVED lines=24> */
.L_x_24130:
[----:B------:R-:W-:Y:S05]  /*b080*/  BSYNC B0 ;  /* 0x0000000000007941 */ /* 0x000fea0003800000 */
.L_x_24128:
        /* <DEDUP_REMOVED lines=32> */
.L_x_24132:
        /* <DEDUP_REMOVED lines=24> */
.L_x_24133:
[----:B------:R-:W-:Y:S05]  /*b410*/  BSYNC B0 ;  /* 0x0000000000007941 */ /* 0x000fea0003800000 */
.L_x_24131:
        /* <DEDUP_REMOVED lines=32> */
.L_x_24135:
        /* <DEDUP_REMOVED lines=24> */
.L_x_24136:
[----:B------:R-:W-:Y:S05]  /*b7a0*/  BSYNC B0 ;  /* 0x0000000000007941 */ /* 0x000fea0003800000 */
.L_x_24134:
        /* <DEDUP_REMOVED lines=32> */
.L_x_24138:
        /* <DEDUP_REMOVED lines=24> */
.L_x_24139:
[----:B------:R-:W-:Y:S05]  /*bb30*/  BSYNC B0 ;  /* 0x0000000000007941 */ /* 0x000fea0003800000 */
.L_x_24137:
        /* <DEDUP_REMOVED lines=32> */
.L_x_24141:
        /* <DEDUP_REMOVED lines=24> */
.L_x_24142:
[----:B------:R-:W-:Y:S05]  /*bec0*/  BSYNC B0 ;  /* 0x0000000000007941 */ /* 0x000fea0003800000 */
.L_x_24140:
        /* <DEDUP_REMOVED lines=32> */
.L_x_24144:
        /* <DEDUP_REMOVED lines=24> */
.L_x_24145:
[----:B------:R-:W-:Y:S05]  /*c250*/  BSYNC B0 ;  /* 0x0000000000007941 */ /* 0x000fea0003800000 */
.L_x_24143:
        /* <DEDUP_REMOVED lines=32> */
.L_x_24147:
        /* <DEDUP_REMOVED lines=24> */
.L_x_24148:
[----:B------:R-:W-:Y:S05]  /*c5e0*/  BSYNC B0 ;  /* 0x0000000000007941 */ /* 0x000fea0003800000 */
.L_x_24146:
        /* <DEDUP_REMOVED lines=32> */
.L_x_24150:
        /* <DEDUP_REMOVED lines=24> */
.L_x_24151:
[----:B------:R-:W-:Y:S05]  /*c970*/  BSYNC B0 ;  /* 0x0000000000007941 */ /* 0x000fea0003800000 */
.L_x_24149:
        /* <DEDUP_REMOVED lines=32> */
.L_x_24153:
        /* <DEDUP_REMOVED lines=24> */
.L_x_24154:
[----:B------:R-:W-:Y:S05]  /*cd00*/  BSYNC B0 ;  /* 0x0000000000007941 */ /* 0x000fea0003800000 */
.L_x_24152:
        /* <DEDUP_REMOVED lines=32> */
.L_x_24156:
        /* <DEDUP_REMOVED lines=24> */
.L_x_24157:
[----:B------:R-:W-:Y:S05]  /*d090*/  BSYNC B0 ;  /* 0x0000000000007941 */ /* 0x000fea0003800000 */
.L_x_24155:
        /* <DEDUP_REMOVED lines=32> */
.L_x_24159:
        /* <DEDUP_REMOVED lines=24> */
.L_x_24160:
[----:B------:R-:W-:Y:S05]  /*d420*/  BSYNC B0 ;  /* 0x0000000000007941 */ /* 0x000fea0003800000 */
.L_x_24158:
        /* <DEDUP_REMOVED lines=32> */
.L_x_24162:
        /* <DEDUP_REMOVED lines=24> */
.L_x_24163:
[----:B------:R-:W-:Y:S05]  /*d7b0*/  BSYNC B0 ;  /* 0x0000000000007941 */ /* 0x000fea0003800000 */
.L_x_24161:
        /* <DEDUP_REMOVED lines=30> */
.L_x_24165:
        /* <DEDUP_REMOVED lines=23> */
.L_x_24166:
[----:B------:R-:W-:Y:S05]  /*db10*/  BSYNC B0 ;  /* 0x0000000000007941 */ /* 0x000fea0003800000 */
.L_x_24164:
        /* <DEDUP_REMOVED lines=20> */
.L_x_24168:
        /* <DEDUP_REMOVED lines=19> */
.L_x_24169:
[----:B------:R-:W-:Y:S05]  /*dd90*/  BSYNC B0 ;  /* 0x0000000000007941 */ /* 0x000fea0003800000 */
.L_x_24167:
[----:B------:R-:W-:Y:S02]  /*dda0*/  ULDC.64 UR4, c[0x0][0x5c0] ;  /* 0x0001700000047ab9 */ /* 0x000fe40000000a00 */
[----:B------:R-:W-:Y:S02]  /*ddb0*/  IMAD R3, R5, UR4, RZ ;  /* 0x0000000405037c24 */ /* 0x000fe4000f8e02ff */
[----:B------:R-:W-:-:S04]  /*ddc0*/  IMAD.WIDE.U32 R12, R4, UR4, R12 ;  /* 0x00000004040c7c25 */ /* 0x000fc8000f8e000c */
[----:B------:R-:W-:-:S05]  /*ddd0*/  IMAD R3, R4, UR5, R3 ;  /* 0x0000000504037c24 */ /* 0x000fca000f8e0203 */
[----:B------:R-:W-:-:S07]  /*dde0*/  IADD3 R13, R13, R3, RZ ;  /* 0x000000030d0d7210 */ /* 0x000fce0007ffe0ff */
.L_x_24094:
        /* <DEDUP_REMOVED lines=8> */
[----:B--2---:R0:W-:Y:S02]  /*de70*/  REDG.E.ADD.64.STRONG.GPU desc[UR36][R6.64], R4 ;  /* 0x000000040600798e */ /* 0x0041e4000c10e5a4 */
[----:B0-----:R-:W-:Y:S01]  /*de80*/  HFMA2.MMA R5, -RZ, RZ, 0, 0 ;  /* 0x00000000ff057435 */ /* 0x001fe200000001ff */
[----:B------:R-:W-:-:S10]  /*de90*/  IMAD.MOV.U32 R4, RZ, RZ, R2 ;  /* 0x000000ffff047224 */ /* 0x000fd400078e0002 */
.L_x_24090:
[----:B------:R-:W-:Y:S05]  /*dea0*/  BSYNC B6 ;  /* 0x0000000000067941 */ /* 0x000fea0003800000 */
.L_x_24089:
        /* <DEDUP_REMOVED lines=308> */
.L_x_24172:
        /* <DEDUP_REMOVED lines=29> */
.L_x_24174:
[----:B------:R-:W-:Y:S05]  /*f3c0*/  BSYNC B7 ;  /* 0x0000000000077941 */ /* 0x000fea0003800000 */
.L_x_24173:
        /* <DEDUP_REMOVED lines=37> */
.L_x_24177:
        /* <DEDUP_REMOVED lines=23> */
.L_x_24178:
[----:B------:R-:W-:Y:S05]  /*f790*/  BSYNC B0 ;  /* 0x0000000000007941 */ /* 0x000fea0003800000 */
.L_x_24176:
        /* <DEDUP_REMOVED lines=32> */
.L_x_24180:
        /* <DEDUP_REMOVED lines=24> */
.L_x_24181:
[----:B------:R-:W-:Y:S05]  /*fb20*/  BSYNC B0 ;  /* 0x0000000000007941 */ /* 0x000fea0003800000 */
.L_x_24179:
        /* <DEDUP_REMOVED lines=32> */
.L_x_24183:
        /* <DEDUP_REMOVED lines=24> */
.L_x_24184:
[----:B------:R-:W-:Y:S05]  /*feb0*/  BSYNC B0 ;  /* 0x0000000000007941 */ /* 0x000fea0003800000 */
.L_x_24182:
        /* <DEDUP_REMOVED lines=32> */
.L_x_24186:
        /* <DEDUP_REMOVED lines=24> */
.L_x_24187:
[----:B------:R-:W-:Y:S05]  /*10240*/  BSYNC B0 ;  /* 0x0000000000007941 */ /* 0x000fea0003800000 */
.L_x_24185:
        /* <DEDUP_REMOVED lines=32> */
.L_x_24189:
        /* <DEDUP_REMOVED lines=24> */
.L_x_24190:
[----:B------:R-:W-:Y:S05]  /*105d0*/  BSYNC B0 ;  /* 0x0000000000007941 */ /* 0x000fea0003800000 */
.L_x_24188:
        /* <DEDUP_REMOVED lines=32> */
.L_x_24192:
        /* <DEDUP_REMOVED lines=24> */
.L_x_24193:
[----:B------:R-:W-:Y:S05]  /*10960*/  BSYNC B0 ;  /* 0x0000000000007941 */ /* 0x000fea0003800000 */
.L_x_24191:
        /* <DEDUP_REMOVED lines=32> */
.L_x_24195:
        /* <DEDUP_REMOVED lines=24> */
.L_x_24196:
[----:B------:R-:W-:Y:S05]  /*10cf0*/  BSYNC B0 ;  /* 0x0000000000007941 */ /* 0x000fea0003800000 */
.L_x_24194:
        /* <DEDUP_REMOVED lines=32> */
.L_x_24198:
        /* <DEDUP_REMOVED lines=24> */
.L_x_24199:
[----:B------:R-:W-:Y:S05]  /*11080*/  BSYNC B0 ;  /* 0x0000000000007941 */ /* 0x000fea0003800000 */
.L_x_24197:
        /* <DEDUP_REMOVED lines=32> */
.L_x_24201:
        /* <DEDUP_REMOVED lines=24> */
.L_x_24202:
[----:B------:R-:W-:Y:S05]  /*11410*/  BSYNC B0 ;  /* 0x0000000000007941 */ /* 0x000fea0003800000 */
.L_x_24200:
        /* <DEDUP_REMOVED lines=32> */
.L_x_24204:
        /* <DEDUP_REMOVED lines=24> */
.L_x_24205:
[----:B------:R-:W-:Y:S05]  /*117a0*/  BSYNC B0 ;  /* 0x0000000000007941 */ /* 0x000fea0003800000 */
.L_x_24203:
        /* <DEDUP_REMOVED lines=32> */
.L_x_24207:
        /* <DEDUP_REMOVED lines=24> */
.L_x_24208:
[----:B------:R-:W-:Y:S05]  /*11b30*/  BSYNC B0 ;  /* 0x0000000000007941 */ /* 0x000fea0003800000 */
.L_x_24206:
        /* <DEDUP_REMOVED lines=32> */
.L_x_24210:
        /* <DEDUP_REMOVED lines=24> */
.L_x_24211:
[----:B------:R-:W-:Y:S05]  /*11ec0*/  BSYNC B0 ;  /* 0x0000000000007941 */ /* 0x000fea0003800000 */
.L_x_24209:
        /* <DEDUP_REMOVED lines=32> */
.L_x_24213:
        /* <DEDUP_REMOVED lines=24> */
.L_x_24214:
[----:B------:R-:W-:Y:S05]  /*12250*/  BSYNC B0 ;  /* 0x0000000000007941 */ /* 0x000fea0003800000 */
.L_x_24212:
        /* <DEDUP_REMOVED lines=32> */
.L_x_24216:
        /* <DEDUP_REMOVED lines=24> */
.L_x_24217:
[----:B------:R-:W-:Y:S05]  /*125e0*/  BSYNC B0 ;  /* 0x0000000000007941 */ /* 0x000fea0003800000 */
.L_x_24215:
        /* <DEDUP_REMOVED lines=19> */
[----:B------:R-:W-:Y:S05]  /*12720*/  CALL.REL.NOINC `($__internal_58_$__cuda_sm20_div_u64) ;  /* 0x0000009400547944 */ /* 0x000fea0003c00000 */
        /* <DEDUP_REMOVED lines=12> */
.L_x_24219:
        /* <DEDUP_REMOVED lines=24> */
.L_x_24220:
[----:B------:R-:W-:Y:S05]  /*12970*/  BSYNC B0 ;  /* 0x0000000000007941 */ /* 0x000fea0003800000 */
.L_x_24218:
        /* <DEDUP_REMOVED lines=19> */
[----:B------:R-:W-:Y:S05]  /*12ab0*/  CALL.REL.NOINC `($__internal_58_$__cuda_sm20_div_u64) ;  /* 0x0000009000707944 */ /* 0x000fea0003c00000 */
        /* <DEDUP_REMOVED lines=12> */
.L_x_24222:
        /* <DEDUP_REMOVED lines=24> */
.L_x_24223:
[----:B------:R-:W-:Y:S05]  /*12d00*/  BSYNC B0 ;  /* 0x0000000000007941 */ /* 0x000fea0003800000 */
.L_x_24221:
        /* <DEDUP_REMOVED lines=32> */
.L_x_24225:
        /* <DEDUP_REMOVED lines=24> */
.L_x_24226:
[----:B------:R-:W-:Y:S05]  /*13090*/  BSYNC B0 ;  /* 0x0000000000007941 */ /* 0x000fea0003800000 */
.L_x_24224:
        /* <DEDUP_REMOVED lines=32> */
.L_x_24228:
        /* <DEDUP_REMOVED lines=24> */
.L_x_24229:
[----:B------:R-:W-:Y:S05]  /*13420*/  BSYNC B0 ;  /* 0x0000000000007941 */ /* 0x000fea0003800000 */
.L_x_24227:
        /* <DEDUP_REMOVED lines=32> */
.L_x_24231:
        /* <DEDUP_REMOVED lines=24> */
.L_x_24232:
[----:B------:R-:W-:Y:S05]  /*137b0*/  BSYNC B0 ;  /* 0x0000000000007941 */ /* 0x000fea0003800000 */
.L_x_24230:
        /* <DEDUP_REMOVED lines=32> */
.L_x_24234:
        /* <DEDUP_REMOVED lines=24> */
.L_x_24235:
[----:B------:R-:W-:Y:S05]  /*13b40*/  BSYNC B0 ;  /* 0x0000000000007941 */ /* 0x000fea0003800000 */
.L_x_24233:
        /* <DEDUP_REMOVED lines=32> */
.L_x_24237:
        /* <DEDUP_REMOVED lines=24> */
.L_x_24238:
[----:B------:R-:W-:Y:S05]  /*13ed0*/  BSYNC B0 ;  /* 0x0000000000007941 */ /* 0x000fea0003800000 */
.L_x_24236:
        /* <DEDUP_REMOVED lines=32> */
.L_x_24240:
        /* <DEDUP_REMOVED lines=24> */
.L_x_24241:
[----:B------:R-:W-:Y:S05]  /*14260*/  BSYNC B0 ;  /* 0x0000000000007941 */ /* 0x000fea0003800000 */
.L_x_24239:
        /* <DEDUP_REMOVED lines=32> */
.L_x_24243:
        /* <DEDUP_REMOVED lines=24> */
.L_x_24244:
[----:B------:R-:W-:Y:S05]  /*145f0*/  BSYNC B0 ;  /* 0x0000000000007941 */ /* 0x000fea0003800000 */
.L_x_24242:
        /* <DEDUP_REMOVED lines=30> */
.L_x_24246:
        /* <DEDUP_REMOVED lines=23> */
.L_x_24247:
[----:B------:R-:W-:Y:S05]  /*14950*/  BSYNC B0 ;  /* 0x0000000000007941 */ /* 0x000fea0003800000 */
.L_x_24245:
        /* <DEDUP_REMOVED lines=17> */
[----:B------:R-:W-:Y:S01]  /*14a70*/  MOV R4, R0 ;  /* 0x0000000000047202 */ /* 0x000fe20000000f00 */
[----:B------:R-:W-:Y:S01]  /*14a80*/  IMAD.MOV.U32 R5, RZ, RZ, R3 ;  /* 0x000000ffff057224 */ /* 0x000fe200078e0003 */
[----:B------:R-:W-:Y:S06]  /*14a90*/  BRA `(.L_x_24250) ;  /* 0x00000000004c7947 */ /* 0x000fec0003800000 */
.L_x_24249:
        /* <DEDUP_REMOVED lines=19> */
.L_x_24250:
[----:B------:R-:W-:Y:S05]  /*14bd0*/  BSYNC B0 ;  /* 0x0000000000007941 */ /* 0x000fea0003800000 */
.L_x_24248:
[----:B------:R-:W-:Y:S02]  /*14be0*/  ULDC.64 UR4, c[0x0][0x5c0] ;  /* 0x0001700000047ab9 */ /* 0x000fe40000000a00 */
[----:B------:R-:W-:Y:S02]  /*14bf0*/  IMAD R3, R5, UR4, RZ ;  /* 0x0000000405037c24 */ /* 0x000fe4000f8e02ff */
[----:B------:R-:W-:-:S04]  /*14c00*/  IMAD.WIDE.U32 R12, R4, UR4, R12 ;  /* 0x00000004040c7c25 */ /* 0x000fc8000f8e000c */
[----:B------:R-:W-:-:S05]  /*14c10*/  IMAD R3, R4, UR5, R3 ;  /* 0x0000000504037c24 */ /* 0x000fca000f8e0203 */
[----:B------:R-:W-:-:S07]  /*14c20*/  IADD3 R13, R13, R3, RZ ;  /* 0x000000030d0d7210 */ /* 0x000fce0007ffe0ff */
.L_x_24175:
        /* <DEDUP_REMOVED lines=8> */
[----:B--2---:R0:W-:Y:S02]  /*14cb0*/  REDG.E.ADD.64.STRONG.GPU desc[UR36][R6.64], R4 ;  /* 0x000000040600798e */ /* 0x0041e4000c10e5a4 */
[----:B0-----:R-:W-:Y:S01]  /*14cc0*/  MOV R4, R2 ;  /* 0x0000000200047202 */ /* 0x001fe20000000f00 */
[----:B------:R-:W-:-:S07]  /*14cd0*/  IMAD.MOV.U32 R5, RZ, RZ, RZ ;  /* 0x000000ffff057224 */ /* 0x000fce00078e00ff */
.L_x_24171:
[----:B------:R-:W-:Y:S05]  /*14ce0*/  BSYNC B6 ;  /* 0x0000000000067941 */ /* 0x000fea0003800000 */
.L_x_24170:
        /* <DEDUP_REMOVED lines=307> */
.L_x_24251:
        /* <DEDUP_REMOVED lines=32> */
.L_x_24253:
[----:B------:R-:W-:Y:S05]  /*16220*/  BSYNC B6 ;  /* 0x0000000000067941 */ /* 0x000fea0003800000 */
.L_x_24252:
        /* <DEDUP_REMOVED lines=37> */
.L_x_24256:
        /* <DEDUP_REMOVED lines=24> */
.L_x_24257:
[----:B------:R-:W-:Y:S05]  /*16600*/  BSYNC B0 ;  /* 0x0000000000007941 */ /* 0x000fea0003800000 */
.L_x_24255:
        /* <DEDUP_REMOVED lines=32> */
.L_x_24259:
        /* <DEDUP_REMOVED lines=24> */
.L_x_24260:
[----:B------:R-:W-:Y:S05]  /*16990*/  BSYNC B0 ;  /* 0x0000000000007941 */ /* 0x000fea0003800000 */
.L_x_24258:
        /* <DEDUP_REMOVED lines=33> */
.L_x_24262:
        /* <DEDUP_REMOVED lines=24> */
.L_x_24263:
[----:B------:R-:W-:Y:S05]  /*16d30*/  BSYNC B0 ;  /* 0x0000000000007941 */ /* 0x000fea0003800000 */
.L_x_24261:
        /* <DEDUP_REMOVED lines=33> */
.L_x_24265:
        /* <DEDUP_REMOVED lines=24> */
.L_x_24266:
[----:B------:R-:W-:Y:S05]  /*170d0*/  BSYNC B0 ;  /* 0x0000000000007941 */ /* 0x000fea0003800000 */
.L_x_24264:
        /* <DEDUP_REMOVED lines=33> */
.L_x_24268:
        /* <DEDUP_REMOVED lines=24> */
.L_x_24269:
[----:B------:R-:W-:Y:S05]  /*17470*/  BSYNC B0 ;  /* 0x0000000000007941 */ /* 0x000fea0003800000 */
.L_x_24267:
        /* <DEDUP_REMOVED lines=33> */
.L_x_24271:
        /* <DEDUP_REMOVED lines=24> */
.L_x_24272:
[----:B------:R-:W-:Y:S05]  /*17810*/  BSYNC B0 ;  /* 0x0000000000007941 */ /* 0x000fea0003800000 */
.L_x_24270:
        /* <DEDUP_REMOVED lines=33> */
.L_x_24274:
        /* <DEDUP_REMOVED lines=24> */
.L_x_24275:
[----:B------:R-:W-:Y:S05]  /*17bb0*/  BSYNC B0 ;  /* 0x0000000000007941 */ /* 0x000fea0003800000 */
.L_x_24273:
        /* <DEDUP_REMOVED lines=33> */
.L_x_24277:
        /* <DEDUP_REMOVED lines=24> */
.L_x_24278:
[----:B------:R-:W-:Y:S05]  /*17f50*/  BSYNC B0 ;  /* 0x0000000000007941 */ /* 0x000fea0003800000 */
.L_x_24276:
        /* <DEDUP_REMOVED lines=33> */
.L_x_24280:
        /* <DEDUP_REMOVED lines=24> */
.L_x_24281:
[----:B------:R-:W-:Y:S05]  /*182f0*/  BSYNC B0 ;  /* 0x0000000000007941 */ /* 0x000fea0003800000 */
.L_x_24279:
        /* <DEDUP_REMOVED lines=33> */
.L_x_24283:
        /* <DEDUP_REMOVED lines=24> */
.L_x_24284:
[----:B------:R-:W-:Y:S05]  /*18690*/  BSYNC B0 ;  /* 0x0000000000007941 */ /* 0x000fea0003800000 */
.L_x_24282:
        /* <DEDUP_REMOVED lines=33> */
.L_x_24286:
        /* <DEDUP_REMOVED lines=24> */
.L_x_24287:
[----:B------:R-:W-:Y:S05]  /*18a30*/  BSYNC B0 ;  /* 0x0000000000007941 */ /* 0x000fea0003800000 */
.L_x_24285:
        /* <DEDUP_REMOVED lines=33> */
.L_x_24289:
        /* <DEDUP_REMOVED lines=24> */
.L_x_24290:
[----:B------:R-:W-:Y:S05]  /*18dd0*/  BSYNC B0 ;  /* 0x0000000000007941 */ /* 0x000fea0003800000 */
.L_x_24288:
        /* <DEDUP_REMOVED lines=33> */
.L_x_24292:
        /* <DEDUP_REMOVED lines=24> */
.L_x_24293:
[----:B------:R-:W-:Y:S05]  /*19170*/  BSYNC B0 ;  /* 0x0000000000007941 */ /* 0x000fea0003800000 */
.L_x_24291:
        /* <DEDUP_REMOVED lines=33> */
.L_x_24295:
        /* <DEDUP_REMOVED lines=24> */
.L_x_24296:
[----:B------:R-:W-:Y:S05]  /*19510*/  BSYNC B0 ;  /* 0x0000000000007941 */ /* 0x000fea0003800000 */
.L_x_24294:
        /* <DEDUP_REMOVED lines=33> */
.L_x_24298:
        /* <DEDUP_REMOVED lines=24> */
.L_x_24299:
[----:B------:R-:W-:Y:S05]  /*198b0*/  BSYNC B0 ;  /* 0x0000000000007941 */ /* 0x000fea0003800000 */
.L_x_24297:
        /* <DEDUP_REMOVED lines=33> */
.L_x_24301:
        /* <DEDUP_REMOVED lines=24> */
.L_x_24302:
[----:B------:R-:W-:Y:S05]  /*19c50*/  BSYNC B0 ;  /* 0x0000000000007941 */ /* 0x000fea0003800000 */
.L_x_24300:
        /* <DEDUP_REMOVED lines=33> */
.L_x_24304:
        /* <DEDUP_REMOVED lines=24> */
.L_x_24305:
[----:B------:R-:W-:Y:S05]  /*19ff0*/  BSYNC B0 ;  /* 0x0000000000007941 */ /* 0x000fea0003800000 */
.L_x_24303:
        /* <DEDUP_REMOVED lines=33> */
.L_x_24307:
        /* <DEDUP_REMOVED lines=24> */
.L_x_24308:
[----:B------:R-:W-:Y:S05]  /*1a390*/  BSYNC B0 ;  /* 0x0000000000007941 */ /* 0x000fea0003800000 */
.L_x_24306:
        /* <DEDUP_REMOVED lines=33> */
.L_x_24310:
        /* <DEDUP_REMOVED lines=24> */
.L_x_24311:
[----:B------:R-:W-:Y:S05]  /*1a730*/  BSYNC B0 ;  /* 0x0000000000007941 */ /* 0x000fea0003800000 */
.L_x_24309:
        /* <DEDUP_REMOVED lines=33> */
.L_x_24313:
        /* <DEDUP_REMOVED lines=24> */
.L_x_24314:
[----:B------:R-:W-:Y:S05]  /*1aad0*/  BSYNC B0 ;  /* 0x0000000000007941 */ /* 0x000fea0003800000 */
.L_x_24312:
        /* <DEDUP_REMOVED lines=33> */
.L_x_24316:
        /* <DEDUP_REMOVED lines=24> */
.L_x_24317:
[----:B------:R-:W-:Y:S05]  /*1ae70*/  BSYNC B0 ;  /* 0x0000000000007941 */ /* 0x000fea0003800000 */
.L_x_24315:
        /* <DEDUP_REMOVED lines=33> */
.L_x_24319:
        /* <DEDUP_REMOVED lines=24> */
.L_x_24320:
[----:B------:R-:W-:Y:S05]  /*1b210*/  BSYNC B0 ;  /* 0x0000000000007941 */ /* 0x000fea0003800000 */
.L_x_24318:
        /* <DEDUP_REMOVED lines=33> */
.L_x_24322:
        /* <DEDUP_REMOVED lines=24> */
.L_x_24323:
[----:B------:R-:W-:Y:S05]  /*1b5b0*/  BSYNC B0 ;  /* 0x0000000000007941 */ /* 0x000fea0003800000 */
.L_x_24321:
        /* <DEDUP_REMOVED lines=31> */
.L_x_24325:
        /* <DEDUP_REMOVED lines=23> */
.L_x_24326:
[----:B------:R-:W-:Y:S05]  /*1b920*/  BSYNC B0 ;  /* 0x0000000000007941 */ /* 0x000fea0003800000 */
.L_x_24324:
        /* <DEDUP_REMOVED lines=17> */
[----:B------:R-:W-:Y:S05]  /*1ba40*/  CALL.REL.NOINC `($__internal_59_$__cuda_sm20_rem_u64) ;  /* 0x0000000400a07944 */ /* 0x000fea0003c00000 */
[----:B------:R-:W-:Y:S01]  /*1ba50*/  IMAD.MOV.U32 R4, RZ, RZ, R0 ;  /* 0x000000ffff047224 */ /* 0x000fe200078e0000 */
[----:B------:R-:W-:Y:S01]  /*1ba60*/  MOV R5, R3 ;  /* 0x0000000300057202 */ /* 0x000fe20000000f00 */
[----:B------:R-:W-:Y:S06]  /*1ba70*/  BRA `(.L_x_24329) ;  /* 0x00000000004c7947 */ /* 0x000fec0003800000 */
.L_x_24328:
        /* <DEDUP_REMOVED lines=19> */
.L_x_24329:
[----:B------:R-:W-:Y:S05]  /*1bbb0*/  BSYNC B0 ;  /* 0x0000000000007941 */ /* 0x000fea0003800000 */
.L_x_24327:
[----:B------:R-:W-:Y:S01]  /*1bbc0*/  ULDC.64 UR4, c[0x0][0x5c0] ;  /* 0x0001700000047ab9 */ /* 0x000fe20000000a00 */
[----:B------:R-:W-:Y:S02]  /*1bbd0*/  IMAD.MOV.U32 R3, RZ, RZ, R15 ;  /* 0x000000ffff037224 */ /* 0x000fe400078e000f */
[----:B------:R-:W-:Y:S02]  /*1bbe0*/  IMAD R5, R5, UR4, RZ ;  /* 0x0000000405057c24 */ /* 0x000fe4000f8e02ff */
[----:B------:R-:W-:-:S04]  /*1bbf0*/  IMAD.WIDE.U32 R2, R4, UR4, R2 ;  /* 0x0000000404027c25 */ /* 0x000fc8000f8e0002 */
[----:B------:R-:W-:-:S05]  /*1bc00*/  IMAD R5, R4, UR5, R5 ;  /* 0x0000000504057c24 */ /* 0x000fca000f8e0205 */
[----:B------:R-:W-:-:S07]  /*1bc10*/  IADD3 R15, R3, R5, RZ ;  /* 0x00000005030f7210 */ /* 0x000fce0007ffe0ff */
.L_x_24254:
[----:B------:R-:W2:Y:S01]  /*1bc20*/  LDG.E.64 R16, desc[UR36][R16.64] ;  /* 0x0000002410107981 */ /* 0x000ea2000c1e1b00 */
[----:B------:R-:W-:Y:S02]  /*1bc30*/  ULDC.64 UR4, c[0x0][0x5d0] ;  /* 0x0001740000047ab9 */ /* 0x000fe40000000a00 */
[----:B------:R-:W-:-:S04]  /*1bc40*/  LEA R4, P0, R2, UR4, 0x3 ;  /* 0x0000000402047c11 */ /* 0x000fc8000f8018ff */
[----:B------:R-:W-:-:S05]  /*1bc50*/  LEA.HI.X R5, R2, UR5, R15, 0x3, P0 ;  /* 0x0000000502057c11 */ /* 0x000fca00080f1c0f */
[----:B--2---:R-:W-:Y:S01]  /*1bc60*/  REDG.E.ADD.64.STRONG.GPU desc[UR36][R4.64], R16 ;  /* 0x000000100400798e */ /* 0x004fe2000c10e5a4 */
[----:B------:R-:W-:Y:S05]  /*1bc70*/  EXIT ;  /* 0x000000000000794d */ /* 0x000fea0003800000 */
        .weak           $__internal_58_$__cuda_sm20_div_u64
        .type           $__internal_58_$__cuda_sm20_div_u64,@function
        .size           $__internal_58_$__cuda_sm20_div_u64,($__internal_59_$__cuda_sm20_rem_u64 - $__internal_58_$__cuda_sm20_div_u64)
$__internal_58_$__cuda_sm20_div_u64:
        /* <DEDUP_REMOVED lines=68> */
[----:B------:R-:W-:Y:S05]  /*1c0c0*/  RET.REL.NODEC R4 `(_ZN2at6native24index_elementwise_kernelILi128ELi4EZNS0_20cuda_take_put_kernelIllZZZZZNS0_10put_kernelERNS_14TensorIteratorERKNS_10TensorBaseEbENKUlvE_clEvENKUlvE2_clEvENKUlvE_clEvENKUlvE0_clEvEUlRllE_EEvS4_S7_RKT1_EUliE_EEvlSE_) ;  /* 0xfffffe3c04cc7950 */ /* 0x000fea0003c3ffff */
        .weak           $__internal_59_$__cuda_sm20_rem_u64
        .type           $__internal_59_$__cuda_sm20_rem_u64,@function
        .size           $__internal_59_$__cuda_sm20_rem_u64,(.L_x_27976 - $__internal_59_$__cuda_sm20_rem_u64)
$__internal_59_$__cuda_sm20_rem_u64:
        /* <DEDUP_REMOVED lines=63> */
[----:B------:R-:W-:Y:S06]  /*1c4c0*/  RET.REL.NODEC R4 `(_ZN2at6native24index_elementwise_kernelILi128ELi4EZNS0_20cuda_take_put_kernelIllZZZZZNS0_10put_kernelERNS_14TensorIteratorERKNS_10TensorBaseEbENKUlvE_clEvENKUlvE2_clEvENKUlvE_clEvENKUlvE0_clEvEUlRllE_EEvS4_S7_RKT1_EUliE_EEvlSE_) ;  /* 0xfffffe3804cc7950 */ /* 0x000fec0003c3ffff */
.L_x_24330:
        /* <DEDUP_REMOVED lines=11> */
.L_x_27976:


//--------------------- .text._ZN2at6native24index_elementwise_kernelILi128ELi4EZNS0_20cuda_take_put_kernelIliZZZZZNS0_10put_kernelERNS_14TensorIteratorERKNS_10TensorBaseEbENKUlvE_clEvENKUlvE2_clEvENKUlvE_clEvENKUlvE_clEvEUlRliE0_EEvS4_S7_RKT1_EUliE_EEvlSE_ --------------------------
	.section	.text._ZN2at6native24index_elementwise_kernelILi128ELi4EZNS0_20cuda_take_put_kernelIliZZZZZNS0_10put_kernelERNS_14TensorIteratorERKNS_10TensorBaseEbENKUlvE_clEvENKUlvE2_clEvENKUlvE_clEvENKUlvE_clEvEUlRliE0_EEvS4_S7_RKT1_EUliE_EEvlSE_,"ax",@progbits
	.align	128
        .global         _ZN2at6native24index_elementwise_kernelILi128ELi4EZNS0_20cuda_take_put_kernelIliZZZZZNS0_10put_kernelERNS_14TensorIteratorERKNS_10TensorBaseEbENKUlvE_clEvENKUlvE2_clEvENKUlvE_clEvENKUlvE_clEvEUlRliE0_EEvS4_S7_RKT1_EUliE_EEvlSE_
        .type           _ZN2at6native24index_elementwise_kernelILi128ELi4EZNS0_20cuda_take_put_kernelIliZZZZZNS0_10put_kernelERNS_14TensorIteratorERKNS_10TensorBaseEbENKUlvE_clEvENKUlvE2_clEvENKUlvE_clEvENKUlvE_clEvEUlRliE0_EEvS4_S7_RKT1_EUliE_EEvlSE_,@function
        .size           _ZN2at6native24index_elementwise_kernelILi128ELi4EZNS0_20cuda_take_put_kernelIliZZZZZNS0_10put_kernelERNS_14TensorIteratorERKNS_10TensorBaseEbENKUlvE_clEvENKUlvE2_clEvENKUlvE_clEvENKUlvE_clEvEUlRliE0_EEvS4_S7_RKT1_EUliE_EEvlSE_,(.L_x_28136 - _ZN2at6native24index_elementwise_kernelILi128ELi4EZNS0_20cuda_take_put_kernelIliZZZZZNS0_10put_kernelERNS_14TensorIteratorERKNS_10TensorBaseEbENKUlvE_clEvENKUlvE2_clEvENKUlvE_clEvENKUlvE_clEvEUlRliE0_EEvS4_S7_RKT1_EUliE_EEvlSE_)
        .other          _ZN2at6native24index_elementwise_kernelILi128ELi4EZNS0_20cuda_take_put_kernelIliZZZZZNS0_10put_kernelERNS_14TensorIteratorERKNS_10TensorBaseEbENKUlvE_clEvENKUlvE2_clEvENKUlvE_clEvENKUlvE_clEvEUlRliE0_EEvS4_S7_RKT1_EUliE_EEvlSE_,@"STO_CUDA_ENTRY STV_DEFAULT"
_ZN2at6native24index_elementwise_kernelILi128ELi4EZNS0_20cuda_take_put_kernelIliZZZZZNS0_10put_kernelERNS_14TensorIteratorERKNS_10TensorBaseEbENKUlvE_clEvENKUlvE2_clEvENKUlvE_clEvENKUlvE_clEvEUlRliE0_EEvS4_S7_RKT1_EUliE_EEvlSE_:
.text._ZN2at6native24index_elementwise_kernelILi128ELi4EZNS0_20cuda_take_put_kernelIliZZZZZNS0_10put_kernelERNS_14TensorIteratorERKNS_10TensorBaseEbENKUlvE_clEvENKUlvE2_clEvENKUlvE_clEvENKUlvE_clEvEUlRliE0_EEvS4_S7_RKT1_EUliE_EEvlSE_:
        /* <DEDUP_REMOVED lines=315> */
.L_x_24333:
        /* <DEDUP_REMOVED lines=32> */
.L_x_24335:
[----:B------:R-:W-:Y:S05]  /*15b0*/  BSYNC B6 ;  /* 0x0000000000067941 */ /* 0x000fea0003800000 */
.L_x_24334:
        /* <DEDUP_REMOVED lines=284> */
.L_x_24336:
        /* <DEDUP_REMOVED lines=8> */
.L_x_24332:
[----:B------:R-:W-:Y:S05]  /*2800*/  BSYNC B7 ;  /* 0x0000000000077941 */ /* 0x000fea0003800000 */
.L_x_24331:
        /* <DEDUP_REMOVED lines=307> */
.L_x_24339:
        /* <DEDUP_REMOVED lines=32> */
.L_x_24341:
[----:B------:R-:W-:Y:S05]  /*3d40*/  BSYNC B6 ;  /* 0x0000000000067941 */ /* 0x000fea0003800000 */
.L_x_24340:
        /* <DEDUP_REMOVED lines=284> */
.L_x_24342:
[----:B------:R-:W2:Y:S01]  /*4f10*/  LDG.E.64 R18, desc[UR36][R18.64] ;  /* 0x0000002412127981 */ /* 0x000ea2000c1e1b00 */
[----:B------:R-:W0:Y:S01]  /*4f20*/  LDC.64 R4, c[0x0][0x5c0] ;  /* 0x00017000ff047b82 */ /* 0x000e220000000a00 */
[----:B------:R-:W-:Y:S01]  /*4f30*/  IADD3 R23, R23, 0x80, RZ ;  /* 0x0000008017177810 */ /* 0x000fe20007ffe0ff */
[----:B0-----:R-:W-:-:S05]  /*4f40*/  IMAD.WIDE R2, R3, 0x8, R4 ;  /* 0x0000000803027825 */ /* 0x001fca00078e0204 */
[----:B--2---:R0:W-:Y:S02]  /*4f50*/  STG.E.64 desc[UR36][R2.64], R18 ;  /* 0x0000001202007986 */ /* 0x0041e4000c101b24 */
[----:B0-----:R-:W-:Y:S02]  /*4f60*/  MOV R2, R23 ;  /* 0x0000001700027202 */ /* 0x001fe40000000f00 */
[----:B------:R-:W-:-:S07]  /*4f70*/  MOV R3, RZ ;  /* 0x000000ff00037202 */ /* 0x000fce0000000f00 */
.L_x_24338:
[----:B------:R-:W-:Y:S05]  /*4f80*/  BSYNC B7 ;  /* 0x0000000000077941 */ /* 0x000fea0003800000 */
.L_x_24337:
        /* <DEDUP_REMOVED lines=307> */
.L_x_24345:
        /* <DEDUP_REMOVED lines=32> */
.L_x_24347:
[----:B------:R-:W-:Y:S05]  /*64c0*/  BSYNC B6 ;  /* 0x0000000000067941 */ /* 0x000fea0003800000 */
.L_x_24346:
        /* <DEDUP_REMOVED lines=284> */
.L_x_24348:
[----:B------:R-:W2:Y:S01]  /*7690*/  LDG.E.64 R18, desc[UR36][R18.64] ;  /* 0x0000002412127981 */ /* 0x000ea2000c1e1b00 */
[----:B------:R-:W0:Y:S01]  /*76a0*/  LDC.64 R4, c[0x0][0x5c0] ;  /* 0x00017000ff047b82 */ /* 0x000e220000000a00 */
[----:B------:R-:W-:Y:S02]  /*76b0*/  VIADD R23, R23, 0x80 ;  /* 0x0000008017177836 */ /* 0x000fe40000000000 */
[----:B0-----:R-:W-:-:S05]  /*76c0*/  IMAD.WIDE R2, R3, 0x8, R4 ;  /* 0x0000000803027825 */ /* 0x001fca00078e0204 */
[----:B--2---:R0:W-:Y:S02]  /*76d0*/  STG.E.64 desc[UR36][R2.64], R18 ;  /* 0x0000001202007986 */ /* 0x0041e4000c101b24 */
[----:B0-----:R-:W-:Y:S02]  /*76e0*/  MOV R2, R23 ;  /* 0x0000001700027202 */ /* 0x001fe40000000f00 */
[----:B------:R-:W-:-:S07]  /*76f0*/  MOV R3, RZ ;  /* 0x000000ff00037202 */ /* 0x000fce0000000f00 */
.L_x_24344:
[----:B------:R-:W-:Y:S05]  /*7700*/  BSYNC B7 ;  /* 0x0000000000077941 */ /* 0x000fea0003800000 */
.L_x_24343:
        /* <DEDUP_REMOVED lines=306> */
.L_x_24349:
        /* <DEDUP_REMOVED lines=32> */
.L_x_24351:
[----:B------:R-:W-:Y:S05]  /*8c30*/  BSYNC B6 ;  /* 0x0000000000067941 */ /* 0x000fea0003800000 */
.L_x_24350:
        /* <DEDUP_REMOVED lines=284> */
.L_x_24352:
[----:B------:R-:W2:Y:S01]  /*9e00*/  LDG.E.64 R18, desc[UR36][R18.64] ;  /* 0x0000002412127981 */ /* 0x000ea2000c1e1b00 */
[----:B------:R-:W0:Y:S02]  /*9e10*/  LDC.64 R4, c[0x0][0x5c0] ;  /* 0x00017000ff047b82 */ /* 0x000e240000000a00 */
[----:B0-----:R-:W-:-:S05]  /*9e20*/  IMAD.WIDE R2, R3, 0x8, R4 ;  /* 0x0000000803027825 */ /* 0x001fca00078e0204 */
[----:B--2---:R-:W-:Y:S01]  /*9e30*/  STG.E.64 desc[UR36][R2.64], R18 ;  /* 0x0000001202007986 */ /* 0x004fe2000c101b24 */
[----:B------:R-:W-:Y:S05]  /*9e40*/  EXIT ;  /* 0x000000000000794d */ /* 0x000fea0003800000 */
.L_x_24353:
        /* <DEDUP_REMOVED lines=11> */
.L_x_28136:


//--------------------- .text._ZN2at6native24index_elementwise_kernelILi128ELi4EZNS0_20cuda_take_put_kernelIliZZZZZNS0_10put_kernelERNS_14TensorIteratorERKNS_10TensorBaseEbENKUlvE_clEvENKUlvE2_clEvENKUlvE_clEvENKUlvE_clEvEUlRliE_EEvS4_S7_RKT1_EUliE_EEvlSE_ --------------------------
	.section	.text._ZN2at6native24index_elementwise_kernelILi128ELi4EZNS0_20cuda_take_put_kernelIliZZZZZNS0_10put_kernelERNS_14TensorIteratorERKNS_10TensorBaseEbENKUlvE_clEvENKUlvE2_clEvENKUlvE_clEvENKUlvE_clEvEUlRliE_EEvS4_S7_RKT1_EUliE_EEvlSE_,"ax",@progbits
	.align	128
        .global         _ZN2at6native24index_elementwise_kernelILi128ELi4EZNS0_20cuda_take_put_kernelIliZZZZZNS0_10put_kernelERNS_14TensorIteratorERKNS_10TensorBaseEbENKUlvE_clEvENKUlvE2_clEvENKUlvE_clEvENKUlvE_clEvEUlRliE_EEvS4_S7_RKT1_EUliE_EEvlSE_
        .type           _ZN2at6native24index_elementwise_kernelILi128ELi4EZNS0_20cuda_take_put_kernelIliZZZZZNS0_10put_kernelERNS_14TensorIteratorERKNS_10TensorBaseEbENKUlvE_clEvENKUlvE2_clEvENKUlvE_clEvENKUlvE_clEvEUlRliE_EEvS4_S7_RKT1_EUliE_EEvlSE_,@function
        .size           _ZN2at6native24index_elementwise_kernelILi128ELi4EZNS0_20cuda_take_put_kernelIliZZZZZNS0_10put_kernelERNS_14TensorIteratorERKNS_10TensorBaseEbENKUlvE_clEvENKUlvE2_clEvENKUlvE_clEvENKUlvE_clEvEUlRliE_EEvS4_S7_RKT1_EUliE_EEvlSE_,(.L_x_28137 - _ZN2at6native24index_elementwise_kernelILi128ELi4EZNS0_20cuda_take_put_kernelIliZZZZZNS0_10put_kernelERNS_14TensorIteratorERKNS_10TensorBaseEbENKUlvE_clEvENKUlvE2_clEvENKUlvE_clEvENKUlvE_clEvEUlRliE_EEvS4_S7_RKT1_EUliE_EEvlSE_)
        .other          _ZN2at6native24index_elementwise_kernelILi128ELi4EZNS0_20cuda_take_put_kernelIliZZZZZNS0_10put_kernelERNS_14TensorIteratorERKNS_10TensorBaseEbENKUlvE_clEvENKUlvE2_clEvENKUlvE_clEvENKUlvE_clEvEUlRliE_EEvS4_S7_RKT1_EUliE_EEvlSE_,@"STO_CUDA_ENTRY STV_DEFAULT"
_ZN2at6native24index_elementwise_kernelILi128ELi4EZNS0_20cuda_take_put_kernelIliZZZZZNS0_10put_kernelERNS_14TensorIteratorERKNS_10TensorBaseEbENKUlvE_clEvENKUlvE2_clEvENKUlvE_clEvENKUlvE_clEvEUlRliE_EEvS4_S7_RKT1_EUliE_EEvlSE_:
.text._ZN2at6native24index_elementwise_kernelILi128ELi4EZNS0_20cuda_take_put_kernelIliZZZZZNS0_10put_kernelERNS_14TensorIteratorERKNS_10TensorBaseEbENKUlvE_clEvENKUlvE2_clEvENKUlvE_clEvENKUlvE_clEvEUlRliE_EEvS4_S7_RKT1_EUliE_EEvlSE_:
        /* <DEDUP_REMOVED lines=315> */
.L_x_24356:
        /* <DEDUP_REMOVED lines=32> */
.L_x_24358:
[----:B------:R-:W-:Y:S05]  /*15b0*/  BSYNC B6 ;  /* 0x0000000000067941 */ /* 0x000fea0003800000 */
.L_x_24357:
        /* <DEDUP_REMOVED lines=284> */
.L_x_24359:
[----:B------:R-:W2:Y:S01]  /*2780*/  LDG.E.64 R18, desc[UR36][R18.64] ;  /* 0x0000002412127981 */ /* 0x000ea2000c1e1b00 */
[----:B------:R-:W0:Y:S01]  /*2790*/  LDC.64 R4, c[0x0][0x5c8] ;  /* 0x00017200ff047b82 */ /* 0x000e220000000a00 */
[----:B------:R-:W-:-:S04]  /*27a0*/  LEA R22, R25, R22, 0x9 ;  /* 0x0000001619167211 */ /* 0x000fc800078e48ff */
[----:B------:R-:W-:Y:S01]  /*27b0*/  IADD3 R23, R22, 0x80, RZ ;  /* 0x0000008016177810 */ /* 0x000fe20007ffe0ff */
[----:B0-----:R-:W-:-:S05]  /*27c0*/  IMAD.WIDE R2, R3, 0x8, R4 ;  /* 0x0000000803027825 */ /* 0x001fca00078e0204 */
[----:B--2---:R0:W-:Y:S02]  /*27d0*/  REDG.E.ADD.64.STRONG.GPU desc[UR36][R2.64], R18 ;  /* 0x000000120200798e */ /* 0x0041e4000c10e5a4 */
[----:B0-----:R-:W-:Y:S01]  /*27e0*/  MOV R2, R23 ;  /* 0x0000001700027202 */ /* 0x001fe20000000f00 */
[----:B------:R-:W-:-:S07]  /*27f0*/  IMAD.MOV.U32 R3, RZ, RZ, RZ ;  /* 0x000000ffff037224 */ /* 0x000fce00078e00ff */
.L_x_24355:
[----:B------:R-:W-:Y:S05]  /*2800*/  BSYNC B7 ;  /* 0x0000000000077941 */ /* 0x000fea0003800000 */
.L_x_24354:
        /* <DEDUP_REMOVED lines=307> */
.L_x_24362:
        /* <DEDUP_REMOVED lines=32> */
.L_x_24364:
[----:B------:R-:W-:Y:S05]  /*3d40*/  BSYNC B6 ;  /* 0x0000000000067941 */ /* 0x000fea0003800000 */
.L_x_24363:
        /* <DEDUP_REMOVED lines=284> */
.L_x_24365:
[----:B------:R-:W2:Y:S01]  /*4f10*/  LDG.E.64 R18, desc[UR36][R18.64] ;  /* 0x0000002412127981 */ /* 0x000ea2000c1e1b00 */
[----:B------:R-:W0:Y:S01]  /*4f20*/  LDC.64 R4, c[0x0][0x5c8] ;  /* 0x00017200ff047b82 */ /* 0x000e220000000a00 */
[----:B------:R-:W-:Y:S01]  /*4f30*/  IADD3 R23, R23, 0x80, RZ ;  /* 0x0000008017177810 */ /* 0x000fe20007ffe0ff */
[----:B0-----:R-:W-:-:S05]  /*4f40*/  IMAD.WIDE R2, R3, 0x8, R4 ;  /* 0x0000000803027825 */ /* 0x001fca00078e0204 */
[----:B--2---:R0:W-:Y:S02]  /*4f50*/  REDG.E.ADD.64.STRONG.GPU desc[UR36][R2.64], R18 ;  /* 0x000000120200798e */ /* 0x0041e4000c10e5a4 */
[----:B0-----:R-:W-:Y:S02]  /*4f60*/  MOV R2, R23 ;  /* 0x0000001700027202 */ /* 0x001fe40000000f00 */
[----:B------:R-:W-:-:S07]  /*4f70*/  MOV R3, RZ ;  /* 0x000000ff00037202 */ /* 0x000fce0000000f00 */
.L_x_24361:
[----:B------:R-:W-:Y:S05]  /*4f80*/  BSYNC B7 ;  /* 0x0000000000077941 */ /* 0x000fea0003800000 */
.L_x_24360:
        /* <DEDUP_REMOVED lines=307> */
.L_x_24368:
        /* <DEDUP_REMOVED lines=32> */
.L_x_24370:
[----:B------:R-:W-:Y:S05]  /*64c0*/  BSYNC B6 ;  /* 0x0000000000067941 */ /* 0x000fea0003800000 */
.L_x_24369:
        /* <DEDUP_REMOVED lines=284> */
.L_x_24371:
[----:B------:R-:W2:Y:S01]  /*7690*/  LDG.E.64 R18, desc[UR36][R18.64] ;  /* 0x0000002412127981 */ /* 0x000ea2000c1e1b00 */
[----:B------:R-:W0:Y:S01]  /*76a0*/  LDC.64 R4, c[0x0][0x5c8] ;  /* 0x00017200ff047b82 */ /* 0x000e220000000a00 */
[----:B------:R-:W-:Y:S02]  /*76b0*/  VIADD R23, R23, 0x80 ;  /* 0x0000008017177836 */ /* 0x000fe40000000000 */
[----:B0-----:R-:W-:-:S05]  /*76c0*/  IMAD.WIDE R2, R3, 0x8, R4 ;  /* 0x0000000803027825 */ /* 0x001fca00078e0204 */
[----:B--2---:R0:W-:Y:S02]  /*76d0*/  REDG.E.ADD.64.STRONG.GPU desc[UR36][R2.64], R18 ;  /* 0x000000120200798e */ /* 0x0041e4000c10e5a4 */
[----:B0-----:R-:W-:Y:S02]  /*76e0*/  MOV R2, R23 ;  /* 0x0000001700027202 */ /* 0x001fe40000000f00 */
[----:B------:R-:W-:-:S07]  /*76f0*/  MOV R3, RZ ;  /* 0x000000ff00037202 */ /* 0x000fce0000000f00 */
.L_x_24367:
[----:B------:R-:W-:Y:S05]  /*7700*/  BSYNC B7 ;  /* 0x0000000000077941 */ /* 0x000fea0003800000 */
.L_x_24366:
        /* <DEDUP_REMOVED lines=306> */
.L_x_24372:
        /* <DEDUP_REMOVED lines=32> */
.L_x_24374:
[----:B------:R-:W-:Y:S05]  /*8c30*/  BSYNC B6 ;  /* 0x0000000000067941 */ /* 0x000fea0003800000 */
.L_x_24373:
        /* <DEDUP_REMOVED lines=284> */
.L_x_24375:
[----:B------:R-:W2:Y:S01]  /*9e00*/  LDG.E.64 R18, desc[UR36][R18.64] ;  /* 0x0000002412127981 */ /* 0x000ea2000c1e1b00 */
[----:B------:R-:W0:Y:S02]  /*9e10*/  LDC.64 R4, c[0x0][0x5c8] ;  /* 0x00017200ff047b82 */ /* 0x000e240000000a00 */
[----:B0-----:R-:W-:-:S05]  /*9e20*/  IMAD.WIDE R2, R3, 0x8, R4 ;  /* 0x0000000803027825 */ /* 0x001fca00078e0204 */
[----:B--2---:R-:W-:Y:S01]  /*9e30*/  REDG.E.ADD.64.STRONG.GPU desc[UR36][R2.64], R18 ;  /* 0x000000120200798e */ /* 0x004fe2000c10e5a4 */
[----:B------:R-:W-:Y:S05]  /*9e40*/  EXIT ;  /* 0x000000000000794d */ /* 0x000fea0003800000 */
.L_x_24376:
        /* <DEDUP_REMOVED lines=11> */
.L_x_28137:


//--------------------- .text._ZN2at6native24index_elementwise_kernelILi128ELi4EZNS0_20cuda_take_put_kernelIilZZZZZNS0_10put_kernelERNS_14TensorIteratorERKNS_10TensorBaseEbENKUlvE_clEvENKUlvE1_clEvENKUlvE_clEvENKUlvE0_clEvEUlRilE0_EEvS4_S7_RKT1_EUliE_EEvlSE_ --------------------------
	.section	.text._ZN2at6native24index_elementwise_kernelILi128ELi4EZNS0_20cuda_take_put_kernelIilZZZZZNS0_10put_kernelERNS_14TensorIteratorERKNS_10TensorBaseEbENKUlvE_clEvENKUlvE1_clEvENKUlvE_clEvENKUlvE0_clEvEUlRilE0_EEvS4_S7_RKT1_EUliE_EEvlSE_,"ax",@progbits
	.align	128
        .global         _ZN2at6native24index_elementwise_kernelILi128ELi4EZNS0_20cuda_take_put_kernelIilZZZZZNS0_10put_kernelERNS_14TensorIteratorERKNS_10TensorBaseEbENKUlvE_clEvENKUlvE1_clEvENKUlvE_clEvENKUlvE0_clEvEUlRilE0_EEvS4_S7_RKT1_EUliE_EEvlSE_
        .type           _ZN2at6native24index_elementwise_kernelILi128ELi4EZNS0_20cuda_take_put_kernelIilZZZZZNS0_10put_kernelERNS_14TensorIteratorERKNS_10TensorBaseEbENKUlvE_clEvENKUlvE1_clEvENKUlvE_clEvENKUlvE0_clEvEUlRilE0_EEvS4_S7_RKT1_EUliE_EEvlSE_,@function
        .size           _ZN2at6native24index_elementwise_kernelILi128ELi4EZNS0_20cuda_take_put_kernelIilZZZZZNS0_10put_kernelERNS_14TensorIteratorERKNS_10TensorBaseEbENKUlvE_clEvENKUlvE1_clEvENKUlvE_clEvENKUlvE0_clEvEUlRilE0_EEvS4_S7_RKT1_EUliE_EEvlSE_,(.L_x_27978 - _ZN2at6native24index_elementwise_kernelILi128ELi4EZNS0_20cuda_take_put_kernelIilZZZZZNS0_10put_kernelERNS_14TensorIteratorERKNS_10TensorBaseEbENKUlvE_clEvENKUlvE1_clEvENKUlvE_clEvENKUlvE0_clEvEUlRilE0_EEvS4_S7_RKT1_EUliE_EEvlSE_)
        .other          _ZN2at6native24index_elementwise_kernelILi128ELi4EZNS0_20cuda_take_put_kernelIilZZZZZNS0_10put_kernelERNS_14TensorIteratorERKNS_10TensorBaseEbENKUlvE_clEvENKUlvE1_clEvENKUlvE_clEvENKUlvE0_clEvEUlRilE0_EEvS4_S7_RKT1_EUliE_EEvlSE_,@"STO_CUDA_ENTRY STV_DEFAULT"
_ZN2at6native24index_elementwise_kernelILi128ELi4EZNS0_20cuda_take_put_kernelIilZZZZZNS0_10put_kernelERNS_14TensorIteratorERKNS_10TensorBaseEbENKUlvE_clEvENKUlvE1_clEvENKUlvE_clEvENKUlvE0_clEvEUlRilE0_EEvS4_S7_RKT1_EUliE_EEvlSE_:
.text._ZN2at6native24index_elementwise_kernelILi128ELi4EZNS0_20cuda_take_put_kernelIilZZZZZNS0_10put_kernelERNS_14TensorIteratorERKNS_10TensorBaseEbENKUlvE_clEvENKUlvE1_clEvENKUlvE_clEvENKUlvE0_clEvEUlRilE0_EEvS4_S7_RKT1_EUliE_EEvlSE_:
        /* <DEDUP_REMOVED lines=317> */
.L_x_24379:
        /* <DEDUP_REMOVED lines=29> */
.L_x_24381:
[----:B------:R-:W-:Y:S05]  /*15a0*/  BSYNC B7 ;  /* 0x0000000000077941 */ /* 0x000fea0003800000 */
.L_x_24380:
        /* <DEDUP_REMOVED lines=25> */
[----:B------:R-:W-:Y:S05]  /*1740*/  CALL.REL.NOINC `($__internal_60_$__cuda_sm20_div_u64) ;  /* 0x000001a4004c7944 */ /* 0x000fea0003c00000 */
        /* <DEDUP_REMOVED lines=11> */
.L_x_24384:
        /* <DEDUP_REMOVED lines=23> */
.L_x_24385:
[----:B------:R-:W-:Y:S05]  /*1970*/  BSYNC B0 ;  /* 0x0000000000007941 */ /* 0x000fea0003800000 */
.L_x_24383:
        /* <DEDUP_REMOVED lines=32> */
.L_x_24387:
        /* <DEDUP_REMOVED lines=24> */
.L_x_24388:
[----:B------:R-:W-:Y:S05]  /*1d00*/  BSYNC B0 ;  /* 0x0000000000007941 */ /* 0x000fea0003800000 */
.L_x_24386:
        /* <DEDUP_REMOVED lines=20> */
[----:B------:R-:W-:Y:S05]  /*1e50*/  CALL.REL.NOINC `($__internal_60_$__cuda_sm20_div_u64) ;  /* 0x0000019c00887944 */ /* 0x000fea0003c00000 */
        /* <DEDUP_REMOVED lines=12> */
.L_x_24390:
        /* <DEDUP_REMOVED lines=24> */
.L_x_24391:
[----:B------:R-:W-:Y:S05]  /*20a0*/  BSYNC B0 ;  /* 0x0000000000007941 */ /* 0x000fea0003800000 */
.L_x_24389:
        /* <DEDUP_REMOVED lines=33> */
.L_x_24393:
        /* <DEDUP_REMOVED lines=24> */
.L_x_24394:
[----:B------:R-:W-:Y:S05]  /*2440*/  BSYNC B0 ;  /* 0x0000000000007941 */ /* 0x000fea0003800000 */
.L_x_24392:
        /* <DEDUP_REMOVED lines=33> */
.L_x_24396:
        /* <DEDUP_REMOVED lines=24> */
.L_x_24397:
[----:B------:R-:W-:Y:S05]  /*27e0*/  BSYNC B0 ;  /* 0x0000000000007941 */ /* 0x000fea0003800000 */
.L_x_24395:
        /* <DEDUP_REMOVED lines=33> */
.L_x_24399:
        /* <DEDUP_REMOVED lines=24> */
.L_x_24400:
[----:B------:R-:W-:Y:S05]  /*2b80*/  BSYNC B0 ;  /* 0x0000000000007941 */ /* 0x000fea0003800000 */
.L_x_24398:
        /* <DEDUP_REMOVED lines=33> */
.L_x_24402:
        /* <DEDUP_REMOVED lines=24> */
.L_x_24403:
[----:B------:R-:W-:Y:S05]  /*2f20*/  BSYNC B0 ;  /* 0x0000000000007941 */ /* 0x000fea0003800000 */
.L_x_24401:
        /* <DEDUP_REMOVED lines=33> */
.L_x_24405:
        /* <DEDUP_REMOVED lines=24> */
.L_x_24406:
[----:B------:R-:W-:Y:S05]  /*32c0*/  BSYNC B0 ;  /* 0x0000000000007941 */ /* 0x000fea0003800000 */
.L_x_24404:
        /* <DEDUP_REMOVED lines=33> */
.L_x_24408:
        /* <DEDUP_REMOVED lines=24> */
.L_x_24409:
[----:B------:R-:W-:Y:S05]  /*3660*/  BSYNC B0 ;  /* 0x0000000000007941 */ /* 0x000fea0003800000 */
.L_x_24407:
        /* <DEDUP_REMOVED lines=33> */
.L_x_24411:
        /* <DEDUP_REMOVED lines=24> */
.L_x_24412:
[----:B------:R-:W-:Y:S05]  /*3a00*/  BSYNC B0 ;  /* 0x0000000000007941 */ /* 0x000fea0003800000 */
.L_x_24410:
        /* <DEDUP_REMOVED lines=33> */
.L_x_24414:
        /* <DEDUP_REMOVED lines=24> */
.L_x_24415:
[----:B------:R-:W-:Y:S05]  /*3da0*/  BSYNC B0 ;  /* 0x0000000000007941 */ /* 0x000fea0003800000 */
.L_x_24413:
        /* <DEDUP_REMOVED lines=33> */
.L_x_24417:
        /* <DEDUP_REMOVED lines=24> */
.L_x_24418:
[----:B------:R-:W-:Y:S05]  /*4140*/  BSYNC B0 ;  /* 0x0000000000007941 */ /* 0x000fea0003800000 */
.L_x_24416:
        /* <DEDUP_REMOVED lines=33> */
.L_x_24420:
        /* <DEDUP_REMOVED lines=24> */
.L_x_24421:
[----:B------:R-:W-:Y:S05]  /*44e0*/  BSYNC B0 ;  /* 0x0000000000007941 */ /* 0x000fea0003800000 */
.L_x_24419:
        /* <DEDUP_REMOVED lines=33> */
.L_x_24423:
        /* <DEDUP_REMOVED lines=24> */
.L_x_24424:
[----:B------:R-:W-:Y:S05]  /*4880*/  BSYNC B0 ;  /* 0x0000000000007941 */ /* 0x000fea0003800000 */
.L_x_24422:
        /* <DEDUP_REMOVED lines=33> */
.L_x_24426:
        /* <DEDUP_REMOVED lines=24> */
.L_x_24427:
[----:B------:R-:W-:Y:S05]  /*4c20*/  BSYNC B0 ;  /* 0x0000000000007941 */ /* 0x000fea0003800000 */
.L_x_24425:
        /* <DEDUP_REMOVED lines=33> */
.L_x_24429:
        /* <DEDUP_REMOVED lines=24> */
.L_x_24430:
[----:B------:R-:W-:Y:S05]  /*4fc0*/  BSYNC B0 ;  /* 0x0000000000007941 */ /* 0x000fea0003800000 */
.L_x_24428:
        /* <DEDUP_REMOVED lines=33> */
.L_x_24432:
        /* <DEDUP_REMOVED lines=24> */
.L_x_24433:
[----:B------:R-:W-:Y:S05]  /*5360*/  BSYNC B0 ;  /* 0x0000000000007941 */ /* 0x000fea0003800000 */
.L_x_24431:
        /* <DEDUP_REMOVED lines=33> */
.L_x_24435:
        /* <DEDUP_REMOVED lines=24> */
.L_x_24436:
[----:B------:R-:W-:Y:S05]  /*5700*/  BSYNC B0 ;  /* 0x0000000000007941 */ /* 0x000fea0003800000 */
.L_x_24434:
        /* <DEDUP_REMOVED lines=33> */
.L_x_24438:
        /* <DEDUP_REMOVED lines=24> */
.L_x_24439:
[----:B------:R-:W-:Y:S05]  /*5aa0*/  BSYNC B0 ;  /* 0x0000000000007941 */ /* 0x000fea0003800000 */
.L_x_24437:
        /* <DEDUP_REMOVED lines=33> */
.L_x_24441:
        /* <DEDUP_REMOVED lines=24> */
.L_x_24442:
[----:B------:R-:W-:Y:S05]  /*5e40*/  BSYNC B0 ;  /* 0x0000000000007941 */ /* 0x000fea0003800000 */
.L_x_24440:
        /* <DEDUP_REMOVED lines=33> */
.L_x_24444:
        /* <DEDUP_REMOVED lines=24> */
.L_x_24445:
[----:B------:R-:W-:Y:S05]  /*61e0*/  BSYNC B0 ;  /* 0x0000000000007941 */ /* 0x000fea0003800000 */
.L_x_24443:
        /* <DEDUP_REMOVED lines=33> */
.L_x_24447:
        /* <DEDUP_REMOVED lines=24> */
.L_x_24448:
[----:B------:R-:W-:Y:S05]  /*6580*/  BSYNC B0 ;  /* 0x0000000000007941 */ /* 0x000fea0003800000 */
.L_x_24446:
        /* <DEDUP_REMOVED lines=33> */
.L_x_24450:
        /* <DEDUP_REMOVED lines=24> */
.L_x_24451:
[----:B------:R-:W-:Y:S05]  /*6920*/  BSYNC B0 ;  /* 0x0000000000007941 */ /* 0x000fea0003800000 */
.L_x_24449:
        /* <DEDUP_REMOVED lines=31> */
.L_x_24453:
        /* <DEDUP_REMOVED lines=23> */
.L_x_24454:
[----:B------:R-:W-:Y:S05]  /*6c90*/  BSYNC B0 ;  /* 0x0000000000007941 */ /* 0x000fea0003800000 */
.L_x_24452:
        /* <DEDUP_REMOVED lines=17> */
[----:B------:R-:W-:Y:S05]  /*6db0*/  CALL.REL.NOINC `($__internal_61_$__cuda_sm20_rem_u64) ;  /* 0x0000015000c47944 */ /* 0x000fea0003c00000 */
[----:B------:R-:W-:Y:S01]  /*6dc0*/  IMAD.MOV.U32 R4, RZ, RZ, R0 ;  /* 0x000000ffff047224 */ /* 0x000fe200078e0000 */
[----:B------:R-:W-:Y:S01]  /*6dd0*/  MOV R5, R3 ;  /* 0x0000000300057202 */ /* 0x000fe20000000f00 */
[----:B------:R-:W-:Y:S06]  /*6de0*/  BRA `(.L_x_24457) ;  /* 0x0000000000507947 */ /* 0x000fec0003800000 */
.L_x_24456:
        /* <DEDUP_REMOVED lines=20> */
.L_x_24457:
[----:B------:R-:W-:Y:S05]  /*6f30*/  BSYNC B0 ;  /* 0x0000000000007941 */ /* 0x000fea0003800000 */
.L_x_24455:
[----:B------:R-:W-:Y:S01]  /*6f40*/  ULDC.64 UR4, c[0x0][0x5c0] ;  /* 0x0001700000047ab9 */ /* 0x000fe20000000a00 */
[----:B------:R-:W-:Y:S02]  /*6f50*/  IMAD.MOV.U32 R3, RZ, RZ, R15 ;  /* 0x000000ffff037224 */ /* 0x000fe400078e000f */
[----:B------:R-:W-:Y:S02]  /*6f60*/  IMAD R5, R5, UR4, RZ ;  /* 0x0000000405057c24 */ /* 0x000fe4000f8e02ff */
[----:B------:R-:W-:-:S04]  /*6f70*/  IMAD.WIDE.U32 R2, R4, UR4, R2 ;  /* 0x0000000404027c25 */ /* 0x000fc8000f8e0002 */
[----:B------:R-:W-:-:S05]  /*6f80*/  IMAD R5, R4, UR5, R5 ;  /* 0x0000000504057c24 */ /* 0x000fca000f8e0205 */
[----:B------:R-:W-:-:S07]  /*6f90*/  IADD3 R15, R3, R5, RZ ;  /* 0x00000005030f7210 */ /* 0x000fce0007ffe0ff */
.L_x_24382:
        /* <DEDUP_REMOVED lines=12> */
.L_x_24378:
[----:B------:R-:W-:Y:S05]  /*7060*/  BSYNC B6 ;  /* 0x0000000000067941 */ /* 0x000fea0003800000 */
.L_x_24377:
        /* <DEDUP_REMOVED lines=308> */
.L_x_24460:
        /* <DEDUP_REMOVED lines=29> */
.L_x_24462:
[----:B------:R-:W-:Y:S05]  /*8580*/  BSYNC B7 ;  /* 0x0000000000077941 */ /* 0x000fea0003800000 */
.L_x_24461:
        /* <DEDUP_REMOVED lines=37> */
.L_x_24465:
        /* <DEDUP_REMOVED lines=23> */
.L_x_24466:
[----:B------:R-:W-:Y:S05]  /*8950*/  BSYNC B0 ;  /* 0x0000000000007941 */ /* 0x000fea0003800000 */
.L_x_24464:
        /* <DEDUP_REMOVED lines=32> */
.L_x_24468:
        /* <DEDUP_REMOVED lines=24> */
.L_x_24469:
[----:B------:R-:W-:Y:S05]  /*8ce0*/  BSYNC B0 ;  /* 0x0000000000007941 */ /* 0x000fea0003800000 */
.L_x_24467:
        /* <DEDUP_REMOVED lines=32> */
.L_x_24471:
        /* <DEDUP_REMOVED lines=24> */
.L_x_24472:
[----:B------:R-:W-:Y:S05]  /*9070*/  BSYNC B0 ;  /* 0x0000000000007941 */ /* 0x000fea0003800000 */
.L_x_24470:
        /* <DEDUP_REMOVED lines=32> */
.L_x_24474:
        /* <DEDUP_REMOVED lines=24> */
.L_x_24475:
[----:B------:R-:W-:Y:S05]  /*9400*/  BSYNC B0 ;  /* 0x0000000000007941 */ /* 0x000fea0003800000 */
.L_x_24473:
        /* <DEDUP_REMOVED lines=32> */
.L_x_24477:
        /* <DEDUP_REMOVED lines=24> */
.L_x_24478:
[----:B------:R-:W-:Y:S05]  /*9790*/  BSYNC B0 ;  /* 0x0000000000007941 */ /* 0x000fea0003800000 */
.L_x_24476:
        /* <DEDUP_REMOVED lines=32> */
.L_x_24480:
        /* <DEDUP_REMOVED lines=24> */
.L_x_24481:
[----:B------:R-:W-:Y:S05]  /*9b20*/  BSYNC B0 ;  /* 0x0000000000007941 */ /* 0x000fea0003800000 */
.L_x_24479:
        /* <DEDUP_REMOVED lines=32> */
.L_x_24483:
        /* <DEDUP_REMOVED lines=24> */
.L_x_24484:
[----:B------:R-:W-:Y:S05]  /*9eb0*/  BSYNC B0 ;  /* 0x0000000000007941 */ /* 0x000fea0003800000 */
.L_x_24482:
        /* <DEDUP_REMOVED lines=32> */
.L_x_24486:
        /* <DEDUP_REMOVED lines=24> */
.L_x_24487:
[----:B------:R-:W-:Y:S05]  /*a240*/  BSYNC B0 ;  /* 0x0000000000007941 */ /* 0x000fea0003800000 */
.L_x_24485:
        /* <DEDUP_REMOVED lines=32> */
.L_x_24489:
        /* <DEDUP_REMOVED lines=24> */
.L_x_24490:
[----:B------:R-:W-:Y:S05]  /*a5d0*/  BSYNC B0 ;  /* 0x0000000000007941 */ /* 0x000fea0003800000 */
.L_x_24488:
        /* <DEDUP_REMOVED lines=32> */
.L_x_24492:
        /* <DEDUP_REMOVED lines=24> */
.L_x_24493:
[----:B------:R-:W-:Y:S05]  /*a960*/  BSYNC B0 ;  /* 0x0000000000007941 */ /* 0x000fea0003800000 */
.L_x_24491:
        /* <DEDUP_REMOVED lines=32> */
.L_x_24495:
        /* <DEDUP_REMOVED lines=24> */
.L_x_24496:
[----:B------:R-:W-:Y:S05]  /*acf0*/  BSYNC B0 ;  /* 0x0000000000007941 */ /* 0x000fea0003800000 */
.L_x_24494:
        /* <DEDUP_REMOVED lines=32> */
.L_x_24498:
        /* <DEDUP_REMOVED lines=24> */
.L_x_24499:
[----:B------:R-:W-:Y:S05]  /*b080*/  BSYNC B0 ;  /* 0x0000000000007941 */ /* 0x000fea0003800000 */
.L_x_24497:
        /* <DEDUP_REMOVED lines=32> */
.L_x_24501:
        /* <DEDUP_REMOVED lines=24> */
.L_x_24502:
[----:B------:R-:W-:Y:S05]  /*b410*/  BSYNC B0 ;  /* 0x0000000000007941 */ /* 0x000fea0003800000 */
.L_x_24500:
        /* <DEDUP_REMOVED lines=32> */
.L_x_24504:
        /* <DEDUP_REMOVED lines=24> */
.L_x_24505:
[----:B------:R-:W-:Y:S05]  /*b7a0*/  BSYNC B0 ;  /* 0x0000000000007941 */ /* 0x000fea0003800000 */
.L_x_24503:
        /* <DEDUP_REMOVED lines=32> */
.L_x_24507:
        /* <DEDUP_REMOVED lines=24> */
.L_x_24508:
[----:B------:R-:W-:Y:S05]  /*bb30*/  BSYNC B0 ;  /* 0x0000000000007941 */ /* 0x000fea0003800000 */
.L_x_24506:
        /* <DEDUP_REMOVED lines=32> */
.L_x_24510:
        /* <DEDUP_REMOVED lines=24> */
.L_x_24511:
[----:B------:R-:W-:Y:S05]  /*bec0*/  BSYNC B0 ;  /* 0x0000000000007941 */ /* 0x000fea0003800000 */
.L_x_24509:
        /* <DEDUP_REMOVED lines=32> */
.L_x_24513:
        /* <DEDUP_REMOVED lines=24> */
.L_x_24514:
[----:B------:R-:W-:Y:S05]  /*c250*/  BSYNC B0 ;  /* 0x0000000000007941 */ /* 0x000fea0003800000 */
.L_x_24512:
        /* <DEDUP_REMOVED lines=32> */
.L_x_24516:
        /* <DEDUP_REMOVED lines=24> */
.L_x_24517:
[----:B------:R-:W-:Y:S05]  /*c5e0*/  BSYNC B0 ;  /* 0x0000000000007941 */ /* 0x000fea0003800000 */
.L_x_24515:
        /* <DEDUP_REMOVED lines=32> */
.L_x_24519:
        /* <DEDUP_REMOVED lines=24> */
.L_x_24520:
[----:B------:R-:W-:Y:S05]  /*c970*/  BSYNC B0 ;  /* 0x0000000000007941 */ /* 0x000fea0003800000 */
.L_x_24518:
        /* <DEDUP_REMOVED lines=32> */
.L_x_24522:
        /* <DEDUP_REMOVED lines=24> */
.L_x_24523:
[----:B------:R-:W-:Y:S05]  /*cd00*/  BSYNC B0 ;  /* 0x0000000000007941 */ /* 0x000fea0003800000 */
.L_x_24521:
        /* <DEDUP_REMOVED lines=32> */
.L_x_24525:
        /* <DEDUP_REMOVED lines=24> */
.L_x_24526:
[----:B------:R-:W-:Y:S05]  /*d090*/  BSYNC B0 ;  /* 0x0000000000007941 */ /* 0x000fea0003800000 */
.L_x_24524:
        /* <DEDUP_REMOVED lines=32> */
.L_x_24528:
        /* <DEDUP_REMOVED lines=24> */
.L_x_24529:
[----:B------:R-:W-:Y:S05]  /*d420*/  BSYNC B0 ;  /* 0x0000000000007941 */ /* 0x000fea0003800000 */
.L_x_24527:
        /* <DEDUP_REMOVED lines=32> */
.L_x_24531:
        /* <DEDUP_REMOVED lines=24> */
.L_x_24532:
[----:B------:R-:W-:Y:S05]  /*d7b0*/  BSYNC B0 ;  /* 0x0000000000007941 */ /* 0x000fea0003800000 */
.L_x_24530:
        /* <DEDUP_REMOVED lines=30> */
.L_x_24534:
        /* <DEDUP_REMOVED lines=23> */
.L_x_24535:
[----:B------:R-:W-:Y:S05]  /*db10*/  BSYNC B0 ;  /* 0x0000000000007941 */ /* 0x000fea0003800000 */
.L_x_24533:
        /* <DEDUP_REMOVED lines=20> */
.L_x_24537:
        /* <DEDUP_REMOVED lines=19> */
.L_x_24538:
[----:B------:R-:W-:Y:S05]  /*dd90*/  BSYNC B0 ;  /* 0x0000000000007941 */ /* 0x000fea0003800000 */
.L_x_24536:
[----:B------:R-:W-:Y:S02]  /*dda0*/  ULDC.64 UR4, c[0x0][0x5c0] ;  /* 0x0001700000047ab9 */ /* 0x000fe40000000a00 */
[----:B------:R-:W-:Y:S02]  /*ddb0*/  IMAD R3, R5, UR4, RZ ;  /* 0x0000000405037c24 */ /* 0x000fe4000f8e02ff */
[----:B------:R-:W-:-:S04]  /*ddc0*/  IMAD.WIDE.U32 R12, R4, UR4, R12 ;  /* 0x00000004040c7c25 */ /* 0x000fc8000f8e000c */
[----:B------:R-:W-:-:S05]  /*ddd0*/  IMAD R3, R4, UR5, R3 ;  /* 0x0000000504037c24 */ /* 0x000fca000f8e0203 */
[----:B------:R-:W-:-:S07]  /*dde0*/  IADD3 R13, R13, R3, RZ ;  /* 0x000000030d0d7210 */ /* 0x000fce0007ffe0ff */
.L_x_24463:
        /* <DEDUP_REMOVED lines=11> */
.L_x_24459:
[----:B------:R-:W-:Y:S05]  /*dea0*/  BSYNC B6 ;  /* 0x0000000000067941 */ /* 0x000fea0003800000 */
.L_x_24458:
        /* <DEDUP_REMOVED lines=308> */
.L_x_24541:
        /* <DEDUP_REMOVED lines=29> */
.L_x_24543:
[----:B------:R-:W-:Y:S05]  /*f3c0*/  BSYNC B7 ;  /* 0x0000000000077941 */ /* 0x000fea0003800000 */
.L_x_24542:
        /* <DEDUP_REMOVED lines=37> */
.L_x_24546:
        /* <DEDUP_REMOVED lines=23> */
.L_x_24547:
[----:B------:R-:W-:Y:S05]  /*f790*/  BSYNC B0 ;  /* 0x0000000000007941 */ /* 0x000fea0003800000 */
.L_x_24545:
        /* <DEDUP_REMOVED lines=32> */
.L_x_24549:
        /* <DEDUP_REMOVED lines=24> */
.L_x_24550:
[----:B------:R-:W-:Y:S05]  /*fb20*/  BSYNC B0 ;  /* 0x0000000000007941 */ /* 0x000fea0003800000 */
.L_x_24548:
        /* <DEDUP_REMOVED lines=32> */
.L_x_24552:
        /* <DEDUP_REMOVED lines=24> */
.L_x_24553:
[----:B------:R-:W-:Y:S05]  /*feb0*/  BSYNC B0 ;  /* 0x0000000000007941 */ /* 0x000fea0003800000 */
.L_x_24551:
        /* <DEDUP_REMOVED lines=32> */
.L_x_24555:
        /* <DEDUP_REMOVED lines=24> */
.L_x_24556:
[----:B------:R-:W-:Y:S05]  /*10240*/  BSYNC B0 ;  /* 0x0000000000007941 */ /* 0x000fea0003800000 */
.L_x_24554:
        /* <DEDUP_REMOVED lines=32> */
.L_x_24558:
        /* <DEDUP_REMOVED lines=24> */
.L_x_24559:
[----:B------:R-:W-:Y:S05]  /*105d0*/  BSYNC B0 ;  /* 0x0000000000007941 */ /* 0x000fea0003800000 */
.L_x_24557:
        /* <DEDUP_REMOVED lines=32> */
.L_x_24561:
        /* <DEDUP_REMOVED lines=24> */
.L_x_24562:
[----:B------:R-:W-:Y:S05]  /*10960*/  BSYNC B0 ;  /* 0x0000000000007941 */ /* 0x000fea0003800000 */
.L_x_24560:
        /* <DEDUP_REMOVED lines=32> */
.L_x_24564:
        /* <DEDUP_REMOVED lines=24> */
.L_x_24565:
[----:B------:R-:W-:Y:S05]  /*10cf0*/  BSYNC B0 ;  /* 0x0000000000007941 */ /* 0x000fea0003800000 */
.L_x_24563:
        /* <DEDUP_REMOVED lines=32> */
.L_x_24567:
        /* <DEDUP_REMOVED lines=24> */
.L_x_24568:
[----:B------:R-:W-:Y:S05]  /*11080*/  BSYNC B0 ;  /* 0x0000000000007941 */ /* 0x000fea0003800000 */
.L_x_24566:
        /* <DEDUP_REMOVED lines=32> */
.L_x_24570:
        /* <DEDUP_REMOVED lines=24> */
.L_x_24571:
[----:B------:R-:W-:Y:S05]  /*11410*/  BSYNC B0 ;  /* 0x0000000000007941 */ /* 0x000fea0003800000 */
.L_x_24569:
        /* <DEDUP_REMOVED lines=32> */
.L_x_24573:
        /* <DEDUP_REMOVED lines=24> */
.L_x_24574:
[----:B------:R-:W-:Y:S05]  /*117a0*/  BSYNC B0 ;  /* 0x0000000000007941 */ /* 0x000fea0003800000 */
.L_x_24572:
        /* <DEDUP_REMOVED lines=32> */
.L_x_24576:
        /* <DEDUP_REMOVED lines=24> */
.L_x_24577:
[----:B------:R-:W-:Y:S05]  /*11b30*/  BSYNC B0 ;  /* 0x0000000000007941 */ /* 0x000fea0003800000 */
.L_x_24575:
        /* <DEDUP_REMOVED lines=32> */
.L_x_24579:
        /* <DEDUP_REMOVED lines=24> */
.L_x_24580:
[----:B------:R-:W-:Y:S05]  /*11ec0*/  BSYNC B0 ;  /* 0x0000000000007941 */ /* 0x000fea0003800000 */
.L_x_24578:
        /* <DEDUP_REMOVED lines=32> */
.L_x_24582:
        /* <DEDUP_REMOVED lines=24> */
.L_x_24583:
[----:B------:R-:W-:Y:S05]  /*12250*/  BSYNC B0 ;  /* 0x0000000000007941 */ /* 0x000fea0003800000 */
.L_x_24581:
        /* <DEDUP_REMOVED lines=32> */
.L_x_24585:
        /* <DEDUP_REMOVED lines=24> */
.L_x_24586:
[----:B------:R-:W-:Y:S05]  /*125e0*/  BSYNC B0 ;  /* 0x0000000000007941 */ /* 0x000fea0003800000 */
.L_x_24584:
        /* <DEDUP_REMOVED lines=19> */
[----:B------:R-:W-:Y:S05]  /*12720*/  CALL.REL.NOINC `($__internal_60_$__cuda_sm20_div_u64) ;  /* 0x0000009400547944 */ /* 0x000fea0003c00000 */
        /* <DEDUP_REMOVED lines=12> */
.L_x_24588:
        /* <DEDUP_REMOVED lines=24> */
.L_x_24589:
[----:B------:R-:W-:Y:S05]  /*12970*/  BSYNC B0 ;  /* 0x0000000000007941 */ /* 0x000fea0003800000 */
.L_x_24587:
        /* <DEDUP_REMOVED lines=19> */
[----:B------:R-:W-:Y:S05]  /*12ab0*/  CALL.REL.NOINC `($__internal_60_$__cuda_sm20_div_u64) ;  /* 0x0000009000707944 */ /* 0x000fea0003c00000 */
        /* <DEDUP_REMOVED lines=12> */
.L_x_24591:
        /* <DEDUP_REMOVED lines=24> */
.L_x_24592:
[----:B------:R-:W-:Y:S05]  /*12d00*/  BSYNC B0 ;  /* 0x0000000000007941 */ /* 0x000fea0003800000 */
.L_x_24590:
        /* <DEDUP_REMOVED lines=32> */
.L_x_24594:
        /* <DEDUP_REMOVED lines=24> */
.L_x_24595:
[----:B------:R-:W-:Y:S05]  /*13090*/  BSYNC B0 ;  /* 0x0000000000007941 */ /* 0x000fea0003800000 */
.L_x_24593:
        /* <DEDUP_REMOVED lines=32> */
.L_x_24597:
        /* <DEDUP_REMOVED lines=24> */
.L_x_24598:
[----:B------:R-:W-:Y:S05]  /*13420*/  BSYNC B0 ;  /* 0x0000000000007941 */ /* 0x000fea0003800000 */
.L_x_24596:
        /* <DEDUP_REMOVED lines=32> */
.L_x_24600:
        /* <DEDUP_REMOVED lines=24> */
.L_x_24601:
[----:B------:R-:W-:Y:S05]  /*137b0*/  BSYNC B0 ;  /* 0x0000000000007941 */ /* 0x000fea0003800000 */
.L_x_24599:
        /* <DEDUP_REMOVED lines=32> */
.L_x_24603:
        /* <DEDUP_REMOVED lines=24> */
.L_x_24604:
[----:B------:R-:W-:Y:S05]  /*13b40*/  BSYNC B0 ;  /* 0x0000000000007941 */ /* 0x000fea0003800000 */
.L_x_24602:
        /* <DEDUP_REMOVED lines=32> */
.L_x_24606:
        /* <DEDUP_REMOVED lines=24> */
.L_x_24607:
[----:B------:R-:W-:Y:S05]  /*13ed0*/  BSYNC B0 ;  /* 0x0000000000007941 */ /* 0x000fea0003800000 */
.L_x_24605:
        /* <DEDUP_REMOVED lines=32> */
.L_x_24609:
        /* <DEDUP_REMOVED lines=24> */
.L_x_24610:
[----:B------:R-:W-:Y:S05]  /*14260*/  BSYNC B0 ;  /* 0x0000000000007941 */ /* 0x000fea0003800000 */
.L_x_24608:
        /* <DEDUP_REMOVED lines=32> */
.L_x_24612:
        /* <DEDUP_REMOVED lines=24> */
.L_x_24613:
[----:B------:R-:W-:Y:S05]  /*145f0*/  BSYNC B0 ;  /* 0x0000000000007941 */ /* 0x000fea0003800000 */
.L_x_24611:
        /* <DEDUP_REMOVED lines=30> */
.L_x_24615:
        /* <DEDUP_REMOVED lines=23> */
.L_x_24616:
[----:B------:R-:W-:Y:S05]  /*14950*/  BSYNC B0 ;  /* 0x0000000000007941 */ /* 0x000fea0003800000 */
.L_x_24614:
        /* <DEDUP_REMOVED lines=17> */
[----:B------:R-:W-:Y:S01]  /*14a70*/  MOV R4, R0 ;  /* 0x0000000000047202 */ /* 0x000fe20000000f00 */
[----:B------:R-:W-:Y:S01]  /*14a80*/  IMAD.MOV.U32 R5, RZ, RZ, R3 ;  /* 0x000000ffff057224 */ /* 0x000fe200078e0003 */
[----:B------:R-:W-:Y:S06]  /*14a90*/  BRA `(.L_x_24619) ;  /* 0x00000000004c7947 */ /* 0x000fec0003800000 */
.L_x_24618:
        /* <DEDUP_REMOVED lines=19> */
.L_x_24619:
[----:B------:R-:W-:Y:S05]  /*14bd0*/  BSYNC B0 ;  /* 0x0000000000007941 */ /* 0x000fea0003800000 */
.L_x_24617:
[----:B------:R-:W-:Y:S02]  /*14be0*/  ULDC.64 UR4, c[0x0][0x5c0] ;  /* 0x0001700000047ab9 */ /* 0x000fe40000000a00 */
[----:B------:R-:W-:Y:S02]  /*14bf0*/  IMAD R3, R5, UR4, RZ ;  /* 0x0000000405037c24 */ /* 0x000fe4000f8e02ff */
[----:B------:R-:W-:-:S04]  /*14c00*/  IMAD.WIDE.U32 R12, R4, UR4, R12 ;  /* 0x00000004040c7c25 */ /* 0x000fc8000f8e000c */
[----:B------:R-:W-:-:S05]  /*14c10*/  IMAD R3, R4, UR5, R3 ;  /* 0x0000000504037c24 */ /* 0x000fca000f8e0203 */
[----:B------:R-:W-:-:S07]  /*14c20*/  IADD3 R13, R13, R3, RZ ;  /* 0x000000030d0d7210 */ /* 0x000fce0007ffe0ff */
.L_x_24544:
        /* <DEDUP_REMOVED lines=11> */
.L_x_24540:
[----:B------:R-:W-:Y:S05]  /*14ce0*/  BSYNC B6 ;  /* 0x0000000000067941 */ /* 0x000fea0003800000 */
.L_x_24539:
        /* <DEDUP_REMOVED lines=307> */
.L_x_24620:
        /* <DEDUP_REMOVED lines=32> */
.L_x_24622:
[----:B------:R-:W-:Y:S05]  /*16220*/  BSYNC B6 ;  /* 0x0000000000067941 */ /* 0x000fea0003800000 */
.L_x_24621:
        /* <DEDUP_REMOVED lines=37> */
.L_x_24625:
        /* <DEDUP_REMOVED lines=24> */
.L_x_24626:
[----:B------:R-:W-:Y:S05]  /*16600*/  BSYNC B0 ;  /* 0x0000000000007941 */ /* 0x000fea0003800000 */
.L_x_24624:
        /* <DEDUP_REMOVED lines=32> */
.L_x_24628:
        /* <DEDUP_REMOVED lines=24> */
.L_x_24629:
[----:B------:R-:W-:Y:S05]  /*16990*/  BSYNC B0 ;  /* 0x0000000000007941 */ /* 0x000fea0003800000 */
.L_x_24627:
        /* <DEDUP_REMOVED lines=33> */
.L_x_24631:
        /* <DEDUP_REMOVED lines=24> */
.L_x_24632:
[----:B------:R-:W-:Y:S05]  /*16d30*/  BSYNC B0 ;  /* 0x0000000000007941 */ /* 0x000fea0003800000 */
.L_x_24630:
        /* <DEDUP_REMOVED lines=33> */
.L_x_24634:
        /* <DEDUP_REMOVED lines=24> */
.L_x_24635:
[----:B------:R-:W-:Y:S05]  /*170d0*/  BSYNC B0 ;  /* 0x0000000000007941 */ /* 0x000fea0003800000 */
.L_x_24633:
        /* <DEDUP_REMOVED lines=33> */
.L_x_24637:
        /* <DEDUP_REMOVED lines=24> */
.L_x_24638:
[----:B------:R-:W-:Y:S05]  /*17470*/  BSYNC B0 ;  /* 0x0000000000007941 */ /* 0x000fea0003800000 */
.L_x_24636:
        /* <DEDUP_REMOVED lines=33> */
.L_x_24640:
        /* <DEDUP_REMOVED lines=24> */
.L_x_24641:
[----:B------:R-:W-:Y:S05]  /*17810*/  BSYNC B0 ;  /* 0x0000000000007941 */ /* 0x000fea0003800000 */
.L_x_24639:
        /* <DEDUP_REMOVED lines=33> */
.L_x_24643:
        /* <DEDUP_REMOVED lines=24> */
.L_x_24644:
[----:B------:R-:W-:Y:S05]  /*17bb0*/  BSYNC B0 ;  /* 0x0000000000007941 */ /* 0x000fea0003800000 */
.L_x_24642:
        /* <DEDUP_REMOVED lines=33> */
.L_x_24646:
        /* <DEDUP_REMOVED lines=24> */
.L_x_24647:
[----:B------:R-:W-:Y:S05]  /*17f50*/  BSYNC B0 ;  /* 0x0000000000007941 */ /* 0x000fea0003800000 */
.L_x_24645:
        /* <DEDUP_REMOVED lines=33> */
.L_x_24649:
        /* <DEDUP_REMOVED lines=24> */
.L_x_24650:
[----:B------:R-:W-:Y:S05]  /*182f0*/  BSYNC B0 ;  /* 0x0000000000007941 */ /* 0x000fea0003800000 */
.L_x_24648:
        /* <DEDUP_REMOVED lines=33> */
.L_x_24652:
        /* <DEDUP_REMOVED lines=24> */
.L_x_24653:
[----:B------:R-:W-:Y:S05]  /*18690*/  BSYNC B0 ;  /* 0x0000000000007941 */ /* 0x000fea0003800000 */
.L_x_24651:
        /* <DEDUP_REMOVED lines=33> */
.L_x_24655:
        /* <DEDUP_REMOVED lines=24> */
.L_x_24656:
[----:B------:R-:W-:Y:S05]  /*18a30*/  BSYNC B0 ;  /* 0x0000000000007941 */ /* 0x000fea0003800000 */
.L_x_24654:
        /* <DEDUP_REMOVED lines=33> */
.L_x_24658:
        /* <DEDUP_REMOVED lines=24> */
.L_x_24659:
[----:B------:R-:W-:Y:S05]  /*18dd0*/  BSYNC B0 ;  /* 0x0000000000007941 */ /* 0x000fea0003800000 */
.L_x_24657:
        /* <DEDUP_REMOVED lines=33> */
.L_x_24661:
        /* <DEDUP_REMOVED lines=24> */
.L_x_24662:
[----:B------:R-:W-:Y:S05]  /*19170*/  BSYNC B0 ;  /* 0x0000000000007941 */ /* 0x000fea0003800000 */
.L_x_24660:
        /* <DEDUP_REMOVED lines=33> */
.L_x_24664:
        /* <DEDUP_REMOVED lines=24> */
.L_x_24665:
[----:B------:R-:W-:Y:S05]  /*19510*/  BSYNC B0 ;  /* 0x0000000000007941 */ /* 0x000fea0003800000 */
.L_x_24663:
        /* <DEDUP_REMOVED lines=33> */
.L_x_24667:
        /* <DEDUP_REMOVED lines=24> */
.L_x_24668:
[----:B------:R-:W-:Y:S05]  /*198b0*/  BSYNC B0 ;  /* 0x0000000000007941 */ /* 0x000fea0003800000 */
.L_x_24666:
        /* <DEDUP_REMOVED lines=33> */
.L_x_24670:
        /* <DEDUP_REMOVED lines=24> */
.L_x_24671:
[----:B------:R-:W-:Y:S05]  /*19c50*/  BSYNC B0 ;  /* 0x0000000000007941 */ /* 0x000fea0003800000 */
.L_x_24669:
        /* <DEDUP_REMOVED lines=33> */
.L_x_24673:
        /* <DEDUP_REMOVED lines=24> */
.L_x_24674:
[----:B------:R-:W-:Y:S05]  /*19ff0*/  BSYNC B0 ;  /* 0x0000000000007941 */ /* 0x000fea0003800000 */
.L_x_24672:
        /* <DEDUP_REMOVED lines=33> */
.L_x_24676:
        /* <DEDUP_REMOVED lines=24> */
.L_x_24677:
[----:B------:R-:W-:Y:S05]  /*1a390*/  BSYNC B0 ;  /* 0x0000000000007941 */ /* 0x000fea0003800000 */
.L_x_24675:
        /* <DEDUP_REMOVED lines=33> */
.L_x_24679:
        /* <DEDUP_REMOVED lines=24> */
.L_x_24680:
[----:B------:R-:W-:Y:S05]  /*1a730*/  BSYNC B0 ;  /* 0x0000000000007941 */ /* 0x000fea0003800000 */
.L_x_24678:
        /* <DEDUP_REMOVED lines=33> */
.L_x_24682:
        /* <DEDUP_REMOVED lines=24> */
.L_x_24683:
[----:B------:R-:W-:Y:S05]  /*1aad0*/  BSYNC B0 ;  /* 0x0000000000007941 */ /* 0x000fea0003800000 */
.L_x_24681:
        /* <DEDUP_REMOVED lines=33> */
.L_x_24685:
        /* <DEDUP_REMOVED lines=24> */
.L_x_24686:
[----:B------:R-:W-:Y:S05]  /*1ae70*/  BSYNC B0 ;  /* 0x0000000000007941 */ /* 0x000fea0003800000 */
.L_x_24684:
        /* <DEDUP_REMOVED lines=33> */
.L_x_24688:
        /* <DEDUP_REMOVED lines=24> */
.L_x_24689:
[----:B------:R-:W-:Y:S05]  /*1b210*/  BSYNC B0 ;  /* 0x0000000000007941 */ /* 0x000fea0003800000 */
.L_x_24687:
        /* <DEDUP_REMOVED lines=33> */
.L_x_24691:
        /* <DEDUP_REMOVED lines=24> */
.L_x_24692:
[----:B------:R-:W-:Y:S05]  /*1b5b0*/  BSYNC B0 ;  /* 0x0000000000007941 */ /* 0x000fea0003800000 */
.L_x_24690:
        /* <DEDUP_REMOVED lines=31> */
.L_x_24694:
        /* <DEDUP_REMOVED lines=23> */
.L_x_24695:
[----:B------:R-:W-:Y:S05]  /*1b920*/  BSYNC B0 ;  /* 0x0000000000007941 */ /* 0x000fea0003800000 */
.L_x_24693:
        /* <DEDUP_REMOVED lines=17> */
[----:B------:R-:W-:Y:S05]  /*1ba40*/  CALL.REL.NOINC `($__internal_61_$__cuda_sm20_rem_u64) ;  /* 0x0000000400a07944 */ /* 0x000fea0003c00000 */
[----:B------:R-:W-:Y:S01]  /*1ba50*/  IMAD.MOV.U32 R4, RZ, RZ, R0 ;  /* 0x000000ffff047224 */ /* 0x000fe200078e0000 */
[----:B------:R-:W-:Y:S01]  /*1ba60*/  MOV R5, R3 ;  /* 0x0000000300057202 */ /* 0x000fe20000000f00 */
[----:B------:R-:W-:Y:S06]  /*1ba70*/  BRA `(.L_x_24698) ;  /* 0x00000000004c7947 */ /* 0x000fec0003800000 */
.L_x_24697:
        /* <DEDUP_REMOVED lines=19> */
.L_x_24698:
[----:B------:R-:W-:Y:S05]  /*1bbb0*/  BSYNC B0 ;  /* 0x0000000000007941 */ /* 0x000fea0003800000 */
.L_x_24696:
[----:B------:R-:W-:Y:S01]  /*1bbc0*/  ULDC.64 UR4, c[0x0][0x5c0] ;  /* 0x0001700000047ab9 */ /* 0x000fe20000000a00 */
[----:B------:R-:W-:Y:S02]  /*1bbd0*/  IMAD.MOV.U32 R3, RZ, RZ, R15 ;  /* 0x000000ffff037224 */ /* 0x000fe400078e000f */
[----:B------:R-:W-:Y:S02]  /*1bbe0*/  IMAD R5, R5, UR4, RZ ;  /* 0x0000000405057c24 */ /* 0x000fe4000f8e02ff */
[----:B------:R-:W-:-:S04]  /*1bbf0*/  IMAD.WIDE.U32 R2, R4, UR4, R2 ;  /* 0x0000000404027c25 */ /* 0x000fc8000f8e0002 */
[----:B------:R-:W-:-:S05]  /*1bc00*/  IMAD R5, R4, UR5, R5 ;  /* 0x0000000504057c24 */ /* 0x000fca000f8e0205 */
[----:B------:R-:W-:-:S07]  /*1bc10*/  IADD3 R15, R3, R5, RZ ;  /* 0x00000005030f7210 */ /* 0x000fce0007ffe0ff */
.L_x_24623:
[----:B------:R-:W2:Y:S01]  /*1bc20*/  LDG.E R17, desc[UR36][R16.64] ;  /* 0x0000002410117981 */ /* 0x000ea2000c1e1900 */
[----:B------:R-:W-:Y:S02]  /*1bc30*/  ULDC.64 UR4, c[0x0][0x5c8] ;  /* 0x0001720000047ab9 */ /* 0x000fe40000000a00 */
[----:B------:R-:W-:-:S04]  /*1bc40*/  LEA R4, P0, R2, UR4, 0x2 ;  /* 0x0000000402047c11 */ /* 0x000fc8000f8010ff */
[----:B------:R-:W-:-:S05]  /*1bc50*/  LEA.HI.X R5, R2, UR5, R15, 0x2, P0 ;  /* 0x0000000502057c11 */ /* 0x000fca00080f140f */
[----:B--2---:R-:W-:Y:S01]  /*1bc60*/  STG.E desc[UR36][R4.64], R17 ;  /* 0x0000001104007986 */ /* 0x004fe2000c101924 */
[----:B------:R-:W-:Y:S05]  /*1bc70*/  EXIT ;  /* 0x000000000000794d */ /* 0x000fea0003800000 */
        .weak           $__internal_60_$__cuda_sm20_div_u64
        .type           $__internal_60_$__cuda_sm20_div_u64,@function
        .size           $__internal_60_$__cuda_sm20_div_u64,($__internal_61_$__cuda_sm20_rem_u64 - $__internal_60_$__cuda_sm20_div_u64)
$__internal_60_$__cuda_sm20_div_u64:
        /* <DEDUP_REMOVED lines=68> */
[----:B------:R-:W-:Y:S05]  /*1c0c0*/  RET.REL.NODEC R4 `(_ZN2at6native24index_elementwise_kernelILi128ELi4EZNS0_20cuda_take_put_kernelIilZZZZZNS0_10put_kernelERNS_14TensorIteratorERKNS_10TensorBaseEbENKUlvE_clEvENKUlvE1_clEvENKUlvE_clEvENKUlvE0_clEvEUlRilE0_EEvS4_S7_RKT1_EUliE_EEvlSE_) ;  /* 0xfffffe3c04cc7950 */ /* 0x000fea0003c3ffff */
        .weak           $__internal_61_$__cuda_sm20_rem_u64
        .type           $__internal_61_$__cuda_sm20_rem_u64,@function
        .size           $__internal_61_$__cuda_sm20_rem_u64,(.L_x_27978 - $__internal_61_$__cuda_sm20_rem_u64)
$__internal_61_$__cuda_sm20_rem_u64:
        /* <DEDUP_REMOVED lines=63> */
[----:B------:R-:W-:Y:S06]  /*1c4c0*/  RET.REL.NODEC R4 `(_ZN2at6native24index_elementwise_kernelILi128ELi4EZNS0_20cuda_take_put_kernelIilZZZZZNS0_10put_kernelERNS_14TensorIteratorERKNS_10TensorBaseEbENKUlvE_clEvENKUlvE1_clEvENKUlvE_clEvENKUlvE0_clEvEUlRilE0_EEvS4_S7_RKT1_EUliE_EEvlSE_) ;  /* 0xfffffe3804cc7950 */ /* 0x000fec0003c3ffff */
.L_x_24699:
        /* <DEDUP_REMOVED lines=11> */
.L_x_27978:


//--------------------- .text._ZN2at6native24index_elementwise_kernelILi128ELi4EZNS0_20cuda_take_put_kernelIilZZZZZNS0_10put_kernelERNS_14TensorIteratorERKNS_10TensorBaseEbENKUlvE_clEvENKUlvE1_clEvENKUlvE_clEvENKUlvE0_clEvEUlRilE_EEvS4_S7_RKT1_EUliE_EEvlSE_ --------------------------
	.section	.text._ZN2at6native24index_elementwise_kernelILi128ELi4EZNS0_20cuda_take_put_kernelIilZZZZZNS0_10put_kernelERNS_14TensorIteratorERKNS_10TensorBaseEbENKUlvE_clEvENKUlvE1_clEvENKUlvE_clEvENKUlvE0_clEvEUlRilE_EEvS4_S7_RKT1_EUliE_EEvlSE_,"ax",@progbits
	.align	128
        .global         _ZN2at6native24index_elementwise_kernelILi128ELi4EZNS0_20cuda_take_put_kernelIilZZZZZNS0_10put_kernelERNS_14TensorIteratorERKNS_10TensorBaseEbENKUlvE_clEvENKUlvE1_clEvENKUlvE_clEvENKUlvE0_clEvEUlRilE_EEvS4_S7_RKT1_EUliE_EEvlSE_
        .type           _ZN2at6native24index_elementwise_kernelILi128ELi4EZNS0_20cuda_take_put_kernelIilZZZZZNS0_10put_kernelERNS_14TensorIteratorERKNS_10TensorBaseEbENKUlvE_clEvENKUlvE1_clEvENKUlvE_clEvENKUlvE0_clEvEUlRilE_EEvS4_S7_RKT1_EUliE_EEvlSE_,@function
        .size           _ZN2at6native24index_elementwise_kernelILi128ELi4EZNS0_20cuda_take_put_kernelIilZZZZZNS0_10put_kernelERNS_14TensorIteratorERKNS_10TensorBaseEbENKUlvE_clEvENKUlvE1_clEvENKUlvE_clEvENKUlvE0_clEvEUlRilE_EEvS4_S7_RKT1_EUliE_EEvlSE_,(.L_x_27980 - _ZN2at6native24index_elementwise_kernelILi128ELi4EZNS0_20cuda_take_put_kernelIilZZZZZNS0_10put_kernelERNS_14TensorIteratorERKNS_10TensorBaseEbENKUlvE_clEvENKUlvE1_clEvENKUlvE_clEvENKUlvE0_clEvEUlRilE_EEvS4_S7_RKT1_EUliE_EEvlSE_)
        .other          _ZN2at6native24index_elementwise_kernelILi128ELi4EZNS0_20cuda_take_put_kernelIilZZZZZNS0_10put_kernelERNS_14TensorIteratorERKNS_10TensorBaseEbENKUlvE_clEvENKUlvE1_clEvENKUlvE_clEvENKUlvE0_clEvEUlRilE_EEvS4_S7_RKT1_EUliE_EEvlSE_,@"STO_CUDA_ENTRY STV_DEFAULT"
_ZN2at6native24index_elementwise_kernelILi128ELi4EZNS0_20cuda_take_put_kernelIilZZZZZNS0_10put_kernelERNS_14TensorIteratorERKNS_10TensorBaseEbENKUlvE_clEvENKUlvE1_clEvENKUlvE_clEvENKUlvE0_clEvEUlRilE_EEvS4_S7_RKT1_EUliE_EEvlSE_:
.text._ZN2at6native24index_elementwise_kernelILi128ELi4EZNS0_20cuda_take_put_kernelIilZZZZZNS0_10put_kernelERNS_14TensorIteratorERKNS_10TensorBaseEbENKUlvE_clEvENKUlvE1_clEvENKUlvE_clEvENKUlvE0_clEvEUlRilE_EEvS4_S7_RKT1_EUliE_EEvlSE_:
        /* <DEDUP_REMOVED lines=317> */
.L_x_24702:
        /* <DEDUP_REMOVED lines=29> */
.L_x_24704:
[----:B------:R-:W-:Y:S05]  /*15a0*/  BSYNC B7 ;  /* 0x0000000000077941 */ /* 0x000fea0003800000 */
.L_x_24703:
        /* <DEDUP_REMOVED lines=25> */
[----:B------:R-:W-:Y:S05]  /*1740*/  CALL.REL.NOINC `($__internal_62_$__cuda_sm20_div_u64) ;  /* 0x000001a4004c7944 */ /* 0x000fea0003c00000 */
        /* <DEDUP_REMOVED lines=11> */
.L_x_24707:
        /* <DEDUP_REMOVED lines=23> */
.L_x_24708:
[----:B------:R-:W-:Y:S05]  /*1970*/  BSYNC B0 ;  /* 0x0000000000007941 */ /* 0x000fea0003800000 */
.L_x_24706:
        /* <DEDUP_REMOVED lines=32> */
.L_x_24710:
        /* <DEDUP_REMOVED lines=24> */
.L_x_24711:
[----:B------:R-:W-:Y:S05]  /*1d00*/  BSYNC B0 ;  /* 0x0000000000007941 */ /* 0x000fea0003800000 */
.L_x_24709:
        /* <DEDUP_REMOVED lines=20> */
[----:B------:R-:W-:Y:S05]  /*1e50*/  CALL.REL.NOINC `($__internal_62_$__cuda_sm20_div_u64) ;  /* 0x0000019c00887944 */ /* 0x000fea0003c00000 */
        /* <DEDUP_REMOVED lines=12> */
.L_x_24713:
        /* <DEDUP_REMOVED lines=24> */
.L_x_24714:
[----:B------:R-:W-:Y:S05]  /*20a0*/  BSYNC B0 ;  /* 0x0000000000007941 */ /* 0x000fea0003800000 */
.L_x_24712:
        /* <DEDUP_REMOVED lines=33> */
.L_x_24716:
        /* <DEDUP_REMOVED lines=24> */
.L_x_24717:
[----:B------:R-:W-:Y:S05]  /*2440*/  BSYNC B0 ;  /* 0x0000000000007941 */ /* 0x000fea0003800000 */
.L_x_24715:
        /* <DEDUP_REMOVED lines=33> */
.L_x_24719:
        /* <DEDUP_REMOVED lines=24> */
.L_x_24720:
[----:B------:R-:W-:Y:S05]  /*27e0*/  BSYNC B0 ;  /* 0x0000000000007941 */ /* 0x000fea0003800000 */
.L_x_24718:
        /* <DEDUP_REMOVED lines=33> */
.L_x_24722:
        /* <DEDUP_REMOVED lines=24> */
.L_x_24723:
[----:B------:R-:W-:Y:S05]  /*2b80*/  BSYNC B0 ;  /* 0x0000000000007941 */ /* 0x000fea0003800000 */
.L_x_24721:
        /* <DEDUP_REMOVED lines=33> */
.L_x_24725:
        /* <DEDUP_REMOVED lines=24> */
.L_x_24726:
[----:B------:R-:W-:Y:S05]  /*2f20*/  BSYNC B0 ;  /* 0x0000000000007941 */ /* 0x000fea0003800000 */
.L_x_24724:
        /* <DEDUP_REMOVED lines=33> */
.L_x_24728:
        /* <DEDUP_REMOVED lines=24> */
.L_x_24729:
[----:B------:R-:W-:Y:S05]  /*32c0*/  BSYNC B0 ;  /* 0x0000000000007941 */ /* 0x000fea0003800000 */
.L_x_24727:
        /* <DEDUP_REMOVED lines=33> */
.L_x_24731:
        /* <DEDUP_REMOVED lines=24> */
.L_x_24732:
[----:B------:R-:W-:Y:S05]  /*3660*/  BSYNC B0 ;  /* 0x0000000000007941 */ /* 0x000fea0003800000 */
.L_x_24730:
        /* <DEDUP_REMOVED lines=33> */
.L_x_24734:
        /* <DEDUP_REMOVED lines=24> */
.L_x_24735:
[----:B------:R-:W-:Y:S05]  /*3a00*/  BSYNC B0 ;  /* 0x0000000000007941 */ /* 0x000fea0003800000 */
.L_x_24733:
        /* <DEDUP_REMOVED lines=33> */
.L_x_24737:
        /* <DEDUP_REMOVED lines=24> */
.L_x_24738:
[----:B------:R-:W-:Y:S05]  /*3da0*/  BSYNC B0 ;  /* 0x0000000000007941 */ /* 0x000fea0003800000 */
.L_x_24736:
        /* <DEDUP_REMOVED lines=33> */
.L_x_24740:
        /* <DEDUP_REMOVED lines=24> */
.L_x_24741:
[----:B------:R-:W-:Y:S05]  /*4140*/  BSYNC B0 ;  /* 0x0000000000007941 */ /* 0x000fea0003800000 */
.L_x_24739:
        /* <DEDUP_REMOVED lines=33> */
.L_x_24743:
        /* <DEDUP_REMOVED lines=24> */
.L_x_24744:
[----:B------:R-:W-:Y:S05]  /*44e0*/  BSYNC B0 ;  /* 0x0000000000007941 */ /* 0x000fea0003800000 */
.L_x_24742:
        /* <DEDUP_REMOVED lines=33> */
.L_x_24746:
        /* <DEDUP_REMOVED lines=24> */
.L_x_24747:
[----:B------:R-:W-:Y:S05]  /*4880*/  BSYNC B0 ;  /* 0x0000000000007941 */ /* 0x000fea0003800000 */
.L_x_24745:
        /* <DEDUP_REMOVED lines=33> */
.L_x_24749:
        /* <DEDUP_REMOVED lines=24> */
.L_x_24750:
[----:B------:R-:W-:Y:S05]  /*4c20*/  BSYNC B0 ;  /* 0x0000000000007941 */ /* 0x000fea0003800000 */
.L_x_24748:
        /* <DEDUP_REMOVED lines=33> */
.L_x_24752:
        /* <DEDUP_REMOVED lines=24> */
.L_x_24753:
[----:B------:R-:W-:Y:S05]  /*4fc0*/  BSYNC B0 ;  /* 0x0000000000007941 */ /* 0x000fea0003800000 */
.L_x_24751:
        /* <DEDUP_REMOVED lines=33> */
.L_x_24755:
        /* <DEDUP_REMOVED lines=24> */
.L_x_24756:
[----:B------:R-:W-:Y:S05]  /*5360*/  BSYNC B0 ;  /* 0x0000000000007941 */ /* 0x000fea0003800000 */
.L_x_24754:
        /* <DEDUP_REMOVED lines=33> */
.L_x_24758:
        /* <DEDUP_REMOVED lines=24> */
.L_x_24759:
[----:B------:R-:W-:Y:S05]  /*5700*/  BSYNC B0 ;  /* 0x0000000000007941 */ /* 0x000fea0003800000 */
.L_x_24757:
        /* <DEDUP_REMOVED lines=33> */
.L_x_24761:
        /* <DEDUP_REMOVED lines=24> */
.L_x_24762:
[----:B------:R-:W-:Y:S05]  /*5aa0*/  BSYNC B0 ;  /* 0x0000000000007941 */ /* 0x000fea0003800000 */
.L_x_24760:
        /* <DEDUP_REMOVED lines=33> */
.L_x_24764:
        /* <DEDUP_REMOVED lines=24> */
.L_x_24765:
[----:B------:R-:W-:Y:S05]  /*5e40*/  BSYNC B0 ;  /* 0x0000000000007941 */ /* 0x000fea0003800000 */
.L_x_24763:
        /* <DEDUP_REMOVED lines=33> */
.L_x_24767:
        /* <DEDUP_REMOVED lines=24> */
.L_x_24768:
[----:B------:R-:W-:Y:S05]  /*61e0*/  BSYNC B0 ;  /* 0x0000000000007941 */ /* 0x000fea0003800000 */
.L_x_24766:
        /* <DEDUP_REMOVED lines=33> */
.L_x_24770:
        /* <DEDUP_REMOVED lines=24> */
.L_x_24771:
[----:B------:R-:W-:Y:S05]  /*6580*/  BSYNC B0 ;  /* 0x0000000000007941 */ /* 0x000fea0003800000 */
.L_x_24769:
        /* <DEDUP_REMOVED lines=33> */
.L_x_24773:
        /* <DEDUP_REMOVED lines=24> */
.L_x_24774:
[----:B------:R-:W-:Y:S05]  /*6920*/  BSYNC B0 ;  /* 0x0000000000007941 */ /* 0x000fea0003800000 */
.L_x_24772:
        /* <DEDUP_REMOVED lines=31> */
.L_x_24776:
        /* <DEDUP_REMOVED lines=23> */
.L_x_24777:
[----:B------:R-:W-:Y:S05]  /*6c90*/  BSYNC B0 ;  /* 0x0000000000007941 */ /* 0x000fea0003800000 */
.L_x_24775:
        /* <DEDUP_REMOVED lines=17> */
[----:B------:R-:W-:Y:S05]  /*6db0*/  CALL.REL.NOINC `($__internal_63_$__cuda_sm20_rem_u64) ;  /* 0x0000015000c47944 */ /* 0x000fea0003c00000 */
[----:B------:R-:W-:Y:S01]  /*6dc0*/  IMAD.MOV.U32 R4, RZ, RZ, R0 ;  /* 0x000000ffff047224 */ /* 0x000fe200078e0000 */
[----:B------:R-:W-:Y:S01]  /*6dd0*/  MOV R5, R3 ;  /* 0x0000000300057202 */ /* 0x000fe20000000f00 */
[----:B------:R-:W-:Y:S06]  /*6de0*/  BRA `(.L_x_24780) ;  /* 0x0000000000507947 */ /* 0x000fec0003800000 */
.L_x_24779:
        /* <DEDUP_REMOVED lines=20> */
.L_x_24780:
[----:B------:R-:W-:Y:S05]  /*6f30*/  BSYNC B0 ;  /* 0x0000000000007941 */ /* 0x000fea0003800000 */
.L_x_24778:
[----:B------:R-:W-:Y:S01]  /*6f40*/  ULDC.64 UR4, c[0x0][0x5c0] ;  /* 0x0001700000047ab9 */ /* 0x000fe20000000a00 */
[----:B------:R-:W-:Y:S02]  /*6f50*/  IMAD.MOV.U32 R3, RZ, RZ, R15 ;  /* 0x000000ffff037224 */ /* 0x000fe400078e000f */
[----:B------:R-:W-:Y:S02]  /*6f60*/  IMAD R5, R5, UR4, RZ ;  /* 0x0000000405057c24 */ /* 0x000fe4000f8e02ff */
[----:B------:R-:W-:-:S04]  /*6f70*/  IMAD.WIDE.U32 R2, R4, UR4, R2 ;  /* 0x0000000404027c25 */ /* 0x000fc8000f8e0002 */
[----:B------:R-:W-:-:S05]  /*6f80*/  IMAD R5, R4, UR5, R5 ;  /* 0x0000000504057c24 */ /* 0x000fca000f8e0205 */
[----:B------:R-:W-:-:S07]  /*6f90*/  IADD3 R15, R3, R5, RZ ;  /* 0x00000005030f7210 */ /* 0x000fce0007ffe0ff */
.L_x_24705:
        /* <DEDUP_REMOVED lines=10> */
[----:B--2---:R0:W-:Y:S02]  /*7040*/  REDG.E.ADD.STRONG.GPU desc[UR36][R6.64], R5 ;  /* 0x000000050600798e */ /* 0x0041e4000c10e1a4 */
[----:B0-----:R-:W-:-:S07]  /*7050*/  IMAD.MOV.U32 R5, RZ, RZ, RZ ;  /* 0x000000ffff057224 */ /* 0x001fce00078e00ff */
.L_x_24701:
[----:B------:R-:W-:Y:S05]  /*7060*/  BSYNC B6 ;  /* 0x0000000000067941 */ /* 0x000fea0003800000 */
.L_x_24700:
        /* <DEDUP_REMOVED lines=308> */
.L_x_24783:
        /* <DEDUP_REMOVED lines=29> */
.L_x_24785:
[----:B------:R-:W-:Y:S05]  /*8580*/  BSYNC B7 ;  /* 0x0000000000077941 */ /* 0x000fea0003800000 */
.L_x_24784:
        /* <DEDUP_REMOVED lines=37> */
.L_x_24788:
        /* <DEDUP_REMOVED lines=23> */
.L_x_24789:
[----:B------:R-:W-:Y:S05]  /*8950*/  BSYNC B0 ;  /* 0x0000000000007941 */ /* 0x000fea0003800000 */
.L_x_24787:
        /* <DEDUP_REMOVED lines=32> */
.L_x_24791:
        /* <DEDUP_REMOVED lines=24> */
.L_x_24792:
[----:B------:R-:W-:Y:S05]  /*8ce0*/  BSYNC B0 ;  /* 0x0000000000007941 */ /* 0x000fea0003800000 */
.L_x_24790:
        /* <DEDUP_REMOVED lines=32> */
.L_x_24794:
        /* <DEDUP_REMOVED lines=24> */
.L_x_24795:
[----:B------:R-:W-:Y:S05]  /*9070*/  BSYNC B0 ;  /* 0x0000000000007941 */ /* 0x000fea0003800000 */
.L_x_24793:
        /* <DEDUP_REMOVED lines=32> */
.L_x_24797:
        /* <DEDUP_REMOVED lines=24> */
.L_x_24798:
[----:B------:R-:W-:Y:S05]  /*9400*/  BSYNC B0 ;  /* 0x0000000000007941 */ /* 0x000fea0003800000 */
.L_x_24796:
        /* <DEDUP_REMOVED lines=32> */
.L_x_24800:
        /* <DEDUP_REMOVED lines=24> */
.L_x_24801:
[----:B------:R-:W-:Y:S05]  /*9790*/  BSYNC B0 ;  /* 0x0000000000007941 */ /* 0x000fea0003800000 */
.L_x_24799:
        /* <DEDUP_REMOVED lines=32> */
.L_x_24803:
        /* <DEDUP_REMOVED lines=24> */
.L_x_24804:
[----:B------:R-:W-:Y:S05]  /*9b20*/  BSYNC B0 ;  /* 0x0000000000007941 */ /* 0x000fea0003800000 */
.L_x_24802:
        /* <DEDUP_REMOVED lines=32> */
.L_x_24806:
        /* <DEDUP_REMOVED lines=24> */
.L_x_24807:
[----:B------:R-:W-:Y:S05]  /*9eb0*/  BSYNC B0 ;  /* 0x0000000000007941 */ /* 0x000fea0003800000 */
.L_x_24805:
        /* <DEDUP_REMOVED lines=32> */
.L_x_24809:
        /* <DEDUP_REMOVED lines=24> */
.L_x_24810:
[----:B------:R-:W-:Y:S05]  /*a240*/  BSYNC B0 ;  /* 0x0000000000007941 */ /* 0x000fea0003800000 */
.L_x_24808:
        /* <DEDUP_REMOVED lines=32> */
.L_x_24812:
        /* <DEDUP_REMOVED lines=24> */
.L_x_24813:
[----:B------:R-:W-:Y:S05]  /*a5d0*/  BSYNC B0 ;  /* 0x0000000000007941 */ /* 0x000fea0003800000 */
.L_x_24811:
        /* <DEDUP_REMOVED lines=32> */
.L_x_24815:
        /* <DEDUP_REMOVED lines=24> */
.L_x_24816:
[----:B------:R-:W-:Y:S05]  /*a960*/  BSYNC B0 ;  /* 0x0000000000007941 */ /* 0x000fea0003800000 */
.L_x_24814:
        /* <DEDUP_REMOVED lines=32> */
.L_x_24818:
        /* <DEDUP_REMOVED lines=24> */
.L_x_24819:
[----:B------:R-:W-:Y:S05]  /*acf0*/  BSYNC B0 ;  /* 0x0000000000007941 */ /* 0x000fea0003800000 */
.L_x_24817:
        /* <DEDUP_REMOVED lines=32> */
.L_x_24821:
        /* <DEDUP_REMOVED lines=24> */
.L_x_24822:
[----:B------:R-:W-:Y:S05]  /*b080*/  BSYNC B0 ;  /* 0x0000000000007941 */ /* 0x000fea0003800000 */
.L_x_24820:
        /* <DEDUP_REMOVED lines=32> */
.L_x_24824:
        /* <DEDUP_REMOVED lines=24> */
.L_x_24825:
[----:B------:R-:W-:Y:S05]  /*b410*/  BSYNC B0 ;  /* 0x0000000000007941 */ /* 0x000fea0003800000 */
.L_x_24823:
        /* <DEDUP_REMOVED lines=32> */
.L_x_24827:
        /* <DEDUP_REMOVED lines=24> */
.L_x_24828:
[----:B------:R-:W-:Y:S05]  /*b7a0*/  BSYNC B0 ;  /* 0x0000000000007941 */ /* 0x000fea0003800000 */
.L_x_24826:
        /* <DEDUP_REMOVED lines=32> */
.L_x_24830:
        /* <DEDUP_REMOVED lines=24> */
.L_x_24831:
[----:B------:R-:W-:Y:S05]  /*bb30*/  BSYNC B0 ;  /* 0x0000000000007941 */ /* 0x000fea0003800000 */
.L_x_24829:
        /* <DEDUP_REMOVED lines=32> */
.L_x_24833:
        /* <DEDUP_REMOVED lines=24> */
.L_x_24834:
[----:B------:R-:W-:Y:S05]  /*bec0*/  BSYNC B0 ;  /* 0x0000000000007941 */ /* 0x000fea0003800000 */
.L_x_24832:
        /* <DEDUP_REMOVED lines=32> */
.L_x_24836:
        /* <DEDUP_REMOVED lines=24> */
.L_x_24837:
[----:B------:R-:W-:Y:S05]  /*c250*/  BSYNC B0 ;  /* 0x0000000000007941 */ /* 0x000fea0003800000 */
.L_x_24835:
        /* <DEDUP_REMOVED lines=32> */
.L_x_24839:
        /* <DEDUP_REMOVED lines=24> */
.L_x_24840:
[----:B------:R-:W-:Y:S05]  /*c5e0*/  BSYNC B0 ;  /* 0x0000000000007941 */ /* 0x000fea0003800000 */
.L_x_24838:
        /* <DEDUP_REMOVED lines=32> */
.L_x_24842:
        /* <DEDUP_REMOVED lines=24> */
.L_x_24843:
[----:B------:R-:W-:Y:S05]  /*c970*/  BSYNC B0 ;  /* 0x0000000000007941 */ /* 0x000fea0003800000 */
.L_x_24841:
        /* <DEDUP_REMOVED lines=32> */
.L_x_24845:
        /* <DEDUP_REMOVED lines=24> */
.L_x_24846:
[----:B------:R-:W-:Y:S05]  /*cd00*/  BSYNC B0 ;  /* 0x0000000000007941 */ /* 0x000fea0003800000 */
.L_x_24844:
        /* <DEDUP_REMOVED lines=32> */
.L_x_24848:
        /* <DEDUP_REMOVED lines=24> */
.L_x_24849:
[----:B------:R-:W-:Y:S05]  /*d090*/  BSYNC B0 ;  /* 0x0000000000007941 */ /* 0x000fea0003800000 */
.L_x_24847:
        /* <DEDUP_REMOVED lines=32> */
.L_x_24851:
        /* <DEDUP_REMOVED lines=24> */
.L_x_24852:
[----:B------:R-:W-:Y:S05]  /*d420*/  BSYNC B0 ;  /* 0x0000000000007941 */ /* 0x000fea0003800000 */
.L_x_24850:
        /* <DEDUP_REMOVED lines=32> */
.L_x_24854:
        /* <DEDUP_REMOVED lines=24> */
.L_x_24855:
[----:B------:R-:W-:Y:S05]  /*d7b0*/  BSYNC B0 ;  /* 0x0000000000007941 */ /* 0x000fea0003800000 */
.L_x_24853:
        /* <DEDUP_REMOVED lines=30> */
.L_x_24857:
        /* <DEDUP_REMOVED lines=23> */
.L_x_24858:
[----:B------:R-:W-:Y:S05]  /*db10*/  BSYNC B0 ;  /* 0x0000000000007941 */ /* 0x000fea0003800000 */
.L_x_24856:
        /* <DEDUP_REMOVED lines=20> */
.L_x_24860:
        /* <DEDUP_REMOVED lines=19> */
.L_x_24861:
[----:B------:R-:W-:Y:S05]  /*dd90*/  BSYNC B0 ;  /* 0x0000000000007941 */ /* 0x000fea0003800000 */
.L_x_24859:
[----:B------:R-:W-:Y:S02]  /*dda0*/  ULDC.64 UR4, c[0x0][0x5c0] ;  /* 0x0001700000047ab9 */ /* 0x000fe40000000a00 */
[----:B------:R-:W-:Y:S02]  /*ddb0*/  IMAD R3, R5, UR4, RZ ;  /* 0x0000000405037c24 */ /* 0x000fe4000f8e02ff */
[----:B------:R-:W-:-:S04]  /*ddc0*/  IMAD.WIDE.U32 R12, R4, UR4, R12 ;  /* 0x00000004040c7c25 */ /* 0x000fc8000f8e000c */
[----:B------:R-:W-:-:S05]  /*ddd0*/  IMAD R3, R4, UR5, R3 ;  /* 0x0000000504037c24 */ /* 0x000fca000f8e0203 */
[----:B------:R-:W-:-:S07]  /*dde0*/  IADD3 R13, R13, R3, RZ ;  /* 0x000000030d0d7210 */ /* 0x000fce0007ffe0ff */
.L_x_24786:
        /* <DEDUP_REMOVED lines=8> */
[----:B--2---:R0:W-:Y:S02]  /*de70*/  REDG.E.ADD.STRONG.GPU desc[UR36][R4.64], R17 ;  /* 0x000000110400798e */ /* 0x0041e4000c10e1a4 */
[----:B0-----:R-:W-:Y:S01]  /*de80*/  HFMA2.MMA R5, -RZ, RZ, 0, 0 ;  /* 0x00000000ff057435 */ /* 0x001fe200000001ff */
[----:B------:R-:W-:-:S10]  /*de90*/  IMAD.MOV.U32 R4, RZ, RZ, R2 ;  /* 0x000000ffff047224 */ /* 0x000fd400078e0002 */
.L_x_24782:
[----:B------:R-:W-:Y:S05]  /*dea0*/  BSYNC B6 ;  /* 0x0000000000067941 */ /* 0x000fea0003800000 */
.L_x_24781:
        /* <DEDUP_REMOVED lines=308> */
.L_x_24864:
        /* <DEDUP_REMOVED lines=29> */
.L_x_24866:
[----:B------:R-:W-:Y:S05]  /*f3c0*/  BSYNC B7 ;  /* 0x0000000000077941 */ /* 0x000fea0003800000 */
.L_x_24865:
        /* <DEDUP_REMOVED lines=37> */
.L_x_24869:
        /* <DEDUP_REMOVED lines=23> */
.L_x_24870:
[----:B------:R-:W-:Y:S05]  /*f790*/  BSYNC B0 ;  /* 0x0000000000007941 */ /* 0x000fea0003800000 */
.L_x_24868:
        /* <DEDUP_REMOVED lines=32> */
.L_x_24872:
        /* <DEDUP_REMOVED lines=24> */
.L_x_24873:
[----:B------:R-:W-:Y:S05]  /*fb20*/  BSYNC B0 ;  /* 0x0000000000007941 */ /* 0x000fea0003800000 */
.L_x_24871:
        /* <DEDUP_REMOVED lines=32> */
.L_x_24875:
        /* <DEDUP_REMOVED lines=24> */
.L_x_24876:
[----:B------:R-:W-:Y:S05]  /*feb0*/  BSYNC B0 ;  /* 0x0000000000007941 */ /* 0x000fea0003800000 */
.L_x_24874:
        /* <DEDUP_REMOVED lines=32> */
.L_x_24878:
        /* <DEDUP_REMOVED lines=24> */
.L_x_24879:
[----:B------:R-:W-:Y:S05]  /*10240*/  BSYNC B0 ;  /* 0x0000000000007941 */ /* 0x000fea0003800000 */
.L_x_24877:
        /* <DEDUP_REMOVED lines=32> */
.L_x_24881:
        /* <DEDUP_REMOVED lines=24> */
.L_x_24882:
[----:B------:R-:W-:Y:S05]  /*105d0*/  BSYNC B0 ;  /* 0x0000000000007941 */ /* 0x000fea0003800000 */
.L_x_24880:
        /* <DEDUP_REMOVED lines=32> */
.L_x_24884:
        /* <DEDUP_REMOVED lines=24> */
.L_x_24885:
[----:B------:R-:W-:Y:S05]  /*10960*/  BSYNC B0 ;  /* 0x0000000000007941 */ /* 0x000fea0003800000 */
.L_x_24883:
        /* <DEDUP_REMOVED lines=32> */
.L_x_24887:
        /* <DEDUP_REMOVED lines=24> */
.L_x_24888:
[----:B------:R-:W-:Y:S05]  /*10cf0*/  BSYNC B0 ;  /* 0x0000000000007941 */ /* 0x000fea0003800000 */
.L_x_24886:
        /* <DEDUP_REMOVED lines=32> */
.L_x_24890:
        /* <DEDUP_REMOVED lines=24> */
.L_x_24891:
[----:B------:R-:W-:Y:S05]  /*11080*/  BSYNC B0 ;  /* 0x0000000000007941 */ /* 0x000fea0003800000 */
.L_x_24889:
        /* <DEDUP_REMOVED lines=32> */
.L_x_24893:
        /* <DEDUP_REMOVED lines=24> */
.L_x_24894:
[----:B------:R-:W-:Y:S05]  /*11410*/  BSYNC B0 ;  /* 0x0000000000007941 */ /* 0x000fea0003800000 */
.L_x_24892:
        /* <DEDUP_REMOVED lines=32> */
.L_x_24896:
        /* <DEDUP_REMOVED lines=24> */
.L_x_24897:
[----:B------:R-:W-:Y:S05]  /*117a0*/  BSYNC B0 ;  /* 0x0000000000007941 */ /* 0x000fea0003800000 */
.L_x_24895:
        /* <DEDUP_REMOVED lines=32> */
.L_x_24899:
        /* <DEDUP_REMOVED lines=24> */
.L_x_24900:
[----:B------:R-:W-:Y:S05]  /*11b30*/  BSYNC B0 ;  /* 0x0000000000007941 */ /* 0x000fea0003800000 */
.L_x_24898:
        /* <DEDUP_REMOVED lines=32> */
.L_x_24902:
        /* <DEDUP_REMOVED lines=24> */
.L_x_24903:
[----:B------:R-:W-:Y:S05]  /*11ec0*/  BSYNC B0 ;  /* 0x0000000000007941 */ /* 0x000fea0003800000 */
.L_x_24901:
        /* <DEDUP_REMOVED lines=32> */
.L_x_24905:
        /* <DEDUP_REMOVED lines=24> */
.L_x_24906:
[----:B------:R-:W-:Y:S05]  /*12250*/  BSYNC B0 ;  /* 0x0000000000007941 */ /* 0x000fea0003800000 */
.L_x_24904:
        /* <DEDUP_REMOVED lines=32> */
.L_x_24908:
        /* <DEDUP_REMOVED lines=24> */
.L_x_24909:
[----:B------:R-:W-:Y:S05]  /*125e0*/  BSYNC B0 ;  /* 0x0000000000007941 */ /* 0x000fea0003800000 */
.L_x_24907:
        /* <DEDUP_REMOVED lines=19> */
[----:B------:R-:W-:Y:S05]  /*12720*/  CALL.REL.NOINC `($__internal_62_$__cuda_sm20_div_u64) ;  /* 0x0000009400547944 */ /* 0x000fea0003c00000 */
        /* <DEDUP_REMOVED lines=12> */
.L_x_24911:
        /* <DEDUP_REMOVED lines=24> */
.L_x_24912:
[----:B------:R-:W-:Y:S05]  /*12970*/  BSYNC B0 ;  /* 0x0000000000007941 */ /* 0x000fea0003800000 */
.L_x_24910:
        /* <DEDUP_REMOVED lines=19> */
[----:B------:R-:W-:Y:S05]  /*12ab0*/  CALL.REL.NOINC `($__internal_62_$__cuda_sm20_div_u64) ;  /* 0x0000009000707944 */ /* 0x000fea0003c00000 */
        /* <DEDUP_REMOVED lines=12> */
.L_x_24914:
        /* <DEDUP_REMOVED lines=24> */
.L_x_24915:
[----:B------:R-:W-:Y:S05]  /*12d00*/  BSYNC B0 ;  /* 0x0000000000007941 */ /* 0x000fea0003800000 */
.L_x_24913:
        /* <DEDUP_REMOVED lines=32> */
.L_x_24917:
        /* <DEDUP_REMOVED lines=24> */
.L_x_24918:
[----:B------:R-:W-:Y:S05]  /*13090*/  BSYNC B0 ;  /* 0x0000000000007941 */ /* 0x000fea0003800000 */
.L_x_24916:
        /* <DEDUP_REMOVED lines=32> */
.L_x_24920:
        /* <DEDUP_REMOVED lines=24> */
.L_x_24921:
[----:B------:R-:W-:Y:S05]  /*13420*/  BSYNC B0 ;  /* 0x0000000000007941 */ /* 0x000fea0003800000 */
.L_x_24919:
        /* <DEDUP_REMOVED lines=32> */
.L_x_24923:
        /* <DEDUP_REMOVED lines=24> */
.L_x_24924:
[----:B------:R-:W-:Y:S05]  /*137b0*/  BSYNC B0 ;  /* 0x0000000000007941 */ /* 0x000fea0003800000 */
.L_x_24922:
        /* <DEDUP_REMOVED lines=32> */
.L_x_24926:
        /* <DEDUP_REMOVED lines=24> */
.L_x_24927:
[----:B------:R-:W-:Y:S05]  /*13b40*/  BSYNC B0 ;  /* 0x0000000000007941 */ /* 0x000fea0003800000 */
.L_x_24925:
        /* <DEDUP_REMOVED lines=32> */
.L_x_24929:
        /* <DEDUP_REMOVED lines=24> */
.L_x_24930:
[----:B------:R-:W-:Y:S05]  /*13ed0*/  BSYNC B0 ;  /* 0x0000000000007941 */ /* 0x000fea0003800000 */
.L_x_24928:
        /* <DEDUP_REMOVED lines=32> */
.L_x_24932:
        /* <DEDUP_REMOVED lines=24> */
.L_x_24933:
[----:B------:R-:W-:Y:S05]  /*14260*/  BSYNC B0 ;  /* 0x0000000000007941 */ /* 0x000fea0003800000 */
.L_x_24931:
        /* <DEDUP_REMOVED lines=32> */
.L_x_24935:
        /* <DEDUP_REMOVED lines=24> */
.L_x_24936:
[----:B------:R-:W-:Y:S05]  /*145f0*/  BSYNC B0 ;  /* 0x0000000000007941 */ /* 0x000fea0003800000 */
.L_x_24934:
        /* <DEDUP_REMOVED lines=30> */
.L_x_24938:
        /* <DEDUP_REMOVED lines=23> */
.L_x_24939:
[----:B------:R-:W-:Y:S05]  /*14950*/  BSYNC B0 ;  /* 0x0000000000007941 */ /* 0x000fea0003800000 */
.L_x_24937:
        /* <DEDUP_REMOVED lines=17> */
[----:B------:R-:W-:Y:S01]  /*14a70*/  MOV R4, R0 ;  /* 0x0000000000047202 */ /* 0x000fe20000000f00 */
[----:B------:R-:W-:Y:S01]  /*14a80*/  IMAD.MOV.U32 R5, RZ, RZ, R3 ;  /* 0x000000ffff057224 */ /* 0x000fe200078e0003 */
[----:B------:R-:W-:Y:S06]  /*14a90*/  BRA `(.L_x_24942) ;  /* 0x00000000004c7947 */ /* 0x000fec0003800000 */
.L_x_24941:
        /* <DEDUP_REMOVED lines=19> */
.L_x_24942:
[----:B------:R-:W-:Y:S05]  /*14bd0*/  BSYNC B0 ;  /* 0x0000000000007941 */ /* 0x000fea0003800000 */
.L_x_24940:
[----:B------:R-:W-:Y:S02]  /*14be0*/  ULDC.64 UR4, c[0x0][0x5c0] ;  /* 0x0001700000047ab9 */ /* 0x000fe40000000a00 */
[----:B------:R-:W-:Y:S02]  /*14bf0*/  IMAD R3, R5, UR4, RZ ;  /* 0x0000000405037c24 */ /* 0x000fe4000f8e02ff */
[----:B------:R-:W-:-:S04]  /*14c00*/  IMAD.WIDE.U32 R12, R4, UR4, R12 ;  /* 0x00000004040c7c25 */ /* 0x000fc8000f8e000c */
[----:B------:R-:W-:-:S05]  /*14c10*/  IMAD R3, R4, UR5, R3 ;  /* 0x0000000504037c24 */ /* 0x000fca000f8e0203 */
[----:B------:R-:W-:-:S07]  /*14c20*/  IADD3 R13, R13, R3, RZ ;  /* 0x000000030d0d7210 */ /* 0x000fce0007ffe0ff */
.L_x_24867:
        /* <DEDUP_REMOVED lines=8> */
[----:B--2---:R0:W-:Y:S02]  /*14cb0*/  REDG.E.ADD.STRONG.GPU desc[UR36][R4.64], R17 ;  /* 0x000000110400798e */ /* 0x0041e4000c10e1a4 */
[----:B0-----:R-:W-:Y:S01]  /*14cc0*/  MOV R4, R2 ;  /* 0x0000000200047202 */ /* 0x001fe20000000f00 */
[----:B------:R-:W-:-:S07]  /*14cd0*/  IMAD.MOV.U32 R5, RZ, RZ, RZ ;  /* 0x000000ffff057224 */ /* 0x000fce00078e00ff */
.L_x_24863:
[----:B------:R-:W-:Y:S05]  /*14ce0*/  BSYNC B6 ;  /* 0x0000000000067941 */ /* 0x000fea0003800000 */
.L_x_24862:
        /* <DEDUP_REMOVED lines=307> */
.L_x_24943:
        /* <DEDUP_REMOVED lines=32> */
.L_x_24945:
[----:B------:R-:W-:Y:S05]  /*16220*/  BSYNC B6 ;  /* 0x0000000000067941 */ /* 0x000fea0003800000 */
.L_x_24944:
        /* <DEDUP_REMOVED lines=37> */
.L_x_24948:
        /* <DEDUP_REMOVED lines=24> */
.L_x_24949:
[----:B------:R-:W-:Y:S05]  /*16600*/  BSYNC B0 ;  /* 0x0000000000007941 */ /* 0x000fea0003800000 */
.L_x_24947:
        /* <DEDUP_REMOVED lines=32> */
.L_x_24951:
        /* <DEDUP_REMOVED lines=24> */
.L_x_24952:
[----:B------:R-:W-:Y:S05]  /*16990*/  BSYNC B0 ;  /* 0x0000000000007941 */ /* 0x000fea0003800000 */
.L_x_24950:
        /* <DEDUP_REMOVED lines=33> */
.L_x_24954:
        /* <DEDUP_REMOVED lines=24> */
.L_x_24955:
[----:B------:R-:W-:Y:S05]  /*16d30*/  BSYNC B0 ;  /* 0x0000000000007941 */ /* 0x000fea0003800000 */
.L_x_24953:
        /* <DEDUP_REMOVED lines=33> */
.L_x_24957:
        /* <DEDUP_REMOVED lines=24> */
.L_x_24958:
[----:B------:R-:W-:Y:S05]  /*170d0*/  BSYNC B0 ;  /* 0x0000000000007941 */ /* 0x000fea0003800000 */
.L_x_24956:
        /* <DEDUP_REMOVED lines=33> */
.L_x_24960:
        /* <DEDUP_REMOVED lines=24> */
.L_x_24961:
[----:B------:R-:W-:Y:S05]  /*17470*/  BSYNC B0 ;  /* 0x0000000000007941 */ /* 0x000fea0003800000 */
.L_x_24959:
        /* <DEDUP_REMOVED lines=33> */
.L_x_24963:
        /* <DEDUP_REMOVED lines=24> */
.L_x_24964:
[----:B------:R-:W-:Y:S05]  /*17810*/  BSYNC B0 ;  /* 0x0000000000007941 */ /* 0x000fea0003800000 */
.L_x_24962:
        /* <DEDUP_REMOVED lines=33> */
.L_x_24966:
        /* <DEDUP_REMOVED lines=24> */
.L_x_24967:
[----:B------:R-:W-:Y:S05]  /*17bb0*/  BSYNC B0 ;  /* 0x0000000000007941 */ /* 0x000fea0003800000 */
.L_x_24965:
        /* <DEDUP_REMOVED lines=33> */
.L_x_24969:
        /* <DEDUP_REMOVED lines=24> */
.L_x_24970:
[----:B------:R-:W-:Y:S05]  /*17f50*/  BSYNC B0 ;  /* 0x0000000000007941 */ /* 0x000fea0003800000 */
.L_x_24968:
        /* <DEDUP_REMOVED lines=33> */
.L_x_24972:
        /* <DEDUP_REMOVED lines=24> */
.L_x_24973:
[----:B------:R-:W-:Y:S05]  /*182f0*/  BSYNC B0 ;  /* 0x0000000000007941 */ /* 0x000fea0003800000 */
.L_x_24971:
        /* <DEDUP_REMOVED lines=33> */
.L_x_24975:
        /* <DEDUP_REMOVED lines=24> */
.L_x_24976:
[----:B------:R-:W-:Y:S05]  /*18690*/  BSYNC B0 ;  /* 0x0000000000007941 */ /* 0x000fea0003800000 */
.L_x_24974:
        /* <DEDUP_REMOVED lines=33> */
.L_x_24978:
        /* <DEDUP_REMOVED lines=24> */
.L_x_24979:
[----:B------:R-:W-:Y:S05]  /*18a30*/  BSYNC B0 ;  /* 0x0000000000007941 */ /* 0x000fea0003800000 */
.L_x_24977:
        /* <DEDUP_REMOVED lines=33> */
.L_x_24981:
        /* <DEDUP_REMOVED lines=24> */
.L_x_24982:
[----:B------:R-:W-:Y:S05]  /*18dd0*/  BSYNC B0 ;  /* 0x0000000000007941 */ /* 0x000fea0003800000 */
.L_x_24980:
        /* <DEDUP_REMOVED lines=33> */
.L_x_24984:
        /* <DEDUP_REMOVED lines=24> */
.L_x_24985:
[----:B------:R-:W-:Y:S05]  /*19170*/  BSYNC B0 ;  /* 0x0000000000007941 */ /* 0x000fea0003800000 */
.L_x_24983:
        /* <DEDUP_REMOVED lines=33> */
.L_x_24987:
        /* <DEDUP_REMOVED lines=24> */
.L_x_24988:
[----:B------:R-:W-:Y:S05]  /*19510*/  BSYNC B0 ;  /* 0x0000000000007941 */ /* 0x000fea0003800000 */
.L_x_24986:
        /* <DEDUP_REMOVED lines=33> */
.L_x_24990:
        /* <DEDUP_REMOVED lines=24> */
.L_x_24991:
[----:B------:R-:W-:Y:S05]  /*198b0*/  BSYNC B0 ;  /* 0x0000000000007941 */ /* 0x000fea0003800000 */
.L_x_24989:
        /* <DEDUP_REMOVED lines=33> */
.L_x_24993:
        /* <DEDUP_REMOVED lines=24> */
.L_x_24994:
[----:B------:R-:W-:Y:S05]  /*19c50*/  BSYNC B0 ;  /* 0x0000000000007941 */ /* 0x000fea0003800000 */
.L_x_24992:
        /* <DEDUP_REMOVED lines=33> */
.L_x_24996:
        /* <DEDUP_REMOVED lines=24> */
.L_x_24997:
[----:B------:R-:W-:Y:S05]  /*19ff0*/  BSYNC B0 ;  /* 0x0000000000007941 */ /* 0x000fea0003800000 */
.L_x_24995:
        /* <DEDUP_REMOVED lines=33> */
.L_x_24999:
        /* <DEDUP_REMOVED lines=24> */
.L_x_25000:
[----:B------:R-:W-:Y:S05]  /*1a390*/  BSYNC B0 ;  /* 0x0000000000007941 */ /* 0x000fea0003800000 */
.L_x_24998:
        /* <DEDUP_REMOVED lines=33> */
.L_x_25002:
        /* <DEDUP_REMOVED lines=24> */
.L_x_25003:
[----:B------:R-:W-:Y:S05]  /*1a730*/  BSYNC B0 ;  /* 0x0000000000007941 */ /* 0x000fea0003800000 */
.L_x_25001:
        /* <DEDUP_REMOVED lines=33> */
.L_x_25005:
        /* <DEDUP_REMOVED lines=24> */
.L_x_25006:
[----:B------:R-:W-:Y:S05]  /*1aad0*/  BSYNC B0 ;  /* 0x0000000000007941 */ /* 0x000fea0003800000 */
.L_x_25004:
        /* <DEDUP_REMOVED lines=33> */
.L_x_25008:
        /* <DEDUP_REMOVED lines=24> */
.L_x_25009:
[----:B------:R-:W-:Y:S05]  /*1ae70*/  BSYNC B0 ;  /* 0x0000000000007941 */ /* 0x000fea0003800000 */
.L_x_25007:
        /* <DEDUP_REMOVED lines=33> */
.L_x_25011:
        /* <DEDUP_REMOVED lines=24> */
.L_x_25012:
[----:B------:R-:W-:Y:S05]  /*1b210*/  BSYNC B0 ;  /* 0x0000000000007941 */ /* 0x000fea0003800000 */
.L_x_25010:
        /* <DEDUP_REMOVED lines=33> */
.L_x_25014:
        /* <DEDUP_REMOVED lines=24> */
.L_x_25015:
[----:B------:R-:W-:Y:S05]  /*1b5b0*/  BSYNC B0 ;  /* 0x0000000000007941 */ /* 0x000fea0003800000 */
.L_x_25013:
        /* <DEDUP_REMOVED lines=31> */
.L_x_25017:
        /* <DEDUP_REMOVED lines=23> */
.L_x_25018:
[----:B------:R-:W-:Y:S05]  /*1b920*/  BSYNC B0 ;  /* 0x0000000000007941 */ /* 0x000fea0003800000 */
.L_x_25016:
        /* <DEDUP_REMOVED lines=17> */
[----:B------:R-:W-:Y:S05]  /*1ba40*/  CALL.REL.NOINC `($__internal_63_$__cuda_sm20_rem_u64) ;  /* 0x0000000400a07944 */ /* 0x000fea0003c00000 */
[----:B------:R-:W-:Y:S01]  /*1ba50*/  IMAD.MOV.U32 R4, RZ, RZ, R0 ;  /* 0x000000ffff047224 */ /* 0x000fe200078e0000 */
[----:B------:R-:W-:Y:S01]  /*1ba60*/  MOV R5, R3 ;  /* 0x0000000300057202 */ /* 0x000fe20000000f00 */
[----:B------:R-:W-:Y:S06]  /*1ba70*/  BRA `(.L_x_25021) ;  /* 0x00000000004c7947 */ /* 0x000fec0003800000 */
.L_x_25020:
        /* <DEDUP_REMOVED lines=19> */
.L_x_25021:
[----:B------:R-:W-:Y:S05]  /*1bbb0*/  BSYNC B0 ;  /* 0x0000000000007941 */ /* 0x000fea0003800000 */
.L_x_25019:
[----:B------:R-:W-:Y:S01]  /*1bbc0*/  ULDC.64 UR4, c[0x0][0x5c0] ;  /* 0x0001700000047ab9 */ /* 0x000fe20000000a00 */
[----:B------:R-:W-:Y:S02]  /*1bbd0*/  IMAD.MOV.U32 R3, RZ, RZ, R15 ;  /* 0x000000ffff037224 */ /* 0x000fe400078e000f */
[----:B------:R-:W-:Y:S02]  /*1bbe0*/  IMAD R5, R5, UR4, RZ ;  /* 0x0000000405057c24 */ /* 0x000fe4000f8e02ff */
[----:B------:R-:W-:-:S04]  /*1bbf0*/  IMAD.WIDE.U32 R2, R4, UR4, R2 ;  /* 0x0000000404027c25 */ /* 0x000fc8000f8e0002 */
[----:B------:R-:W-:-:S05]  /*1bc00*/  IMAD R5, R4, UR5, R5 ;  /* 0x0000000504057c24 */ /* 0x000fca000f8e0205 */
[----:B------:R-:W-:-:S07]  /*1bc10*/  IADD3 R15, R3, R5, RZ ;  /* 0x00000005030f7210 */ /* 0x000fce0007ffe0ff */
.L_x_24946:
[----:B------:R-:W2:Y:S01]  /*1bc20*/  LDG.E R17, desc[UR36][R16.64] ;  /* 0x0000002410117981 */ /* 0x000ea2000c1e1900 */
[----:B------:R-:W-:Y:S02]  /*1bc30*/  ULDC.64 UR4, c[0x0][0x5d0] ;  /* 0x0001740000047ab9 */ /* 0x000fe40000000a00 */
[----:B------:R-:W-:-:S04]  /*1bc40*/  LEA R4, P0, R2, UR4, 0x2 ;  /* 0x0000000402047c11 */ /* 0x000fc8000f8010ff */
[----:B------:R-:W-:-:S05]  /*1bc50*/  LEA.HI.X R5, R2, UR5, R15, 0x2, P0 ;  /* 0x0000000502057c11 */ /* 0x000fca00080f140f */
[----:B--2---:R-:W-:Y:S01]  /*1bc60*/  REDG.E.ADD.STRONG.GPU desc[UR36][R4.64], R17 ;  /* 0x000000110400798e */ /* 0x004fe2000c10e1a4 */
[----:B------:R-:W-:Y:S05]  /*1bc70*/  EXIT ;  /* 0x000000000000794d */ /* 0x000fea0003800000 */
        .weak           $__internal_62_$__cuda_sm20_div_u64
        .type           $__internal_62_$__cuda_sm20_div_u64,@function
        .size           $__internal_62_$__cuda_sm20_div_u64,($__internal_63_$__cuda_sm20_rem_u64 - $__internal_62_$__cuda_sm20_div_u64)
$__internal_62_$__cuda_sm20_div_u64:
        /* <DEDUP_REMOVED lines=68> */
[----:B------:R-:W-:Y:S05]  /*1c0c0*/  RET.REL.NODEC R4 `(_ZN2at6native24index_elementwise_kernelILi128ELi4EZNS0_20cuda_take_put_kernelIilZZZZZNS0_10put_kernelERNS_14TensorIteratorERKNS_10TensorBaseEbENKUlvE_clEvENKUlvE1_clEvENKUlvE_clEvENKUlvE0_clEvEUlRilE_EEvS4_S7_RKT1_EUliE_EEvlSE_) ;  /* 0xfffffe3c04cc7950 */ /* 0x000fea0003c3ffff */
        .weak           $__internal_63_$__cuda_sm20_rem_u64
        .type           $__internal_63_$__cuda_sm20_rem_u64,@function
        .size           $__internal_63_$__cuda_sm20_rem_u64,(.L_x_27980 - $__internal_63_$__cuda_sm20_rem_u64)
$__internal_63_$__cuda_sm20_rem_u64:
        /* <DEDUP_REMOVED lines=63> */
[----:B------:R-:W-:Y:S06]  /*1c4c0*/  RET.REL.NODEC R4 `(_ZN2at6native24index_elementwise_kernelILi128ELi4EZNS0_20cuda_take_put_kernelIilZZZZZNS0_10put_kernelERNS_14TensorIteratorERKNS_10TensorBaseEbENKUlvE_clEvENKUlvE1_clEvENKUlvE_clEvENKUlvE0_clEvEUlRilE_EEvS4_S7_RKT1_EUliE_EEvlSE_) ;  /* 0xfffffe3804cc7950 */ /* 0x000fec0003c3ffff */
.L_x_25022:
        /* <DEDUP_REMOVED lines=11> */
.L_x_27980:


//--------------------- .text._ZN2at6native24index_elementwise_kernelILi128ELi4EZNS0_20cuda_take_put_kernelIiiZZZZZNS0_10put_kernelERNS_14TensorIteratorERKNS_10TensorBaseEbENKUlvE_clEvENKUlvE1_clEvENKUlvE_clEvENKUlvE_clEvEUlRiiE0_EEvS4_S7_RKT1_EUliE_EEvlSE_ --------------------------
	.section	.text._ZN2at6native24index_elementwise_kernelILi128ELi4EZNS0_20cuda_take_put_kernelIiiZZZZZNS0_10put_kernelERNS_14TensorIteratorERKNS_10TensorBaseEbENKUlvE_clEvENKUlvE1_clEvENKUlvE_clEvENKUlvE_clEvEUlRiiE0_EEvS4_S7_RKT1_EUliE_EEvlSE_,"ax",@progbits
	.align	128
        .global         _ZN2at6native24index_elementwise_kernelILi128ELi4EZNS0_20cuda_take_put_kernelIiiZZZZZNS0_10put_kernelERNS_14TensorIteratorERKNS_10TensorBaseEbENKUlvE_clEvENKUlvE1_clEvENKUlvE_clEvENKUlvE_clEvEUlRiiE0_EEvS4_S7_RKT1_EUliE_EEvlSE_
        .type           _ZN2at6native24index_elementwise_kernelILi128ELi4EZNS0_20cuda_take_put_kernelIiiZZZZZNS0_10put_kernelERNS_14TensorIteratorERKNS_10TensorBaseEbENKUlvE_clEvENKUlvE1_clEvENKUlvE_clEvENKUlvE_clEvEUlRiiE0_EEvS4_S7_RKT1_EUliE_EEvlSE_,@function
        .size           _ZN2at6native24index_elementwise_kernelILi128ELi4EZNS0_20cuda_take_put_kernelIiiZZZZZNS0_10put_kernelERNS_14TensorIteratorERKNS_10TensorBaseEbENKUlvE_clEvENKUlvE1_clEvENKUlvE_clEvENKUlvE_clEvEUlRiiE0_EEvS4_S7_RKT1_EUliE_EEvlSE_,(.L_x_28140 - _ZN2at6native24index_elementwise_kernelILi128ELi4EZNS0_20cuda_take_put_kernelIiiZZZZZNS0_10put_kernelERNS_14TensorIteratorERKNS_10TensorBaseEbENKUlvE_clEvENKUlvE1_clEvENKUlvE_clEvENKUlvE_clEvEUlRiiE0_EEvS4_S7_RKT1_EUliE_EEvlSE_)
        .other          _ZN2at6native24index_elementwise_kernelILi128ELi4EZNS0_20cuda_take_put_kernelIiiZZZZZNS0_10put_kernelERNS_14TensorIteratorERKNS_10TensorBaseEbENKUlvE_clEvENKUlvE1_clEvENKUlvE_clEvENKUlvE_clEvEUlRiiE0_EEvS4_S7_RKT1_EUliE_EEvlSE_,@"STO_CUDA_ENTRY STV_DEFAULT"
_ZN2at6native24index_elementwise_kernelILi128ELi4EZNS0_20cuda_take_put_kernelIiiZZZZZNS0_10put_kernelERNS_14TensorIteratorERKNS_10TensorBaseEbENKUlvE_clEvENKUlvE1_clEvENKUlvE_clEvENKUlvE_clEvEUlRiiE0_EEvS4_S7_RKT1_EUliE_EEvlSE_:
.text._ZN2at6native24index_elementwise_kernelILi128ELi4EZNS0_20cuda_take_put_kernelIiiZZZZZNS0_10put_kernelERNS_14TensorIteratorERKNS_10TensorBaseEbENKUlvE_clEvENKUlvE1_clEvENKUlvE_clEvENKUlvE_clEvEUlRiiE0_EEvS4_S7_RKT1_EUliE_EEvlSE_:
        /* <DEDUP_REMOVED lines=315> */
.L_x_25025:
        /* <DEDUP_REMOVED lines=32> */
.L_x_25027:
[----:B------:R-:W-:Y:S05]  /*15b0*/  BSYNC B6 ;  /* 0x0000000000067941 */ /* 0x000fea0003800000 */
.L_x_25026:
        /* <DEDUP_REMOVED lines=284> */
.L_x_25028:
        /* <DEDUP_REMOVED lines=8> */
.L_x_25024:
[----:B------:R-:W-:Y:S05]  /*2800*/  BSYNC B7 ;  /* 0x0000000000077941 */ /* 0x000fea0003800000 */
.L_x_25023:
        /* <DEDUP_REMOVED lines=307> */
.L_x_25031:
        /* <DEDUP_REMOVED lines=32> */
.L_x_25033:
[----:B------:R-:W-:Y:S05]  /*3d40*/  BSYNC B6 ;  /* 0x0000000000067941 */ /* 0x000fea0003800000 */
.L_x_25032:
        /* <DEDUP_REMOVED lines=284> */
.L_x_25034:
[----:B------:R-:W2:Y:S01]  /*4f10*/  LDG.E R19, desc[UR36][R18.64] ;  /* 0x0000002412137981 */ /* 0x000ea2000c1e1900 */
[----:B------:R-:W0:Y:S01]  /*4f20*/  LDC.64 R4, c[0x0][0x5c0] ;  /* 0x00017000ff047b82 */ /* 0x000e220000000a00 */
[----:B------:R-:W-:Y:S01]  /*4f30*/  IADD3 R23, R23, 0x80, RZ ;  /* 0x0000008017177810 */ /* 0x000fe20007ffe0ff */
[----:B0-----:R-:W-:-:S05]  /*4f40*/  IMAD.WIDE R2, R3, 0x4, R4 ;  /* 0x0000000403027825 */ /* 0x001fca00078e0204 */
[----:B--2---:R0:W-:Y:S02]  /*4f50*/  STG.E desc[UR36][R2.64], R19 ;  /* 0x0000001302007986 */ /* 0x0041e4000c101924 */
[----:B0-----:R-:W-:Y:S02]  /*4f60*/  MOV R2, R23 ;  /* 0x0000001700027202 */ /* 0x001fe40000000f00 */
[----:B------:R-:W-:-:S07]  /*4f70*/  MOV R3, RZ ;  /* 0x000000ff00037202 */ /* 0x000fce0000000f00 */
.L_x_25030:
[----:B------:R-:W-:Y:S05]  /*4f80*/  BSYNC B7 ;  /* 0x0000000000077941 */ /* 0x000fea0003800000 */
.L_x_25029:
        /* <DEDUP_REMOVED lines=307> */
.L_x_25037:
        /* <DEDUP_REMOVED lines=32> */
.L_x_25039:
[----:B------:R-:W-:Y:S05]  /*64c0*/  BSYNC B6 ;  /* 0x0000000000067941 */ /* 0x000fea0003800000 */
.L_x_25038:
        /* <DEDUP_REMOVED lines=284> */
.L_x_25040:
[----:B------:R-:W2:Y:S01]  /*7690*/  LDG.E R19, desc[UR36][R18.64] ;  /* 0x0000002412137981 */ /* 0x000ea2000c1e1900 */
[----:B------:R-:W0:Y:S01]  /*76a0*/  LDC.64 R4, c[0x0][0x5c0] ;  /* 0x00017000ff047b82 */ /* 0x000e220000000a00 */
[----:B------:R-:W-:Y:S02]  /*76b0*/  VIADD R23, R23, 0x80 ;  /* 0x0000008017177836 */ /* 0x000fe40000000000 */
[----:B0-----:R-:W-:-:S05]  /*76c0*/  IMAD.WIDE R2, R3, 0x4, R4 ;  /* 0x0000000403027825 */ /* 0x001fca00078e0204 */
[----:B--2---:R0:W-:Y:S02]  /*76d0*/  STG.E desc[UR36][R2.64], R19 ;  /* 0x0000001302007986 */ /* 0x0041e4000c101924 */
[----:B0-----:R-:W-:Y:S02]  /*76e0*/  MOV R2, R23 ;  /* 0x0000001700027202 */ /* 0x001fe40000000f00 */
[----:B------:R-:W-:-:S07]  /*76f0*/  MOV R3, RZ ;  /* 0x000000ff00037202 */ /* 0x000fce0000000f00 */
.L_x_25036:
[----:B------:R-:W-:Y:S05]  /*7700*/  BSYNC B7 ;  /* 0x0000000000077941 */ /* 0x000fea0003800000 */
.L_x_25035:
        /* <DEDUP_REMOVED lines=306> */
.L_x_25041:
        /* <DEDUP_REMOVED lines=32> */
.L_x_25043:
[----:B------:R-:W-:Y:S05]  /*8c30*/  BSYNC B6 ;  /* 0x0000000000067941 */ /* 0x000fea0003800000 */
.L_x_25042:
        /* <DEDUP_REMOVED lines=284> */
.L_x_25044:
[----:B------:R-:W2:Y:S01]  /*9e00*/  LDG.E R19, desc[UR36][R18.64] ;  /* 0x0000002412137981 */ /* 0x000ea2000c1e1900 */
[----:B------:R-:W0:Y:S02]  /*9e10*/  LDC.64 R4, c[0x0][0x5c0] ;  /* 0x00017000ff047b82 */ /* 0x000e240000000a00 */
[----:B0-----:R-:W-:-:S05]  /*9e20*/  IMAD.WIDE R2, R3, 0x4, R4 ;  /* 0x0000000403027825 */ /* 0x001fca00078e0204 */
[----:B--2---:R-:W-:Y:S01]  /*9e30*/  STG.E desc[UR36][R2.64], R19 ;  /* 0x0000001302007986 */ /* 0x004fe2000c101924 */
[----:B------:R-:W-:Y:S05]  /*9e40*/  EXIT ;  /* 0x000000000000794d */ /* 0x000fea0003800000 */
.L_x_25045:
        /* <DEDUP_REMOVED lines=11> */
.L_x_28140:


//--------------------- .text._ZN2at6native24index_elementwise_kernelILi128ELi4EZNS0_20cuda_take_put_kernelIiiZZZZZNS0_10put_kernelERNS_14TensorIteratorERKNS_10TensorBaseEbENKUlvE_clEvENKUlvE1_clEvENKUlvE_clEvENKUlvE_clEvEUlRiiE_EEvS4_S7_RKT1_EUliE_EEvlSE_ --------------------------
	.section	.text._ZN2at6native24index_elementwise_kernelILi128ELi4EZNS0_20cuda_take_put_kernelIiiZZZZZNS0_10put_kernelERNS_14TensorIteratorERKNS_10TensorBaseEbENKUlvE_clEvENKUlvE1_clEvENKUlvE_clEvENKUlvE_clEvEUlRiiE_EEvS4_S7_RKT1_EUliE_EEvlSE_,"ax",@progbits
	.align	128
        .global         _ZN2at6native24index_elementwise_kernelILi128ELi4EZNS0_20cuda_take_put_kernelIiiZZZZZNS0_10put_kernelERNS_14TensorIteratorERKNS_10TensorBaseEbENKUlvE_clEvENKUlvE1_clEvENKUlvE_clEvENKUlvE_clEvEUlRiiE_EEvS4_S7_RKT1_EUliE_EEvlSE_
        .type           _ZN2at6native24index_elementwise_kernelILi128ELi4EZNS0_20cuda_take_put_kernelIiiZZZZZNS0_10put_kernelERNS_14TensorIteratorERKNS_10TensorBaseEbENKUlvE_clEvENKUlvE1_clEvENKUlvE_clEvENKUlvE_clEvEUlRiiE_EEvS4_S7_RKT1_EUliE_EEvlSE_,@function
        .size           _ZN2at6native24index_elementwise_kernelILi128ELi4EZNS0_20cuda_take_put_kernelIiiZZZZZNS0_10put_kernelERNS_14TensorIteratorERKNS_10TensorBaseEbENKUlvE_clEvENKUlvE1_clEvENKUlvE_clEvENKUlvE_clEvEUlRiiE_EEvS4_S7_RKT1_EUliE_EEvlSE_,(.L_x_28141 - _ZN2at6native24index_elementwise_kernelILi128ELi4EZNS0_20cuda_take_put_kernelIiiZZZZZNS0_10put_kernelERNS_14TensorIteratorERKNS_10TensorBaseEbENKUlvE_clEvENKUlvE1_clEvENKUlvE_clEvENKUlvE_clEvEUlRiiE_EEvS4_S7_RKT1_EUliE_EEvlSE_)
        .other          _ZN2at6native24index_elementwise_kernelILi128ELi4EZNS0_20cuda_take_put_kernelIiiZZZZZNS0_10put_kernelERNS_14TensorIteratorERKNS_10TensorBaseEbENKUlvE_clEvENKUlvE1_clEvENKUlvE_clEvENKUlvE_clEvEUlRiiE_EEvS4_S7_RKT1_EUliE_EEvlSE_,@"STO_CUDA_ENTRY STV_DEFAULT"
_ZN2at6native24index_elementwise_kernelILi128ELi4EZNS0_20cuda_take_put_kernelIiiZZZZZNS0_10put_kernelERNS_14TensorIteratorERKNS_10TensorBaseEbENKUlvE_clEvENKUlvE1_clEvENKUlvE_clEvENKUlvE_clEvEUlRiiE_EEvS4_S7_RKT1_EUliE_EEvlSE_:
.text._ZN2at6native24index_elementwise_kernelILi128ELi4EZNS0_20cuda_take_put_kernelIiiZZZZZNS0_10put_kernelERNS_14TensorIteratorERKNS_10TensorBaseEbENKUlvE_clEvENKUlvE1_clEvENKUlvE_clEvENKUlvE_clEvEUlRiiE_EEvS4_S7_RKT1_EUliE_EEvlSE_:
        /* <DEDUP_REMOVED lines=315> */
.L_x_25048:
        /* <DEDUP_REMOVED lines=32> */
.L_x_25050:
[----:B------:R-:W-:Y:S05]  /*15b0*/  BSYNC B6 ;  /* 0x0000000000067941 */ /* 0x000fea0003800000 */
.L_x_25049:
        /* <DEDUP_REMOVED lines=284> */
.L_x_25051:
[----:B------:R-:W2:Y:S01]  /*2780*/  LDG.E R19, desc[UR36][R18.64] ;  /* 0x0000002412137981 */ /* 0x000ea2000c1e1900 */
[----:B------:R-:W0:Y:S01]  /*2790*/  LDC.64 R4, c[0x0][0x5c8] ;  /* 0x00017200ff047b82 */ /* 0x000e220000000a00 */
[----:B------:R-:W-:-:S04]  /*27a0*/  LEA R22, R25, R22, 0x9 ;  /* 0x0000001619167211 */ /* 0x000fc800078e48ff */
[----:B------:R-:W-:Y:S01]  /*27b0*/  IADD3 R23, R22, 0x80, RZ ;  /* 0x0000008016177810 */ /* 0x000fe20007ffe0ff */
[----:B0-----:R-:W-:-:S05]  /*27c0*/  IMAD.WIDE R2, R3, 0x4, R4 ;  /* 0x0000000403027825 */ /* 0x001fca00078e0204 */
[----:B--2---:R0:W-:Y:S02]  /*27d0*/  REDG.E.ADD.STRONG.GPU desc[UR36][R2.64], R19 ;  /* 0x000000130200798e */ /* 0x0041e4000c10e1a4 */
[----:B0-----:R-:W-:Y:S01]  /*27e0*/  MOV R2, R23 ;  /* 0x0000001700027202 */ /* 0x001fe20000000f00 */
[----:B------:R-:W-:-:S07]  /*27f0*/  IMAD.MOV.U32 R3, RZ, RZ, RZ ;  /* 0x000000ffff037224 */ /* 0x000fce00078e00ff */
.L_x_25047:
[----:B------:R-:W-:Y:S05]  /*2800*/  BSYNC B7 ;  /* 0x0000000000077941 */ /* 0x000fea0003800000 */
.L_x_25046:
        /* <DEDUP_REMOVED lines=307> */
.L_x_25054:
        /* <DEDUP_REMOVED lines=32> */
.L_x_25056:
[----:B------:R-:W-:Y:S05]  /*3d40*/  BSYNC B6 ;  /* 0x0000000000067941 */ /* 0x000fea0003800000 */
.L_x_25055:
        /* <DEDUP_REMOVED lines=284> */
.L_x_25057:
[----:B------:R-:W2:Y:S01]  /*4f10*/  LDG.E R19, desc[UR36][R18.64] ;  /* 0x0000002412137981 */ /* 0x000ea2000c1e1900 */
[----:B------:R-:W0:Y:S01]  /*4f20*/  LDC.64 R4, c[0x0][0x5c8] ;  /* 0x00017200ff047b82 */ /* 0x000e220000000a00 */
[----:B------:R-:W-:Y:S01]  /*4f30*/  IADD3 R23, R23, 0x80, RZ ;  /* 0x0000008017177810 */ /* 0x000fe20007ffe0ff */
[----:B0-----:R-:W-:-:S05]  /*4f40*/  IMAD.WIDE R2, R3, 0x4, R4 ;  /* 0x0000000403027825 */ /* 0x001fca00078e0204 */
[----:B--2---:R0:W-:Y:S02]  /*4f50*/  REDG.E.ADD.STRONG.GPU desc[UR36][R2.64], R19 ;  /* 0x000000130200798e */ /* 0x0041e4000c10e1a4 */
[----:B0-----:R-:W-:Y:S02]  /*4f60*/  MOV R2, R23 ;  /* 0x0000001700027202 */ /* 0x001fe40000000f00 */
[----:B------:R-:W-:-:S07]  /*4f70*/  MOV R3, RZ ;  /* 0x000000ff00037202 */ /* 0x000fce0000000f00 */
.L_x_25053:
[----:B------:R-:W-:Y:S05]  /*4f80*/  BSYNC B7 ;  /* 0x0000000000077941 */ /* 0x000fea0003800000 */
.L_x_25052:
        /* <DEDUP_REMOVED lines=307> */
.L_x_25060:
        /* <DEDUP_REMOVED lines=32> */
.L_x_25062:
[----:B------:R-:W-:Y:S05]  /*64c0*/  BSYNC B6 ;  /* 0x0000000000067941 */ /* 0x000fea0003800000 */
.L_x_25061:
        /* <DEDUP_REMOVED lines=284> */
.L_x_25063:
[----:B------:R-:W2:Y:S01]  /*7690*/  LDG.E R19, desc[UR36][R18.64] ;  /* 0x0000002412137981 */ /* 0x000ea2000c1e1900 */
[----:B------:R-:W0:Y:S01]  /*76a0*/  LDC.64 R4, c[0x0][0x5c8] ;  /* 0x00017200ff047b82 */ /* 0x000e220000000a00 */
[----:B------:R-:W-:Y:S02]  /*76b0*/  VIADD R23, R23, 0x80 ;  /* 0x0000008017177836 */ /* 0x000fe40000000000 */
[----:B0-----:R-:W-:-:S05]  /*76c0*/  IMAD.WIDE R2, R3, 0x4, R4 ;  /* 0x0000000403027825 */ /* 0x001fca00078e0204 */
[----:B--2---:R0:W-:Y:S02]  /*76d0*/  REDG.E.ADD.STRONG.GPU desc[UR36][R2.64], R19 ;  /* 0x000000130200798e */ /* 0x0041e4000c10e1a4 */
[----:B0-----:R-:W-:Y:S02]  /*76e0*/  MOV R2, R23 ;  /* 0x0000001700027202 */ /* 0x001fe40000000f00 */
[----:B------:R-:W-:-:S07]  /*76f0*/  MOV R3, RZ ;  /* 0x000000ff00037202 */ /* 0x000fce0000000f00 */
.L_x_25059:
[----:B------:R-:W-:Y:S05]  /*7700*/  BSYNC B7 ;  /* 0x0000000000077941 */ /* 0x000fea0003800000 */
.L_x_25058:
        /* <DEDUP_REMOVED lines=306> */
.L_x_25064:
        /* <DEDUP_REMOVED lines=32> */
.L_x_25066:
[----:B------:R-:W-:Y:S05]  /*8c30*/  BSYNC B6 ;  /* 0x0000000000067941 */ /* 0x000fea0003800000 */
.L_x_25065:
        /* <DEDUP_REMOVED lines=284> */
.L_x_25067:
[----:B------:R-:W2:Y:S01]  /*9e00*/  LDG.E R19, desc[UR36][R18.64] ;  /* 0x0000002412137981 */ /* 0x000ea2000c1e1900 */
[----:B------:R-:W0:Y:S02]  /*9e10*/  LDC.64 R4, c[0x0][0x5c8] ;  /* 0x00017200ff047b82 */ /* 0x000e240000000a00 */
[----:B0-----:R-:W-:-:S05]  /*9e20*/  IMAD.WIDE R2, R3, 0x4, R4 ;  /* 0x0000000403027825 */ /* 0x001fca00078e0204 */
[----:B--2---:R-:W-:Y:S01]  /*9e30*/  REDG.E.ADD.STRONG.GPU desc[UR36][R2.64], R19 ;  /* 0x000000130200798e */ /* 0x004fe2000c10e1a4 */
[----:B------:R-:W-:Y:S05]  /*9e40*/  EXIT ;  /* 0x000000000000794d */ /* 0x000fea0003800000 */
.L_x_25068:
        /* <DEDUP_REMOVED lines=11> */
.L_x_28141:


//--------------------- .text._ZN2at6native24index_elementwise_kernelILi128ELi4EZNS0_20cuda_take_put_kernelIalZZZZZNS0_10put_kernelERNS_14TensorIteratorERKNS_10TensorBaseEbENKUlvE_clEvENKUlvE0_clEvENKUlvE_clEvENKUlvE0_clEvEUlRalE0_EEvS4_S7_RKT1_EUliE_EEvlSE_ --------------------------
	.section	.text._ZN2at6native24index_elementwise_kernelILi128ELi4EZNS0_20cuda_take_put_kernelIalZZZZZNS0_10put_kernelERNS_14TensorIteratorERKNS_10TensorBaseEbENKUlvE_clEvENKUlvE0_clEvENKUlvE_clEvENKUlvE0_clEvEUlRalE0_EEvS4_S7_RKT1_EUliE_EEvlSE_,"ax",@progbits
	.align	128
        .global         _ZN2at6native24index_elementwise_kernelILi128ELi4EZNS0_20cuda_take_put_kernelIalZZZZZNS0_10put_kernelERNS_14TensorIteratorERKNS_10TensorBaseEbENKUlvE_clEvENKUlvE0_clEvENKUlvE_clEvENKUlvE0_clEvEUlRalE0_EEvS4_S7_RKT1_EUliE_EEvlSE_
        .type           _ZN2at6native24index_elementwise_kernelILi128ELi4EZNS0_20cuda_take_put_kernelIalZZZZZNS0_10put_kernelERNS_14TensorIteratorERKNS_10TensorBaseEbENKUlvE_clEvENKUlvE0_clEvENKUlvE_clEvENKUlvE0_clEvEUlRalE0_EEvS4_S7_RKT1_EUliE_EEvlSE_,@function
        .size           _ZN2at6native24index_elementwise_kernelILi128ELi4EZNS0_20cuda_take_put_kernelIalZZZZZNS0_10put_kernelERNS_14TensorIteratorERKNS_10TensorBaseEbENKUlvE_clEvENKUlvE0_clEvENKUlvE_clEvENKUlvE0_clEvEUlRalE0_EEvS4_S7_RKT1_EUliE_EEvlSE_,(.L_x_27982 - _ZN2at6native24index_elementwise_kernelILi128ELi4EZNS0_20cuda_take_put_kernelIalZZZZZNS0_10put_kernelERNS_14TensorIteratorERKNS_10TensorBaseEbENKUlvE_clEvENKUlvE0_clEvENKUlvE_clEvENKUlvE0_clEvEUlRalE0_EEvS4_S7_RKT1_EUliE_EEvlSE_)
        .other          _ZN2at6native24index_elementwise_kernelILi128ELi4EZNS0_20cuda_take_put_kernelIalZZZZZNS0_10put_kernelERNS_14TensorIteratorERKNS_10TensorBaseEbENKUlvE_clEvENKUlvE0_clEvENKUlvE_clEvENKUlvE0_clEvEUlRalE0_EEvS4_S7_RKT1_EUliE_EEvlSE_,@"STO_CUDA_ENTRY STV_DEFAULT"
_ZN2at6native24index_elementwise_kernelILi128ELi4EZNS0_20cuda_take_put_kernelIalZZZZZNS0_10put_kernelERNS_14TensorIteratorERKNS_10TensorBaseEbENKUlvE_clEvENKUlvE0_clEvENKUlvE_clEvENKUlvE0_clEvEUlRalE0_EEvS4_S7_RKT1_EUliE_EEvlSE_:
.text._ZN2at6native24index_elementwise_kernelILi128ELi4EZNS0_20cuda_take_put_kernelIalZZZZZNS0_10put_kernelERNS_14TensorIteratorERKNS_10TensorBaseEbENKUlvE_clEvENKUlvE0_clEvENKUlvE_clEvENKUlvE0_clEvEUlRalE0_EEvS4_S7_RKT1_EUliE_EEvlSE_:
        /* <DEDUP_REMOVED lines=317> */
.L_x_25071:
        /* <DEDUP_REMOVED lines=29> */
.L_x_25073:
[----:B------:R-:W-:Y:S05]  /*15a0*/  BSYNC B7 ;  /* 0x0000000000077941 */ /* 0x000fea0003800000 */
.L_x_25072:
        /* <DEDUP_REMOVED lines=25> */
[----:B------:R-:W-:Y:S05]  /*1740*/  CALL.REL.NOINC `($__internal_64_$__cuda_sm20_div_u64) ;  /* 0x000001a4004c7944 */ /* 0x000fea0003c00000 */
        /* <DEDUP_REMOVED lines=11> */
.L_x_25076:
        /* <DEDUP_REMOVED lines=23> */
.L_x_25077:
[----:B------:R-:W-:Y:S05]  /*1970*/  BSYNC B0 ;  /* 0x0000000000007941 */ /* 0x000fea0003800000 */
.L_x_25075:
        /* <DEDUP_REMOVED lines=32> */
.L_x_25079:
        /* <DEDUP_REMOVED lines=24> */
.L_x_25080:
[----:B------:R-:W-:Y:S05]  /*1d00*/  BSYNC B0 ;  /* 0x0000000000007941 */ /* 0x000fea0003800000 */
.L_x_25078:
        /* <DEDUP_REMOVED lines=20> */
[----:B------:R-:W-:Y:S05]  /*1e50*/  CALL.REL.NOINC `($__internal_64_$__cuda_sm20_div_u64) ;  /* 0x0000019c00887944 */ /* 0x000fea0003c00000 */
        /* <DEDUP_REMOVED lines=12> */
.L_x_25082:
        /* <DEDUP_REMOVED lines=24> */
.L_x_25083:
[----:B------:R-:W-:Y:S05]  /*20a0*/  BSYNC B0 ;  /* 0x0000000000007941 */ /* 0x000fea0003800000 */
.L_x_25081:
        /* <DEDUP_REMOVED lines=33> */
.L_x_25085:
        /* <DEDUP_REMOVED lines=24> */
.L_x_25086:
[----:B------:R-:W-:Y:S05]  /*2440*/  BSYNC B0 ;  /* 0x0000000000007941 */ /* 0x000fea0003800000 */
.L_x_25084:
        /* <DEDUP_REMOVED lines=33> */
.L_x_25088:
        /* <DEDUP_REMOVED lines=24> */
.L_x_25089:
[----:B------:R-:W-:Y:S05]  /*27e0*/  BSYNC B0 ;  /* 0x0000000000007941 */ /* 0x000fea0003800000 */
.L_x_25087:
        /* <DEDUP_REMOVED lines=33> */
.L_x_25091:
        /* <DEDUP_REMOVED lines=24> */
.L_x_25092:
[----:B------:R-:W-:Y:S05]  /*2b80*/  BSYNC B0 ;  /* 0x0000000000007941 */ /* 0x000fea0003800000 */
.L_x_25090:
        /* <DEDUP_REMOVED lines=33> */
.L_x_25094:
        /* <DEDUP_REMOVED lines=24> */
.L_x_25095:
[----:B------:R-:W-:Y:S05]  /*2f20*/  BSYNC B0 ;  /* 0x0000000000007941 */ /* 0x000fea0003800000 */
.L_x_25093:
        /* <DEDUP_REMOVED lines=33> */
.L_x_25097:
        /* <DEDUP_REMOVED lines=24> */
.L_x_25098:
[----:B------:R-:W-:Y:S05]  /*32c0*/  BSYNC B0 ;  /* 0x0000000000007941 */ /* 0x000fea0003800000 */
.L_x_25096:
        /* <DEDUP_REMOVED lines=33> */
.L_x_25100:
        /* <DEDUP_REMOVED lines=24> */
.L_x_25101:
[----:B------:R-:W-:Y:S05]  /*3660*/  BSYNC B0 ;  /* 0x0000000000007941 */ /* 0x000fea0003800000 */
.L_x_25099:
        /* <DEDUP_REMOVED lines=33> */
.L_x_25103:
        /* <DEDUP_REMOVED lines=24> */
.L_x_25104:
[----:B------:R-:W-:Y:S05]  /*3a00*/  BSYNC B0 ;  /* 0x0000000000007941 */ /* 0x000fea0003800000 */
.L_x_25102:
        /* <DEDUP_REMOVED lines=33> */
.L_x_25106:
        /* <DEDUP_REMOVED lines=24> */
.L_x_25107:
[----:B------:R-:W-:Y:S05]  /*3da0*/  BSYNC B0 ;  /* 0x0000000000007941 */ /* 0x000fea0003800000 */
.L_x_25105:
        /* <DEDUP_REMOVED lines=33> */
.L_x_25109:
        /* <DEDUP_REMOVED lines=24> */
.L_x_25110:
[----:B------:R-:W-:Y:S05]  /*4140*/  BSYNC B0 ;  /* 0x0000000000007941 */ /* 0x000fea0003800000 */
.L_x_25108:
        /* <DEDUP_REMOVED lines=33> */
.L_x_25112:
        /* <DEDUP_REMOVED lines=24> */
.L_x_25113:
[----:B------:R-:W-:Y:S05]  /*44e0*/  BSYNC B0 ;  /* 0x0000000000007941 */ /* 0x000fea0003800000 */
.L_x_25111:
        /* <DEDUP_REMOVED lines=33> */
.L_x_25115:
        /* <DEDUP_REMOVED lines=24> */
.L_x_25116:
[----:B------:R-:W-:Y:S05]  /*4880*/  BSYNC B0 ;  /* 0x0000000000007941 */ /* 0x000fea0003800000 */
.L_x_25114:
        /* <DEDUP_REMOVED lines=33> */
.L_x_25118:
        /* <DEDUP_REMOVED lines=24> */
.L_x_25119:
[----:B------:R-:W-:Y:S05]  /*4c20*/  BSYNC B0 ;  /* 0x0000000000007941 */ /* 0x000fea0003800000 */
.L_x_25117:
        /* <DEDUP_REMOVED lines=33> */
.L_x_25121:
        /* <DEDUP_REMOVED lines=24> */
.L_x_25122:
[----:B------:R-:W-:Y:S05]  /*4fc0*/  BSYNC B0 ;  /* 0x0000000000007941 */ /* 0x000fea0003800000 */
.L_x_25120:
        /* <DEDUP_REMOVED lines=33> */
.L_x_25124:
        /* <DEDUP_REMOVED lines=24> */
.L_x_25125:
[----:B------:R-:W-:Y:S05]  /*5360*/  BSYNC B0 ;  /* 0x0000000000007941 */ /* 0x000fea0003800000 */
.L_x_25123:
        /* <DEDUP_REMOVED lines=33> */
.L_x_25127:
        /* <DEDUP_REMOVED lines=24> */
.L_x_25128:
[----:B------:R-:W-:Y:S05]  /*5700*/  BSYNC B0 ;  /* 0x0000000000007941 */ /* 0x000fea0003800000 */
.L_x_25126:
        /* <DEDUP_REMOVED lines=33> */
.L_x_25130:
        /* <DEDUP_REMOVED lines=24> */
.L_x_25131:
[----:B------:R-:W-:Y:S05]  /*5aa0*/  BSYNC B0 ;  /* 0x0000000000007941 */ /* 0x000fea0003800000 */
.L_x_25129:
        /* <DEDUP_REMOVED lines=33> */
.L_x_25133:
        /* <DEDUP_REMOVED lines=24> */
.L_x_25134:
[----:B------:R-:W-:Y:S05]  /*5e40*/  BSYNC B0 ;  /* 0x0000000000007941 */ /* 0x000fea0003800000 */
.L_x_25132:
        /* <DEDUP_REMOVED lines=33> */
.L_x_25136:
        /* <DEDUP_REMOVED lines=24> */
.L_x_25137:
[----:B------:R-:W-:Y:S05]  /*61e0*/  BSYNC B0 ;  /* 0x0000000000007941 */ /* 0x000fea0003800000 */
.L_x_25135:
        /* <DEDUP_REMOVED lines=33> */
.L_x_25139:
        /* <DEDUP_REMOVED lines=24> */
.L_x_25140:
[----:B------:R-:W-:Y:S05]  /*6580*/  BSYNC B0 ;  /* 0x0000000000007941 */ /* 0x000fea0003800000 */
.L_x_25138:
        /* <DEDUP_REMOVED lines=33> */
.L_x_25142:
        /* <DEDUP_REMOVED lines=24> */
.L_x_25143:
[----:B------:R-:W-:Y:S05]  /*6920*/  BSYNC B0 ;  /* 0x0000000000007941 */ /* 0x000fea0003800000 */
.L_x_25141:
        /* <DEDUP_REMOVED lines=31> */
.L_x_25145:
        /* <DEDUP_REMOVED lines=23> */
.L_x_25146:
[----:B------:R-:W-:Y:S05]  /*6c90*/  BSYNC B0 ;  /* 0x0000000000007941 */ /* 0x000fea0003800000 */
.L_x_25144:
        /* <DEDUP_REMOVED lines=17> */
[----:B------:R-:W-:Y:S05]  /*6db0*/  CALL.REL.NOINC `($__internal_65_$__cuda_sm20_rem_u64) ;  /* 0x0000015000c47944 */ /* 0x000fea0003c00000 */
[----:B------:R-:W-:Y:S01]  /*6dc0*/  IMAD.MOV.U32 R4, RZ, RZ, R0 ;  /* 0x000000ffff047224 */ /* 0x000fe200078e0000 */
[----:B------:R-:W-:Y:S01]  /*6dd0*/  MOV R5, R3 ;  /* 0x0000000300057202 */ /* 0x000fe20000000f00 */
[----:B------:R-:W-:Y:S06]  /*6de0*/  BRA `(.L_x_25149) ;  /* 0x0000000000507947 */ /* 0x000fec0003800000 */
.L_x_25148:
        /* <DEDUP_REMOVED lines=20> */
.L_x_25149:
[----:B------:R-:W-:Y:S05]  /*6f30*/  BSYNC B0 ;  /* 0x0000000000007941 */ /* 0x000fea0003800000 */
.L_x_25147:
[----:B------:R-:W-:Y:S01]  /*6f40*/  ULDC.64 UR4, c[0x0][0x5c0] ;  /* 0x0001700000047ab9 */ /* 0x000fe20000000a00 */
[----:B------:R-:W-:Y:S02]  /*6f50*/  IMAD.MOV.U32 R3, RZ, RZ, R15 ;  /* 0x000000ffff037224 */ /* 0x000fe400078e000f */
[----:B------:R-:W-:Y:S02]  /*6f60*/  IMAD R5, R5, UR4, RZ ;  /* 0x0000000405057c24 */ /* 0x000fe4000f8e02ff */
[----:B------:R-:W-:-:S04]  /*6f70*/  IMAD.WIDE.U32 R2, R4, UR4, R2 ;  /* 0x0000000404027c25 */ /* 0x000fc8000f8e0002 */
[----:B------:R-:W-:-:S05]  /*6f80*/  IMAD R5, R4, UR5, R5 ;  /* 0x0000000504057c24 */ /* 0x000fca000f8e0205 */
[----:B------:R-:W-:-:S07]  /*6f90*/  IADD3 R15, R3, R5, RZ ;  /* 0x00000005030f7210 */ /* 0x000fce0007ffe0ff */
.L_x_25074:
        /* <DEDUP_REMOVED lines=12> */
.L_x_25070:
[----:B------:R-:W-:Y:S05]  /*7060*/  BSYNC B6 ;  /* 0x0000000000067941 */ /* 0x000fea0003800000 */
.L_x_25069:
        /* <DEDUP_REMOVED lines=308> */
.L_x_25152:
        /* <DEDUP_REMOVED lines=29> */
.L_x_25154:
[----:B------:R-:W-:Y:S05]  /*8580*/  BSYNC B7 ;  /* 0x0000000000077941 */ /* 0x000fea0003800000 */
.L_x_25153:
        /* <DEDUP_REMOVED lines=37> */
.L_x_25157:
        /* <DEDUP_REMOVED lines=23> */
.L_x_25158:
[----:B------:R-:W-:Y:S05]  /*8950*/  BSYNC B0 ;  /* 0x0000000000007941 */ /* 0x000fea0003800000 */
.L_x_25156:
        /* <DEDUP_REMOVED lines=32> */
.L_x_25160:
        /* <DEDUP_REMOVED lines=24> */
.L_x_25161:
[----:B------:R-:W-:Y:S05]  /*8ce0*/  BSYNC B0 ;  /* 0x0000000000007941 */ /* 0x000fea0003800000 */
.L_x_25159:
        /* <DEDUP_REMOVED lines=32> */
.L_x_25163:
        /* <DEDUP_REMOVED lines=24> */
.L_x_25164:
[----:B------:R-:W-:Y:S05]  /*9070*/  BSYNC B0 ;  /* 0x0000000000007941 */ /* 0x000fea0003800000 */
.L_x_25162:
        /* <DEDUP_REMOVED lines=32> */
.L_x_25166:
        /* <DEDUP_REMOVED lines=24> */
.L_x_25167:
[----:B------:R-:W-:Y:S05]  /*9400*/  BSYNC B0 ;  /* 0x0000000000007941 */ /* 0x000fea0003800000 */
.L_x_25165:
        /* <DEDUP_REMOVED lines=32> */
.L_x_25169:
        /* <DEDUP_REMOVED lines=24> */
.L_x_25170:
[----:B------:R-:W-:Y:S05]  /*9790*/  BSYNC B0 ;  /* 0x0000000000007941 */ /* 0x000fea0003800000 */
.L_x_25168:
        /* <DEDUP_REMOVED lines=32> */
.L_x_25172:
        /* <DEDUP_REMOVED lines=24> */
.L_x_25173:
[----:B------:R-:W-:Y:S05]  /*9b20*/  BSYNC B0 ;  /* 0x0000000000007941 */ /* 0x000fea0003800000 */
.L_x_25171:
        /* <DEDUP_REMOVED lines=32> */
.L_x_25175:
        /* <DEDUP_REMOVED lines=24> */
.L_x_25176:
[----:B------:R-:W-:Y:S05]  /*9eb0*/  BSYNC B0 ;  /* 0x0000000000007941 */ /* 0x000fea0003800000 */
.L_x_25174:
        /* <DEDUP_REMOVED lines=32> */
.L_x_25178:
        /* <DEDUP_REMOVED lines=24> */
.L_x_25179:
[----:B------:R-:W-:Y:S05]  /*a240*/  BSYNC B0 ;  /* 0x0000000000007941 */ /* 0x000fea0003800000 */
.L_x_25177:
        /* <DEDUP_REMOVED lines=32> */
.L_x_25181:
        /* <DEDUP_REMOVED lines=24> */
.L_x_25182:
[----:B------:R-:W-:Y:S05]  /*a5d0*/  BSYNC B0 ;  /* 0x0000000000007941 */ /* 0x000fea0003800000 */
.L_x_25180:
        /* <DEDUP_REMOVED lines=32> */
.L_x_25184:
        /* <DEDUP_REMOVED lines=24> */
.L_x_25185:
[----:B------:R-:W-:Y:S05]  /*a960*/  BSYNC B0 ;  /* 0x0000000000007941 */ /* 0x000fea0003800000 */
.L_x_25183:
        /* <DEDUP_REMOVED lines=32> */
.L_x_25187:
        /* <DEDUP_REMOVED lines=24> */
.L_x_25188:
[----:B------:R-:W-:Y:S05]  /*acf0*/  BSYNC B0 ;  /* 0x0000000000007941 */ /* 0x000fea0003800000 */
.L_x_25186:
        /* <DEDUP_REMOVED lines=32> */
.L_x_25190:
        /* <DEDUP_REMOVED lines=24> */
.L_x_25191:
[----:B------:R-:W-:Y:S05]  /*b080*/  BSYNC B0 ;  /* 0x0000000000007941 */ /* 0x000fea0003800000 */
.L_x_25189:
        /* <DEDUP_REMOVED lines=32> */
.L_x_25193:
        /* <DEDUP_REMOVED lines=24> */
.L_x_25194:
[----:B------:R-:W-:Y:S05]  /*b410*/  BSYNC B0 ;  /* 0x0000000000007941 */ /* 0x000fea0003800000 */
.L_x_25192:
        /* <DEDUP_REMOVED lines=32> */
.L_x_25196:
        /* <DEDUP_REMOVED lines=24> */
.L_x_25197:
[----:B------:R-:W-:Y:S05]  /*b7a0*/  BSYNC B0 ;  /* 0x0000000000007941 */ /* 0x000fea0003800000 */
.L_x_25195:
        /* <DEDUP_REMOVED lines=32> */
.L_x_25199:
        /* <DEDUP_REMOVED lines=24> */
.L_x_25200:
[----:B------:R-:W-:Y:S05]  /*bb30*/  BSYNC B0 ;  /* 0x0000000000007941 */ /* 0x000fea0003800000 */
.L_x_25198:
        /* <DEDUP_REMOVED lines=32> */
.L_x_25202:
        /* <DEDUP_REMOVED lines=24> */
.L_x_25203:
[----:B------:R-:W-:Y:S05]  /*bec0*/  BSYNC B0 ;  /* 0x0000000000007941 */ /* 0x000fea0003800000 */
.L_x_25201:
        /* <DEDUP_REMOVED lines=32> */
.L_x_25205:
        /* <DEDUP_REMOVED lines=24> */
.L_x_25206:
[----:B------:R-:W-:Y:S05]  /*c250*/  BSYNC B0 ;  /* 0x0000000000007941 */ /* 0x000fea0003800000 */
.L_x_25204:
        /* <DEDUP_REMOVED lines=32> */
.L_x_25208:
        /* <DEDUP_REMOVED lines=24> */
.L_x_25209:
[----:B------:R-:W-:Y:S05]  /*c5e0*/  BSYNC B0 ;  /* 0x0000000000007941 */ /* 0x000fea0003800000 */
.L_x_25207:
        /* <DEDUP_REMOVED lines=32> */
.L_x_25211:
        /* <DEDUP_REMOVED lines=24> */
.L_x_25212:
[----:B------:R-:W-:Y:S05]  /*c970*/  BSYNC B0 ;  /* 0x0000000000007941 */ /* 0x000fea0003800000 */
.L_x_25210:
        /* <DEDUP_REMOVED lines=32> */
.L_x_25214:
        /* <DEDUP_REMOVED lines=24> */
.L_x_25215:
[----:B------:R-:W-:Y:S05]  /*cd00*/  BSYNC B0 ;  /* 0x0000000000007941 */ /* 0x000fea0003800000 */
.L_x_25213:
        /* <DEDUP_REMOVED lines=32> */
.L_x_25217:
        /* <DEDUP_REMOVED lines=24> */
.L_x_25218:
[----:B------:R-:W-:Y:S05]  /*d090*/  BSYNC B0 ;  /* 0x0000000000007941 */ /* 0x000fea0003800000 */
.L_x_25216:
        /* <DEDUP_REMOVED lines=32> */
.L_x_25220:
        /* <DEDUP_REMOVED lines=24> */
.L_x_25221:
[----:B------:R-:W-:Y:S05]  /*d420*/  BSYNC B0 ;  /* 0x0000000000007941 */ /* 0x000fea0003800000 */
.L_x_25219:
        /* <DEDUP_REMOVED lines=32> */
.L_x_25223:
        /* <DEDUP_REMOVED lines=24> */
.L_x_25224:
[----:B------:R-:W-:Y:S05]  /*d7b0*/  BSYNC B0 ;  /* 0x0000000000007941 */ /* 0x000fea0003800000 */
.L_x_25222:
        /* <DEDUP_REMOVED lines=30> */
.L_x_25226:
        /* <DEDUP_REMOVED lines=23> */
.L_x_25227:
[----:B------:R-:W-:Y:S05]  /*db10*/  BSYNC B0 ;  /* 0x0000000000007941 */ /* 0x000fea0003800000 */
.L_x_25225:
        /* <DEDUP_REMOVED lines=20> */
.L_x_25229:
        /* <DEDUP_REMOVED lines=19> */
.L_x_25230:
[----:B------:R-:W-:Y:S05]  /*dd90*/  BSYNC B0 ;  /* 0x0000000000007941 */ /* 0x000fea0003800000 */
.L_x_25228:
[----:B------:R-:W-:Y:S02]  /*dda0*/  ULDC.64 UR4, c[0x0][0x5c0] ;  /* 0x0001700000047ab9 */ /* 0x000fe40000000a00 */
[----:B------:R-:W-:Y:S02]  /*ddb0*/  IMAD R3, R5, UR4, RZ ;  /* 0x0000000405037c24 */ /* 0x000fe4000f8e02ff */
[----:B------:R-:W-:-:S04]  /*ddc0*/  IMAD.WIDE.U32 R12, R4, UR4, R12 ;  /* 0x00000004040c7c25 */ /* 0x000fc8000f8e000c */
[----:B------:R-:W-:-:S05]  /*ddd0*/  IMAD R3, R4, UR5, R3 ;  /* 0x0000000504037c24 */ /* 0x000fca000f8e0203 */
[----:B------:R-:W-:-:S07]  /*dde0*/  IADD3 R13, R13, R3, RZ ;  /* 0x000000030d0d7210 */ /* 0x000fce0007ffe0ff */
.L_x_25155:
        /* <DEDUP_REMOVED lines=11> */
.L_x_25151:
[----:B------:R-:W-:Y:S05]  /*dea0*/  BSYNC B6 ;  /* 0x0000000000067941 */ /* 0x000fea0003800000 */
.L_x_25150:
        /* <DEDUP_REMOVED lines=308> */
.L_x_25233:
        /* <DEDUP_REMOVED lines=29> */
.L_x_25235:
[----:B------:R-:W-:Y:S05]  /*f3c0*/  BSYNC B7 ;  /* 0x0000000000077941 */ /* 0x000fea0003800000 */
.L_x_25234:
        /* <DEDUP_REMOVED lines=37> */
.L_x_25238:
        /* <DEDUP_REMOVED lines=23> */
.L_x_25239:
[----:B------:R-:W-:Y:S05]  /*f790*/  BSYNC B0 ;  /* 0x0000000000007941 */ /* 0x000fea0003800000 */
.L_x_25237:
        /* <DEDUP_REMOVED lines=32> */
.L_x_25241:
        /* <DEDUP_REMOVED lines=24> */
.L_x_25242:
[----:B------:R-:W-:Y:S05]  /*fb20*/  BSYNC B0 ;  /* 0x0000000000007941 */ /* 0x000fea0003800000 */
.L_x_25240:
        /* <DEDUP_REMOVED lines=32> */
.L_x_25244:
        /* <DEDUP_REMOVED lines=24> */
.L_x_25245:
[----:B------:R-:W-:Y:S05]  /*feb0*/  BSYNC B0 ;  /* 0x0000000000007941 */ /* 0x000fea0003800000 */
.L_x_25243:
        /* <DEDUP_REMOVED lines=32> */
.L_x_25247:
        /* <DEDUP_REMOVED lines=24> */
.L_x_25248:
[----:B------:R-:W-:Y:S05]  /*10240*/  BSYNC B0 ;  /* 0x0000000000007941 */ /* 0x000fea0003800000 */
.L_x_25246:
        /* <DEDUP_REMOVED lines=32> */
.L_x_25250:
        /* <DEDUP_REMOVED lines=24> */
.L_x_25251:
[----:B------:R-:W-:Y:S05]  /*105d0*/  BSYNC B0 ;  /* 0x0000000000007941 */ /* 0x000fea0003800000 */
.L_x_25249:
        /* <DEDUP_REMOVED lines=32> */
.L_x_25253:
        /* <DEDUP_REMOVED lines=24> */
.L_x_25254:
[----:B------:R-:W-:Y:S05]  /*10960*/  BSYNC B0 ;  /* 0x0000000000007941 */ /* 0x000fea0003800000 */
.L_x_25252:
        /* <DEDUP_REMOVED lines=32> */
.L_x_25256:
        /* <DEDUP_REMOVED lines=24> */
.L_x_25257:
[----:B------:R-:W-:Y:S05]  /*10cf0*/  BSYNC B0 ;  /* 0x0000000000007941 */ /* 0x000fea0003800000 */
.L_x_25255:
        /* <DEDUP_REMOVED lines=32> */
.L_x_25259:
        /* <DEDUP_REMOVED lines=24> */
.L_x_25260:
[----:B------:R-:W-:Y:S05]  /*11080*/  BSYNC B0 ;  /* 0x0000000000007941 */ /* 0x000fea0003800000 */
.L_x_25258:
        /* <DEDUP_REMOVED lines=32> */
.L_x_25262:
        /* <DEDUP_REMOVED lines=24> */
.L_x_25263:
[----:B------:R-:W-:Y:S05]  /*11410*/  BSYNC B0 ;  /* 0x0000000000007941 */ /* 0x000fea0003800000 */
.L_x_25261:
        /* <DEDUP_REMOVED lines=32> */
.L_x_25265:
        /* <DEDUP_REMOVED lines=24> */
.L_x_25266:
[----:B------:R-:W-:Y:S05]  /*117a0*/  BSYNC B0 ;  /* 0x0000000000007941 */ /* 0x000fea0003800000 */
.L_x_25264:
        /* <DEDUP_REMOVED lines=32> */
.L_x_25268:
        /* <DEDUP_REMOVED lines=24> */
.L_x_25269:
[----:B------:R-:W-:Y:S05]  /*11b30*/  BSYNC B0 ;  /* 0x0000000000007941 */ /* 0x000fea0003800000 */
.L_x_25267:
        /* <DEDUP_REMOVED lines=32> */
.L_x_25271:
        /* <DEDUP_REMOVED lines=24> */
.L_x_25272:
[----:B------:R-:W-:Y:S05]  /*11ec0*/  BSYNC B0 ;  /* 0x0000000000007941 */ /* 0x000fea0003800000 */
.L_x_25270:
        /* <DEDUP_REMOVED lines=32> */
.L_x_25274:
        /* <DEDUP_REMOVED lines=24> */
.L_x_25275:
[----:B------:R-:W-:Y:S05]  /*12250*/  BSYNC B0 ;  /* 0x0000000000007941 */ /* 0x000fea0003800000 */
.L_x_25273:
        /* <DEDUP_REMOVED lines=32> */
.L_x_25277:
        /* <DEDUP_REMOVED lines=24> */
.L_x_25278:
[----:B------:R-:W-:Y:S05]  /*125e0*/  BSYNC B0 ;  /* 0x0000000000007941 */ /* 0x000fea0003800000 */
.L_x_25276:
        /* <DEDUP_REMOVED lines=19> */
[----:B------:R-:W-:Y:S05]  /*12720*/  CALL.REL.NOINC `($__internal_64_$__cuda_sm20_div_u64) ;  /* 0x0000009400547944 */ /* 0x000fea0003c00000 */
        /* <DEDUP_REMOVED lines=12> */
.L_x_25280:
        /* <DEDUP_REMOVED lines=24> */
.L_x_25281:
[----:B------:R-:W-:Y:S05]  /*12970*/  BSYNC B0 ;  /* 0x0000000000007941 */ /* 0x000fea0003800000 */
.L_x_25279:
        /* <DEDUP_REMOVED lines=19> */
[----:B------:R-:W-:Y:S05]  /*12ab0*/  CALL.REL.NOINC `($__internal_64_$__cuda_sm20_div_u64) ;  /* 0x0000009000707944 */ /* 0x000fea0003c00000 */
        /* <DEDUP_REMOVED lines=12> */
.L_x_25283:
        /* <DEDUP_REMOVED lines=24> */
.L_x_25284:
[----:B------:R-:W-:Y:S05]  /*12d00*/  BSYNC B0 ;  /* 0x0000000000007941 */ /* 0x000fea0003800000 */
.L_x_25282:
        /* <DEDUP_REMOVED lines=32> */
.L_x_25286:
        /* <DEDUP_REMOVED lines=24> */
.L_x_25287:
[----:B------:R-:W-:Y:S05]  /*13090*/  BSYNC B0 ;  /* 0x0000000000007941 */ /* 0x000fea0003800000 */
.L_x_25285:
        /* <DEDUP_REMOVED lines=32> */
.L_x_25289:
        /* <DEDUP_REMOVED lines=24> */
.L_x_25290:
[----:B------:R-:W-:Y:S05]  /*13420*/  BSYNC B0 ;  /* 0x0000000000007941 */ /* 0x000fea0003800000 */
.L_x_25288:
        /* <DEDUP_REMOVED lines=32> */
.L_x_25292:
        /* <DEDUP_REMOVED lines=24> */
.L_x_25293:
[----:B------:R-:W-:Y:S05]  /*137b0*/  BSYNC B0 ;  /* 0x0000000000007941 */ /* 0x000fea0003800000 */
.L_x_25291:
        /* <DEDUP_REMOVED lines=32> */
.L_x_25295:
        /* <DEDUP_REMOVED lines=24> */
.L_x_25296:
[----:B------:R-:W-:Y:S05]  /*13b40*/  BSYNC B0 ;  /* 0x0000000000007941 */ /* 0x000fea0003800000 */
.L_x_25294:
        /* <DEDUP_REMOVED lines=32> */
.L_x_25298:
        /* <DEDUP_REMOVED lines=24> */
.L_x_25299:
[----:B------:R-:W-:Y:S05]  /*13ed0*/  BSYNC B0 ;  /* 0x0000000000007941 */ /* 0x000fea0003800000 */
.L_x_25297:
        /* <DEDUP_REMOVED lines=32> */
.L_x_25301:
        /* <DEDUP_REMOVED lines=24> */
.L_x_25302:
[----:B------:R-:W-:Y:S05]  /*14260*/  BSYNC B0 ;  /* 0x0000000000007941 */ /* 0x000fea0003800000 */
.L_x_25300:
        /* <DEDUP_REMOVED lines=32> */
.L_x_25304:
        /* <DEDUP_REMOVED lines=24> */
.L_x_25305:
[----:B------:R-:W-:Y:S05]  /*145f0*/  BSYNC B0 ;  /* 0x0000000000007941 */ /* 0x000fea0003800000 */
.L_x_25303:
        /* <DEDUP_REMOVED lines=30> */
.L_x_25307:
        /* <DEDUP_REMOVED lines=23> */
.L_x_25308:
[----:B------:R-:W-:Y:S05]  /*14950*/  BSYNC B0 ;  /* 0x0000000000007941 */ /* 0x000fea0003800000 */
.L_x_25306:
        /* <DEDUP_REMOVED lines=17> */
[----:B------:R-:W-:Y:S01]  /*14a70*/  MOV R4, R0 ;  /* 0x0000000000047202 */ /* 0x000fe20000000f00 */
[----:B------:R-:W-:Y:S01]  /*14a80*/  IMAD.MOV.U32 R5, RZ, RZ, R3 ;  /* 0x000000ffff057224 */ /* 0x000fe200078e0003 */
[----:B------:R-:W-:Y:S06]  /*14a90*/  BRA `(.L_x_25311) ;  /* 0x00000000004c7947 */ /* 0x000fec0003800000 */
.L_x_25310:
        /* <DEDUP_REMOVED lines=19> */
.L_x_25311:
[----:B------:R-:W-:Y:S05]  /*14bd0*/  BSYNC B0 ;  /* 0x0000000000007941 */ /* 0x000fea0003800000 */
.L_x_25309:
[----:B------:R-:W-:Y:S02]  /*14be0*/  ULDC.64 UR4, c[0x0][0x5c0] ;  /* 0x0001700000047ab9 */ /* 0x000fe40000000a00 */
[----:B------:R-:W-:Y:S02]  /*14bf0*/  IMAD R3, R5, UR4, RZ ;  /* 0x0000000405037c24 */ /* 0x000fe4000f8e02ff */
[----:B------:R-:W-:-:S04]  /*14c00*/  IMAD.WIDE.U32 R12, R4, UR4, R12 ;  /* 0x00000004040c7c25 */ /* 0x000fc8000f8e000c */
[----:B------:R-:W-:-:S05]  /*14c10*/  IMAD R3, R4, UR5, R3 ;  /* 0x0000000504037c24 */ /* 0x000fca000f8e0203 */
[----:B------:R-:W-:-:S07]  /*14c20*/  IADD3 R13, R13, R3, RZ ;  /* 0x000000030d0d7210 */ /* 0x000fce0007ffe0ff */
.L_x_25236:
        /* <DEDUP_REMOVED lines=11> */
.L_x_25232:
[----:B------:R-:W-:Y:S05]  /*14ce0*/  BSYNC B6 ;  /* 0x0000000000067941 */ /* 0x000fea0003800000 */
.L_x_25231:
        /* <DEDUP_REMOVED lines=307> */
.L_x_25312:
        /* <DEDUP_REMOVED lines=32> */
.L_x_25314:
[----:B------:R-:W-:Y:S05]  /*16220*/  BSYNC B6 ;  /* 0x0000000000067941 */ /* 0x000fea0003800000 */
.L_x_25313:
        /* <DEDUP_REMOVED lines=37> */
.L_x_25317:
        /* <DEDUP_REMOVED lines=24> */
.L_x_25318:
[----:B------:R-:W-:Y:S05]  /*16600*/  BSYNC B0 ;  /* 0x0000000000007941 */ /* 0x000fea0003800000 */
.L_x_25316:
        /* <DEDUP_REMOVED lines=32> */
.L_x_25320:
        /* <DEDUP_REMOVED lines=24> */
.L_x_25321:
[----:B------:R-:W-:Y:S05]  /*16990*/  BSYNC B0 ;  /* 0x0000000000007941 */ /* 0x000fea0003800000 */
.L_x_25319:
        /* <DEDUP_REMOVED lines=33> */
.L_x_25323:
        /* <DEDUP_REMOVED lines=24> */
.L_x_25324:
[----:B------:R-:W-:Y:S05]  /*16d30*/  BSYNC B0 ;  /* 0x0000000000007941 */ /* 0x000fea0003800000 */
.L_x_25322:
        /* <DEDUP_REMOVED lines=33> */
.L_x_25326:
        /* <DEDUP_REMOVED lines=24> */
.L_x_25327:
[----:B------:R-:W-:Y:S05]  /*170d0*/  BSYNC B0 ;  /* 0x0000000000007941 */ /* 0x000fea0003800000 */
.L_x_25325:
        /* <DEDUP_REMOVED lines=33> */
.L_x_25329:
        /* <DEDUP_REMOVED lines=24> */
.L_x_25330:
[----:B------:R-:W-:Y:S05]  /*17470*/  BSYNC B0 ;  /* 0x0000000000007941 */ /* 0x000fea0003800000 */
.L_x_25328:
        /* <DEDUP_REMOVED lines=33> */
.L_x_25332:
        /* <DEDUP_REMOVED lines=24> */
.L_x_25333:
[----:B------:R-:W-:Y:S05]  /*17810*/  BSYNC B0 ;  /* 0x0000000000007941 */ /* 0x000fea0003800000 */
.L_x_25331:
        /* <DEDUP_REMOVED lines=33> */
.L_x_25335:
        /* <DEDUP_REMOVED lines=24> */
.L_x_25336:
[----:B------:R-:W-:Y:S05]  /*17bb0*/  BSYNC B0 ;  /* 0x0000000000007941 */ /* 0x000fea0003800000 */
.L_x_25334:
        /* <DEDUP_REMOVED lines=33> */
.L_x_25338:
        /* <DEDUP_REMOVED lines=24> */
.L_x_25339:
[----:B------:R-:W-:Y:S05]  /*17f50*/  BSYNC B0 ;  /* 0x0000000000007941 */ /* 0x000fea0003800000 */
.L_x_25337:
        /* <DEDUP_REMOVED lines=33> */
.L_x_25341:
        /* <DEDUP_REMOVED lines=24> */
.L_x_25342:
[----:B------:R-:W-:Y:S05]  /*182f0*/  BSYNC B0 ;  /* 0x0000000000007941 */ /* 0x000fea0003800000 */
.L_x_25340:
        /* <DEDUP_REMOVED lines=33> */
.L_x_25344:
        /* <DEDUP_REMOVED lines=24> */
.L_x_25345:
[----:B------:R-:W-:Y:S05]  /*18690*/  BSYNC B0 ;  /* 0x0000000000007941 */ /* 0x000fea0003800000 */
.L_x_25343:
        /* <DEDUP_REMOVED lines=33> */
.L_x_25347:
        /* <DEDUP_REMOVED lines=24> */
.L_x_25348:
[----:B------:R-:W-:Y:S05]  /*18a30*/  BSYNC B0 ;  /* 0x0000000000007941 */ /* 0x000fea0003800000 */
.L_x_25346:
        /* <DEDUP_REMOVED lines=33> */
.L_x_25350:
        /* <DEDUP_REMOVED lines=24> */
.L_x_25351:
[----:B------:R-:W-:Y:S05]  /*18dd0*/  BSYNC B0 ;  /* 0x0000000000007941 */ /* 0x000fea0003800000 */
.L_x_25349:
        /* <DEDUP_REMOVED lines=33> */
.L_x_25353:
        /* <DEDUP_REMOVED lines=24> */
.L_x_25354:
[----:B------:R-:W-:Y:S05]  /*19170*/  BSYNC B0 ;  /* 0x0000000000007941 */ /* 0x000fea0003800000 */
.L_x_25352:
        /* <DEDUP_REMOVED lines=33> */
.L_x_25356:
        /* <DEDUP_REMOVED lines=24> */
.L_x_25357:
[----:B------:R-:W-:Y:S05]  /*19510*/  BSYNC B0 ;  /* 0x0000000000007941 */ /* 0x000fea0003800000 */
.L_x_25355:
        /* <DEDUP_REMOVED lines=33> */
.L_x_25359:
        /* <DEDUP_REMOVED lines=24> */
.L_x_25360:
[----:B------:R-:W-:Y:S05]  /*198b0*/  BSYNC B0 ;  /* 0x0000000000007941 */ /* 0x000fea0003800000 */
.L_x_25358:
        /* <DEDUP_REMOVED lines=33> */
.L_x_25362:
        /* <DEDUP_REMOVED lines=24> */
.L_x_25363:
[----:B------:R-:W-:Y:S05]  /*19c50*/  BSYNC B0 ;  /* 0x0000000000007941 */ /* 0x000fea0003800000 */
.L_x_25361:
        /* <DEDUP_REMOVED lines=33> */
.L_x_25365:
        /* <DEDUP_REMOVED lines=24> */
.L_x_25366:
[----:B------:R-:W-:Y:S05]  /*19ff0*/  BSYNC B0 ;  /* 0x0000000000007941 */ /* 0x000fea0003800000 */
.L_x_25364:
        /* <DEDUP_REMOVED lines=33> */
.L_x_25368:
        /* <DEDUP_REMOVED lines=24> */
.L_x_25369:
[----:B------:R-:W-:Y:S05]  /*1a390*/  BSYNC B0 ;  /* 0x0000000000007941 */ /* 0x000fea0003800000 */
.L_x_25367:
        /* <DEDUP_REMOVED lines=33> */
.L_x_25371:
        /* <DEDUP_REMOVED lines=24> */
.L_x_25372:
[----:B------:R-:W-:Y:S05]  /*1a730*/  BSYNC B0 ;  /* 0x0000000000007941 */ /* 0x000fea0003800000 */
.L_x_25370:
        /* <DEDUP_REMOVED lines=33> */
.L_x_25374:
        /* <DEDUP_REMOVED lines=24> */
.L_x_25375:
[----:B------:R-:W-:Y:S05]  /*1aad0*/  BSYNC B0 ;  /* 0x0000000000007941 */ /* 0x000fea0003800000 */
.L_x_25373:
        /* <DEDUP_REMOVED lines=33> */
.L_x_25377:
        /* <DEDUP_REMOVED lines=24> */
.L_x_25378:
[----:B------:R-:W-:Y:S05]  /*1ae70*/  BSYNC B0 ;  /* 0x0000000000007941 */ /* 0x000fea0003800000 */
.L_x_25376:
        /* <DEDUP_REMOVED lines=33> */
.L_x_25380:
        /* <DEDUP_REMOVED lines=24> */
.L_x_25381:
[----:B------:R-:W-:Y:S05]  /*1b210*/  BSYNC B0 ;  /* 0x0000000000007941 */ /* 0x000fea0003800000 */
.L_x_25379:
        /* <DEDUP_REMOVED lines=33> */
.L_x_25383:
        /* <DEDUP_REMOVED lines=24> */
.L_x_25384:
[----:B------:R-:W-:Y:S05]  /*1b5b0*/  BSYNC B0 ;  /* 0x0000000000007941 */ /* 0x000fea0003800000 */
.L_x_25382:
        /* <DEDUP_REMOVED lines=31> */
.L_x_25386:
        /* <DEDUP_REMOVED lines=23> */
.L_x_25387:
[----:B------:R-:W-:Y:S05]  /*1b920*/  BSYNC B0 ;  /* 0x0000000000007941 */ /* 0x000fea0003800000 */
.L_x_25385:
        /* <DEDUP_REMOVED lines=17> */
[----:B------:R-:W-:Y:S05]  /*1ba40*/  CALL.REL.NOINC `($__internal_65_$__cuda_sm20_rem_u64) ;  /* 0x0000000400a07944 */ /* 0x000fea0003c00000 */
[----:B------:R-:W-:Y:S01]  /*1ba50*/  IMAD.MOV.U32 R4, RZ, RZ, R0 ;  /* 0x000000ffff047224 */ /* 0x000fe200078e0000 */
[----:B------:R-:W-:Y:S01]  /*1ba60*/  MOV R5, R3 ;  /* 0x0000000300057202 */ /* 0x000fe20000000f00 */
[----:B------:R-:W-:Y:S06]  /*1ba70*/  BRA `(.L_x_25390) ;  /* 0x00000000004c7947 */ /* 0x000fec0003800000 */
.L_x_25389:
        /* <DEDUP_REMOVED lines=19> */
.L_x_25390:
[----:B------:R-:W-:Y:S05]  /*1bbb0*/  BSYNC B0 ;  /* 0x0000000000007941 */ /* 0x000fea0003800000 */
.L_x_25388:
[----:B------:R-:W-:Y:S01]  /*1bbc0*/  ULDC.64 UR4, c[0x0][0x5c0] ;  /* 0x0001700000047ab9 */ /* 0x000fe20000000a00 */
[----:B------:R-:W-:Y:S02]  /*1bbd0*/  IMAD.MOV.U32 R3, RZ, RZ, R15 ;  /* 0x000000ffff037224 */ /* 0x000fe400078e000f */
[----:B------:R-:W-:Y:S02]  /*1bbe0*/  IMAD R5, R5, UR4, RZ ;  /* 0x0000000405057c24 */ /* 0x000fe4000f8e02ff */
[----:B------:R-:W-:-:S04]  /*1bbf0*/  IMAD.WIDE.U32 R2, R4, UR4, R2 ;  /* 0x0000000404027c25 */ /* 0x000fc8000f8e0002 */
[----:B------:R-:W-:-:S05]  /*1bc00*/  IMAD R5, R4, UR5, R5 ;  /* 0x0000000504057c24 */ /* 0x000fca000f8e0205 */
[----:B------:R-:W-:-:S07]  /*1bc10*/  IADD3 R15, R3, R5, RZ ;  /* 0x00000005030f7210 */ /* 0x000fce0007ffe0ff */
.L_x_25315:
[----:B------:R-:W2:Y:S01]  /*1bc20*/  LDG.E.U8 R17, desc[UR36][R16.64] ;  /* 0x0000002410117981 */ /* 0x000ea2000c1e1100 */
[----:B------:R-:W-:Y:S02]  /*1bc30*/  ULDC.64 UR4, c[0x0][0x5c8] ;  /* 0x0001720000047ab9 */ /* 0x000fe40000000a00 */
[----:B------:R-:W-:-:S04]  /*1bc40*/  IADD3 R2, P0, R2, UR4, RZ ;  /* 0x0000000402027c10 */ /* 0x000fc8000ff1e0ff */
[----:B------:R-:W-:-:S05]  /*1bc50*/  IADD3.X R3, R15, UR5, RZ, P0, !PT ;  /* 0x000000050f037c10 */ /* 0x000fca00087fe4ff */
[----:B--2---:R-:W-:Y:S01]  /*1bc60*/  STG.E.U8 desc[UR36][R2.64], R17 ;  /* 0x0000001102007986 */ /* 0x004fe2000c101124 */
[----:B------:R-:W-:Y:S05]  /*1bc70*/  EXIT ;  /* 0x000000000000794d */ /* 0x000fea0003800000 */
        .weak           $__internal_64_$__cuda_sm20_div_u64
        .type           $__internal_64_$__cuda_sm20_div_u64,@function
        .size           $__internal_64_$__cuda_sm20_div_u64,($__internal_65_$__cuda_sm20_rem_u64 - $__internal_64_$__cuda_sm20_div_u64)
$__internal_64_$__cuda_sm20_div_u64:
        /* <DEDUP_REMOVED lines=68> */
[----:B------:R-:W-:Y:S05]  /*1c0c0*/  RET.REL.NODEC R4 `(_ZN2at6native24index_elementwise_kernelILi128ELi4EZNS0_20cuda_take_put_kernelIalZZZZZNS0_10put_kernelERNS_14TensorIteratorERKNS_10TensorBaseEbENKUlvE_clEvENKUlvE0_clEvENKUlvE_clEvENKUlvE0_clEvEUlRalE0_EEvS4_S7_RKT1_EUliE_EEvlSE_) ;  /* 0xfffffe3c04cc7950 */ /* 0x000fea0003c3ffff */
        .weak           $__internal_65_$__cuda_sm20_rem_u64
        .type           $__internal_65_$__cuda_sm20_rem_u64,@function
        .size           $__internal_65_$__cuda_sm20_rem_u64,(.L_x_27982 - $__internal_65_$__cuda_sm20_rem_u64)
$__internal_65_$__cuda_sm20_rem_u64:
        /* <DEDUP_REMOVED lines=63> */
[----:B------:R-:W-:Y:S06]  /*1c4c0*/  RET.REL.NODEC R4 `(_ZN2at6native24index_elementwise_kernelILi128ELi4EZNS0_20cuda_take_put_kernelIalZZZZZNS0_10put_kernelERNS_14TensorIteratorERKNS_10TensorBaseEbENKUlvE_clEvENKUlvE0_clEvENKUlvE_clEvENKUlvE0_clEvEUlRalE0_EEvS4_S7_RKT1_EUliE_EEvlSE_) ;  /* 0xfffffe3804cc7950 */ /* 0x000fec0003c3ffff */
.L_x_25391:
        /* <DEDUP_REMOVED lines=11> */
.L_x_27982:


//--------------------- .text._ZN2at6native24index_elementwise_kernelILi128ELi4EZNS0_20cuda_take_put_kernelIalZZZZZNS0_10put_kernelERNS_14TensorIteratorERKNS_10TensorBaseEbENKUlvE_clEvENKUlvE0_clEvENKUlvE_clEvENKUlvE0_clEvEUlRalE_EEvS4_S7_RKT1_EUliE_EEvlSE_ --------------------------
	.section	.text._ZN2at6native24index_elementwise_kernelILi128ELi4EZNS0_20cuda_take_put_kernelIalZZZZZNS0_10put_kernelERNS_14TensorIteratorERKNS_10TensorBaseEbENKUlvE_clEvENKUlvE0_clEvENKUlvE_clEvENKUlvE0_clEvEUlRalE_EEvS4_S7_RKT1_EUliE_EEvlSE_,"ax",@progbits
	.align	128
        .global         _ZN2at6native24index_elementwise_kernelILi128ELi4EZNS0_20cuda_take_put_kernelIalZZZZZNS0_10put_kernelERNS_14TensorIteratorERKNS_10TensorBaseEbENKUlvE_clEvENKUlvE0_clEvENKUlvE_clEvENKUlvE0_clEvEUlRalE_EEvS4_S7_RKT1_EUliE_EEvlSE_
        .type           _ZN2at6native24index_elementwise_kernelILi128ELi4EZNS0_20cuda_take_put_kernelIalZZZZZNS0_10put_kernelERNS_14TensorIteratorERKNS_10TensorBaseEbENKUlvE_clEvENKUlvE0_clEvENKUlvE_clEvENKUlvE0_clEvEUlRalE_EEvS4_S7_RKT1_EUliE_EEvlSE_,@function
        .size           _ZN2at6native24index_elementwise_kernelILi128ELi4EZNS0_20cuda_take_put_kernelIalZZZZZNS0_10put_kernelERNS_14TensorIteratorERKNS_10TensorBaseEbENKUlvE_clEvENKUlvE0_clEvENKUlvE_clEvENKUlvE0_clEvEUlRalE_EEvS4_S7_RKT1_EUliE_EEvlSE_,(.L_x_27984 - _ZN2at6native24index_elementwise_kernelILi128ELi4EZNS0_20cuda_take_put_kernelIalZZZZZNS0_10put_kernelERNS_14TensorIteratorERKNS_10TensorBaseEbENKUlvE_clEvENKUlvE0_clEvENKUlvE_clEvENKUlvE0_clEvEUlRalE_EEvS4_S7_RKT1_EUliE_EEvlSE_)
        .other          _ZN2at6native24index_elementwise_kernelILi128ELi4EZNS0_20cuda_take_put_kernelIalZZZZZNS0_10put_kernelERNS_14TensorIteratorERKNS_10TensorBaseEbENKUlvE_clEvENKUlvE0_clEvENKUlvE_clEvENKUlvE0_clEvEUlRalE_EEvS4_S7_RKT1_EUliE_EEvlSE_,@"STO_CUDA_ENTRY STV_DEFAULT"
_ZN2at6native24index_elementwise_kernelILi128ELi4EZNS0_20cuda_take_put_kernelIalZZZZZNS0_10put_kernelERNS_14TensorIteratorERKNS_10TensorBaseEbENKUlvE_clEvENKUlvE0_clEvENKUlvE_clEvENKUlvE0_clEvEUlRalE_EEvS4_S7_RKT1_EUliE_EEvlSE_:
.text._ZN2at6native24index_elementwise_kernelILi128ELi4EZNS0_20cuda_take_put_kernelIalZZZZZNS0_10put_kernelERNS_14TensorIteratorERKNS_10TensorBaseEbENKUlvE_clEvENKUlvE0_clEvENKUlvE_clEvENKUlvE0_clEvEUlRalE_EEvS4_S7_RKT1_EUliE_EEvlSE_:
        /* <DEDUP_REMOVED lines=315> */
.L_x_25394:
        /* <DEDUP_REMOVED lines=32> */
.L_x_25396:
[----:B------:R-:W-:Y:S05]  /*15b0*/  BSYNC B7 ;  /* 0x0000000000077941 */ /* 0x000fea0003800000 */
.L_x_25395:
        /* <DEDUP_REMOVED lines=28> */
[----:B------:R-:W-:Y:S05]  /*1780*/  CALL.REL.NOINC `($__internal_66_$__cuda_sm20_div_u64) ;  /* 0x000001ac00f07944 */ /* 0x000fea0003c00000 */
        /* <DEDUP_REMOVED lines=11> */
.L_x_25399:
        /* <DEDUP_REMOVED lines=24> */
.L_x_25400:
[----:B------:R-:W-:Y:S05]  /*19c0*/  BSYNC B0 ;  /* 0x0000000000007941 */ /* 0x000fea0003800000 */
.L_x_25398:
        /* <DEDUP_REMOVED lines=33> */
.L_x_25402:
        /* <DEDUP_REMOVED lines=24> */
.L_x_25403:
[----:B------:R-:W-:Y:S05]  /*1d60*/  BSYNC B0 ;  /* 0x0000000000007941 */ /* 0x000fea0003800000 */
.L_x_25401:
        /* <DEDUP_REMOVED lines=22> */
[----:B------:R-:W-:Y:S05]  /*1ed0*/  CALL.REL.NOINC `($__internal_66_$__cuda_sm20_div_u64) ;  /* 0x000001a8001c7944 */ /* 0x000fea0003c00000 */
        /* <DEDUP_REMOVED lines=12> */
.L_x_25405:
        /* <DEDUP_REMOVED lines=24> */
.L_x_25406:
[----:B------:R-:W-:Y:S05]  /*2120*/  BSYNC B0 ;  /* 0x0000000000007941 */ /* 0x000fea0003800000 */
.L_x_25404:
        /* <DEDUP_REMOVED lines=35> */
.L_x_25408:
        /* <DEDUP_REMOVED lines=24> */
.L_x_25409:
[----:B------:R-:W-:Y:S05]  /*24e0*/  BSYNC B0 ;  /* 0x0000000000007941 */ /* 0x000fea0003800000 */
.L_x_25407:
        /* <DEDUP_REMOVED lines=35> */
.L_x_25411:
        /* <DEDUP_REMOVED lines=24> */
.L_x_25412:
[----:B------:R-:W-:Y:S05]  /*28a0*/  BSYNC B0 ;  /* 0x0000000000007941 */ /* 0x000fea0003800000 */
.L_x_25410:
        /* <DEDUP_REMOVED lines=35> */
.L_x_25414:
        /* <DEDUP_REMOVED lines=24> */
.L_x_25415:
[----:B------:R-:W-:Y:S05]  /*2c60*/  BSYNC B0 ;  /* 0x0000000000007941 */ /* 0x000fea0003800000 */
.L_x_25413:
        /* <DEDUP_REMOVED lines=35> */
.L_x_25417:
        /* <DEDUP_REMOVED lines=24> */
.L_x_25418:
[----:B------:R-:W-:Y:S05]  /*3020*/  BSYNC B0 ;  /* 0x0000000000007941 */ /* 0x000fea0003800000 */
.L_x_25416:
        /* <DEDUP_REMOVED lines=35> */
.L_x_25420:
        /* <DEDUP_REMOVED lines=24> */
.L_x_25421:
[----:B------:R-:W-:Y:S05]  /*33e0*/  BSYNC B0 ;  /* 0x0000000000007941 */ /* 0x000fea0003800000 */
.L_x_25419:
        /* <DEDUP_REMOVED lines=35> */
.L_x_25423:
        /* <DEDUP_REMOVED lines=24> */
.L_x_25424:
[----:B------:R-:W-:Y:S05]  /*37a0*/  BSYNC B0 ;  /* 0x0000000000007941 */ /* 0x000fea0003800000 */
.L_x_25422:
        /* <DEDUP_REMOVED lines=35> */
.L_x_25426:
        /* <DEDUP_REMOVED lines=24> */
.L_x_25427:
[----:B------:R-:W-:Y:S05]  /*3b60*/  BSYNC B0 ;  /* 0x0000000000007941 */ /* 0x000fea0003800000 */
.L_x_25425:
        /* <DEDUP_REMOVED lines=35> */
.L_x_25429:
        /* <DEDUP_REMOVED lines=24> */
.L_x_25430:
[----:B------:R-:W-:Y:S05]  /*3f20*/  BSYNC B0 ;  /* 0x0000000000007941 */ /* 0x000fea0003800000 */
.L_x_25428:
        /* <DEDUP_REMOVED lines=35> */
.L_x_25432:
        /* <DEDUP_REMOVED lines=24> */
.L_x_25433:
[----:B------:R-:W-:Y:S05]  /*42e0*/  BSYNC B0 ;  /* 0x0000000000007941 */ /* 0x000fea0003800000 */
.L_x_25431:
        /* <DEDUP_REMOVED lines=35> */
.L_x_25435:
        /* <DEDUP_REMOVED lines=24> */
.L_x_25436:
[----:B------:R-:W-:Y:S05]  /*46a0*/  BSYNC B0 ;  /* 0x0000000000007941 */ /* 0x000fea0003800000 */
.L_x_25434:
        /* <DEDUP_REMOVED lines=35> */
.L_x_25438:
        /* <DEDUP_REMOVED lines=24> */
.L_x_25439:
[----:B------:R-:W-:Y:S05]  /*4a60*/  BSYNC B0 ;  /* 0x0000000000007941 */ /* 0x000fea0003800000 */
.L_x_25437:
        /* <DEDUP_REMOVED lines=35> */
.L_x_25441:
        /* <DEDUP_REMOVED lines=24> */
.L_x_25442:
[----:B------:R-:W-:Y:S05]  /*4e20*/  BSYNC B0 ;  /* 0x0000000000007941 */ /* 0x000fea0003800000 */
.L_x_25440:
        /* <DEDUP_REMOVED lines=35> */
.L_x_25444:
        /* <DEDUP_REMOVED lines=24> */
.L_x_25445:
[----:B------:R-:W-:Y:S05]  /*51e0*/  BSYNC B0 ;  /* 0x0000000000007941 */ /* 0x000fea0003800000 */
.L_x_25443:
        /* <DEDUP_REMOVED lines=35> */
.L_x_25447:
        /* <DEDUP_REMOVED lines=24> */
.L_x_25448:
[----:B------:R-:W-:Y:S05]  /*55a0*/  BSYNC B0 ;  /* 0x0000000000007941 */ /* 0x000fea0003800000 */
.L_x_25446:
        /* <DEDUP_REMOVED lines=35> */
.L_x_25450:
        /* <DEDUP_REMOVED lines=24> */
.L_x_25451:
[----:B------:R-:W-:Y:S05]  /*5960*/  BSYNC B0 ;  /* 0x0000000000007941 */ /* 0x000fea0003800000 */
.L_x_25449:
        /* <DEDUP_REMOVED lines=35> */
.L_x_25453:
        /* <DEDUP_REMOVED lines=24> */
.L_x_25454:
[----:B------:R-:W-:Y:S05]  /*5d20*/  BSYNC B0 ;  /* 0x0000000000007941 */ /* 0x000fea0003800000 */
.L_x_25452:
        /* <DEDUP_REMOVED lines=35> */
.L_x_25456:
        /* <DEDUP_REMOVED lines=24> */
.L_x_25457:
[----:B------:R-:W-:Y:S05]  /*60e0*/  BSYNC B0 ;  /* 0x0000000000007941 */ /* 0x000fea0003800000 */
.L_x_25455:
        /* <DEDUP_REMOVED lines=35> */
.L_x_25459:
        /* <DEDUP_REMOVED lines=24> */
.L_x_25460:
[----:B------:R-:W-:Y:S05]  /*64a0*/  BSYNC B0 ;  /* 0x0000000000007941 */ /* 0x000fea0003800000 */
.L_x_25458:
        /* <DEDUP_REMOVED lines=35> */
.L_x_25462:
        /* <DEDUP_REMOVED lines=24> */
.L_x_25463:
[----:B------:R-:W-:Y:S05]  /*6860*/  BSYNC B0 ;  /* 0x0000000000007941 */ /* 0x000fea0003800000 */
.L_x_25461:
        /* <DEDUP_REMOVED lines=35> */
.L_x_25465:
        /* <DEDUP_REMOVED lines=24> */
.L_x_25466:
[----:B------:R-:W-:Y:S05]  /*6c20*/  BSYNC B0 ;  /* 0x0000000000007941 */ /* 0x000fea0003800000 */
.L_x_25464:
        /* <DEDUP_REMOVED lines=34> */
.L_x_25468:
        /* <DEDUP_REMOVED lines=23> */
.L_x_25469:
[----:B------:R-:W-:Y:S05]  /*6fc0*/  BSYNC B0 ;  /* 0x0000000000007941 */ /* 0x000fea0003800000 */
.L_x_25467:
        /* <DEDUP_REMOVED lines=19> */
[----:B------:R-:W-:Y:S05]  /*7100*/  CALL.REL.NOINC `($__internal_67_$__cuda_sm20_rem_u64) ;  /* 0x0000015800a87944 */ /* 0x000fea0003c00000 */
[----:B------:R-:W-:Y:S01]  /*7110*/  MOV R2, R0 ;  /* 0x0000000000027202 */ /* 0x000fe20000000f00 */
[----:B------:R-:W-:Y:S01]  /*7120*/  IMAD.MOV.U32 R3, RZ, RZ, R5 ;  /* 0x000000ffff037224 */ /* 0x000fe200078e0005 */
[----:B------:R-:W-:Y:S06]  /*7130*/  BRA `(.L_x_25472) ;  /* 0x00000000004c7947 */ /* 0x000fec0003800000 */
.L_x_25471:
        /* <DEDUP_REMOVED lines=19> */
.L_x_25472:
[----:B------:R-:W-:Y:S05]  /*7270*/  BSYNC B0 ;  /* 0x0000000000007941 */ /* 0x000fea0003800000 */
.L_x_25470:
        /* <DEDUP_REMOVED lines=8> */
.L_x_25397:
        /* <DEDUP_REMOVED lines=11> */
.L_x_25474:
[----:B-----5:R-:W-:Y:S01]  /*73b0*/  SHF.R.U32.HI R0, RZ, R7, R4 ;  /* 0x00000007ff007219 */ /* 0x020fe20000011604 */
[----:B------:R-:W-:Y:S05]  /*73c0*/  YIELD ;  /* 0x0000000000007946 */ /* 0x000fea0003800000 */
[----:B------:R-:W-:-:S04]  /*73d0*/  IADD3 R0, R23, R0, RZ ;  /* 0x0000000017007210 */ /* 0x000fc80007ffe0ff */
[----:B------:R-:W-:-:S04]  /*73e0*/  LOP3.LUT R0, R0, 0xff, RZ, 0xc0, !PT ;  /* 0x000000ff00007812 */ /* 0x000fc800078ec0ff */
[----:B------:R-:W-:-:S04]  /*73f0*/  SHF.L.U32 R5, R0, R7, RZ ;  /* 0x0000000700057219 */ /* 0x000fc800000006ff */
[----:B------:R-:W-:-:S06]  /*7400*/  LOP3.LUT R5, R5, R4, R6, 0xf4, !PT ;  /* 0x0000000405057212 */ /* 0x000fcc00078ef406 */
[----:B------:R-:W2:Y:S02]  /*7410*/  ATOMG.E.CAS.STRONG.GPU PT, R5, [R2], R4, R5 ;  /* 0x00000004020573a9 */ /* 0x000ea400001ee105 */
[----:B--2---:R-:W-:Y:S01]  /*7420*/  ISETP.NE.AND P0, PT, R4, R5, PT ;  /* 0x000000050400720c */ /* 0x004fe20003f05270 */
[----:B------:R-:W-:-:S12]  /*7430*/  IMAD.MOV.U32 R4, RZ, RZ, R5 ;  /* 0x000000ffff047224 */ /* 0x000fd800078e0005 */
[----:B------:R-:W-:Y:S05]  /*7440*/  @P0 BRA `(.L_x_25474) ;  /* 0xfffffffc00d80947 */ /* 0x000fea000383ffff */
[----:B------:R-:W-:Y:S05]  /*7450*/  BSYNC B0 ;  /* 0x0000000000007941 */ /* 0x000fea0003800000 */
.L_x_25473:
[----:B------:R-:W-:Y:S01]  /*7460*/  LEA R17, R24, R19, 0x9 ;  /* 0x0000001318117211 */ /* 0x000fe200078e48ff */
[----:B-1----:R-:W-:-:S04]  /*7470*/  IMAD.MOV.U32 R3, RZ, RZ, RZ ;  /* 0x000000ffff037224 */ /* 0x002fc800078e00ff */
[----:B------:R-:W-:-:S05]  /*7480*/  VIADD R17, R17, 0x80 ;  /* 0x0000008011117836 */ /* 0x000fca0000000000 */
[----:B------:R-:W-:-:S07]  /*7490*/  MOV R2, R17 ;  /* 0x0000001100027202 */ /* 0x000fce0000000f00 */
.L_x_25393:
[----:B------:R-:W-:Y:S05]  /*74a0*/  BSYNC B6 ;  /* 0x0000000000067941 */ /* 0x000fea0003800000 */
.L_x_25392:
        /* <DEDUP_REMOVED lines=307> */
.L_x_25477:
        /* <DEDUP_REMOVED lines=32> */
.L_x_25479:
[----:B------:R-:W-:Y:S05]  /*89e0*/  BSYNC B7 ;  /* 0x0000000000077941 */ /* 0x000fea0003800000 */
.L_x_25478:
        /* <DEDUP_REMOVED lines=40> */
.L_x_25482:
        /* <DEDUP_REMOVED lines=24> */
.L_x_25483:
[----:B------:R-:W-:Y:S05]  /*8df0*/  BSYNC B0 ;  /* 0x0000000000007941 */ /* 0x000fea0003800000 */
.L_x_25481:
        /* <DEDUP_REMOVED lines=32> */
.L_x_25485:
        /* <DEDUP_REMOVED lines=24> */
.L_x_25486:
[----:B------:R-:W-:Y:S05]  /*9180*/  BSYNC B0 ;  /* 0x0000000000007941 */ /* 0x000fea0003800000 */
.L_x_25484:
        /* <DEDUP_REMOVED lines=33> */
.L_x_25488:
        /* <DEDUP_REMOVED lines=24> */
.L_x_25489:
[----:B------:R-:W-:Y:S05]  /*9520*/  BSYNC B0 ;  /* 0x0000000000007941 */ /* 0x000fea0003800000 */
.L_x_25487:
        /* <DEDUP_REMOVED lines=33> */
.L_x_25491:
        /* <DEDUP_REMOVED lines=24> */
.L_x_25492:
[----:B------:R-:W-:Y:S05]  /*98c0*/  BSYNC B0 ;  /* 0x0000000000007941 */ /* 0x000fea0003800000 */
.L_x_25490:
        /* <DEDUP_REMOVED lines=33> */
.L_x_25494:
        /* <DEDUP_REMOVED lines=24> */
.L_x_25495:
[----:B------:R-:W-:Y:S05]  /*9c60*/  BSYNC B0 ;  /* 0x0000000000007941 */ /* 0x000fea0003800000 */
.L_x_25493:
        /* <DEDUP_REMOVED lines=33> */
.L_x_25497:
        /* <DEDUP_REMOVED lines=24> */
.L_x_25498:
[----:B------:R-:W-:Y:S05]  /*a000*/  BSYNC B0 ;  /* 0x0000000000007941 */ /* 0x000fea0003800000 */
.L_x_25496:
        /* <DEDUP_REMOVED lines=33> */
.L_x_25500:
        /* <DEDUP_REMOVED lines=24> */
.L_x_25501:
[----:B------:R-:W-:Y:S05]  /*a3a0*/  BSYNC B0 ;  /* 0x0000000000007941 */ /* 0x000fea0003800000 */
.L_x_25499:
        /* <DEDUP_REMOVED lines=33> */
.L_x_25503:
        /* <DEDUP_REMOVED lines=24> */
.L_x_25504:
[----:B------:R-:W-:Y:S05]  /*a740*/  BSYNC B0 ;  /* 0x0000000000007941 */ /* 0x000fea0003800000 */
.L_x_25502:
        /* <DEDUP_REMOVED lines=33> */
.L_x_25506:
        /* <DEDUP_REMOVED lines=24> */
.L_x_25507:
[----:B------:R-:W-:Y:S05]  /*aae0*/  BSYNC B0 ;  /* 0x0000000000007941 */ /* 0x000fea0003800000 */
.L_x_25505:
        /* <DEDUP_REMOVED lines=33> */
.L_x_25509:
        /* <DEDUP_REMOVED lines=24> */
.L_x_25510:
[----:B------:R-:W-:Y:S05]  /*ae80*/  BSYNC B0 ;  /* 0x0000000000007941 */ /* 0x000fea0003800000 */
.L_x_25508:
        /* <DEDUP_REMOVED lines=33> */
.L_x_25512:
        /* <DEDUP_REMOVED lines=24> */
.L_x_25513:
[----:B------:R-:W-:Y:S05]  /*b220*/  BSYNC B0 ;  /* 0x0000000000007941 */ /* 0x000fea0003800000 */
.L_x_25511:
        /* <DEDUP_REMOVED lines=33> */
.L_x_25515:
        /* <DEDUP_REMOVED lines=24> */
.L_x_25516:
[----:B------:R-:W-:Y:S05]  /*b5c0*/  BSYNC B0 ;  /* 0x0000000000007941 */ /* 0x000fea0003800000 */
.L_x_25514:
        /* <DEDUP_REMOVED lines=33> */
.L_x_25518:
        /* <DEDUP_REMOVED lines=24> */
.L_x_25519:
[----:B------:R-:W-:Y:S05]  /*b960*/  BSYNC B0 ;  /* 0x0000000000007941 */ /* 0x000fea0003800000 */
.L_x_25517:
        /* <DEDUP_REMOVED lines=33> */
.L_x_25521:
        /* <DEDUP_REMOVED lines=24> */
.L_x_25522:
[----:B------:R-:W-:Y:S05]  /*bd00*/  BSYNC B0 ;  /* 0x0000000000007941 */ /* 0x000fea0003800000 */
.L_x_25520:
        /* <DEDUP_REMOVED lines=33> */
.L_x_25524:
        /* <DEDUP_REMOVED lines=24> */
.L_x_25525:
[----:B------:R-:W-:Y:S05]  /*c0a0*/  BSYNC B0 ;  /* 0x0000000000007941 */ /* 0x000fea0003800000 */
.L_x_25523:
        /* <DEDUP_REMOVED lines=33> */
.L_x_25527:
        /* <DEDUP_REMOVED lines=24> */
.L_x_25528:
[----:B------:R-:W-:Y:S05]  /*c440*/  BSYNC B0 ;  /* 0x0000000000007941 */ /* 0x000fea0003800000 */
.L_x_25526:
        /* <DEDUP_REMOVED lines=33> */
.L_x_25530:
        /* <DEDUP_REMOVED lines=24> */
.L_x_25531:
[----:B------:R-:W-:Y:S05]  /*c7e0*/  BSYNC B0 ;  /* 0x0000000000007941 */ /* 0x000fea0003800000 */
.L_x_25529:
        /* <DEDUP_REMOVED lines=33> */
.L_x_25533:
        /* <DEDUP_REMOVED lines=24> */
.L_x_25534:
[----:B------:R-:W-:Y:S05]  /*cb80*/  BSYNC B0 ;  /* 0x0000000000007941 */ /* 0x000fea0003800000 */
.L_x_25532:
        /* <DEDUP_REMOVED lines=33> */
.L_x_25536:
        /* <DEDUP_REMOVED lines=24> */
.L_x_25537:
[----:B------:R-:W-:Y:S05]  /*cf20*/  BSYNC B0 ;  /* 0x0000000000007941 */ /* 0x000fea0003800000 */
.L_x_25535:
        /* <DEDUP_REMOVED lines=33> */
.L_x_25539:
        /* <DEDUP_REMOVED lines=24> */
.L_x_25540:
[----:B------:R-:W-:Y:S05]  /*d2c0*/  BSYNC B0 ;  /* 0x0000000000007941 */ /* 0x000fea0003800000 */
.L_x_25538:
        /* <DEDUP_REMOVED lines=33> */
.L_x_25542:
        /* <DEDUP_REMOVED lines=24> */
.L_x_25543:
[----:B------:R-:W-:Y:S05]  /*d660*/  BSYNC B0 ;  /* 0x0000000000007941 */ /* 0x000fea0003800000 */
.L_x_25541:
        /* <DEDUP_REMOVED lines=33> */
.L_x_25545:
        /* <DEDUP_REMOVED lines=24> */
.L_x_25546:
[----:B------:R-:W-:Y:S05]  /*da00*/  BSYNC B0 ;  /* 0x0000000000007941 */ /* 0x000fea0003800000 */
.L_x_25544:
        /* <DEDUP_REMOVED lines=33> */
.L_x_25548:
        /* <DEDUP_REMOVED lines=24> */
.L_x_25549:
[----:B------:R-:W-:Y:S05]  /*dda0*/  BSYNC B0 ;  /* 0x0000000000007941 */ /* 0x000fea0003800000 */
.L_x_25547:
        /* <DEDUP_REMOVED lines=31> */
.L_x_25551:
        /* <DEDUP_REMOVED lines=22> */
[----:B------:R-:W-:-:S11]  /*e100*/  HFMA2.MMA R3, -RZ, RZ, 0, 0 ;  /* 0x00000000ff037435 */ /* 0x000fd600000001ff */
.L_x_25552:
[----:B------:R-:W-:Y:S05]  /*e110*/  BSYNC B0 ;  /* 0x0000000000007941 */ /* 0x000fea0003800000 */
.L_x_25550:
        /* <DEDUP_REMOVED lines=17> */
[----:B------:R-:W-:Y:S05]  /*e230*/  CALL.REL.NOINC `($__internal_67_$__cuda_sm20_rem_u64) ;  /* 0x000000e8005c7944 */ /* 0x000fea0003c00000 */
[----:B------:R-:W-:Y:S01]  /*e240*/  IMAD.MOV.U32 R2, RZ, RZ, R0 ;  /* 0x000000ffff027224 */ /* 0x000fe200078e0000 */
[----:B------:R-:W-:Y:S01]  /*e250*/  MOV R3, R5 ;  /* 0x0000000500037202 */ /* 0x000fe20000000f00 */
[----:B------:R-:W-:Y:S06]  /*e260*/  BRA `(.L_x_25555) ;  /* 0x00000000004c7947 */ /* 0x000fec0003800000 */
.L_x_25554:
        /* <DEDUP_REMOVED lines=12> */
[----:B------:R-:W-:Y:S02]  /*e330*/  IMAD R2, R3, UR4, R2 ;  /* 0x0000000403027c24 */ /* 0x000fe4000f8e0202 */
[----:B------:R-:W-:-:S03]  /*e340*/  IMAD.MOV.U32 R3, RZ, RZ, RZ ;  /* 0x000000ffff037224 */ /* 0x000fc600078e00ff */
[----:B------:R-:W-:-:S13]  /*e350*/  ISETP.GE.U32.AND P0, PT, R2, UR4, PT ;  /* 0x0000000402007c0c */ /* 0x000fda000bf06070 */
[----:B------:R-:W-:-:S05]  /*e360*/  @P0 VIADD R2, R2, -UR4 ;  /* 0x8000000402020c36 */ /* 0x000fca0008000000 */
[----:B------:R-:W-:-:S13]  /*e370*/  ISETP.GE.U32.AND P0, PT, R2, UR4, PT ;  /* 0x0000000402007c0c */ /* 0x000fda000bf06070 */
[----:B------:R-:W-:Y:S02]  /*e380*/  @P0 IADD3 R2, R2, -UR4, RZ ;  /* 0x8000000402020c10 */ /* 0x000fe4000fffe0ff */
[----:B------:R-:W-:-:S07]  /*e390*/  @!P1 LOP3.LUT R2, RZ, UR4, RZ, 0x33, !PT ;  /* 0x00000004ff029c12 */ /* 0x000fce000f8e33ff */
.L_x_25555:
[----:B------:R-:W-:Y:S05]  /*e3a0*/  BSYNC B0 ;  /* 0x0000000000007941 */ /* 0x000fea0003800000 */
.L_x_25553:
[----:B------:R-:W-:Y:S01]  /*e3b0*/  ULDC.64 UR4, c[0x0][0x5c0] ;  /* 0x0001700000047ab9 */ /* 0x000fe20000000a00 */
[----:B------:R-:W-:Y:S01]  /*e3c0*/  MOV R19, R16 ;  /* 0x0000001000137202 */ /* 0x000fe20000000f00 */
[----:B------:R-:W-:Y:S02]  /*e3d0*/  IMAD R3, R3, UR4, RZ ;  /* 0x0000000403037c24 */ /* 0x000fe4000f8e02ff */
[----:B------:R-:W-:-:S04]  /*e3e0*/  IMAD.WIDE.U32 R18, R2, UR4, R18 ;  /* 0x0000000402127c25 */ /* 0x000fc8000f8e0012 */
[----:B------:R-:W-:-:S04]  /*e3f0*/  IMAD R3, R2, UR5, R3 ;  /* 0x0000000502037c24 */ /* 0x000fc8000f8e0203 */
[----:B------:R-:W-:-:S07]  /*e400*/  IMAD.IADD R16, R19, 0x1, R3 ;  /* 0x0000000113107824 */ /* 0x000fce00078e0203 */
.L_x_25480:
[----:B------:R-:W0:Y:S01]  /*e410*/  LDC.64 R4, c[0x0][0x5d0] ;  /* 0x00017400ff047b82 */ /* 0x000e220000000a00 */
        /* <DEDUP_REMOVED lines=10> */
.L_x_25557:
[----:B-----5:R-:W-:Y:S01]  /*e4c0*/  SHF.R.U32.HI R0, RZ, R5, R2 ;  /* 0x00000005ff007219 */ /* 0x020fe20000011602 */
[----:B------:R-:W-:Y:S05]  /*e4d0*/  YIELD ;  /* 0x0000000000007946 */ /* 0x000fea0003800000 */
[----:B------:R-:W-:-:S05]  /*e4e0*/  IMAD.IADD R0, R23, 0x1, R0 ;  /* 0x0000000117007824 */ /* 0x000fca00078e0200 */
[----:B------:R-:W-:-:S04]  /*e4f0*/  LOP3.LUT R0, R0, 0xff, RZ, 0xc0, !PT ;  /* 0x000000ff00007812 */ /* 0x000fc800078ec0ff */
[----:B------:R-:W-:-:S04]  /*e500*/  SHF.L.U32 R3, R0, R5, RZ ;  /* 0x0000000500037219 */ /* 0x000fc800000006ff */
[----:B------:R-:W-:-:S06]  /*e510*/  LOP3.LUT R3, R3, R2, R4, 0xf4, !PT ;  /* 0x0000000203037212 */ /* 0x000fcc00078ef404 */
[----:B------:R-:W2:Y:S02]  /*e520*/  ATOMG.E.CAS.STRONG.GPU PT, R3, [R18], R2, R3 ;  /* 0x00000002120373a9 */ /* 0x000ea400001ee103 */
[-C--:B--2---:R-:W-:Y:S02]  /*e530*/  ISETP.NE.AND P0, PT, R2, R3.reuse, PT ;  /* 0x000000030200720c */ /* 0x084fe40003f05270 */
[----:B------:R-:W-:-:S11]  /*e540*/  MOV R2, R3 ;  /* 0x0000000300027202 */ /* 0x000fd60000000f00 */
[----:B------:R-:W-:Y:S05]  /*e550*/  @P0 BRA `(.L_x_25557) ;  /* 0xfffffffc00d80947 */ /* 0x000fea000383ffff */
[----:B------:R-:W-:Y:S05]  /*e560*/  BSYNC B0 ;  /* 0x0000000000007941 */ /* 0x000fea0003800000 */
.L_x_25556:
[----:B------:R-:W-:Y:S02]  /*e570*/  VIADD R17, R17, 0x80 ;  /* 0x0000008011117836 */ /* 0x000fe40000000000 */
[----:B------:R-:W-:-:S03]  /*e580*/  IMAD.MOV.U32 R3, RZ, RZ, RZ ;  /* 0x000000ffff037224 */ /* 0x000fc600078e00ff */
[----:B------:R-:W-:-:S07]  /*e590*/  MOV R2, R17 ;  /* 0x0000001100027202 */ /* 0x000fce0000000f00 */
.L_x_25476:
[----:B------:R-:W-:Y:S05]  /*e5a0*/  BSYNC B6 ;  /* 0x0000000000067941 */ /* 0x000fea0003800000 */
.L_x_25475:
        /* <DEDUP_REMOVED lines=307> */
.L_x_25560:
        /* <DEDUP_REMOVED lines=32> */
.L_x_25562:
[----:B------:R-:W-:Y:S05]  /*fae0*/  BSYNC B7 ;  /* 0x0000000000077941 */ /* 0x000fea0003800000 */
.L_x_25561:
        /* <DEDUP_REMOVED lines=40> */
.L_x_25565:
        /* <DEDUP_REMOVED lines=24> */
.L_x_25566:
[----:B------:R-:W-:Y:S05]  /*fef0*/  BSYNC B0 ;  /* 0x0000000000007941 */ /* 0x000fea0003800000 */
.L_x_25564:
        /* <DEDUP_REMOVED lines=32> */
.L_x_25568:
        /* <DEDUP_REMOVED lines=24> */
.L_x_25569:
[----:B------:R-:W-:Y:S05]  /*10280*/  BSYNC B0 ;  /* 0x0000000000007941 */ /* 0x000fea0003800000 */
.L_x_25567:
        /* <DEDUP_REMOVED lines=33> */
.L_x_25571:
        /* <DEDUP_REMOVED lines=24> */
.L_x_25572:
[----:B------:R-:W-:Y:S05]  /*10620*/  BSYNC B0 ;  /* 0x0000000000007941 */ /* 0x000fea0003800000 */
.L_x_25570:
        /* <DEDUP_REMOVED lines=33> */
.L_x_25574:
        /* <DEDUP_REMOVED lines=24> */
.L_x_25575:
[----:B------:R-:W-:Y:S05]  /*109c0*/  BSYNC B0 ;  /* 0x0000000000007941 */ /* 0x000fea0003800000 */
.L_x_25573:
        /* <DEDUP_REMOVED lines=33> */
.L_x_25577:
        /* <DEDUP_REMOVED lines=24> */
.L_x_25578:
[----:B------:R-:W-:Y:S05]  /*10d60*/  BSYNC B0 ;  /* 0x0000000000007941 */ /* 0x000fea0003800000 */
.L_x_25576:
        /* <DEDUP_REMOVED lines=33> */
.L_x_25580:
        /* <DEDUP_REMOVED lines=24> */
.L_x_25581:
[----:B------:R-:W-:Y:S05]  /*11100*/  BSYNC B0 ;  /* 0x0000000000007941 */ /* 0x000fea0003800000 */
.L_x_25579:
        /* <DEDUP_REMOVED lines=33> */
.L_x_25583:
        /* <DEDUP_REMOVED lines=24> */
.L_x_25584:
[----:B------:R-:W-:Y:S05]  /*114a0*/  BSYNC B0 ;  /* 0x0000000000007941 */ /* 0x000fea0003800000 */
.L_x_25582:
        /* <DEDUP_REMOVED lines=33> */
.L_x_25586:
        /* <DEDUP_REMOVED lines=24> */
.L_x_25587:
[----:B------:R-:W-:Y:S05]  /*11840*/  BSYNC B0 ;  /* 0x0000000000007941 */ /* 0x000fea0003800000 */
.L_x_25585:
        /* <DEDUP_REMOVED lines=33> */
.L_x_25589:
        /* <DEDUP_REMOVED lines=24> */
.L_x_25590:
[----:B------:R-:W-:Y:S05]  /*11be0*/  BSYNC B0 ;  /* 0x0000000000007941 */ /* 0x000fea0003800000 */
.L_x_25588:
        /* <DEDUP_REMOVED lines=33> */
.L_x_25592:
        /* <DEDUP_REMOVED lines=24> */
.L_x_25593:
[----:B------:R-:W-:Y:S05]  /*11f80*/  BSYNC B0 ;  /* 0x0000000000007941 */ /* 0x000fea0003800000 */
.L_x_25591:
        /* <DEDUP_REMOVED lines=33> */
.L_x_25595:
        /* <DEDUP_REMOVED lines=24> */
.L_x_25596:
[----:B------:R-:W-:Y:S05]  /*12320*/  BSYNC B0 ;  /* 0x0000000000007941 */ /* 0x000fea0003800000 */
.L_x_25594:
        /* <DEDUP_REMOVED lines=33> */
.L_x_25598:
        /* <DEDUP_REMOVED lines=24> */
.L_x_25599:
[----:B------:R-:W-:Y:S05]  /*126c0*/  BSYNC B0 ;  /* 0x0000000000007941 */ /* 0x000fea0003800000 */
.L_x_25597:
        /* <DEDUP_REMOVED lines=33> */
.L_x_25601:
        /* <DEDUP_REMOVED lines=24> */
.L_x_25602:
[----:B------:R-:W-:Y:S05]  /*12a60*/  BSYNC B0 ;  /* 0x0000000000007941 */ /* 0x000fea0003800000 */
.L_x_25600:
        /* <DEDUP_REMOVED lines=33> */
.L_x_25604:
        /* <DEDUP_REMOVED lines=24> */
.L_x_25605:
[----:B------:R-:W-:Y:S05]  /*12e00*/  BSYNC B0 ;  /* 0x0000000000007941 */ /* 0x000fea0003800000 */
.L_x_25603:
        /* <DEDUP_REMOVED lines=33> */
.L_x_25607:
        /* <DEDUP_REMOVED lines=24> */
.L_x_25608:
[----:B------:R-:W-:Y:S05]  /*131a0*/  BSYNC B0 ;  /* 0x0000000000007941 */ /* 0x000fea0003800000 */
.L_x_25606:
        /* <DEDUP_REMOVED lines=33> */
.L_x_25610:
        /* <DEDUP_REMOVED lines=24> */
.L_x_25611:
[----:B------:R-:W-:Y:S05]  /*13540*/  BSYNC B0 ;  /* 0x0000000000007941 */ /* 0x000fea0003800000 */
.L_x_25609:
        /* <DEDUP_REMOVED lines=33> */
.L_x_25613:
        /* <DEDUP_REMOVED lines=24> */
.L_x_25614:
[----:B------:R-:W-:Y:S05]  /*138e0*/  BSYNC B0 ;  /* 0x0000000000007941 */ /* 0x000fea0003800000 */
.L_x_25612:
        /* <DEDUP_REMOVED lines=20> */
[----:B------:R-:W-:Y:S05]  /*13a30*/  CALL.REL.NOINC `($__internal_66_$__cuda_sm20_div_u64) ;  /* 0x0000008c00447944 */ /* 0x000fea0003c00000 */
        /* <DEDUP_REMOVED lines=12> */
.L_x_25616:
        /* <DEDUP_REMOVED lines=24> */
.L_x_25617:
[----:B------:R-:W-:Y:S05]  /*13c80*/  BSYNC B0 ;  /* 0x0000000000007941 */ /* 0x000fea0003800000 */
.L_x_25615:
        /* <DEDUP_REMOVED lines=33> */
.L_x_25619:
        /* <DEDUP_REMOVED lines=24> */
.L_x_25620:
[----:B------:R-:W-:Y:S05]  /*14020*/  BSYNC B0 ;  /* 0x0000000000007941 */ /* 0x000fea0003800000 */
.L_x_25618:
        /* <DEDUP_REMOVED lines=33> */
.L_x_25622:
        /* <DEDUP_REMOVED lines=24> */
.L_x_25623:
[----:B------:R-:W-:Y:S05]  /*143c0*/  BSYNC B0 ;  /* 0x0000000000007941 */ /* 0x000fea0003800000 */
.L_x_25621:
        /* <DEDUP_REMOVED lines=33> */
.L_x_25625:
        /* <DEDUP_REMOVED lines=24> */
.L_x_25626:
[----:B------:R-:W-:Y:S05]  /*14760*/  BSYNC B0 ;  /* 0x0000000000007941 */ /* 0x000fea0003800000 */
.L_x_25624:
        /* <DEDUP_REMOVED lines=33> */
.L_x_25628:
        /* <DEDUP_REMOVED lines=24> */
.L_x_25629:
[----:B------:R-:W-:Y:S05]  /*14b00*/  BSYNC B0 ;  /* 0x0000000000007941 */ /* 0x000fea0003800000 */
.L_x_25627:
        /* <DEDUP_REMOVED lines=33> */
.L_x_25631:
        /* <DEDUP_REMOVED lines=24> */
.L_x_25632:
[----:B------:R-:W-:Y:S05]  /*14ea0*/  BSYNC B0 ;  /* 0x0000000000007941 */ /* 0x000fea0003800000 */
.L_x_25630:
        /* <DEDUP_REMOVED lines=31> */
.L_x_25634:
        /* <DEDUP_REMOVED lines=22> */
[----:B------:R-:W-:-:S11]  /*15200*/  HFMA2.MMA R3, -RZ, RZ, 0, 0 ;  /* 0x00000000ff037435 */ /* 0x000fd600000001ff */
.L_x_25635:
[----:B------:R-:W-:Y:S05]  /*15210*/  BSYNC B0 ;  /* 0x0000000000007941 */ /* 0x000fea0003800000 */
.L_x_25633:
        /* <DEDUP_REMOVED lines=17> */
[----:B------:R-:W-:Y:S05]  /*15330*/  CALL.REL.NOINC `($__internal_67_$__cuda_sm20_rem_u64) ;  /* 0x00000078001c7944 */ /* 0x000fea0003c00000 */
[----:B------:R-:W-:Y:S01]  /*15340*/  IMAD.MOV.U32 R2, RZ, RZ, R0 ;  /* 0x000000ffff027224 */ /* 0x000fe200078e0000 */
[----:B------:R-:W-:Y:S01]  /*15350*/  MOV R3, R5 ;  /* 0x0000000500037202 */ /* 0x000fe20000000f00 */
[----:B------:R-:W-:Y:S06]  /*15360*/  BRA `(.L_x_25638) ;  /* 0x00000000004c7947 */ /* 0x000fec0003800000 */
.L_x_25637:
        /* <DEDUP_REMOVED lines=12> */
[----:B------:R-:W-:Y:S01]  /*15430*/  IMAD R2, R3, UR4, R2 ;  /* 0x0000000403027c24 */ /* 0x000fe2000f8e0202 */
[----:B------:R-:W-:-:S04]  /*15440*/  MOV R3, RZ ;  /* 0x000000ff00037202 */ /* 0x000fc80000000f00 */
[----:B------:R-:W-:-:S13]  /*15450*/  ISETP.GE.U32.AND P0, PT, R2, UR4, PT ;  /* 0x0000000402007c0c */ /* 0x000fda000bf06070 */
[----:B------:R-:W-:-:S05]  /*15460*/  @P0 VIADD R2, R2, -UR4 ;  /* 0x8000000402020c36 */ /* 0x000fca0008000000 */
[----:B------:R-:W-:-:S13]  /*15470*/  ISETP.GE.U32.AND P0, PT, R2, UR4, PT ;  /* 0x0000000402007c0c */ /* 0x000fda000bf06070 */
[----:B------:R-:W-:Y:S02]  /*15480*/  @P0 IADD3 R2, R2, -UR4, RZ ;  /* 0x8000000402020c10 */ /* 0x000fe4000fffe0ff */
[----:B------:R-:W-:-:S07]  /*15490*/  @!P1 LOP3.LUT R2, RZ, UR4, RZ, 0x33, !PT ;  /* 0x00000004ff029c12 */ /* 0x000fce000f8e33ff */
.L_x_25638:
[----:B------:R-:W-:Y:S05]  /*154a0*/  BSYNC B0 ;  /* 0x0000000000007941 */ /* 0x000fea0003800000 */
.L_x_25636:
[----:B------:R-:W-:Y:S01]  /*154b0*/  ULDC.64 UR4, c[0x0][0x5c0] ;  /* 0x0001700000047ab9 */ /* 0x000fe20000000a00 */
[----:B------:R-:W-:Y:S02]  /*154c0*/  IMAD.MOV.U32 R19, RZ, RZ, R16 ;  /* 0x000000ffff137224 */ /* 0x000fe400078e0010 */
[----:B------:R-:W-:Y:S02]  /*154d0*/  IMAD R3, R3, UR4, RZ ;  /* 0x0000000403037c24 */ /* 0x000fe4000f8e02ff */
[----:B------:R-:W-:-:S04]  /*154e0*/  IMAD.WIDE.U32 R18, R2, UR4, R18 ;  /* 0x0000000402127c25 */ /* 0x000fc8000f8e0012 */
[----:B------:R-:W-:-:S05]  /*154f0*/  IMAD R3, R2, UR5, R3 ;  /* 0x0000000502037c24 */ /* 0x000fca000f8e0203 */
[----:B------:R-:W-:-:S07]  /*15500*/  IADD3 R16, R19, R3, RZ ;  /* 0x0000000313107210 */ /* 0x000fce0007ffe0ff */
.L_x_25563:
        /* <DEDUP_REMOVED lines=11> */
.L_x_25640:
        /* <DEDUP_REMOVED lines=11> */
.L_x_25639:
[----:B------:R-:W-:Y:S01]  /*15670*/  IADD3 R17, R17, 0x80, RZ ;  /* 0x0000008011117810 */ /* 0x000fe20007ffe0ff */
[----:B------:R-:W-:-:S03]  /*15680*/  IMAD.MOV.U32 R3, RZ, RZ, RZ ;  /* 0x000000ffff037224 */ /* 0x000fc600078e00ff */
[----:B------:R-:W-:-:S07]  /*15690*/  MOV R2, R17 ;  /* 0x0000001100027202 */ /* 0x000fce0000000f00 */
.L_x_25559:
[----:B------:R-:W-:Y:S05]  /*156a0*/  BSYNC B6 ;  /* 0x0000000000067941 */ /* 0x000fea0003800000 */
.L_x_25558:
        /* <DEDUP_REMOVED lines=294> */
[----:B------:R-:W2:Y:S01]  /*16910*/  @P0 LDC R11, c[0x0][0x33c] ;  /* 0x0000cf00ff0b0b82 */ /* 0x000ea20000000800 */
[----:B------:R-:W-:-:S07]  /*16920*/  IMAD.MOV R7, RZ, RZ, -R5 ;  /* 0x000000ffff077224 */ /* 0x000fce00078e0a05 */
        /* <DEDUP_REMOVED lines=10> */
.L_x_25641:
        /* <DEDUP_REMOVED lines=13> */
[----:B-1----:R-:W-:-:S05]  /*16aa0*/  IADD3 R22, P2, R23, UR4, RZ ;  /* 0x0000000417167c10 */ /* 0x002fca000ff5e0ff */
[----:B------:R-:W-:-:S06]  /*16ab0*/  IMAD.X R23, RZ, RZ, UR5, P2 ;  /* 0x00000005ff177e24 */ /* 0x000fcc00090e06ff */
[----:B------:R-:W-:Y:S05]  /*16ac0*/  @!P1 BRA P0, `(.L_x_25643) ;  /* 0x0000000000409947 */ /* 0x000fea0000000000 */
[----:B------:R-:W-:Y:S01]  /*16ad0*/  MOV R0, 0x0 ;  /* 0x0000000000007802 */ /* 0x000fe20000000f00 */
[----:B------:R-:W-:Y:S01]  /*16ae0*/  ULDC.64 UR4, c[0x4][0x4e0] ;  /* 0x0101380000047ab9 */ /* 0x000fe20000000a00 */
[----:B------:R-:W-:Y:S01]  /*16af0*/  ULDC.64 UR6, c[0x4][0x108] ;  /* 0x0100420000067ab9 */ /* 0x000fe20000000a00 */
[----:B------:R-:W-:Y:S01]  /*16b00*/  MOV R4, UR4 ;  /* 0x0000000400047c02 */ /* 0x000fe20008000f00 */
[----:B------:R0:W1:Y:S01]  /*16b10*/  LDC.64 R2, c[0x4][R0] ;  /* 0x0100000000027b82 */ /* 0x0000620000000a00 */
[----:B------:R-:W-:Y:S01]  /*16b20*/  MOV R5, UR5 ;  /* 0x0000000500057c02 */ /* 0x000fe20008000f00 */
[----:B------:R-:W-:Y:S01]  /*16b30*/  ULDC.64 UR4, c[0x4][0x4c0] ;  /* 0x0101300000047ab9 */ /* 0x000fe20000000a00 */
[----:B------:R-:W-:Y:S01]  /*16b40*/  HFMA2.MMA R8, -RZ, RZ, 0, 2.0205974578857421875e-05 ;  /* 0x00000153ff087435 */ /* 0x000fe200000001ff */
[----:B------:R-:W-:Y:S01]  /*16b50*/  IMAD.U32 R6, RZ, RZ, UR4 ;  /* 0x00000004ff067e24 */ /* 0x000fe2000f8e00ff */
[----:B------:R-:W-:Y:S01]  /*16b60*/  MOV R7, UR5 ;  /* 0x0000000500077c02 */ /* 0x000fe20008000f00 */
[----:B------:R-:W-:Y:S01]  /*16b70*/  IMAD.U32 R11, RZ, RZ, UR7 ;  /* 0x00000007ff0b7e24 */ /* 0x000fe2000f8e00ff */
[----:B------:R-:W-:Y:S01]  /*16b80*/  MOV R10, UR6 ;  /* 0x00000006000a7c02 */ /* 0x000fe20008000f00 */
[----:B------:R-:W-:Y:S01]  /*16b90*/  IMAD.MOV.U32 R13, RZ, RZ, RZ ;  /* 0x000000ffff0d7224 */ /* 0x000fe200078e00ff */
[----:B0-----:R-:W-:-:S07]  /*16ba0*/  MOV R12, 0x1 ;  /* 0x00000001000c7802 */ /* 0x001fce0000000f00 */
[----:B------:R-:W-:-:S07]  /*16bb0*/  LEPC R20, `(.L_x_25643) ;  /* 0x000000001014794e */ /* 0x000fce0000000000 */
[----:B-1----:R-:W-:Y:S05]  /*16bc0*/  CALL.ABS.NOINC R2 ;  /* 0x0000000002007343 */ /* 0x002fea0003c00000 */
.L_x_25643:
[----:B------:R-:W-:Y:S05]  /*16bd0*/  BSYNC B6 ;  /* 0x0000000000067941 */ /* 0x000fea0003800000 */
.L_x_25642:
        /* <DEDUP_REMOVED lines=8> */
[----:B------:R-:W-:Y:S02]  /*16c60*/  IADD3.X R13, R17, R3, RZ, P0, !PT ;  /* 0x00000003110d7210 */ /* 0x000fe400007fe4ff */
[----:B------:R-:W-:-:S03]  /*16c70*/  MOV R18, R12 ;  /* 0x0000000c00127202 */ /* 0x000fc60000000f00 */
[----:B------:R-:W-:Y:S02]  /*16c80*/  IMAD.MOV.U32 R16, RZ, RZ, R13 ;  /* 0x000000ffff107224 */ /* 0x000fe400078e000d */
[----:B------:R-:W-:Y:S05]  /*16c90*/  @P1 BRA `(.L_x_25644) ;  /* 0x0000005800581947 */ /* 0x000fea0003800000 */
[----:B------:R-:W-:Y:S01]  /*16ca0*/  ULDC UR4, c[0x0][0x430] ;  /* 0x00010c0000047ab9 */ /* 0x000fe20000000800 */
[----:B------:R-:W-:Y:S01]  /*16cb0*/  HFMA2.MMA R18, -RZ, RZ, 0, 0 ;  /* 0x00000000ff127435 */ /* 0x000fe200000001ff */
[----:B------:R-:W-:Y:S02]  /*16cc0*/  ISETP.NE.AND P0, PT, RZ, UR4, PT ;  /* 0x00000004ff007c0c */ /* 0x000fe4000bf05270 */
[----:B------:R-:W-:-:S11]  /*16cd0*/  MOV R16, RZ ;  /* 0x000000ff00107202 */ /* 0x000fd60000000f00 */
        /* <DEDUP_REMOVED lines=24> */
.L_x_25646:
        /* <DEDUP_REMOVED lines=24> */
.L_x_25647:
[----:B------:R-:W-:Y:S05]  /*16fe0*/  BSYNC B0 ;  /* 0x0000000000007941 */ /* 0x000fea0003800000 */
.L_x_25645:
        /* <DEDUP_REMOVED lines=32> */
.L_x_25649:
        /* <DEDUP_REMOVED lines=24> */
.L_x_25650:
[----:B------:R-:W-:Y:S05]  /*17370*/  BSYNC B0 ;  /* 0x0000000000007941 */ /* 0x000fea0003800000 */
.L_x_25648:
        /* <DEDUP_REMOVED lines=33> */
.L_x_25652:
        /* <DEDUP_REMOVED lines=24> */
.L_x_25653:
[----:B------:R-:W-:Y:S05]  /*17710*/  BSYNC B0 ;  /* 0x0000000000007941 */ /* 0x000fea0003800000 */
.L_x_25651:
        /* <DEDUP_REMOVED lines=33> */
.L_x_25655:
        /* <DEDUP_REMOVED lines=24> */
.L_x_25656:
[----:B------:R-:W-:Y:S05]  /*17ab0*/  BSYNC B0 ;  /* 0x0000000000007941 */ /* 0x000fea0003800000 */
.L_x_25654:
        /* <DEDUP_REMOVED lines=33> */
.L_x_25658:
        /* <DEDUP_REMOVED lines=24> */
.L_x_25659:
[----:B------:R-:W-:Y:S05]  /*17e50*/  BSYNC B0 ;  /* 0x0000000000007941 */ /* 0x000fea0003800000 */
.L_x_25657:
        /* <DEDUP_REMOVED lines=33> */
.L_x_25661:
        /* <DEDUP_REMOVED lines=24> */
.L_x_25662:
[----:B------:R-:W-:Y:S05]  /*181f0*/  BSYNC B0 ;  /* 0x0000000000007941 */ /* 0x000fea0003800000 */
.L_x_25660:
        /* <DEDUP_REMOVED lines=33> */
.L_x_25664:
        /* <DEDUP_REMOVED lines=24> */
.L_x_25665:
[----:B------:R-:W-:Y:S05]  /*18590*/  BSYNC B0 ;  /* 0x0000000000007941 */ /* 0x000fea0003800000 */
.L_x_25663:
        /* <DEDUP_REMOVED lines=33> */
.L_x_25667:
        /* <DEDUP_REMOVED lines=24> */
.L_x_25668:
[----:B------:R-:W-:Y:S05]  /*18930*/  BSYNC B0 ;  /* 0x0000000000007941 */ /* 0x000fea0003800000 */
.L_x_25666:
        /* <DEDUP_REMOVED lines=33> */
.L_x_25670:
        /* <DEDUP_REMOVED lines=24> */
.L_x_25671:
[----:B------:R-:W-:Y:S05]  /*18cd0*/  BSYNC B0 ;  /* 0x0000000000007941 */ /* 0x000fea0003800000 */
.L_x_25669:
        /* <DEDUP_REMOVED lines=33> */
.L_x_25673:
        /* <DEDUP_REMOVED lines=24> */
.L_x_25674:
[----:B------:R-:W-:Y:S05]  /*19070*/  BSYNC B0 ;  /* 0x0000000000007941 */ /* 0x000fea0003800000 */
.L_x_25672:
        /* <DEDUP_REMOVED lines=33> */
.L_x_25676:
        /* <DEDUP_REMOVED lines=24> */
.L_x_25677:
[----:B------:R-:W-:Y:S05]  /*19410*/  BSYNC B0 ;  /* 0x0000000000007941 */ /* 0x000fea0003800000 */
.L_x_25675:
        /* <DEDUP_REMOVED lines=33> */
.L_x_25679:
        /* <DEDUP_REMOVED lines=24> */
.L_x_25680:
[----:B------:R-:W-:Y:S05]  /*197b0*/  BSYNC B0 ;  /* 0x0000000000007941 */ /* 0x000fea0003800000 */
.L_x_25678:
        /* <DEDUP_REMOVED lines=33> */
.L_x_25682:
        /* <DEDUP_REMOVED lines=24> */
.L_x_25683:
[----:B------:R-:W-:Y:S05]  /*19b50*/  BSYNC B0 ;  /* 0x0000000000007941 */ /* 0x000fea0003800000 */
.L_x_25681:
        /* <DEDUP_REMOVED lines=33> */
.L_x_25685:
        /* <DEDUP_REMOVED lines=24> */
.L_x_25686:
[----:B------:R-:W-:Y:S05]  /*19ef0*/  BSYNC B0 ;  /* 0x0000000000007941 */ /* 0x000fea0003800000 */
.L_x_25684:
        /* <DEDUP_REMOVED lines=33> */
.L_x_25688:
        /* <DEDUP_REMOVED lines=24> */
.L_x_25689:
[----:B------:R-:W-:Y:S05]  /*1a290*/  BSYNC B0 ;  /* 0x0000000000007941 */ /* 0x000fea0003800000 */
.L_x_25687:
        /* <DEDUP_REMOVED lines=33> */
.L_x_25691:
        /* <DEDUP_REMOVED lines=24> */
.L_x_25692:
[----:B------:R-:W-:Y:S05]  /*1a630*/  BSYNC B0 ;  /* 0x0000000000007941 */ /* 0x000fea0003800000 */
.L_x_25690:
        /* <DEDUP_REMOVED lines=33> */
.L_x_25694:
        /* <DEDUP_REMOVED lines=24> */
.L_x_25695:
[----:B------:R-:W-:Y:S05]  /*1a9d0*/  BSYNC B0 ;  /* 0x0000000000007941 */ /* 0x000fea0003800000 */
.L_x_25693:
        /* <DEDUP_REMOVED lines=33> */
.L_x_25697:
        /* <DEDUP_REMOVED lines=24> */
.L_x_25698:
[----:B------:R-:W-:Y:S05]  /*1ad70*/  BSYNC B0 ;  /* 0x0000000000007941 */ /* 0x000fea0003800000 */
.L_x_25696:
        /* <DEDUP_REMOVED lines=33> */
.L_x_25700:
        /* <DEDUP_REMOVED lines=24> */
.L_x_25701:
[----:B------:R-:W-:Y:S05]  /*1b110*/  BSYNC B0 ;  /* 0x0000000000007941 */ /* 0x000fea0003800000 */
.L_x_25699:
        /* <DEDUP_REMOVED lines=33> */
.L_x_25703:
        /* <DEDUP_REMOVED lines=24> */
.L_x_25704:
[----:B------:R-:W-:Y:S05]  /*1b4b0*/  BSYNC B0 ;  /* 0x0000000000007941 */ /* 0x000fea0003800000 */
.L_x_25702:
        /* <DEDUP_REMOVED lines=33> */
.L_x_25706:
        /* <DEDUP_REMOVED lines=24> */
.L_x_25707:
[----:B------:R-:W-:Y:S05]  /*1b850*/  BSYNC B0 ;  /* 0x0000000000007941 */ /* 0x000fea0003800000 */
.L_x_25705:
        /* <DEDUP_REMOVED lines=33> */
.L_x_25709:
        /* <DEDUP_REMOVED lines=24> */
.L_x_25710:
[----:B------:R-:W-:Y:S05]  /*1bbf0*/  BSYNC B0 ;  /* 0x0000000000007941 */ /* 0x000fea0003800000 */
.L_x_25708:
        /* <DEDUP_REMOVED lines=33> */
.L_x_25712:
        /* <DEDUP_REMOVED lines=24> */
.L_x_25713:
[----:B------:R-:W-:Y:S05]  /*1bf90*/  BSYNC B0 ;  /* 0x0000000000007941 */ /* 0x000fea0003800000 */
.L_x_25711:
        /* <DEDUP_REMOVED lines=31> */
.L_x_25715:
        /* <DEDUP_REMOVED lines=23> */
.L_x_25716:
[----:B------:R-:W-:Y:S05]  /*1c300*/  BSYNC B0 ;  /* 0x0000000000007941 */ /* 0x000fea0003800000 */
.L_x_25714:
        /* <DEDUP_REMOVED lines=21> */
.L_x_25718:
        /* <DEDUP_REMOVED lines=19> */
.L_x_25719:
[----:B------:R-:W-:Y:S05]  /*1c590*/  BSYNC B0 ;  /* 0x0000000000007941 */ /* 0x000fea0003800000 */
.L_x_25717:
[----:B------:R-:W-:Y:S01]  /*1c5a0*/  ULDC.64 UR4, c[0x0][0x5c0] ;  /* 0x0001700000047ab9 */ /* 0x000fe20000000a00 */
[----:B------:R-:W-:Y:S02]  /*1c5b0*/  IMAD.MOV.U32 R19, RZ, RZ, R16 ;  /* 0x000000ffff137224 */ /* 0x000fe400078e0010 */
[----:B------:R-:W-:Y:S02]  /*1c5c0*/  IMAD R3, R3, UR4, RZ ;  /* 0x0000000403037c24 */ /* 0x000fe4000f8e02ff */
[----:B------:R-:W-:-:S04]  /*1c5d0*/  IMAD.WIDE.U32 R18, R2, UR4, R18 ;  /* 0x0000000402127c25 */ /* 0x000fc8000f8e0012 */
[----:B------:R-:W-:-:S05]  /*1c5e0*/  IMAD R3, R2, UR5, R3 ;  /* 0x0000000502037c24 */ /* 0x000fca000f8e0203 */
[----:B------:R-:W-:-:S07]  /*1c5f0*/  IADD3 R16, R19, R3, RZ ;  /* 0x0000000313107210 */ /* 0x000fce0007ffe0ff */
.L_x_25644:
        /* <DEDUP_REMOVED lines=8> */
[----:B------:R-:W-:-:S04]  /*1c680*/  SHF.L.U32 R5, R3, 0x3, RZ ;  /* 0x0000000303057819 */ /* 0x000fc800000006ff */
[----:B------:R-:W-:-:S07]  /*1c690*/  SHF.L.U32 R4, R4, R5, RZ ;  /* 0x0000000504047219 */ /* 0x000fce00000006ff */
.L_x_25720:
        /* <DEDUP_REMOVED lines=10> */
[----:B------:R-:W-:Y:S05]  /*1c740*/  EXIT ;  /* 0x000000000000794d */ /* 0x000fea0003800000 */
        .weak           $__internal_66_$__cuda_sm20_div_u64
        .type           $__internal_66_$__cuda_sm20_div_u64,@function
        .size           $__internal_66_$__cuda_sm20_div_u64,($__internal_67_$__cuda_sm20_rem_u64 - $__internal_66_$__cuda_sm20_div_u64)
$__internal_66_$__cuda_sm20_div_u64:
        /* <DEDUP_REMOVED lines=69> */
[----:B------:R-:W-:Y:S06]  /*1cba0*/  RET.REL.NODEC R4 `(_ZN2at6native24index_elementwise_kernelILi128ELi4EZNS0_20cuda_take_put_kernelIalZZZZZNS0_10put_kernelERNS_14TensorIteratorERKNS_10TensorBaseEbENKUlvE_clEvENKUlvE0_clEvENKUlvE_clEvENKUlvE0_clEvEUlRalE_EEvS4_S7_RKT1_EUliE_EEvlSE_) ;  /* 0xfffffe3404147950 */ /* 0x000fec0003c3ffff */
        .weak           $__internal_67_$__cuda_sm20_rem_u64
        .type           $__internal_67_$__cuda_sm20_rem_u64,@function
        .size           $__internal_67_$__cuda_sm20_rem_u64,(.L_x_27984 - $__internal_67_$__cuda_sm20_rem_u64)
$__internal_67_$__cuda_sm20_rem_u64:
        /* <DEDUP_REMOVED lines=63> */
[----:B------:R-:W-:Y:S06]  /*1cfa0*/  RET.REL.NODEC R2 `(_ZN2at6native24index_elementwise_kernelILi128ELi4EZNS0_20cuda_take_put_kernelIalZZZZZNS0_10put_kernelERNS_14TensorIteratorERKNS_10TensorBaseEbENKUlvE_clEvENKUlvE0_clEvENKUlvE_clEvENKUlvE0_clEvEUlRalE_EEvS4_S7_RKT1_EUliE_EEvlSE_) ;  /* 0xfffffe3002147950 */ /* 0x000fec0003c3ffff */
.L_x_25721:
        /* <DEDUP_REMOVED lines=13> */
.L_x_27984:


//--------------------- .text._ZN2at6native24index_elementwise_kernelILi128ELi4EZNS0_20cuda_take_put_kernelIaiZZZZZNS0_10put_kernelERNS_14TensorIteratorERKNS_10TensorBaseEbENKUlvE_clEvENKUlvE0_clEvENKUlvE_clEvENKUlvE_clEvEUlRaiE0_EEvS4_S7_RKT1_EUliE_EEvlSE_ --------------------------
	.section	.text._ZN2at6native24index_elementwise_kernelILi128ELi4EZNS0_20cuda_take_put_kernelIaiZZZZZNS0_10put_kernelERNS_14TensorIteratorERKNS_10TensorBaseEbENKUlvE_clEvENKUlvE0_clEvENKUlvE_clEvENKUlvE_clEvEUlRaiE0_EEvS4_S7_RKT1_EUliE_EEvlSE_,"ax",@progbits
	.align	128
        .global         _ZN2at6native24index_elementwise_kernelILi128ELi4EZNS0_20cuda_take_put_kernelIaiZZZZZNS0_10put_kernelERNS_14TensorIteratorERKNS_10TensorBaseEbENKUlvE_clEvENKUlvE0_clEvENKUlvE_clEvENKUlvE_clEvEUlRaiE0_EEvS4_S7_RKT1_EUliE_EEvlSE_
        .type           _ZN2at6native24index_elementwise_kernelILi128ELi4EZNS0_20cuda_take_put_kernelIaiZZZZZNS0_10put_kernelERNS_14TensorIteratorERKNS_10TensorBaseEbENKUlvE_clEvENKUlvE0_clEvENKUlvE_clEvENKUlvE_clEvEUlRaiE0_EEvS4_S7_RKT1_EUliE_EEvlSE_,@function
        .size           _ZN2at6native24index_elementwise_kernelILi128ELi4EZNS0_20cuda_take_put_kernelIaiZZZZZNS0_10put_kernelERNS_14TensorIteratorERKNS_10TensorBaseEbENKUlvE_clEvENKUlvE0_clEvENKUlvE_clEvENKUlvE_clEvEUlRaiE0_EEvS4_S7_RKT1_EUliE_EEvlSE_,(.L_x_28144 - _ZN2at6native24index_elementwise_kernelILi128ELi4EZNS0_20cuda_take_put_kernelIaiZZZZZNS0_10put_kernelERNS_14TensorIteratorERKNS_10TensorBaseEbENKUlvE_clEvENKUlvE0_clEvENKUlvE_clEvENKUlvE_clEvEUlRaiE0_EEvS4_S7_RKT1_EUliE_EEvlSE_)
        .other          _ZN2at6native24index_elementwise_kernelILi128ELi4EZNS0_20cuda_take_put_kernelIaiZZZZZNS0_10put_kernelERNS_14TensorIteratorERKNS_10TensorBaseEbENKUlvE_clEvENKUlvE0_clEvENKUlvE_clEvENKUlvE_clEvEUlRaiE0_EEvS4_S7_RKT1_EUliE_EEvlSE_,@"STO_CUDA_ENTRY STV_DEFAULT"
_ZN2at6native24index_elementwise_kernelILi128ELi4EZNS0_20cuda_take_put_kernelIaiZZZZZNS0_10put_kernelERNS_14TensorIteratorERKNS_10TensorBaseEbENKUlvE_clEvENKUlvE0_clEvENKUlvE_clEvENKUlvE_clEvEUlRaiE0_EEvS4_S7_RKT1_EUliE_EEvlSE_:
.text._ZN2at6native24index_elementwise_kernelILi128ELi4EZNS0_20cuda_take_put_kernelIaiZZZZZNS0_10put_kernelERNS_14TensorIteratorERKNS_10TensorBaseEbENKUlvE_clEvENKUlvE0_clEvENKUlvE_clEvENKUlvE_clEvEUlRaiE0_EEvS4_S7_RKT1_EUliE_EEvlSE_:
        /* <DEDUP_REMOVED lines=315> */
.L_x_25724:
        /* <DEDUP_REMOVED lines=32> */
.L_x_25726:
[----:B------:R-:W-:Y:S05]  /*15b0*/  BSYNC B6 ;  /* 0x0000000000067941 */ /* 0x000fea0003800000 */
.L_x_25725:
        /* <DEDUP_REMOVED lines=284> */
.L_x_25727:
        /* <DEDUP_REMOVED lines=9> */
.L_x_25723:
[----:B------:R-:W-:Y:S05]  /*2810*/  BSYNC B7 ;  /* 0x0000000000077941 */ /* 0x000fea0003800000 */
.L_x_25722:
        /* <DEDUP_REMOVED lines=307> */
.L_x_25730:
        /* <DEDUP_REMOVED lines=32> */
.L_x_25732:
[----:B------:R-:W-:Y:S05]  /*3d50*/  BSYNC B6 ;  /* 0x0000000000067941 */ /* 0x000fea0003800000 */
.L_x_25731:
        /* <DEDUP_REMOVED lines=284> */
.L_x_25733:
        /* <DEDUP_REMOVED lines=8> */
.L_x_25729:
[----:B------:R-:W-:Y:S05]  /*4fa0*/  BSYNC B7 ;  /* 0x0000000000077941 */ /* 0x000fea0003800000 */
.L_x_25728:
        /* <DEDUP_REMOVED lines=307> */
.L_x_25736:
        /* <DEDUP_REMOVED lines=32> */
.L_x_25738:
[----:B------:R-:W-:Y:S05]  /*64e0*/  BSYNC B6 ;  /* 0x0000000000067941 */ /* 0x000fea0003800000 */
.L_x_25737:
        /* <DEDUP_REMOVED lines=284> */
.L_x_25739:
        /* <DEDUP_REMOVED lines=8> */
.L_x_25735:
[----:B------:R-:W-:Y:S05]  /*7730*/  BSYNC B7 ;  /* 0x0000000000077941 */ /* 0x000fea0003800000 */
.L_x_25734:
        /* <DEDUP_REMOVED lines=306> */
.L_x_25740:
        /* <DEDUP_REMOVED lines=32> */
.L_x_25742:
[----:B------:R-:W-:Y:S05]  /*8c60*/  BSYNC B6 ;  /* 0x0000000000067941 */ /* 0x000fea0003800000 */
.L_x_25741:
        /* <DEDUP_REMOVED lines=284> */
.L_x_25743:
[----:B------:R-:W2:Y:S01]  /*9e30*/  LDG.E.U8 R19, desc[UR36][R18.64] ;  /* 0x0000002412137981 */ /* 0x000ea2000c1e1100 */
[----:B------:R-:W-:Y:S02]  /*9e40*/  ULDC.64 UR4, c[0x0][0x5c0] ;  /* 0x0001700000047ab9 */ /* 0x000fe40000000a00 */
[----:B------:R-:W-:-:S04]  /*9e50*/  IADD3 R2, P0, R3, UR4, RZ ;  /* 0x0000000403027c10 */ /* 0x000fc8000ff1e0ff */
[----:B------:R-:W-:-:S05]  /*9e60*/  LEA.HI.X.SX32 R3, R3, UR5, 0x1, P0 ;  /* 0x0000000503037c11 */ /* 0x000fca00080f0eff */
[----:B--2---:R-:W-:Y:S01]  /*9e70*/  STG.E.U8 desc[UR36][R2.64], R19 ;  /* 0x0000001302007986 */ /* 0x004fe2000c101124 */
[----:B------:R-:W-:Y:S05]  /*9e80*/  EXIT ;  /* 0x000000000000794d */ /* 0x000fea0003800000 */
.L_x_25744:
        /* <DEDUP_REMOVED lines=15> */
.L_x_28144:


//--------------------- .text._ZN2at6native24index_elementwise_kernelILi128ELi4EZNS0_20cuda_take_put_kernelIaiZZZZZNS0_10put_kernelERNS_14TensorIteratorERKNS_10TensorBaseEbENKUlvE_clEvENKUlvE0_clEvENKUlvE_clEvENKUlvE_clEvEUlRaiE_EEvS4_S7_RKT1_EUliE_EEvlSE_ --------------------------
	.section	.text._ZN2at6native24index_elementwise_kernelILi128ELi4EZNS0_20cuda_take_put_kernelIaiZZZZZNS0_10put_kernelERNS_14TensorIteratorERKNS_10TensorBaseEbENKUlvE_clEvENKUlvE0_clEvENKUlvE_clEvENKUlvE_clEvEUlRaiE_EEvS4_S7_RKT1_EUliE_EEvlSE_,"ax",@progbits
	.align	128
        .global         _ZN2at6native24index_elementwise_kernelILi128ELi4EZNS0_20cuda_take_put_kernelIaiZZZZZNS0_10put_kernelERNS_14TensorIteratorERKNS_10TensorBaseEbENKUlvE_clEvENKUlvE0_clEvENKUlvE_clEvENKUlvE_clEvEUlRaiE_EEvS4_S7_RKT1_EUliE_EEvlSE_
        .type           _ZN2at6native24index_elementwise_kernelILi128ELi4EZNS0_20cuda_take_put_kernelIaiZZZZZNS0_10put_kernelERNS_14TensorIteratorERKNS_10TensorBaseEbENKUlvE_clEvENKUlvE0_clEvENKUlvE_clEvENKUlvE_clEvEUlRaiE_EEvS4_S7_RKT1_EUliE_EEvlSE_,@function
        .size           _ZN2at6native24index_elementwise_kernelILi128ELi4EZNS0_20cuda_take_put_kernelIaiZZZZZNS0_10put_kernelERNS_14TensorIteratorERKNS_10TensorBaseEbENKUlvE_clEvENKUlvE0_clEvENKUlvE_clEvENKUlvE_clEvEUlRaiE_EEvS4_S7_RKT1_EUliE_EEvlSE_,(.L_x_28145 - _ZN2at6native24index_elementwise_kernelILi128ELi4EZNS0_20cuda_take_put_kernelIaiZZZZZNS0_10put_kernelERNS_14TensorIteratorERKNS_10TensorBaseEbENKUlvE_clEvENKUlvE0_clEvENKUlvE_clEvENKUlvE_clEvEUlRaiE_EEvS4_S7_RKT1_EUliE_EEvlSE_)
        .other          _ZN2at6native24index_elementwise_kernelILi128ELi4EZNS0_20cuda_take_put_kernelIaiZZZZZNS0_10put_kernelERNS_14TensorIteratorERKNS_10TensorBaseEbENKUlvE_clEvENKUlvE0_clEvENKUlvE_clEvENKUlvE_clEvEUlRaiE_EEvS4_S7_RKT1_EUliE_EEvlSE_,@"STO_CUDA_ENTRY STV_DEFAULT"
_ZN2at6native24index_elementwise_kernelILi128ELi4EZNS0_20cuda_take_put_kernelIaiZZZZZNS0_10put_kernelERNS_14TensorIteratorERKNS_10TensorBaseEbENKUlvE_clEvENKUlvE0_clEvENKUlvE_clEvENKUlvE_clEvEUlRaiE_EEvS4_S7_RKT1_EUliE_EEvlSE_:
.text._ZN2at6native24index_elementwise_kernelILi128ELi4EZNS0_20cuda_take_put_kernelIaiZZZZZNS0_10put_kernelERNS_14TensorIteratorERKNS_10TensorBaseEbENKUlvE_clEvENKUlvE0_clEvENKUlvE_clEvENKUlvE_clEvEUlRaiE_EEvS4_S7_RKT1_EUliE_EEvlSE_:
        /* <DEDUP_REMOVED lines=315> */
.L_x_25747:
        /* <DEDUP_REMOVED lines=32> */
.L_x_25749:
[----:B------:R-:W-:Y:S05]  /*15b0*/  BSYNC B6 ;  /* 0x0000000000067941 */ /* 0x000fea0003800000 */
.L_x_25748:
        /* <DEDUP_REMOVED lines=284> */
.L_x_25750:
        /* <DEDUP_REMOVED lines=12> */
.L_x_25752:
[----:B-----5:R-:W-:Y:S01]  /*2840*/  SHF.R.U32.HI R0, RZ, R7, R4 ;  /* 0x00000007ff007219 */ /* 0x020fe20000011604 */
[----:B------:R-:W-:Y:S05]  /*2850*/  YIELD ;  /* 0x0000000000007946 */ /* 0x000fea0003800000 */
[----:B------:R-:W-:-:S04]  /*2860*/  IADD3 R0, R19, R0, RZ ;  /* 0x0000000013007210 */ /* 0x000fc80007ffe0ff */
        /* <DEDUP_REMOVED lines=8> */
.L_x_25751:
[----:B------:R-:W-:Y:S02]  /*28f0*/  IMAD R22, R25, 0x200, R22 ;  /* 0x0000020019167824 */ /* 0x000fe400078e0216 */
[----:B-1----:R-:W-:-:S03]  /*2900*/  IMAD.MOV.U32 R3, RZ, RZ, RZ ;  /* 0x000000ffff037224 */ /* 0x002fc600078e00ff */
[----:B------:R-:W-:-:S04]  /*2910*/  IADD3 R23, R22, 0x80, RZ ;  /* 0x0000008016177810 */ /* 0x000fc80007ffe0ff */
[----:B------:R-:W-:-:S07]  /*2920*/  MOV R2, R23 ;  /* 0x0000001700027202 */ /* 0x000fce0000000f00 */
.L_x_25746:
[----:B------:R-:W-:Y:S05]  /*2930*/  BSYNC B7 ;  /* 0x0000000000077941 */ /* 0x000fea0003800000 */
.L_x_25745:
        /* <DEDUP_REMOVED lines=307> */
.L_x_25755:
        /* <DEDUP_REMOVED lines=32> */
.L_x_25757:
[----:B------:R-:W-:Y:S05]  /*3e70*/  BSYNC B6 ;  /* 0x0000000000067941 */ /* 0x000fea0003800000 */
.L_x_25756:
        /* <DEDUP_REMOVED lines=284> */
.L_x_25758:
        /* <DEDUP_REMOVED lines=12> */
.L_x_25760:
        /* <DEDUP_REMOVED lines=11> */
.L_x_25759:
[----:B------:R-:W-:Y:S01]  /*51b0*/  IADD3 R23, R23, 0x80, RZ ;  /* 0x0000008017177810 */ /* 0x000fe20007ffe0ff */
[----:B-1----:R-:W-:-:S04]  /*51c0*/  HFMA2.MMA R3, -RZ, RZ, 0, 0 ;  /* 0x00000000ff037435 */ /* 0x002fc800000001ff */
[----:B------:R-:W-:-:S07]  /*51d0*/  IMAD.MOV.U32 R2, RZ, RZ, R23 ;  /* 0x000000ffff027224 */ /* 0x000fce00078e0017 */
.L_x_25754:
[----:B------:R-:W-:Y:S05]  /*51e0*/  BSYNC B7 ;  /* 0x0000000000077941 */ /* 0x000fea0003800000 */
.L_x_25753:
        /* <DEDUP_REMOVED lines=307> */
.L_x_25763:
        /* <DEDUP_REMOVED lines=32> */
.L_x_25765:
[----:B------:R-:W-:Y:S05]  /*6720*/  BSYNC B6 ;  /* 0x0000000000067941 */ /* 0x000fea0003800000 */
.L_x_25764:
        /* <DEDUP_REMOVED lines=284> */
.L_x_25766:
        /* <DEDUP_REMOVED lines=12> */
.L_x_25768:
        /* <DEDUP_REMOVED lines=11> */
.L_x_25767:
[----:B------:R-:W-:Y:S01]  /*7a60*/  VIADD R23, R23, 0x80 ;  /* 0x0000008017177836 */ /* 0x000fe20000000000 */
[----:B-1----:R-:W-:-:S04]  /*7a70*/  HFMA2.MMA R3, -RZ, RZ, 0, 0 ;  /* 0x00000000ff037435 */ /* 0x002fc800000001ff */
[----:B------:R-:W-:-:S07]  /*7a80*/  MOV R2, R23 ;  /* 0x0000001700027202 */ /* 0x000fce0000000f00 */
.L_x_25762:
[----:B------:R-:W-:Y:S05]  /*7a90*/  BSYNC B7 ;  /* 0x0000000000077941 */ /* 0x000fea0003800000 */
.L_x_25761:
        /* <DEDUP_REMOVED lines=306> */
.L_x_25769:
        /* <DEDUP_REMOVED lines=32> */
.L_x_25771:
[----:B------:R-:W-:Y:S05]  /*8fc0*/  BSYNC B6 ;  /* 0x0000000000067941 */ /* 0x000fea0003800000 */
.L_x_25770:
        /* <DEDUP_REMOVED lines=284> */
.L_x_25772:
        /* <DEDUP_REMOVED lines=11> */
.L_x_25773:
        /* <DEDUP_REMOVED lines=10> */
[----:B------:R-:W-:Y:S05]  /*a2e0*/  EXIT ;  /* 0x000000000000794d */ /* 0x000fea0003800000 */
.L_x_25774:
        /* <DEDUP_REMOVED lines=9> */
.L_x_28145:


//--------------------- .text._ZN2at6native24index_elementwise_kernelILi128ELi4EZNS0_20cuda_take_put_kernelIhlZZZZZNS0_10put_kernelERNS_14TensorIteratorERKNS_10TensorBaseEbENKUlvE_clEvENKUlvE_clEvENKUlvE_clEvENKUlvE0_clEvEUlRhlE0_EEvS4_S7_RKT1_EUliE_EEvlSE_ --------------------------
	.section	.text._ZN2at6native24index_elementwise_kernelILi128ELi4EZNS0_20cuda_take_put_kernelIhlZZZZZNS0_10put_kernelERNS_14TensorIteratorERKNS_10TensorBaseEbENKUlvE_clEvENKUlvE_clEvENKUlvE_clEvENKUlvE0_clEvEUlRhlE0_EEvS4_S7_RKT1_EUliE_EEvlSE_,"ax",@progbits
	.align	128
        .global         _ZN2at6native24index_elementwise_kernelILi128ELi4EZNS0_20cuda_take_put_kernelIhlZZZZZNS0_10put_kernelERNS_14TensorIteratorERKNS_10TensorBaseEbENKUlvE_clEvENKUlvE_clEvENKUlvE_clEvENKUlvE0_clEvEUlRhlE0_EEvS4_S7_RKT1_EUliE_EEvlSE_
        .type           _ZN2at6native24index_elementwise_kernelILi128ELi4EZNS0_20cuda_take_put_kernelIhlZZZZZNS0_10put_kernelERNS_14TensorIteratorERKNS_10TensorBaseEbENKUlvE_clEvENKUlvE_clEvENKUlvE_clEvENKUlvE0_clEvEUlRhlE0_EEvS4_S7_RKT1_EUliE_EEvlSE_,@function
        .size           _ZN2at6native24index_elementwise_kernelILi128ELi4EZNS0_20cuda_take_put_kernelIhlZZZZZNS0_10put_kernelERNS_14TensorIteratorERKNS_10TensorBaseEbENKUlvE_clEvENKUlvE_clEvENKUlvE_clEvENKUlvE0_clEvEUlRhlE0_EEvS4_S7_RKT1_EUliE_EEvlSE_,(.L_x_27986 - _ZN2at6native24index_elementwise_kernelILi128ELi4EZNS0_20cuda_take_put_kernelIhlZZZZZNS0_10put_kernelERNS_14TensorIteratorERKNS_10TensorBaseEbENKUlvE_clEvENKUlvE_clEvENKUlvE_clEvENKUlvE0_clEvEUlRhlE0_EEvS4_S7_RKT1_EUliE_EEvlSE_)
        .other          _ZN2at6native24index_elementwise_kernelILi128ELi4EZNS0_20cuda_take_put_kernelIhlZZZZZNS0_10put_kernelERNS_14TensorIteratorERKNS_10TensorBaseEbENKUlvE_clEvENKUlvE_clEvENKUlvE_clEvENKUlvE0_clEvEUlRhlE0_EEvS4_S7_RKT1_EUliE_EEvlSE_,@"STO_CUDA_ENTRY STV_DEFAULT"
_ZN2at6native24index_elementwise_kernelILi128ELi4EZNS0_20cuda_take_put_kernelIhlZZZZZNS0_10put_kernelERNS_14TensorIteratorERKNS_10TensorBaseEbENKUlvE_clEvENKUlvE_clEvENKUlvE_clEvENKUlvE0_clEvEUlRhlE0_EEvS4_S7_RKT1_EUliE_EEvlSE_:
.text._ZN2at6native24index_elementwise_kernelILi128ELi4EZNS0_20cuda_take_put_kernelIhlZZZZZNS0_10put_kernelERNS_14TensorIteratorERKNS_10TensorBaseEbENKUlvE_clEvENKUlvE_clEvENKUlvE_clEvENKUlvE0_clEvEUlRhlE0_EEvS4_S7_RKT1_EUliE_EEvlSE_:
        /* <DEDUP_REMOVED lines=317> */
.L_x_25777:
        /* <DEDUP_REMOVED lines=29> */
.L_x_25779:
[----:B------:R-:W-:Y:S05]  /*15a0*/  BSYNC B7 ;  /* 0x0000000000077941 */ /* 0x000fea0003800000 */
.L_x_25778:
        /* <DEDUP_REMOVED lines=25> */
[----:B------:R-:W-:Y:S05]  /*1740*/  CALL.REL.NOINC `($__internal_68_$__cuda_sm20_div_u64) ;  /* 0x000001a4004c7944 */ /* 0x000fea0003c00000 */
        /* <DEDUP_REMOVED lines=11> */
.L_x_25782:
        /* <DEDUP_REMOVED lines=23> */
.L_x_25783:
[----:B------:R-:W-:Y:S05]  /*1970*/  BSYNC B0 ;  /* 0x0000000000007941 */ /* 0x000fea0003800000 */
.L_x_25781:
        /* <DEDUP_REMOVED lines=32> */
.L_x_25785:
        /* <DEDUP_REMOVED lines=24> */
.L_x_25786:
[----:B------:R-:W-:Y:S05]  /*1d00*/  BSYNC B0 ;  /* 0x0000000000007941 */ /* 0x000fea0003800000 */
.L_x_25784:
        /* <DEDUP_REMOVED lines=20> */
[----:B------:R-:W-:Y:S05]  /*1e50*/  CALL.REL.NOINC `($__internal_68_$__cuda_sm20_div_u64) ;  /* 0x0000019c00887944 */ /* 0x000fea0003c00000 */
        /* <DEDUP_REMOVED lines=12> */
.L_x_25788:
        /* <DEDUP_REMOVED lines=24> */
.L_x_25789:
[----:B------:R-:W-:Y:S05]  /*20a0*/  BSYNC B0 ;  /* 0x0000000000007941 */ /* 0x000fea0003800000 */
.L_x_25787:
        /* <DEDUP_REMOVED lines=33> */
.L_x_25791:
        /* <DEDUP_REMOVED lines=24> */
.L_x_25792:
[----:B------:R-:W-:Y:S05]  /*2440*/  BSYNC B0 ;  /* 0x0000000000007941 */ /* 0x000fea0003800000 */
.L_x_25790:
        /* <DEDUP_REMOVED lines=33> */
.L_x_25794:
        /* <DEDUP_REMOVED lines=24> */
.L_x_25795:
[----:B------:R-:W-:Y:S05]  /*27e0*/  BSYNC B0 ;  /* 0x0000000000007941 */ /* 0x000fea0003800000 */
.L_x_25793:
        /* <DEDUP_REMOVED lines=33> */
.L_x_25797:
        /* <DEDUP_REMOVED lines=24> */
.L_x_25798:
[----:B------:R-:W-:Y:S05]  /*2b80*/  BSYNC B0 ;  /* 0x0000000000007941 */ /* 0x000fea0003800000 */
.L_x_25796:
        /* <DEDUP_REMOVED lines=33> */
.L_x_25800:
        /* <DEDUP_REMOVED lines=24> */
.L_x_25801:
[----:B------:R-:W-:Y:S05]  /*2f20*/  BSYNC B0 ;  /* 0x0000000000007941 */ /* 0x000fea0003800000 */
.L_x_25799:
        /* <DEDUP_REMOVED lines=33> */
.L_x_25803:
        /* <DEDUP_REMOVED lines=24> */
.L_x_25804:
[----:B------:R-:W-:Y:S05]  /*32c0*/  BSYNC B0 ;  /* 0x0000000000007941 */ /* 0x000fea0003800000 */
.L_x_25802:
        /* <DEDUP_REMOVED lines=33> */
.L_x_25806:
        /* <DEDUP_REMOVED lines=24> */
.L_x_25807:
[----:B------:R-:W-:Y:S05]  /*3660*/  BSYNC B0 ;  /* 0x0000000000007941 */ /* 0x000fea0003800000 */
.L_x_25805:
        /* <DEDUP_REMOVED lines=33> */
.L_x_25809:
        /* <DEDUP_REMOVED lines=24> */
.L_x_25810:
[----:B------:R-:W-:Y:S05]  /*3a00*/  BSYNC B0 ;  /* 0x0000000000007941 */ /* 0x000fea0003800000 */
.L_x_25808:
        /* <DEDUP_REMOVED lines=33> */
.L_x_25812:
        /* <DEDUP_REMOVED lines=24> */
.L_x_25813:
[----:B------:R-:W-:Y:S05]  /*3da0*/  BSYNC B0 ;  /* 0x0000000000007941 */ /* 0x000fea0003800000 */
.L_x_25811:
        /* <DEDUP_REMOVED lines=33> */
.L_x_25815:
        /* <DEDUP_REMOVED lines=24> */
.L_x_25816:
[----:B------:R-:W-:Y:S05]  /*4140*/  BSYNC B0 ;  /* 0x0000000000007941 */ /* 0x000fea0003800000 */
.L_x_25814:
        /* <DEDUP_REMOVED lines=33> */
.L_x_25818:
        /* <DEDUP_REMOVED lines=24> */
.L_x_25819:
[----:B------:R-:W-:Y:S05]  /*44e0*/  BSYNC B0 ;  /* 0x0000000000007941 */ /* 0x000fea0003800000 */
.L_x_25817:
        /* <DEDUP_REMOVED lines=33> */
.L_x_25821:
        /* <DEDUP_REMOVED lines=24> */
.L_x_25822:
[----:B------:R-:W-:Y:S05]  /*4880*/  BSYNC B0 ;  /* 0x0000000000007941 */ /* 0x000fea0003800000 */
.L_x_25820:
        /* <DEDUP_REMOVED lines=33> */
.L_x_25824:
        /* <DEDUP_REMOVED lines=24> */
.L_x_25825:
[----:B------:R-:W-:Y:S05]  /*4c20*/  BSYNC B0 ;  /* 0x0000000000007941 */ /* 0x000fea0003800000 */
.L_x_25823:
        /* <DEDUP_REMOVED lines=33> */
.L_x_25827:
        /* <DEDUP_REMOVED lines=24> */
.L_x_25828:
[----:B------:R-:W-:Y:S05]  /*4fc0*/  BSYNC B0 ;  /* 0x0000000000007941 */ /* 0x000fea0003800000 */
.L_x_25826:
        /* <DEDUP_REMOVED lines=33> */
.L_x_25830:
        /* <DEDUP_REMOVED lines=24> */
.L_x_25831:
[----:B------:R-:W-:Y:S05]  /*5360*/  BSYNC B0 ;  /* 0x0000000000007941 */ /* 0x000fea0003800000 */
.L_x_25829:
        /* <DEDUP_REMOVED lines=33> */
.L_x_25833:
        /* <DEDUP_REMOVED lines=24> */
.L_x_25834:
[----:B------:R-:W-:Y:S05]  /*5700*/  BSYNC B0 ;  /* 0x0000000000007941 */ /* 0x000fea0003800000 */
.L_x_25832:
        /* <DEDUP_REMOVED lines=33> */
.L_x_25836:
        /* <DEDUP_REMOVED lines=24> */
.L_x_25837:
[----:B------:R-:W-:Y:S05]  /*5aa0*/  BSYNC B0 ;  /* 0x0000000000007941 */ /* 0x000fea0003800000 */
.L_x_25835:
        /* <DEDUP_REMOVED lines=33> */
.L_x_25839:
        /* <DEDUP_REMOVED lines=24> */
.L_x_25840:
[----:B------:R-:W-:Y:S05]  /*5e40*/  BSYNC B0 ;  /* 0x0000000000007941 */ /* 0x000fea0003800000 */
.L_x_25838:
        /* <DEDUP_REMOVED lines=33> */
.L_x_25842:
        /* <DEDUP_REMOVED lines=24> */
.L_x_25843:
[----:B------:R-:W-:Y:S05]  /*61e0*/  BSYNC B0 ;  /* 0x0000000000007941 */ /* 0x000fea0003800000 */
.L_x_25841:
        /* <DEDUP_REMOVED lines=33> */
.L_x_25845:
        /* <DEDUP_REMOVED lines=24> */
.L_x_25846:
[----:B------:R-:W-:Y:S05]  /*6580*/  BSYNC B0 ;  /* 0x0000000000007941 */ /* 0x000fea0003800000 */
.L_x_25844:
        /* <DEDUP_REMOVED lines=33> */
.L_x_25848:
        /* <DEDUP_REMOVED lines=24> */
.L_x_25849:
[----:B------:R-:W-:Y:S05]  /*6920*/  BSYNC B0 ;  /* 0x0000000000007941 */ /* 0x000fea0003800000 */
.L_x_25847:
        /* <DEDUP_REMOVED lines=31> */
.L_x_25851:
        /* <DEDUP_REMOVED lines=23> */
.L_x_25852:
[----:B------:R-:W-:Y:S05]  /*6c90*/  BSYNC B0 ;  /* 0x0000000000007941 */ /* 0x000fea0003800000 */
.L_x_25850:
        /* <DEDUP_REMOVED lines=17> */
[----:B------:R-:W-:Y:S05]  /*6db0*/  CALL.REL.NOINC `($__internal_69_$__cuda_sm20_rem_u64) ;  /* 0x0000015000c47944 */ /* 0x000fea0003c00000 */
[----:B------:R-:W-:Y:S01]  /*6dc0*/  IMAD.MOV.U32 R4, RZ, RZ, R0 ;  /* 0x000000ffff047224 */ /* 0x000fe200078e0000 */
[----:B------:R-:W-:Y:S01]  /*6dd0*/  MOV R5, R3 ;  /* 0x0000000300057202 */ /* 0x000fe20000000f00 */
[----:B------:R-:W-:Y:S06]  /*6de0*/  BRA `(.L_x_25855) ;  /* 0x0000000000507947 */ /* 0x000fec0003800000 */
.L_x_25854:
        /* <DEDUP_REMOVED lines=20> */
.L_x_25855:
[----:B------:R-:W-:Y:S05]  /*6f30*/  BSYNC B0 ;  /* 0x0000000000007941 */ /* 0x000fea0003800000 */
.L_x_25853:
[----:B------:R-:W-:Y:S01]  /*6f40*/  ULDC.64 UR4, c[0x0][0x5c0] ;  /* 0x0001700000047ab9 */ /* 0x000fe20000000a00 */
[----:B------:R-:W-:Y:S02]  /*6f50*/  IMAD.MOV.U32 R3, RZ, RZ, R15 ;  /* 0x000000ffff037224 */ /* 0x000fe400078e000f */
[----:B------:R-:W-:Y:S02]  /*6f60*/  IMAD R5, R5, UR4, RZ ;  /* 0x0000000405057c24 */ /* 0x000fe4000f8e02ff */
[----:B------:R-:W-:-:S04]  /*6f70*/  IMAD.WIDE.U32 R2, R4, UR4, R2 ;  /* 0x0000000404027c25 */ /* 0x000fc8000f8e0002 */
[----:B------:R-:W-:-:S05]  /*6f80*/  IMAD R5, R4, UR5, R5 ;  /* 0x0000000504057c24 */ /* 0x000fca000f8e0205 */
[----:B------:R-:W-:-:S07]  /*6f90*/  IADD3 R15, R3, R5, RZ ;  /* 0x00000005030f7210 */ /* 0x000fce0007ffe0ff */
.L_x_25780:
        /* <DEDUP_REMOVED lines=12> */
.L_x_25776:
[----:B------:R-:W-:Y:S05]  /*7060*/  BSYNC B6 ;  /* 0x0000000000067941 */ /* 0x000fea0003800000 */
.L_x_25775:
        /* <DEDUP_REMOVED lines=308> */
.L_x_25858:
        /* <DEDUP_REMOVED lines=29> */
.L_x_25860:
[----:B------:R-:W-:Y:S05]  /*8580*/  BSYNC B7 ;  /* 0x0000000000077941 */ /* 0x000fea0003800000 */
.L_x_25859:
        /* <DEDUP_REMOVED lines=37> */
.L_x_25863:
        /* <DEDUP_REMOVED lines=23> */
.L_x_25864:
[----:B------:R-:W-:Y:S05]  /*8950*/  BSYNC B0 ;  /* 0x0000000000007941 */ /* 0x000fea0003800000 */
.L_x_25862:
        /* <DEDUP_REMOVED lines=32> */
.L_x_25866:
        /* <DEDUP_REMOVED lines=24> */
.L_x_25867:
[----:B------:R-:W-:Y:S05]  /*8ce0*/  BSYNC B0 ;  /* 0x0000000000007941 */ /* 0x000fea0003800000 */
.L_x_25865:
        /* <DEDUP_REMOVED lines=32> */
.L_x_25869:
        /* <DEDUP_REMOVED lines=24> */
.L_x_25870:
[----:B------:R-:W-:Y:S05]  /*9070*/  BSYNC B0 ;  /* 0x0000000000007941 */ /* 0x000fea0003800000 */
.L_x_25868:
        /* <DEDUP_REMOVED lines=32> */
.L_x_25872:
        /* <DEDUP_REMOVED lines=24> */
.L_x_25873:
[----:B------:R-:W-:Y:S05]  /*9400*/  BSYNC B0 ;  /* 0x0000000000007941 */ /* 0x000fea0003800000 */
.L_x_25871:
        /* <DEDUP_REMOVED lines=32> */
.L_x_25875:
        /* <DEDUP_REMOVED lines=24> */
.L_x_25876:
[----:B------:R-:W-:Y:S05]  /*9790*/  BSYNC B0 ;  /* 0x0000000000007941 */ /* 0x000fea0003800000 */
.L_x_25874:
        /* <DEDUP_REMOVED lines=32> */
.L_x_25878:
        /* <DEDUP_REMOVED lines=24> */
.L_x_25879:
[----:B------:R-:W-:Y:S05]  /*9b20*/  BSYNC B0 ;  /* 0x0000000000007941 */ /* 0x000fea0003800000 */
.L_x_25877:
        /* <DEDUP_REMOVED lines=32> */
.L_x_25881:
        /* <DEDUP_REMOVED lines=24> */
.L_x_25882:
[----:B------:R-:W-:Y:S05]  /*9eb0*/  BSYNC B0 ;  /* 0x0000000000007941 */ /* 0x000fea0003800000 */
.L_x_25880:
        /* <DEDUP_REMOVED lines=32> */
.L_x_25884:
        /* <DEDUP_REMOVED lines=24> */
.L_x_25885:
[----:B------:R-:W-:Y:S05]  /*a240*/  BSYNC B0 ;  /* 0x0000000000007941 */ /* 0x000fea0003800000 */
.L_x_25883:
        /* <DEDUP_REMOVED lines=32> */
.L_x_25887:
        /* <DEDUP_REMOVED lines=24> */
.L_x_25888:
[----:B------:R-:W-:Y:S05]  /*a5d0*/  BSYNC B0 ;  /* 0x0000000000007941 */ /* 0x000fea0003800000 */
.L_x_25886:
        /* <DEDUP_REMOVED lines=32> */
.L_x_25890:
        /* <DEDUP_REMOVED lines=24> */
.L_x_25891:
[----:B------:R-:W-:Y:S05]  /*a960*/  BSYNC B0 ;  /* 0x0000000000007941 */ /* 0x000fea0003800000 */
.L_x_25889:
        /* <DEDUP_REMOVED lines=32> */
.L_x_25893:
        /* <DEDUP_REMOVED lines=24> */
.L_x_25894:
[----:B------:R-:W-:Y:S05]  /*acf0*/  BSYNC B0 ;  /* 0x0000000000007941 */ /* 0x000fea0003800000 */
.L_x_25892:
        /* <DEDUP_REMOVED lines=32> */
.L_x_25896:
        /* <DEDUP_REMOVED lines=24> */
.L_x_25897:
[----:B------:R-:W-:Y:S05]  /*b080*/  BSYNC B0 ;  /* 0x0000000000007941 */ /* 0x000fea0003800000 */
.L_x_25895:
        /* <DEDUP_REMOVED lines=32> */
.L_x_25899:
        /* <DEDUP_REMOVED lines=24> */
.L_x_25900:
[----:B------:R-:W-:Y:S05]  /*b410*/  BSYNC B0 ;  /* 0x0000000000007941 */ /* 0x000fea0003800000 */
.L_x_25898:
        /* <DEDUP_REMOVED lines=32> */
.L_x_25902:
        /* <DEDUP_REMOVED lines=24> */
.L_x_25903:
[----:B------:R-:W-:Y:S05]  /*b7a0*/  BSYNC B0 ;  /* 0x0000000000007941 */ /* 0x000fea0003800000 */
.L_x_25901:
        /* <DEDUP_REMOVED lines=32> */
.L_x_25905:
        /* <DEDUP_REMOVED lines=24> */
.L_x_25906:
[----:B------:R-:W-:Y:S05]  /*bb30*/  BSYNC B0 ;  /* 0x0000000000007941 */ /* 0x000fea0003800000 */
.L_x_25904:
        /* <DEDUP_REMOVED lines=32> */
.L_x_25908:
        /* <DEDUP_REMOVED lines=24> */
.L_x_25909:
[----:B------:R-:W-:Y:S05]  /*bec0*/  BSYNC B0 ;  /* 0x0000000000007941 */ /* 0x000fea0003800000 */
.L_x_25907:
        /* <DEDUP_REMOVED lines=32> */
.L_x_25911:
        /* <DEDUP_REMOVED lines=24> */
.L_x_25912:
[----:B------:R-:W-:Y:S05]  /*c250*/  BSYNC B0 ;  /* 0x0000000000007941 */ /* 0x000fea0003800000 */
.L_x_25910:
        /* <DEDUP_REMOVED lines=32> */
.L_x_25914:
        /* <DEDUP_REMOVED lines=24> */
.L_x_25915:
[----:B------:R-:W-:Y:S05]  /*c5e0*/  BSYNC B0 ;  /* 0x0000000000007941 */ /* 0x000fea0003800000 */
.L_x_25913:
        /* <DEDUP_REMOVED lines=32> */
.L_x_25917:
        /* <DEDUP_REMOVED lines=24> */
.L_x_25918:
[----:B------:R-:W-:Y:S05]  /*c970*/  BSYNC B0 ;  /* 0x0000000000007941 */ /* 0x000fea0003800000 */
.L_x_25916:
        /* <DEDUP_REMOVED lines=32> */
.L_x_25920:
        /* <DEDUP_REMOVED lines=24> */
.L_x_25921:
[----:B------:R-:W-:Y:S05]  /*cd00*/  BSYNC B0 ;  /* 0x0000000000007941 */ /* 0x000fea0003800000 */
.L_x_25919:
        /* <DEDUP_REMOVED lines=32> */
.L_x_25923:
        /* <DEDUP_REMOVED lines=24> */
.L_x_25924:
[----:B------:R-:W-:Y:S05]  /*d090*/  BSYNC B0 ;  /* 0x0000000000007941 */ /* 0x000fea0003800000 */
.L_x_25922:
        /* <DEDUP_REMOVED lines=32> */
.L_x_25926:
        /* <DEDUP_REMOVED lines=24> */
.L_x_25927:
[----:B------:R-:W-:Y:S05]  /*d420*/  BSYNC B0 ;  /* 0x0000000000007941 */ /* 0x000fea0003800000 */
.L_x_25925:
        /* <DEDUP_REMOVED lines=32> */
.L_x_25929:
        /* <DEDUP_REMOVED lines=24> */
.L_x_25930:
[----:B------:R-:W-:Y:S05]  /*d7b0*/  BSYNC B0 ;  /* 0x0000000000007941 */ /* 0x000fea0003800000 */
.L_x_25928:
        /* <DEDUP_REMOVED lines=30> */
.L_x_25932:
        /* <DEDUP_REMOVED lines=23> */
.L_x_25933:
[----:B------:R-:W-:Y:S05]  /*db10*/  BSYNC B0 ;  /* 0x0000000000007941 */ /* 0x000fea0003800000 */
.L_x_25931:
        /* <DEDUP_REMOVED lines=20> */
.L_x_25935:
        /* <DEDUP_REMOVED lines=19> */
.L_x_25936:
[----:B------:R-:W-:Y:S05]  /*dd90*/  BSYNC B0 ;  /* 0x0000000000007941 */ /* 0x000fea0003800000 */
.L_x_25934:
[----:B------:R-:W-:Y:S02]  /*dda0*/  ULDC.64 UR4, c[0x0][0x5c0] ;  /* 0x0001700000047ab9 */ /* 0x000fe40000000a00 */
[----:B------:R-:W-:Y:S02]  /*ddb0*/  IMAD R3, R5, UR4, RZ ;  /* 0x0000000405037c24 */ /* 0x000fe4000f8e02ff */
[----:B------:R-:W-:-:S04]  /*ddc0*/  IMAD.WIDE.U32 R12, R4, UR4, R12 ;  /* 0x00000004040c7c25 */ /* 0x000fc8000f8e000c */
[----:B------:R-:W-:-:S05]  /*ddd0*/  IMAD R3, R4, UR5, R3 ;  /* 0x0000000504037c24 */ /* 0x000fca000f8e0203 */
[----:B------:R-:W-:-:S07]  /*dde0*/  IADD3 R13, R13, R3, RZ ;  /* 0x000000030d0d7210 */ /* 0x000fce0007ffe0ff */
.L_x_25861:
        /* <DEDUP_REMOVED lines=11> */
.L_x_25857:
[----:B------:R-:W-:Y:S05]  /*dea0*/  BSYNC B6 ;  /* 0x0000000000067941 */ /* 0x000fea0003800000 */
.L_x_25856:
        /* <DEDUP_REMOVED lines=308> */
.L_x_25939:
        /* <DEDUP_REMOVED lines=29> */
.L_x_25941:
[----:B------:R-:W-:Y:S05]  /*f3c0*/  BSYNC B7 ;  /* 0x0000000000077941 */ /* 0x000fea0003800000 */
.L_x_25940:
        /* <DEDUP_REMOVED lines=37> */
.L_x_25944:
        /* <DEDUP_REMOVED lines=23> */
.L_x_25945:
[----:B------:R-:W-:Y:S05]  /*f790*/  BSYNC B0 ;  /* 0x0000000000007941 */ /* 0x000fea0003800000 */
.L_x_25943:
        /* <DEDUP_REMOVED lines=32> */
.L_x_25947:
        /* <DEDUP_REMOVED lines=24> */
.L_x_25948:
[----:B------:R-:W-:Y:S05]  /*fb20*/  BSYNC B0 ;  /* 0x0000000000007941 */ /* 0x000fea0003800000 */
.L_x_25946:
        /* <DEDUP_REMOVED lines=32> */
.L_x_25950:
        /* <DEDUP_REMOVED lines=24> */
.L_x_25951:
[----:B------:R-:W-:Y:S05]  /*feb0*/  BSYNC B0 ;  /* 0x0000000000007941 */ /* 0x000fea0003800000 */
.L_x_25949:
        /* <DEDUP_REMOVED lines=32> */
.L_x_25953:
        /* <DEDUP_REMOVED lines=24> */
.L_x_25954:
[----:B------:R-:W-:Y:S05]  /*10240*/  BSYNC B0 ;  /* 0x0000000000007941 */ /* 0x000fea0003800000 */
.L_x_25952:
        /* <DEDUP_REMOVED lines=32> */
.L_x_25956:
        /* <DEDUP_REMOVED lines=24> */
.L_x_25957:
[----:B------:R-:W-:Y:S05]  /*105d0*/  BSYNC B0 ;  /* 0x0000000000007941 */ /* 0x000fea0003800000 */
.L_x_25955:
        /* <DEDUP_REMOVED lines=32> */
.L_x_25959:
        /* <DEDUP_REMOVED lines=24> */
.L_x_25960:
[----:B------:R-:W-:Y:S05]  /*10960*/  BSYNC B0 ;  /* 0x0000000000007941 */ /* 0x000fea0003800000 */
.L_x_25958:
        /* <DEDUP_REMOVED lines=32> */
.L_x_25962:
        /* <DEDUP_REMOVED lines=24> */
.L_x_25963:
[----:B------:R-:W-:Y:S05]  /*10cf0*/  BSYNC B0 ;  /* 0x0000000000007941 */ /* 0x000fea0003800000 */
.L_x_25961:
        /* <DEDUP_REMOVED lines=32> */
.L_x_25965:
        /* <DEDUP_REMOVED lines=24> */
.L_x_25966:
[----:B------:R-:W-:Y:S05]  /*11080*/  BSYNC B0 ;  /* 0x0000000000007941 */ /* 0x000fea0003800000 */
.L_x_25964:
        /* <DEDUP_REMOVED lines=32> */
.L_x_25968:
        /* <DEDUP_REMOVED lines=24> */
.L_x_25969:
[----:B------:R-:W-:Y:S05]  /*11410*/  BSYNC B0 ;  /* 0x0000000000007941 */ /* 0x000fea0003800000 */
.L_x_25967:
        /* <DEDUP_REMOVED lines=32> */
.L_x_25971:
        /* <DEDUP_REMOVED lines=24> */
.L_x_25972:
[----:B------:R-:W-:Y:S05]  /*117a0*/  BSYNC B0 ;  /* 0x0000000000007941 */ /* 0x000fea0003800000 */
.L_x_25970:
        /* <DEDUP_REMOVED lines=32> */
.L_x_25974:
        /* <DEDUP_REMOVED lines=24> */
.L_x_25975:
[----:B------:R-:W-:Y:S05]  /*11b30*/  BSYNC B0 ;  /* 0x0000000000007941 */ /* 0x000fea0003800000 */
.L_x_25973:
        /* <DEDUP_REMOVED lines=32> */
.L_x_25977:
        /* <DEDUP_REMOVED lines=24> */
.L_x_25978:
[----:B------:R-:W-:Y:S05]  /*11ec0*/  BSYNC B0 ;  /* 0x0000000000007941 */ /* 0x000fea0003800000 */
.L_x_25976:
        /* <DEDUP_REMOVED lines=32> */
.L_x_25980:
        /* <DEDUP_REMOVED lines=24> */
.L_x_25981:
[----:B------:R-:W-:Y:S05]  /*12250*/  BSYNC B0 ;  /* 0x0000000000007941 */ /* 0x000fea0003800000 */
.L_x_25979:
        /* <DEDUP_REMOVED lines=32> */
.L_x_25983:
        /* <DEDUP_REMOVED lines=24> */
.L_x_25984:
[----:B------:R-:W-:Y:S05]  /*125e0*/  BSYNC B0 ;  /* 0x0000000000007941 */ /* 0x000fea0003800000 */
.L_x_25982:
        /* <DEDUP_REMOVED lines=19> */
[----:B------:R-:W-:Y:S05]  /*12720*/  CALL.REL.NOINC `($__internal_68_$__cuda_sm20_div_u64) ;  /* 0x0000009400547944 */ /* 0x000fea0003c00000 */
        /* <DEDUP_REMOVED lines=12> */
.L_x_25986:
        /* <DEDUP_REMOVED lines=24> */
.L_x_25987:
[----:B------:R-:W-:Y:S05]  /*12970*/  BSYNC B0 ;  /* 0x0000000000007941 */ /* 0x000fea0003800000 */
.L_x_25985:
        /* <DEDUP_REMOVED lines=19> */
[----:B------:R-:W-:Y:S05]  /*12ab0*/  CALL.REL.NOINC `($__internal_68_$__cuda_sm20_div_u64) ;  /* 0x0000009000707944 */ /* 0x000fea0003c00000 */
        /* <DEDUP_REMOVED lines=12> */
.L_x_25989:
        /* <DEDUP_REMOVED lines=24> */
.L_x_25990:
[----:B------:R-:W-:Y:S05]  /*12d00*/  BSYNC B0 ;  /* 0x0000000000007941 */ /* 0x000fea0003800000 */
.L_x_25988:
        /* <DEDUP_REMOVED lines=32> */
.L_x_25992:
        /* <DEDUP_REMOVED lines=24> */
.L_x_25993:
[----:B------:R-:W-:Y:S05]  /*13090*/  BSYNC B0 ;  /* 0x0000000000007941 */ /* 0x000fea0003800000 */
.L_x_25991:
        /* <DEDUP_REMOVED lines=32> */
.L_x_25995:
        /* <DEDUP_REMOVED lines=24> */
.L_x_25996:
[----:B------:R-:W-:Y:S05]  /*13420*/  BSYNC B0 ;  /* 0x0000000000007941 */ /* 0x000fea0003800000 */
.L_x_25994:
        /* <DEDUP_REMOVED lines=32> */
.L_x_25998:
        /* <DEDUP_REMOVED lines=24> */
.L_x_25999:
[----:B------:R-:W-:Y:S05]  /*137b0*/  BSYNC B0 ;  /* 0x0000000000007941 */ /* 0x000fea0003800000 */
.L_x_25997:
        /* <DEDUP_REMOVED lines=32> */
.L_x_26001:
        /* <DEDUP_REMOVED lines=24> */
.L_x_26002:
[----:B------:R-:W-:Y:S05]  /*13b40*/  BSYNC B0 ;  /* 0x0000000000007941 */ /* 0x000fea0003800000 */
.L_x_26000:
        /* <DEDUP_REMOVED lines=32> */
.L_x_26004:
        /* <DEDUP_REMOVED lines=24> */
.L_x_26005:
[----:B------:R-:W-:Y:S05]  /*13ed0*/  BSYNC B0 ;  /* 0x0000000000007941 */ /* 0x000fea0003800000 */
.L_x_26003:
        /* <DEDUP_REMOVED lines=32> */
.L_x_26007:
        /* <DEDUP_REMOVED lines=24> */
.L_x_26008:
[----:B------:R-:W-:Y:S05]  /*14260*/  BSYNC B0 ;  /* 0x0000000000007941 */ /* 0x000fea0003800000 */
.L_x_26006:
        /* <DEDUP_REMOVED lines=32> */
.L_x_26010:
        /* <DEDUP_REMOVED lines=24> */
.L_x_26011:
[----:B------:R-:W-:Y:S05]  /*145f0*/  BSYNC B0 ;  /* 0x0000000000007941 */ /* 0x000fea0003800000 */
.L_x_26009:
        /* <DEDUP_REMOVED lines=30> */
.L_x_26013:
        /* <DEDUP_REMOVED lines=23> */
.L_x_26014:
[----:B------:R-:W-:Y:S05]  /*14950*/  BSYNC B0 ;  /* 0x0000000000007941 */ /* 0x000fea0003800000 */
.L_x_26012:
        /* <DEDUP_REMOVED lines=17> */
[----:B------:R-:W-:Y:S01]  /*14a70*/  MOV R4, R0 ;  /* 0x0000000000047202 */ /* 0x000fe20000000f00 */
[----:B------:R-:W-:Y:S01]  /*14a80*/  IMAD.MOV.U32 R5, RZ, RZ, R3 ;  /* 0x000000ffff057224 */ /* 0x000fe200078e0003 */
[----:B------:R-:W-:Y:S06]  /*14a90*/  BRA `(.L_x_26017) ;  /* 0x00000000004c7947 */ /* 0x000fec0003800000 */
.L_x_26016:
        /* <DEDUP_REMOVED lines=19> */
.L_x_26017:
[----:B------:R-:W-:Y:S05]  /*14bd0*/  BSYNC B0 ;  /* 0x0000000000007941 */ /* 0x000fea0003800000 */
.L_x_26015:
[----:B------:R-:W-:Y:S02]  /*14be0*/  ULDC.64 UR4, c[0x0][0x5c0] ;  /* 0x0001700000047ab9 */ /* 0x000fe40000000a00 */
[----:B------:R-:W-:Y:S02]  /*14bf0*/  IMAD R3, R5, UR4, RZ ;  /* 0x0000000405037c24 */ /* 0x000fe4000f8e02ff */
[----:B------:R-:W-:-:S04]  /*14c00*/  IMAD.WIDE.U32 R12, R4, UR4, R12 ;  /* 0x00000004040c7c25 */ /* 0x000fc8000f8e000c */
[----:B------:R-:W-:-:S05]  /*14c10*/  IMAD R3, R4, UR5, R3 ;  /* 0x0000000504037c24 */ /* 0x000fca000f8e0203 */
[----:B------:R-:W-:-:S07]  /*14c20*/  IADD3 R13, R13, R3, RZ ;  /* 0x000000030d0d7210 */ /* 0x000fce0007ffe0ff */
.L_x_25942:
        /* <DEDUP_REMOVED lines=11> */
.L_x_25938:
[----:B------:R-:W-:Y:S05]  /*14ce0*/  BSYNC B6 ;  /* 0x0000000000067941 */ /* 0x000fea0003800000 */
.L_x_25937:
        /* <DEDUP_REMOVED lines=307> */
.L_x_26018:
        /* <DEDUP_REMOVED lines=32> */
.L_x_26020:
[----:B------:R-:W-:Y:S05]  /*16220*/  BSYNC B6 ;  /* 0x0000000000067941 */ /* 0x000fea0003800000 */
.L_x_26019:
        /* <DEDUP_REMOVED lines=37> */
.L_x_26023:
        /* <DEDUP_REMOVED lines=24> */
.L_x_26024:
[----:B------:R-:W-:Y:S05]  /*16600*/  BSYNC B0 ;  /* 0x0000000000007941 */ /* 0x000fea0003800000 */
.L_x_26022:
        /* <DEDUP_REMOVED lines=32> */
.L_x_26026:
        /* <DEDUP_REMOVED lines=24> */
.L_x_26027:
[----:B------:R-:W-:Y:S05]  /*16990*/  BSYNC B0 ;  /* 0x0000000000007941 */ /* 0x000fea0003800000 */
.L_x_26025:
        /* <DEDUP_REMOVED lines=33> */
.L_x_26029:
        /* <DEDUP_REMOVED lines=24> */
.L_x_26030:
[----:B------:R-:W-:Y:S05]  /*16d30*/  BSYNC B0 ;  /* 0x0000000000007941 */ /* 0x000fea0003800000 */
.L_x_26028:
        /* <DEDUP_REMOVED lines=33> */
.L_x_26032:
        /* <DEDUP_REMOVED lines=24> */
.L_x_26033:
[----:B------:R-:W-:Y:S05]  /*170d0*/  BSYNC B0 ;  /* 0x0000000000007941 */ /* 0x000fea0003800000 */
.L_x_26031:
        /* <DEDUP_REMOVED lines=33> */
.L_x_26035:
        /* <DEDUP_REMOVED lines=24> */
.L_x_26036:
[----:B------:R-:W-:Y:S05]  /*17470*/  BSYNC B0 ;  /* 0x0000000000007941 */ /* 0x000fea0003800000 */
.L_x_26034:
        /* <DEDUP_REMOVED lines=33> */
.L_x_26038:
        /* <DEDUP_REMOVED lines=24> */
.L_x_26039:
[----:B------:R-:W-:Y:S05]  /*17810*/  BSYNC B0 ;  /* 0x0000000000007941 */ /* 0x000fea0003800000 */
.L_x_26037:
        /* <DEDUP_REMOVED lines=33> */
.L_x_26041:
        /* <DEDUP_REMOVED lines=24> */
.L_x_26042:
[----:B------:R-:W-:Y:S05]  /*17bb0*/  BSYNC B0 ;  /* 0x0000000000007941 */ /* 0x000fea0003800000 */
.L_x_26040:
        /* <DEDUP_REMOVED lines=33> */
.L_x_26044:
        /* <DEDUP_REMOVED lines=24> */
.L_x_26045:
[----:B------:R-:W-:Y:S05]  /*17f50*/  BSYNC B0 ;  /* 0x0000000000007941 */ /* 0x000fea0003800000 */
.L_x_26043:
        /* <DEDUP_REMOVED lines=33> */
.L_x_26047:
        /* <DEDUP_REMOVED lines=24> */
.L_x_26048:
[----:B------:R-:W-:Y:S05]  /*182f0*/  BSYNC B0 ;  /* 0x0000000000007941 */ /* 0x000fea0003800000 */
.L_x_26046:
        /* <DEDUP_REMOVED lines=33> */
.L_x_26050:
        /* <DEDUP_REMOVED lines=24> */
.L_x_26051:
[----:B------:R-:W-:Y:S05]  /*18690*/  BSYNC B0 ;  /* 0x0000000000007941 */ /* 0x000fea0003800000 */
.L_x_26049:
        /* <DEDUP_REMOVED lines=33> */
.L_x_26053:
        /* <DEDUP_REMOVED lines=24> */
.L_x_26054:
[----:B------:R-:W-:Y:S05]  /*18a30*/  BSYNC B0 ;  /* 0x0000000000007941 */ /* 0x000fea0003800000 */
.L_x_26052:
        /* <DEDUP_REMOVED lines=33> */
.L_x_26056:
        /* <DEDUP_REMOVED lines=24> */
.L_x_26057:
[----:B------:R-:W-:Y:S05]  /*18dd0*/  BSYNC B0 ;  /* 0x0000000000007941 */ /* 0x000fea0003800000 */
.L_x_26055:
        /* <DEDUP_REMOVED lines=33> */
.L_x_26059:
        /* <DEDUP_REMOVED lines=24> */
.L_x_26060:
[----:B------:R-:W-:Y:S05]  /*19170*/  BSYNC B0 ;  /* 0x0000000000007941 */ /* 0x000fea0003800000 */
.L_x_26058:
        /* <DEDUP_REMOVED lines=33> */
.L_x_26062:
        /* <DEDUP_REMOVED lines=24> */
.L_x_26063:
[----:B------:R-:W-:Y:S05]  /*19510*/  BSYNC B0 ;  /* 0x0000000000007941 */ /* 0x000fea0003800000 */
.L_x_26061:
        /* <DEDUP_REMOVED lines=33> */
.L_x_26065:
        /* <DEDUP_REMOVED lines=24> */
.L_x_26066:
[----:B------:R-:W-:Y:S05]  /*198b0*/  BSYNC B0 ;  /* 0x0000000000007941 */ /* 0x000fea0003800000 */
.L_x_26064:
        /* <DEDUP_REMOVED lines=33> */
.L_x_26068:
        /* <DEDUP_REMOVED lines=24> */
.L_x_26069:
[----:B------:R-:W-:Y:S05]  /*19c50*/  BSYNC B0 ;  /* 0x0000000000007941 */ /* 0x000fea0003800000 */
.L_x_26067:
        /* <DEDUP_REMOVED lines=33> */
.L_x_26071:
        /* <DEDUP_REMOVED lines=24> */
.L_x_26072:
[----:B------:R-:W-:Y:S05]  /*19ff0*/  BSYNC B0 ;  /* 0x0000000000007941 */ /* 0x000fea0003800000 */
.L_x_26070:
        /* <DEDUP_REMOVED lines=33> */
.L_x_26074:
        /* <DEDUP_REMOVED lines=24> */
.L_x_26075:
[----:B------:R-:W-:Y:S05]  /*1a390*/  BSYNC B0 ;  /* 0x0000000000007941 */ /* 0x000fea0003800000 */
.L_x_26073:
        /* <DEDUP_REMOVED lines=33> */
.L_x_26077:
        /* <DEDUP_REMOVED lines=24> */
.L_x_26078:
[----:B------:R-:W-:Y:S05]  /*1a730*/  BSYNC B0 ;  /* 0x0000000000007941 */ /* 0x000fea0003800000 */
.L_x_26076:
        /* <DEDUP_REMOVED lines=33> */
.L_x_26080:
        /* <DEDUP_REMOVED lines=24> */
.L_x_26081:
[----:B------:R-:W-:Y:S05]  /*1aad0*/  BSYNC B0 ;  /* 0x0000000000007941 */ /* 0x000fea0003800000 */
.L_x_26079:
        /* <DEDUP_REMOVED lines=33> */
.L_x_26083:
        /* <DEDUP_REMOVED lines=24> */
.L_x_26084:
[----:B------:R-:W-:Y:S05]  /*1ae70*/  BSYNC B0 ;  /* 0x0000000000007941 */ /* 0x000fea0003800000 */
.L_x_26082:
        /* <DEDUP_REMOVED lines=33> */
.L_x_26086:
        /* <DEDUP_REMOVED lines=24> */
.L_x_26087:
[----:B------:R-:W-:Y:S05]  /*1b210*/  BSYNC B0 ;  /* 0x0000000000007941 */ /* 0x000fea0003800000 */
.L_x_26085:
        /* <DEDUP_REMOVED lines=33> */
.L_x_26089:
        /* <DEDUP_REMOVED lines=24> */
.L_x_26090:
[----:B------:R-:W-:Y:S05]  /*1b5b0*/  BSYNC B0 ;  /* 0x0000000000007941 */ /* 0x000fea0003800000 */
.L_x_26088:
        /* <DEDUP_REMOVED lines=31> */
.L_x_26092:
        /* <DEDUP_REMOVED lines=23> */
.L_x_26093:
[----:B------:R-:W-:Y:S05]  /*1b920*/  BSYNC B0 ;  /* 0x0000000000007941 */ /* 0x000fea0003800000 */
.L_x_26091:
        /* <DEDUP_REMOVED lines=17> */
[----:B------:R-:W-:Y:S05]  /*1ba40*/  CALL.REL.NOINC `($__internal_69_$__cuda_sm20_rem_u64) ;  /* 0x0000000400a07944 */ /* 0x000fea0003c00000 */
[----:B------:R-:W-:Y:S01]  /*1ba50*/  IMAD.MOV.U32 R4, RZ, RZ, R0 ;  /* 0x000000ffff047224 */ /* 0x000fe200078e0000 */
[----:B------:R-:W-:Y:S01]  /*1ba60*/  MOV R5, R3 ;  /* 0x0000000300057202 */ /* 0x000fe20000000f00 */
[----:B------:R-:W-:Y:S06]  /*1ba70*/  BRA `(.L_x_26096) ;  /* 0x00000000004c7947 */ /* 0x000fec0003800000 */
.L_x_26095:
        /* <DEDUP_REMOVED lines=19> */
.L_x_26096:
[----:B------:R-:W-:Y:S05]  /*1bbb0*/  BSYNC B0 ;  /* 0x0000000000007941 */ /* 0x000fea0003800000 */
.L_x_26094:
[----:B------:R-:W-:Y:S01]  /*1bbc0*/  ULDC.64 UR4, c[0x0][0x5c0] ;  /* 0x0001700000047ab9 */ /* 0x000fe20000000a00 */
[----:B------:R-:W-:Y:S02]  /*1bbd0*/  IMAD.MOV.U32 R3, RZ, RZ, R15 ;  /* 0x000000ffff037224 */ /* 0x000fe400078e000f */
[----:B------:R-:W-:Y:S02]  /*1bbe0*/  IMAD R5, R5, UR4, RZ ;  /* 0x0000000405057c24 */ /* 0x000fe4000f8e02ff */
[----:B------:R-:W-:-:S04]  /*1bbf0*/  IMAD.WIDE.U32 R2, R4, UR4, R2 ;  /* 0x0000000404027c25 */ /* 0x000fc8000f8e0002 */
[----:B------:R-:W-:-:S05]  /*1bc00*/  IMAD R5, R4, UR5, R5 ;  /* 0x0000000504057c24 */ /* 0x000fca000f8e0205 */
[----:B------:R-:W-:-:S07]  /*1bc10*/  IADD3 R15, R3, R5, RZ ;  /* 0x00000005030f7210 */ /* 0x000fce0007ffe0ff */
.L_x_26021:
[----:B------:R-:W2:Y:S01]  /*1bc20*/  LDG.E.U8 R17, desc[UR36][R16.64] ;  /* 0x0000002410117981 */ /* 0x000ea2000c1e1100 */
[----:B------:R-:W-:Y:S02]  /*1bc30*/  ULDC.64 UR4, c[0x0][0x5c8] ;  /* 0x0001720000047ab9 */ /* 0x000fe40000000a00 */
[----:B------:R-:W-:-:S04]  /*1bc40*/  IADD3 R2, P0, R2, UR4, RZ ;  /* 0x0000000402027c10 */ /* 0x000fc8000ff1e0ff */
[----:B------:R-:W-:-:S05]  /*1bc50*/  IADD3.X R3, R15, UR5, RZ, P0, !PT ;  /* 0x000000050f037c10 */ /* 0x000fca00087fe4ff */
[----:B--2---:R-:W-:Y:S01]  /*1bc60*/  STG.E.U8 desc[UR36][R2.64], R17 ;  /* 0x0000001102007986 */ /* 0x004fe2000c101124 */
[----:B------:R-:W-:Y:S05]  /*1bc70*/  EXIT ;  /* 0x000000000000794d */ /* 0x000fea0003800000 */
        .weak           $__internal_68_$__cuda_sm20_div_u64
        .type           $__internal_68_$__cuda_sm20_div_u64,@function
        .size           $__internal_68_$__cuda_sm20_div_u64,($__internal_69_$__cuda_sm20_rem_u64 - $__internal_68_$__cuda_sm20_div_u64)
$__internal_68_$__cuda_sm20_div_u64:
        /* <DEDUP_REMOVED lines=68> */
[----:B------:R-:W-:Y:S05]  /*1c0c0*/  RET.REL.NODEC R4 `(_ZN2at6native24index_elementwise_kernelILi128ELi4EZNS0_20cuda_take_put_kernelIhlZZZZZNS0_10put_kernelERNS_14TensorIteratorERKNS_10TensorBaseEbENKUlvE_clEvENKUlvE_clEvENKUlvE_clEvENKUlvE0_clEvEUlRhlE0_EEvS4_S7_RKT1_EUliE_EEvlSE_) ;  /* 0xfffffe3c04cc7950 */ /* 0x000fea0003c3ffff */
        .weak           $__internal_69_$__cuda_sm20_rem_u64
        .type           $__internal_69_$__cuda_sm20_rem_u64,@function
        .size           $__internal_69_$__cuda_sm20_rem_u64,(.L_x_27986 - $__internal_69_$__cuda_sm20_rem_u64)
$__internal_69_$__cuda_sm20_rem_u64:
        /* <DEDUP_REMOVED lines=63> */
[----:B------:R-:W-:Y:S06]  /*1c4c0*/  RET.REL.NODEC R4 `(_ZN2at6native24index_elementwise_kernelILi128ELi4EZNS0_20cuda_take_put_kernelIhlZZZZZNS0_10put_kernelERNS_14TensorIteratorERKNS_10TensorBaseEbENKUlvE_clEvENKUlvE_clEvENKUlvE_clEvENKUlvE0_clEvEUlRhlE0_EEvS4_S7_RKT1_EUliE_EEvlSE_) ;  /* 0xfffffe3804cc7950 */ /* 0x000fec0003c3ffff */
.L_x_26097:
        /* <DEDUP_REMOVED lines=11> */
.L_x_27986:


//--------------------- .text._ZN2at6native24index_elementwise_kernelILi128ELi4EZNS0_20cuda_take_put_kernelIhlZZZZZNS0_10put_kernelERNS_14TensorIteratorERKNS_10TensorBaseEbENKUlvE_clEvENKUlvE_clEvENKUlvE_clEvENKUlvE0_clEvEUlRhlE_EEvS4_S7_RKT1_EUliE_EEvlSE_ --------------------------
	.section	.text._ZN2at6native24index_elementwise_kernelILi128ELi4EZNS0_20cuda_take_put_kernelIhlZZZZZNS0_10put_kernelERNS_14TensorIteratorERKNS_10TensorBaseEbENKUlvE_clEvENKUlvE_clEvENKUlvE_clEvENKUlvE0_clEvEUlRhlE_EEvS4_S7_RKT1_EUliE_EEvlSE_,"ax",@progbits
	.align	128
        .global         _ZN2at6native24index_elementwise_kernelILi128ELi4EZNS0_20cuda_take_put_kernelIhlZZZZZNS0_10put_kernelERNS_14TensorIteratorERKNS_10TensorBaseEbENKUlvE_clEvENKUlvE_clEvENKUlvE_clEvENKUlvE0_clEvEUlRhlE_EEvS4_S7_RKT1_EUliE_EEvlSE_
        .type           _ZN2at6native24index_elementwise_kernelILi128ELi4EZNS0_20cuda_take_put_kernelIhlZZZZZNS0_10put_kernelERNS_14TensorIteratorERKNS_10TensorBaseEbENKUlvE_clEvENKUlvE_clEvENKUlvE_clEvENKUlvE0_clEvEUlRhlE_EEvS4_S7_RKT1_EUliE_EEvlSE_,@function
        .size           _ZN2at6native24index_elementwise_kernelILi128ELi4EZNS0_20cuda_take_put_kernelIhlZZZZZNS0_10put_kernelERNS_14TensorIteratorERKNS_10TensorBaseEbENKUlvE_clEvENKUlvE_clEvENKUlvE_clEvENKUlvE0_clEvEUlRhlE_EEvS4_S7_RKT1_EUliE_EEvlSE_,(.L_x_27988 - _ZN2at6native24index_elementwise_kernelILi128ELi4EZNS0_20cuda_take_put_kernelIhlZZZZZNS0_10put_kernelERNS_14TensorIteratorERKNS_10TensorBaseEbENKUlvE_clEvENKUlvE_clEvENKUlvE_clEvENKUlvE0_clEvEUlRhlE_EEvS4_S7_RKT1_EUliE_EEvlSE_)
        .other          _ZN2at6native24index_elementwise_kernelILi128ELi4EZNS0_20cuda_take_put_kernelIhlZZZZZNS0_10put_kernelERNS_14TensorIteratorERKNS_10TensorBaseEbENKUlvE_clEvENKUlvE_clEvENKUlvE_clEvENKUlvE0_clEvEUlRhlE_EEvS4_S7_RKT1_EUliE_EEvlSE_,@"STO_CUDA_ENTRY STV_DEFAULT"
_ZN2at6native24index_elementwise_kernelILi128ELi4EZNS0_20cuda_take_put_kernelIhlZZZZZNS0_10put_kernelERNS_14TensorIteratorERKNS_10TensorBaseEbENKUlvE_clEvENKUlvE_clEvENKUlvE_clEvENKUlvE0_clEvEUlRhlE_EEvS4_S7_RKT1_EUliE_EEvlSE_:
.text._ZN2at6native24index_elementwise_kernelILi128ELi4EZNS0_20cuda_take_put_kernelIhlZZZZZNS0_10put_kernelERNS_14TensorIteratorERKNS_10TensorBaseEbENKUlvE_clEvENKUlvE_clEvENKUlvE_clEvENKUlvE0_clEvEUlRhlE_EEvS4_S7_RKT1_EUliE_EEvlSE_:
        /* <DEDUP_REMOVED lines=315> */
.L_x_26100:
        /* <DEDUP_REMOVED lines=32> */
.L_x_26102:
[----:B------:R-:W-:Y:S05]  /*15b0*/  BSYNC B7 ;  /* 0x0000000000077941 */ /* 0x000fea0003800000 */
.L_x_26101:
        /* <DEDUP_REMOVED lines=28> */
[----:B------:R-:W-:Y:S05]  /*1780*/  CALL.REL.NOINC `($__internal_70_$__cuda_sm20_div_u64) ;  /* 0x000001ac00f07944 */ /* 0x000fea0003c00000 */
        /* <DEDUP_REMOVED lines=11> */
.L_x_26105:
        /* <DEDUP_REMOVED lines=24> */
.L_x_26106:
[----:B------:R-:W-:Y:S05]  /*19c0*/  BSYNC B0 ;  /* 0x0000000000007941 */ /* 0x000fea0003800000 */
.L_x_26104:
        /* <DEDUP_REMOVED lines=33> */
.L_x_26108:
        /* <DEDUP_REMOVED lines=24> */
.L_x_26109:
[----:B------:R-:W-:Y:S05]  /*1d60*/  BSYNC B0 ;  /* 0x0000000000007941 */ /* 0x000fea0003800000 */
.L_x_26107:
        /* <DEDUP_REMOVED lines=22> */
[----:B------:R-:W-:Y:S05]  /*1ed0*/  CALL.REL.NOINC `($__internal_70_$__cuda_sm20_div_u64) ;  /* 0x000001a8001c7944 */ /* 0x000fea0003c00000 */
        /* <DEDUP_REMOVED lines=12> */
.L_x_26111:
        /* <DEDUP_REMOVED lines=24> */
.L_x_26112:
[----:B------:R-:W-:Y:S05]  /*2120*/  BSYNC B0 ;  /* 0x0000000000007941 */ /* 0x000fea0003800000 */
.L_x_26110:
        /* <DEDUP_REMOVED lines=35> */
.L_x_26114:
        /* <DEDUP_REMOVED lines=24> */
.L_x_26115:
[----:B------:R-:W-:Y:S05]  /*24e0*/  BSYNC B0 ;  /* 0x0000000000007941 */ /* 0x000fea0003800000 */
.L_x_26113:
        /* <DEDUP_REMOVED lines=35> */
.L_x_26117:
        /* <DEDUP_REMOVED lines=24> */
.L_x_26118:
[----:B------:R-:W-:Y:S05]  /*28a0*/  BSYNC B0 ;  /* 0x0000000000007941 */ /* 0x000fea0003800000 */
.L_x_26116:
        /* <DEDUP_REMOVED lines=35> */
.L_x_26120:
        /* <DEDUP_REMOVED lines=24> */
.L_x_26121:
[----:B------:R-:W-:Y:S05]  /*2c60*/  BSYNC B0 ;  /* 0x0000000000007941 */ /* 0x000fea0003800000 */
.L_x_26119:
        /* <DEDUP_REMOVED lines=35> */
.L_x_26123:
        /* <DEDUP_REMOVED lines=24> */
.L_x_26124:
[----:B------:R-:W-:Y:S05]  /*3020*/  BSYNC B0 ;  /* 0x0000000000007941 */ /* 0x000fea0003800000 */
.L_x_26122:
        /* <DEDUP_REMOVED lines=35> */
.L_x_26126:
        /* <DEDUP_REMOVED lines=24> */
.L_x_26127:
[----:B------:R-:W-:Y:S05]  /*33e0*/  BSYNC B0 ;  /* 0x0000000000007941 */ /* 0x000fea0003800000 */
.L_x_26125:
        /* <DEDUP_REMOVED lines=35> */
.L_x_26129:
        /* <DEDUP_REMOVED lines=24> */
.L_x_26130:
[----:B------:R-:W-:Y:S05]  /*37a0*/  BSYNC B0 ;  /* 0x0000000000007941 */ /* 0x000fea0003800000 */
.L_x_26128:
        /* <DEDUP_REMOVED lines=35> */
.L_x_26132:
        /* <DEDUP_REMOVED lines=24> */
.L_x_26133:
[----:B------:R-:W-:Y:S05]  /*3b60*/  BSYNC B0 ;  /* 0x0000000000007941 */ /* 0x000fea0003800000 */
.L_x_26131:
        /* <DEDUP_REMOVED lines=35> */
.L_x_26135:
        /* <DEDUP_REMOVED lines=24> */
.L_x_26136:
[----:B------:R-:W-:Y:S05]  /*3f20*/  BSYNC B0 ;  /* 0x0000000000007941 */ /* 0x000fea0003800000 */
.L_x_26134:
        /* <DEDUP_REMOVED lines=35> */
.L_x_26138:
        /* <DEDUP_REMOVED lines=24> */
.L_x_26139:
[----:B------:R-:W-:Y:S05]  /*42e0*/  BSYNC B0 ;  /* 0x0000000000007941 */ /* 0x000fea0003800000 */
.L_x_26137:
        /* <DEDUP_REMOVED lines=35> */
.L_x_26141:
        /* <DEDUP_REMOVED lines=24> */
.L_x_26142:
[----:B------:R-:W-:Y:S05]  /*46a0*/  BSYNC B0 ;  /* 0x0000000000007941 */ /* 0x000fea0003800000 */
.L_x_26140:
        /* <DEDUP_REMOVED lines=35> */
.L_x_26144:
        /* <DEDUP_REMOVED lines=24> */
.L_x_26145:
[----:B------:R-:W-:Y:S05]  /*4a60*/  BSYNC B0 ;  /* 0x0000000000007941 */ /* 0x000fea0003800000 */
.L_x_26143:
        /* <DEDUP_REMOVED lines=35> */
.L_x_26147:
        /* <DEDUP_REMOVED lines=24> */
.L_x_26148:
[----:B------:R-:W-:Y:S05]  /*4e20*/  BSYNC B0 ;  /* 0x0000000000007941 */ /* 0x000fea0003800000 */
.L_x_26146:
        /* <DEDUP_REMOVED lines=35> */
.L_x_26150:
        /* <DEDUP_REMOVED lines=24> */
.L_x_26151:
[----:B------:R-:W-:Y:S05]  /*51e0*/  BSYNC B0 ;  /* 0x0000000000007941 */ /* 0x000fea0003800000 */
.L_x_26149:
        /* <DEDUP_REMOVED lines=35> */
.L_x_26153:
        /* <DEDUP_REMOVED lines=24> */
.L_x_26154:
[----:B------:R-:W-:Y:S05]  /*55a0*/  BSYNC B0 ;  /* 0x0000000000007941 */ /* 0x000fea0003800000 */
.L_x_26152:
        /* <DEDUP_REMOVED lines=35> */
.L_x_26156:
        /* <DEDUP_REMOVED lines=24> */
.L_x_26157:
[----:B------:R-:W-:Y:S05]  /*5960*/  BSYNC B0 ;  /* 0x0000000000007941 */ /* 0x000fea0003800000 */
.L_x_26155:
        /* <DEDUP_REMOVED lines=35> */
.L_x_26159:
        /* <DEDUP_REMOVED lines=24> */
.L_x_26160:
[----:B------:R-:W-:Y:S05]  /*5d20*/  BSYNC B0 ;  /* 0x0000000000007941 */ /* 0x000fea0003800000 */
.L_x_26158:
        /* <DEDUP_REMOVED lines=35> */
.L_x_26162:
        /* <DEDUP_REMOVED lines=24> */
.L_x_26163:
[----:B------:R-:W-:Y:S05]  /*60e0*/  BSYNC B0 ;  /* 0x0000000000007941 */ /* 0x000fea0003800000 */
.L_x_26161:
        /* <DEDUP_REMOVED lines=35> */
.L_x_26165:
        /* <DEDUP_REMOVED lines=24> */
.L_x_26166:
[----:B------:R-:W-:Y:S05]  /*64a0*/  BSYNC B0 ;  /* 0x0000000000007941 */ /* 0x000fea0003800000 */
.L_x_26164:
        /* <DEDUP_REMOVED lines=35> */
.L_x_26168:
        /* <DEDUP_REMOVED lines=24> */
.L_x_26169:
[----:B------:R-:W-:Y:S05]  /*6860*/  BSYNC B0 ;  /* 0x0000000000007941 */ /* 0x000fea0003800000 */
.L_x_26167:
        /* <DEDUP_REMOVED lines=35> */
.L_x_26171:
        /* <DEDUP_REMOVED lines=24> */
.L_x_26172:
[----:B------:R-:W-:Y:S05]  /*6c20*/  BSYNC B0 ;  /* 0x0000000000007941 */ /* 0x000fea0003800000 */
.L_x_26170:
        /* <DEDUP_REMOVED lines=34> */
.L_x_26174:
        /* <DEDUP_REMOVED lines=23> */
.L_x_26175:
[----:B------:R-:W-:Y:S05]  /*6fc0*/  BSYNC B0 ;  /* 0x0000000000007941 */ /* 0x000fea0003800000 */
.L_x_26173:
        /* <DEDUP_REMOVED lines=19> */
[----:B------:R-:W-:Y:S05]  /*7100*/  CALL.REL.NOINC `($__internal_71_$__cuda_sm20_rem_u64) ;  /* 0x0000015800a87944 */ /* 0x000fea0003c00000 */
[----:B------:R-:W-:Y:S01]  /*7110*/  MOV R2, R0 ;  /* 0x0000000000027202 */ /* 0x000fe20000000f00 */
[----:B------:R-:W-:Y:S01]  /*7120*/  IMAD.MOV.U32 R3, RZ, RZ, R5 ;  /* 0x000000ffff037224 */ /* 0x000fe200078e0005 */
[----:B------:R-:W-:Y:S06]  /*7130*/  BRA `(.L_x_26178) ;  /* 0x00000000004c7947 */ /* 0x000fec0003800000 */
.L_x_26177:
        /* <DEDUP_REMOVED lines=19> */
.L_x_26178:
[----:B------:R-:W-:Y:S05]  /*7270*/  BSYNC B0 ;  /* 0x0000000000007941 */ /* 0x000fea0003800000 */
.L_x_26176:
        /* <DEDUP_REMOVED lines=8> */
.L_x_26103:
        /* <DEDUP_REMOVED lines=11> */
.L_x_26180:
        /* <DEDUP_REMOVED lines=11> */
.L_x_26179:
[----:B------:R-:W-:Y:S01]  /*7460*/  LEA R17, R24, R19, 0x9 ;  /* 0x0000001318117211 */ /* 0x000fe200078e48ff */
[----:B-1----:R-:W-:-:S04]  /*7470*/  IMAD.MOV.U32 R3, RZ, RZ, RZ ;  /* 0x000000ffff037224 */ /* 0x002fc800078e00ff */
[----:B------:R-:W-:-:S05]  /*7480*/  VIADD R17, R17, 0x80 ;  /* 0x0000008011117836 */ /* 0x000fca0000000000 */
[----:B------:R-:W-:-:S07]  /*7490*/  MOV R2, R17 ;  /* 0x0000001100027202 */ /* 0x000fce0000000f00 */
.L_x_26099:
[----:B------:R-:W-:Y:S05]  /*74a0*/  BSYNC B6 ;  /* 0x0000000000067941 */ /* 0x000fea0003800000 */
.L_x_26098:
        /* <DEDUP_REMOVED lines=307> */
.L_x_26183:
        /* <DEDUP_REMOVED lines=32> */
.L_x_26185:
[----:B------:R-:W-:Y:S05]  /*89e0*/  BSYNC B7 ;  /* 0x0000000000077941 */ /* 0x000fea0003800000 */
.L_x_26184:
        /* <DEDUP_REMOVED lines=40> */
.L_x_26188:
        /* <DEDUP_REMOVED lines=24> */
.L_x_26189:
[----:B------:R-:W-:Y:S05]  /*8df0*/  BSYNC B0 ;  /* 0x0000000000007941 */ /* 0x000fea0003800000 */
.L_x_26187:
        /* <DEDUP_REMOVED lines=32> */
.L_x_26191:
        /* <DEDUP_REMOVED lines=24> */
.L_x_26192:
[----:B------:R-:W-:Y:S05]  /*9180*/  BSYNC B0 ;  /* 0x0000000000007941 */ /* 0x000fea0003800000 */
.L_x_26190:
        /* <DEDUP_REMOVED lines=33> */
.L_x_26194:
        /* <DEDUP_REMOVED lines=24> */
.L_x_26195:
[----:B------:R-:W-:Y:S05]  /*9520*/  BSYNC B0 ;  /* 0x0000000000007941 */ /* 0x000fea0003800000 */
.L_x_26193:
        /* <DEDUP_REMOVED lines=33> */
.L_x_26197:
        /* <DEDUP_REMOVED lines=24> */
.L_x_26198:
[----:B------:R-:W-:Y:S05]  /*98c0*/  BSYNC B0 ;  /* 0x0000000000007941 */ /* 0x000fea0003800000 */
.L_x_26196:
        /* <DEDUP_REMOVED lines=33> */
.L_x_26200:
        /* <DEDUP_REMOVED lines=24> */
.L_x_26201:
[----:B------:R-:W-:Y:S05]  /*9c60*/  BSYNC B0 ;  /* 0x0000000000007941 */ /* 0x000fea0003800000 */
.L_x_26199:
        /* <DEDUP_REMOVED lines=33> */
.L_x_26203:
        /* <DEDUP_REMOVED lines=24> */
.L_x_26204:
[----:B------:R-:W-:Y:S05]  /*a000*/  BSYNC B0 ;  /* 0x0000000000007941 */ /* 0x000fea0003800000 */
.L_x_26202:
        /* <DEDUP_REMOVED lines=33> */
.L_x_26206:
        /* <DEDUP_REMOVED lines=24> */
.L_x_26207:
[----:B------:R-:W-:Y:S05]  /*a3a0*/  BSYNC B0 ;  /* 0x0000000000007941 */ /* 0x000fea0003800000 */
.L_x_26205:
        /* <DEDUP_REMOVED lines=33> */
.L_x_26209:
        /* <DEDUP_REMOVED lines=24> */
.L_x_26210:
[----:B------:R-:W-:Y:S05]  /*a740*/  BSYNC B0 ;  /* 0x0000000000007941 */ /* 0x000fea0003800000 */
.L_x_26208:
        /* <DEDUP_REMOVED lines=33> */
.L_x_26212:
        /* <DEDUP_REMOVED lines=24> */
.L_x_26213:
[----:B------:R-:W-:Y:S05]  /*aae0*/  BSYNC B0 ;  /* 0x0000000000007941 */ /* 0x000fea0003800000 */
.L_x_26211:
        /* <DEDUP_REMOVED lines=33> */
.L_x_26215:
        /* <DEDUP_REMOVED lines=24> */
.L_x_26216:
[----:B------:R-:W-:Y:S05]  /*ae80*/  BSYNC B0 ;  /* 0x0000000000007941 */ /* 0x000fea0003800000 */
.L_x_26214:
        /* <DEDUP_REMOVED lines=33> */
.L_x_26218:
        /* <DEDUP_REMOVED lines=24> */
.L_x_26219:
[----:B------:R-:W-:Y:S05]  /*b220*/  BSYNC B0 ;  /* 0x0000000000007941 */ /* 0x000fea0003800000 */
.L_x_26217:
        /* <DEDUP_REMOVED lines=33> */
.L_x_26221:
        /* <DEDUP_REMOVED lines=24> */
.L_x_26222:
[----:B------:R-:W-:Y:S05]  /*b5c0*/  BSYNC B0 ;  /* 0x0000000000007941 */ /* 0x000fea0003800000 */
.L_x_26220:
        /* <DEDUP_REMOVED lines=33> */
.L_x_26224:
        /* <DEDUP_REMOVED lines=24> */
.L_x_26225:
[----:B------:R-:W-:Y:S05]  /*b960*/  BSYNC B0 ;  /* 0x0000000000007941 */ /* 0x000fea0003800000 */
.L_x_26223:
        /* <DEDUP_REMOVED lines=33> */
.L_x_26227:
        /* <DEDUP_REMOVED lines=24> */
.L_x_26228:
[----:B------:R-:W-:Y:S05]  /*bd00*/  BSYNC B0 ;  /* 0x0000000000007941 */ /* 0x000fea0003800000 */
.L_x_26226:
        /* <DEDUP_REMOVED lines=33> */
.L_x_26230:
        /* <DEDUP_REMOVED lines=24> */
.L_x_26231:
[----:B------:R-:W-:Y:S05]  /*c0a0*/  BSYNC B0 ;  /* 0x0000000000007941 */ /* 0x000fea0003800000 */
.L_x_26229:
        /* <DEDUP_REMOVED lines=33> */
.L_x_26233:
        /* <DEDUP_REMOVED lines=24> */
.L_x_26234:
[----:B------:R-:W-:Y:S05]  /*c440*/  BSYNC B0 ;  /* 0x0000000000007941 */ /* 0x000fea0003800000 */
.L_x_26232:
        /* <DEDUP_REMOVED lines=33> */
.L_x_26236:
        /* <DEDUP_REMOVED lines=24> */
.L_x_26237:
[----:B------:R-:W-:Y:S05]  /*c7e0*/  BSYNC B0 ;  /* 0x0000000000007941 */ /* 0x000fea0003800000 */
.L_x_26235:
        /* <DEDUP_REMOVED lines=33> */
.L_x_26239:
        /* <DEDUP_REMOVED lines=24> */
.L_x_26240:
[----:B------:R-:W-:Y:S05]  /*cb80*/  BSYNC B0 ;  /* 0x0000000000007941 */ /* 0x000fea0003800000 */
.L_x_26238:
        /* <DEDUP_REMOVED lines=33> */
.L_x_26242:
        /* <DEDUP_REMOVED lines=24> */
.L_x_26243:
[----:B------:R-:W-:Y:S05]  /*cf20*/  BSYNC B0 ;  /* 0x0000000000007941 */ /* 0x000fea0003800000 */
.L_x_26241:
        /* <DEDUP_REMOVED lines=33> */
.L_x_26245:
        /* <DEDUP_REMOVED lines=24> */
.L_x_26246:
[----:B------:R-:W-:Y:S05]  /*d2c0*/  BSYNC B0 ;  /* 0x0000000000007941 */ /* 0x000fea0003800000 */
.L_x_26244:
        /* <DEDUP_REMOVED lines=33> */
.L_x_26248:
        /* <DEDUP_REMOVED lines=24> */
.L_x_26249:
[----:B------:R-:W-:Y:S05]  /*d660*/  BSYNC B0 ;  /* 0x0000000000007941 */ /* 0x000fea0003800000 */
.L_x_26247:
        /* <DEDUP_REMOVED lines=33> */
.L_x_26251:
        /* <DEDUP_REMOVED lines=24> */
.L_x_26252:
[----:B------:R-:W-:Y:S05]  /*da00*/  BSYNC B0 ;  /* 0x0000000000007941 */ /* 0x000fea0003800000 */
.L_x_26250:
        /* <DEDUP_REMOVED lines=33> */
.L_x_26254:
        /* <DEDUP_REMOVED lines=24> */
.L_x_26255:
[----:B------:R-:W-:Y:S05]  /*dda0*/  BSYNC B0 ;  /* 0x0000000000007941 */ /* 0x000fea0003800000 */
.L_x_26253:
        /* <DEDUP_REMOVED lines=31> */
.L_x_26257:
        /* <DEDUP_REMOVED lines=23> */
.L_x_26258:
[----:B------:R-:W-:Y:S05]  /*e110*/  BSYNC B0 ;  /* 0x0000000000007941 */ /* 0x000fea0003800000 */
.L_x_26256:
        /* <DEDUP_REMOVED lines=17> */
[----:B------:R-:W-:Y:S05]  /*e230*/  CALL.REL.NOINC `($__internal_71_$__cuda_sm20_rem_u64) ;  /* 0x000000e8005c7944 */ /* 0x000fea0003c00000 */
[----:B------:R-:W-:Y:S01]  /*e240*/  IMAD.MOV.U32 R2, RZ, RZ, R0 ;  /* 0x000000ffff027224 */ /* 0x000fe200078e0000 */
[----:B------:R-:W-:Y:S01]  /*e250*/  MOV R3, R5 ;  /* 0x0000000500037202 */ /* 0x000fe20000000f00 */
[----:B------:R-:W-:Y:S06]  /*e260*/  BRA `(.L_x_26261) ;  /* 0x00000000004c7947 */ /* 0x000fec0003800000 */
.L_x_26260:
        /* <DEDUP_REMOVED lines=19> */
.L_x_26261:
[----:B------:R-:W-:Y:S05]  /*e3a0*/  BSYNC B0 ;  /* 0x0000000000007941 */ /* 0x000fea0003800000 */
.L_x_26259:
[----:B------:R-:W-:Y:S01]  /*e3b0*/  ULDC.64 UR4, c[0x0][0x5c0] ;  /* 0x0001700000047ab9 */ /* 0x000fe20000000a00 */
[----:B------:R-:W-:Y:S01]  /*e3c0*/  MOV R19, R16 ;  /* 0x0000001000137202 */ /* 0x000fe20000000f00 */
[----:B------:R-:W-:Y:S02]  /*e3d0*/  IMAD R3, R3, UR4, RZ ;  /* 0x0000000403037c24 */ /* 0x000fe4000f8e02ff */
[----:B------:R-:W-:-:S04]  /*e3e0*/  IMAD.WIDE.U32 R18, R2, UR4, R18 ;  /* 0x0000000402127c25 */ /* 0x000fc8000f8e0012 */
[----:B------:R-:W-:-:S04]  /*e3f0*/  IMAD R3, R2, UR5, R3 ;  /* 0x0000000502037c24 */ /* 0x000fc8000f8e0203 */
[----:B------:R-:W-:-:S07]  /*e400*/  IMAD.IADD R16, R19, 0x1, R3 ;  /* 0x0000000113107824 */ /* 0x000fce00078e0203 */
.L_x_26186:
        /* <DEDUP_REMOVED lines=11> */
.L_x_26263:
        /* <DEDUP_REMOVED lines=11> */
.L_x_26262:
[----:B------:R-:W-:Y:S02]  /*e570*/  VIADD R17, R17, 0x80 ;  /* 0x0000008011117836 */ /* 0x000fe40000000000 */
[----:B------:R-:W-:-:S03]  /*e580*/  IMAD.MOV.U32 R3, RZ, RZ, RZ ;  /* 0x000000ffff037224 */ /* 0x000fc600078e00ff */
[----:B------:R-:W-:-:S07]  /*e590*/  MOV R2, R17 ;  /* 0x0000001100027202 */ /* 0x000fce0000000f00 */
.L_x_26182:
[----:B------:R-:W-:Y:S05]  /*e5a0*/  BSYNC B6 ;  /* 0x0000000000067941 */ /* 0x000fea0003800000 */
.L_x_26181:
        /* <DEDUP_REMOVED lines=307> */
.L_x_26266:
        /* <DEDUP_REMOVED lines=32> */
.L_x_26268:
[----:B------:R-:W-:Y:S05]  /*fae0*/  BSYNC B7 ;  /* 0x0000000000077941 */ /* 0x000fea0003800000 */
.L_x_26267:
        /* <DEDUP_REMOVED lines=40> */
.L_x_26271:
        /* <DEDUP_REMOVED lines=24> */
.L_x_26272:
[----:B------:R-:W-:Y:S05]  /*fef0*/  BSYNC B0 ;  /* 0x0000000000007941 */ /* 0x000fea0003800000 */
.L_x_26270:
        /* <DEDUP_REMOVED lines=32> */
.L_x_26274:
        /* <DEDUP_REMOVED lines=24> */
.L_x_26275:
[----:B------:R-:W-:Y:S05]  /*10280*/  BSYNC B0 ;  /* 0x0000000000007941 */ /* 0x000fea0003800000 */
.L_x_26273:
        /* <DEDUP_REMOVED lines=33> */
.L_x_26277:
        /* <DEDUP_REMOVED lines=24> */
.L_x_26278:
[----:B------:R-:W-:Y:S05]  /*10620*/  BSYNC B0 ;  /* 0x0000000000007941 */ /* 0x000fea0003800000 */
.L_x_26276:
        /* <DEDUP_REMOVED lines=33> */
.L_x_26280:
        /* <DEDUP_REMOVED lines=24> */
.L_x_26281:
[----:B------:R-:W-:Y:S05]  /*109c0*/  BSYNC B0 ;  /* 0x0000000000007941 */ /* 0x000fea0003800000 */
.L_x_26279:
        /* <DEDUP_REMOVED lines=33> */
.L_x_26283:
        /* <DEDUP_REMOVED lines=24> */
.L_x_26284:
[----:B------:R-:W-:Y:S05]  /*10d60*/  BSYNC B0 ;  /* 0x0000000000007941 */ /* 0x000fea0003800000 */
.L_x_26282:
        /* <DEDUP_REMOVED lines=33> */
.L_x_26286:
        /* <DEDUP_REMOVED lines=24> */
.L_x_26287:
[----:B------:R-:W-:Y:S05]  /*11100*/  BSYNC B0 ;  /* 0x0000000000007941 */ /* 0x000fea0003800000 */
.L_x_26285:
        /* <DEDUP_REMOVED lines=33> */
.L_x_26289:
        /* <DEDUP_REMOVED lines=24> */
.L_x_26290:
[----:B------:R-:W-:Y:S05]  /*114a0*/  BSYNC B0 ;  /* 0x0000000000007941 */ /* 0x000fea0003800000 */
.L_x_26288:
        /* <DEDUP_REMOVED lines=33> */
.L_x_26292:
        /* <DEDUP_REMOVED lines=24> */
.L_x_26293:
[----:B------:R-:W-:Y:S05]  /*11840*/  BSYNC B0 ;  /* 0x0000000000007941 */ /* 0x000fea0003800000 */
.L_x_26291:
        /* <DEDUP_REMOVED lines=33> */
.L_x_26295:
        /* <DEDUP_REMOVED lines=24> */
.L_x_26296:
[----:B------:R-:W-:Y:S05]  /*11be0*/  BSYNC B0 ;  /* 0x0000000000007941 */ /* 0x000fea0003800000 */
.L_x_26294:
        /* <DEDUP_REMOVED lines=33> */
.L_x_26298:
        /* <DEDUP_REMOVED lines=24> */
.L_x_26299:
[----:B------:R-:W-:Y:S05]  /*11f80*/  BSYNC B0 ;  /* 0x0000000000007941 */ /* 0x000fea0003800000 */
.L_x_26297:
        /* <DEDUP_REMOVED lines=33> */
.L_x_26301:
        /* <DEDUP_REMOVED lines=24> */
.L_x_26302:
[----:B------:R-:W-:Y:S05]  /*12320*/  BSYNC B0 ;  /* 0x0000000000007941 */ /* 0x000fea0003800000 */
.L_x_26300:
        /* <DEDUP_REMOVED lines=33> */
.L_x_26304:
        /* <DEDUP_REMOVED lines=24> */
.L_x_26305:
[----:B------:R-:W-:Y:S05]  /*126c0*/  BSYNC B0 ;  /* 0x0000000000007941 */ /* 0x000fea0003800000 */
.L_x_26303:
        /* <DEDUP_REMOVED lines=33> */
.L_x_26307:
        /* <DEDUP_REMOVED lines=24> */
.L_x_26308:
[----:B------:R-:W-:Y:S05]  /*12a60*/  BSYNC B0 ;  /* 0x0000000000007941 */ /* 0x000fea0003800000 */
.L_x_26306:
        /* <DEDUP_REMOVED lines=33> */
.L_x_26310:
        /* <DEDUP_REMOVED lines=24> */
.L_x_26311:
[----:B------:R-:W-:Y:S05]  /*12e00*/  BSYNC B0 ;  /* 0x0000000000007941 */ /* 0x000fea0003800000 */
.L_x_26309:
        /* <DEDUP_REMOVED lines=33> */
.L_x_26313:
        /* <DEDUP_REMOVED lines=24> */
.L_x_26314:
[----:B------:R-:W-:Y:S05]  /*131a0*/  BSYNC B0 ;  /* 0x0000000000007941 */ /* 0x000fea0003800000 */
.L_x_26312:
        /* <DEDUP_REMOVED lines=33> */
.L_x_26316:
        /* <DEDUP_REMOVED lines=24> */
.L_x_26317:
[----:B------:R-:W-:Y:S05]  /*13540*/  BSYNC B0 ;  /* 0x0000000000007941 */ /* 0x000fea0003800000 */
.L_x_26315:
        /* <DEDUP_REMOVED lines=33> */
.L_x_26319:
        /* <DEDUP_REMOVED lines=24> */
.L_x_26320:
[----:B------:R-:W-:Y:S05]  /*138e0*/  BSYNC B0 ;  /* 0x0000000000007941 */ /* 0x000fea0003800000 */
.L_x_26318:
        /* <DEDUP_REMOVED lines=20> */
[----:B------:R-:W-:Y:S05]  /*13a30*/  CALL.REL.NOINC `($__internal_70_$__cuda_sm20_div_u64) ;  /* 0x0000008c00447944 */ /* 0x000fea0003c00000 */
        /* <DEDUP_REMOVED lines=12> */
.L_x_26322:
        /* <DEDUP_REMOVED lines=24> */
.L_x_26323:
[----:B------:R-:W-:Y:S05]  /*13c80*/  BSYNC B0 ;  /* 0x0000000000007941 */ /* 0x000fea0003800000 */
.L_x_26321:
        /* <DEDUP_REMOVED lines=33> */
.L_x_26325:
        /* <DEDUP_REMOVED lines=24> */
.L_x_26326:
[----:B------:R-:W-:Y:S05]  /*14020*/  BSYNC B0 ;  /* 0x0000000000007941 */ /* 0x000fea0003800000 */
.L_x_26324:
        /* <DEDUP_REMOVED lines=33> */
.L_x_26328:
        /* <DEDUP_REMOVED lines=24> */
.L_x_26329:
[----:B------:R-:W-:Y:S05]  /*143c0*/  BSYNC B0 ;  /* 0x0000000000007941 */ /* 0x000fea0003800000 */
.L_x_26327:
        /* <DEDUP_REMOVED lines=33> */
.L_x_26331:
        /* <DEDUP_REMOVED lines=24> */
.L_x_26332:
[----:B------:R-:W-:Y:S05]  /*14760*/  BSYNC B0 ;  /* 0x0000000000007941 */ /* 0x000fea0003800000 */
.L_x_26330:
        /* <DEDUP_REMOVED lines=33> */
.L_x_26334:
        /* <DEDUP_REMOVED lines=24> */
.L_x_26335:
[----:B------:R-:W-:Y:S05]  /*14b00*/  BSYNC B0 ;  /* 0x0000000000007941 */ /* 0x000fea0003800000 */
.L_x_26333:
        /* <DEDUP_REMOVED lines=33> */
.L_x_26337:
        /* <DEDUP_REMOVED lines=24> */
.L_x_26338:
[----:B------:R-:W-:Y:S05]  /*14ea0*/  BSYNC B0 ;  /* 0x0000000000007941 */ /* 0x000fea0003800000 */
.L_x_26336:
        /* <DEDUP_REMOVED lines=31> */
.L_x_26340:
        /* <DEDUP_REMOVED lines=23> */
.L_x_26341:
[----:B------:R-:W-:Y:S05]  /*15210*/  BSYNC B0 ;  /* 0x0000000000007941 */ /* 0x000fea0003800000 */
.L_x_26339:
        /* <DEDUP_REMOVED lines=17> */
[----:B------:R-:W-:Y:S05]  /*15330*/  CALL.REL.NOINC `($__internal_71_$__cuda_sm20_rem_u64) ;  /* 0x00000078001c7944 */ /* 0x000fea0003c00000 */
[----:B------:R-:W-:Y:S01]  /*15340*/  IMAD.MOV.U32 R2, RZ, RZ, R0 ;  /* 0x000000ffff027224 */ /* 0x000fe200078e0000 */
[----:B------:R-:W-:Y:S01]  /*15350*/  MOV R3, R5 ;  /* 0x0000000500037202 */ /* 0x000fe20000000f00 */
[----:B------:R-:W-:Y:S06]  /*15360*/  BRA `(.L_x_26344) ;  /* 0x00000000004c7947 */ /* 0x000fec0003800000 */
.L_x_26343:
        /* <DEDUP_REMOVED lines=19> */
.L_x_26344:
[----:B------:R-:W-:Y:S05]  /*154a0*/  BSYNC B0 ;  /* 0x0000000000007941 */ /* 0x000fea0003800000 */
.L_x_26342:
[----:B------:R-:W-:Y:S01]  /*154b0*/  ULDC.64 UR4, c[0x0][0x5c0] ;  /* 0x0001700000047ab9 */ /* 0x000fe20000000a00 */
[----:B------:R-:W-:Y:S02]  /*154c0*/  IMAD.MOV.U32 R19, RZ, RZ, R16 ;  /* 0x000000ffff137224 */ /* 0x000fe400078e0010 */
[----:B------:R-:W-:Y:S02]  /*154d0*/  IMAD R3, R3, UR4, RZ ;  /* 0x0000000403037c24 */ /* 0x000fe4000f8e02ff */
[----:B------:R-:W-:-:S04]  /*154e0*/  IMAD.WIDE.U32 R18, R2, UR4, R18 ;  /* 0x0000000402127c25 */ /* 0x000fc8000f8e0012 */
[----:B------:R-:W-:-:S05]  /*154f0*/  IMAD R3, R2, UR5, R3 ;  /* 0x0000000502037c24 */ /* 0x000fca000f8e0203 */
[----:B------:R-:W-:-:S07]  /*15500*/  IADD3 R16, R19, R3, RZ ;  /* 0x0000000313107210 */ /* 0x000fce0007ffe0ff */
.L_x_26269:
        /* <DEDUP_REMOVED lines=11> */
.L_x_26346:
        /* <DEDUP_REMOVED lines=11> */
.L_x_26345:
[----:B------:R-:W-:Y:S01]  /*15670*/  IADD3 R17, R17, 0x80, RZ ;  /* 0x0000008011117810 */ /* 0x000fe20007ffe0ff */
[----:B------:R-:W-:-:S03]  /*15680*/  IMAD.MOV.U32 R3, RZ, RZ, RZ ;  /* 0x000000ffff037224 */ /* 0x000fc600078e00ff */
[----:B------:R-:W-:-:S07]  /*15690*/  MOV R2, R17 ;  /* 0x0000001100027202 */ /* 0x000fce0000000f00 */
.L_x_26265:
[----:B------:R-:W-:Y:S05]  /*156a0*/  BSYNC B6 ;  /* 0x0000000000067941 */ /* 0x000fea0003800000 */
.L_x_26264:
        /* <DEDUP_REMOVED lines=306> */
.L_x_26347:
        /* <DEDUP_REMOVED lines=32> */
.L_x_26349:
[----:B------:R-:W-:Y:S05]  /*16bd0*/  BSYNC B6 ;  /* 0x0000000000067941 */ /* 0x000fea0003800000 */
.L_x_26348:
        /* <DEDUP_REMOVED lines=40> */
.L_x_26352:
        /* <DEDUP_REMOVED lines=24> */
.L_x_26353:
[----:B------:R-:W-:Y:S05]  /*16fe0*/  BSYNC B0 ;  /* 0x0000000000007941 */ /* 0x000fea0003800000 */
.L_x_26351:
        /* <DEDUP_REMOVED lines=32> */
.L_x_26355:
        /* <DEDUP_REMOVED lines=24> */
.L_x_26356:
[----:B------:R-:W-:Y:S05]  /*17370*/  BSYNC B0 ;  /* 0x0000000000007941 */ /* 0x000fea0003800000 */
.L_x_26354:
        /* <DEDUP_REMOVED lines=33> */
.L_x_26358:
        /* <DEDUP_REMOVED lines=24> */
.L_x_26359:
[----:B------:R-:W-:Y:S05]  /*17710*/  BSYNC B0 ;  /* 0x0000000000007941 */ /* 0x000fea0003800000 */
.L_x_26357:
        /* <DEDUP_REMOVED lines=33> */
.L_x_26361:
        /* <DEDUP_REMOVED lines=24> */
.L_x_26362:
[----:B------:R-:W-:Y:S05]  /*17ab0*/  BSYNC B0 ;  /* 0x0000000000007941 */ /* 0x000fea0003800000 */
.L_x_26360:
        /* <DEDUP_REMOVED lines=33> */
.L_x_26364:
        /* <DEDUP_REMOVED lines=24> */
.L_x_26365:
[----:B------:R-:W-:Y:S05]  /*17e50*/  BSYNC B0 ;  /* 0x0000000000007941 */ /* 0x000fea0003800000 */
.L_x_26363:
        /* <DEDUP_REMOVED lines=33> */
.L_x_26367:
        /* <DEDUP_REMOVED lines=24> */
.L_x_26368:
[----:B------:R-:W-:Y:S05]  /*181f0*/  BSYNC B0 ;  /* 0x0000000000007941 */ /* 0x000fea0003800000 */
.L_x_26366:
        /* <DEDUP_REMOVED lines=33> */
.L_x_26370:
        /* <DEDUP_REMOVED lines=24> */
.L_x_26371:
[----:B------:R-:W-:Y:S05]  /*18590*/  BSYNC B0 ;  /* 0x0000000000007941 */ /* 0x000fea0003800000 */
.L_x_26369:
        /* <DEDUP_REMOVED lines=33> */
.L_x_26373:
        /* <DEDUP_REMOVED lines=24> */
.L_x_26374:
[----:B------:R-:W-:Y:S05]  /*18930*/  BSYNC B0 ;  /* 0x0000000000007941 */ /* 0x000fea0003800000 */
.L_x_26372:
        /* <DEDUP_REMOVED lines=33> */
.L_x_26376:
        /* <DEDUP_REMOVED lines=24> */
.L_x_26377:
[----:B------:R-:W-:Y:S05]  /*18cd0*/  BSYNC B0 ;  /* 0x0000000000007941 */ /* 0x000fea0003800000 */
.L_x_26375:
        /* <DEDUP_REMOVED lines=33> */
.L_x_26379:
        /* <DEDUP_REMOVED lines=24> */
.L_x_26380:
[----:B------:R-:W-:Y:S05]  /*19070*/  BSYNC B0 ;  /* 0x0000000000007941 */ /* 0x000fea0003800000 */
.L_x_26378:
        /* <DEDUP_REMOVED lines=33> */
.L_x_26382:
        /* <DEDUP_REMOVED lines=24> */
.L_x_26383:
[----:B------:R-:W-:Y:S05]  /*19410*/  BSYNC B0 ;  /* 0x0000000000007941 */ /* 0x000fea0003800000 */
.L_x_26381:
        /* <DEDUP_REMOVED lines=33> */
.L_x_26385:
        /* <DEDUP_REMOVED lines=24> */
.L_x_26386:
[----:B------:R-:W-:Y:S05]  /*197b0*/  BSYNC B0 ;  /* 0x0000000000007941 */ /* 0x000fea0003800000 */
.L_x_26384:
        /* <DEDUP_REMOVED lines=33> */
.L_x_26388:
        /* <DEDUP_REMOVED lines=24> */
.L_x_26389:
[----:B------:R-:W-:Y:S05]  /*19b50*/  BSYNC B0 ;  /* 0x0000000000007941 */ /* 0x000fea0003800000 */
.L_x_26387:
        /* <DEDUP_REMOVED lines=33> */
.L_x_26391:
        /* <DEDUP_REMOVED lines=24> */
.L_x_26392:
[----:B------:R-:W-:Y:S05]  /*19ef0*/  BSYNC B0 ;  /* 0x0000000000007941 */ /* 0x000fea0003800000 */
.L_x_26390:
        /* <DEDUP_REMOVED lines=33> */
.L_x_26394:
        /* <DEDUP_REMOVED lines=24> */
.L_x_26395:
[----:B------:R-:W-:Y:S05]  /*1a290*/  BSYNC B0 ;  /* 0x0000000000007941 */ /* 0x000fea0003800000 */
.L_x_26393:
        /* <DEDUP_REMOVED lines=33> */
.L_x_26397:
        /* <DEDUP_REMOVED lines=24> */
.L_x_26398:
[----:B------:R-:W-:Y:S05]  /*1a630*/  BSYNC B0 ;  /* 0x0000000000007941 */ /* 0x000fea0003800000 */
.L_x_26396:
        /* <DEDUP_REMOVED lines=33> */
.L_x_26400:
        /* <DEDUP_REMOVED lines=24> */
.L_x_26401:
[----:B------:R-:W-:Y:S05]  /*1a9d0*/  BSYNC B0 ;  /* 0x0000000000007941 */ /* 0x000fea0003800000 */
.L_x_26399:
        /* <DEDUP_REMOVED lines=33> */
.L_x_26403:
        /* <DEDUP_REMOVED lines=24> */
.L_x_26404:
[----:B------:R-:W-:Y:S05]  /*1ad70*/  BSYNC B0 ;  /* 0x0000000000007941 */ /* 0x000fea0003800000 */
.L_x_26402:
        /* <DEDUP_REMOVED lines=33> */
.L_x_26406:
        /* <DEDUP_REMOVED lines=24> */
.L_x_26407:
[----:B------:R-:W-:Y:S05]  /*1b110*/  BSYNC B0 ;  /* 0x0000000000007941 */ /* 0x000fea0003800000 */
.L_x_26405:
        /* <DEDUP_REMOVED lines=33> */
.L_x_26409:
        /* <DEDUP_REMOVED lines=24> */
.L_x_26410:
[----:B------:R-:W-:Y:S05]  /*1b4b0*/  BSYNC B0 ;  /* 0x0000000000007941 */ /* 0x000fea0003800000 */
.L_x_26408:
        /* <DEDUP_REMOVED lines=33> */
.L_x_26412:
        /* <DEDUP_REMOVED lines=24> */
.L_x_26413:
[----:B------:R-:W-:Y:S05]  /*1b850*/  BSYNC B0 ;  /* 0x0000000000007941 */ /* 0x000fea0003800000 */
.L_x_26411:
        /* <DEDUP_REMOVED lines=33> */
.L_x_26415:
        /* <DEDUP_REMOVED lines=24> */
.L_x_26416:
[----:B------:R-:W-:Y:S05]  /*1bbf0*/  BSYNC B0 ;  /* 0x0000000000007941 */ /* 0x000fea0003800000 */
.L_x_26414:
        /* <DEDUP_REMOVED lines=33> */
.L_x_26418:
        /* <DEDUP_REMOVED lines=24> */
.L_x_26419:
[----:B------:R-:W-:Y:S05]  /*1bf90*/  BSYNC B0 ;  /* 0x0000000000007941 */ /* 0x000fea0003800000 */
.L_x_26417:
        /* <DEDUP_REMOVED lines=31> */
.L_x_26421:
        /* <DEDUP_REMOVED lines=23> */
.L_x_26422:
[----:B------:R-:W-:Y:S05]  /*1c300*/  BSYNC B0 ;  /* 0x0000000000007941 */ /* 0x000fea0003800000 */
.L_x_26420:
        /* <DEDUP_REMOVED lines=21> */
.L_x_26424:
        /* <DEDUP_REMOVED lines=19> */
.L_x_26425:
[----:B------:R-:W-:Y:S05]  /*1c590*/  BSYNC B0 ;  /* 0x0000000000007941 */ /* 0x000fea0003800000 */
.L_x_26423:
[----:B------:R-:W-:Y:S01]  /*1c5a0*/  ULDC.64 UR4, c[0x0][0x5c0] ;  /* 0x0001700000047ab9 */ /* 0x000fe20000000a00 */
[----:B------:R-:W-:Y:S02]  /*1c5b0*/  IMAD.MOV.U32 R19, RZ, RZ, R16 ;  /* 0x000000ffff137224 */ /* 0x000fe400078e0010 */
[----:B------:R-:W-:Y:S02]  /*1c5c0*/  IMAD R3, R3, UR4, RZ ;  /* 0x0000000403037c24 */ /* 0x000fe4000f8e02ff */
[----:B------:R-:W-:-:S04]  /*1c5d0*/  IMAD.WIDE.U32 R18, R2, UR4, R18 ;  /* 0x0000000402127c25 */ /* 0x000fc8000f8e0012 */
[----:B------:R-:W-:-:S05]  /*1c5e0*/  IMAD R3, R2, UR5, R3 ;  /* 0x0000000502037c24 */ /* 0x000fca000f8e0203 */
[----:B------:R-:W-:-:S07]  /*1c5f0*/  IADD3 R16, R19, R3, RZ ;  /* 0x0000000313107210 */ /* 0x000fce0007ffe0ff */
.L_x_26350:
        /* <DEDUP_REMOVED lines=10> */
.L_x_26426:
        /* <DEDUP_REMOVED lines=11> */
        .weak           $__internal_70_$__cuda_sm20_div_u64
        .type           $__internal_70_$__cuda_sm20_div_u64,@function
        .size           $__internal_70_$__cuda_sm20_div_u64,($__internal_71_$__cuda_sm20_rem_u64 - $__internal_70_$__cuda_sm20_div_u64)
$__internal_70_$__cuda_sm20_div_u64:
        /* <DEDUP_REMOVED lines=69> */
[----:B------:R-:W-:Y:S06]  /*1cba0*/  RET.REL.NODEC R4 `(_ZN2at6native24index_elementwise_kernelILi128ELi4EZNS0_20cuda_take_put_kernelIhlZZZZZNS0_10put_kernelERNS_14TensorIteratorERKNS_10TensorBaseEbENKUlvE_clEvENKUlvE_clEvENKUlvE_clEvENKUlvE0_clEvEUlRhlE_EEvS4_S7_RKT1_EUliE_EEvlSE_) ;  /* 0xfffffe3404147950 */ /* 0x000fec0003c3ffff */
        .weak           $__internal_71_$__cuda_sm20_rem_u64
        .type           $__internal_71_$__cuda_sm20_rem_u64,@function
        .size           $__internal_71_$__cuda_sm20_rem_u64,(.L_x_27988 - $__internal_71_$__cuda_sm20_rem_u64)
$__internal_71_$__cuda_sm20_rem_u64:
        /* <DEDUP_REMOVED lines=63> */
[----:B------:R-:W-:Y:S06]  /*1cfa0*/  RET.REL.NODEC R2 `(_ZN2at6native24index_elementwise_kernelILi128ELi4EZNS0_20cuda_take_put_kernelIhlZZZZZNS0_10put_kernelERNS_14TensorIteratorERKNS_10TensorBaseEbENKUlvE_clEvENKUlvE_clEvENKUlvE_clEvENKUlvE0_clEvEUlRhlE_EEvS4_S7_RKT1_EUliE_EEvlSE_) ;  /* 0xfffffe3002147950 */ /* 0x000fec0003c3ffff */
.L_x_26427:
        /* <DEDUP_REMOVED lines=13> */
.L_x_27988:


//--------------------- .text._ZN2at6native24index_elementwise_kernelILi128ELi4EZNS0_20cuda_take_put_kernelIhiZZZZZNS0_10put_kernelERNS_14TensorIteratorERKNS_10TensorBaseEbENKUlvE_clEvENKUlvE_clEvENKUlvE_clEvENKUlvE_clEvEUlRhiE0_EEvS4_S7_RKT1_EUliE_EEvlSE_ --------------------------
	.section	.text._ZN2at6native24index_elementwise_kernelILi128ELi4EZNS0_20cuda_take_put_kernelIhiZZZZZNS0_10put_kernelERNS_14TensorIteratorERKNS_10TensorBaseEbENKUlvE_clEvENKUlvE_clEvENKUlvE_clEvENKUlvE_clEvEUlRhiE0_EEvS4_S7_RKT1_EUliE_EEvlSE_,"ax",@progbits
	.align	128
        .global         _ZN2at6native24index_elementwise_kernelILi128ELi4EZNS0_20cuda_take_put_kernelIhiZZZZZNS0_10put_kernelERNS_14TensorIteratorERKNS_10TensorBaseEbENKUlvE_clEvENKUlvE_clEvENKUlvE_clEvENKUlvE_clEvEUlRhiE0_EEvS4_S7_RKT1_EUliE_EEvlSE_
        .type           _ZN2at6native24index_elementwise_kernelILi128ELi4EZNS0_20cuda_take_put_kernelIhiZZZZZNS0_10put_kernelERNS_14TensorIteratorERKNS_10TensorBaseEbENKUlvE_clEvENKUlvE_clEvENKUlvE_clEvENKUlvE_clEvEUlRhiE0_EEvS4_S7_RKT1_EUliE_EEvlSE_,@function
        .size           _ZN2at6native24index_elementwise_kernelILi128ELi4EZNS0_20cuda_take_put_kernelIhiZZZZZNS0_10put_kernelERNS_14TensorIteratorERKNS_10TensorBaseEbENKUlvE_clEvENKUlvE_clEvENKUlvE_clEvENKUlvE_clEvEUlRhiE0_EEvS4_S7_RKT1_EUliE_EEvlSE_,(.L_x_28148 - _ZN2at6native24index_elementwise_kernelILi128ELi4EZNS0_20cuda_take_put_kernelIhiZZZZZNS0_10put_kernelERNS_14TensorIteratorERKNS_10TensorBaseEbENKUlvE_clEvENKUlvE_clEvENKUlvE_clEvENKUlvE_clEvEUlRhiE0_EEvS4_S7_RKT1_EUliE_EEvlSE_)
        .other          _ZN2at6native24index_elementwise_kernelILi128ELi4EZNS0_20cuda_take_put_kernelIhiZZZZZNS0_10put_kernelERNS_14TensorIteratorERKNS_10TensorBaseEbENKUlvE_clEvENKUlvE_clEvENKUlvE_clEvENKUlvE_clEvEUlRhiE0_EEvS4_S7_RKT1_EUliE_EEvlSE_,@"STO_CUDA_ENTRY STV_DEFAULT"
_ZN2at6native24index_elementwise_kernelILi128ELi4EZNS0_20cuda_take_put_kernelIhiZZZZZNS0_10put_kernelERNS_14TensorIteratorERKNS_10TensorBaseEbENKUlvE_clEvENKUlvE_clEvENKUlvE_clEvENKUlvE_clEvEUlRhiE0_EEvS4_S7_RKT1_EUliE_EEvlSE_:
.text._ZN2at6native24index_elementwise_kernelILi128ELi4EZNS0_20cuda_take_put_kernelIhiZZZZZNS0_10put_kernelERNS_14TensorIteratorERKNS_10TensorBaseEbENKUlvE_clEvENKUlvE_clEvENKUlvE_clEvENKUlvE_clEvEUlRhiE0_EEvS4_S7_RKT1_EUliE_EEvlSE_:
        /* <DEDUP_REMOVED lines=315> */
.L_x_26430:
        /* <DEDUP_REMOVED lines=32> */
.L_x_26432:
[----:B------:R-:W-:Y:S05]  /*15b0*/  BSYNC B6 ;  /* 0x0000000000067941 */ /* 0x000fea0003800000 */
.L_x_26431:
        /* <DEDUP_REMOVED lines=284> */
.L_x_26433:
        /* <DEDUP_REMOVED lines=9> */
.L_x_26429:
[----:B------:R-:W-:Y:S05]  /*2810*/  BSYNC B7 ;  /* 0x0000000000077941 */ /* 0x000fea0003800000 */
.L_x_26428:
        /* <DEDUP_REMOVED lines=307> */
.L_x_26436:
        /* <DEDUP_REMOVED lines=32> */
.L_x_26438:
[----:B------:R-:W-:Y:S05]  /*3d50*/  BSYNC B6 ;  /* 0x0000000000067941 */ /* 0x000fea0003800000 */
.L_x_26437:
        /* <DEDUP_REMOVED lines=284> */
.L_x_26439:
        /* <DEDUP_REMOVED lines=8> */
.L_x_26435:
[----:B------:R-:W-:Y:S05]  /*4fa0*/  BSYNC B7 ;  /* 0x0000000000077941 */ /* 0x000fea0003800000 */
.L_x_26434:
        /* <DEDUP_REMOVED lines=307> */
.L_x_26442:
        /* <DEDUP_REMOVED lines=32> */
.L_x_26444:
[----:B------:R-:W-:Y:S05]  /*64e0*/  BSYNC B6 ;  /* 0x0000000000067941 */ /* 0x000fea0003800000 */
.L_x_26443:
        /* <DEDUP_REMOVED lines=284> */
.L_x_26445:
        /* <DEDUP_REMOVED lines=8> */
.L_x_26441:
[----:B------:R-:W-:Y:S05]  /*7730*/  BSYNC B7 ;  /* 0x0000000000077941 */ /* 0x000fea0003800000 */
.L_x_26440:
        /* <DEDUP_REMOVED lines=306> */
.L_x_26446:
        /* <DEDUP_REMOVED lines=32> */
.L_x_26448:
[----:B------:R-:W-:Y:S05]  /*8c60*/  BSYNC B6 ;  /* 0x0000000000067941 */ /* 0x000fea0003800000 */
.L_x_26447:
        /* <DEDUP_REMOVED lines=284> */
.L_x_26449:
[----:B------:R-:W2:Y:S01]  /*9e30*/  LDG.E.U8 R19, desc[UR36][R18.64] ;  /* 0x0000002412137981 */ /* 0x000ea2000c1e1100 */
[----:B------:R-:W-:Y:S02]  /*9e40*/  ULDC.64 UR4, c[0x0][0x5c0] ;  /* 0x0001700000047ab9 */ /* 0x000fe40000000a00 */
[----:B------:R-:W-:-:S04]  /*9e50*/  IADD3 R2, P0, R3, UR4, RZ ;  /* 0x0000000403027c10 */ /* 0x000fc8000ff1e0ff */
[----:B------:R-:W-:-:S05]  /*9e60*/  LEA.HI.X.SX32 R3, R3, UR5, 0x1, P0 ;  /* 0x0000000503037c11 */ /* 0x000fca00080f0eff */
[----:B--2---:R-:W-:Y:S01]  /*9e70*/  STG.E.U8 desc[UR36][R2.64], R19 ;  /* 0x0000001302007986 */ /* 0x004fe2000c101124 */
[----:B------:R-:W-:Y:S05]  /*9e80*/  EXIT ;  /* 0x000000000000794d */ /* 0x000fea0003800000 */
.L_x_26450:
        /* <DEDUP_REMOVED lines=15> */
.L_x_28148:


//--------------------- .text._ZN2at6native24index_elementwise_kernelILi128ELi4EZNS0_20cuda_take_put_kernelIhiZZZZZNS0_10put_kernelERNS_14TensorIteratorERKNS_10TensorBaseEbENKUlvE_clEvENKUlvE_clEvENKUlvE_clEvENKUlvE_clEvEUlRhiE_EEvS4_S7_RKT1_EUliE_EEvlSE_ --------------------------
	.section	.text._ZN2at6native24index_elementwise_kernelILi128ELi4EZNS0_20cuda_take_put_kernelIhiZZZZZNS0_10put_kernelERNS_14TensorIteratorERKNS_10TensorBaseEbENKUlvE_clEvENKUlvE_clEvENKUlvE_clEvENKUlvE_clEvEUlRhiE_EEvS4_S7_RKT1_EUliE_EEvlSE_,"ax",@progbits
	.align	128
        .global         _ZN2at6native24index_elementwise_kernelILi128ELi4EZNS0_20cuda_take_put_kernelIhiZZZZZNS0_10put_kernelERNS_14TensorIteratorERKNS_10TensorBaseEbENKUlvE_clEvENKUlvE_clEvENKUlvE_clEvENKUlvE_clEvEUlRhiE_EEvS4_S7_RKT1_EUliE_EEvlSE_
        .type           _ZN2at6native24index_elementwise_kernelILi128ELi4EZNS0_20cuda_take_put_kernelIhiZZZZZNS0_10put_kernelERNS_14TensorIteratorERKNS_10TensorBaseEbENKUlvE_clEvENKUlvE_clEvENKUlvE_clEvENKUlvE_clEvEUlRhiE_EEvS4_S7_RKT1_EUliE_EEvlSE_,@function
        .size           _ZN2at6native24index_elementwise_kernelILi128ELi4EZNS0_20cuda_take_put_kernelIhiZZZZZNS0_10put_kernelERNS_14TensorIteratorERKNS_10TensorBaseEbENKUlvE_clEvENKUlvE_clEvENKUlvE_clEvENKUlvE_clEvEUlRhiE_EEvS4_S7_RKT1_EUliE_EEvlSE_,(.L_x_28149 - _ZN2at6native24index_elementwise_kernelILi128ELi4EZNS0_20cuda_take_put_kernelIhiZZZZZNS0_10put_kernelERNS_14TensorIteratorERKNS_10TensorBaseEbENKUlvE_clEvENKUlvE_clEvENKUlvE_clEvENKUlvE_clEvEUlRhiE_EEvS4_S7_RKT1_EUliE_EEvlSE_)
        .other          _ZN2at6native24index_elementwise_kernelILi128ELi4EZNS0_20cuda_take_put_kernelIhiZZZZZNS0_10put_kernelERNS_14TensorIteratorERKNS_10TensorBaseEbENKUlvE_clEvENKUlvE_clEvENKUlvE_clEvENKUlvE_clEvEUlRhiE_EEvS4_S7_RKT1_EUliE_EEvlSE_,@"STO_CUDA_ENTRY STV_DEFAULT"
_ZN2at6native24index_elementwise_kernelILi128ELi4EZNS0_20cuda_take_put_kernelIhiZZZZZNS0_10put_kernelERNS_14TensorIteratorERKNS_10TensorBaseEbENKUlvE_clEvENKUlvE_clEvENKUlvE_clEvENKUlvE_clEvEUlRhiE_EEvS4_S7_RKT1_EUliE_EEvlSE_:
.text._ZN2at6native24index_elementwise_kernelILi128ELi4EZNS0_20cuda_take_put_kernelIhiZZZZZNS0_10put_kernelERNS_14TensorIteratorERKNS_10TensorBaseEbENKUlvE_clEvENKUlvE_clEvENKUlvE_clEvENKUlvE_clEvEUlRhiE_EEvS4_S7_RKT1_EUliE_EEvlSE_:
        /* <DEDUP_REMOVED lines=315> */
.L_x_26453:
        /* <DEDUP_REMOVED lines=32> */
.L_x_26455:
[----:B------:R-:W-:Y:S05]  /*15b0*/  BSYNC B6 ;  /* 0x0000000000067941 */ /* 0x000fea0003800000 */
.L_x_26454:
        /* <DEDUP_REMOVED lines=284> */
.L_x_26456:
        /* <DEDUP_REMOVED lines=12> */
.L_x_26458:
        /* <DEDUP_REMOVED lines=11> */
.L_x_26457:
[----:B------:R-:W-:Y:S02]  /*28f0*/  IMAD R22, R25, 0x200, R22 ;  /* 0x0000020019167824 */ /* 0x000fe400078e0216 */
[----:B-1----:R-:W-:-:S03]  /*2900*/  IMAD.MOV.U32 R3, RZ, RZ, RZ ;  /* 0x000000ffff037224 */ /* 0x002fc600078e00ff */
[----:B------:R-:W-:-:S04]  /*2910*/  IADD3 R23, R22, 0x80, RZ ;  /* 0x0000008016177810 */ /* 0x000fc80007ffe0ff */
[----:B------:R-:W-:-:S07]  /*2920*/  MOV R2, R23 ;  /* 0x0000001700027202 */ /* 0x000fce0000000f00 */
.L_x_26452:
[----:B------:R-:W-:Y:S05]  /*2930*/  BSYNC B7 ;  /* 0x0000000000077941 */ /* 0x000fea0003800000 */
.L_x_26451:
        /* <DEDUP_REMOVED lines=307> */
.L_x_26461:
        /* <DEDUP_REMOVED lines=32> */
.L_x_26463:
[----:B------:R-:W-:Y:S05]  /*3e70*/  BSYNC B6 ;  /* 0x0000000000067941 */ /* 0x000fea0003800000 */
.L_x_26462:
        /* <DEDUP_REMOVED lines=284> */
.L_x_26464:
        /* <DEDUP_REMOVED lines=12> */
.L_x_26466:
        /* <DEDUP_REMOVED lines=11> */
.L_x_26465:
[----:B------:R-:W-:Y:S01]  /*51b0*/  IADD3 R23, R23, 0x80, RZ ;  /* 0x0000008017177810 */ /* 0x000fe20007ffe0ff */
[----:B-1----:R-:W-:-:S04]  /*51c0*/  HFMA2.MMA R3, -RZ, RZ, 0, 0 ;  /* 0x00000000ff037435 */ /* 0x002fc800000001ff */
[----:B------:R-:W-:-:S07]  /*51d0*/  IMAD.MOV.U32 R2, RZ, RZ, R23 ;  /* 0x000000ffff027224 */ /* 0x000fce00078e0017 */
.L_x_26460:
[----:B------:R-:W-:Y:S05]  /*51e0*/  BSYNC B7 ;  /* 0x0000000000077941 */ /* 0x000fea0003800000 */
.L_x_26459:
        /* <DEDUP_REMOVED lines=307> */
.L_x_26469:
        /* <DEDUP_REMOVED lines=32> */
.L_x_26471:
[----:B------:R-:W-:Y:S05]  /*6720*/  BSYNC B6 ;  /* 0x0000000000067941 */ /* 0x000fea0003800000 */
.L_x_26470:
        /* <DEDUP_REMOVED lines=284> */
.L_x_26472:
        /* <DEDUP_REMOVED lines=12> */
.L_x_26474:
        /* <DEDUP_REMOVED lines=11> */
.L_x_26473:
[----:B------:R-:W-:Y:S01]  /*7a60*/  VIADD R23, R23, 0x80 ;  /* 0x0000008017177836 */ /* 0x000fe20000000000 */
[----:B-1----:R-:W-:-:S04]  /*7a70*/  HFMA2.MMA R3, -RZ, RZ, 0, 0 ;  /* 0x00000000ff037435 */ /* 0x002fc800000001ff */
[----:B------:R-:W-:-:S07]  /*7a80*/  MOV R2, R23 ;  /* 0x0000001700027202 */ /* 0x000fce0000000f00 */
.L_x_26468:
[----:B------:R-:W-:Y:S05]  /*7a90*/  BSYNC B7 ;  /* 0x0000000000077941 */ /* 0x000fea0003800000 */
.L_x_26467:
        /* <DEDUP_REMOVED lines=306> */
.L_x_26475:
        /* <DEDUP_REMOVED lines=32> */
.L_x_26477:
[----:B------:R-:W-:Y:S05]  /*8fc0*/  BSYNC B6 ;  /* 0x0000000000067941 */ /* 0x000fea0003800000 */
.L_x_26476:
        /* <DEDUP_REMOVED lines=284> */
.L_x_26478:
        /* <DEDUP_REMOVED lines=11> */
.L_x_26479:
        /* <DEDUP_REMOVED lines=11> */
.L_x_26480:
        /* <DEDUP_REMOVED lines=9> */
.L_x_28149:


//--------------------- .text._ZN2at6native24index_elementwise_kernelILi128ELi4EZNS0_16gpu_index_kernelIZZZNS0_31index_put_kernel_quantized_cudaERNS_14TensorIteratorEN3c108ArrayRefIlEES7_bdiENKUlvE_clEvENKUlvE3_clEvEUlPcPKclE_EEvRNS_18TensorIteratorBaseES7_S7_RKT_bEUliE_EEvlT1_ --------------------------
	.section	.text._ZN2at6native24index_elementwise_kernelILi128ELi4EZNS0_16gpu_index_kernelIZZZNS0_31index_put_kernel_quantized_cudaERNS_14TensorIteratorEN3c108ArrayRefIlEES7_bdiENKUlvE_clEvENKUlvE3_clEvEUlPcPKclE_EEvRNS_18TensorIteratorBaseES7_S7_RKT_bEUliE_EEvlT1_,"ax",@progbits
	.align	128
        .global         _ZN2at6native24index_elementwise_kernelILi128ELi4EZNS0_16gpu_index_kernelIZZZNS0_31index_put_kernel_quantized_cudaERNS_14TensorIteratorEN3c108ArrayRefIlEES7_bdiENKUlvE_clEvENKUlvE3_clEvEUlPcPKclE_EEvRNS_18TensorIteratorBaseES7_S7_RKT_bEUliE_EEvlT1_
        .type           _ZN2at6native24index_elementwise_kernelILi128ELi4EZNS0_16gpu_index_kernelIZZZNS0_31index_put_kernel_quantized_cudaERNS_14TensorIteratorEN3c108ArrayRefIlEES7_bdiENKUlvE_clEvENKUlvE3_clEvEUlPcPKclE_EEvRNS_18TensorIteratorBaseES7_S7_RKT_bEUliE_EEvlT1_,@function
        .size           _ZN2at6native24index_elementwise_kernelILi128ELi4EZNS0_16gpu_index_kernelIZZZNS0_31index_put_kernel_quantized_cudaERNS_14TensorIteratorEN3c108ArrayRefIlEES7_bdiENKUlvE_clEvENKUlvE3_clEvEUlPcPKclE_EEvRNS_18TensorIteratorBaseES7_S7_RKT_bEUliE_EEvlT1_,(.L_x_28150 - _ZN2at6native24index_elementwise_kernelILi128ELi4EZNS0_16gpu_index_kernelIZZZNS0_31index_put_kernel_quantized_cudaERNS_14TensorIteratorEN3c108ArrayRefIlEES7_bdiENKUlvE_clEvENKUlvE3_clEvEUlPcPKclE_EEvRNS_18TensorIteratorBaseES7_S7_RKT_bEUliE_EEvlT1_)
        .other          _ZN2at6native24index_elementwise_kernelILi128ELi4EZNS0_16gpu_index_kernelIZZZNS0_31index_put_kernel_quantized_cudaERNS_14TensorIteratorEN3c108ArrayRefIlEES7_bdiENKUlvE_clEvENKUlvE3_clEvEUlPcPKclE_EEvRNS_18TensorIteratorBaseES7_S7_RKT_bEUliE_EEvlT1_,@"STO_CUDA_ENTRY STV_DEFAULT"
_ZN2at6native24index_elementwise_kernelILi128ELi4EZNS0_16gpu_index_kernelIZZZNS0_31index_put_kernel_quantized_cudaERNS_14TensorIteratorEN3c108ArrayRefIlEES7_bdiENKUlvE_clEvENKUlvE3_clEvEUlPcPKclE_EEvRNS_18TensorIteratorBaseES7_S7_RKT_bEUliE_EEvlT1_:
.text._ZN2at6native24index_elementwise_kernelILi128ELi4EZNS0_16gpu_index_kernelIZZZNS0_31index_put_kernel_quantized_cudaERNS_14TensorIteratorEN3c108ArrayRefIlEES7_bdiENKUlvE_clEvENKUlvE3_clEvEUlPcPKclE_EEvRNS_18TensorIteratorBaseES7_S7_RKT_bEUliE_EEvlT1_:
[----:B------:R-:W0:Y:S01]  /*0000*/  LDC R1, c[0x0][0x28] ;  /* 0x00000a00ff017b82 */ /* 0x000e220000000800 */
[----:B------:R-:W1:Y:S01]  /*0010*/  S2R R30, SR_CTAID.X ;  /* 0x00000000001e7919 */ /* 0x000e620000002500 */
[----:B------:R-:W-:Y:S01]  /*0020*/  ULDC.64 UR4, c[0x0][0x210] ;  /* 0x0000840000047ab9 */ /* 0x000fe20000000a00 */
[----:B------:R-:W-:Y:S01]  /*0030*/  ULDC.64 UR36, c[0x0][0x208] ;  /* 0x0000820000247ab9 */ /* 0x000fe20000000a00 */
[----:B------:R-:W-:Y:S01]  /*0040*/  BSSY B8, `(.L_x_26481) ;  /* 0x00002db000087945 */ /* 0x000fe20003800000 */
[----:B------:R-:W1:Y:S01]  /*0050*/  S2R R29, SR_TID.X ;  /* 0x00000000001d7919 */ /* 0x000e620000002100 */
[----:B------:R-:W-:Y:S01]  /*0060*/  HFMA2.MMA R3, -RZ, RZ, 0, 0 ;  /* 0x00000000ff037435 */ /* 0x000fe200000001ff */
[----:B-1----:R-:W-:-:S04]  /*0070*/  IMAD R2, R30, 0x200, R29 ;  /* 0x000002001e027824 */ /* 0x002fc800078e021d */
[----:B------:R-:W-:Y:S01]  /*0080*/  IMAD.MOV.U32 R23, RZ, RZ, R2 ;  /* 0x000000ffff177224 */ /* 0x000fe200078e0002 */
[----:B------:R-:W-:-:S04]  /*0090*/  ISETP.GE.U32.AND P0, PT, R2, UR4, PT ;  /* 0x0000000402007c0c */ /* 0x000fc8000bf06070 */
[----:B------:R-:W-:-:S13]  /*00a0*/  ISETP.GE.AND.EX P0, PT, RZ, UR5, PT, P0 ;  /* 0x00000005ff007c0c */ /* 0x000fda000bf06300 */
[----:B0-----:R-:W-:Y:S05]  /*00b0*/  @P0 BRA `(.L_x_26482) ;  /* 0x0000002c004c0947 */ /* 0x001fea0003800000 */
[----:B------:R-:W0:Y:S01]  /*00c0*/  LDC R0, c[0x0][0x218] ;  /* 0x00008600ff007b82 */ /* 0x000e220000000800 */
[----:B------:R-:W-:Y:S01]  /*00d0*/  IMAD.MOV.U32 R28, RZ, RZ, RZ ;  /* 0x000000ffff1c7224 */ /* 0x000fe200078e00ff */
[----:B------:R-:W-:Y:S01]  /*00e0*/  MOV R27, RZ ;  /* 0x000000ff001b7202 */ /* 0x000fe20000000f00 */
[----:B------:R-:W-:Y:S01]  /*00f0*/  IMAD.MOV.U32 R18, RZ, RZ, RZ ;  /* 0x000000ffff127224 */ /* 0x000fe200078e00ff */
[----:B0-----:R-:W-:-:S13]  /*0100*/  ISETP.NE.AND P0, PT, R0, RZ, PT ;  /* 0x000000ff0000720c */ /* 0x001fda0003f05270 */
[----:B------:R-:W-:Y:S05]  /*0110*/  @!P0 BRA `(.L_x_26483) ;  /* 0x0000001400708947 */ /* 0x000fea0003800000 */
[----:B------:R-:W-:Y:S01]  /*0120*/  IMAD.MOV.U32 R22, RZ, RZ, RZ ;  /* 0x000000ffff167224 */ /* 0x000fe200078e00ff */
[----:B------:R-:W-:Y:S01]  /*0130*/  ULDC.64 UR4, c[0x0][0x220] ;  /* 0x0000880000047ab9 */ /* 0x000fe20000000a00 */
[----:B------:R-:W-:Y:S01]  /*0140*/  ISETP.NE.AND P0, PT, R0, 0x1, PT ;  /* 0x000000010000780c */ /* 0x000fe20003f05270 */
[----:B------:R-:W-:Y:S01]  /*0150*/  ULDC UR6, c[0x0][0x350] ;  /* 0x0000d40000067ab9 */ /* 0x000fe20000000800 */
        /* <DEDUP_REMOVED lines=18> */
[----:B------:R-:W-:Y:S01]  /*0280*/  IMAD R3, R2, UR6, R3 ;  /* 0x0000000602037c24 */ /* 0x000fe2000f8e0203 */
[----:B------:R-:W-:-:S03]  /*0290*/  ULDC.64 UR6, c[0x0][0x358] ;  /* 0x0000d60000067ab9 */ /* 0x000fc60000000a00 */
[C---:B------:R-:W-:Y:S02]  /*02a0*/  IMAD R27, R3.reuse, UR4, R27 ;  /* 0x00000004031b7c24 */ /* 0x040fe4000f8e021b */
[C---:B------:R-:W-:Y:S02]  /*02b0*/  IMAD R18, R3.reuse, UR6, R18 ;  /* 0x0000000603127c24 */ /* 0x040fe4000f8e0212 */
[----:B------:R-:W-:Y:S01]  /*02c0*/  IMAD R28, R3, UR7, R28 ;  /* 0x00000007031c7c24 */ /* 0x000fe2000f8e021c */
[----:B------:R-:W-:Y:S06]  /*02d0*/  @!P0 BRA `(.L_x_26483) ;  /* 0x0000001400008947 */ /* 0x000fec0003800000 */
[----:B------:R-:W-:Y:S01]  /*02e0*/  IMAD.MOV.U32 R4, RZ, RZ, RZ ;  /* 0x000000ffff047224 */ /* 0x000fe200078e00ff */
[----:B------:R-:W-:Y:S01]  /*02f0*/  ULDC.64 UR4, c[0x0][0x238] ;  /* 0x00008e0000047ab9 */ /* 0x000fe20000000a00 */
[----:B------:R-:W-:Y:S01]  /*0300*/  ISETP.NE.AND P0, PT, R0, 0x3, PT ;  /* 0x000000030000780c */ /* 0x000fe20003f05270 */
[----:B------:R-:W-:Y:S01]  /*0310*/  ULDC UR6, c[0x0][0x368] ;  /* 0x0000da0000067ab9 */ /* 0x000fe20000000800 */
        /* <DEDUP_REMOVED lines=24> */
[----:B------:R-:W-:Y:S01]  /*04a0*/  HFMA2.MMA R4, -RZ, RZ, 0, 0 ;  /* 0x00000000ff047435 */ /* 0x000fe200000001ff */
[----:B------:R-:W-:Y:S01]  /*04b0*/  ULDC.64 UR4, c[0x0][0x250] ;  /* 0x0000940000047ab9 */ /* 0x000fe20000000a00 */
[----:B------:R-:W-:Y:S01]  /*04c0*/  ISETP.NE.AND P0, PT, R0, 0x5, PT ;  /* 0x000000050000780c */ /* 0x000fe20003f05270 */
[----:B------:R-:W-:-:S07]  /*04d0*/  ULDC UR6, c[0x0][0x380] ;  /* 0x0000e00000067ab9 */ /* 0x000fce0000000800 */
        /* <DEDUP_REMOVED lines=278> */
[----:B------:R-:W-:Y:S02]  /*1640*/  ULDC UR6, c[0x0][0x470] ;  /* 0x00011c0000067ab9 */ /* 0x000fe40000000800 */
        /* <DEDUP_REMOVED lines=8> */
[----:B------:R-:W-:-:S07]  /*16d0*/  IMAD R28, R5, UR6, R28 ;  /* 0x00000006051c7c24 */ /* 0x000fce000f8e021c */
.L_x_26483:
[----:B------:R-:W0:Y:S01]  /*16e0*/  LDC.64 R2, c[0x0][0x488] ;  /* 0x00012200ff027b82 */ /* 0x000e220000000a00 */
[----:B------:R-:W-:Y:S01]  /*16f0*/  ULDC.64 UR4, c[0x0][0x480] ;  /* 0x0001200000047ab9 */ /* 0x000fe20000000a00 */
[----:B------:R-:W-:Y:S02]  /*1700*/  CS2R R16, SRZ ;  /* 0x0000000000107805 */ /* 0x000fe4000001ff00 */
[----:B------:R-:W-:-:S04]  /*1710*/  IADD3 R18, P1, R18, UR4, RZ ;  /* 0x0000000412127c10 */ /* 0x000fc8000ff3e0ff */
[----:B------:R-:W-:Y:S02]  /*1720*/  IADD3.X R19, RZ, UR5, RZ, P1, !PT ;  /* 0x00000005ff137c10 */ /* 0x000fe40008ffe4ff */
[----:B0-----:R-:W-:-:S04]  /*1730*/  ISETP.NE.U32.AND P0, PT, R2, RZ, PT ;  /* 0x000000ff0200720c */ /* 0x001fc80003f05070 */
[----:B------:R-:W-:-:S13]  /*1740*/  ISETP.NE.AND.EX P0, PT, R3, RZ, PT, P0 ;  /* 0x000000ff0300720c */ /* 0x000fda0003f05300 */
[----:B------:R-:W-:Y:S05]  /*1750*/  @!P0 BRA `(.L_x_26484) ;  /* 0x0000001400388947 */ /* 0x000fea0003800000 */
[----:B------:R-:W-:Y:S02]  /*1760*/  ISETP.GT.U32.AND P0, PT, R2, 0x1, PT ;  /* 0x000000010200780c */ /* 0x000fe40003f04070 */
[----:B------:R-:W-:Y:S01]  /*1770*/  CS2R R16, SRZ ;  /* 0x0000000000107805 */ /* 0x000fe2000001ff00 */
[----:B------:R-:W-:Y:S01]  /*1780*/  IMAD.MOV.U32 R25, RZ, RZ, RZ ;  /* 0x000000ffff197224 */ /* 0x000fe200078e00ff */
[----:B------:R-:W-:-:S04]  /*1790*/  ISETP.GT.U32.AND.EX P0, PT, R3, RZ, PT, P0 ;  /* 0x000000ff0300720c */ /* 0x000fc80003f04100 */
[----:B------:R-:W-:Y:S02]  /*17a0*/  SEL R26, R2, 0x1, P0 ;  /* 0x00000001021a7807 */ /* 0x000fe40000000000 */
[----:B------:R-:W-:Y:S02]  /*17b0*/  SEL R22, R3, RZ, P0 ;  /* 0x000000ff03167207 */ /* 0x000fe40000000000 */
[----:B------:R-:W-:-:S04]  /*17c0*/  IADD3 R0, P1, R26, -0x1, RZ ;  /* 0xffffffff1a007810 */ /* 0x000fc80007f3e0ff */
[----:B------:R-:W-:Y:S02]  /*17d0*/  ISETP.GE.U32.AND P0, PT, R0, 0x3, PT ;  /* 0x000000030000780c */ /* 0x000fe40003f06070 */
[----:B------:R-:W-:-:S04]  /*17e0*/  IADD3.X R0, R22, -0x1, RZ, P1, !PT ;  /* 0xffffffff16007810 */ /* 0x000fc80000ffe4ff */
[----:B------:R-:W-:-:S13]  /*17f0*/  ISETP.GE.U32.AND.EX P0, PT, R0, RZ, PT, P0 ;  /* 0x000000ff0000720c */ /* 0x000fda0003f06100 */
[----:B------:R-:W-:Y:S05]  /*1800*/  @!P0 BRA `(.L_x_26485) ;  /* 0x0000000800e48947 */ /* 0x000fea0003800000 */
[----:B------:R-:W-:Y:S01]  /*1810*/  LOP3.LUT R3, R26, 0x3, RZ, 0xc0, !PT ;  /* 0x000000031a037812 */ /* 0x000fe200078ec0ff */
[----:B------:R-:W-:Y:S01]  /*1820*/  BSSY B7, `(.L_x_26485) ;  /* 0x00000b7000077945 */ /* 0x000fe20003800000 */
[----:B------:R-:W-:Y:S01]  /*1830*/  CS2R R16, SRZ ;  /* 0x0000000000107805 */ /* 0x000fe2000001ff00 */
[----:B------:R-:W-:Y:S01]  /*1840*/  IMAD.MOV.U32 R25, RZ, RZ, RZ ;  /* 0x000000ffff197224 */ /* 0x000fe200078e00ff */
[----:B------:R-:W-:Y:S02]  /*1850*/  IADD3 R24, P0, R3, -R26, RZ ;  /* 0x8000001a03187210 */ /* 0x000fe40007f1e0ff */
[----:B------:R-:W-:-:S03]  /*1860*/  MOV R23, 0x8 ;  /* 0x0000000800177802 */ /* 0x000fc60000000f00 */
[----:B------:R-:W-:-:S08]  /*1870*/  IMAD.X R22, RZ, RZ, ~R22, P0 ;  /* 0x000000ffff167224 */ /* 0x000fd000000e0e16 */
.L_x_26494:
[----:B------:R-:W0:Y:S02]  /*1880*/  LDC.64 R2, c[0x0][R23+0x488] ;  /* 0x0001220017027b82 */ /* 0x000e240000000a00 */
[----:B0-----:R-:W-:-:S05]  /*1890*/  IADD3 R4, P0, R2, R28, RZ ;  /* 0x0000001c02047210 */ /* 0x001fca0007f1e0ff */
[----:B------:R-:W-:-:S05]  /*18a0*/  IMAD.X R5, RZ, RZ, R3, P0 ;  /* 0x000000ffff057224 */ /* 0x000fca00000e0603 */
[----:B------:R-:W2:Y:S01]  /*18b0*/  LDG.E.64 R32, desc[UR36][R4.64] ;  /* 0x0000002404207981 */ /* 0x000ea2000c1e1b00 */
[----:B------:R-:W0:Y:S01]  /*18c0*/  LDC.64 R2, c[0x0][R23+0x550] ;  /* 0x0001540017027b82 */ /* 0x000e220000000a00 */
[----:B------:R-:W-:Y:S01]  /*18d0*/  BSSY B6, `(.L_x_26486) ;  /* 0x0000019000067945 */ /* 0x000fe20003800000 */
[----:B0-----:R-:W-:-:S04]  /*18e0*/  IADD3 R7, P0, RZ, -R2, RZ ;  /* 0x80000002ff077210 */ /* 0x001fc80007f1e0ff */
[----:B------:R-:W-:Y:S02]  /*18f0*/  IADD3.X R0, RZ, ~R3, RZ, P0, !PT ;  /* 0x80000003ff007210 */ /* 0x000fe400007fe4ff */
[C---:B--2---:R-:W-:Y:S01]  /*1900*/  ISETP.GE.U32.AND P0, PT, R32.reuse, R2, PT ;  /* 0x000000022000720c */ /* 0x044fe20003f06070 */
[----:B------:R-:W-:Y:S01]  /*1910*/  IMAD.MOV.U32 R31, RZ, RZ, R33 ;  /* 0x000000ffff1f7224 */ /* 0x000fe200078e0021 */
[----:B------:R-:W-:Y:S02]  /*1920*/  ISETP.GE.U32.AND P1, PT, R32, R7, PT ;  /* 0x000000072000720c */ /* 0x000fe40003f26070 */
[C---:B------:R-:W-:Y:S02]  /*1930*/  ISETP.GE.AND.EX P0, PT, R33.reuse, R3, PT, P0 ;  /* 0x000000032100720c */ /* 0x040fe40003f06300 */
[----:B------:R-:W-:-:S13]  /*1940*/  ISETP.GE.AND.EX P1, PT, R33, R0, PT, P1 ;  /* 0x000000002100720c */ /* 0x000fda0003f26310 */
        /* <DEDUP_REMOVED lines=9> */
[----:B------:R-:W-:Y:S01]  /*19e0*/  IMAD.U32 R6, RZ, RZ, UR4 ;  /* 0x00000004ff067e24 */ /* 0x000fe2000f8e00ff */
[----:B------:R-:W-:Y:S01]  /*19f0*/  MOV R10, UR6 ;  /* 0x00000006000a7c02 */ /* 0x000fe20008000f00 */
[----:B------:R-:W-:-:S02]  /*1a00*/  IMAD.U32 R7, RZ, RZ, UR5 ;  /* 0x00000005ff077e24 */ /* 0x000fc4000f8e00ff */
[----:B------:R-:W-:Y:S02]  /*1a10*/  IMAD.U32 R11, RZ, RZ, UR7 ;  /* 0x00000007ff0b7e24 */ /* 0x000fe4000f8e00ff */
[----:B------:R-:W-:Y:S02]  /*1a20*/  IMAD.MOV.U32 R8, RZ, RZ, 0x6f ;  /* 0x0000006fff087424 */ /* 0x000fe400078e00ff */
[----:B------:R-:W-:-:S07]  /*1a30*/  IMAD.MOV.U32 R13, RZ, RZ, RZ ;  /* 0x000000ffff0d7224 */ /* 0x000fce00078e00ff */
[----:B------:R-:W-:-:S07]  /*1a40*/  LEPC R20, `(.L_x_26487) ;  /* 0x000000001014794e */ /* 0x000fce0000000000 */
[----:B0-----:R-:W-:Y:S05]  /*1a50*/  CALL.ABS.NOINC R2 ;  /* 0x0000000002007343 */ /* 0x001fea0003c00000 */
.L_x_26487:
[----:B------:R-:W-:Y:S05]  /*1a60*/  BSYNC B6 ;  /* 0x0000000000067941 */ /* 0x000fea0003800000 */
.L_x_26486:
[----:B------:R-:W0:Y:S02]  /*1a70*/  LDC.64 R2, c[0x0][R23+0x490] ;  /* 0x0001240017027b82 */ /* 0x000e240000000a00 */
[----:B0-----:R-:W-:-:S05]  /*1a80*/  IADD3 R2, P0, R2, R28, RZ ;  /* 0x0000001c02027210 */ /* 0x001fca0007f1e0ff */
[----:B------:R-:W-:-:S06]  /*1a90*/  IMAD.X R3, RZ, RZ, R3, P0 ;  /* 0x000000ffff037224 */ /* 0x000fcc00000e0603 */
[----:B------:R-:W2:Y:S01]  /*1aa0*/  LDG.E.64 R2, desc[UR36][R2.64] ;  /* 0x0000002402027981 */ /* 0x000ea2000c1e1b00 */
[----:B------:R-:W-:Y:S01]  /*1ab0*/  ISETP.GT.U32.AND P0, PT, R32, -0x1, PT ;  /* 0xffffffff2000780c */ /* 0x000fe20003f04070 */
[----:B------:R-:W0:Y:S01]  /*1ac0*/  LDC.64 R4, c[0x0][R23+0x558] ;  /* 0x0001560017047b82 */ /* 0x000e220000000a00 */
[----:B------:R-:W-:Y:S02]  /*1ad0*/  BSSY B6, `(.L_x_26488) ;  /* 0x0000023000067945 */ /* 0x000fe40003800000 */
[----:B------:R-:W-:-:S05]  /*1ae0*/  ISETP.GT.AND.EX P0, PT, R31, -0x1, PT, P0 ;  /* 0xffffffff1f00780c */ /* 0x000fca0003f04300 */
[----:B------:R-:W1:Y:S08]  /*1af0*/  LDC.64 R6, c[0x0][R23+0x618] ;  /* 0x0001860017067b82 */ /* 0x000e700000000a00 */
[----:B------:R-:W3:Y:S01]  /*1b00*/  @!P0 LDC.64 R8, c[0x0][R23+0x550] ;  /* 0x0001540017088b82 */ /* 0x000ee20000000a00 */
[----:B0-----:R-:W-:Y:S02]  /*1b10*/  IADD3 R11, P1, RZ, -R4, RZ ;  /* 0x80000004ff0b7210 */ /* 0x001fe40007f3e0ff */
[----:B---3--:R-:W-:-:S04]  /*1b20*/  @!P0 IADD3 R32, P2, R8, R32, RZ ;  /* 0x0000002008208210 */ /* 0x008fc80007f5e0ff */
[----:B------:R-:W-:Y:S01]  /*1b30*/  @!P0 IADD3.X R31, R9, R31, RZ, P2, !PT ;  /* 0x0000001f091f8210 */ /* 0x000fe200017fe4ff */
[-C--:B-1----:R-:W-:Y:S02]  /*1b40*/  IMAD R0, R7, R32.reuse, RZ ;  /* 0x0000002007007224 */ /* 0x082fe400078e02ff */
[----:B------:R-:W-:-:S04]  /*1b50*/  IMAD.WIDE.U32 R16, R6, R32, R16 ;  /* 0x0000002006107225 */ /* 0x000fc800078e0010 */
[----:B------:R-:W-:-:S04]  /*1b60*/  IMAD R33, R6, R31, R0 ;  /* 0x0000001f06217224 */ /* 0x000fc800078e0200 */
[----:B------:R-:W-:Y:S01]  /*1b70*/  IMAD.IADD R33, R17, 0x1, R33 ;  /* 0x0000000111217824 */ /* 0x000fe200078e0221 */
[C---:B--2---:R-:W-:Y:S01]  /*1b80*/  ISETP.GE.U32.AND P2, PT, R2.reuse, R4, PT ;  /* 0x000000040200720c */ /* 0x044fe20003f46070 */
[----:B------:R-:W-:Y:S01]  /*1b90*/  IMAD.X R4, RZ, RZ, ~R5, P1 ;  /* 0x000000ffff047224 */ /* 0x000fe200008e0e05 */
[----:B------:R-:W-:Y:S01]  /*1ba0*/  ISETP.GE.U32.AND P0, PT, R2, R11, PT ;  /* 0x0000000b0200720c */ /* 0x000fe20003f06070 */
[----:B------:R-:W-:Y:S01]  /*1bb0*/  IMAD.MOV.U32 R32, RZ, RZ, R2 ;  /* 0x000000ffff207224 */ /* 0x000fe200078e0002 */
[C---:B------:R-:W-:Y:S02]  /*1bc0*/  ISETP.GE.AND.EX P1, PT, R3.reuse, R5, PT, P2 ;  /* 0x000000050300720c */ /* 0x040fe40003f26320 */
[----:B------:R-:W-:Y:S02]  /*1bd0*/  ISETP.GE.AND.EX P0, PT, R3, R4, PT, P0 ;  /* 0x000000040300720c */ /* 0x000fe40003f06300 */
[----:B------:R-:W-:-:S11]  /*1be0*/  MOV R31, R3 ;  /* 0x00000003001f7202 */ /* 0x000fd60000000f00 */
        /* <DEDUP_REMOVED lines=17> */
.L_x_26489:
[----:B------:R-:W-:Y:S05]  /*1d00*/  BSYNC B6 ;  /* 0x0000000000067941 */ /* 0x000fea0003800000 */
.L_x_26488:
[----:B------:R-:W0:Y:S02]  /*1d10*/  LDC.64 R2, c[0x0][R23+0x498] ;  /* 0x0001260017027b82 */ /* 0x000e240000000a00 */
[----:B0-----:R-:W-:-:S05]  /*1d20*/  IADD3 R2, P0, R2, R28, RZ ;  /* 0x0000001c02027210 */ /* 0x001fca0007f1e0ff */
[----:B------:R-:W-:-:S06]  /*1d30*/  IMAD.X R3, RZ, RZ, R3, P0 ;  /* 0x000000ffff037224 */ /* 0x000fcc00000e0603 */
[----:B------:R-:W2:Y:S01]  /*1d40*/  LDG.E.64 R2, desc[UR36][R2.64] ;  /* 0x0000002402027981 */ /* 0x000ea2000c1e1b00 */
[----:B------:R-:W-:Y:S01]  /*1d50*/  ISETP.GT.U32.AND P0, PT, R32, -0x1, PT ;  /* 0xffffffff2000780c */ /* 0x000fe20003f04070 */
[----:B------:R-:W0:Y:S01]  /*1d60*/  LDC.64 R4, c[0x0][R23+0x560] ;  /* 0x0001580017047b82 */ /* 0x000e220000000a00 */
[----:B------:R-:W-:Y:S01]  /*1d70*/  MOV R17, R33 ;  /* 0x0000002100117202 */ /* 0x000fe20000000f00 */
[----:B------:R-:W-:Y:S01]  /*1d80*/  BSSY B6, `(.L_x_26490) ;  /* 0x0000023000067945 */ /* 0x000fe20003800000 */
[----:B------:R-:W-:-:S05]  /*1d90*/  ISETP.GT.AND.EX P0, PT, R31, -0x1, PT, P0 ;  /* 0xffffffff1f00780c */ /* 0x000fca0003f04300 */
[----:B------:R-:W1:Y:S08]  /*1da0*/  LDC.64 R6, c[0x0][R23+0x620] ;  /* 0x0001880017067b82 */ /* 0x000e700000000a00 */
[----:B------:R-:W3:Y:S01]  /*1db0*/  @!P0 LDC.64 R8, c[0x0][R23+0x558] ;  /* 0x0001560017088b82 */ /* 0x000ee20000000a00 */
[----:B0-----:R-:W-:Y:S02]  /*1dc0*/  IADD3 R11, P1, RZ, -R4, RZ ;  /* 0x80000004ff0b7210 */ /* 0x001fe40007f3e0ff */
[----:B---3--:R-:W-:-:S05]  /*1dd0*/  @!P0 IADD3 R32, P2, R8, R32, RZ ;  /* 0x0000002008208210 */ /* 0x008fca0007f5e0ff */
[----:B------:R-:W-:Y:S02]  /*1de0*/  @!P0 IMAD.X R31, R9, 0x1, R31, P2 ;  /* 0x00000001091f8824 */ /* 0x000fe400010e061f */
        /* <DEDUP_REMOVED lines=19> */
[----:B------:R-:W-:Y:S01]  /*1f20*/  HFMA2.MMA R8, -RZ, RZ, 0, 6.616115570068359375e-06 ;  /* 0x0000006fff087435 */ /* 0x000fe200000001ff */
        /* <DEDUP_REMOVED lines=8> */
.L_x_26491:
[----:B------:R-:W-:Y:S05]  /*1fb0*/  BSYNC B6 ;  /* 0x0000000000067941 */ /* 0x000fea0003800000 */
.L_x_26490:
[----:B------:R-:W0:Y:S02]  /*1fc0*/  LDC.64 R2, c[0x0][R23+0x4a0] ;  /* 0x0001280017027b82 */ /* 0x000e240000000a00 */
[----:B0-----:R-:W-:-:S04]  /*1fd0*/  IADD3 R2, P0, R2, R28, RZ ;  /* 0x0000001c02027210 */ /* 0x001fc80007f1e0ff */
[----:B------:R-:W-:-:S06]  /*1fe0*/  IADD3.X R3, RZ, R3, RZ, P0, !PT ;  /* 0x00000003ff037210 */ /* 0x000fcc00007fe4ff */
[----:B------:R-:W2:Y:S01]  /*1ff0*/  LDG.E.64 R2, desc[UR36][R2.64] ;  /* 0x0000002402027981 */ /* 0x000ea2000c1e1b00 */
[----:B------:R-:W-:Y:S01]  /*2000*/  ISETP.GT.U32.AND P0, PT, R32, -0x1, PT ;  /* 0xffffffff2000780c */ /* 0x000fe20003f04070 */
[----:B------:R-:W0:Y:S01]  /*2010*/  LDC.64 R4, c[0x0][R23+0x568] ;  /* 0x00015a0017047b82 */ /* 0x000e220000000a00 */
[----:B------:R-:W-:Y:S01]  /*2020*/  IMAD.MOV.U32 R17, RZ, RZ, R33 ;  /* 0x000000ffff117224 */ /* 0x000fe200078e0021 */
        /* <DEDUP_REMOVED lines=9> */
[----:B------:R-:W-:-:S05]  /*20c0*/  IMAD R33, R6, R31, R0 ;  /* 0x0000001f06217224 */ /* 0x000fca00078e0200 */
[----:B------:R-:W-:Y:S02]  /*20d0*/  IADD3 R33, R17, R33, RZ ;  /* 0x0000002111217210 */ /* 0x000fe40007ffe0ff */
[C---:B--2---:R-:W-:Y:S01]  /*20e0*/  ISETP.GE.U32.AND P2, PT, R2.reuse, R4, PT ;  /* 0x000000040200720c */ /* 0x044fe20003f46070 */
[----:B------:R-:W-:Y:S01]  /*20f0*/  IMAD.MOV.U32 R31, RZ, RZ, R2 ;  /* 0x000000ffff1f7224 */ /* 0x000fe200078e0002 */
[----:B------:R-:W-:Y:S01]  /*2100*/  ISETP.GE.U32.AND P0, PT, R2, R11, PT ;  /* 0x0000000b0200720c */ /* 0x000fe20003f06070 */
[----:B------:R-:W-:Y:S01]  /*2110*/  IMAD.MOV.U32 R32, RZ, RZ, R3 ;  /* 0x000000ffff207224 */ /* 0x000fe200078e0003 */
[-C--:B------:R-:W-:Y:S02]  /*2120*/  IADD3.X R4, RZ, ~R5.reuse, RZ, P1, !PT ;  /* 0x80000005ff047210 */ /* 0x080fe40000ffe4ff */
[C---:B------:R-:W-:Y:S02]  /*2130*/  ISETP.GE.AND.EX P1, PT, R3.reuse, R5, PT, P2 ;  /* 0x000000050300720c */ /* 0x040fe40003f26320 */
[----:B------:R-:W-:-:S13]  /*2140*/  ISETP.GE.AND.EX P0, PT, R3, R4, PT, P0 ;  /* 0x000000040300720c */ /* 0x000fda0003f06300 */
[----:B------:R-:W-:Y:S05]  /*2150*/  @!P1 BRA P0, `(.L_x_26493) ;  /* 0x0000000000409947 */ /* 0x000fea0000000000 */
[----:B------:R-:W-:Y:S01]  /*2160*/  MOV R2, 0x0 ;  /* 0x0000000000027802 */ /* 0x000fe20000000f00 */
[----:B------:R-:W-:Y:S01]  /*2170*/  ULDC.64 UR4, c[0x4][0x4c8] ;  /* 0x0101320000047ab9 */ /* 0x000fe20000000a00 */
[----:B------:R-:W-:Y:S01]  /*2180*/  ULDC.64 UR6, c[0x4][0xd0] ;  /* 0x0100340000067ab9 */ /* 0x000fe20000000a00 */
[----:B------:R-:W-:Y:S01]  /*2190*/  IMAD.U32 R4, RZ, RZ, UR4 ;  /* 0x00000004ff047e24 */ /* 0x000fe2000f8e00ff */
[----:B------:R-:W-:Y:S01]  /*21a0*/  HFMA2.MMA R13, -RZ, RZ, 0, 0 ;  /* 0x00000000ff0d7435 */ /* 0x000fe200000001ff */
[----:B------:R-:W-:Y:S01]  /*21b0*/  IMAD.U32 R5, RZ, RZ, UR5 ;  /* 0x00000005ff057e24 */ /* 0x000fe2000f8e00ff */
[----:B------:R-:W0:Y:S01]  /*21c0*/  LDC.64 R2, c[0x4][R2] ;  /* 0x0100000002027b82 */ /* 0x000e220000000a00 */
[----:B------:R-:W-:Y:S01]  /*21d0*/  ULDC.64 UR4, c[0x4][0x4c0] ;  /* 0x0101300000047ab9 */ /* 0x000fe20000000a00 */
[----:B------:R-:W-:Y:S01]  /*21e0*/  IMAD.U32 R10, RZ, RZ, UR6 ;  /* 0x00000006ff0a7e24 */ /* 0x000fe2000f8e00ff */
[----:B------:R-:W-:Y:S01]  /*21f0*/  MOV R6, UR4 ;  /* 0x0000000400067c02 */ /* 0x000fe20008000f00 */
[----:B------:R-:W-:Y:S01]  /*2200*/  IMAD.U32 R7, RZ, RZ, UR5 ;  /* 0x00000005ff077e24 */ /* 0x000fe2000f8e00ff */
[----:B------:R-:W-:Y:S01]  /*2210*/  MOV R11, UR7 ;  /* 0x00000007000b7c02 */ /* 0x000fe20008000f00 */
[----:B------:R-:W-:-:S02]  /*2220*/  IMAD.MOV.U32 R8, RZ, RZ, 0x6f ;  /* 0x0000006fff087424 */ /* 0x000fc400078e00ff */
[----:B------:R-:W-:-:S07]  /*2230*/  IMAD.MOV.U32 R12, RZ, RZ, 0x1 ;  /* 0x00000001ff0c7424 */ /* 0x000fce00078e00ff */
[----:B------:R-:W-:-:S07]  /*2240*/  LEPC R20, `(.L_x_26493) ;  /* 0x000000001014794e */ /* 0x000fce0000000000 */
[----:B0-----:R-:W-:Y:S05]  /*2250*/  CALL.ABS.NOINC R2 ;  /* 0x0000000002007343 */ /* 0x001fea0003c00000 */
.L_x_26493:
[----:B------:R-:W-:Y:S05]  /*2260*/  BSYNC B6 ;  /* 0x0000000000067941 */ /* 0x000fea0003800000 */
.L_x_26492:
[----:B------:R-:W-:Y:S01]  /*2270*/  ISETP.GT.U32.AND P0, PT, R31, -0x1, PT ;  /* 0xffffffff1f00780c */ /* 0x000fe20003f04070 */
[----:B------:R0:W1:Y:S01]  /*2280*/  LDC.64 R2, c[0x0][R23+0x630] ;  /* 0x00018c0017027b82 */ /* 0x0000620000000a00 */
[----:B------:R-:W-:Y:S01]  /*2290*/  IADD3 R24, P2, R24, 0x4, RZ ;  /* 0x0000000418187810 */ /* 0x000fe20007f5e0ff */
[----:B------:R-:W-:Y:S01]  /*22a0*/  VIADD R25, R25, 0x4 ;  /* 0x0000000419197836 */ /* 0x000fe20000000000 */
[----:B------:R-:W-:Y:S02]  /*22b0*/  ISETP.GT.AND.EX P0, PT, R32, -0x1, PT, P0 ;  /* 0xffffffff2000780c */ /* 0x000fe40003f04300 */
[----:B------:R-:W-:Y:S01]  /*22c0*/  MOV R17, R33 ;  /* 0x0000002100117202 */ /* 0x000fe20000000f00 */
[----:B------:R-:W-:-:S10]  /*22d0*/  IMAD.X R22, RZ, RZ, R22, P2 ;  /* 0x000000ffff167224 */ /* 0x000fd400010e0616 */
[----:B------:R0:W2:Y:S02]  /*22e0*/  @!P0 LDC.64 R4, c[0x0][R23+0x568] ;  /* 0x00015a0017048b82 */ /* 0x0000a40000000a00 */
[----:B0-----:R-:W-:Y:S02]  /*22f0*/  IADD3 R23, R23, 0x20, RZ ;  /* 0x0000002017177810 */ /* 0x001fe40007ffe0ff */
[----:B--2---:R-:W-:-:S05]  /*2300*/  @!P0 IADD3 R31, P1, R4, R31, RZ ;  /* 0x0000001f041f8210 */ /* 0x004fca0007f3e0ff */
[----:B------:R-:W-:Y:S01]  /*2310*/  @!P0 IMAD.X R32, R5, 0x1, R32, P1 ;  /* 0x0000000105208824 */ /* 0x000fe200008e0620 */
[----:B------:R-:W-:Y:S01]  /*2320*/  ISETP.NE.U32.AND P0, PT, R24, RZ, PT ;  /* 0x000000ff1800720c */ /* 0x000fe20003f05070 */
[-C--:B-1----:R-:W-:Y:S02]  /*2330*/  IMAD R3, R3, R31.reuse, RZ ;  /* 0x0000001f03037224 */ /* 0x082fe400078e02ff */
[----:B------:R-:W-:Y:S01]  /*2340*/  IMAD.WIDE.U32 R16, R2, R31, R16 ;  /* 0x0000001f02107225 */ /* 0x000fe200078e0010 */
[----:B------:R-:W-:-:S03]  /*2350*/  ISETP.NE.AND.EX P0, PT, R22, RZ, PT, P0 ;  /* 0x000000ff1600720c */ /* 0x000fc60003f05300 */
[----:B------:R-:W-:-:S04]  /*2360*/  IMAD R3, R2, R32, R3 ;  /* 0x0000002002037224 */ /* 0x000fc800078e0203 */
[----:B------:R-:W-:-:S06]  /*2370*/  IMAD.IADD R17, R17, 0x1, R3 ;  /* 0x0000000111117824 */ /* 0x000fcc00078e0203 */
[----:B------:R-:W-:Y:S05]  /*2380*/  @P0 BRA `(.L_x_26494) ;  /* 0xfffffff4003c0947 */ /* 0x000fea000383ffff */
[----:B------:R-:W-:Y:S05]  /*2390*/  BSYNC B7 ;  /* 0x0000000000077941 */ /* 0x000fea0003800000 */
.L_x_26485:
[----:B------:R-:W-:-:S04]  /*23a0*/  LOP3.LUT R26, R26, 0x3, RZ, 0xc0, !PT ;  /* 0x000000031a1a7812 */ /* 0x000fc800078ec0ff */
[----:B------:R-:W-:-:S04]  /*23b0*/  ISETP.NE.U32.AND P0, PT, R26, RZ, PT ;  /* 0x000000ff1a00720c */ /* 0x000fc80003f05070 */
[----:B------:R-:W-:-:S13]  /*23c0*/  ISETP.NE.AND.EX P0, PT, RZ, RZ, PT, P0 ;  /* 0x000000ffff00720c */ /* 0x000fda0003f05300 */
[----:B------:R-:W-:Y:S05]  /*23d0*/  @!P0 BRA `(.L_x_26484) ;  /* 0x0000000800188947 */ /* 0x000fea0003800000 */
[----:B------:R-:W-:Y:S02]  /*23e0*/  UMOV UR4, 0x8 ;  /* 0x0000000800047882 */ /* 0x000fe40000000000 */
[----:B------:R-:W-:-:S04]  /*23f0*/  LEA R25, R25, UR4, 0x3 ;  /* 0x0000000419197c11 */ /* 0x000fc8000f8e18ff */
[----:B------:R-:W0:Y:S02]  /*2400*/  LDC.64 R2, c[0x0][R25+0x488] ;  /* 0x0001220019027b82 */ /* 0x000e240000000a00 */
[----:B0-----:R-:W-:-:S05]  /*2410*/  IADD3 R4, P0, R2, R28, RZ ;  /* 0x0000001c02047210 */ /* 0x001fca0007f1e0ff */
[----:B------:R-:W-:-:S06]  /*2420*/  IMAD.X R5, RZ, RZ, R3, P0 ;  /* 0x000000ffff057224 */ /* 0x000fcc00000e0603 */
[----:B------:R-:W2:Y:S01]  /*2430*/  LDG.E.64 R4, desc[UR36][R4.64] ;  /* 0x0000002404047981 */ /* 0x000ea2000c1e1b00 */
[----:B------:R-:W0:Y:S01]  /*2440*/  LDC.64 R2, c[0x0][R25+0x550] ;  /* 0x0001540019027b82 */ /* 0x000e220000000a00 */
[----:B------:R-:W-:Y:S01]  /*2450*/  BSSY B6, `(.L_x_26495) ;  /* 0x000001a000067945 */ /* 0x000fe20003800000 */
[----:B0-----:R-:W-:-:S05]  /*2460*/  IADD3 R7, P0, RZ, -R2, RZ ;  /* 0x80000002ff077210 */ /* 0x001fca0007f1e0ff */
[----:B------:R-:W-:Y:S01]  /*2470*/  IMAD.X R0, RZ, RZ, ~R3, P0 ;  /* 0x000000ffff007224 */ /* 0x000fe200000e0e03 */
[C---:B--2---:R-:W-:Y:S01]  /*2480*/  ISETP.GE.U32.AND P0, PT, R4.reuse, R2, PT ;  /* 0x000000020400720c */ /* 0x044fe20003f06070 */
[----:B------:R-:W-:Y:S01]  /*2490*/  IMAD.MOV.U32 R22, RZ, RZ, R5 ;  /* 0x000000ffff167224 */ /* 0x000fe200078e0005 */
[----:B------:R-:W-:Y:S02]  /*24a0*/  ISETP.GE.U32.AND P1, PT, R4, R7, PT ;  /* 0x000000070400720c */ /* 0x000fe40003f26070 */
        /* <DEDUP_REMOVED lines=20> */
.L_x_26496:
[----:B------:R-:W-:Y:S05]  /*25f0*/  BSYNC B6 ;  /* 0x0000000000067941 */ /* 0x000fea0003800000 */
.L_x_26495:
[----:B------:R-:W-:Y:S01]  /*2600*/  ISETP.GT.U32.AND P0, PT, R23, -0x1, PT ;  /* 0xffffffff1700780c */ /* 0x000fe20003f04070 */
[----:B------:R-:W0:Y:S01]  /*2610*/  LDC.64 R2, c[0x0][R25+0x618] ;  /* 0x0001860019027b82 */ /* 0x000e220000000a00 */
[----:B------:R-:W-:Y:S02]  /*2620*/  ISETP.NE.U32.AND P1, PT, R26, 0x1, PT ;  /* 0x000000011a00780c */ /* 0x000fe40003f25070 */
[----:B------:R-:W-:-:S13]  /*2630*/  ISETP.GT.AND.EX P0, PT, R22, -0x1, PT, P0 ;  /* 0xffffffff1600780c */ /* 0x000fda0003f04300 */
[----:B------:R-:W1:Y:S02]  /*2640*/  @!P0 LDC.64 R4, c[0x0][R25+0x550] ;  /* 0x0001540019048b82 */ /* 0x000e640000000a00 */
[----:B-1----:R-:W-:-:S05]  /*2650*/  @!P0 IADD3 R23, P2, R4, R23, RZ ;  /* 0x0000001704178210 */ /* 0x002fca0007f5e0ff */
[----:B------:R-:W-:Y:S01]  /*2660*/  @!P0 IMAD.X R22, R5, 0x1, R22, P2 ;  /* 0x0000000105168824 */ /* 0x000fe200010e0616 */
[----:B------:R-:W-:Y:S01]  /*2670*/  ISETP.NE.AND.EX P0, PT, RZ, RZ, PT, P1 ;  /* 0x000000ffff00720c */ /* 0x000fe20003f05310 */
[-C--:B0-----:R-:W-:Y:S02]  /*2680*/  IMAD R3, R3, R23.reuse, RZ ;  /* 0x0000001703037224 */ /* 0x081fe400078e02ff */
[----:B------:R-:W-:-:S04]  /*2690*/  IMAD.WIDE.U32 R16, R2, R23, R16 ;  /* 0x0000001702107225 */ /* 0x000fc800078e0010 */
[----:B------:R-:W-:-:S05]  /*26a0*/  IMAD R3, R2, R22, R3 ;  /* 0x0000001602037224 */ /* 0x000fca00078e0203 */
[----:B------:R-:W-:Y:S01]  /*26b0*/  IADD3 R17, R17, R3, RZ ;  /* 0x0000000311117210 */ /* 0x000fe20007ffe0ff */
[----:B------:R-:W-:Y:S06]  /*26c0*/  @!P0 BRA `(.L_x_26484) ;  /* 0x00000004005c8947 */ /* 0x000fec0003800000 */
        /* <DEDUP_REMOVED lines=31> */
.L_x_26498:
[----:B------:R-:W-:Y:S05]  /*28c0*/  BSYNC B6 ;  /* 0x0000000000067941 */ /* 0x000fea0003800000 */
.L_x_26497:
        /* <DEDUP_REMOVED lines=36> */
[----:B------:R-:W-:Y:S01]  /*2b10*/  MOV R6, UR4 ;  /* 0x0000000400067c02 */ /* 0x000fe20008000f00 */
[----:B------:R-:W-:Y:S01]  /*2b20*/  IMAD.U32 R7, RZ, RZ, UR5 ;  /* 0x00000005ff077e24 */ /* 0x000fe2000f8e00ff */
[----:B------:R-:W-:Y:S01]  /*2b30*/  MOV R10, UR6 ;  /* 0x00000006000a7c02 */ /* 0x000fe20008000f00 */
[----:B------:R-:W-:Y:S01]  /*2b40*/  IMAD.U32 R11, RZ, RZ, UR7 ;  /* 0x00000007ff0b7e24 */ /* 0x000fe2000f8e00ff */
[----:B------:R-:W-:Y:S01]  /*2b50*/  MOV R13, RZ ;  /* 0x000000ff000d7202 */ /* 0x000fe20000000f00 */
[----:B------:R-:W-:-:S07]  /*2b60*/  IMAD.MOV.U32 R12, RZ, RZ, 0x1 ;  /* 0x00000001ff0c7424 */ /* 0x000fce00078e00ff */
[----:B------:R-:W-:-:S07]  /*2b70*/  LEPC R20, `(.L_x_26500) ;  /* 0x000000001014794e */ /* 0x000fce0000000000 */
[----:B0-----:R-:W-:Y:S05]  /*2b80*/  CALL.ABS.NOINC R2 ;  /* 0x0000000002007343 */ /* 0x001fea0003c00000 */
.L_x_26500:
[----:B------:R-:W-:Y:S05]  /*2b90*/  BSYNC B6 ;  /* 0x0000000000067941 */ /* 0x000fea0003800000 */
.L_x_26499:
[----:B------:R-:W-:Y:S01]  /*2ba0*/  ISETP.GT.U32.AND P0, PT, R23, -0x1, PT ;  /* 0xffffffff1700780c */ /* 0x000fe20003f04070 */
[----:B------:R-:W0:Y:S03]  /*2bb0*/  LDC.64 R2, c[0x0][R25+0x628] ;  /* 0x00018a0019027b82 */ /* 0x000e260000000a00 */
[----:B------:R-:W-:-:S13]  /*2bc0*/  ISETP.GT.AND.EX P0, PT, R22, -0x1, PT, P0 ;  /* 0xffffffff1600780c */ /* 0x000fda0003f04300 */
[----:B------:R-:W1:Y:S02]  /*2bd0*/  @!P0 LDC.64 R4, c[0x0][R25+0x560] ;  /* 0x0001580019048b82 */ /* 0x000e640000000a00 */
[----:B-1----:R-:W-:-:S05]  /*2be0*/  @!P0 IADD3 R23, P1, R4, R23, RZ ;  /* 0x0000001704178210 */ /* 0x002fca0007f3e0ff */
[----:B------:R-:W-:Y:S02]  /*2bf0*/  @!P0 IMAD.X R22, R5, 0x1, R22, P1 ;  /* 0x0000000105168824 */ /* 0x000fe400008e0616 */
[-C--:B0-----:R-:W-:Y:S02]  /*2c00*/  IMAD R3, R3, R23.reuse, RZ ;  /* 0x0000001703037224 */ /* 0x081fe400078e02ff */
[----:B------:R-:W-:-:S04]  /*2c10*/  IMAD.WIDE.U32 R16, R2, R23, R16 ;  /* 0x0000001702107225 */ /* 0x000fc800078e0010 */
[----:B------:R-:W-:-:S05]  /*2c20*/  IMAD R3, R2, R22, R3 ;  /* 0x0000001602037224 */ /* 0x000fca00078e0203 */
[----:B------:R-:W-:-:S07]  /*2c30*/  IADD3 R17, R17, R3, RZ ;  /* 0x0000000311117210 */ /* 0x000fce0007ffe0ff */
.L_x_26484:
[----:B------:R-:W2:Y:S01]  /*2c40*/  LDG.E R18, desc[UR36][R18.64] ;  /* 0x0000002412127981 */ /* 0x000ea2000c1e1900 */
[----:B------:R-:W-:Y:S01]  /*2c50*/  ULDC.64 UR4, c[0x0][0x6e8] ;  /* 0x0001ba0000047ab9 */ /* 0x000fe20000000a00 */
[----:B------:R-:W-:Y:S01]  /*2c60*/  BSSY B0, `(.L_x_26501) ;  /* 0x0000010000007945 */ /* 0x000fe20003800000 */
[----:B------:R-:W-:Y:S01]  /*2c70*/  I2FP.F32.S32 R0, UR5 ;  /* 0x0000000500007c45 */ /* 0x000fe20008201400 */
[----:B--2---:R-:W-:-:S04]  /*2c80*/  FMUL.FTZ R4, R18, UR4 ;  /* 0x0000000412047c20 */ /* 0x004fc80008410000 */
[----:B------:R-:W0:Y:S02]  /*2c90*/  FRND R3, R4 ;  /* 0x0000000400037307 */ /* 0x000e240000201000 */
[----:B0-----:R-:W-:-:S06]  /*2ca0*/  FADD.FTZ R3, R0, R3 ;  /* 0x0000000300037221 */ /* 0x001fcc0000010000 */
[----:B------:R-:W0:Y:S02]  /*2cb0*/  F2I.S64.TRUNC R2, R3 ;  /* 0x0000000300027311 */ /* 0x000e24000020d900 */
[----:B0-----:R-:W-:-:S13]  /*2cc0*/  ISETP.GE.AND P0, PT, R3, RZ, PT ;  /* 0x000000ff0300720c */ /* 0x001fda0003f06270 */
[----:B------:R-:W-:Y:S05]  /*2cd0*/  @!P0 BRA `(.L_x_26502) ;  /* 0x0000000000188947 */ /* 0x000fea0003800000 */
[----:B------:R-:W-:-:S04]  /*2ce0*/  ISETP.GE.U32.AND P0, PT, R2, 0x100, PT ;  /* 0x000001000200780c */ /* 0x000fc80003f06070 */
[----:B------:R-:W-:-:S13]  /*2cf0*/  ISETP.GE.AND.EX P0, PT, R3, RZ, PT, P0 ;  /* 0x000000ff0300720c */ /* 0x000fda0003f06300 */
[----:B------:R-:W-:Y:S05]  /*2d00*/  @!P0 BRA `(.L_x_26503) ;  /* 0x0000000000148947 */ /* 0x000fea0003800000 */
[----:B------:R-:W-:Y:S02]  /*2d10*/  ULDC UR4, c[0x0][0x6f8] ;  /* 0x0001be0000047ab9 */ /* 0x000fe40000000800 */
[----:B------:R-:W-:Y:S01]  /*2d20*/  IMAD.U32 R2, RZ, RZ, UR4 ;  /* 0x00000004ff027e24 */ /* 0x000fe2000f8e00ff */
[----:B------:R-:W-:Y:S06]  /*2d30*/  BRA `(.L_x_26503) ;  /* 0x0000000000087947 */ /* 0x000fec0003800000 */
.L_x_26502:
[----:B------:R-:W-:Y:S02]  /*2d40*/  ULDC UR4, c[0x0][0x6f0] ;  /* 0x0001bc0000047ab9 */ /* 0x000fe40000000800 */
[----:B------:R-:W-:-:S07]  /*2d50*/  MOV R2, UR4 ;  /* 0x0000000400027c02 */ /* 0x000fce0008000f00 */
.L_x_26503:
[----:B------:R-:W-:Y:S05]  /*2d60*/  BSYNC B0 ;  /* 0x0000000000007941 */ /* 0x000fea0003800000 */
.L_x_26501:
[----:B------:R-:W-:Y:S01]  /*2d70*/  ULDC.64 UR4, c[0x0][0x478] ;  /* 0x00011e0000047ab9 */ /* 0x000fe20000000a00 */
[----:B------:R-:W-:Y:S01]  /*2d80*/  IMAD R23, R30, 0x200, R29 ;  /* 0x000002001e177824 */ /* 0x000fe200078e021d */
[----:B------:R-:W-:Y:S01]  /*2d90*/  IADD3 R16, P0, P1, R16, UR4, R27 ;  /* 0x0000000410107c10 */ /* 0x000fe2000f91e01b */
[----:B------:R-:W-:-:S03]  /*2da0*/  HFMA2.MMA R3, -RZ, RZ, 0, 0 ;  /* 0x00000000ff037435 */ /* 0x000fc600000001ff */
[----:B------:R-:W-:Y:S02]  /*2db0*/  IADD3.X R17, R17, UR5, RZ, P0, P1 ;  /* 0x0000000511117c10 */ /* 0x000fe400087e24ff */
[----:B------:R-:W-:-:S03]  /*2dc0*/  IADD3 R23, R23, 0x80, RZ ;  /* 0x0000008017177810 */ /* 0x000fc60007ffe0ff */
[----:B------:R0:W-:Y:S02]  /*2dd0*/  STG.E.U8 desc[UR36][R16.64], R2 ;  /* 0x0000000210007986 */ /* 0x0001e4000c101124 */
[----:B0-----:R-:W-:-:S07]  /*2de0*/  IMAD.MOV.U32 R2, RZ, RZ, R23 ;  /* 0x000000ffff027224 */ /* 0x001fce00078e0017 */
.L_x_26482:
[----:B------:R-:W-:Y:S05]  /*2df0*/  BSYNC B8 ;  /* 0x0000000000087941 */ /* 0x000fea0003800000 */
.L_x_26481:
[----:B------:R-:W-:Y:S01]  /*2e00*/  ULDC.64 UR4, c[0x0][0x210] ;  /* 0x0000840000047ab9 */ /* 0x000fe20000000a00 */
[----:B------:R-:W-:Y:S01]  /*2e10*/  BSSY B8, `(.L_x_26504) ;  /* 0x00002d2000087945 */ /* 0x000fe20003800000 */
[----:B------:R-:W-:-:S04]  /*2e20*/  ISETP.GE.U32.AND P0, PT, R2, UR4, PT ;  /* 0x0000000402007c0c */ /* 0x000fc8000bf06070 */
[----:B------:R-:W-:-:S13]  /*2e30*/  ISETP.GE.AND.EX P0, PT, R3, UR5, PT, P0 ;  /* 0x0000000503007c0c */ /* 0x000fda000bf06300 */
[----:B------:R-:W-:Y:S05]  /*2e40*/  @P0 BRA `(.L_x_26505) ;  /* 0x0000002c00380947 */ /* 0x000fea0003800000 */
[----:B------:R-:W0:Y:S01]  /*2e50*/  LDC R0, c[0x0][0x218] ;  /* 0x00008600ff007b82 */ /* 0x000e220000000800 */
[----:B------:R-:W-:Y:S01]  /*2e60*/  CS2R R28, SRZ ;  /* 0x00000000001c7805 */ /* 0x000fe2000001ff00 */
[----:B------:R-:W-:Y:S01]  /*2e70*/  IMAD.MOV.U32 R18, RZ, RZ, RZ ;  /* 0x000000ffff127224 */ /* 0x000fe200078e00ff */
[----:B0-----:R-:W-:-:S13]  /*2e80*/  ISETP.NE.AND P0, PT, R0, RZ, PT ;  /* 0x000000ff0000720c */ /* 0x001fda0003f05270 */
[----:B------:R-:W-:Y:S05]  /*2e90*/  @!P0 BRA `(.L_x_26506) ;  /* 0x0000001400708947 */ /* 0x000fea0003800000 */
[----:B------:R-:W-:Y:S01]  /*2ea0*/  MOV R22, RZ ;  /* 0x000000ff00167202 */ /* 0x000fe20000000f00 */
[----:B------:R-:W-:Y:S01]  /*2eb0*/  ULDC.64 UR4, c[0x0][0x220] ;  /* 0x0000880000047ab9 */ /* 0x000fe20000000a00 */
[----:B------:R-:W-:Y:S01]  /*2ec0*/  ISETP.NE.AND P0, PT, R0, 0x1, PT ;  /* 0x000000010000780c */ /* 0x000fe20003f05270 */
[----:B------:R-:W-:Y:S02]  /*2ed0*/  ULDC UR6, c[0x0][0x350] ;  /* 0x0000d40000067ab9 */ /* 0x000fe40000000800 */
        /* <DEDUP_REMOVED lines=334> */
[----:B------:R-:W-:-:S03]  /*43c0*/  ULDC UR6, c[0x0][0x470] ;  /* 0x00011c0000067ab9 */ /* 0x000fc60000000800 */
        /* <DEDUP_REMOVED lines=9> */
.L_x_26506:
        /* <DEDUP_REMOVED lines=14> */
[C---:B------:R-:W-:Y:S02]  /*4540*/  IADD3 R0, P1, R25.reuse, -0x1, RZ ;  /* 0xffffffff19007810 */ /* 0x040fe40007f3e0ff */
[----:B------:R-:W-:Y:S02]  /*4550*/  LOP3.LUT R26, R25, 0x3, RZ, 0xc0, !PT ;  /* 0x00000003191a7812 */ /* 0x000fe400078ec0ff */
[----:B------:R-:W-:Y:S02]  /*4560*/  ISETP.GE.U32.AND P0, PT, R0, 0x3, PT ;  /* 0x000000030000780c */ /* 0x000fe40003f06070 */
[----:B------:R-:W-:-:S04]  /*4570*/  IADD3.X R0, R3, -0x1, RZ, P1, !PT ;  /* 0xffffffff03007810 */ /* 0x000fc80000ffe4ff */
[----:B------:R-:W-:-:S13]  /*4580*/  ISETP.GE.U32.AND.EX P0, PT, R0, RZ, PT, P0 ;  /* 0x000000ff0000720c */ /* 0x000fda0003f06100 */
[----:B------:R-:W-:Y:S05]  /*4590*/  @!P0 BRA `(.L_x_26508) ;  /* 0x0000000800e48947 */ /* 0x000fea0003800000 */
[----:B------:R-:W-:Y:S01]  /*45a0*/  IADD3 R25, P0, R26, -R25, RZ ;  /* 0x800000191a197210 */ /* 0x000fe20007f1e0ff */
[----:B------:R-:W-:Y:S01]  /*45b0*/  HFMA2.MMA R27, -RZ, RZ, 0, 0 ;  /* 0x00000000ff1b7435 */ /* 0x000fe200000001ff */
[----:B------:R-:W-:Y:S01]  /*45c0*/  BSSY B7, `(.L_x_26508) ;  /* 0x00000b6000077945 */ /* 0x000fe20003800000 */
[----:B------:R-:W-:Y:S01]  /*45d0*/  CS2R R16, SRZ ;  /* 0x0000000000107805 */ /* 0x000fe2000001ff00 */
[----:B------:R-:W-:Y:S01]  /*45e0*/  IMAD.MOV.U32 R24, RZ, RZ, 0x8 ;  /* 0x00000008ff187424 */ /* 0x000fe200078e00ff */
[----:B------:R-:W-:-:S08]  /*45f0*/  IADD3.X R22, RZ, ~R3, RZ, P0, !PT ;  /* 0x80000003ff167210 */ /* 0x000fd000007fe4ff */
.L_x_26517:
[----:B------:R-:W0:Y:S02]  /*4600*/  LDC.64 R2, c[0x0][R24+0x488] ;  /* 0x0001220018027b82 */ /* 0x000e240000000a00 */
[----:B0-----:R-:W-:-:S05]  /*4610*/  IADD3 R4, P0, R2, R29, RZ ;  /* 0x0000001d02047210 */ /* 0x001fca0007f1e0ff */
[----:B------:R-:W-:-:S06]  /*4620*/  IMAD.X R5, RZ, RZ, R3, P0 ;  /* 0x000000ffff057224 */ /* 0x000fcc00000e0603 */
        /* <DEDUP_REMOVED lines=22> */
[----:B------:R-:W-:Y:S01]  /*4790*/  IMAD.U32 R10, RZ, RZ, UR6 ;  /* 0x00000006ff0a7e24 */ /* 0x000fe2000f8e00ff */
[----:B------:R-:W-:Y:S01]  /*47a0*/  MOV R11, UR7 ;  /* 0x00000007000b7c02 */ /* 0x000fe20008000f00 */
[----:B------:R-:W-:-:S02]  /*47b0*/  IMAD.MOV.U32 R8, RZ, RZ, 0x6f ;  /* 0x0000006fff087424 */ /* 0x000fc400078e00ff */
[----:B------:R-:W-:-:S07]  /*47c0*/  IMAD.MOV.U32 R13, RZ, RZ, RZ ;  /* 0x000000ffff0d7224 */ /* 0x000fce00078e00ff */
[----:B------:R-:W-:-:S07]  /*47d0*/  LEPC R20, `(.L_x_26510) ;  /* 0x000000001014794e */ /* 0x000fce0000000000 */
[----:B0-----:R-:W-:Y:S05]  /*47e0*/  CALL.ABS.NOINC R2 ;  /* 0x0000000002007343 */ /* 0x001fea0003c00000 */
.L_x_26510:
[----:B------:R-:W-:Y:S05]  /*47f0*/  BSYNC B6 ;  /* 0x0000000000067941 */ /* 0x000fea0003800000 */
.L_x_26509:
[----:B------:R-:W0:Y:S02]  /*4800*/  LDC.64 R2, c[0x0][R24+0x490] ;  /* 0x0001240018027b82 */ /* 0x000e240000000a00 */
[----:B0-----:R-:W-:-:S04]  /*4810*/  IADD3 R2, P0, R2, R29, RZ ;  /* 0x0000001d02027210 */ /* 0x001fc80007f1e0ff */
[----:B------:R-:W-:-:S06]  /*4820*/  IADD3.X R3, RZ, R3, RZ, P0, !PT ;  /* 0x00000003ff037210 */ /* 0x000fcc00007fe4ff */
[----:B------:R-:W2:Y:S01]  /*4830*/  LDG.E.64 R2, desc[UR36][R2.64] ;  /* 0x0000002402027981 */ /* 0x000ea2000c1e1b00 */
[----:B------:R-:W-:Y:S01]  /*4840*/  ISETP.GT.U32.AND P0, PT, R31, -0x1, PT ;  /* 0xffffffff1f00780c */ /* 0x000fe20003f04070 */
[----:B------:R-:W0:Y:S01]  /*4850*/  LDC.64 R4, c[0x0][R24+0x558] ;  /* 0x0001560018047b82 */ /* 0x000e220000000a00 */
[----:B------:R-:W-:Y:S02]  /*4860*/  BSSY B6, `(.L_x_26511) ;  /* 0x0000023000067945 */ /* 0x000fe40003800000 */
[----:B------:R-:W-:-:S05]  /*4870*/  ISETP.GT.AND.EX P0, PT, R30, -0x1, PT, P0 ;  /* 0xffffffff1e00780c */ /* 0x000fca0003f04300 */
[----:B------:R-:W1:Y:S08]  /*4880*/  LDC.64 R6, c[0x0][R24+0x618] ;  /* 0x0001860018067b82 */ /* 0x000e700000000a00 */
[----:B------:R-:W3:Y:S01]  /*4890*/  @!P0 LDC.64 R8, c[0x0][R24+0x550] ;  /* 0x0001540018088b82 */ /* 0x000ee20000000a00 */
[----:B0-----:R-:W-:-:S04]  /*48a0*/  IADD3 R11, P1, RZ, -R4, RZ ;  /* 0x80000004ff0b7210 */ /* 0x001fc80007f3e0ff */
[----:B------:R-:W-:Y:S02]  /*48b0*/  IADD3.X R0, RZ, ~R5, RZ, P1, !PT ;  /* 0x80000005ff007210 */ /* 0x000fe40000ffe4ff */
[----:B---3--:R-:W-:-:S05]  /*48c0*/  @!P0 IADD3 R31, P2, R8, R31, RZ ;  /* 0x0000001f081f8210 */ /* 0x008fca0007f5e0ff */
[----:B------:R-:W-:Y:S02]  /*48d0*/  @!P0 IMAD.X R30, R9, 0x1, R30, P2 ;  /* 0x00000001091e8824 */ /* 0x000fe400010e061e */
[-C--:B-1----:R-:W-:Y:S02]  /*48e0*/  IMAD R7, R7, R31.reuse, RZ ;  /* 0x0000001f07077224 */ /* 0x082fe400078e02ff */
[----:B------:R-:W-:-:S04]  /*48f0*/  IMAD.WIDE.U32 R16, R6, R31, R16 ;  /* 0x0000001f06107225 */ /* 0x000fc800078e0010 */
[----:B------:R-:W-:-:S04]  /*4900*/  IMAD R7, R6, R30, R7 ;  /* 0x0000001e06077224 */ /* 0x000fc800078e0207 */
[----:B------:R-:W-:Y:S01]  /*4910*/  IMAD.IADD R33, R17, 0x1, R7 ;  /* 0x0000000111217824 */ /* 0x000fe200078e0207 */
        /* <DEDUP_REMOVED lines=23> */
.L_x_26512:
[----:B------:R-:W-:Y:S05]  /*4a90*/  BSYNC B6 ;  /* 0x0000000000067941 */ /* 0x000fea0003800000 */
.L_x_26511:
        /* <DEDUP_REMOVED lines=42> */
.L_x_26514:
[----:B------:R-:W-:Y:S05]  /*4d40*/  BSYNC B6 ;  /* 0x0000000000067941 */ /* 0x000fea0003800000 */
.L_x_26513:
        /* <DEDUP_REMOVED lines=42> */
.L_x_26516:
[----:B------:R-:W-:Y:S05]  /*4ff0*/  BSYNC B6 ;  /* 0x0000000000067941 */ /* 0x000fea0003800000 */
.L_x_26515:
[----:B------:R-:W-:Y:S01]  /*5000*/  ISETP.GT.U32.AND P0, PT, R31, -0x1, PT ;  /* 0xffffffff1f00780c */ /* 0x000fe20003f04070 */
[----:B------:R0:W1:Y:S01]  /*5010*/  LDC.64 R2, c[0x0][R24+0x630] ;  /* 0x00018c0018027b82 */ /* 0x0000620000000a00 */
[----:B------:R-:W-:Y:S01]  /*5020*/  IADD3 R25, P2, R25, 0x4, RZ ;  /* 0x0000000419197810 */ /* 0x000fe20007f5e0ff */
[----:B------:R-:W-:Y:S01]  /*5030*/  IMAD.MOV.U32 R32, RZ, RZ, R16 ;  /* 0x000000ffff207224 */ /* 0x000fe200078e0010 */
[----:B------:R-:W-:Y:S01]  /*5040*/  ISETP.GT.AND.EX P0, PT, R30, -0x1, PT, P0 ;  /* 0xffffffff1e00780c */ /* 0x000fe20003f04300 */
[----:B------:R-:W-:Y:S02]  /*5050*/  VIADD R27, R27, 0x4 ;  /* 0x000000041b1b7836 */ /* 0x000fe40000000000 */
[----:B------:R-:W-:-:S10]  /*5060*/  IMAD.X R22, RZ, RZ, R22, P2 ;  /* 0x000000ffff167224 */ /* 0x000fd400010e0616 */
[----:B------:R0:W2:Y:S02]  /*5070*/  @!P0 LDC.64 R4, c[0x0][R24+0x568] ;  /* 0x00015a0018048b82 */ /* 0x0000a40000000a00 */
[----:B0-----:R-:W-:Y:S02]  /*5080*/  IADD3 R24, R24, 0x20, RZ ;  /* 0x0000002018187810 */ /* 0x001fe40007ffe0ff */
[----:B--2---:R-:W-:-:S04]  /*5090*/  @!P0 IADD3 R31, P1, R4, R31, RZ ;  /* 0x0000001f041f8210 */ /* 0x004fc80007f3e0ff */
[----:B------:R-:W-:Y:S01]  /*50a0*/  @!P0 IADD3.X R30, R5, R30, RZ, P1, !PT ;  /* 0x0000001e051e8210 */ /* 0x000fe20000ffe4ff */
[-C--:B-1----:R-:W-:Y:S01]  /*50b0*/  IMAD R3, R3, R31.reuse, RZ ;  /* 0x0000001f03037224 */ /* 0x082fe200078e02ff */
[----:B------:R-:W-:Y:S01]  /*50c0*/  ISETP.NE.U32.AND P0, PT, R25, RZ, PT ;  /* 0x000000ff1900720c */ /* 0x000fe20003f05070 */
[----:B------:R-:W-:-:S03]  /*50d0*/  IMAD.WIDE.U32 R16, R2, R31, R32 ;  /* 0x0000001f02107225 */ /* 0x000fc600078e0020 */
[----:B------:R-:W-:Y:S01]  /*50e0*/  ISETP.NE.AND.EX P0, PT, R22, RZ, PT, P0 ;  /* 0x000000ff1600720c */ /* 0x000fe20003f05300 */
[----:B------:R-:W-:-:S05]  /*50f0*/  IMAD R3, R2, R30, R3 ;  /* 0x0000001e02037224 */ /* 0x000fca00078e0203 */
[----:B------:R-:W-:-:S07]  /*5100*/  IADD3 R17, R17, R3, RZ ;  /* 0x0000000311117210 */ /* 0x000fce0007ffe0ff */
[----:B------:R-:W-:Y:S05]  /*5110*/  @P0 BRA `(.L_x_26517) ;  /* 0xfffffff400380947 */ /* 0x000fea000383ffff */
[----:B------:R-:W-:Y:S05]  /*5120*/  BSYNC B7 ;  /* 0x0000000000077941 */ /* 0x000fea0003800000 */
.L_x_26508:
[----:B------:R-:W-:-:S04]  /*5130*/  ISETP.NE.U32.AND P0, PT, R26, RZ, PT ;  /* 0x000000ff1a00720c */ /* 0x000fc80003f05070 */
[----:B------:R-:W-:-:S13]  /*5140*/  ISETP.NE.AND.EX P0, PT, RZ, RZ, PT, P0 ;  /* 0x000000ffff00720c */ /* 0x000fda0003f05300 */
[----:B------:R-:W-:Y:S05]  /*5150*/  @!P0 BRA `(.L_x_26507) ;  /* 0x00000008000c8947 */ /* 0x000fea0003800000 */
[----:B------:R-:W-:Y:S02]  /*5160*/  UMOV UR4, 0x8 ;  /* 0x0000000800047882 */ /* 0x000fe40000000000 */
[----:B------:R-:W-:-:S04]  /*5170*/  LEA R27, R27, UR4, 0x3 ;  /* 0x000000041b1b7c11 */ /* 0x000fc8000f8e18ff */
        /* <DEDUP_REMOVED lines=30> */
.L_x_26519:
[----:B------:R-:W-:Y:S05]  /*5360*/  BSYNC B6 ;  /* 0x0000000000067941 */ /* 0x000fea0003800000 */
.L_x_26518:
[----:B------:R-:W-:Y:S01]  /*5370*/  ISETP.GT.U32.AND P0, PT, R24, -0x1, PT ;  /* 0xffffffff1800780c */ /* 0x000fe20003f04070 */
[----:B------:R-:W0:Y:S01]  /*5380*/  LDC.64 R2, c[0x0][R27+0x618] ;  /* 0x000186001b027b82 */ /* 0x000e220000000a00 */
[----:B------:R-:W-:Y:S02]  /*5390*/  ISETP.NE.U32.AND P1, PT, R26, 0x1, PT ;  /* 0x000000011a00780c */ /* 0x000fe40003f25070 */
[----:B------:R-:W-:Y:S02]  /*53a0*/  ISETP.GT.AND.EX P0, PT, R22, -0x1, PT, P0 ;  /* 0xffffffff1600780c */ /* 0x000fe40003f04300 */
[----:B------:R-:W-:-:S11]  /*53b0*/  ISETP.NE.AND.EX P1, PT, RZ, RZ, PT, P1 ;  /* 0x000000ffff00720c */ /* 0x000fd60003f25310 */
[----:B------:R-:W1:Y:S02]  /*53c0*/  @!P0 LDC.64 R4, c[0x0][R27+0x550] ;  /* 0x000154001b048b82 */ /* 0x000e640000000a00 */
[----:B-1----:R-:W-:-:S05]  /*53d0*/  @!P0 IADD3 R24, P2, R4, R24, RZ ;  /* 0x0000001804188210 */ /* 0x002fca0007f5e0ff */
[----:B------:R-:W-:Y:S02]  /*53e0*/  @!P0 IMAD.X R22, R5, 0x1, R22, P2 ;  /* 0x0000000105168824 */ /* 0x000fe400010e0616 */
[-C--:B0-----:R-:W-:Y:S02]  /*53f0*/  IMAD R3, R3, R24.reuse, RZ ;  /* 0x0000001803037224 */ /* 0x081fe400078e02ff */
[----:B------:R-:W-:-:S04]  /*5400*/  IMAD.WIDE.U32 R16, R2, R24, R16 ;  /* 0x0000001802107225 */ /* 0x000fc800078e0010 */
[----:B------:R-:W-:-:S05]  /*5410*/  IMAD R3, R2, R22, R3 ;  /* 0x0000001602037224 */ /* 0x000fca00078e0203 */
[----:B------:R-:W-:Y:S01]  /*5420*/  IADD3 R17, R17, R3, RZ ;  /* 0x0000000311117210 */ /* 0x000fe20007ffe0ff */
[----:B------:R-:W-:Y:S06]  /*5430*/  @!P1 BRA `(.L_x_26507) ;  /* 0x0000000400549947 */ /* 0x000fec0003800000 */
        /* <DEDUP_REMOVED lines=30> */
.L_x_26521:
[----:B------:R-:W-:Y:S05]  /*5620*/  BSYNC B6 ;  /* 0x0000000000067941 */ /* 0x000fea0003800000 */
.L_x_26520:
        /* <DEDUP_REMOVED lines=43> */
.L_x_26523:
[----:B------:R-:W-:Y:S05]  /*58e0*/  BSYNC B6 ;  /* 0x0000000000067941 */ /* 0x000fea0003800000 */
.L_x_26522:
        /* <DEDUP_REMOVED lines=10> */
.L_x_26507:
[----:B------:R-:W2:Y:S01]  /*5990*/  LDG.E R18, desc[UR36][R18.64] ;  /* 0x0000002412127981 */ /* 0x000ea2000c1e1900 */
[----:B------:R-:W-:Y:S01]  /*59a0*/  ULDC.64 UR4, c[0x0][0x6e8] ;  /* 0x0001ba0000047ab9 */ /* 0x000fe20000000a00 */
[----:B------:R-:W-:Y:S01]  /*59b0*/  BSSY B0, `(.L_x_26524) ;  /* 0x0000010000007945 */ /* 0x000fe20003800000 */
[----:B------:R-:W-:Y:S01]  /*59c0*/  I2FP.F32.S32 R3, UR5 ;  /* 0x0000000500037c45 */ /* 0x000fe20008201400 */
[----:B--2---:R-:W-:-:S06]  /*59d0*/  FMUL.FTZ R0, R18, UR4 ;  /* 0x0000000412007c20 */ /* 0x004fcc0008410000 */
        /* <DEDUP_REMOVED lines=11> */
.L_x_26525:
[----:B------:R-:W-:Y:S02]  /*5a90*/  ULDC UR4, c[0x0][0x6f0] ;  /* 0x0001bc0000047ab9 */ /* 0x000fe40000000800 */
[----:B------:R-:W-:-:S07]  /*5aa0*/  MOV R2, UR4 ;  /* 0x0000000400027c02 */ /* 0x000fce0008000f00 */
.L_x_26526:
[----:B------:R-:W-:Y:S05]  /*5ab0*/  BSYNC B0 ;  /* 0x0000000000007941 */ /* 0x000fea0003800000 */
.L_x_26524:
[----:B------:R-:W-:Y:S01]  /*5ac0*/  ULDC.64 UR4, c[0x0][0x478] ;  /* 0x00011e0000047ab9 */ /* 0x000fe20000000a00 */
[----:B------:R-:W-:Y:S01]  /*5ad0*/  VIADD R23, R23, 0x80 ;  /* 0x0000008017177836 */ /* 0x000fe20000000000 */
[----:B------:R-:W-:Y:S01]  /*5ae0*/  IADD3 R16, P0, P1, R16, UR4, R28 ;  /* 0x0000000410107c10 */ /* 0x000fe2000f91e01c */
[----:B------:R-:W-:-:S03]  /*5af0*/  IMAD.MOV.U32 R3, RZ, RZ, RZ ;  /* 0x000000ffff037224 */ /* 0x000fc600078e00ff */
[----:B------:R-:W-:-:S05]  /*5b00*/  IADD3.X R17, R17, UR5, RZ, P0, P1 ;  /* 0x0000000511117c10 */ /* 0x000fca00087e24ff */
[----:B------:R0:W-:Y:S02]  /*5b10*/  STG.E.U8 desc[UR36][R16.64], R2 ;  /* 0x0000000210007986 */ /* 0x0001e4000c101124 */
[----:B0-----:R-:W-:-:S07]  /*5b20*/  MOV R2, R23 ;  /* 0x0000001700027202 */ /* 0x001fce0000000f00 */
.L_x_26505:
[----:B------:R-:W-:Y:S05]  /*5b30*/  BSYNC B8 ;  /* 0x0000000000087941 */ /* 0x000fea0003800000 */
.L_x_26504:
[----:B------:R-:W-:Y:S01]  /*5b40*/  ULDC.64 UR4, c[0x0][0x210] ;  /* 0x0000840000047ab9 */ /* 0x000fe20000000a00 */
[----:B------:R-:W-:Y:S01]  /*5b50*/  BSSY B8, `(.L_x_26527) ;  /* 0x00002d2000087945 */ /* 0x000fe20003800000 */
[----:B------:R-:W-:-:S04]  /*5b60*/  ISETP.GE.U32.AND P0, PT, R2, UR4, PT ;  /* 0x0000000402007c0c */ /* 0x000fc8000bf06070 */
[----:B------:R-:W-:-:S13]  /*5b70*/  ISETP.GE.AND.EX P0, PT, R3, UR5, PT, P0 ;  /* 0x0000000503007c0c */ /* 0x000fda000bf06300 */
[----:B------:R-:W-:Y:S05]  /*5b80*/  @P0 BRA `(.L_x_26528) ;  /* 0x0000002c00380947 */ /* 0x000fea0003800000 */
[----:B------:R-:W0:Y:S01]  /*5b90*/  LDC R0, c[0x0][0x218] ;  /* 0x00008600ff007b82 */ /* 0x000e220000000800 */
[----:B------:R-:W-:Y:S01]  /*5ba0*/  HFMA2.MMA R18, -RZ, RZ, 0, 0 ;  /* 0x00000000ff127435 */ /* 0x000fe200000001ff */
[----:B------:R-:W-:Y:S02]  /*5bb0*/  CS2R R28, SRZ ;  /* 0x00000000001c7805 */ /* 0x000fe4000001ff00 */
        /* <DEDUP_REMOVED lines=349> */
[----:B------:R-:W-:-:S07]  /*7190*/  IMAD R29, R5, UR6, R29 ;  /* 0x00000006051d7c24 */ /* 0x000fce000f8e021d */
.L_x_26529:
[----:B------:R-:W0:Y:S01]  /*71a0*/  LDC.64 R2, c[0x0][0x488] ;  /* 0x00012200ff027b82 */ /* 0x000e220000000a00 */
[----:B------:R-:W-:Y:S01]  /*71b0*/  ULDC.64 UR4, c[0x0][0x480] ;  /* 0x0001200000047ab9 */ /* 0x000fe20000000a00 */
[----:B------:R-:W-:Y:S02]  /*71c0*/  CS2R R16, SRZ ;  /* 0x0000000000107805 */ /* 0x000fe4000001ff00 */
[----:B------:R-:W-:-:S05]  /*71d0*/  IADD3 R18, P1, R18, UR4, RZ ;  /* 0x0000000412127c10 */ /* 0x000fca000ff3e0ff */
[----:B------:R-:W-:Y:S01]  /*71e0*/  IMAD.X R19, RZ, RZ, UR5, P1 ;  /* 0x00000005ff137e24 */ /* 0x000fe200088e06ff */
[----:B0-----:R-:W-:-:S04]  /*71f0*/  ISETP.NE.U32.AND P0, PT, R2, RZ, PT ;  /* 0x000000ff0200720c */ /* 0x001fc80003f05070 */
[----:B------:R-:W-:-:S13]  /*7200*/  ISETP.NE.AND.EX P0, PT, R3, RZ, PT, P0 ;  /* 0x000000ff0300720c */ /* 0x000fda0003f05300 */
[----:B------:R-:W-:Y:S05]  /*7210*/  @!P0 BRA `(.L_x_26530) ;  /* 0x00000014002c8947 */ /* 0x000fea0003800000 */
[----:B------:R-:W-:Y:S02]  /*7220*/  ISETP.GT.U32.AND P0, PT, R2, 0x1, PT ;  /* 0x000000010200780c */ /* 0x000fe40003f04070 */
[----:B------:R-:W-:Y:S02]  /*7230*/  CS2R R16, SRZ ;  /* 0x0000000000107805 */ /* 0x000fe4000001ff00 */
[----:B------:R-:W-:Y:S02]  /*7240*/  MOV R27, RZ ;  /* 0x000000ff001b7202 */ /* 0x000fe40000000f00 */
        /* <DEDUP_REMOVED lines=10> */
[----:B------:R-:W-:Y:S01]  /*72f0*/  HFMA2.MMA R24, -RZ, RZ, 0, 4.76837158203125e-07 ;  /* 0x00000008ff187435 */ /* 0x000fe200000001ff */
[----:B------:R-:W-:Y:S01]  /*7300*/  BSSY B7, `(.L_x_26531) ;  /* 0x00000b6000077945 */ /* 0x000fe20003800000 */
[----:B------:R-:W-:Y:S01]  /*7310*/  CS2R R16, SRZ ;  /* 0x0000000000107805 */ /* 0x000fe2000001ff00 */
[----:B------:R-:W-:Y:S02]  /*7320*/  IMAD.MOV.U32 R27, RZ, RZ, RZ ;  /* 0x000000ffff1b7224 */ /* 0x000fe400078e00ff */
[----:B------:R-:W-:-:S07]  /*7330*/  IMAD.X R22, RZ, RZ, ~R3, P0 ;  /* 0x000000ffff167224 */ /* 0x000fce00000e0e03 */
.L_x_26540:
[----:B------:R-:W0:Y:S02]  /*7340*/  LDC.64 R2, c[0x0][R24+0x488] ;  /* 0x0001220018027b82 */ /* 0x000e240000000a00 */
[----:B0-----:R-:W-:-:S04]  /*7350*/  IADD3 R4, P0, R2, R29, RZ ;  /* 0x0000001d02047210 */ /* 0x001fc80007f1e0ff */
[----:B------:R-:W-:-:S06]  /*7360*/  IADD3.X R5, RZ, R3, RZ, P0, !PT ;  /* 0x00000003ff057210 */ /* 0x000fcc00007fe4ff */
        /* <DEDUP_REMOVED lines=28> */
.L_x_26533:
[----:B------:R-:W-:Y:S05]  /*7530*/  BSYNC B6 ;  /* 0x0000000000067941 */ /* 0x000fea0003800000 */
.L_x_26532:
        /* <DEDUP_REMOVED lines=10> */
[----:B0-----:R-:W-:-:S05]  /*75e0*/  IADD3 R11, P1, RZ, -R4, RZ ;  /* 0x80000004ff0b7210 */ /* 0x001fca0007f3e0ff */
[----:B------:R-:W-:Y:S01]  /*75f0*/  IMAD.X R0, RZ, RZ, ~R5, P1 ;  /* 0x000000ffff007224 */ /* 0x000fe200008e0e05 */
[----:B---3--:R-:W-:-:S04]  /*7600*/  @!P0 IADD3 R31, P2, R8, R31, RZ ;  /* 0x0000001f081f8210 */ /* 0x008fc80007f5e0ff */
[----:B------:R-:W-:Y:S01]  /*7610*/  @!P0 IADD3.X R30, R9, R30, RZ, P2, !PT ;  /* 0x0000001e091e8210 */ /* 0x000fe200017fe4ff */
[-C--:B-1----:R-:W-:Y:S02]  /*7620*/  IMAD R7, R7, R31.reuse, RZ ;  /* 0x0000001f07077224 */ /* 0x082fe400078e02ff */
[----:B------:R-:W-:-:S04]  /*7630*/  IMAD.WIDE.U32 R16, R6, R31, R16 ;  /* 0x0000001f06107225 */ /* 0x000fc800078e0010 */
[----:B------:R-:W-:-:S05]  /*7640*/  IMAD R7, R6, R30, R7 ;  /* 0x0000001e06077224 */ /* 0x000fca00078e0207 */
[----:B------:R-:W-:Y:S02]  /*7650*/  IADD3 R33, R17, R7, RZ ;  /* 0x0000000711217210 */ /* 0x000fe40007ffe0ff */
        /* <DEDUP_REMOVED lines=23> */
.L_x_26535:
[----:B------:R-:W-:Y:S05]  /*77d0*/  BSYNC B6 ;  /* 0x0000000000067941 */ /* 0x000fea0003800000 */
.L_x_26534:
        /* <DEDUP_REMOVED lines=42> */
.L_x_26537:
[----:B------:R-:W-:Y:S05]  /*7a80*/  BSYNC B6 ;  /* 0x0000000000067941 */ /* 0x000fea0003800000 */
.L_x_26536:
        /* <DEDUP_REMOVED lines=42> */
.L_x_26539:
[----:B------:R-:W-:Y:S05]  /*7d30*/  BSYNC B6 ;  /* 0x0000000000067941 */ /* 0x000fea0003800000 */
.L_x_26538:
[----:B------:R-:W-:Y:S01]  /*7d40*/  ISETP.GT.U32.AND P0, PT, R31, -0x1, PT ;  /* 0xffffffff1f00780c */ /* 0x000fe20003f04070 */
[----:B------:R0:W1:Y:S01]  /*7d50*/  LDC.64 R2, c[0x0][R24+0x630] ;  /* 0x00018c0018027b82 */ /* 0x0000620000000a00 */
[----:B------:R-:W-:Y:S02]  /*7d60*/  IADD3 R25, P2, R25, 0x4, RZ ;  /* 0x0000000419197810 */ /* 0x000fe40007f5e0ff */
[----:B------:R-:W-:Y:S02]  /*7d70*/  ISETP.GT.AND.EX P0, PT, R30, -0x1, PT, P0 ;  /* 0xffffffff1e00780c */ /* 0x000fe40003f04300 */
[----:B------:R-:W-:Y:S02]  /*7d80*/  IADD3.X R22, RZ, R22, RZ, P2, !PT ;  /* 0x00000016ff167210 */ /* 0x000fe400017fe4ff */
[----:B------:R-:W-:Y:S02]  /*7d90*/  MOV R32, R16 ;  /* 0x0000001000207202 */ /* 0x000fe40000000f00 */
[----:B------:R-:W-:-:S07]  /*7da0*/  IADD3 R27, R27, 0x4, RZ ;  /* 0x000000041b1b7810 */ /* 0x000fce0007ffe0ff */
[----:B------:R0:W2:Y:S02]  /*7db0*/  @!P0 LDC.64 R4, c[0x0][R24+0x568] ;  /* 0x00015a0018048b82 */ /* 0x0000a40000000a00 */
[----:B0-----:R-:W-:Y:S01]  /*7dc0*/  VIADD R24, R24, 0x20 ;  /* 0x0000002018187836 */ /* 0x001fe20000000000 */
        /* <DEDUP_REMOVED lines=10> */
.L_x_26531:
[----:B------:R-:W-:-:S04]  /*7e70*/  ISETP.NE.U32.AND P0, PT, R26, RZ, PT ;  /* 0x000000ff1a00720c */ /* 0x000fc80003f05070 */
[----:B------:R-:W-:-:S13]  /*7e80*/  ISETP.NE.AND.EX P0, PT, RZ, RZ, PT, P0 ;  /* 0x000000ffff00720c */ /* 0x000fda0003f05300 */
[----:B------:R-:W-:Y:S05]  /*7e90*/  @!P0 BRA `(.L_x_26530) ;  /* 0x00000008000c8947 */ /* 0x000fea0003800000 */
[----:B------:R-:W-:Y:S02]  /*7ea0*/  UMOV UR4, 0x8 ;  /* 0x0000000800047882 */ /* 0x000fe40000000000 */
[----:B------:R-:W-:-:S04]  /*7eb0*/  LEA R27, R27, UR4, 0x3 ;  /* 0x000000041b1b7c11 */ /* 0x000fc8000f8e18ff */
[----:B------:R-:W0:Y:S02]  /*7ec0*/  LDC.64 R2, c[0x0][R27+0x488] ;  /* 0x000122001b027b82 */ /* 0x000e240000000a00 */
[----:B0-----:R-:W-:-:S04]  /*7ed0*/  IADD3 R4, P0, R2, R29, RZ ;  /* 0x0000001d02047210 */ /* 0x001fc80007f1e0ff */
[----:B------:R-:W-:-:S05]  /*7ee0*/  IADD3.X R5, RZ, R3, RZ, P0, !PT ;  /* 0x00000003ff057210 */ /* 0x000fca00007fe4ff */
[----:B------:R-:W2:Y:S01]  /*7ef0*/  LDG.E.64 R24, desc[UR36][R4.64] ;  /* 0x0000002404187981 */ /* 0x000ea2000c1e1b00 */
[----:B------:R-:W0:Y:S01]  /*7f00*/  LDC.64 R2, c[0x0][R27+0x550] ;  /* 0x000154001b027b82 */ /* 0x000e220000000a00 */
[----:B------:R-:W-:Y:S01]  /*7f10*/  BSSY B6, `(.L_x_26541) ;  /* 0x0000019000067945 */ /* 0x000fe20003800000 */
[----:B0-----:R-:W-:-:S05]  /*7f20*/  IADD3 R7, P0, RZ, -R2, RZ ;  /* 0x80000002ff077210 */ /* 0x001fca0007f1e0ff */
[----:B------:R-:W-:Y:S01]  /*7f30*/  IMAD.X R0, RZ, RZ, ~R3, P0 ;  /* 0x000000ffff007224 */ /* 0x000fe200000e0e03 */
[C---:B--2---:R-:W-:Y:S02]  /*7f40*/  ISETP.GE.U32.AND P0, PT, R24.reuse, R2, PT ;  /* 0x000000021800720c */ /* 0x044fe40003f06070 */
        /* <DEDUP_REMOVED lines=21> */
.L_x_26542:
[----:B------:R-:W-:Y:S05]  /*80a0*/  BSYNC B6 ;  /* 0x0000000000067941 */ /* 0x000fea0003800000 */
.L_x_26541:
[----:B------:R-:W-:Y:S01]  /*80b0*/  ISETP.GT.U32.AND P0, PT, R24, -0x1, PT ;  /* 0xffffffff1800780c */ /* 0x000fe20003f04070 */
[----:B------:R-:W0:Y:S01]  /*80c0*/  LDC.64 R2, c[0x0][R27+0x618] ;  /* 0x000186001b027b82 */ /* 0x000e220000000a00 */
[----:B------:R-:W-:Y:S02]  /*80d0*/  ISETP.NE.U32.AND P1, PT, R26, 0x1, PT ;  /* 0x000000011a00780c */ /* 0x000fe40003f25070 */
[----:B------:R-:W-:Y:S02]  /*80e0*/  ISETP.GT.AND.EX P0, PT, R22, -0x1, PT, P0 ;  /* 0xffffffff1600780c */ /* 0x000fe40003f04300 */
[----:B------:R-:W-:-:S11]  /*80f0*/  ISETP.NE.AND.EX P1, PT, RZ, RZ, PT, P1 ;  /* 0x000000ffff00720c */ /* 0x000fd60003f25310 */
[----:B------:R-:W1:Y:S02]  /*8100*/  @!P0 LDC.64 R4, c[0x0][R27+0x550] ;  /* 0x000154001b048b82 */ /* 0x000e640000000a00 */
[----:B-1----:R-:W-:-:S04]  /*8110*/  @!P0 IADD3 R24, P2, R4, R24, RZ ;  /* 0x0000001804188210 */ /* 0x002fc80007f5e0ff */
[----:B------:R-:W-:Y:S01]  /*8120*/  @!P0 IADD3.X R22, R5, R22, RZ, P2, !PT ;  /* 0x0000001605168210 */ /* 0x000fe200017fe4ff */
[-C--:B0-----:R-:W-:Y:S02]  /*8130*/  IMAD R3, R3, R24.reuse, RZ ;  /* 0x0000001803037224 */ /* 0x081fe400078e02ff */
[----:B------:R-:W-:-:S04]  /*8140*/  IMAD.WIDE.U32 R16, R2, R24, R16 ;  /* 0x0000001802107225 */ /* 0x000fc800078e0010 */
[----:B------:R-:W-:-:S04]  /*8150*/  IMAD R3, R2, R22, R3 ;  /* 0x0000001602037224 */ /* 0x000fc800078e0203 */
[----:B------:R-:W-:Y:S01]  /*8160*/  IMAD.IADD R17, R17, 0x1, R3 ;  /* 0x0000000111117824 */ /* 0x000fe200078e0203 */
[----:B------:R-:W-:Y:S06]  /*8170*/  @!P1 BRA `(.L_x_26530) ;  /* 0x0000000400549947 */ /* 0x000fec0003800000 */
        /* <DEDUP_REMOVED lines=30> */
.L_x_26544:
[----:B------:R-:W-:Y:S05]  /*8360*/  BSYNC B6 ;  /* 0x0000000000067941 */ /* 0x000fea0003800000 */
.L_x_26543:
        /* <DEDUP_REMOVED lines=43> */
.L_x_26546:
[----:B------:R-:W-:Y:S05]  /*8620*/  BSYNC B6 ;  /* 0x0000000000067941 */ /* 0x000fea0003800000 */
.L_x_26545:
[----:B------:R-:W-:Y:S01]  /*8630*/  ISETP.GT.U32.AND P0, PT, R24, -0x1, PT ;  /* 0xffffffff1800780c */ /* 0x000fe20003f04070 */
[----:B------:R-:W0:Y:S03]  /*8640*/  LDC.64 R2, c[0x0][R27+0x628] ;  /* 0x00018a001b027b82 */ /* 0x000e260000000a00 */
[----:B------:R-:W-:-:S13]  /*8650*/  ISETP.GT.AND.EX P0, PT, R22, -0x1, PT, P0 ;  /* 0xffffffff1600780c */ /* 0x000fda0003f04300 */
[----:B------:R-:W1:Y:S02]  /*8660*/  @!P0 LDC.64 R4, c[0x0][R27+0x560] ;  /* 0x000158001b048b82 */ /* 0x000e640000000a00 */
[----:B-1----:R-:W-:-:S04]  /*8670*/  @!P0 IADD3 R24, P1, R4, R24, RZ ;  /* 0x0000001804188210 */ /* 0x002fc80007f3e0ff */
[----:B------:R-:W-:Y:S01]  /*8680*/  @!P0 IADD3.X R22, R5, R22, RZ, P1, !PT ;  /* 0x0000001605168210 */ /* 0x000fe20000ffe4ff */
[-C--:B0-----:R-:W-:Y:S02]  /*8690*/  IMAD R3, R3, R24.reuse, RZ ;  /* 0x0000001803037224 */ /* 0x081fe400078e02ff */
[----:B------:R-:W-:-:S04]  /*86a0*/  IMAD.WIDE.U32 R16, R2, R24, R16 ;  /* 0x0000001802107225 */ /* 0x000fc800078e0010 */
[----:B------:R-:W-:-:S04]  /*86b0*/  IMAD R3, R2, R22, R3 ;  /* 0x0000001602037224 */ /* 0x000fc800078e0203 */
[----:B------:R-:W-:-:S07]  /*86c0*/  IMAD.IADD R17, R17, 0x1, R3 ;  /* 0x0000000111117824 */ /* 0x000fce00078e0203 */
.L_x_26530:
        /* <DEDUP_REMOVED lines=14> */
[----:B------:R-:W-:Y:S01]  /*87b0*/  MOV R2, UR4 ;  /* 0x0000000400027c02 */ /* 0x000fe20008000f00 */
[----:B------:R-:W-:Y:S06]  /*87c0*/  BRA `(.L_x_26549) ;  /* 0x0000000000087947 */ /* 0x000fec0003800000 */
.L_x_26548:
[----:B------:R-:W-:Y:S02]  /*87d0*/  ULDC UR4, c[0x0][0x6f0] ;  /* 0x0001bc0000047ab9 */ /* 0x000fe40000000800 */
[----:B------:R-:W-:-:S07]  /*87e0*/  IMAD.U32 R2, RZ, RZ, UR4 ;  /* 0x00000004ff027e24 */ /* 0x000fce000f8e00ff */
.L_x_26549:
[----:B------:R-:W-:Y:S05]  /*87f0*/  BSYNC B0 ;  /* 0x0000000000007941 */ /* 0x000fea0003800000 */
.L_x_26547:
[----:B------:R-:W-:Y:S01]  /*8800*/  ULDC.64 UR4, c[0x0][0x478] ;  /* 0x00011e0000047ab9 */ /* 0x000fe20000000a00 */
[----:B------:R-:W-:Y:S01]  /*8810*/  IADD3 R23, R23, 0x80, RZ ;  /* 0x0000008017177810 */ /* 0x000fe20007ffe0ff */
[----:B------:R-:W-:Y:S01]  /*8820*/  HFMA2.MMA R3, -RZ, RZ, 0, 0 ;  /* 0x00000000ff037435 */ /* 0x000fe200000001ff */
[----:B------:R-:W-:-:S04]  /*8830*/  IADD3 R16, P0, P1, R16, UR4, R28 ;  /* 0x0000000410107c10 */ /* 0x000fc8000f91e01c */
[----:B------:R-:W-:-:S05]  /*8840*/  IADD3.X R17, R17, UR5, RZ, P0, P1 ;  /* 0x0000000511117c10 */ /* 0x000fca00087e24ff */
[----:B------:R0:W-:Y:S02]  /*8850*/  STG.E.U8 desc[UR36][R16.64], R2 ;  /* 0x0000000210007986 */ /* 0x0001e4000c101124 */
[----:B0-----:R-:W-:-:S07]  /*8860*/  IMAD.MOV.U32 R2, RZ, RZ, R23 ;  /* 0x000000ffff027224 */ /* 0x001fce00078e0017 */
.L_x_26528:
[----:B------:R-:W-:Y:S05]  /*8870*/  BSYNC B8 ;  /* 0x0000000000087941 */ /* 0x000fea0003800000 */
.L_x_26527:
[----:B------:R-:W-:Y:S02]  /*8880*/  ULDC.64 UR4, c[0x0][0x210] ;  /* 0x0000840000047ab9 */ /* 0x000fe40000000a00 */
[----:B------:R-:W-:-:S04]  /*8890*/  ISETP.GE.U32.AND P0, PT, R2, UR4, PT ;  /* 0x0000000402007c0c */ /* 0x000fc8000bf06070 */
[----:B------:R-:W-:-:S13]  /*88a0*/  ISETP.GE.AND.EX P0, PT, R3, UR5, PT, P0 ;  /* 0x0000000503007c0c */ /* 0x000fda000bf06300 */
[----:B------:R-:W-:Y:S05]  /*88b0*/  @P0 EXIT ;  /* 0x000000000000094d */ /* 0x000fea0003800000 */
[----:B------:R-:W0:Y:S01]  /*88c0*/  LDC R0, c[0x0][0x218] ;  /* 0x00008600ff007b82 */ /* 0x000e220000000800 */
[----:B------:R-:W-:Y:S01]  /*88d0*/  IMAD.MOV.U32 R24, RZ, RZ, RZ ;  /* 0x000000ffff187224 */ /* 0x000fe200078e00ff */
[----:B------:R-:W-:Y:S01]  /*88e0*/  MOV R18, RZ ;  /* 0x000000ff00127202 */ /* 0x000fe20000000f00 */
[----:B------:R-:W-:Y:S01]  /*88f0*/  IMAD.MOV.U32 R22, RZ, RZ, RZ ;  /* 0x000000ffff167224 */ /* 0x000fe200078e00ff */
[----:B0-----:R-:W-:-:S13]  /*8900*/  ISETP.NE.AND P0, PT, R0, RZ, PT ;  /* 0x000000ff0000720c */ /* 0x001fda0003f05270 */
[----:B------:R-:W-:Y:S05]  /*8910*/  @!P0 BRA `(.L_x_26550) ;  /* 0x0000001400708947 */ /* 0x000fea0003800000 */
        /* <DEDUP_REMOVED lines=338> */
[----:B------:R-:W-:-:S08]  /*9e40*/  ULDC UR6, c[0x0][0x470] ;  /* 0x00011c0000067ab9 */ /* 0x000fd00000000800 */
        /* <DEDUP_REMOVED lines=9> */
.L_x_26550:
        /* <DEDUP_REMOVED lines=21> */
[----:B------:R-:W-:Y:S01]  /*a030*/  BSSY B7, `(.L_x_26552) ;  /* 0x00000b6000077945 */ /* 0x000fe20003800000 */
[----:B------:R-:W-:Y:S02]  /*a040*/  CS2R R16, SRZ ;  /* 0x0000000000107805 */ /* 0x000fe4000001ff00 */
[----:B------:R-:W-:Y:S01]  /*a050*/  MOV R28, RZ ;  /* 0x000000ff001c7202 */ /* 0x000fe20000000f00 */
[----:B------:R-:W-:Y:S01]  /*a060*/  IMAD.MOV.U32 R25, RZ, RZ, 0x8 ;  /* 0x00000008ff197424 */ /* 0x000fe200078e00ff */
[----:B------:R-:W-:-:S07]  /*a070*/  IADD3.X R23, RZ, ~R3, RZ, P0, !PT ;  /* 0x80000003ff177210 */ /* 0x000fce00007fe4ff */
.L_x_26561:
        /* <DEDUP_REMOVED lines=30> */
.L_x_26554:
[----:B------:R-:W-:Y:S05]  /*a260*/  BSYNC B6 ;  /* 0x0000000000067941 */ /* 0x000fea0003800000 */
.L_x_26553:
        /* <DEDUP_REMOVED lines=15> */
[----:B------:R-:W-:-:S05]  /*a360*/  IMAD R31, R6, R29, R0 ;  /* 0x0000001d061f7224 */ /* 0x000fca00078e0200 */
[----:B------:R-:W-:Y:S02]  /*a370*/  IADD3 R31, R17, R31, RZ ;  /* 0x0000001f111f7210 */ /* 0x000fe40007ffe0ff */
        /* <DEDUP_REMOVED lines=24> */
.L_x_26556:
[----:B------:R-:W-:Y:S05]  /*a500*/  BSYNC B6 ;  /* 0x0000000000067941 */ /* 0x000fea0003800000 */
.L_x_26555:
        /* <DEDUP_REMOVED lines=42> */
.L_x_26558:
[----:B------:R-:W-:Y:S05]  /*a7b0*/  BSYNC B6 ;  /* 0x0000000000067941 */ /* 0x000fea0003800000 */
.L_x_26557:
        /* <DEDUP_REMOVED lines=42> */
.L_x_26560:
[----:B------:R-:W-:Y:S05]  /*aa60*/  BSYNC B6 ;  /* 0x0000000000067941 */ /* 0x000fea0003800000 */
.L_x_26559:
        /* <DEDUP_REMOVED lines=19> */
.L_x_26552:
[----:B------:R-:W-:-:S04]  /*aba0*/  ISETP.NE.U32.AND P0, PT, R27, RZ, PT ;  /* 0x000000ff1b00720c */ /* 0x000fc80003f05070 */
[----:B------:R-:W-:-:S13]  /*abb0*/  ISETP.NE.AND.EX P0, PT, RZ, RZ, PT, P0 ;  /* 0x000000ffff00720c */ /* 0x000fda0003f05300 */
[----:B------:R-:W-:Y:S05]  /*abc0*/  @!P0 BRA `(.L_x_26551) ;  /* 0x0000000800188947 */ /* 0x000fea0003800000 */
[----:B------:R-:W-:Y:S02]  /*abd0*/  UMOV UR4, 0x8 ;  /* 0x0000000800047882 */ /* 0x000fe40000000000 */
[----:B------:R-:W-:-:S04]  /*abe0*/  LEA R28, R28, UR4, 0x3 ;  /* 0x000000041c1c7c11 */ /* 0x000fc8000f8e18ff */
        /* <DEDUP_REMOVED lines=31> */
.L_x_26563:
[----:B------:R-:W-:Y:S05]  /*ade0*/  BSYNC B6 ;  /* 0x0000000000067941 */ /* 0x000fea0003800000 */
.L_x_26562:
        /* <DEDUP_REMOVED lines=44> */
.L_x_26565:
[----:B------:R-:W-:Y:S05]  /*b0b0*/  BSYNC B6 ;  /* 0x0000000000067941 */ /* 0x000fea0003800000 */
.L_x_26564:
        /* <DEDUP_REMOVED lines=44> */
.L_x_26567:
[----:B------:R-:W-:Y:S05]  /*b380*/  BSYNC B6 ;  /* 0x0000000000067941 */ /* 0x000fea0003800000 */
.L_x_26566:
        /* <DEDUP_REMOVED lines=10> */
.L_x_26551:
        /* <DEDUP_REMOVED lines=16> */
.L_x_26569:
[----:B------:R-:W-:Y:S02]  /*b530*/  ULDC UR4, c[0x0][0x6f0] ;  /* 0x0001bc0000047ab9 */ /* 0x000fe40000000800 */
[----:B------:R-:W-:-:S07]  /*b540*/  MOV R2, UR4 ;  /* 0x0000000400027c02 */ /* 0x000fce0008000f00 */
.L_x_26570:
[----:B------:R-:W-:Y:S05]  /*b550*/  BSYNC B0 ;  /* 0x0000000000007941 */ /* 0x000fea0003800000 */
.L_x_26568:
[----:B------:R-:W-:Y:S02]  /*b560*/  ULDC.64 UR4, c[0x0][0x478] ;  /* 0x00011e0000047ab9 */ /* 0x000fe40000000a00 */
[----:B------:R-:W-:-:S04]  /*b570*/  IADD3 R16, P0, P1, R16, UR4, R22 ;  /* 0x0000000410107c10 */ /* 0x000fc8000f91e016 */
[----:B------:R-:W-:-:S05]  /*b580*/  IADD3.X R17, R17, UR5, RZ, P0, P1 ;  /* 0x0000000511117c10 */ /* 0x000fca00087e24ff */
[----:B------:R-:W-:Y:S01]  /*b590*/  STG.E.U8 desc[UR36][R16.64], R2 ;  /* 0x0000000210007986 */ /* 0x000fe2000c101124 */
[----:B------:R-:W-:Y:S05]  /*b5a0*/  EXIT ;  /* 0x000000000000794d */ /* 0x000fea0003800000 */
.L_x_26571:
        /* <DEDUP_REMOVED lines=13> */
.L_x_28150:


//--------------------- .text._ZN2at6native24index_elementwise_kernelILi128ELi4EZNS0_16gpu_index_kernelIZZZNS0_31index_put_kernel_quantized_cudaERNS_14TensorIteratorEN3c108ArrayRefIlEES7_bdiENKUlvE_clEvENKUlvE2_clEvEUlPcPKclE_EEvRNS_18TensorIteratorBaseES7_S7_RKT_bEUliE_EEvlT1_ --------------------------
	.section	.text._ZN2at6native24index_elementwise_kernelILi128ELi4EZNS0_16gpu_index_kernelIZZZNS0_31index_put_kernel_quantized_cudaERNS_14TensorIteratorEN3c108ArrayRefIlEES7_bdiENKUlvE_clEvENKUlvE2_clEvEUlPcPKclE_EEvRNS_18TensorIteratorBaseES7_S7_RKT_bEUliE_EEvlT1_,"ax",@progbits
	.align	128
        .global         _ZN2at6native24index_elementwise_kernelILi128ELi4EZNS0_16gpu_index_kernelIZZZNS0_31index_put_kernel_quantized_cudaERNS_14TensorIteratorEN3c108ArrayRefIlEES7_bdiENKUlvE_clEvENKUlvE2_clEvEUlPcPKclE_EEvRNS_18TensorIteratorBaseES7_S7_RKT_bEUliE_EEvlT1_
        .type           _ZN2at6native24index_elementwise_kernelILi128ELi4EZNS0_16gpu_index_kernelIZZZNS0_31index_put_kernel_quantized_cudaERNS_14TensorIteratorEN3c108ArrayRefIlEES7_bdiENKUlvE_clEvENKUlvE2_clEvEUlPcPKclE_EEvRNS_18TensorIteratorBaseES7_S7_RKT_bEUliE_EEvlT1_,@function
        .size           _ZN2at6native24index_elementwise_kernelILi128ELi4EZNS0_16gpu_index_kernelIZZZNS0_31index_put_kernel_quantized_cudaERNS_14TensorIteratorEN3c108ArrayRefIlEES7_bdiENKUlvE_clEvENKUlvE2_clEvEUlPcPKclE_EEvRNS_18TensorIteratorBaseES7_S7_RKT_bEUliE_EEvlT1_,(.L_x_28151 - _ZN2at6native24index_elementwise_kernelILi128ELi4EZNS0_16gpu_index_kernelIZZZNS0_31index_put_kernel_quantized_cudaERNS_14TensorIteratorEN3c108ArrayRefIlEES7_bdiENKUlvE_clEvENKUlvE2_clEvEUlPcPKclE_EEvRNS_18TensorIteratorBaseES7_S7_RKT_bEUliE_EEvlT1_)
        .other          _ZN2at6native24index_elementwise_kernelILi128ELi4EZNS0_16gpu_index_kernelIZZZNS0_31index_put_kernel_quantized_cudaERNS_14TensorIteratorEN3c108ArrayRefIlEES7_bdiENKUlvE_clEvENKUlvE2_clEvEUlPcPKclE_EEvRNS_18TensorIteratorBaseES7_S7_RKT_bEUliE_EEvlT1_,@"STO_CUDA_ENTRY STV_DEFAULT"
_ZN2at6native24index_elementwise_kernelILi128ELi4EZNS0_16gpu_index_kernelIZZZNS0_31index_put_kernel_quantized_cudaERNS_14TensorIteratorEN3c108ArrayRefIlEES7_bdiENKUlvE_clEvENKUlvE2_clEvEUlPcPKclE_EEvRNS_18TensorIteratorBaseES7_S7_RKT_bEUliE_EEvlT1_:
.text._ZN2at6native24index_elementwise_kernelILi128ELi4EZNS0_16gpu_index_kernelIZZZNS0_31index_put_kernel_quantized_cudaERNS_14TensorIteratorEN3c108ArrayRefIlEES7_bdiENKUlvE_clEvENKUlvE2_clEvEUlPcPKclE_EEvRNS_18TensorIteratorBaseES7_S7_RKT_bEUliE_EEvlT1_:
        /* <DEDUP_REMOVED lines=366> */
.L_x_26574:
        /* <DEDUP_REMOVED lines=26> */
.L_x_26585:
        /* <DEDUP_REMOVED lines=30> */
.L_x_26578:
[----:B------:R-:W-:Y:S05]  /*1a60*/  BSYNC B6 ;  /* 0x0000000000067941 */ /* 0x000fea0003800000 */
.L_x_26577:
        /* <DEDUP_REMOVED lines=41> */
.L_x_26580:
[----:B------:R-:W-:Y:S05]  /*1d00*/  BSYNC B6 ;  /* 0x0000000000067941 */ /* 0x000fea0003800000 */
.L_x_26579:
        /* <DEDUP_REMOVED lines=42> */
.L_x_26582:
[----:B------:R-:W-:Y:S05]  /*1fb0*/  BSYNC B6 ;  /* 0x0000000000067941 */ /* 0x000fea0003800000 */
.L_x_26581:
        /* <DEDUP_REMOVED lines=42> */
.L_x_26584:
[----:B------:R-:W-:Y:S05]  /*2260*/  BSYNC B6 ;  /* 0x0000000000067941 */ /* 0x000fea0003800000 */
.L_x_26583:
        /* <DEDUP_REMOVED lines=19> */
.L_x_26576:
        /* <DEDUP_REMOVED lines=37> */
.L_x_26587:
[----:B------:R-:W-:Y:S05]  /*25f0*/  BSYNC B6 ;  /* 0x0000000000067941 */ /* 0x000fea0003800000 */
.L_x_26586:
        /* <DEDUP_REMOVED lines=44> */
.L_x_26589:
[----:B------:R-:W-:Y:S05]  /*28c0*/  BSYNC B6 ;  /* 0x0000000000067941 */ /* 0x000fea0003800000 */
.L_x_26588:
        /* <DEDUP_REMOVED lines=44> */
.L_x_26591:
[----:B------:R-:W-:Y:S05]  /*2b90*/  BSYNC B6 ;  /* 0x0000000000067941 */ /* 0x000fea0003800000 */
.L_x_26590:
        /* <DEDUP_REMOVED lines=10> */
.L_x_26575:
        /* <DEDUP_REMOVED lines=16> */
.L_x_26593:
[----:B------:R-:W-:Y:S02]  /*2d40*/  ULDC UR4, c[0x0][0x6f0] ;  /* 0x0001bc0000047ab9 */ /* 0x000fe40000000800 */
[----:B------:R-:W-:-:S07]  /*2d50*/  MOV R2, UR4 ;  /* 0x0000000400027c02 */ /* 0x000fce0008000f00 */
.L_x_26594:
[----:B------:R-:W-:Y:S05]  /*2d60*/  BSYNC B0 ;  /* 0x0000000000007941 */ /* 0x000fea0003800000 */
.L_x_26592:
        /* <DEDUP_REMOVED lines=8> */
.L_x_26573:
[----:B------:R-:W-:Y:S05]  /*2df0*/  BSYNC B8 ;  /* 0x0000000000087941 */ /* 0x000fea0003800000 */
.L_x_26572:
        /* <DEDUP_REMOVED lines=358> */
.L_x_26597:
        /* <DEDUP_REMOVED lines=26> */
.L_x_26608:
        /* <DEDUP_REMOVED lines=31> */
.L_x_26601:
[----:B------:R-:W-:Y:S05]  /*47f0*/  BSYNC B6 ;  /* 0x0000000000067941 */ /* 0x000fea0003800000 */
.L_x_26600:
        /* <DEDUP_REMOVED lines=41> */
.L_x_26603:
[----:B------:R-:W-:Y:S05]  /*4a90*/  BSYNC B6 ;  /* 0x0000000000067941 */ /* 0x000fea0003800000 */
.L_x_26602:
        /* <DEDUP_REMOVED lines=42> */
.L_x_26605:
[----:B------:R-:W-:Y:S05]  /*4d40*/  BSYNC B6 ;  /* 0x0000000000067941 */ /* 0x000fea0003800000 */
.L_x_26604:
        /* <DEDUP_REMOVED lines=42> */
.L_x_26607:
[----:B------:R-:W-:Y:S05]  /*4ff0*/  BSYNC B6 ;  /* 0x0000000000067941 */ /* 0x000fea0003800000 */
.L_x_26606:
        /* <DEDUP_REMOVED lines=19> */
.L_x_26599:
        /* <DEDUP_REMOVED lines=35> */
.L_x_26610:
[----:B------:R-:W-:Y:S05]  /*5360*/  BSYNC B6 ;  /* 0x0000000000067941 */ /* 0x000fea0003800000 */
.L_x_26609:
        /* <DEDUP_REMOVED lines=43> */
.L_x_26612:
[----:B------:R-:W-:Y:S05]  /*5620*/  BSYNC B6 ;  /* 0x0000000000067941 */ /* 0x000fea0003800000 */
.L_x_26611:
        /* <DEDUP_REMOVED lines=43> */
.L_x_26614:
[----:B------:R-:W-:Y:S05]  /*58e0*/  BSYNC B6 ;  /* 0x0000000000067941 */ /* 0x000fea0003800000 */
.L_x_26613:
        /* <DEDUP_REMOVED lines=10> */
.L_x_26598:
        /* <DEDUP_REMOVED lines=16> */
.L_x_26616:
[----:B------:R-:W-:Y:S02]  /*5a90*/  ULDC UR4, c[0x0][0x6f0] ;  /* 0x0001bc0000047ab9 */ /* 0x000fe40000000800 */
[----:B------:R-:W-:-:S07]  /*5aa0*/  MOV R2, UR4 ;  /* 0x0000000400027c02 */ /* 0x000fce0008000f00 */
.L_x_26617:
[----:B------:R-:W-:Y:S05]  /*5ab0*/  BSYNC B0 ;  /* 0x0000000000007941 */ /* 0x000fea0003800000 */
.L_x_26615:
[----:B------:R-:W-:Y:S01]  /*5ac0*/  ULDC.64 UR4, c[0x0][0x478] ;  /* 0x00011e0000047ab9 */ /* 0x000fe20000000a00 */
[----:B------:R-:W-:Y:S01]  /*5ad0*/  VIADD R23, R23, 0x80 ;  /* 0x0000008017177836 */ /* 0x000fe20000000000 */
[----:B------:R-:W-:Y:S01]  /*5ae0*/  IADD3 R16, P0, P1, R16, UR4, R28 ;  /* 0x0000000410107c10 */ /* 0x000fe2000f91e01c */
[----:B------:R-:W-:-:S03]  /*5af0*/  IMAD.MOV.U32 R3, RZ, RZ, RZ ;  /* 0x000000ffff037224 */ /* 0x000fc600078e00ff */
[----:B------:R-:W-:-:S05]  /*5b00*/  IADD3.X R17, R17, UR5, RZ, P0, P1 ;  /* 0x0000000511117c10 */ /* 0x000fca00087e24ff */
[----:B------:R0:W-:Y:S02]  /*5b10*/  STG.E.U8 desc[UR36][R16.64], R2 ;  /* 0x0000000210007986 */ /* 0x0001e4000c101124 */
[----:B0-----:R-:W-:-:S07]  /*5b20*/  MOV R2, R23 ;  /* 0x0000001700027202 */ /* 0x001fce0000000f00 */
.L_x_26596:
[----:B------:R-:W-:Y:S05]  /*5b30*/  BSYNC B8 ;  /* 0x0000000000087941 */ /* 0x000fea0003800000 */
.L_x_26595:
        /* <DEDUP_REMOVED lines=358> */
.L_x_26620:
        /* <DEDUP_REMOVED lines=26> */
.L_x_26631:
        /* <DEDUP_REMOVED lines=31> */
.L_x_26624:
[----:B------:R-:W-:Y:S05]  /*7530*/  BSYNC B6 ;  /* 0x0000000000067941 */ /* 0x000fea0003800000 */
.L_x_26623:
        /* <DEDUP_REMOVED lines=41> */
.L_x_26626:
[----:B------:R-:W-:Y:S05]  /*77d0*/  BSYNC B6 ;  /* 0x0000000000067941 */ /* 0x000fea0003800000 */
.L_x_26625:
        /* <DEDUP_REMOVED lines=42> */
.L_x_26628:
[----:B------:R-:W-:Y:S05]  /*7a80*/  BSYNC B6 ;  /* 0x0000000000067941 */ /* 0x000fea0003800000 */
.L_x_26627:
        /* <DEDUP_REMOVED lines=42> */
.L_x_26630:
[----:B------:R-:W-:Y:S05]  /*7d30*/  BSYNC B6 ;  /* 0x0000000000067941 */ /* 0x000fea0003800000 */
.L_x_26629:
        /* <DEDUP_REMOVED lines=19> */
.L_x_26622:
        /* <DEDUP_REMOVED lines=35> */
.L_x_26633:
[----:B------:R-:W-:Y:S05]  /*80a0*/  BSYNC B6 ;  /* 0x0000000000067941 */ /* 0x000fea0003800000 */
.L_x_26632:
        /* <DEDUP_REMOVED lines=43> */
.L_x_26635:
[----:B------:R-:W-:Y:S05]  /*8360*/  BSYNC B6 ;  /* 0x0000000000067941 */ /* 0x000fea0003800000 */
.L_x_26634:
        /* <DEDUP_REMOVED lines=43> */
.L_x_26637:
[----:B------:R-:W-:Y:S05]  /*8620*/  BSYNC B6 ;  /* 0x0000000000067941 */ /* 0x000fea0003800000 */
.L_x_26636:
        /* <DEDUP_REMOVED lines=10> */
.L_x_26621:
        /* <DEDUP_REMOVED lines=16> */
.L_x_26639:
[----:B------:R-:W-:Y:S02]  /*87d0*/  ULDC UR4, c[0x0][0x6f0] ;  /* 0x0001bc0000047ab9 */ /* 0x000fe40000000800 */
[----:B------:R-:W-:-:S07]  /*87e0*/  IMAD.U32 R2, RZ, RZ, UR4 ;  /* 0x00000004ff027e24 */ /* 0x000fce000f8e00ff */
.L_x_26640:
[----:B------:R-:W-:Y:S05]  /*87f0*/  BSYNC B0 ;  /* 0x0000000000007941 */ /* 0x000fea0003800000 */
.L_x_26638:
[----:B------:R-:W-:Y:S01]  /*8800*/  ULDC.64 UR4, c[0x0][0x478] ;  /* 0x00011e0000047ab9 */ /* 0x000fe20000000a00 */
[----:B------:R-:W-:Y:S01]  /*8810*/  IADD3 R23, R23, 0x80, RZ ;  /* 0x0000008017177810 */ /* 0x000fe20007ffe0ff */
[----:B------:R-:W-:Y:S01]  /*8820*/  HFMA2.MMA R3, -RZ, RZ, 0, 0 ;  /* 0x00000000ff037435 */ /* 0x000fe200000001ff */
[----:B------:R-:W-:-:S04]  /*8830*/  IADD3 R16, P0, P1, R16, UR4, R28 ;  /* 0x0000000410107c10 */ /* 0x000fc8000f91e01c */
[----:B------:R-:W-:-:S05]  /*8840*/  IADD3.X R17, R17, UR5, RZ, P0, P1 ;  /* 0x0000000511117c10 */ /* 0x000fca00087e24ff */
[----:B------:R0:W-:Y:S02]  /*8850*/  STG.E.U8 desc[UR36][R16.64], R2 ;  /* 0x0000000210007986 */ /* 0x0001e4000c101124 */
[----:B0-----:R-:W-:-:S07]  /*8860*/  IMAD.MOV.U32 R2, RZ, RZ, R23 ;  /* 0x000000ffff027224 */ /* 0x001fce00078e0017 */
.L_x_26619:
[----:B------:R-:W-:Y:S05]  /*8870*/  BSYNC B8 ;  /* 0x0000000000087941 */ /* 0x000fea0003800000 */
.L_x_26618:
        /* <DEDUP_REMOVED lines=358> */
.L_x_26641:
        /* <DEDUP_REMOVED lines=26> */
.L_x_26652:
        /* <DEDUP_REMOVED lines=30> */
.L_x_26645:
[----:B------:R-:W-:Y:S05]  /*a260*/  BSYNC B6 ;  /* 0x0000000000067941 */ /* 0x000fea0003800000 */
.L_x_26644:
        /* <DEDUP_REMOVED lines=41> */
.L_x_26647:
[----:B------:R-:W-:Y:S05]  /*a500*/  BSYNC B6 ;  /* 0x0000000000067941 */ /* 0x000fea0003800000 */
.L_x_26646:
        /* <DEDUP_REMOVED lines=42> */
.L_x_26649:
[----:B------:R-:W-:Y:S05]  /*a7b0*/  BSYNC B6 ;  /* 0x0000000000067941 */ /* 0x000fea0003800000 */
.L_x_26648:
        /* <DEDUP_REMOVED lines=42> */
.L_x_26651:
[----:B------:R-:W-:Y:S05]  /*aa60*/  BSYNC B6 ;  /* 0x0000000000067941 */ /* 0x000fea0003800000 */
.L_x_26650:
        /* <DEDUP_REMOVED lines=19> */
.L_x_26643:
        /* <DEDUP_REMOVED lines=36> */
.L_x_26654:
[----:B------:R-:W-:Y:S05]  /*ade0*/  BSYNC B6 ;  /* 0x0000000000067941 */ /* 0x000fea0003800000 */
.L_x_26653:
        /* <DEDUP_REMOVED lines=44> */
.L_x_26656:
[----:B------:R-:W-:Y:S05]  /*b0b0*/  BSYNC B6 ;  /* 0x0000000000067941 */ /* 0x000fea0003800000 */
.L_x_26655:
        /* <DEDUP_REMOVED lines=44> */
.L_x_26658:
[----:B------:R-:W-:Y:S05]  /*b380*/  BSYNC B6 ;  /* 0x0000000000067941 */ /* 0x000fea0003800000 */
.L_x_26657:
        /* <DEDUP_REMOVED lines=10> */
.L_x_26642:
        /* <DEDUP_REMOVED lines=16> */
.L_x_26660:
[----:B------:R-:W-:Y:S02]  /*b530*/  ULDC UR4, c[0x0][0x6f0] ;  /* 0x0001bc0000047ab9 */ /* 0x000fe40000000800 */
[----:B------:R-:W-:-:S07]  /*b540*/  MOV R2, UR4 ;  /* 0x0000000400027c02 */ /* 0x000fce0008000f00 */
.L_x_26661:
[----:B------:R-:W-:Y:S05]  /*b550*/  BSYNC B0 ;  /* 0x0000000000007941 */ /* 0x000fea0003800000 */
.L_x_26659:
[----:B------:R-:W-:Y:S02]  /*b560*/  ULDC.64 UR4, c[0x0][0x478] ;  /* 0x00011e0000047ab9 */ /* 0x000fe40000000a00 */
[----:B------:R-:W-:-:S04]  /*b570*/  IADD3 R16, P0, P1, R16, UR4, R22 ;  /* 0x0000000410107c10 */ /* 0x000fc8000f91e016 */
[----:B------:R-:W-:-:S05]  /*b580*/  IADD3.X R17, R17, UR5, RZ, P0, P1 ;  /* 0x0000000511117c10 */ /* 0x000fca00087e24ff */
[----:B------:R-:W-:Y:S01]  /*b590*/  STG.E.U8 desc[UR36][R16.64], R2 ;  /* 0x0000000210007986 */ /* 0x000fe2000c101124 */
[----:B------:R-:W-:Y:S05]  /*b5a0*/  EXIT ;  /* 0x000000000000794d */ /* 0x000fea0003800000 */
.L_x_26662:
        /* <DEDUP_REMOVED lines=13> */
.L_x_28151:


//--------------------- .text._ZN2at6native24index_elementwise_kernelILi128ELi4EZNS0_16gpu_index_kernelIZZZNS0_31index_put_kernel_quantized_cudaERNS_14TensorIteratorEN3c108ArrayRefIlEES7_bdiENKUlvE_clEvENKUlvE1_clEvEUlPcPKclE_EEvRNS_18TensorIteratorBaseES7_S7_RKT_bEUliE_EEvlT1_ --------------------------
	.section	.text._ZN2at6native24index_elementwise_kernelILi128ELi4EZNS0_16gpu_index_kernelIZZZNS0_31index_put_kernel_quantized_cudaERNS_14TensorIteratorEN3c108ArrayRefIlEES7_bdiENKUlvE_clEvENKUlvE1_clEvEUlPcPKclE_EEvRNS_18TensorIteratorBaseES7_S7_RKT_bEUliE_EEvlT1_,"ax",@progbits
	.align	128
        .global         _ZN2at6native24index_elementwise_kernelILi128ELi4EZNS0_16gpu_index_kernelIZZZNS0_31index_put_kernel_quantized_cudaERNS_14TensorIteratorEN3c108ArrayRefIlEES7_bdiENKUlvE_clEvENKUlvE1_clEvEUlPcPKclE_EEvRNS_18TensorIteratorBaseES7_S7_RKT_bEUliE_EEvlT1_
        .type           _ZN2at6native24index_elementwise_kernelILi128ELi4EZNS0_16gpu_index_kernelIZZZNS0_31index_put_kernel_quantized_cudaERNS_14TensorIteratorEN3c108ArrayRefIlEES7_bdiENKUlvE_clEvENKUlvE1_clEvEUlPcPKclE_EEvRNS_18TensorIteratorBaseES7_S7_RKT_bEUliE_EEvlT1_,@function
        .size           _ZN2at6native24index_elementwise_kernelILi128ELi4EZNS0_16gpu_index_kernelIZZZNS0_31index_put_kernel_quantized_cudaERNS_14TensorIteratorEN3c108ArrayRefIlEES7_bdiENKUlvE_clEvENKUlvE1_clEvEUlPcPKclE_EEvRNS_18TensorIteratorBaseES7_S7_RKT_bEUliE_EEvlT1_,(.L_x_28152 - _ZN2at6native24index_elementwise_kernelILi128ELi4EZNS0_16gpu_index_kernelIZZZNS0_31index_put_kernel_quantized_cudaERNS_14TensorIteratorEN3c108ArrayRefIlEES7_bdiENKUlvE_clEvENKUlvE1_clEvEUlPcPKclE_EEvRNS_18TensorIteratorBaseES7_S7_RKT_bEUliE_EEvlT1_)
        .other          _ZN2at6native24index_elementwise_kernelILi128ELi4EZNS0_16gpu_index_kernelIZZZNS0_31index_put_kernel_quantized_cudaERNS_14TensorIteratorEN3c108ArrayRefIlEES7_bdiENKUlvE_clEvENKUlvE1_clEvEUlPcPKclE_EEvRNS_18TensorIteratorBaseES7_S7_RKT_bEUliE_EEvlT1_,@"STO_CUDA_ENTRY STV_DEFAULT"
_ZN2at6native24index_elementwise_kernelILi128ELi4EZNS0_16gpu_index_kernelIZZZNS0_31index_put_kernel_quantized_cudaERNS_14TensorIteratorEN3c108ArrayRefIlEES7_bdiENKUlvE_clEvENKUlvE1_clEvEUlPcPKclE_EEvRNS_18TensorIteratorBaseES7_S7_RKT_bEUliE_EEvlT1_:
.text._ZN2at6native24index_elementwise_kernelILi128ELi4EZNS0_16gpu_index_kernelIZZZNS0_31index_put_kernel_quantized_cudaERNS_14TensorIteratorEN3c108ArrayRefIlEES7_bdiENKUlvE_clEvENKUlvE1_clEvEUlPcPKclE_EEvRNS_18TensorIteratorBaseES7_S7_RKT_bEUliE_EEvlT1_:
        /* <DEDUP_REMOVED lines=366> */
.L_x_26665:
        /* <DEDUP_REMOVED lines=26> */
.L_x_26676:
        /* <DEDUP_REMOVED lines=30> */
.L_x_26669:
[----:B------:R-:W-:Y:S05]  /*1a60*/  BSYNC B6 ;  /* 0x0000000000067941 */ /* 0x000fea0003800000 */
.L_x_26668:
        /* <DEDUP_REMOVED lines=41> */
.L_x_26671:
[----:B------:R-:W-:Y:S05]  /*1d00*/  BSYNC B6 ;  /* 0x0000000000067941 */ /* 0x000fea0003800000 */
.L_x_26670:
        /* <DEDUP_REMOVED lines=42> */
.L_x_26673:
[----:B------:R-:W-:Y:S05]  /*1fb0*/  BSYNC B6 ;  /* 0x0000000000067941 */ /* 0x000fea0003800000 */
.L_x_26672:
        /* <DEDUP_REMOVED lines=42> */
.L_x_26675:
[----:B------:R-:W-:Y:S05]  /*2260*/  BSYNC B6 ;  /* 0x0000000000067941 */ /* 0x000fea0003800000 */
.L_x_26674:
        /* <DEDUP_REMOVED lines=19> */
.L_x_26667:
        /* <DEDUP_REMOVED lines=37> */
.L_x_26678:
[----:B------:R-:W-:Y:S05]  /*25f0*/  BSYNC B6 ;  /* 0x0000000000067941 */ /* 0x000fea0003800000 */
.L_x_26677:
        /* <DEDUP_REMOVED lines=44> */
.L_x_26680:
[----:B------:R-:W-:Y:S05]  /*28c0*/  BSYNC B6 ;  /* 0x0000000000067941 */ /* 0x000fea0003800000 */
.L_x_26679:
        /* <DEDUP_REMOVED lines=44> */
.L_x_26682:
[----:B------:R-:W-:Y:S05]  /*2b90*/  BSYNC B6 ;  /* 0x0000000000067941 */ /* 0x000fea0003800000 */
.L_x_26681:
        /* <DEDUP_REMOVED lines=10> */
.L_x_26666:
        /* <DEDUP_REMOVED lines=8> */
[----:B0-----:R-:W-:-:S04]  /*2cc0*/  ISETP.GE.U32.AND P0, PT, R2, -0x80000000, PT ;  /* 0x800000000200780c */ /* 0x001fc80003f06070 */
[----:B------:R-:W-:-:S13]  /*2cd0*/  ISETP.GE.AND.EX P0, PT, R3, -0x1, PT, P0 ;  /* 0xffffffff0300780c */ /* 0x000fda0003f06300 */
[----:B------:R-:W-:Y:S05]  /*2ce0*/  @!P0 BRA `(.L_x_26684) ;  /* 0x0000000000188947 */ /* 0x000fea0003800000 */
[----:B------:R-:W-:-:S04]  /*2cf0*/  ISETP.GE.U32.AND P0, PT, R2, -0x80000000, PT ;  /* 0x800000000200780c */ /* 0x000fc80003f06070 */
[----:B------:R-:W-:-:S13]  /*2d00*/  ISETP.GE.AND.EX P0, PT, R3, RZ, PT, P0 ;  /* 0x000000ff0300720c */ /* 0x000fda0003f06300 */
[----:B------:R-:W-:Y:S05]  /*2d10*/  @!P0 BRA `(.L_x_26685) ;  /* 0x0000000000148947 */ /* 0x000fea0003800000 */
[----:B------:R-:W-:Y:S02]  /*2d20*/  ULDC UR4, c[0x0][0x6f8] ;  /* 0x0001be0000047ab9 */ /* 0x000fe40000000800 */
[----:B------:R-:W-:Y:S01]  /*2d30*/  IMAD.U32 R2, RZ, RZ, UR4 ;  /* 0x00000004ff027e24 */ /* 0x000fe2000f8e00ff */
[----:B------:R-:W-:Y:S06]  /*2d40*/  BRA `(.L_x_26685) ;  /* 0x0000000000087947 */ /* 0x000fec0003800000 */
.L_x_26684:
[----:B------:R-:W-:Y:S02]  /*2d50*/  ULDC UR4, c[0x0][0x6f0] ;  /* 0x0001bc0000047ab9 */ /* 0x000fe40000000800 */
[----:B------:R-:W-:-:S07]  /*2d60*/  MOV R2, UR4 ;  /* 0x0000000400027c02 */ /* 0x000fce0008000f00 */
.L_x_26685:
[----:B------:R-:W-:Y:S05]  /*2d70*/  BSYNC B0 ;  /* 0x0000000000007941 */ /* 0x000fea0003800000 */
.L_x_26683:
[----:B------:R-:W-:Y:S01]  /*2d80*/  ULDC.64 UR4, c[0x0][0x478] ;  /* 0x00011e0000047ab9 */ /* 0x000fe20000000a00 */
[----:B------:R-:W-:Y:S01]  /*2d90*/  IMAD R23, R30, 0x200, R29 ;  /* 0x000002001e177824 */ /* 0x000fe200078e021d */
[----:B------:R-:W-:Y:S01]  /*2da0*/  IADD3 R16, P0, P1, R16, UR4, R27 ;  /* 0x0000000410107c10 */ /* 0x000fe2000f91e01b */
[----:B------:R-:W-:-:S03]  /*2db0*/  HFMA2.MMA R3, -RZ, RZ, 0, 0 ;  /* 0x00000000ff037435 */ /* 0x000fc600000001ff */
[----:B------:R-:W-:Y:S02]  /*2dc0*/  IADD3.X R17, R17, UR5, RZ, P0, P1 ;  /* 0x0000000511117c10 */ /* 0x000fe400087e24ff */
[----:B------:R-:W-:-:S03]  /*2dd0*/  IADD3 R23, R23, 0x80, RZ ;  /* 0x0000008017177810 */ /* 0x000fc60007ffe0ff */
[----:B------:R0:W-:Y:S02]  /*2de0*/  STG.E desc[UR36][R16.64], R2 ;  /* 0x0000000210007986 */ /* 0x0001e4000c101924 */
[----:B0-----:R-:W-:-:S07]  /*2df0*/  IMAD.MOV.U32 R2, RZ, RZ, R23 ;  /* 0x000000ffff027224 */ /* 0x001fce00078e0017 */
.L_x_26664:
[----:B------:R-:W-:Y:S05]  /*2e00*/  BSYNC B8 ;  /* 0x0000000000087941 */ /* 0x000fea0003800000 */
.L_x_26663:
        /* <DEDUP_REMOVED lines=358> */
.L_x_26688:
        /* <DEDUP_REMOVED lines=26> */
.L_x_26699:
        /* <DEDUP_REMOVED lines=31> */
.L_x_26692:
[----:B------:R-:W-:Y:S05]  /*4800*/  BSYNC B6 ;  /* 0x0000000000067941 */ /* 0x000fea0003800000 */
.L_x_26691:
        /* <DEDUP_REMOVED lines=41> */
.L_x_26694:
[----:B------:R-:W-:Y:S05]  /*4aa0*/  BSYNC B6 ;  /* 0x0000000000067941 */ /* 0x000fea0003800000 */
.L_x_26693:
        /* <DEDUP_REMOVED lines=42> */
.L_x_26696:
[----:B------:R-:W-:Y:S05]  /*4d50*/  BSYNC B6 ;  /* 0x0000000000067941 */ /* 0x000fea0003800000 */
.L_x_26695:
        /* <DEDUP_REMOVED lines=42> */
.L_x_26698:
[----:B------:R-:W-:Y:S05]  /*5000*/  BSYNC B6 ;  /* 0x0000000000067941 */ /* 0x000fea0003800000 */
.L_x_26697:
        /* <DEDUP_REMOVED lines=19> */
.L_x_26690:
        /* <DEDUP_REMOVED lines=35> */
.L_x_26701:
[----:B------:R-:W-:Y:S05]  /*5370*/  BSYNC B6 ;  /* 0x0000000000067941 */ /* 0x000fea0003800000 */
.L_x_26700:
        /* <DEDUP_REMOVED lines=43> */
.L_x_26703:
[----:B------:R-:W-:Y:S05]  /*5630*/  BSYNC B6 ;  /* 0x0000000000067941 */ /* 0x000fea0003800000 */
.L_x_26702:
        /* <DEDUP_REMOVED lines=43> */
.L_x_26705:
[----:B------:R-:W-:Y:S05]  /*58f0*/  BSYNC B6 ;  /* 0x0000000000067941 */ /* 0x000fea0003800000 */
.L_x_26704:
        /* <DEDUP_REMOVED lines=10> */
.L_x_26689:
        /* <DEDUP_REMOVED lines=17> */
.L_x_26707:
[----:B------:R-:W-:Y:S02]  /*5ab0*/  ULDC UR4, c[0x0][0x6f0] ;  /* 0x0001bc0000047ab9 */ /* 0x000fe40000000800 */
[----:B------:R-:W-:-:S07]  /*5ac0*/  MOV R2, UR4 ;  /* 0x0000000400027c02 */ /* 0x000fce0008000f00 */
.L_x_26708:
[----:B------:R-:W-:Y:S05]  /*5ad0*/  BSYNC B0 ;  /* 0x0000000000007941 */ /* 0x000fea0003800000 */
.L_x_26706:
[----:B------:R-:W-:Y:S01]  /*5ae0*/  ULDC.64 UR4, c[0x0][0x478] ;  /* 0x00011e0000047ab9 */ /* 0x000fe20000000a00 */
[----:B------:R-:W-:Y:S01]  /*5af0*/  VIADD R23, R23, 0x80 ;  /* 0x0000008017177836 */ /* 0x000fe20000000000 */
[----:B------:R-:W-:Y:S01]  /*5b00*/  IADD3 R16, P0, P1, R16, UR4, R28 ;  /* 0x0000000410107c10 */ /* 0x000fe2000f91e01c */
[----:B------:R-:W-:-:S03]  /*5b10*/  IMAD.MOV.U32 R3, RZ, RZ, RZ ;  /* 0x000000ffff037224 */ /* 0x000fc600078e00ff */
[----:B------:R-:W-:-:S05]  /*5b20*/  IADD3.X R17, R17, UR5, RZ, P0, P1 ;  /* 0x0000000511117c10 */ /* 0x000fca00087e24ff */
[----:B------:R0:W-:Y:S02]  /*5b30*/  STG.E desc[UR36][R16.64], R2 ;  /* 0x0000000210007986 */ /* 0x0001e4000c101924 */
[----:B0-----:R-:W-:-:S07]  /*5b40*/  MOV R2, R23 ;  /* 0x0000001700027202 */ /* 0x001fce0000000f00 */
.L_x_26687:
[----:B------:R-:W-:Y:S05]  /*5b50*/  BSYNC B8 ;  /* 0x0000000000087941 */ /* 0x000fea0003800000 */
.L_x_26686:
        /* <DEDUP_REMOVED lines=358> */
.L_x_26711:
        /* <DEDUP_REMOVED lines=26> */
.L_x_26722:
        /* <DEDUP_REMOVED lines=31> */
.L_x_26715:
[----:B------:R-:W-:Y:S05]  /*7550*/  BSYNC B6 ;  /* 0x0000000000067941 */ /* 0x000fea0003800000 */
.L_x_26714:
        /* <DEDUP_REMOVED lines=41> */
.L_x_26717:
[----:B------:R-:W-:Y:S05]  /*77f0*/  BSYNC B6 ;  /* 0x0000000000067941 */ /* 0x000fea0003800000 */
.L_x_26716:
        /* <DEDUP_REMOVED lines=42> */
.L_x_26719:
[----:B------:R-:W-:Y:S05]  /*7aa0*/  BSYNC B6 ;  /* 0x0000000000067941 */ /* 0x000fea0003800000 */
.L_x_26718:
        /* <DEDUP_REMOVED lines=42> */
.L_x_26721:
[----:B------:R-:W-:Y:S05]  /*7d50*/  BSYNC B6 ;  /* 0x0000000000067941 */ /* 0x000fea0003800000 */
.L_x_26720:
        /* <DEDUP_REMOVED lines=19> */
.L_x_26713:
        /* <DEDUP_REMOVED lines=35> */
.L_x_26724:
[----:B------:R-:W-:Y:S05]  /*80c0*/  BSYNC B6 ;  /* 0x0000000000067941 */ /* 0x000fea0003800000 */
.L_x_26723:
        /* <DEDUP_REMOVED lines=43> */
.L_x_26726:
[----:B------:R-:W-:Y:S05]  /*8380*/  BSYNC B6 ;  /* 0x0000000000067941 */ /* 0x000fea0003800000 */
.L_x_26725:
        /* <DEDUP_REMOVED lines=43> */
.L_x_26728:
[----:B------:R-:W-:Y:S05]  /*8640*/  BSYNC B6 ;  /* 0x0000000000067941 */ /* 0x000fea0003800000 */
.L_x_26727:
        /* <DEDUP_REMOVED lines=10> */
.L_x_26712:
        /* <DEDUP_REMOVED lines=15> */
[----:B------:R-:W-:Y:S01]  /*87e0*/  MOV R2, UR4 ;  /* 0x0000000400027c02 */ /* 0x000fe20008000f00 */
[----:B------:R-:W-:Y:S06]  /*87f0*/  BRA `(.L_x_26731) ;  /* 0x0000000000087947 */ /* 0x000fec0003800000 */
.L_x_26730:
[----:B------:R-:W-:Y:S02]  /*8800*/  ULDC UR4, c[0x0][0x6f0] ;  /* 0x0001bc0000047ab9 */ /* 0x000fe40000000800 */
[----:B------:R-:W-:-:S07]  /*8810*/  IMAD.U32 R2, RZ, RZ, UR4 ;  /* 0x00000004ff027e24 */ /* 0x000fce000f8e00ff */
.L_x_26731:
[----:B------:R-:W-:Y:S05]  /*8820*/  BSYNC B0 ;  /* 0x0000000000007941 */ /* 0x000fea0003800000 */
.L_x_26729:
[----:B------:R-:W-:Y:S01]  /*8830*/  ULDC.64 UR4, c[0x0][0x478] ;  /* 0x00011e0000047ab9 */ /* 0x000fe20000000a00 */
[----:B------:R-:W-:Y:S01]  /*8840*/  IADD3 R23, R23, 0x80, RZ ;  /* 0x0000008017177810 */ /* 0x000fe20007ffe0ff */
[----:B------:R-:W-:Y:S01]  /*8850*/  HFMA2.MMA R3, -RZ, RZ, 0, 0 ;  /* 0x00000000ff037435 */ /* 0x000fe200000001ff */
[----:B------:R-:W-:-:S04]  /*8860*/  IADD3 R16, P0, P1, R16, UR4, R28 ;  /* 0x0000000410107c10 */ /* 0x000fc8000f91e01c */
[----:B------:R-:W-:-:S05]  /*8870*/  IADD3.X R17, R17, UR5, RZ, P0, P1 ;  /* 0x0000000511117c10 */ /* 0x000fca00087e24ff */
[----:B------:R0:W-:Y:S02]  /*8880*/  STG.E desc[UR36][R16.64], R2 ;  /* 0x0000000210007986 */ /* 0x0001e4000c101924 */
[----:B0-----:R-:W-:-:S07]  /*8890*/  IMAD.MOV.U32 R2, RZ, RZ, R23 ;  /* 0x000000ffff027224 */ /* 0x001fce00078e0017 */
.L_x_26710:
[----:B------:R-:W-:Y:S05]  /*88a0*/  BSYNC B8 ;  /* 0x0000000000087941 */ /* 0x000fea0003800000 */
.L_x_26709:
        /* <DEDUP_REMOVED lines=358> */
.L_x_26732:
        /* <DEDUP_REMOVED lines=26> */
.L_x_26743:
        /* <DEDUP_REMOVED lines=30> */
.L_x_26736:
[----:B------:R-:W-:Y:S05]  /*a290*/  BSYNC B6 ;  /* 0x0000000000067941 */ /* 0x000fea0003800000 */
.L_x_26735:
        /* <DEDUP_REMOVED lines=41> */
.L_x_26738:
[----:B------:R-:W-:Y:S05]  /*a530*/  BSYNC B6 ;  /* 0x0000000000067941 */ /* 0x000fea0003800000 */
.L_x_26737:
        /* <DEDUP_REMOVED lines=42> */
.L_x_26740:
[----:B------:R-:W-:Y:S05]  /*a7e0*/  BSYNC B6 ;  /* 0x0000000000067941 */ /* 0x000fea0003800000 */
.L_x_26739:
        /* <DEDUP_REMOVED lines=42> */
.L_x_26742:
[----:B------:R-:W-:Y:S05]  /*aa90*/  BSYNC B6 ;  /* 0x0000000000067941 */ /* 0x000fea0003800000 */
.L_x_26741:
        /* <DEDUP_REMOVED lines=19> */
.L_x_26734:
        /* <DEDUP_REMOVED lines=36> */
.L_x_26745:
[----:B------:R-:W-:Y:S05]  /*ae10*/  BSYNC B6 ;  /* 0x0000000000067941 */ /* 0x000fea0003800000 */
.L_x_26744:
        /* <DEDUP_REMOVED lines=44> */
.L_x_26747:
[----:B------:R-:W-:Y:S05]  /*b0e0*/  BSYNC B6 ;  /* 0x0000000000067941 */ /* 0x000fea0003800000 */
.L_x_26746:
        /* <DEDUP_REMOVED lines=44> */
.L_x_26749:
[----:B------:R-:W-:Y:S05]  /*b3b0*/  BSYNC B6 ;  /* 0x0000000000067941 */ /* 0x000fea0003800000 */
.L_x_26748:
        /* <DEDUP_REMOVED lines=10> */
.L_x_26733:
        /* <DEDUP_REMOVED lines=17> */
.L_x_26751:
[----:B------:R-:W-:Y:S02]  /*b570*/  ULDC UR4, c[0x0][0x6f0] ;  /* 0x0001bc0000047ab9 */ /* 0x000fe40000000800 */
[----:B------:R-:W-:-:S07]  /*b580*/  MOV R2, UR4 ;  /* 0x0000000400027c02 */ /* 0x000fce0008000f00 */
.L_x_26752:
[----:B------:R-:W-:Y:S05]  /*b590*/  BSYNC B0 ;  /* 0x0000000000007941 */ /* 0x000fea0003800000 */
.L_x_26750:
[----:B------:R-:W-:Y:S02]  /*b5a0*/  ULDC.64 UR4, c[0x0][0x478] ;  /* 0x00011e0000047ab9 */ /* 0x000fe40000000a00 */
[----:B------:R-:W-:-:S04]  /*b5b0*/  IADD3 R16, P0, P1, R16, UR4, R22 ;  /* 0x0000000410107c10 */ /* 0x000fc8000f91e016 */
[----:B------:R-:W-:-:S05]  /*b5c0*/  IADD3.X R17, R17, UR5, RZ, P0, P1 ;  /* 0x0000000511117c10 */ /* 0x000fca00087e24ff */
[----:B------:R-:W-:Y:S01]  /*b5d0*/  STG.E desc[UR36][R16.64], R2 ;  /* 0x0000000210007986 */ /* 0x000fe2000c101924 */
[----:B------:R-:W-:Y:S05]  /*b5e0*/  EXIT ;  /* 0x000000000000794d */ /* 0x000fea0003800000 */
.L_x_26753:
        /* <DEDUP_REMOVED lines=9> */
.L_x_28152:


//--------------------- .text._ZN2at6native24index_elementwise_kernelILi128ELi4EZNS0_16gpu_index_kernelIZZZNS0_31index_put_kernel_quantized_cudaERNS_14TensorIteratorEN3c108ArrayRefIlEES7_bdiENKUlvE_clEvENKUlvE0_clEvEUlPcPKclE_EEvRNS_18TensorIteratorBaseES7_S7_RKT_bEUliE_EEvlT1_ --------------------------
	.section	.text._ZN2at6native24index_elementwise_kernelILi128ELi4EZNS0_16gpu_index_kernelIZZZNS0_31index_put_kernel_quantized_cudaERNS_14TensorIteratorEN3c108ArrayRefIlEES7_bdiENKUlvE_clEvENKUlvE0_clEvEUlPcPKclE_EEvRNS_18TensorIteratorBaseES7_S7_RKT_bEUliE_EEvlT1_,"ax",@progbits
	.align	128
        .global         _ZN2at6native24index_elementwise_kernelILi128ELi4EZNS0_16gpu_index_kernelIZZZNS0_31index_put_kernel_quantized_cudaERNS_14TensorIteratorEN3c108ArrayRefIlEES7_bdiENKUlvE_clEvENKUlvE0_clEvEUlPcPKclE_EEvRNS_18TensorIteratorBaseES7_S7_RKT_bEUliE_EEvlT1_
        .type           _ZN2at6native24index_elementwise_kernelILi128ELi4EZNS0_16gpu_index_kernelIZZZNS0_31index_put_kernel_quantized_cudaERNS_14TensorIteratorEN3c108ArrayRefIlEES7_bdiENKUlvE_clEvENKUlvE0_clEvEUlPcPKclE_EEvRNS_18TensorIteratorBaseES7_S7_RKT_bEUliE_EEvlT1_,@function
        .size           _ZN2at6native24index_elementwise_kernelILi128ELi4EZNS0_16gpu_index_kernelIZZZNS0_31index_put_kernel_quantized_cudaERNS_14TensorIteratorEN3c108ArrayRefIlEES7_bdiENKUlvE_clEvENKUlvE0_clEvEUlPcPKclE_EEvRNS_18TensorIteratorBaseES7_S7_RKT_bEUliE_EEvlT1_,(.L_x_28153 - _ZN2at6native24index_elementwise_kernelILi128ELi4EZNS0_16gpu_index_kernelIZZZNS0_31index_put_kernel_quantized_cudaERNS_14TensorIteratorEN3c108ArrayRefIlEES7_bdiENKUlvE_clEvENKUlvE0_clEvEUlPcPKclE_EEvRNS_18TensorIteratorBaseES7_S7_RKT_bEUliE_EEvlT1_)
        .other          _ZN2at6native24index_elementwise_kernelILi128ELi4EZNS0_16gpu_index_kernelIZZZNS0_31index_put_kernel_quantized_cudaERNS_14TensorIteratorEN3c108ArrayRefIlEES7_bdiENKUlvE_clEvENKUlvE0_clEvEUlPcPKclE_EEvRNS_18TensorIteratorBaseES7_S7_RKT_bEUliE_EEvlT1_,@"STO_CUDA_ENTRY STV_DEFAULT"
_ZN2at6native24index_elementwise_kernelILi128ELi4EZNS0_16gpu_index_kernelIZZZNS0_31index_put_kernel_quantized_cudaERNS_14TensorIteratorEN3c108ArrayRefIlEES7_bdiENKUlvE_clEvENKUlvE0_clEvEUlPcPKclE_EEvRNS_18TensorIteratorBaseES7_S7_RKT_bEUliE_EEvlT1_:
.text._ZN2at6native24index_elementwise_kernelILi128ELi4EZNS0_16gpu_index_kernelIZZZNS0_31index_put_kernel_quantized_cudaERNS_14TensorIteratorEN3c108ArrayRefIlEES7_bdiENKUlvE_clEvENKUlvE0_clEvEUlPcPKclE_EEvRNS_18TensorIteratorBaseES7_S7_RKT_bEUliE_EEvlT1_:
        /* <DEDUP_REMOVED lines=366> */
.L_x_26756:
        /* <DEDUP_REMOVED lines=26> */
.L_x_26767:
        /* <DEDUP_REMOVED lines=30> */
.L_x_26760:
[----:B------:R-:W-:Y:S05]  /*1a60*/  BSYNC B6 ;  /* 0x0000000000067941 */ /* 0x000fea0003800000 */
.L_x_26759:
        /* <DEDUP_REMOVED lines=41> */
.L_x_26762:
[----:B------:R-:W-:Y:S05]  /*1d00*/  BSYNC B6 ;  /* 0x0000000000067941 */ /* 0x000fea0003800000 */
.L_x_26761:
        /* <DEDUP_REMOVED lines=42> */
.L_x_26764:
[----:B------:R-:W-:Y:S05]  /*1fb0*/  BSYNC B6 ;  /* 0x0000000000067941 */ /* 0x000fea0003800000 */
.L_x_26763:
        /* <DEDUP_REMOVED lines=42> */
.L_x_26766:
[----:B------:R-:W-:Y:S05]  /*2260*/  BSYNC B6 ;  /* 0x0000000000067941 */ /* 0x000fea0003800000 */
.L_x_26765:
        /* <DEDUP_REMOVED lines=19> */
.L_x_26758:
        /* <DEDUP_REMOVED lines=37> */
.L_x_26769:
[----:B------:R-:W-:Y:S05]  /*25f0*/  BSYNC B6 ;  /* 0x0000000000067941 */ /* 0x000fea0003800000 */
.L_x_26768:
        /* <DEDUP_REMOVED lines=44> */
.L_x_26771:
[----:B------:R-:W-:Y:S05]  /*28c0*/  BSYNC B6 ;  /* 0x0000000000067941 */ /* 0x000fea0003800000 */
.L_x_26770:
        /* <DEDUP_REMOVED lines=44> */
.L_x_26773:
[----:B------:R-:W-:Y:S05]  /*2b90*/  BSYNC B6 ;  /* 0x0000000000067941 */ /* 0x000fea0003800000 */
.L_x_26772:
        /* <DEDUP_REMOVED lines=10> */
.L_x_26757:
        /* <DEDUP_REMOVED lines=16> */
.L_x_26775:
[----:B------:R-:W-:Y:S02]  /*2d40*/  ULDC UR4, c[0x0][0x6f0] ;  /* 0x0001bc0000047ab9 */ /* 0x000fe40000000800 */
[----:B------:R-:W-:-:S07]  /*2d50*/  MOV R2, UR4 ;  /* 0x0000000400027c02 */ /* 0x000fce0008000f00 */
.L_x_26776:
[----:B------:R-:W-:Y:S05]  /*2d60*/  BSYNC B0 ;  /* 0x0000000000007941 */ /* 0x000fea0003800000 */
.L_x_26774:
        /* <DEDUP_REMOVED lines=8> */
.L_x_26755:
[----:B------:R-:W-:Y:S05]  /*2df0*/  BSYNC B8 ;  /* 0x0000000000087941 */ /* 0x000fea0003800000 */
.L_x_26754:
        /* <DEDUP_REMOVED lines=358> */
.L_x_26779:
        /* <DEDUP_REMOVED lines=26> */
.L_x_26790:
        /* <DEDUP_REMOVED lines=31> */
.L_x_26783:
[----:B------:R-:W-:Y:S05]  /*47f0*/  BSYNC B6 ;  /* 0x0000000000067941 */ /* 0x000fea0003800000 */
.L_x_26782:
        /* <DEDUP_REMOVED lines=41> */
.L_x_26785:
[----:B------:R-:W-:Y:S05]  /*4a90*/  BSYNC B6 ;  /* 0x0000000000067941 */ /* 0x000fea0003800000 */
.L_x_26784:
        /* <DEDUP_REMOVED lines=42> */
.L_x_26787:
[----:B------:R-:W-:Y:S05]  /*4d40*/  BSYNC B6 ;  /* 0x0000000000067941 */ /* 0x000fea0003800000 */
.L_x_26786:
        /* <DEDUP_REMOVED lines=42> */
.L_x_26789:
[----:B------:R-:W-:Y:S05]  /*4ff0*/  BSYNC B6 ;  /* 0x0000000000067941 */ /* 0x000fea0003800000 */
.L_x_26788:
        /* <DEDUP_REMOVED lines=19> */
.L_x_26781:
        /* <DEDUP_REMOVED lines=35> */
.L_x_26792:
[----:B------:R-:W-:Y:S05]  /*5360*/  BSYNC B6 ;  /* 0x0000000000067941 */ /* 0x000fea0003800000 */
.L_x_26791:
        /* <DEDUP_REMOVED lines=43> */
.L_x_26794:
[----:B------:R-:W-:Y:S05]  /*5620*/  BSYNC B6 ;  /* 0x0000000000067941 */ /* 0x000fea0003800000 */
.L_x_26793:
        /* <DEDUP_REMOVED lines=43> */
.L_x_26796:
[----:B------:R-:W-:Y:S05]  /*58e0*/  BSYNC B6 ;  /* 0x0000000000067941 */ /* 0x000fea0003800000 */
.L_x_26795:
        /* <DEDUP_REMOVED lines=10> */
.L_x_26780:
        /* <DEDUP_REMOVED lines=16> */
.L_x_26798:
[----:B------:R-:W-:Y:S02]  /*5a90*/  ULDC UR4, c[0x0][0x6f0] ;  /* 0x0001bc0000047ab9 */ /* 0x000fe40000000800 */
[----:B------:R-:W-:-:S07]  /*5aa0*/  MOV R2, UR4 ;  /* 0x0000000400027c02 */ /* 0x000fce0008000f00 */
.L_x_26799:
[----:B------:R-:W-:Y:S05]  /*5ab0*/  BSYNC B0 ;  /* 0x0000000000007941 */ /* 0x000fea0003800000 */
.L_x_26797:
[----:B------:R-:W-:Y:S01]  /*5ac0*/  ULDC.64 UR4, c[0x0][0x478] ;  /* 0x00011e0000047ab9 */ /* 0x000fe20000000a00 */
[----:B------:R-:W-:Y:S01]  /*5ad0*/  VIADD R23, R23, 0x80 ;  /* 0x0000008017177836 */ /* 0x000fe20000000000 */
[----:B------:R-:W-:Y:S01]  /*5ae0*/  IADD3 R16, P0, P1, R16, UR4, R28 ;  /* 0x0000000410107c10 */ /* 0x000fe2000f91e01c */
[----:B------:R-:W-:-:S03]  /*5af0*/  IMAD.MOV.U32 R3, RZ, RZ, RZ ;  /* 0x000000ffff037224 */ /* 0x000fc600078e00ff */
[----:B------:R-:W-:-:S05]  /*5b00*/  IADD3.X R17, R17, UR5, RZ, P0, P1 ;  /* 0x0000000511117c10 */ /* 0x000fca00087e24ff */
[----:B------:R0:W-:Y:S02]  /*5b10*/  STG.E.U8 desc[UR36][R16.64], R2 ;  /* 0x0000000210007986 */ /* 0x0001e4000c101124 */
[----:B0-----:R-:W-:-:S07]  /*5b20*/  MOV R2, R23 ;  /* 0x0000001700027202 */ /* 0x001fce0000000f00 */
.L_x_26778:
[----:B------:R-:W-:Y:S05]  /*5b30*/  BSYNC B8 ;  /* 0x0000000000087941 */ /* 0x000fea0003800000 */
.L_x_26777:
        /* <DEDUP_REMOVED lines=358> */
.L_x_26802:
        /* <DEDUP_REMOVED lines=26> */
.L_x_26813:
        /* <DEDUP_REMOVED lines=31> */
.L_x_26806:
[----:B------:R-:W-:Y:S05]  /*7530*/  BSYNC B6 ;  /* 0x0000000000067941 */ /* 0x000fea0003800000 */
.L_x_26805:
        /* <DEDUP_REMOVED lines=41> */
.L_x_26808:
[----:B------:R-:W-:Y:S05]  /*77d0*/  BSYNC B6 ;  /* 0x0000000000067941 */ /* 0x000fea0003800000 */
.L_x_26807:
        /* <DEDUP_REMOVED lines=42> */
.L_x_26810:
[----:B------:R-:W-:Y:S05]  /*7a80*/  BSYNC B6 ;  /* 0x0000000000067941 */ /* 0x000fea0003800000 */
.L_x_26809:
        /* <DEDUP_REMOVED lines=42> */
.L_x_26812:
[----:B------:R-:W-:Y:S05]  /*7d30*/  BSYNC B6 ;  /* 0x0000000000067941 */ /* 0x000fea0003800000 */
.L_x_26811:
        /* <DEDUP_REMOVED lines=19> */
.L_x_26804:
        /* <DEDUP_REMOVED lines=35> */
.L_x_26815:
[----:B------:R-:W-:Y:S05]  /*80a0*/  BSYNC B6 ;  /* 0x0000000000067941 */ /* 0x000fea0003800000 */
.L_x_26814:
        /* <DEDUP_REMOVED lines=43> */
.L_x_26817:
[----:B------:R-:W-:Y:S05]  /*8360*/  BSYNC B6 ;  /* 0x0000000000067941 */ /* 0x000fea0003800000 */
.L_x_26816:
        /* <DEDUP_REMOVED lines=43> */
.L_x_26819:
[----:B------:R-:W-:Y:S05]  /*8620*/  BSYNC B6 ;  /* 0x0000000000067941 */ /* 0x000fea0003800000 */
.L_x_26818:
        /* <DEDUP_REMOVED lines=10> */
.L_x_26803:
        /* <DEDUP_REMOVED lines=16> */
.L_x_26821:
[----:B------:R-:W-:Y:S02]  /*87d0*/  ULDC UR4, c[0x0][0x6f0] ;  /* 0x0001bc0000047ab9 */ /* 0x000fe40000000800 */
[----:B------:R-:W-:-:S07]  /*87e0*/  IMAD.U32 R2, RZ, RZ, UR4 ;  /* 0x00000004ff027e24 */ /* 0x000fce000f8e00ff */
.L_x_26822:
[----:B------:R-:W-:Y:S05]  /*87f0*/  BSYNC B0 ;  /* 0x0000000000007941 */ /* 0x000fea0003800000 */
.L_x_26820:
[----:B------:R-:W-:Y:S01]  /*8800*/  ULDC.64 UR4, c[0x0][0x478] ;  /* 0x00011e0000047ab9 */ /* 0x000fe20000000a00 */
[----:B------:R-:W-:Y:S01]  /*8810*/  IADD3 R23, R23, 0x80, RZ ;  /* 0x0000008017177810 */ /* 0x000fe20007ffe0ff */
[----:B------:R-:W-:Y:S01]  /*8820*/  HFMA2.MMA R3, -RZ, RZ, 0, 0 ;  /* 0x00000000ff037435 */ /* 0x000fe200000001ff */
[----:B------:R-:W-:-:S04]  /*8830*/  IADD3 R16, P0, P1, R16, UR4, R28 ;  /* 0x0000000410107c10 */ /* 0x000fc8000f91e01c */
[----:B------:R-:W-:-:S05]  /*8840*/  IADD3.X R17, R17, UR5, RZ, P0, P1 ;  /* 0x0000000511117c10 */ /* 0x000fca00087e24ff */
[----:B------:R0:W-:Y:S02]  /*8850*/  STG.E.U8 desc[UR36][R16.64], R2 ;  /* 0x0000000210007986 */ /* 0x0001e4000c101124 */
[----:B0-----:R-:W-:-:S07]  /*8860*/  IMAD.MOV.U32 R2, RZ, RZ, R23 ;  /* 0x000000ffff027224 */ /* 0x001fce00078e0017 */
.L_x_26801:
[----:B------:R-:W-:Y:S05]  /*8870*/  BSYNC B8 ;  /* 0x0000000000087941 */ /* 0x000fea0003800000 */
.L_x_26800:
        /* <DEDUP_REMOVED lines=358> */
.L_x_26823:
        /* <DEDUP_REMOVED lines=26> */
.L_x_26834:
        /* <DEDUP_REMOVED lines=30> */
.L_x_26827:
[----:B------:R-:W-:Y:S05]  /*a260*/  BSYNC B6 ;  /* 0x0000000000067941 */ /* 0x000fea0003800000 */
.L_x_26826:
        /* <DEDUP_REMOVED lines=41> */
.L_x_26829:
[----:B------:R-:W-:Y:S05]  /*a500*/  BSYNC B6 ;  /* 0x0000000000067941 */ /* 0x000fea0003800000 */
.L_x_26828:
        /* <DEDUP_REMOVED lines=42> */
.L_x_26831:
[----:B------:R-:W-:Y:S05]  /*a7b0*/  BSYNC B6 ;  /* 0x0000000000067941 */ /* 0x000fea0003800000 */
.L_x_26830:
        /* <DEDUP_REMOVED lines=42> */
.L_x_26833:
[----:B------:R-:W-:Y:S05]  /*aa60*/  BSYNC B6 ;  /* 0x0000000000067941 */ /* 0x000fea0003800000 */
.L_x_26832:
        /* <DEDUP_REMOVED lines=19> */
.L_x_26825:
        /* <DEDUP_REMOVED lines=36> */
.L_x_26836:
[----:B------:R-:W-:Y:S05]  /*ade0*/  BSYNC B6 ;  /* 0x0000000000067941 */ /* 0x000fea0003800000 */
.L_x_26835:
        /* <DEDUP_REMOVED lines=44> */
.L_x_26838:
[----:B------:R-:W-:Y:S05]  /*b0b0*/  BSYNC B6 ;  /* 0x0000000000067941 */ /* 0x000fea0003800000 */
.L_x_26837:
        /* <DEDUP_REMOVED lines=44> */
.L_x_26840:
[----:B------:R-:W-:Y:S05]  /*b380*/  BSYNC B6 ;  /* 0x0000000000067941 */ /* 0x000fea0003800000 */
.L_x_26839:
        /* <DEDUP_REMOVED lines=10> */
.L_x_26824:
        /* <DEDUP_REMOVED lines=16> */
.L_x_26842:
[----:B------:R-:W-:Y:S02]  /*b530*/  ULDC UR4, c[0x0][0x6f0] ;  /* 0x0001bc0000047ab9 */ /* 0x000fe40000000800 */
[----:B------:R-:W-:-:S07]  /*b540*/  MOV R2, UR4 ;  /* 0x0000000400027c02 */ /* 0x000fce0008000f00 */
.L_x_26843:
[----:B------:R-:W-:Y:S05]  /*b550*/  BSYNC B0 ;  /* 0x0000000000007941 */ /* 0x000fea0003800000 */
.L_x_26841:
[----:B------:R-:W-:Y:S02]  /*b560*/  ULDC.64 UR4, c[0x0][0x478] ;  /* 0x00011e0000047ab9 */ /* 0x000fe40000000a00 */
[----:B------:R-:W-:-:S04]  /*b570*/  IADD3 R16, P0, P1, R16, UR4, R22 ;  /* 0x0000000410107c10 */ /* 0x000fc8000f91e016 */
[----:B------:R-:W-:-:S05]  /*b580*/  IADD3.X R17, R17, UR5, RZ, P0, P1 ;  /* 0x0000000511117c10 */ /* 0x000fca00087e24ff */
[----:B------:R-:W-:Y:S01]  /*b590*/  STG.E.U8 desc[UR36][R16.64], R2 ;  /* 0x0000000210007986 */ /* 0x000fe2000c101124 */
[----:B------:R-:W-:Y:S05]  /*b5a0*/  EXIT ;  /* 0x000000000000794d */ /* 0x000fea0003800000 */
.L_x_26844:
        /* <DEDUP_REMOVED lines=13> */
.L_x_28153:


//--------------------- .text._ZN2at6native24index_elementwise_kernelILi128ELi4EZNS0_16gpu_index_kernelIZZZNS0_31index_put_kernel_quantized_cudaERNS_14TensorIteratorEN3c108ArrayRefIlEES7_bdiENKUlvE_clEvENKUlvE_clEvEUlPcPKclE_EEvRNS_18TensorIteratorBaseES7_S7_RKT_bEUliE_EEvlT1_ --------------------------
	.section	.text._ZN2at6native24index_elementwise_kernelILi128ELi4EZNS0_16gpu_index_kernelIZZZNS0_31index_put_kernel_quantized_cudaERNS_14TensorIteratorEN3c108ArrayRefIlEES7_bdiENKUlvE_clEvENKUlvE_clEvEUlPcPKclE_EEvRNS_18TensorIteratorBaseES7_S7_RKT_bEUliE_EEvlT1_,"ax",@progbits
	.align	128
        .global         _ZN2at6native24index_elementwise_kernelILi128ELi4EZNS0_16gpu_index_kernelIZZZNS0_31index_put_kernel_quantized_cudaERNS_14TensorIteratorEN3c108ArrayRefIlEES7_bdiENKUlvE_clEvENKUlvE_clEvEUlPcPKclE_EEvRNS_18TensorIteratorBaseES7_S7_RKT_bEUliE_EEvlT1_
        .type           _ZN2at6native24index_elementwise_kernelILi128ELi4EZNS0_16gpu_index_kernelIZZZNS0_31index_put_kernel_quantized_cudaERNS_14TensorIteratorEN3c108ArrayRefIlEES7_bdiENKUlvE_clEvENKUlvE_clEvEUlPcPKclE_EEvRNS_18TensorIteratorBaseES7_S7_RKT_bEUliE_EEvlT1_,@function
        .size           _ZN2at6native24index_elementwise_kernelILi128ELi4EZNS0_16gpu_index_kernelIZZZNS0_31index_put_kernel_quantized_cudaERNS_14TensorIteratorEN3c108ArrayRefIlEES7_bdiENKUlvE_clEvENKUlvE_clEvEUlPcPKclE_EEvRNS_18TensorIteratorBaseES7_S7_RKT_bEUliE_EEvlT1_,(.L_x_28154 - _ZN2at6native24index_elementwise_kernelILi128ELi4EZNS0_16gpu_index_kernelIZZZNS0_31index_put_kernel_quantized_cudaERNS_14TensorIteratorEN3c108ArrayRefIlEES7_bdiENKUlvE_clEvENKUlvE_clEvEUlPcPKclE_EEvRNS_18TensorIteratorBaseES7_S7_RKT_bEUliE_EEvlT1_)
        .other          _ZN2at6native24index_elementwise_kernelILi128ELi4EZNS0_16gpu_index_kernelIZZZNS0_31index_put_kernel_quantized_cudaERNS_14TensorIteratorEN3c108ArrayRefIlEES7_bdiENKUlvE_clEvENKUlvE_clEvEUlPcPKclE_EEvRNS_18TensorIteratorBaseES7_S7_RKT_bEUliE_EEvlT1_,@"STO_CUDA_ENTRY STV_DEFAULT"
_ZN2at6native24index_elementwise_kernelILi128ELi4EZNS0_16gpu_index_kernelIZZZNS0_31index_put_kernel_quantized_cudaERNS_14TensorIteratorEN3c108ArrayRefIlEES7_bdiENKUlvE_clEvENKUlvE_clEvEUlPcPKclE_EEvRNS_18TensorIteratorBaseES7_S7_RKT_bEUliE_EEvlT1_:
.text._ZN2at6native24index_elementwise_kernelILi128ELi4EZNS0_16gpu_index_kernelIZZZNS0_31index_put_kernel_quantized_cudaERNS_14TensorIteratorEN3c108ArrayRefIlEES7_bdiENKUlvE_clEvENKUlvE_clEvEUlPcPKclE_EEvRNS_18TensorIteratorBaseES7_S7_RKT_bEUliE_EEvlT1_:
        /* <DEDUP_REMOVED lines=366> */
.L_x_26847:
        /* <DEDUP_REMOVED lines=26> */
.L_x_26858:
        /* <DEDUP_REMOVED lines=30> */
.L_x_26851:
[----:B------:R-:W-:Y:S05]  /*1a60*/  BSYNC B6 ;  /* 0x0000000000067941 */ /* 0x000fea0003800000 */
.L_x_26850:
        /* <DEDUP_REMOVED lines=41> */
.L_x_26853:
[----:B------:R-:W-:Y:S05]  /*1d00*/  BSYNC B6 ;  /* 0x0000000000067941 */ /* 0x000fea0003800000 */
.L_x_26852:
        /* <DEDUP_REMOVED lines=42> */
.L_x_26855:
[----:B------:R-:W-:Y:S05]  /*1fb0*/  BSYNC B6 ;  /* 0x0000000000067941 */ /* 0x000fea0003800000 */
.L_x_26854:
        /* <DEDUP_REMOVED lines=42> */
.L_x_26857:
[----:B------:R-:W-:Y:S05]  /*2260*/  BSYNC B6 ;  /* 0x0000000000067941 */ /* 0x000fea0003800000 */
.L_x_26856:
        /* <DEDUP_REMOVED lines=19> */
.L_x_26849:
        /* <DEDUP_REMOVED lines=37> */
.L_x_26860:
[----:B------:R-:W-:Y:S05]  /*25f0*/  BSYNC B6 ;  /* 0x0000000000067941 */ /* 0x000fea0003800000 */
.L_x_26859:
        /* <DEDUP_REMOVED lines=44> */
.L_x_26862:
[----:B------:R-:W-:Y:S05]  /*28c0*/  BSYNC B6 ;  /* 0x0000000000067941 */ /* 0x000fea0003800000 */
.L_x_26861:
        /* <DEDUP_REMOVED lines=44> */
.L_x_26864:
[----:B------:R-:W-:Y:S05]  /*2b90*/  BSYNC B6 ;  /* 0x0000000000067941 */ /* 0x000fea0003800000 */
.L_x_26863:
        /* <DEDUP_REMOVED lines=10> */
.L_x_26848:
        /* <DEDUP_REMOVED lines=11> */
[----:B------:R-:W-:-:S04]  /*2cf0*/  ISETP.GE.U32.AND P0, PT, R2, 0x80, PT ;  /* 0x000000800200780c */ /* 0x000fc80003f06070 */
[----:B------:R-:W-:-:S13]  /*2d00*/  ISETP.GE.AND.EX P0, PT, R3, RZ, PT, P0 ;  /* 0x000000ff0300720c */ /* 0x000fda0003f06300 */
[----:B------:R-:W-:Y:S05]  /*2d10*/  @!P0 BRA `(.L_x_26867) ;  /* 0x0000000000148947 */ /* 0x000fea0003800000 */
[----:B------:R-:W-:Y:S02]  /*2d20*/  ULDC UR4, c[0x0][0x6f8] ;  /* 0x0001be0000047ab9 */ /* 0x000fe40000000800 */
[----:B------:R-:W-:Y:S01]  /*2d30*/  IMAD.U32 R2, RZ, RZ, UR4 ;  /* 0x00000004ff027e24 */ /* 0x000fe2000f8e00ff */
[----:B------:R-:W-:Y:S06]  /*2d40*/  BRA `(.L_x_26867) ;  /* 0x0000000000087947 */ /* 0x000fec0003800000 */
.L_x_26866:
[----:B------:R-:W-:Y:S02]  /*2d50*/  ULDC UR4, c[0x0][0x6f0] ;  /* 0x0001bc0000047ab9 */ /* 0x000fe40000000800 */
[----:B------:R-:W-:-:S07]  /*2d60*/  MOV R2, UR4 ;  /* 0x0000000400027c02 */ /* 0x000fce0008000f00 */
.L_x_26867:
[----:B------:R-:W-:Y:S05]  /*2d70*/  BSYNC B0 ;  /* 0x0000000000007941 */ /* 0x000fea0003800000 */
.L_x_26865:
        /* <DEDUP_REMOVED lines=8> */
.L_x_26846:
[----:B------:R-:W-:Y:S05]  /*2e00*/  BSYNC B8 ;  /* 0x0000000000087941 */ /* 0x000fea0003800000 */
.L_x_26845:
        /* <DEDUP_REMOVED lines=358> */
.L_x_26870:
        /* <DEDUP_REMOVED lines=26> */
.L_x_26881:
        /* <DEDUP_REMOVED lines=31> */
.L_x_26874:
[----:B------:R-:W-:Y:S05]  /*4800*/  BSYNC B6 ;  /* 0x0000000000067941 */ /* 0x000fea0003800000 */
.L_x_26873:
        /* <DEDUP_REMOVED lines=41> */
.L_x_26876:
[----:B------:R-:W-:Y:S05]  /*4aa0*/  BSYNC B6 ;  /* 0x0000000000067941 */ /* 0x000fea0003800000 */
.L_x_26875:
        /* <DEDUP_REMOVED lines=42> */
.L_x_26878:
[----:B------:R-:W-:Y:S05]  /*4d50*/  BSYNC B6 ;  /* 0x0000000000067941 */ /* 0x000fea0003800000 */
.L_x_26877:
        /* <DEDUP_REMOVED lines=42> */
.L_x_26880:
[----:B------:R-:W-:Y:S05]  /*5000*/  BSYNC B6 ;  /* 0x0000000000067941 */ /* 0x000fea0003800000 */
.L_x_26879:
        /* <DEDUP_REMOVED lines=19> */
.L_x_26872:
        /* <DEDUP_REMOVED lines=35> */
.L_x_26883:
[----:B------:R-:W-:Y:S05]  /*5370*/  BSYNC B6 ;  /* 0x0000000000067941 */ /* 0x000fea0003800000 */
.L_x_26882:
        /* <DEDUP_REMOVED lines=43> */
.L_x_26885:
[----:B------:R-:W-:Y:S05]  /*5630*/  BSYNC B6 ;  /* 0x0000000000067941 */ /* 0x000fea0003800000 */
.L_x_26884:
        /* <DEDUP_REMOVED lines=43> */
.L_x_26887:
[----:B------:R-:W-:Y:S05]  /*58f0*/  BSYNC B6 ;  /* 0x0000000000067941 */ /* 0x000fea0003800000 */
.L_x_26886:
        /* <DEDUP_REMOVED lines=10> */
.L_x_26871:
        /* <DEDUP_REMOVED lines=17> */
.L_x_26889:
[----:B------:R-:W-:Y:S02]  /*5ab0*/  ULDC UR4, c[0x0][0x6f0] ;  /* 0x0001bc0000047ab9 */ /* 0x000fe40000000800 */
[----:B------:R-:W-:-:S07]  /*5ac0*/  MOV R2, UR4 ;  /* 0x0000000400027c02 */ /* 0x000fce0008000f00 */
.L_x_26890:
[----:B------:R-:W-:Y:S05]  /*5ad0*/  BSYNC B0 ;  /* 0x0000000000007941 */ /* 0x000fea0003800000 */
.L_x_26888:
[----:B------:R-:W-:Y:S01]  /*5ae0*/  ULDC.64 UR4, c[0x0][0x478] ;  /* 0x00011e0000047ab9 */ /* 0x000fe20000000a00 */
[----:B------:R-:W-:Y:S01]  /*5af0*/  VIADD R23, R23, 0x80 ;  /* 0x0000008017177836 */ /* 0x000fe20000000000 */
[----:B------:R-:W-:Y:S01]  /*5b00*/  IADD3 R16, P0, P1, R16, UR4, R28 ;  /* 0x0000000410107c10 */ /* 0x000fe2000f91e01c */
[----:B------:R-:W-:-:S03]  /*5b10*/  IMAD.MOV.U32 R3, RZ, RZ, RZ ;  /* 0x000000ffff037224 */ /* 0x000fc600078e00ff */
[----:B------:R-:W-:-:S05]  /*5b20*/  IADD3.X R17, R17, UR5, RZ, P0, P1 ;  /* 0x0000000511117c10 */ /* 0x000fca00087e24ff */
[----:B------:R0:W-:Y:S02]  /*5b30*/  STG.E.U8 desc[UR36][R16.64], R2 ;  /* 0x0000000210007986 */ /* 0x0001e4000c101124 */
[----:B0-----:R-:W-:-:S07]  /*5b40*/  MOV R2, R23 ;  /* 0x0000001700027202 */ /* 0x001fce0000000f00 */
.L_x_26869:
[----:B------:R-:W-:Y:S05]  /*5b50*/  BSYNC B8 ;  /* 0x0000000000087941 */ /* 0x000fea0003800000 */
.L_x_26868:
        /* <DEDUP_REMOVED lines=358> */
.L_x_26893:
        /* <DEDUP_REMOVED lines=26> */
.L_x_26904:
        /* <DEDUP_REMOVED lines=31> */
.L_x_26897:
[----:B------:R-:W-:Y:S05]  /*7550*/  BSYNC B6 ;  /* 0x0000000000067941 */ /* 0x000fea0003800000 */
.L_x_26896:
        /* <DEDUP_REMOVED lines=41> */
.L_x_26899:
[----:B------:R-:W-:Y:S05]  /*77f0*/  BSYNC B6 ;  /* 0x0000000000067941 */ /* 0x000fea0003800000 */
.L_x_26898:
        /* <DEDUP_REMOVED lines=42> */
.L_x_26901:
[----:B------:R-:W-:Y:S05]  /*7aa0*/  BSYNC B6 ;  /* 0x0000000000067941 */ /* 0x000fea0003800000 */
.L_x_26900:
        /* <DEDUP_REMOVED lines=42> */
.L_x_26903:
[----:B------:R-:W-:Y:S05]  /*7d50*/  BSYNC B6 ;  /* 0x0000000000067941 */ /* 0x000fea0003800000 */
.L_x_26902:
        /* <DEDUP_REMOVED lines=19> */
.L_x_26895:
        /* <DEDUP_REMOVED lines=35> */
.L_x_26906:
[----:B------:R-:W-:Y:S05]  /*80c0*/  BSYNC B6 ;  /* 0x0000000000067941 */ /* 0x000fea0003800000 */
.L_x_26905:
        /* <DEDUP_REMOVED lines=43> */
.L_x_26908:
[----:B------:R-:W-:Y:S05]  /*8380*/  BSYNC B6 ;  /* 0x0000000000067941 */ /* 0x000fea0003800000 */
.L_x_26907:
        /* <DEDUP_REMOVED lines=43> */
.L_x_26910:
[----:B------:R-:W-:Y:S05]  /*8640*/  BSYNC B6 ;  /* 0x0000000000067941 */ /* 0x000fea0003800000 */
.L_x_26909:
        /* <DEDUP_REMOVED lines=10> */
.L_x_26894:
        /* <DEDUP_REMOVED lines=15> */
[----:B------:R-:W-:Y:S01]  /*87e0*/  MOV R2, UR4 ;  /* 0x0000000400027c02 */ /* 0x000fe20008000f00 */
[----:B------:R-:W-:Y:S06]  /*87f0*/  BRA `(.L_x_26913) ;  /* 0x0000000000087947 */ /* 0x000fec0003800000 */
.L_x_26912:
[----:B------:R-:W-:Y:S02]  /*8800*/  ULDC UR4, c[0x0][0x6f0] ;  /* 0x0001bc0000047ab9 */ /* 0x000fe40000000800 */
[----:B------:R-:W-:-:S07]  /*8810*/  IMAD.U32 R2, RZ, RZ, UR4 ;  /* 0x00000004ff027e24 */ /* 0x000fce000f8e00ff */
.L_x_26913:
[----:B------:R-:W-:Y:S05]  /*8820*/  BSYNC B0 ;  /* 0x0000000000007941 */ /* 0x000fea0003800000 */
.L_x_26911:
[----:B------:R-:W-:Y:S01]  /*8830*/  ULDC.64 UR4, c[0x0][0x478] ;  /* 0x00011e0000047ab9 */ /* 0x000fe20000000a00 */
[----:B------:R-:W-:Y:S01]  /*8840*/  IADD3 R23, R23, 0x80, RZ ;  /* 0x0000008017177810 */ /* 0x000fe20007ffe0ff */
[----:B------:R-:W-:Y:S01]  /*8850*/  HFMA2.MMA R3, -RZ, RZ, 0, 0 ;  /* 0x00000000ff037435 */ /* 0x000fe200000001ff */
[----:B------:R-:W-:-:S04]  /*8860*/  IADD3 R16, P0, P1, R16, UR4, R28 ;  /* 0x0000000410107c10 */ /* 0x000fc8000f91e01c */
[----:B------:R-:W-:-:S05]  /*8870*/  IADD3.X R17, R17, UR5, RZ, P0, P1 ;  /* 0x0000000511117c10 */ /* 0x000fca00087e24ff */
[----:B------:R0:W-:Y:S02]  /*8880*/  STG.E.U8 desc[UR36][R16.64], R2 ;  /* 0x0000000210007986 */ /* 0x0001e4000c101124 */
[----:B0-----:R-:W-:-:S07]  /*8890*/  IMAD.MOV.U32 R2, RZ, RZ, R23 ;  /* 0x000000ffff027224 */ /* 0x001fce00078e0017 */
.L_x_26892:
[----:B------:R-:W-:Y:S05]  /*88a0*/  BSYNC B8 ;  /* 0x0000000000087941 */ /* 0x000fea0003800000 */
.L_x_26891:
        /* <DEDUP_REMOVED lines=358> */
.L_x_26914:
        /* <DEDUP_REMOVED lines=26> */
.L_x_26925:
        /* <DEDUP_REMOVED lines=30> */
.L_x_26918:
[----:B------:R-:W-:Y:S05]  /*a290*/  BSYNC B6 ;  /* 0x0000000000067941 */ /* 0x000fea0003800000 */
.L_x_26917:
        /* <DEDUP_REMOVED lines=41> */
.L_x_26920:
[----:B------:R-:W-:Y:S05]  /*a530*/  BSYNC B6 ;  /* 0x0000000000067941 */ /* 0x000fea0003800000 */
.L_x_26919:
        /* <DEDUP_REMOVED lines=42> */
.L_x_26922:
[----:B------:R-:W-:Y:S05]  /*a7e0*/  BSYNC B6 ;  /* 0x0000000000067941 */ /* 0x000fea0003800000 */
.L_x_26921:
        /* <DEDUP_REMOVED lines=42> */
.L_x_26924:
[----:B------:R-:W-:Y:S05]  /*aa90*/  BSYNC B6 ;  /* 0x0000000000067941 */ /* 0x000fea0003800000 */
.L_x_26923:
        /* <DEDUP_REMOVED lines=19> */
.L_x_26916:
        /* <DEDUP_REMOVED lines=36> */
.L_x_26927:
[----:B------:R-:W-:Y:S05]  /*ae10*/  BSYNC B6 ;  /* 0x0000000000067941 */ /* 0x000fea0003800000 */
.L_x_26926:
        /* <DEDUP_REMOVED lines=44> */
.L_x_26929:
[----:B------:R-:W-:Y:S05]  /*b0e0*/  BSYNC B6 ;  /* 0x0000000000067941 */ /* 0x000fea0003800000 */
.L_x_26928:
        /* <DEDUP_REMOVED lines=44> */
.L_x_26931:
[----:B------:R-:W-:Y:S05]  /*b3b0*/  BSYNC B6 ;  /* 0x0000000000067941 */ /* 0x000fea0003800000 */
.L_x_26930:
        /* <DEDUP_REMOVED lines=10> */
.L_x_26915:
        /* <DEDUP_REMOVED lines=17> */
.L_x_26933:
[----:B------:R-:W-:Y:S02]  /*b570*/  ULDC UR4, c[0x0][0x6f0] ;  /* 0x0001bc0000047ab9 */ /* 0x000fe40000000800 */
[----:B------:R-:W-:-:S07]  /*b580*/  MOV R2, UR4 ;  /* 0x0000000400027c02 */ /* 0x000fce0008000f00 */
.L_x_26934:
[----:B------:R-:W-:Y:S05]  /*b590*/  BSYNC B0 ;  /* 0x0000000000007941 */ /* 0x000fea0003800000 */
.L_x_26932:
[----:B------:R-:W-:Y:S02]  /*b5a0*/  ULDC.64 UR4, c[0x0][0x478] ;  /* 0x00011e0000047ab9 */ /* 0x000fe40000000a00 */
[----:B------:R-:W-:-:S04]  /*b5b0*/  IADD3 R16, P0, P1, R16, UR4, R22 ;  /* 0x0000000410107c10 */ /* 0x000fc8000f91e016 */
[----:B------:R-:W-:-:S05]  /*b5c0*/  IADD3.X R17, R17, UR5, RZ, P0, P1 ;  /* 0x0000000511117c10 */ /* 0x000fca00087e24ff */
[----:B------:R-:W-:Y:S01]  /*b5d0*/  STG.E.U8 desc[UR36][R16.64], R2 ;  /* 0x0000000210007986 */ /* 0x000fe2000c101124 */
[----:B------:R-:W-:Y:S05]  /*b5e0*/  EXIT ;  /* 0x000000000000794d */ /* 0x000fea0003800000 */
.L_x_26935:
        /* <DEDUP_REMOVED lines=9> */
.L_x_28154:


//--------------------- .text._ZN2at6native24index_elementwise_kernelILi128ELi4EZNS0_16gpu_index_kernelIZNS0_21index_put_kernel_implINS0_10OpaqueTypeILi16EEEEEvRNS_14TensorIteratorEN3c108ArrayRefIlEESA_EUlPcPKclE_EEvRNS_18TensorIteratorBaseESA_SA_RKT_bEUliE_EEvlT1_ --------------------------
	.section	.text._ZN2at6native24index_elementwise_kernelILi128ELi4EZNS0_16gpu_index_kernelIZNS0_21index_put_kernel_implINS0_10OpaqueTypeILi16EEEEEvRNS_14TensorIteratorEN3c108ArrayRefIlEESA_EUlPcPKclE_EEvRNS_18TensorIteratorBaseESA_SA_RKT_bEUliE_EEvlT1_,"ax",@progbits
	.align	128
        .global         _ZN2at6native24index_elementwise_kernelILi128ELi4EZNS0_16gpu_index_kernelIZNS0_21index_put_kernel_implINS0_10OpaqueTypeILi16EEEEEvRNS_14TensorIteratorEN3c108ArrayRefIlEESA_EUlPcPKclE_EEvRNS_18TensorIteratorBaseESA_SA_RKT_bEUliE_EEvlT1_
        .type           _ZN2at6native24index_elementwise_kernelILi128ELi4EZNS0_16gpu_index_kernelIZNS0_21index_put_kernel_implINS0_10OpaqueTypeILi16EEEEEvRNS_14TensorIteratorEN3c108ArrayRefIlEESA_EUlPcPKclE_EEvRNS_18TensorIteratorBaseESA_SA_RKT_bEUliE_EEvlT1_,@function
        .size           _ZN2at6native24index_elementwise_kernelILi128ELi4EZNS0_16gpu_index_kernelIZNS0_21index_put_kernel_implINS0_10OpaqueTypeILi16EEEEEvRNS_14TensorIteratorEN3c108ArrayRefIlEESA_EUlPcPKclE_EEvRNS_18TensorIteratorBaseESA_SA_RKT_bEUliE_EEvlT1_,(.L_x_28155 - _ZN2at6native24index_elementwise_kernelILi128ELi4EZNS0_16gpu_index_kernelIZNS0_21index_put_kernel_implINS0_10OpaqueTypeILi16EEEEEvRNS_14TensorIteratorEN3c108ArrayRefIlEESA_EUlPcPKclE_EEvRNS_18TensorIteratorBaseESA_SA_RKT_bEUliE_EEvlT1_)
        .other          _ZN2at6native24index_elementwise_kernelILi128ELi4EZNS0_16gpu_index_kernelIZNS0_21index_put_kernel_implINS0_10OpaqueTypeILi16EEEEEvRNS_14TensorIteratorEN3c108ArrayRefIlEESA_EUlPcPKclE_EEvRNS_18TensorIteratorBaseESA_SA_RKT_bEUliE_EEvlT1_,@"STO_CUDA_ENTRY STV_DEFAULT"
_ZN2at6native24index_elementwise_kernelILi128ELi4EZNS0_16gpu_index_kernelIZNS0_21index_put_kernel_implINS0_10OpaqueTypeILi16EEEEEvRNS_14TensorIteratorEN3c108ArrayRefIlEESA_EUlPcPKclE_EEvRNS_18TensorIteratorBaseESA_SA_RKT_bEUliE_EEvlT1_:
.text._ZN2at6native24index_elementwise_kernelILi128ELi4EZNS0_16gpu_index_kernelIZNS0_21index_put_kernel_implINS0_10OpaqueTypeILi16EEEEEvRNS_14TensorIteratorEN3c108ArrayRefIlEESA_EUlPcPKclE_EEvRNS_18TensorIteratorBaseESA_SA_RKT_bEUliE_EEvlT1_:
        /* <DEDUP_REMOVED lines=366> */
.L_x_26938:
[----:B------:R-:W0:Y:S01]  /*16e0*/  LDC.64 R4, c[0x0][0x488] ;  /* 0x00012200ff047b82 */ /* 0x000e220000000a00 */
[----:B------:R-:W-:Y:S01]  /*16f0*/  ULDC.64 UR4, c[0x0][0x480] ;  /* 0x0001200000047ab9 */ /* 0x000fe20000000a00 */
[----:B------:R-:W-:Y:S01]  /*1700*/  MOV R22, RZ ;  /* 0x000000ff00167202 */ /* 0x000fe20000000f00 */
[----:B------:R-:W-:Y:S01]  /*1710*/  IMAD.MOV.U32 R19, RZ, RZ, RZ ;  /* 0x000000ffff137224 */ /* 0x000fe200078e00ff */
[----:B------:R-:W-:-:S05]  /*1720*/  IADD3 R30, P1, R30, UR4, RZ ;  /* 0x000000041e1e7c10 */ /* 0x000fca000ff3e0ff */
[----:B------:R-:W-:Y:S01]  /*1730*/  IMAD.X R31, RZ, RZ, UR5, P1 ;  /* 0x00000005ff1f7e24 */ /* 0x000fe200088e06ff */
[----:B0-----:R-:W-:-:S04]  /*1740*/  ISETP.NE.U32.AND P0, PT, R4, RZ, PT ;  /* 0x000000ff0400720c */ /* 0x001fc80003f05070 */
[----:B------:R-:W-:-:S13]  /*1750*/  ISETP.NE.AND.EX P0, PT, R5, RZ, PT, P0 ;  /* 0x000000ff0500720c */ /* 0x000fda0003f05300 */
[----:B------:R-:W-:Y:S05]  /*1760*/  @!P0 BRA `(.L_x_26939) ;  /* 0x00000014004c8947 */ /* 0x000fea0003800000 */
[----:B------:R-:W-:Y:S01]  /*1770*/  IADD3 R0, P1, R4, -0x1, RZ ;  /* 0xffffffff04007810 */ /* 0x000fe20007f3e0ff */
[----:B------:R-:W-:Y:S01]  /*1780*/  IMAD.MOV.U32 R19, RZ, RZ, RZ ;  /* 0x000000ffff137224 */ /* 0x000fe200078e00ff */
[----:B------:R-:W-:Y:S01]  /*1790*/  MOV R22, RZ ;  /* 0x000000ff00167202 */ /* 0x000fe20000000f00 */
[----:B------:R-:W-:Y:S01]  /*17a0*/  IMAD.MOV.U32 R28, RZ, RZ, RZ ;  /* 0x000000ffff1c7224 */ /* 0x000fe200078e00ff */
[----:B------:R-:W-:Y:S02]  /*17b0*/  ISETP.GE.U32.AND P0, PT, R0, 0x3, PT ;  /* 0x000000030000780c */ /* 0x000fe40003f06070 */
[----:B------:R-:W-:-:S04]  /*17c0*/  IADD3.X R0, R5, -0x1, RZ, P1, !PT ;  /* 0xffffffff05007810 */ /* 0x000fc80000ffe4ff */
[----:B------:R-:W-:-:S13]  /*17d0*/  ISETP.GE.U32.AND.EX P0, PT, R0, RZ, PT, P0 ;  /* 0x000000ff0000720c */ /* 0x000fda0003f06100 */
[----:B------:R-:W-:Y:S05]  /*17e0*/  @!P0 BRA `(.L_x_26940) ;  /* 0x0000000800f08947 */ /* 0x000fea0003800000 */
[----:B------:R-:W-:Y:S01]  /*17f0*/  LOP3.LUT R23, R4, 0x3, RZ, 0xc0, !PT ;  /* 0x0000000304177812 */ /* 0x000fe200078ec0ff */
[----:B------:R-:W-:Y:S01]  /*1800*/  HFMA2.MMA R22, -RZ, RZ, 0, 0 ;  /* 0x00000000ff167435 */ /* 0x000fe200000001ff */
[----:B------:R-:W-:Y:S01]  /*1810*/  BSSY B7, `(.L_x_26940) ;  /* 0x00000b9000077945 */ /* 0x000fe20003800000 */
[----:B------:R-:W-:Y:S01]  /*1820*/  IMAD.MOV.U32 R19, RZ, RZ, RZ ;  /* 0x000000ffff137224 */ /* 0x000fe200078e00ff */
[----:B------:R-:W-:Y:S01]  /*1830*/  IADD3 R23, P0, R23, -R4, RZ ;  /* 0x8000000417177210 */ /* 0x000fe20007f1e0ff */
[----:B------:R-:W-:Y:S01]  /*1840*/  IMAD.MOV.U32 R25, RZ, RZ, 0x8 ;  /* 0x00000008ff197424 */ /* 0x000fe200078e00ff */
[----:B------:R-:W-:-:S03]  /*1850*/  MOV R28, RZ ;  /* 0x000000ff001c7202 */ /* 0x000fc60000000f00 */
[----:B------:R-:W-:-:S08]  /*1860*/  IMAD.X R24, RZ, RZ, ~R5, P0 ;  /* 0x000000ffff187224 */ /* 0x000fd000000e0e05 */
.L_x_26949:
        /* <DEDUP_REMOVED lines=8> */
[C---:B--2---:R-:W-:Y:S02]  /*18f0*/  ISETP.GE.U32.AND P0, PT, R26.reuse, R4, PT ;  /* 0x000000041a00720c */ /* 0x044fe40003f06070 */
        /* <DEDUP_REMOVED lines=8> */
[----:B------:R-:W-:Y:S01]  /*1980*/  HFMA2.MMA R8, -RZ, RZ, 0, 6.616115570068359375e-06 ;  /* 0x0000006fff087435 */ /* 0x000fe200000001ff */
[----:B------:R-:W-:Y:S01]  /*1990*/  IMAD.U32 R5, RZ, RZ, UR5 ;  /* 0x00000005ff057e24 */ /* 0x000fe2000f8e00ff */
[----:B------:R-:W0:Y:S01]  /*19a0*/  LDC.64 R14, c[0x4][R14] ;  /* 0x010000000e0e7b82 */ /* 0x000e220000000a00 */
[----:B------:R-:W-:Y:S01]  /*19b0*/  ULDC.64 UR4, c[0x4][0x4c0] ;  /* 0x0101300000047ab9 */ /* 0x000fe20000000a00 */
        /* <DEDUP_REMOVED lines=8> */
.L_x_26942:
[----:B------:R-:W-:Y:S05]  /*1a40*/  BSYNC B6 ;  /* 0x0000000000067941 */ /* 0x000fea0003800000 */
.L_x_26941:
[----:B------:R-:W0:Y:S02]  /*1a50*/  LDC.64 R4, c[0x0][R25+0x490] ;  /* 0x0001240019047b82 */ /* 0x000e240000000a00 */
[----:B0-----:R-:W-:-:S05]  /*1a60*/  IADD3 R4, P0, R4, R16, RZ ;  /* 0x0000001004047210 */ /* 0x001fca0007f1e0ff */
[----:B------:R-:W-:-:S06]  /*1a70*/  IMAD.X R5, RZ, RZ, R5, P0 ;  /* 0x000000ffff057224 */ /* 0x000fcc00000e0605 */
[----:B------:R-:W2:Y:S01]  /*1a80*/  LDG.E.64 R4, desc[UR36][R4.64] ;  /* 0x0000002404047981 */ /* 0x000ea2000c1e1b00 */
[----:B------:R-:W-:Y:S01]  /*1a90*/  ISETP.GT.U32.AND P0, PT, R26, -0x1, PT ;  /* 0xffffffff1a00780c */ /* 0x000fe20003f04070 */
[----:B------:R-:W0:Y:S01]  /*1aa0*/  LDC.64 R6, c[0x0][R25+0x558] ;  /* 0x0001560019067b82 */ /* 0x000e220000000a00 */
[----:B------:R-:W-:Y:S01]  /*1ab0*/  MOV R33, R19 ;  /* 0x0000001300217202 */ /* 0x000fe20000000f00 */
[----:B------:R-:W-:Y:S01]  /*1ac0*/  IMAD.MOV.U32 R32, RZ, RZ, R22 ;  /* 0x000000ffff207224 */ /* 0x000fe200078e0016 */
[----:B------:R-:W-:Y:S01]  /*1ad0*/  ISETP.GT.AND.EX P0, PT, R27, -0x1, PT, P0 ;  /* 0xffffffff1b00780c */ /* 0x000fe20003f04300 */
[----:B------:R-:W-:Y:S04]  /*1ae0*/  BSSY B6, `(.L_x_26943) ;  /* 0x0000022000067945 */ /* 0x000fe80003800000 */
[----:B------:R-:W1:Y:S08]  /*1af0*/  LDC.64 R8, c[0x0][R25+0x618] ;  /* 0x0001860019087b82 */ /* 0x000e700000000a00 */
[----:B------:R-:W3:Y:S01]  /*1b00*/  @!P0 LDC.64 R10, c[0x0][R25+0x550] ;  /* 0x00015400190a8b82 */ /* 0x000ee20000000a00 */
[----:B0-----:R-:W-:-:S02]  /*1b10*/  IADD3 R3, P1, RZ, -R6, RZ ;  /* 0x80000006ff037210 */ /* 0x001fc40007f3e0ff */
        /* <DEDUP_REMOVED lines=30> */
.L_x_26944:
[----:B------:R-:W-:Y:S05]  /*1d00*/  BSYNC B6 ;  /* 0x0000000000067941 */ /* 0x000fea0003800000 */
.L_x_26943:
        /* <DEDUP_REMOVED lines=15> */
[----:B-1----:R-:W-:Y:S01]  /*1e00*/  IMAD.WIDE.U32 R32, R8, R19, R26 ;  /* 0x0000001308207225 */ /* 0x002fe200078e001a */
[----:B--2---:R-:W-:-:S03]  /*1e10*/  ISETP.GE.U32.AND P0, PT, R4, R3, PT ;  /* 0x000000030400720c */ /* 0x004fc60003f06070 */
[----:B------:R-:W-:Y:S01]  /*1e20*/  IMAD R3, R9, R19, RZ ;  /* 0x0000001309037224 */ /* 0x000fe200078e02ff */
[----:B------:R-:W-:Y:S02]  /*1e30*/  ISETP.GE.U32.AND P2, PT, R4, R6, PT ;  /* 0x000000060400720c */ /* 0x000fe40003f46070 */
[C---:B------:R-:W-:Y:S01]  /*1e40*/  ISETP.GE.AND.EX P0, PT, R5.reuse, R0, PT, P0 ;  /* 0x000000000500720c */ /* 0x040fe20003f06300 */
[----:B------:R-:W-:Y:S01]  /*1e50*/  IMAD R3, R8, R22, R3 ;  /* 0x0000001608037224 */ /* 0x000fe200078e0203 */
[----:B------:R-:W-:Y:S01]  /*1e60*/  ISETP.GE.AND.EX P1, PT, R5, R7, PT, P2 ;  /* 0x000000070500720c */ /* 0x000fe20003f26320 */
[----:B------:R-:W-:Y:S01]  /*1e70*/  IMAD.MOV.U32 R22, RZ, RZ, R5 ;  /* 0x000000ffff167224 */ /* 0x000fe200078e0005 */
[----:B------:R-:W-:Y:S02]  /*1e80*/  MOV R19, R4 ;  /* 0x0000000400137202 */ /* 0x000fe40000000f00 */
[----:B------:R-:W-:-:S09]  /*1e90*/  IADD3 R27, R33, R3, RZ ;  /* 0x00000003211b7210 */ /* 0x000fd20007ffe0ff */
        /* <DEDUP_REMOVED lines=17> */
.L_x_26946:
[----:B------:R-:W-:Y:S05]  /*1fb0*/  BSYNC B6 ;  /* 0x0000000000067941 */ /* 0x000fea0003800000 */
.L_x_26945:
        /* <DEDUP_REMOVED lines=42> */
.L_x_26948:
[----:B------:R-:W-:Y:S05]  /*2260*/  BSYNC B6 ;  /* 0x0000000000067941 */ /* 0x000fea0003800000 */
.L_x_26947:
[----:B------:R-:W-:Y:S01]  /*2270*/  ISETP.GT.U32.AND P0, PT, R19, -0x1, PT ;  /* 0xffffffff1300780c */ /* 0x000fe20003f04070 */
[----:B------:R0:W1:Y:S01]  /*2280*/  LDC.64 R6, c[0x0][R25+0x630] ;  /* 0x00018c0019067b82 */ /* 0x0000620000000a00 */
[----:B------:R-:W-:Y:S01]  /*2290*/  IADD3 R23, P2, R23, 0x4, RZ ;  /* 0x0000000417177810 */ /* 0x000fe20007f5e0ff */
[----:B------:R-:W-:Y:S01]  /*22a0*/  VIADD R28, R28, 0x4 ;  /* 0x000000041c1c7836 */ /* 0x000fe20000000000 */
[----:B------:R-:W-:Y:S02]  /*22b0*/  ISETP.GT.AND.EX P0, PT, R22, -0x1, PT, P0 ;  /* 0xffffffff1600780c */ /* 0x000fe40003f04300 */
[----:B------:R-:W-:Y:S02]  /*22c0*/  IADD3.X R24, RZ, R24, RZ, P2, !PT ;  /* 0x00000018ff187210 */ /* 0x000fe400017fe4ff */
[----:B------:R-:W-:-:S09]  /*22d0*/  MOV R26, R32 ;  /* 0x00000020001a7202 */ /* 0x000fd20000000f00 */
        /* <DEDUP_REMOVED lines=8> */
[----:B------:R-:W-:Y:S02]  /*2360*/  IMAD R3, R6, R22, R3 ;  /* 0x0000001606037224 */ /* 0x000fe400078e0203 */
[----:B------:R-:W-:-:S03]  /*2370*/  IMAD.MOV.U32 R22, RZ, RZ, R4 ;  /* 0x000000ffff167224 */ /* 0x000fc600078e0004 */
[----:B------:R-:W-:-:S05]  /*2380*/  IADD3 R19, R5, R3, RZ ;  /* 0x0000000305137210 */ /* 0x000fca0007ffe0ff */
[----:B------:R-:W-:Y:S05]  /*2390*/  @P0 BRA `(.L_x_26949) ;  /* 0xfffffff400340947 */ /* 0x000fea000383ffff */
[----:B------:R-:W-:Y:S05]  /*23a0*/  BSYNC B7 ;  /* 0x0000000000077941 */ /* 0x000fea0003800000 */
.L_x_26940:
[----:B------:R-:W0:Y:S02]  /*23b0*/  LDC R23, c[0x0][0x488] ;  /* 0x00012200ff177b82 */ /* 0x000e240000000800 */
[----:B0-----:R-:W-:-:S04]  /*23c0*/  LOP3.LUT R23, R23, 0x3, RZ, 0xc0, !PT ;  /* 0x0000000317177812 */ /* 0x001fc800078ec0ff */
        /* <DEDUP_REMOVED lines=34> */
.L_x_26951:
[----:B------:R-:W-:Y:S05]  /*25f0*/  BSYNC B6 ;  /* 0x0000000000067941 */ /* 0x000fea0003800000 */
.L_x_26950:
[----:B------:R-:W-:Y:S01]  /*2600*/  ISETP.GT.U32.AND P0, PT, R24, -0x1, PT ;  /* 0xffffffff1800780c */ /* 0x000fe20003f04070 */
[----:B------:R-:W0:Y:S01]  /*2610*/  LDC.64 R4, c[0x0][R28+0x618] ;  /* 0x000186001c047b82 */ /* 0x000e220000000a00 */
[----:B------:R-:W-:Y:S02]  /*2620*/  ISETP.NE.U32.AND P1, PT, R23, 0x1, PT ;  /* 0x000000011700780c */ /* 0x000fe40003f25070 */
[----:B------:R-:W-:-:S13]  /*2630*/  ISETP.GT.AND.EX P0, PT, R25, -0x1, PT, P0 ;  /* 0xffffffff1900780c */ /* 0x000fda0003f04300 */
[----:B------:R-:W1:Y:S02]  /*2640*/  @!P0 LDC.64 R6, c[0x0][R28+0x550] ;  /* 0x000154001c068b82 */ /* 0x000e640000000a00 */
[----:B-1----:R-:W-:Y:S01]  /*2650*/  @!P0 IADD3 R24, P2, R6, R24, RZ ;  /* 0x0000001806188210 */ /* 0x002fe20007f5e0ff */
[----:B------:R-:W-:-:S03]  /*2660*/  IMAD.MOV.U32 R6, RZ, RZ, R22 ;  /* 0x000000ffff067224 */ /* 0x000fc600078e0016 */
[----:B------:R-:W-:Y:S01]  /*2670*/  @!P0 IADD3.X R25, R7, R25, RZ, P2, !PT ;  /* 0x0000001907198210 */ /* 0x000fe200017fe4ff */
[-C--:B0-----:R-:W-:Y:S01]  /*2680*/  IMAD R0, R5, R24.reuse, RZ ;  /* 0x0000001805007224 */ /* 0x081fe200078e02ff */
[----:B------:R-:W-:Y:S02]  /*2690*/  ISETP.NE.AND.EX P0, PT, RZ, RZ, PT, P1 ;  /* 0x000000ffff00720c */ /* 0x000fe40003f05310 */
[----:B------:R-:W-:Y:S01]  /*26a0*/  MOV R7, R19 ;  /* 0x0000001300077202 */ /* 0x000fe20000000f00 */
[C---:B------:R-:W-:Y:S02]  /*26b0*/  IMAD R5, R4.reuse, R25, R0 ;  /* 0x0000001904057224 */ /* 0x040fe400078e0200 */
[----:B------:R-:W-:-:S04]  /*26c0*/  IMAD.WIDE.U32 R6, R4, R24, R6 ;  /* 0x0000001804067225 */ /* 0x000fc800078e0006 */
[----:B------:R-:W-:Y:S01]  /*26d0*/  IMAD.MOV.U32 R22, RZ, RZ, R6 ;  /* 0x000000ffff167224 */ /* 0x000fe200078e0006 */
[----:B------:R-:W-:-:S03]  /*26e0*/  IADD3 R19, R7, R5, RZ ;  /* 0x0000000507137210 */ /* 0x000fc60007ffe0ff */
[----:B------:R-:W-:Y:S05]  /*26f0*/  @!P0 BRA `(.L_x_26939) ;  /* 0x0000000400688947 */ /* 0x000fea0003800000 */
        /* <DEDUP_REMOVED lines=31> */
.L_x_26953:
[----:B------:R-:W-:Y:S05]  /*28f0*/  BSYNC B6 ;  /* 0x0000000000067941 */ /* 0x000fea0003800000 */
.L_x_26952:
[----:B------:R-:W-:Y:S01]  /*2900*/  ISETP.GT.U32.AND P0, PT, R25, -0x1, PT ;  /* 0xffffffff1900780c */ /* 0x000fe20003f04070 */
[----:B------:R-:W0:Y:S01]  /*2910*/  LDC.64 R4, c[0x0][R28+0x620] ;  /* 0x000188001c047b82 */ /* 0x000e220000000a00 */
[----:B------:R-:W-:Y:S01]  /*2920*/  ISETP.NE.U32.AND P1, PT, R23, 0x2, PT ;  /* 0x000000021700780c */ /* 0x000fe20003f25070 */
[----:B------:R-:W-:Y:S01]  /*2930*/  IMAD.MOV.U32 R23, RZ, RZ, R19 ;  /* 0x000000ffff177224 */ /* 0x000fe200078e0013 */
[----:B------:R-:W-:-:S13]  /*2940*/  ISETP.GT.AND.EX P0, PT, R24, -0x1, PT, P0 ;  /* 0xffffffff1800780c */ /* 0x000fda0003f04300 */
[----:B------:R-:W1:Y:S02]  /*2950*/  @!P0 LDC.64 R6, c[0x0][R28+0x558] ;  /* 0x000156001c068b82 */ /* 0x000e640000000a00 */
[----:B-1----:R-:W-:-:S04]  /*2960*/  @!P0 IADD3 R25, P2, R6, R25, RZ ;  /* 0x0000001906198210 */ /* 0x002fc80007f5e0ff */
[----:B------:R-:W-:Y:S01]  /*2970*/  @!P0 IADD3.X R24, R7, R24, RZ, P2, !PT ;  /* 0x0000001807188210 */ /* 0x000fe200017fe4ff */
[-C--:B0-----:R-:W-:Y:S01]  /*2980*/  IMAD R3, R5, R25.reuse, RZ ;  /* 0x0000001905037224 */ /* 0x081fe200078e02ff */
[----:B------:R-:W-:Y:S01]  /*2990*/  ISETP.NE.AND.EX P0, PT, RZ, RZ, PT, P1 ;  /* 0x000000ffff00720c */ /* 0x000fe20003f05310 */
[----:B------:R-:W-:-:S04]  /*29a0*/  IMAD.WIDE.U32 R22, R4, R25, R22 ;  /* 0x0000001904167225 */ /* 0x000fc800078e0016 */
[----:B------:R-:W-:-:S05]  /*29b0*/  IMAD R3, R4, R24, R3 ;  /* 0x0000001804037224 */ /* 0x000fca00078e0203 */
        /* <DEDUP_REMOVED lines=33> */
.L_x_26955:
[----:B------:R-:W-:Y:S05]  /*2bd0*/  BSYNC B6 ;  /* 0x0000000000067941 */ /* 0x000fea0003800000 */
.L_x_26954:
[----:B------:R-:W-:Y:S01]  /*2be0*/  ISETP.GT.U32.AND P0, PT, R23, -0x1, PT ;  /* 0xffffffff1700780c */ /* 0x000fe20003f04070 */
[----:B------:R-:W0:Y:S03]  /*2bf0*/  LDC.64 R4, c[0x0][R28+0x628] ;  /* 0x00018a001c047b82 */ /* 0x000e260000000a00 */
[----:B------:R-:W-:-:S13]  /*2c00*/  ISETP.GT.AND.EX P0, PT, R16, -0x1, PT, P0 ;  /* 0xffffffff1000780c */ /* 0x000fda0003f04300 */
[----:B------:R-:W1:Y:S02]  /*2c10*/  @!P0 LDC.64 R6, c[0x0][R28+0x560] ;  /* 0x000158001c068b82 */ /* 0x000e640000000a00 */
[----:B-1----:R-:W-:Y:S01]  /*2c20*/  @!P0 IADD3 R23, P1, R6, R23, RZ ;  /* 0x0000001706178210 */ /* 0x002fe20007f3e0ff */
[----:B------:R-:W-:-:S03]  /*2c30*/  IMAD.MOV.U32 R6, RZ, RZ, R22 ;  /* 0x000000ffff067224 */ /* 0x000fc600078e0016 */
[----:B------:R-:W-:Y:S01]  /*2c40*/  @!P0 IADD3.X R16, R7, R16, RZ, P1, !PT ;  /* 0x0000001007108210 */ /* 0x000fe20000ffe4ff */
[----:B0-----:R-:W-:Y:S01]  /*2c50*/  IMAD R3, R5, R23, RZ ;  /* 0x0000001705037224 */ /* 0x001fe200078e02ff */
[----:B------:R-:W-:-:S03]  /*2c60*/  MOV R7, R19 ;  /* 0x0000001300077202 */ /* 0x000fc60000000f00 */
[C---:B------:R-:W-:Y:S02]  /*2c70*/  IMAD R3, R4.reuse, R16, R3 ;  /* 0x0000001004037224 */ /* 0x040fe400078e0203 */
[----:B------:R-:W-:-:S04]  /*2c80*/  IMAD.WIDE.U32 R22, R4, R23, R6 ;  /* 0x0000001704167225 */ /* 0x000fc800078e0006 */
[----:B------:R-:W-:-:S07]  /*2c90*/  IMAD.IADD R19, R23, 0x1, R3 ;  /* 0x0000000117137824 */ /* 0x000fce00078e0203 */
.L_x_26939:
[----:B------:R-:W2:Y:S01]  /*2ca0*/  LDG.E.128 R4, desc[UR36][R30.64] ;  /* 0x000000241e047981 */ /* 0x000ea2000c1e1d00 */
[----:B------:R-:W-:Y:S01]  /*2cb0*/  ULDC.64 UR4, c[0x0][0x478] ;  /* 0x00011e0000047ab9 */ /* 0x000fe20000000a00 */
[----:B------:R-:W-:Y:S02]  /*2cc0*/  LEA R17, R18, R17, 0x9 ;  /* 0x0000001112117211 */ /* 0x000fe400078e48ff */
[----:B------:R-:W-:-:S03]  /*2cd0*/  IADD3 R2, P0, P1, R22, UR4, R2 ;  /* 0x0000000416027c10 */ /* 0x000fc6000f91e002 */
[----:B------:R-:W-:Y:S01]  /*2ce0*/  VIADD R29, R17, 0x80 ;  /* 0x00000080111d7836 */ /* 0x000fe20000000000 */
[----:B------:R-:W-:-:S05]  /*2cf0*/  IADD3.X R3, R19, UR5, RZ, P0, P1 ;  /* 0x0000000513037c10 */ /* 0x000fca00087e24ff */
[----:B--2---:R0:W-:Y:S02]  /*2d00*/  STG.E.128 desc[UR36][R2.64], R4 ;  /* 0x0000000402007986 */ /* 0x0041e4000c101d24 */
[----:B0-----:R-:W-:Y:S01]  /*2d10*/  MOV R2, R29 ;  /* 0x0000001d00027202 */ /* 0x001fe20000000f00 */
[----:B------:R-:W-:-:S07]  /*2d20*/  IMAD.MOV.U32 R3, RZ, RZ, RZ ;  /* 0x000000ffff037224 */ /* 0x000fce00078e00ff */
.L_x_26937:
[----:B------:R-:W-:Y:S05]  /*2d30*/  BSYNC B8 ;  /* 0x0000000000087941 */ /* 0x000fea0003800000 */
.L_x_26936:
        /* <DEDUP_REMOVED lines=8> */
[----:B------:R-:W-:Y:S02]  /*2dc0*/  MOV R2, RZ ;  /* 0x000000ff00027202 */ /* 0x000fe40000000f00 */
        /* <DEDUP_REMOVED lines=350> */
.L_x_26958:
        /* <DEDUP_REMOVED lines=8> */
[C---:B------:R-:W-:Y:S01]  /*4430*/  IADD3 R0, P1, R22.reuse, -0x1, RZ ;  /* 0xffffffff16007810 */ /* 0x040fe20007f3e0ff */
[----:B------:R-:W-:Y:S01]  /*4440*/  HFMA2.MMA R18, -RZ, RZ, 0, 0 ;  /* 0x00000000ff127435 */ /* 0x000fe200000001ff */
[----:B------:R-:W-:Y:S02]  /*4450*/  LOP3.LUT R19, R22, 0x3, RZ, 0xc0, !PT ;  /* 0x0000000316137812 */ /* 0x000fe400078ec0ff */
[----:B------:R-:W-:Y:S02]  /*4460*/  CS2R R16, SRZ ;  /* 0x0000000000107805 */ /* 0x000fe4000001ff00 */
        /* <DEDUP_REMOVED lines=8> */
[----:B------:R-:W-:Y:S02]  /*44f0*/  IMAD.MOV.U32 R24, RZ, RZ, 0x8 ;  /* 0x00000008ff187424 */ /* 0x000fe400078e00ff */
[----:B------:R-:W-:-:S07]  /*4500*/  IMAD.X R23, RZ, RZ, ~R23, P0 ;  /* 0x000000ffff177224 */ /* 0x000fce00000e0e17 */
.L_x_26969:
        /* <DEDUP_REMOVED lines=31> */
.L_x_26962:
[----:B------:R-:W-:Y:S05]  /*4700*/  BSYNC B6 ;  /* 0x0000000000067941 */ /* 0x000fea0003800000 */
.L_x_26961:
        /* <DEDUP_REMOVED lines=17> */
[----:B------:R-:W-:Y:S01]  /*4820*/  ISETP.GE.U32.AND P2, PT, R4, R6, PT ;  /* 0x000000060400720c */ /* 0x000fe20003f46070 */
[----:B------:R-:W-:Y:S01]  /*4830*/  IMAD.MOV.U32 R25, RZ, RZ, R5 ;  /* 0x000000ffff197224 */ /* 0x000fe200078e0005 */
[C---:B------:R-:W-:Y:S01]  /*4840*/  ISETP.GE.AND.EX P0, PT, R5.reuse, R0, PT, P0 ;  /* 0x000000000500720c */ /* 0x040fe20003f06300 */
[----:B------:R-:W-:Y:S01]  /*4850*/  IMAD R3, R8, R26, R3 ;  /* 0x0000001a08037224 */ /* 0x000fe200078e0203 */
[----:B------:R-:W-:Y:S02]  /*4860*/  ISETP.GE.AND.EX P1, PT, R5, R7, PT, P2 ;  /* 0x000000070500720c */ /* 0x000fe40003f26320 */
        /* <DEDUP_REMOVED lines=19> */
.L_x_26964:
[----:B------:R-:W-:Y:S05]  /*49a0*/  BSYNC B6 ;  /* 0x0000000000067941 */ /* 0x000fea0003800000 */
.L_x_26963:
        /* <DEDUP_REMOVED lines=42> */
.L_x_26966:
[----:B------:R-:W-:Y:S05]  /*4c50*/  BSYNC B6 ;  /* 0x0000000000067941 */ /* 0x000fea0003800000 */
.L_x_26965:
        /* <DEDUP_REMOVED lines=42> */
.L_x_26968:
[----:B------:R-:W-:Y:S05]  /*4f00*/  BSYNC B6 ;  /* 0x0000000000067941 */ /* 0x000fea0003800000 */
.L_x_26967:
        /* <DEDUP_REMOVED lines=19> */
.L_x_26960:
        /* <DEDUP_REMOVED lines=36> */
.L_x_26971:
[----:B------:R-:W-:Y:S05]  /*5280*/  BSYNC B6 ;  /* 0x0000000000067941 */ /* 0x000fea0003800000 */
.L_x_26970:
        /* <DEDUP_REMOVED lines=44> */
.L_x_26973:
[----:B------:R-:W-:Y:S05]  /*5550*/  BSYNC B6 ;  /* 0x0000000000067941 */ /* 0x000fea0003800000 */
.L_x_26972:
        /* <DEDUP_REMOVED lines=44> */
.L_x_26975:
[----:B------:R-:W-:Y:S05]  /*5820*/  BSYNC B6 ;  /* 0x0000000000067941 */ /* 0x000fea0003800000 */
.L_x_26974:
        /* <DEDUP_REMOVED lines=10> */
.L_x_26959:
[----:B------:R-:W2:Y:S01]  /*58d0*/  LDG.E.128 R4, desc[UR36][R30.64] ;  /* 0x000000241e047981 */ /* 0x000ea2000c1e1d00 */
[----:B------:R-:W-:Y:S01]  /*58e0*/  ULDC.64 UR4, c[0x0][0x478] ;  /* 0x00011e0000047ab9 */ /* 0x000fe20000000a00 */
[----:B------:R-:W-:Y:S01]  /*58f0*/  VIADD R29, R29, 0x80 ;  /* 0x000000801d1d7836 */ /* 0x000fe20000000000 */
[----:B------:R-:W-:-:S04]  /*5900*/  IADD3 R2, P0, P1, R16, UR4, R2 ;  /* 0x0000000410027c10 */ /* 0x000fc8000f91e002 */
[----:B------:R-:W-:-:S05]  /*5910*/  IADD3.X R3, R17, UR5, RZ, P0, P1 ;  /* 0x0000000511037c10 */ /* 0x000fca00087e24ff */
[----:B--2---:R0:W-:Y:S02]  /*5920*/  STG.E.128 desc[UR36][R2.64], R4 ;  /* 0x0000000402007986 */ /* 0x0041e4000c101d24 */
[----:B0-----:R-:W-:Y:S01]  /*5930*/  MOV R2, R29 ;  /* 0x0000001d00027202 */ /* 0x001fe20000000f00 */
[----:B------:R-:W-:-:S07]  /*5940*/  IMAD.MOV.U32 R3, RZ, RZ, RZ ;  /* 0x000000ffff037224 */ /* 0x000fce00078e00ff */
.L_x_26957:
[----:B------:R-:W-:Y:S05]  /*5950*/  BSYNC B8 ;  /* 0x0000000000087941 */ /* 0x000fea0003800000 */
.L_x_26956:
        /* <DEDUP_REMOVED lines=359> */
.L_x_26978:
        /* <DEDUP_REMOVED lines=22> */
.L_x_26989:
        /* <DEDUP_REMOVED lines=29> */
.L_x_26982:
[----:B------:R-:W-:Y:S05]  /*7300*/  BSYNC B6 ;  /* 0x0000000000067941 */ /* 0x000fea0003800000 */
.L_x_26981:
        /* <DEDUP_REMOVED lines=41> */
.L_x_26984:
[----:B------:R-:W-:Y:S05]  /*75a0*/  BSYNC B6 ;  /* 0x0000000000067941 */ /* 0x000fea0003800000 */
.L_x_26983:
        /* <DEDUP_REMOVED lines=42> */
.L_x_26986:
[----:B------:R-:W-:Y:S05]  /*7850*/  BSYNC B6 ;  /* 0x0000000000067941 */ /* 0x000fea0003800000 */
.L_x_26985:
        /* <DEDUP_REMOVED lines=42> */
.L_x_26988:
[----:B------:R-:W-:Y:S05]  /*7b00*/  BSYNC B6 ;  /* 0x0000000000067941 */ /* 0x000fea0003800000 */
.L_x_26987:
        /* <DEDUP_REMOVED lines=19> */
.L_x_26980:
        /* <DEDUP_REMOVED lines=36> */
.L_x_26991:
[----:B------:R-:W-:Y:S05]  /*7e80*/  BSYNC B6 ;  /* 0x0000000000067941 */ /* 0x000fea0003800000 */
.L_x_26990:
        /* <DEDUP_REMOVED lines=44> */
.L_x_26993:
[----:B------:R-:W-:Y:S05]  /*8150*/  BSYNC B6 ;  /* 0x0000000000067941 */ /* 0x000fea0003800000 */
.L_x_26992:
        /* <DEDUP_REMOVED lines=43> */
.L_x_26995:
[----:B------:R-:W-:Y:S05]  /*8410*/  BSYNC B6 ;  /* 0x0000000000067941 */ /* 0x000fea0003800000 */
.L_x_26994:
        /* <DEDUP_REMOVED lines=10> */
.L_x_26979:
[----:B------:R-:W2:Y:S01]  /*84c0*/  LDG.E.128 R4, desc[UR36][R30.64] ;  /* 0x000000241e047981 */ /* 0x000ea2000c1e1d00 */
[----:B------:R-:W-:Y:S01]  /*84d0*/  ULDC.64 UR4, c[0x0][0x478] ;  /* 0x00011e0000047ab9 */ /* 0x000fe20000000a00 */
[----:B------:R-:W-:Y:S01]  /*84e0*/  IADD3 R29, R29, 0x80, RZ ;  /* 0x000000801d1d7810 */ /* 0x000fe20007ffe0ff */
[----:B------:R-:W-:Y:S01]  /*84f0*/  HFMA2.MMA R3, -RZ, RZ, 0, 0 ;  /* 0x00000000ff037435 */ /* 0x000fe200000001ff */
[----:B------:R-:W-:-:S03]  /*8500*/  IADD3 R16, P0, P1, R18, UR4, R16 ;  /* 0x0000000412107c10 */ /* 0x000fc6000f91e010 */
[----:B------:R-:W-:Y:S01]  /*8510*/  IMAD.MOV.U32 R2, RZ, RZ, R29 ;  /* 0x000000ffff027224 */ /* 0x000fe200078e001d */
[----:B------:R-:W-:-:S05]  /*8520*/  IADD3.X R17, R19, UR5, RZ, P0, P1 ;  /* 0x0000000513117c10 */ /* 0x000fca00087e24ff */
[----:B--2---:R0:W-:Y:S04]  /*8530*/  STG.E.128 desc[UR36][R16.64], R4 ;  /* 0x0000000410007986 */ /* 0x0041e8000c101d24 */
.L_x_26977:
[----:B------:R-:W-:Y:S05]  /*8540*/  BSYNC B8 ;  /* 0x0000000000087941 */ /* 0x000fea0003800000 */
.L_x_26976:
[----:B------:R-:W-:Y:S02]  /*8550*/  ULDC.64 UR4, c[0x0][0x210] ;  /* 0x0000840000047ab9 */ /* 0x000fe40000000a00 */
[----:B------:R-:W-:-:S04]  /*8560*/  ISETP.GE.U32.AND P0, PT, R2, UR4, PT ;  /* 0x0000000402007c0c */ /* 0x000fc8000bf06070 */
[----:B------:R-:W-:-:S13]  /*8570*/  ISETP.GE.AND.EX P0, PT, R3, UR5, PT, P0 ;  /* 0x0000000503007c0c */ /* 0x000fda000bf06300 */
[----:B------:R-:W-:Y:S05]  /*8580*/  @P0 EXIT ;  /* 0x000000000000094d */ /* 0x000fea0003800000 */
[----:B------:R-:W1:Y:S01]  /*8590*/  LDC R0, c[0x0][0x218] ;  /* 0x00008600ff007b82 */ /* 0x000e620000000800 */
[----:B0-----:R-:W-:Y:S01]  /*85a0*/  IMAD.MOV.U32 R16, RZ, RZ, RZ ;  /* 0x000000ffff107224 */ /* 0x001fe200078e00ff */
[----:B------:R-:W-:Y:S01]  /*85b0*/  MOV R28, RZ ;  /* 0x000000ff001c7202 */ /* 0x000fe20000000f00 */
[----:B------:R-:W-:Y:S01]  /*85c0*/  IMAD.MOV.U32 R2, RZ, RZ, RZ ;  /* 0x000000ffff027224 */ /* 0x000fe200078e00ff */
[----:B-1----:R-:W-:-:S13]  /*85d0*/  ISETP.NE.AND P0, PT, R0, RZ, PT ;  /* 0x000000ff0000720c */ /* 0x002fda0003f05270 */
        /* <DEDUP_REMOVED lines=349> */
.L_x_26996:
        /* <DEDUP_REMOVED lines=8> */
[C---:B------:R-:W-:Y:S02]  /*9c30*/  IADD3 R0, P1, R4.reuse, -0x1, RZ ;  /* 0xffffffff04007810 */ /* 0x040fe40007f3e0ff */
[----:B------:R-:W-:Y:S02]  /*9c40*/  CS2R R18, SRZ ;  /* 0x0000000000127805 */ /* 0x000fe4000001ff00 */
[----:B------:R-:W-:Y:S01]  /*9c50*/  LOP3.LUT R17, R4, 0x3, RZ, 0xc0, !PT ;  /* 0x0000000304117812 */ /* 0x000fe200078ec0ff */
[----:B------:R-:W-:Y:S01]  /*9c60*/  IMAD.MOV.U32 R22, RZ, RZ, RZ ;  /* 0x000000ffff167224 */ /* 0x000fe200078e00ff */
[----:B------:R-:W-:Y:S02]  /*9c70*/  ISETP.GE.U32.AND P0, PT, R0, 0x3, PT ;  /* 0x000000030000780c */ /* 0x000fe40003f06070 */
[----:B------:R-:W-:-:S04]  /*9c80*/  IADD3.X R0, R5, -0x1, RZ, P1, !PT ;  /* 0xffffffff05007810 */ /* 0x000fc80000ffe4ff */
[----:B------:R-:W-:-:S13]  /*9c90*/  ISETP.GE.U32.AND.EX P0, PT, R0, RZ, PT, P0 ;  /* 0x000000ff0000720c */ /* 0x000fda0003f06100 */
[----:B------:R-:W-:Y:S05]  /*9ca0*/  @!P0 BRA `(.L_x_26998) ;  /* 0x0000000800e08947 */ /* 0x000fea0003800000 */
[----:B------:R-:W-:Y:S01]  /*9cb0*/  IADD3 R23, P0, R17, -R4, RZ ;  /* 0x8000000411177210 */ /* 0x000fe20007f1e0ff */
[----:B------:R-:W-:Y:S01]  /*9cc0*/  BSSY B7, `(.L_x_26998) ;  /* 0x00000b6000077945 */ /* 0x000fe20003800000 */
[----:B------:R-:W-:Y:S01]  /*9cd0*/  CS2R R18, SRZ ;  /* 0x0000000000127805 */ /* 0x000fe2000001ff00 */
[----:B------:R-:W-:Y:S01]  /*9ce0*/  IMAD.MOV.U32 R22, RZ, RZ, RZ ;  /* 0x000000ffff167224 */ /* 0x000fe200078e00ff */
[----:B------:R-:W-:Y:S02]  /*9cf0*/  IADD3.X R24, RZ, ~R5, RZ, P0, !PT ;  /* 0x80000005ff187210 */ /* 0x000fe400007fe4ff */
[----:B------:R-:W-:-:S07]  /*9d00*/  MOV R25, 0x8 ;  /* 0x0000000800197802 */ /* 0x000fce0000000f00 */
.L_x_27007:
        /* <DEDUP_REMOVED lines=29> */
.L_x_27000:
[----:B------:R-:W-:Y:S05]  /*9ee0*/  BSYNC B6 ;  /* 0x0000000000067941 */ /* 0x000fea0003800000 */
.L_x_26999:
        /* <DEDUP_REMOVED lines=20> */
[-C--:B------:R-:W-:Y:S02]  /*a030*/  IADD3.X R6, RZ, ~R7.reuse, RZ, P1, !PT ;  /* 0x80000007ff067210 */ /* 0x080fe40000ffe4ff */
        /* <DEDUP_REMOVED lines=20> */
.L_x_27002:
[----:B------:R-:W-:Y:S05]  /*a180*/  BSYNC B6 ;  /* 0x0000000000067941 */ /* 0x000fea0003800000 */
.L_x_27001:
        /* <DEDUP_REMOVED lines=23> */
[----:B------:R-:W-:Y:S01]  /*a300*/  MOV R18, R5 ;  /* 0x0000000500127202 */ /* 0x000fe20000000f00 */
[----:B------:R-:W-:-:S10]  /*a310*/  IMAD.IADD R19, R31, 0x1, R3 ;  /* 0x000000011f137824 */ /* 0x000fd400078e0203 */
        /* <DEDUP_REMOVED lines=17> */
.L_x_27004:
[----:B------:R-:W-:Y:S05]  /*a430*/  BSYNC B6 ;  /* 0x0000000000067941 */ /* 0x000fea0003800000 */
.L_x_27003:
        /* <DEDUP_REMOVED lines=42> */
.L_x_27006:
[----:B------:R-:W-:Y:S05]  /*a6e0*/  BSYNC B6 ;  /* 0x0000000000067941 */ /* 0x000fea0003800000 */
.L_x_27005:
[----:B------:R-:W-:Y:S01]  /*a6f0*/  ISETP.GT.U32.AND P0, PT, R26, -0x1, PT ;  /* 0xffffffff1a00780c */ /* 0x000fe20003f04070 */
[----:B------:R0:W1:Y:S01]  /*a700*/  LDC.64 R4, c[0x0][R25+0x630] ;  /* 0x00018c0019047b82 */ /* 0x0000620000000a00 */
[----:B------:R-:W-:Y:S01]  /*a710*/  IADD3 R23, P2, R23, 0x4, RZ ;  /* 0x0000000417177810 */ /* 0x000fe20007f5e0ff */
[----:B------:R-:W-:Y:S01]  /*a720*/  IMAD.MOV.U32 R31, RZ, RZ, R19 ;  /* 0x000000ffff1f7224 */ /* 0x000fe200078e0013 */
[----:B------:R-:W-:Y:S02]  /*a730*/  ISETP.GT.AND.EX P0, PT, R18, -0x1, PT, P0 ;  /* 0xffffffff1200780c */ /* 0x000fe40003f04300 */
[----:B------:R-:W-:Y:S01]  /*a740*/  IADD3 R22, R22, 0x4, RZ ;  /* 0x0000000416167810 */ /* 0x000fe20007ffe0ff */
[----:B------:R-:W-:-:S10]  /*a750*/  IMAD.X R24, RZ, RZ, R24, P2 ;  /* 0x000000ffff187224 */ /* 0x000fd400010e0618 */
[----:B------:R0:W2:Y:S02]  /*a760*/  @!P0 LDC.64 R6, c[0x0][R25+0x568] ;  /* 0x00015a0019068b82 */ /* 0x0000a40000000a00 */
[----:B0-----:R-:W-:Y:S01]  /*a770*/  VIADD R25, R25, 0x20 ;  /* 0x0000002019197836 */ /* 0x001fe20000000000 */
[----:B--2---:R-:W-:-:S04]  /*a780*/  @!P0 IADD3 R26, P1, R6, R26, RZ ;  /* 0x0000001a061a8210 */ /* 0x004fc80007f3e0ff */
[----:B------:R-:W-:Y:S01]  /*a790*/  @!P0 IADD3.X R18, R7, R18, RZ, P1, !PT ;  /* 0x0000001207128210 */ /* 0x000fe20000ffe4ff */
[-C--:B-1----:R-:W-:Y:S01]  /*a7a0*/  IMAD R3, R5, R26.reuse, RZ ;  /* 0x0000001a05037224 */ /* 0x082fe200078e02ff */
[----:B------:R-:W-:Y:S01]  /*a7b0*/  ISETP.NE.U32.AND P0, PT, R23, RZ, PT ;  /* 0x000000ff1700720c */ /* 0x000fe20003f05070 */
[----:B------:R-:W-:-:S03]  /*a7c0*/  IMAD.WIDE.U32 R26, R4, R26, R30 ;  /* 0x0000001a041a7225 */ /* 0x000fc600078e001e */
[----:B------:R-:W-:Y:S01]  /*a7d0*/  ISETP.NE.AND.EX P0, PT, R24, RZ, PT, P0 ;  /* 0x000000ff1800720c */ /* 0x000fe20003f05300 */
[----:B------:R-:W-:Y:S01]  /*a7e0*/  IMAD R3, R4, R18, R3 ;  /* 0x0000001204037224 */ /* 0x000fe200078e0203 */
[----:B------:R-:W-:-:S03]  /*a7f0*/  MOV R18, R26 ;  /* 0x0000001a00127202 */ /* 0x000fc60000000f00 */
[----:B------:R-:W-:-:S08]  /*a800*/  IMAD.IADD R19, R27, 0x1, R3 ;  /* 0x000000011b137824 */ /* 0x000fd000078e0203 */
[----:B------:R-:W-:Y:S05]  /*a810*/  @P0 BRA `(.L_x_27007) ;  /* 0xfffffff4003c0947 */ /* 0x000fea000383ffff */
[----:B------:R-:W-:Y:S05]  /*a820*/  BSYNC B7 ;  /* 0x0000000000077941 */ /* 0x000fea0003800000 */
.L_x_26998:
        /* <DEDUP_REMOVED lines=36> */
.L_x_27009:
[----:B------:R-:W-:Y:S05]  /*aa70*/  BSYNC B6 ;  /* 0x0000000000067941 */ /* 0x000fea0003800000 */
.L_x_27008:
        /* <DEDUP_REMOVED lines=44> */
.L_x_27011:
[----:B------:R-:W-:Y:S05]  /*ad40*/  BSYNC B6 ;  /* 0x0000000000067941 */ /* 0x000fea0003800000 */
.L_x_27010:
        /* <DEDUP_REMOVED lines=44> */
.L_x_27013:
[----:B------:R-:W-:Y:S05]  /*b010*/  BSYNC B6 ;  /* 0x0000000000067941 */ /* 0x000fea0003800000 */
.L_x_27012:
        /* <DEDUP_REMOVED lines=10> */
.L_x_26997:
[----:B------:R-:W2:Y:S01]  /*b0c0*/  LDG.E.128 R28, desc[UR36][R28.64] ;  /* 0x000000241c1c7981 */ /* 0x000ea2000c1e1d00 */
[----:B------:R-:W-:Y:S02]  /*b0d0*/  ULDC.64 UR4, c[0x0][0x478] ;  /* 0x00011e0000047ab9 */ /* 0x000fe40000000a00 */
[----:B------:R-:W-:-:S04]  /*b0e0*/  IADD3 R2, P0, P1, R18, UR4, R2 ;  /* 0x0000000412027c10 */ /* 0x000fc8000f91e002 */
[----:B------:R-:W-:-:S05]  /*b0f0*/  IADD3.X R3, R19, UR5, RZ, P0, P1 ;  /* 0x0000000513037c10 */ /* 0x000fca00087e24ff */
[----:B--2---:R-:W-:Y:S01]  /*b100*/  STG.E.128 desc[UR36][R2.64], R28 ;  /* 0x0000001c02007986 */ /* 0x004fe2000c101d24 */
[----:B------:R-:W-:Y:S05]  /*b110*/  EXIT ;  /* 0x000000000000794d */ /* 0x000fea0003800000 */
.L_x_27014:
        /* <DEDUP_REMOVED lines=14> */
.L_x_28155:


//--------------------- .text._ZN2at6native24index_elementwise_kernelILi128ELi4EZNS0_16gpu_index_kernelIZNS0_21index_put_kernel_implINS0_10OpaqueTypeILi2EEEEEvRNS_14TensorIteratorEN3c108ArrayRefIlEESA_EUlPcPKclE_EEvRNS_18TensorIteratorBaseESA_SA_RKT_bEUliE_EEvlT1_ --------------------------
	.section	.text._ZN2at6native24index_elementwise_kernelILi128ELi4EZNS0_16gpu_index_kernelIZNS0_21index_put_kernel_implINS0_10OpaqueTypeILi2EEEEEvRNS_14TensorIteratorEN3c108ArrayRefIlEESA_EUlPcPKclE_EEvRNS_18TensorIteratorBaseESA_SA_RKT_bEUliE_EEvlT1_,"ax",@progbits
	.align	128
        .global         _ZN2at6native24index_elementwise_kernelILi128ELi4EZNS0_16gpu_index_kernelIZNS0_21index_put_kernel_implINS0_10OpaqueTypeILi2EEEEEvRNS_14TensorIteratorEN3c108ArrayRefIlEESA_EUlPcPKclE_EEvRNS_18TensorIteratorBaseESA_SA_RKT_bEUliE_EEvlT1_
        .type           _ZN2at6native24index_elementwise_kernelILi128ELi4EZNS0_16gpu_index_kernelIZNS0_21index_put_kernel_implINS0_10OpaqueTypeILi2EEEEEvRNS_14TensorIteratorEN3c108ArrayRefIlEESA_EUlPcPKclE_EEvRNS_18TensorIteratorBaseESA_SA_RKT_bEUliE_EEvlT1_,@function
        .size           _ZN2at6native24index_elementwise_kernelILi128ELi4EZNS0_16gpu_index_kernelIZNS0_21index_put_kernel_implINS0_10OpaqueTypeILi2EEEEEvRNS_14TensorIteratorEN3c108ArrayRefIlEESA_EUlPcPKclE_EEvRNS_18TensorIteratorBaseESA_SA_RKT_bEUliE_EEvlT1_,(.L_x_28156 - _ZN2at6native24index_elementwise_kernelILi128ELi4EZNS0_16gpu_index_kernelIZNS0_21index_put_kernel_implINS0_10OpaqueTypeILi2EEEEEvRNS_14TensorIteratorEN3c108ArrayRefIlEESA_EUlPcPKclE_EEvRNS_18TensorIteratorBaseESA_SA_RKT_bEUliE_EEvlT1_)
        .other          _ZN2at6native24index_elementwise_kernelILi128ELi4EZNS0_16gpu_index_kernelIZNS0_21index_put_kernel_implINS0_10OpaqueTypeILi2EEEEEvRNS_14TensorIteratorEN3c108ArrayRefIlEESA_EUlPcPKclE_EEvRNS_18TensorIteratorBaseESA_SA_RKT_bEUliE_EEvlT1_,@"STO_CUDA_ENTRY STV_DEFAULT"
_ZN2at6native24index_elementwise_kernelILi128ELi4EZNS0_16gpu_index_kernelIZNS0_21index_put_kernel_implINS0_10OpaqueTypeILi2EEEEEvRNS_14TensorIteratorEN3c108ArrayRefIlEESA_EUlPcPKclE_EEvRNS_18TensorIteratorBaseESA_SA_RKT_bEUliE_EEvlT1_:
.text._ZN2at6native24index_elementwise_kernelILi128ELi4EZNS0_16gpu_index_kernelIZNS0_21index_put_kernel_implINS0_10OpaqueTypeILi2EEEEEvRNS_14TensorIteratorEN3c108ArrayRefIlEESA_EUlPcPKclE_EEvRNS_18TensorIteratorBaseESA_SA_RKT_bEUliE_EEvlT1_:
        /* <DEDUP_REMOVED lines=366> */
.L_x_27017:
        /* <DEDUP_REMOVED lines=25> */
.L_x_27028:
        /* <DEDUP_REMOVED lines=29> */
.L_x_27021:
[----:B------:R-:W-:Y:S05]  /*1a40*/  BSYNC B6 ;  /* 0x0000000000067941 */ /* 0x000fea0003800000 */
.L_x_27020:
        /* <DEDUP_REMOVED lines=13> */
[----:B---3--:R-:W-:-:S05]  /*1b20*/  @!P0 IADD3 R26, P2, R10, R26, RZ ;  /* 0x0000001a0a1a8210 */ /* 0x008fca0007f5e0ff */
[----:B------:R-:W-:Y:S02]  /*1b30*/  @!P0 IMAD.X R27, R11, 0x1, R27, P2 ;  /* 0x000000010b1b8824 */ /* 0x000fe400010e061b */
        /* <DEDUP_REMOVED lines=28> */
.L_x_27023:
[----:B------:R-:W-:Y:S05]  /*1d00*/  BSYNC B6 ;  /* 0x0000000000067941 */ /* 0x000fea0003800000 */
.L_x_27022:
        /* <DEDUP_REMOVED lines=42> */
.L_x_27025:
[----:B------:R-:W-:Y:S05]  /*1fb0*/  BSYNC B6 ;  /* 0x0000000000067941 */ /* 0x000fea0003800000 */
.L_x_27024:
        /* <DEDUP_REMOVED lines=42> */
.L_x_27027:
[----:B------:R-:W-:Y:S05]  /*2260*/  BSYNC B6 ;  /* 0x0000000000067941 */ /* 0x000fea0003800000 */
.L_x_27026:
        /* <DEDUP_REMOVED lines=20> */
.L_x_27019:
        /* <DEDUP_REMOVED lines=36> */
.L_x_27030:
[----:B------:R-:W-:Y:S05]  /*25f0*/  BSYNC B6 ;  /* 0x0000000000067941 */ /* 0x000fea0003800000 */
.L_x_27029:
        /* <DEDUP_REMOVED lines=47> */
.L_x_27032:
[----:B------:R-:W-:Y:S05]  /*28f0*/  BSYNC B6 ;  /* 0x0000000000067941 */ /* 0x000fea0003800000 */
.L_x_27031:
        /* <DEDUP_REMOVED lines=45> */
.L_x_27034:
[----:B------:R-:W-:Y:S05]  /*2bd0*/  BSYNC B6 ;  /* 0x0000000000067941 */ /* 0x000fea0003800000 */
.L_x_27033:
        /* <DEDUP_REMOVED lines=12> */
.L_x_27018:
[----:B------:R-:W2:Y:S01]  /*2ca0*/  LDG.E.U16 R30, desc[UR36][R30.64] ;  /* 0x000000241e1e7981 */ /* 0x000ea2000c1e1500 */
[----:B------:R-:W-:Y:S01]  /*2cb0*/  ULDC.64 UR4, c[0x0][0x478] ;  /* 0x00011e0000047ab9 */ /* 0x000fe20000000a00 */
[----:B------:R-:W-:Y:S02]  /*2cc0*/  LEA R17, R18, R17, 0x9 ;  /* 0x0000001112117211 */ /* 0x000fe400078e48ff */
[----:B------:R-:W-:-:S03]  /*2cd0*/  IADD3 R2, P0, P1, R22, UR4, R2 ;  /* 0x0000000416027c10 */ /* 0x000fc6000f91e002 */
[----:B------:R-:W-:Y:S01]  /*2ce0*/  VIADD R29, R17, 0x80 ;  /* 0x00000080111d7836 */ /* 0x000fe20000000000 */
[----:B------:R-:W-:Y:S02]  /*2cf0*/  IADD3.X R3, R19, UR5, RZ, P0, P1 ;  /* 0x0000000513037c10 */ /* 0x000fe400087e24ff */
[----:B--2---:R-:W-:-:S05]  /*2d00*/  PRMT R5, R30, 0x7710, RZ ;  /* 0x000077101e057816 */ /* 0x004fca00000000ff */
[----:B------:R0:W-:Y:S02]  /*2d10*/  STG.E.U16 desc[UR36][R2.64], R5 ;  /* 0x0000000502007986 */ /* 0x0001e4000c101524 */
[----:B0-----:R-:W-:Y:S01]  /*2d20*/  MOV R2, R29 ;  /* 0x0000001d00027202 */ /* 0x001fe20000000f00 */
[----:B------:R-:W-:-:S07]  /*2d30*/  IMAD.MOV.U32 R3, RZ, RZ, RZ ;  /* 0x000000ffff037224 */ /* 0x000fce00078e00ff */
.L_x_27016:
[----:B------:R-:W-:Y:S05]  /*2d40*/  BSYNC B8 ;  /* 0x0000000000087941 */ /* 0x000fea0003800000 */
.L_x_27015:
        /* <DEDUP_REMOVED lines=359> */
.L_x_27037:
        /* <DEDUP_REMOVED lines=22> */
.L_x_27048:
        /* <DEDUP_REMOVED lines=31> */
.L_x_27041:
[----:B------:R-:W-:Y:S05]  /*4710*/  BSYNC B6 ;  /* 0x0000000000067941 */ /* 0x000fea0003800000 */
.L_x_27040:
        /* <DEDUP_REMOVED lines=41> */
.L_x_27043:
[----:B------:R-:W-:Y:S05]  /*49b0*/  BSYNC B6 ;  /* 0x0000000000067941 */ /* 0x000fea0003800000 */
.L_x_27042:
        /* <DEDUP_REMOVED lines=42> */
.L_x_27045:
[----:B------:R-:W-:Y:S05]  /*4c60*/  BSYNC B6 ;  /* 0x0000000000067941 */ /* 0x000fea0003800000 */
.L_x_27044:
        /* <DEDUP_REMOVED lines=42> */
.L_x_27047:
[----:B------:R-:W-:Y:S05]  /*4f10*/  BSYNC B6 ;  /* 0x0000000000067941 */ /* 0x000fea0003800000 */
.L_x_27046:
        /* <DEDUP_REMOVED lines=19> */
.L_x_27039:
        /* <DEDUP_REMOVED lines=36> */
.L_x_27050:
[----:B------:R-:W-:Y:S05]  /*5290*/  BSYNC B6 ;  /* 0x0000000000067941 */ /* 0x000fea0003800000 */
.L_x_27049:
        /* <DEDUP_REMOVED lines=44> */
.L_x_27052:
[----:B------:R-:W-:Y:S05]  /*5560*/  BSYNC B6 ;  /* 0x0000000000067941 */ /* 0x000fea0003800000 */
.L_x_27051:
        /* <DEDUP_REMOVED lines=44> */
.L_x_27054:
[----:B------:R-:W-:Y:S05]  /*5830*/  BSYNC B6 ;  /* 0x0000000000067941 */ /* 0x000fea0003800000 */
.L_x_27053:
        /* <DEDUP_REMOVED lines=10> */
.L_x_27038:
[----:B------:R-:W2:Y:S01]  /*58e0*/  LDG.E.U16 R30, desc[UR36][R30.64] ;  /* 0x000000241e1e7981 */ /* 0x000ea2000c1e1500 */
[----:B------:R-:W-:Y:S01]  /*58f0*/  ULDC.64 UR4, c[0x0][0x478] ;  /* 0x00011e0000047ab9 */ /* 0x000fe20000000a00 */
[----:B------:R-:W-:Y:S01]  /*5900*/  VIADD R29, R29, 0x80 ;  /* 0x000000801d1d7836 */ /* 0x000fe20000000000 */
[----:B------:R-:W-:-:S04]  /*5910*/  IADD3 R2, P0, P1, R16, UR4, R2 ;  /* 0x0000000410027c10 */ /* 0x000fc8000f91e002 */
[----:B------:R-:W-:Y:S02]  /*5920*/  IADD3.X R3, R17, UR5, RZ, P0, P1 ;  /* 0x0000000511037c10 */ /* 0x000fe400087e24ff */
[----:B--2---:R-:W-:-:S05]  /*5930*/  PRMT R5, R30, 0x7710, RZ ;  /* 0x000077101e057816 */ /* 0x004fca00000000ff */
[----:B------:R0:W-:Y:S02]  /*5940*/  STG.E.U16 desc[UR36][R2.64], R5 ;  /* 0x0000000502007986 */ /* 0x0001e4000c101524 */
[----:B0-----:R-:W-:Y:S01]  /*5950*/  MOV R2, R29 ;  /* 0x0000001d00027202 */ /* 0x001fe20000000f00 */
[----:B------:R-:W-:-:S07]  /*5960*/  IMAD.MOV.U32 R3, RZ, RZ, RZ ;  /* 0x000000ffff037224 */ /* 0x000fce00078e00ff */
.L_x_27036:
[----:B------:R-:W-:Y:S05]  /*5970*/  BSYNC B8 ;  /* 0x0000000000087941 */ /* 0x000fea0003800000 */
.L_x_27035:
        /* <DEDUP_REMOVED lines=359> */
.L_x_27057:
        /* <DEDUP_REMOVED lines=22> */
.L_x_27068:
        /* <DEDUP_REMOVED lines=29> */
.L_x_27061:
[----:B------:R-:W-:Y:S05]  /*7320*/  BSYNC B6 ;  /* 0x0000000000067941 */ /* 0x000fea0003800000 */
.L_x_27060:
        /* <DEDUP_REMOVED lines=41> */
.L_x_27063:
[----:B------:R-:W-:Y:S05]  /*75c0*/  BSYNC B6 ;  /* 0x0000000000067941 */ /* 0x000fea0003800000 */
.L_x_27062:
        /* <DEDUP_REMOVED lines=42> */
.L_x_27065:
[----:B------:R-:W-:Y:S05]  /*7870*/  BSYNC B6 ;  /* 0x0000000000067941 */ /* 0x000fea0003800000 */
.L_x_27064:
        /* <DEDUP_REMOVED lines=42> */
.L_x_27067:
[----:B------:R-:W-:Y:S05]  /*7b20*/  BSYNC B6 ;  /* 0x0000000000067941 */ /* 0x000fea0003800000 */
.L_x_27066:
        /* <DEDUP_REMOVED lines=19> */
.L_x_27059:
        /* <DEDUP_REMOVED lines=36> */
.L_x_27070:
[----:B------:R-:W-:Y:S05]  /*7ea0*/  BSYNC B6 ;  /* 0x0000000000067941 */ /* 0x000fea0003800000 */
.L_x_27069:
        /* <DEDUP_REMOVED lines=44> */
.L_x_27072:
[----:B------:R-:W-:Y:S05]  /*8170*/  BSYNC B6 ;  /* 0x0000000000067941 */ /* 0x000fea0003800000 */
.L_x_27071:
        /* <DEDUP_REMOVED lines=43> */
.L_x_27074:
[----:B------:R-:W-:Y:S05]  /*8430*/  BSYNC B6 ;  /* 0x0000000000067941 */ /* 0x000fea0003800000 */
.L_x_27073:
        /* <DEDUP_REMOVED lines=10> */
.L_x_27058:
[----:B------:R-:W2:Y:S01]  /*84e0*/  LDG.E.U16 R30, desc[UR36][R30.64] ;  /* 0x000000241e1e7981 */ /* 0x000ea2000c1e1500 */
[----:B------:R-:W-:Y:S01]  /*84f0*/  ULDC.64 UR4, c[0x0][0x478] ;  /* 0x00011e0000047ab9 */ /* 0x000fe20000000a00 */
[----:B------:R-:W-:Y:S02]  /*8500*/  IADD3 R29, R29, 0x80, RZ ;  /* 0x000000801d1d7810 */ /* 0x000fe40007ffe0ff */
[----:B------:R-:W-:-:S03]  /*8510*/  IADD3 R16, P0, P1, R18, UR4, R16 ;  /* 0x0000000412107c10 */ /* 0x000fc6000f91e010 */
[----:B------:R-:W-:Y:S01]  /*8520*/  IMAD.MOV.U32 R2, RZ, RZ, R29 ;  /* 0x000000ffff027224 */ /* 0x000fe200078e001d */
[----:B------:R-:W-:Y:S02]  /*8530*/  IADD3.X R17, R19, UR5, RZ, P0, P1 ;  /* 0x0000000513117c10 */ /* 0x000fe400087e24ff */
[----:B--2---:R-:W-:-:S05]  /*8540*/  PRMT R3, R30, 0x7710, RZ ;  /* 0x000077101e037816 */ /* 0x004fca00000000ff */
[----:B------:R0:W-:Y:S02]  /*8550*/  STG.E.U16 desc[UR36][R16.64], R3 ;  /* 0x0000000310007986 */ /* 0x0001e4000c101524 */
[----:B0-----:R-:W-:-:S11]  /*8560*/  HFMA2.MMA R3, -RZ, RZ, 0, 0 ;  /* 0x00000000ff037435 */ /* 0x001fd600000001ff */
.L_x_27056:
[----:B------:R-:W-:Y:S05]  /*8570*/  BSYNC B8 ;  /* 0x0000000000087941 */ /* 0x000fea0003800000 */
.L_x_27055:
        /* <DEDUP_REMOVED lines=358> */
.L_x_27075:
        /* <DEDUP_REMOVED lines=22> */
.L_x_27086:
        /* <DEDUP_REMOVED lines=29> */
.L_x_27079:
[----:B------:R-:W-:Y:S05]  /*9f10*/  BSYNC B6 ;  /* 0x0000000000067941 */ /* 0x000fea0003800000 */
.L_x_27078:
        /* <DEDUP_REMOVED lines=41> */
.L_x_27081:
[----:B------:R-:W-:Y:S05]  /*a1b0*/  BSYNC B6 ;  /* 0x0000000000067941 */ /* 0x000fea0003800000 */
.L_x_27080:
        /* <DEDUP_REMOVED lines=42> */
.L_x_27083:
[----:B------:R-:W-:Y:S05]  /*a460*/  BSYNC B6 ;  /* 0x0000000000067941 */ /* 0x000fea0003800000 */
.L_x_27082:
        /* <DEDUP_REMOVED lines=42> */
.L_x_27085:
[----:B------:R-:W-:Y:S05]  /*a710*/  BSYNC B6 ;  /* 0x0000000000067941 */ /* 0x000fea0003800000 */
.L_x_27084:
        /* <DEDUP_REMOVED lines=20> */
.L_x_27077:
        /* <DEDUP_REMOVED lines=36> */
.L_x_27088:
[----:B------:R-:W-:Y:S05]  /*aaa0*/  BSYNC B6 ;  /* 0x0000000000067941 */ /* 0x000fea0003800000 */
.L_x_27087:
        /* <DEDUP_REMOVED lines=44> */
.L_x_27090:
[----:B------:R-:W-:Y:S05]  /*ad70*/  BSYNC B6 ;  /* 0x0000000000067941 */ /* 0x000fea0003800000 */
.L_x_27089:
        /* <DEDUP_REMOVED lines=44> */
.L_x_27092:
[----:B------:R-:W-:Y:S05]  /*b040*/  BSYNC B6 ;  /* 0x0000000000067941 */ /* 0x000fea0003800000 */
.L_x_27091:
        /* <DEDUP_REMOVED lines=10> */
.L_x_27076:
[----:B------:R-:W2:Y:S01]  /*b0f0*/  LDG.E.U16 R28, desc[UR36][R28.64] ;  /* 0x000000241c1c7981 */ /* 0x000ea2000c1e1500 */
[----:B------:R-:W-:Y:S02]  /*b100*/  ULDC.64 UR4, c[0x0][0x478] ;  /* 0x00011e0000047ab9 */ /* 0x000fe40000000a00 */
[----:B------:R-:W-:-:S04]  /*b110*/  IADD3 R2, P0, P1, R18, UR4, R2 ;  /* 0x0000000412027c10 */ /* 0x000fc8000f91e002 */
[----:B------:R-:W-:Y:S02]  /*b120*/  IADD3.X R3, R19, UR5, RZ, P0, P1 ;  /* 0x0000000513037c10 */ /* 0x000fe400087e24ff */
[----:B--2---:R-:W-:-:S05]  /*b130*/  PRMT R5, R28, 0x7710, RZ ;  /* 0x000077101c057816 */ /* 0x004fca00000000ff */
[----:B------:R-:W-:Y:S01]  /*b140*/  STG.E.U16 desc[UR36][R2.64], R5 ;  /* 0x0000000502007986 */ /* 0x000fe2000c101524 */
[----:B------:R-:W-:Y:S05]  /*b150*/  EXIT ;  /* 0x000000000000794d */ /* 0x000fea0003800000 */
.L_x_27093:
        /* <DEDUP_REMOVED lines=10> */
.L_x_28156:


//--------------------- .text._ZN2at6native24index_elementwise_kernelILi128ELi4EZNS0_16gpu_index_kernelIZNS0_21index_put_kernel_implINS0_10OpaqueTypeILi8EEEEEvRNS_14TensorIteratorEN3c108ArrayRefIlEESA_EUlPcPKclE_EEvRNS_18TensorIteratorBaseESA_SA_RKT_bEUliE_EEvlT1_ --------------------------
	.section	.text._ZN2at6native24index_elementwise_kernelILi128ELi4EZNS0_16gpu_index_kernelIZNS0_21index_put_kernel_implINS0_10OpaqueTypeILi8EEEEEvRNS_14TensorIteratorEN3c108ArrayRefIlEESA_EUlPcPKclE_EEvRNS_18TensorIteratorBaseESA_SA_RKT_bEUliE_EEvlT1_,"ax",@progbits
	.align	128
        .global         _ZN2at6native24index_elementwise_kernelILi128ELi4EZNS0_16gpu_index_kernelIZNS0_21index_put_kernel_implINS0_10OpaqueTypeILi8EEEEEvRNS_14TensorIteratorEN3c108ArrayRefIlEESA_EUlPcPKclE_EEvRNS_18TensorIteratorBaseESA_SA_RKT_bEUliE_EEvlT1_
        .type           _ZN2at6native24index_elementwise_kernelILi128ELi4EZNS0_16gpu_index_kernelIZNS0_21index_put_kernel_implINS0_10OpaqueTypeILi8EEEEEvRNS_14TensorIteratorEN3c108ArrayRefIlEESA_EUlPcPKclE_EEvRNS_18TensorIteratorBaseESA_SA_RKT_bEUliE_EEvlT1_,@function
        .size           _ZN2at6native24index_elementwise_kernelILi128ELi4EZNS0_16gpu_index_kernelIZNS0_21index_put_kernel_implINS0_10OpaqueTypeILi8EEEEEvRNS_14TensorIteratorEN3c108ArrayRefIlEESA_EUlPcPKclE_EEvRNS_18TensorIteratorBaseESA_SA_RKT_bEUliE_EEvlT1_,(.L_x_28157 - _ZN2at6native24index_elementwise_kernelILi128ELi4EZNS0_16gpu_index_kernelIZNS0_21index_put_kernel_implINS0_10OpaqueTypeILi8EEEEEvRNS_14TensorIteratorEN3c108ArrayRefIlEESA_EUlPcPKclE_EEvRNS_18TensorIteratorBaseESA_SA_RKT_bEUliE_EEvlT1_)
        .other          _ZN2at6native24index_elementwise_kernelILi128ELi4EZNS0_16gpu_index_kernelIZNS0_21index_put_kernel_implINS0_10OpaqueTypeILi8EEEEEvRNS_14TensorIteratorEN3c108ArrayRefIlEESA_EUlPcPKclE_EEvRNS_18TensorIteratorBaseESA_SA_RKT_bEUliE_EEvlT1_,@"STO_CUDA_ENTRY STV_DEFAULT"
_ZN2at6native24index_elementwise_kernelILi128ELi4EZNS0_16gpu_index_kernelIZNS0_21index_put_kernel_implINS0_10OpaqueTypeILi8EEEEEvRNS_14TensorIteratorEN3c108ArrayRefIlEESA_EUlPcPKclE_EEvRNS_18TensorIteratorBaseESA_SA_RKT_bEUliE_EEvlT1_:
.text._ZN2at6native24index_elementwise_kernelILi128ELi4EZNS0_16gpu_index_kernelIZNS0_21index_put_kernel_implINS0_10OpaqueTypeILi8EEEEEvRNS_14TensorIteratorEN3c108ArrayRefIlEESA_EUlPcPKclE_EEvRNS_18TensorIteratorBaseESA_SA_RKT_bEUliE_EEvlT1_:
        /* <DEDUP_REMOVED lines=366> */
.L_x_27096:
        /* <DEDUP_REMOVED lines=25> */
.L_x_27107:
        /* <DEDUP_REMOVED lines=29> */
.L_x_27100:
[----:B------:R-:W-:Y:S05]  /*1a40*/  BSYNC B6 ;  /* 0x0000000000067941 */ /* 0x000fea0003800000 */
.L_x_27099:
        /* <DEDUP_REMOVED lines=43> */
.L_x_27102:
[----:B------:R-:W-:Y:S05]  /*1d00*/  BSYNC B6 ;  /* 0x0000000000067941 */ /* 0x000fea0003800000 */
.L_x_27101:
        /* <DEDUP_REMOVED lines=42> */
.L_x_27104:
[----:B------:R-:W-:Y:S05]  /*1fb0*/  BSYNC B6 ;  /* 0x0000000000067941 */ /* 0x000fea0003800000 */
.L_x_27103:
        /* <DEDUP_REMOVED lines=42> */
.L_x_27106:
[----:B------:R-:W-:Y:S05]  /*2260*/  BSYNC B6 ;  /* 0x0000000000067941 */ /* 0x000fea0003800000 */
.L_x_27105:
        /* <DEDUP_REMOVED lines=20> */
.L_x_27098:
        /* <DEDUP_REMOVED lines=36> */
.L_x_27109:
[----:B------:R-:W-:Y:S05]  /*25f0*/  BSYNC B6 ;  /* 0x0000000000067941 */ /* 0x000fea0003800000 */
.L_x_27108:
        /* <DEDUP_REMOVED lines=47> */
.L_x_27111:
[----:B------:R-:W-:Y:S05]  /*28f0*/  BSYNC B6 ;  /* 0x0000000000067941 */ /* 0x000fea0003800000 */
.L_x_27110:
        /* <DEDUP_REMOVED lines=45> */
.L_x_27113:
[----:B------:R-:W-:Y:S05]  /*2bd0*/  BSYNC B6 ;  /* 0x0000000000067941 */ /* 0x000fea0003800000 */
.L_x_27112:
        /* <DEDUP_REMOVED lines=12> */
.L_x_27097:
[----:B------:R-:W2:Y:S01]  /*2ca0*/  LDG.E.64 R30, desc[UR36][R30.64] ;  /* 0x000000241e1e7981 */ /* 0x000ea2000c1e1b00 */
[----:B------:R-:W-:Y:S01]  /*2cb0*/  ULDC.64 UR4, c[0x0][0x478] ;  /* 0x00011e0000047ab9 */ /* 0x000fe20000000a00 */
[----:B------:R-:W-:Y:S02]  /*2cc0*/  LEA R17, R18, R17, 0x9 ;  /* 0x0000001112117211 */ /* 0x000fe400078e48ff */
[----:B------:R-:W-:-:S03]  /*2cd0*/  IADD3 R2, P0, P1, R22, UR4, R2 ;  /* 0x0000000416027c10 */ /* 0x000fc6000f91e002 */
[----:B------:R-:W-:Y:S01]  /*2ce0*/  VIADD R29, R17, 0x80 ;  /* 0x00000080111d7836 */ /* 0x000fe20000000000 */
[----:B------:R-:W-:Y:S02]  /*2cf0*/  IADD3.X R3, R19, UR5, RZ, P0, P1 ;  /* 0x0000000513037c10 */ /* 0x000fe400087e24ff */
[----:B--2---:R-:W-:Y:S01]  /*2d00*/  MOV R5, R31 ;  /* 0x0000001f00057202 */ /* 0x004fe20000000f00 */
[----:B------:R-:W-:-:S05]  /*2d10*/  IMAD.MOV.U32 R4, RZ, RZ, R30 ;  /* 0x000000ffff047224 */ /* 0x000fca00078e001e */
[----:B------:R0:W-:Y:S02]  /*2d20*/  STG.E.64 desc[UR36][R2.64], R4 ;  /* 0x0000000402007986 */ /* 0x0001e4000c101b24 */
[----:B0-----:R-:W-:Y:S01]  /*2d30*/  MOV R2, R29 ;  /* 0x0000001d00027202 */ /* 0x001fe20000000f00 */
[----:B------:R-:W-:-:S07]  /*2d40*/  IMAD.MOV.U32 R3, RZ, RZ, RZ ;  /* 0x000000ffff037224 */ /* 0x000fce00078e00ff */
.L_x_27095:
[----:B------:R-:W-:Y:S05]  /*2d50*/  BSYNC B8 ;  /* 0x0000000000087941 */ /* 0x000fea0003800000 */
.L_x_27094:
        /* <DEDUP_REMOVED lines=359> */
.L_x_27116:
        /* <DEDUP_REMOVED lines=22> */
.L_x_27127:
        /* <DEDUP_REMOVED lines=31> */
.L_x_27120:
[----:B------:R-:W-:Y:S05]  /*4720*/  BSYNC B6 ;  /* 0x0000000000067941 */ /* 0x000fea0003800000 */
.L_x_27119:
        /* <DEDUP_REMOVED lines=41> */
.L_x_27122:
[----:B------:R-:W-:Y:S05]  /*49c0*/  BSYNC B6 ;  /* 0x0000000000067941 */ /* 0x000fea0003800000 */
.L_x_27121:
        /* <DEDUP_REMOVED lines=42> */
.L_x_27124:
[----:B------:R-:W-:Y:S05]  /*4c70*/  BSYNC B6 ;  /* 0x0000000000067941 */ /* 0x000fea0003800000 */
.L_x_27123:
        /* <DEDUP_REMOVED lines=42> */
.L_x_27126:
[----:B------:R-:W-:Y:S05]  /*4f20*/  BSYNC B6 ;  /* 0x0000000000067941 */ /* 0x000fea0003800000 */
.L_x_27125:
        /* <DEDUP_REMOVED lines=19> */
.L_x_27118:
        /* <DEDUP_REMOVED lines=36> */
.L_x_27129:
[----:B------:R-:W-:Y:S05]  /*52a0*/  BSYNC B6 ;  /* 0x0000000000067941 */ /* 0x000fea0003800000 */
.L_x_27128:
        /* <DEDUP_REMOVED lines=44> */
.L_x_27131:
[----:B------:R-:W-:Y:S05]  /*5570*/  BSYNC B6 ;  /* 0x0000000000067941 */ /* 0x000fea0003800000 */
.L_x_27130:
        /* <DEDUP_REMOVED lines=44> */
.L_x_27133:
[----:B------:R-:W-:Y:S05]  /*5840*/  BSYNC B6 ;  /* 0x0000000000067941 */ /* 0x000fea0003800000 */
.L_x_27132:
        /* <DEDUP_REMOVED lines=10> */
.L_x_27117:
[----:B------:R-:W2:Y:S01]  /*58f0*/  LDG.E.64 R30, desc[UR36][R30.64] ;  /* 0x000000241e1e7981 */ /* 0x000ea2000c1e1b00 */
[----:B------:R-:W-:Y:S01]  /*5900*/  ULDC.64 UR4, c[0x0][0x478] ;  /* 0x00011e0000047ab9 */ /* 0x000fe20000000a00 */
[----:B------:R-:W-:Y:S01]  /*5910*/  VIADD R29, R29, 0x80 ;  /* 0x000000801d1d7836 */ /* 0x000fe20000000000 */
[----:B------:R-:W-:-:S04]  /*5920*/  IADD3 R2, P0, P1, R16, UR4, R2 ;  /* 0x0000000410027c10 */ /* 0x000fc8000f91e002 */
[----:B------:R-:W-:Y:S01]  /*5930*/  IADD3.X R3, R17, UR5, RZ, P0, P1 ;  /* 0x0000000511037c10 */ /* 0x000fe200087e24ff */
[----:B--2---:R-:W-:Y:S01]  /*5940*/  IMAD.MOV.U32 R5, RZ, RZ, R31 ;  /* 0x000000ffff057224 */ /* 0x004fe200078e001f */
[----:B------:R-:W-:-:S05]  /*5950*/  MOV R4, R30 ;  /* 0x0000001e00047202 */ /* 0x000fca0000000f00 */
[----:B------:R0:W-:Y:S02]  /*5960*/  STG.E.64 desc[UR36][R2.64], R4 ;  /* 0x0000000402007986 */ /* 0x0001e4000c101b24 */
[----:B0-----:R-:W-:Y:S01]  /*5970*/  MOV R2, R29 ;  /* 0x0000001d00027202 */ /* 0x001fe20000000f00 */
[----:B------:R-:W-:-:S07]  /*5980*/  IMAD.MOV.U32 R3, RZ, RZ, RZ ;  /* 0x000000ffff037224 */ /* 0x000fce00078e00ff */
.L_x_27115:
[----:B------:R-:W-:Y:S05]  /*5990*/  BSYNC B8 ;  /* 0x0000000000087941 */ /* 0x000fea0003800000 */
.L_x_27114:
        /* <DEDUP_REMOVED lines=359> */
.L_x_27136:
        /* <DEDUP_REMOVED lines=22> */
.L_x_27147:
        /* <DEDUP_REMOVED lines=29> */
.L_x_27140:
[----:B------:R-:W-:Y:S05]  /*7340*/  BSYNC B6 ;  /* 0x0000000000067941 */ /* 0x000fea0003800000 */
.L_x_27139:
        /* <DEDUP_REMOVED lines=41> */
.L_x_27142:
[----:B------:R-:W-:Y:S05]  /*75e0*/  BSYNC B6 ;  /* 0x0000000000067941 */ /* 0x000fea0003800000 */
.L_x_27141:
        /* <DEDUP_REMOVED lines=42> */
.L_x_27144:
[----:B------:R-:W-:Y:S05]  /*7890*/  BSYNC B6 ;  /* 0x0000000000067941 */ /* 0x000fea0003800000 */
.L_x_27143:
        /* <DEDUP_REMOVED lines=42> */
.L_x_27146:
[----:B------:R-:W-:Y:S05]  /*7b40*/  BSYNC B6 ;  /* 0x0000000000067941 */ /* 0x000fea0003800000 */
.L_x_27145:
        /* <DEDUP_REMOVED lines=19> */
.L_x_27138:
        /* <DEDUP_REMOVED lines=36> */
.L_x_27149:
[----:B------:R-:W-:Y:S05]  /*7ec0*/  BSYNC B6 ;  /* 0x0000000000067941 */ /* 0x000fea0003800000 */
.L_x_27148:
        /* <DEDUP_REMOVED lines=44> */
.L_x_27151:
[----:B------:R-:W-:Y:S05]  /*8190*/  BSYNC B6 ;  /* 0x0000000000067941 */ /* 0x000fea0003800000 */
.L_x_27150:
        /* <DEDUP_REMOVED lines=43> */
.L_x_27153:
[----:B------:R-:W-:Y:S05]  /*8450*/  BSYNC B6 ;  /* 0x0000000000067941 */ /* 0x000fea0003800000 */
.L_x_27152:
        /* <DEDUP_REMOVED lines=10> */
.L_x_27137:
[----:B------:R-:W2:Y:S01]  /*8500*/  LDG.E.64 R30, desc[UR36][R30.64] ;  /* 0x000000241e1e7981 */ /* 0x000ea2000c1e1b00 */
[----:B------:R-:W-:Y:S01]  /*8510*/  ULDC.64 UR4, c[0x0][0x478] ;  /* 0x00011e0000047ab9 */ /* 0x000fe20000000a00 */
[----:B------:R-:W-:Y:S02]  /*8520*/  IADD3 R29, R29, 0x80, RZ ;  /* 0x000000801d1d7810 */ /* 0x000fe40007ffe0ff */
[----:B------:R-:W-:-:S04]  /*8530*/  IADD3 R16, P0, P1, R18, UR4, R16 ;  /* 0x0000000412107c10 */ /* 0x000fc8000f91e010 */
[----:B------:R-:W-:Y:S02]  /*8540*/  IADD3.X R17, R19, UR5, RZ, P0, P1 ;  /* 0x0000000513117c10 */ /* 0x000fe400087e24ff */
[----:B--2---:R-:W-:Y:S01]  /*8550*/  MOV R3, R31 ;  /* 0x0000001f00037202 */ /* 0x004fe20000000f00 */
[----:B------:R-:W-:-:S05]  /*8560*/  IMAD.MOV.U32 R2, RZ, RZ, R30 ;  /* 0x000000ffff027224 */ /* 0x000fca00078e001e */
[----:B------:R0:W-:Y:S02]  /*8570*/  STG.E.64 desc[UR36][R16.64], R2 ;  /* 0x0000000210007986 */ /* 0x0001e4000c101b24 */
[----:B0-----:R-:W-:Y:S01]  /*8580*/  HFMA2.MMA R3, -RZ, RZ, 0, 0 ;  /* 0x00000000ff037435 */ /* 0x001fe200000001ff */
[----:B------:R-:W-:-:S10]  /*8590*/  IMAD.MOV.U32 R2, RZ, RZ, R29 ;  /* 0x000000ffff027224 */ /* 0x000fd400078e001d */
.L_x_27135:
[----:B------:R-:W-:Y:S05]  /*85a0*/  BSYNC B8 ;  /* 0x0000000000087941 */ /* 0x000fea0003800000 */
.L_x_27134:
        /* <DEDUP_REMOVED lines=358> */
.L_x_27154:
        /* <DEDUP_REMOVED lines=22> */
.L_x_27165:
        /* <DEDUP_REMOVED lines=29> */
.L_x_27158:
[----:B------:R-:W-:Y:S05]  /*9f40*/  BSYNC B6 ;  /* 0x0000000000067941 */ /* 0x000fea0003800000 */
.L_x_27157:
        /* <DEDUP_REMOVED lines=41> */
.L_x_27160:
[----:B------:R-:W-:Y:S05]  /*a1e0*/  BSYNC B6 ;  /* 0x0000000000067941 */ /* 0x000fea0003800000 */
.L_x_27159:
        /* <DEDUP_REMOVED lines=42> */
.L_x_27162:
[----:B------:R-:W-:Y:S05]  /*a490*/  BSYNC B6 ;  /* 0x0000000000067941 */ /* 0x000fea0003800000 */
.L_x_27161:
        /* <DEDUP_REMOVED lines=42> */
.L_x_27164:
[----:B------:R-:W-:Y:S05]  /*a740*/  BSYNC B6 ;  /* 0x0000000000067941 */ /* 0x000fea0003800000 */
.L_x_27163:
        /* <DEDUP_REMOVED lines=20> */
.L_x_27156:
        /* <DEDUP_REMOVED lines=36> */
.L_x_27167:
[----:B------:R-:W-:Y:S05]  /*aad0*/  BSYNC B6 ;  /* 0x0000000000067941 */ /* 0x000fea0003800000 */
.L_x_27166:
        /* <DEDUP_REMOVED lines=44> */
.L_x_27169:
[----:B------:R-:W-:Y:S05]  /*ada0*/  BSYNC B6 ;  /* 0x0000000000067941 */ /* 0x000fea0003800000 */
.L_x_27168:
        /* <DEDUP_REMOVED lines=44> */
.L_x_27171:
[----:B------:R-:W-:Y:S05]  /*b070*/  BSYNC B6 ;  /* 0x0000000000067941 */ /* 0x000fea0003800000 */
.L_x_27170:
        /* <DEDUP_REMOVED lines=10> */
.L_x_27155:
[----:B------:R-:W2:Y:S01]  /*b120*/  LDG.E.64 R28, desc[UR36][R28.64] ;  /* 0x000000241c1c7981 */ /* 0x000ea2000c1e1b00 */
[----:B------:R-:W-:Y:S02]  /*b130*/  ULDC.64 UR4, c[0x0][0x478] ;  /* 0x00011e0000047ab9 */ /* 0x000fe40000000a00 */
[----:B------:R-:W-:-:S04]  /*b140*/  IADD3 R2, P0, P1, R18, UR4, R2 ;  /* 0x0000000412027c10 */ /* 0x000fc8000f91e002 */
[----:B------:R-:W-:Y:S01]  /*b150*/  IADD3.X R3, R19, UR5, RZ, P0, P1 ;  /* 0x0000000513037c10 */ /* 0x000fe200087e24ff */
[----:B--2---:R-:W-:Y:S01]  /*b160*/  IMAD.MOV.U32 R5, RZ, RZ, R29 ;  /* 0x000000ffff057224 */ /* 0x004fe200078e001d */
[----:B------:R-:W-:-:S05]  /*b170*/  MOV R4, R28 ;  /* 0x0000001c00047202 */ /* 0x000fca0000000f00 */
[----:B------:R-:W-:Y:S01]  /*b180*/  STG.E.64 desc[UR36][R2.64], R4 ;  /* 0x0000000402007986 */ /* 0x000fe2000c101b24 */
[----:B------:R-:W-:Y:S05]  /*b190*/  EXIT ;  /* 0x000000000000794d */ /* 0x000fea0003800000 */
.L_x_27172:
        /* <DEDUP_REMOVED lines=14> */
.L_x_28157:


//--------------------- .text._ZN2at6native24index_elementwise_kernelILi128ELi4EZNS0_16gpu_index_kernelIZNS0_21index_put_kernel_implINS0_10OpaqueTypeILi4EEEEEvRNS_14TensorIteratorEN3c108ArrayRefIlEESA_EUlPcPKclE_EEvRNS_18TensorIteratorBaseESA_SA_RKT_bEUliE_EEvlT1_ --------------------------
	.section	.text._ZN2at6native24index_elementwise_kernelILi128ELi4EZNS0_16gpu_index_kernelIZNS0_21index_put_kernel_implINS0_10OpaqueTypeILi4EEEEEvRNS_14TensorIteratorEN3c108ArrayRefIlEESA_EUlPcPKclE_EEvRNS_18TensorIteratorBaseESA_SA_RKT_bEUliE_EEvlT1_,"ax",@progbits
	.align	128
        .global         _ZN2at6native24index_elementwise_kernelILi128ELi4EZNS0_16gpu_index_kernelIZNS0_21index_put_kernel_implINS0_10OpaqueTypeILi4EEEEEvRNS_14TensorIteratorEN3c108ArrayRefIlEESA_EUlPcPKclE_EEvRNS_18TensorIteratorBaseESA_SA_RKT_bEUliE_EEvlT1_
        .type           _ZN2at6native24index_elementwise_kernelILi128ELi4EZNS0_16gpu_index_kernelIZNS0_21index_put_kernel_implINS0_10OpaqueTypeILi4EEEEEvRNS_14TensorIteratorEN3c108ArrayRefIlEESA_EUlPcPKclE_EEvRNS_18TensorIteratorBaseESA_SA_RKT_bEUliE_EEvlT1_,@function
        .size           _ZN2at6native24index_elementwise_kernelILi128ELi4EZNS0_16gpu_index_kernelIZNS0_21index_put_kernel_implINS0_10OpaqueTypeILi4EEEEEvRNS_14TensorIteratorEN3c108ArrayRefIlEESA_EUlPcPKclE_EEvRNS_18TensorIteratorBaseESA_SA_RKT_bEUliE_EEvlT1_,(.L_x_28158 - _ZN2at6native24index_elementwise_kernelILi128ELi4EZNS0_16gpu_index_kernelIZNS0_21index_put_kernel_implINS0_10OpaqueTypeILi4EEEEEvRNS_14TensorIteratorEN3c108ArrayRefIlEESA_EUlPcPKclE_EEvRNS_18TensorIteratorBaseESA_SA_RKT_bEUliE_EEvlT1_)
        .other          _ZN2at6native24index_elementwise_kernelILi128ELi4EZNS0_16gpu_index_kernelIZNS0_21index_put_kernel_implINS0_10OpaqueTypeILi4EEEEEvRNS_14TensorIteratorEN3c108ArrayRefIlEESA_EUlPcPKclE_EEvRNS_18TensorIteratorBaseESA_SA_RKT_bEUliE_EEvlT1_,@"STO_CUDA_ENTRY STV_DEFAULT"
_ZN2at6native24index_elementwise_kernelILi128ELi4EZNS0_16gpu_index_kernelIZNS0_21index_put_kernel_implINS0_10OpaqueTypeILi4EEEEEvRNS_14TensorIteratorEN3c108ArrayRefIlEESA_EUlPcPKclE_EEvRNS_18TensorIteratorBaseESA_SA_RKT_bEUliE_EEvlT1_:
.text._ZN2at6native24index_elementwise_kernelILi128ELi4EZNS0_16gpu_index_kernelIZNS0_21index_put_kernel_implINS0_10OpaqueTypeILi4EEEEEvRNS_14TensorIteratorEN3c108ArrayRefIlEESA_EUlPcPKclE_EEvRNS_18TensorIteratorBaseESA_SA_RKT_bEUliE_EEvlT1_:
        /* <DEDUP_REMOVED lines=366> */
.L_x_27175:
        /* <DEDUP_REMOVED lines=25> */
.L_x_27186:
        /* <DEDUP_REMOVED lines=29> */
.L_x_27179:
[----:B------:R-:W-:Y:S05]  /*1a40*/  BSYNC B6 ;  /* 0x0000000000067941 */ /* 0x000fea0003800000 */
.L_x_27178:
        /* <DEDUP_REMOVED lines=43> */
.L_x_27181:
[----:B------:R-:W-:Y:S05]  /*1d00*/  BSYNC B6 ;  /* 0x0000000000067941 */ /* 0x000fea0003800000 */
.L_x_27180:
        /* <DEDUP_REMOVED lines=42> */
.L_x_27183:
[----:B------:R-:W-:Y:S05]  /*1fb0*/  BSYNC B6 ;  /* 0x0000000000067941 */ /* 0x000fea0003800000 */
.L_x_27182:
        /* <DEDUP_REMOVED lines=42> */
.L_x_27185:
[----:B------:R-:W-:Y:S05]  /*2260*/  BSYNC B6 ;  /* 0x0000000000067941 */ /* 0x000fea0003800000 */
.L_x_27184:
        /* <DEDUP_REMOVED lines=20> */
.L_x_27177:
        /* <DEDUP_REMOVED lines=36> */
.L_x_27188:
[----:B------:R-:W-:Y:S05]  /*25f0*/  BSYNC B6 ;  /* 0x0000000000067941 */ /* 0x000fea0003800000 */
.L_x_27187:
        /* <DEDUP_REMOVED lines=47> */
.L_x_27190:
[----:B------:R-:W-:Y:S05]  /*28f0*/  BSYNC B6 ;  /* 0x0000000000067941 */ /* 0x000fea0003800000 */
.L_x_27189:
        /* <DEDUP_REMOVED lines=45> */
.L_x_27192:
[----:B------:R-:W-:Y:S05]  /*2bd0*/  BSYNC B6 ;  /* 0x0000000000067941 */ /* 0x000fea0003800000 */
.L_x_27191:
        /* <DEDUP_REMOVED lines=12> */
.L_x_27176:
[----:B------:R-:W2:Y:S01]  /*2ca0*/  LDG.E R31, desc[UR36][R30.64] ;  /* 0x000000241e1f7981 */ /* 0x000ea2000c1e1900 */
[----:B------:R-:W-:Y:S01]  /*2cb0*/  ULDC.64 UR4, c[0x0][0x478] ;  /* 0x00011e0000047ab9 */ /* 0x000fe20000000a00 */
[----:B------:R-:W-:Y:S02]  /*2cc0*/  LEA R17, R18, R17, 0x9 ;  /* 0x0000001112117211 */ /* 0x000fe400078e48ff */
[----:B------:R-:W-:-:S03]  /*2cd0*/  IADD3 R2, P0, P1, R22, UR4, R2 ;  /* 0x0000000416027c10 */ /* 0x000fc6000f91e002 */
[----:B------:R-:W-:Y:S01]  /*2ce0*/  VIADD R29, R17, 0x80 ;  /* 0x00000080111d7836 */ /* 0x000fe20000000000 */
[----:B------:R-:W-:-:S05]  /*2cf0*/  IADD3.X R3, R19, UR5, RZ, P0, P1 ;  /* 0x0000000513037c10 */ /* 0x000fca00087e24ff */
[----:B--2---:R0:W-:Y:S02]  /*2d00*/  STG.E desc[UR36][R2.64], R31 ;  /* 0x0000001f02007986 */ /* 0x0041e4000c101924 */
[----:B0-----:R-:W-:Y:S01]  /*2d10*/  MOV R2, R29 ;  /* 0x0000001d00027202 */ /* 0x001fe20000000f00 */
[----:B------:R-:W-:-:S07]  /*2d20*/  IMAD.MOV.U32 R3, RZ, RZ, RZ ;  /* 0x000000ffff037224 */ /* 0x000fce00078e00ff */
.L_x_27174:
[----:B------:R-:W-:Y:S05]  /*2d30*/  BSYNC B8 ;  /* 0x0000000000087941 */ /* 0x000fea0003800000 */
.L_x_27173:
        /* <DEDUP_REMOVED lines=359> */
.L_x_27195:
        /* <DEDUP_REMOVED lines=22> */
.L_x_27206:
        /* <DEDUP_REMOVED lines=31> */
.L_x_27199:
[----:B------:R-:W-:Y:S05]  /*4700*/  BSYNC B6 ;  /* 0x0000000000067941 */ /* 0x000fea0003800000 */
.L_x_27198:
        /* <DEDUP_REMOVED lines=41> */
.L_x_27201:
[----:B------:R-:W-:Y:S05]  /*49a0*/  BSYNC B6 ;  /* 0x0000000000067941 */ /* 0x000fea0003800000 */
.L_x_27200:
        /* <DEDUP_REMOVED lines=42> */
.L_x_27203:
[----:B------:R-:W-:Y:S05]  /*4c50*/  BSYNC B6 ;  /* 0x0000000000067941 */ /* 0x000fea0003800000 */
.L_x_27202:
        /* <DEDUP_REMOVED lines=42> */
.L_x_27205:
[----:B------:R-:W-:Y:S05]  /*4f00*/  BSYNC B6 ;  /* 0x0000000000067941 */ /* 0x000fea0003800000 */
.L_x_27204:
        /* <DEDUP_REMOVED lines=19> */
.L_x_27197:
        /* <DEDUP_REMOVED lines=36> */
.L_x_27208:
[----:B------:R-:W-:Y:S05]  /*5280*/  BSYNC B6 ;  /* 0x0000000000067941 */ /* 0x000fea0003800000 */
.L_x_27207:
        /* <DEDUP_REMOVED lines=44> */
.L_x_27210:
[----:B------:R-:W-:Y:S05]  /*5550*/  BSYNC B6 ;  /* 0x0000000000067941 */ /* 0x000fea0003800000 */
.L_x_27209:
        /* <DEDUP_REMOVED lines=44> */
.L_x_27212:
[----:B------:R-:W-:Y:S05]  /*5820*/  BSYNC B6 ;  /* 0x0000000000067941 */ /* 0x000fea0003800000 */
.L_x_27211:
        /* <DEDUP_REMOVED lines=10> */
.L_x_27196:
[----:B------:R-:W2:Y:S01]  /*58d0*/  LDG.E R31, desc[UR36][R30.64] ;  /* 0x000000241e1f7981 */ /* 0x000ea2000c1e1900 */
[----:B------:R-:W-:Y:S01]  /*58e0*/  ULDC.64 UR4, c[0x0][0x478] ;  /* 0x00011e0000047ab9 */ /* 0x000fe20000000a00 */
[----:B------:R-:W-:Y:S01]  /*58f0*/  VIADD R29, R29, 0x80 ;  /* 0x000000801d1d7836 */ /* 0x000fe20000000000 */
[----:B------:R-:W-:-:S04]  /*5900*/  IADD3 R2, P0, P1, R16, UR4, R2 ;  /* 0x0000000410027c10 */ /* 0x000fc8000f91e002 */
[----:B------:R-:W-:-:S05]  /*5910*/  IADD3.X R3, R17, UR5, RZ, P0, P1 ;  /* 0x0000000511037c10 */ /* 0x000fca00087e24ff */
[----:B--2---:R0:W-:Y:S02]  /*5920*/  STG.E desc[UR36][R2.64], R31 ;  /* 0x0000001f02007986 */ /* 0x0041e4000c101924 */
[----:B0-----:R-:W-:Y:S01]  /*5930*/  MOV R2, R29 ;  /* 0x0000001d00027202 */ /* 0x001fe20000000f00 */
[----:B------:R-:W-:-:S07]  /*5940*/  IMAD.MOV.U32 R3, RZ, RZ, RZ ;  /* 0x000000ffff037224 */ /* 0x000fce00078e00ff */
.L_x_27194:
[----:B------:R-:W-:Y:S05]  /*5950*/  BSYNC B8 ;  /* 0x0000000000087941 */ /* 0x000fea0003800000 */
.L_x_27193:
        /* <DEDUP_REMOVED lines=359> */
.L_x_27215:
        /* <DEDUP_REMOVED lines=22> */
.L_x_27226:
        /* <DEDUP_REMOVED lines=29> */
.L_x_27219:
[----:B------:R-:W-:Y:S05]  /*7300*/  BSYNC B6 ;  /* 0x0000000000067941 */ /* 0x000fea0003800000 */
.L_x_27218:
        /* <DEDUP_REMOVED lines=41> */
.L_x_27221:
[----:B------:R-:W-:Y:S05]  /*75a0*/  BSYNC B6 ;  /* 0x0000000000067941 */ /* 0x000fea0003800000 */
.L_x_27220:
        /* <DEDUP_REMOVED lines=42> */
.L_x_27223:
[----:B------:R-:W-:Y:S05]  /*7850*/  BSYNC B6 ;  /* 0x0000000000067941 */ /* 0x000fea0003800000 */
.L_x_27222:
        /* <DEDUP_REMOVED lines=42> */
.L_x_27225:
[----:B------:R-:W-:Y:S05]  /*7b00*/  BSYNC B6 ;  /* 0x0000000000067941 */ /* 0x000fea0003800000 */
.L_x_27224:
        /* <DEDUP_REMOVED lines=19> */
.L_x_27217:
        /* <DEDUP_REMOVED lines=36> */
.L_x_27228:
[----:B------:R-:W-:Y:S05]  /*7e80*/  BSYNC B6 ;  /* 0x0000000000067941 */ /* 0x000fea0003800000 */
.L_x_27227:
        /* <DEDUP_REMOVED lines=44> */
.L_x_27230:
[----:B------:R-:W-:Y:S05]  /*8150*/  BSYNC B6 ;  /* 0x0000000000067941 */ /* 0x000fea0003800000 */
.L_x_27229:
        /* <DEDUP_REMOVED lines=43> */
.L_x_27232:
[----:B------:R-:W-:Y:S05]  /*8410*/  BSYNC B6 ;  /* 0x0000000000067941 */ /* 0x000fea0003800000 */
.L_x_27231:
        /* <DEDUP_REMOVED lines=10> */
.L_x_27216:
[----:B------:R-:W2:Y:S01]  /*84c0*/  LDG.E R31, desc[UR36][R30.64] ;  /* 0x000000241e1f7981 */ /* 0x000ea2000c1e1900 */
[----:B------:R-:W-:Y:S01]  /*84d0*/  ULDC.64 UR4, c[0x0][0x478] ;  /* 0x00011e0000047ab9 */ /* 0x000fe20000000a00 */
[----:B------:R-:W-:Y:S01]  /*84e0*/  IADD3 R29, R29, 0x80, RZ ;  /* 0x000000801d1d7810 */ /* 0x000fe20007ffe0ff */
[----:B------:R-:W-:Y:S01]  /*84f0*/  HFMA2.MMA R3, -RZ, RZ, 0, 0 ;  /* 0x00000000ff037435 */ /* 0x000fe200000001ff */
[----:B------:R-:W-:-:S03]  /*8500*/  IADD3 R16, P0, P1, R18, UR4, R16 ;  /* 0x0000000412107c10 */ /* 0x000fc6000f91e010 */
[----:B------:R-:W-:Y:S01]  /*8510*/  IMAD.MOV.U32 R2, RZ, RZ, R29 ;  /* 0x000000ffff027224 */ /* 0x000fe200078e001d */
[----:B------:R-:W-:-:S05]  /*8520*/  IADD3.X R17, R19, UR5, RZ, P0, P1 ;  /* 0x0000000513117c10 */ /* 0x000fca00087e24ff */
[----:B--2---:R0:W-:Y:S04]  /*8530*/  STG.E desc[UR36][R16.64], R31 ;  /* 0x0000001f10007986 */ /* 0x0041e8000c101924 */
.L_x_27214:
[----:B------:R-:W-:Y:S05]  /*8540*/  BSYNC B8 ;  /* 0x0000000000087941 */ /* 0x000fea0003800000 */
.L_x_27213:
        /* <DEDUP_REMOVED lines=358> */
.L_x_27233:
        /* <DEDUP_REMOVED lines=22> */
.L_x_27244:
        /* <DEDUP_REMOVED lines=29> */
.L_x_27237:
[----:B------:R-:W-:Y:S05]  /*9ee0*/  BSYNC B6 ;  /* 0x0000000000067941 */ /* 0x000fea0003800000 */
.L_x_27236:
        /* <DEDUP_REMOVED lines=41> */
.L_x_27239:
[----:B------:R-:W-:Y:S05]  /*a180*/  BSYNC B6 ;  /* 0x0000000000067941 */ /* 0x000fea0003800000 */
.L_x_27238:
        /* <DEDUP_REMOVED lines=42> */
.L_x_27241:
[----:B------:R-:W-:Y:S05]  /*a430*/  BSYNC B6 ;  /* 0x0000000000067941 */ /* 0x000fea0003800000 */
.L_x_27240:
        /* <DEDUP_REMOVED lines=42> */
.L_x_27243:
[----:B------:R-:W-:Y:S05]  /*a6e0*/  BSYNC B6 ;  /* 0x0000000000067941 */ /* 0x000fea0003800000 */
.L_x_27242:
        /* <DEDUP_REMOVED lines=20> */
.L_x_27235:
        /* <DEDUP_REMOVED lines=36> */
.L_x_27246:
[----:B------:R-:W-:Y:S05]  /*aa70*/  BSYNC B6 ;  /* 0x0000000000067941 */ /* 0x000fea0003800000 */
.L_x_27245:
        /* <DEDUP_REMOVED lines=44> */
.L_x_27248:
[----:B------:R-:W-:Y:S05]  /*ad40*/  BSYNC B6 ;  /* 0x0000000000067941 */ /* 0x000fea0003800000 */
.L_x_27247:
        /* <DEDUP_REMOVED lines=44> */
.L_x_27250:
[----:B------:R-:W-:Y:S05]  /*b010*/  BSYNC B6 ;  /* 0x0000000000067941 */ /* 0x000fea0003800000 */
.L_x_27249:
        /* <DEDUP_REMOVED lines=10> */
.L_x_27234:
[----:B------:R-:W2:Y:S01]  /*b0c0*/  LDG.E R29, desc[UR36][R28.64] ;  /* 0x000000241c1d7981 */ /* 0x000ea2000c1e1900 */
[----:B------:R-:W-:Y:S02]  /*b0d0*/  ULDC.64 UR4, c[0x0][0x478] ;  /* 0x00011e0000047ab9 */ /* 0x000fe40000000a00 */
[----:B------:R-:W-:-:S04]  /*b0e0*/  IADD3 R2, P0, P1, R18, UR4, R2 ;  /* 0x0000000412027c10 */ /* 0x000fc8000f91e002 */
[----:B------:R-:W-:-:S05]  /*b0f0*/  IADD3.X R3, R19, UR5, RZ, P0, P1 ;  /* 0x0000000513037c10 */ /* 0x000fca00087e24ff */
[----:B--2---:R-:W-:Y:S01]  /*b100*/  STG.E desc[UR36][R2.64], R29 ;  /* 0x0000001d02007986 */ /* 0x004fe2000c101924 */
[----:B------:R-:W-:Y:S05]  /*b110*/  EXIT ;  /* 0x000000000000794d */ /* 0x000fea0003800000 */
.L_x_27251:
        /* <DEDUP_REMOVED lines=14> */
.L_x_28158:


//--------------------- .text._ZN2at6native24index_elementwise_kernelILi128ELi4EZNS0_16gpu_index_kernelIZNS0_21index_put_kernel_implINS0_10OpaqueTypeILi1EEEEEvRNS_14TensorIteratorEN3c108ArrayRefIlEESA_EUlPcPKclE_EEvRNS_18TensorIteratorBaseESA_SA_RKT_bEUliE_EEvlT1_ --------------------------
	.section	.text._ZN2at6native24index_elementwise_kernelILi128ELi4EZNS0_16gpu_index_kernelIZNS0_21index_put_kernel_implINS0_10OpaqueTypeILi1EEEEEvRNS_14TensorIteratorEN3c108ArrayRefIlEESA_EUlPcPKclE_EEvRNS_18TensorIteratorBaseESA_SA_RKT_bEUliE_EEvlT1_,"ax",@progbits
	.align	128
        .global         _ZN2at6native24index_elementwise_kernelILi128ELi4EZNS0_16gpu_index_kernelIZNS0_21index_put_kernel_implINS0_10OpaqueTypeILi1EEEEEvRNS_14TensorIteratorEN3c108ArrayRefIlEESA_EUlPcPKclE_EEvRNS_18TensorIteratorBaseESA_SA_RKT_bEUliE_EEvlT1_
        .type           _ZN2at6native24index_elementwise_kernelILi128ELi4EZNS0_16gpu_index_kernelIZNS0_21index_put_kernel_implINS0_10OpaqueTypeILi1EEEEEvRNS_14TensorIteratorEN3c108ArrayRefIlEESA_EUlPcPKclE_EEvRNS_18TensorIteratorBaseESA_SA_RKT_bEUliE_EEvlT1_,@function
        .size           _ZN2at6native24index_elementwise_kernelILi128ELi4EZNS0_16gpu_index_kernelIZNS0_21index_put_kernel_implINS0_10OpaqueTypeILi1EEEEEvRNS_14TensorIteratorEN3c108ArrayRefIlEESA_EUlPcPKclE_EEvRNS_18TensorIteratorBaseESA_SA_RKT_bEUliE_EEvlT1_,(.L_x_28159 - _ZN2at6native24index_elementwise_kernelILi128ELi4EZNS0_16gpu_index_kernelIZNS0_21index_put_kernel_implINS0_10OpaqueTypeILi1EEEEEvRNS_14TensorIteratorEN3c108ArrayRefIlEESA_EUlPcPKclE_EEvRNS_18TensorIteratorBaseESA_SA_RKT_bEUliE_EEvlT1_)
        .other          _ZN2at6native24index_elementwise_kernelILi128ELi4EZNS0_16gpu_index_kernelIZNS0_21index_put_kernel_implINS0_10OpaqueTypeILi1EEEEEvRNS_14TensorIteratorEN3c108ArrayRefIlEESA_EUlPcPKclE_EEvRNS_18TensorIteratorBaseESA_SA_RKT_bEUliE_EEvlT1_,@"STO_CUDA_ENTRY STV_DEFAULT"
_ZN2at6native24index_elementwise_kernelILi128ELi4EZNS0_16gpu_index_kernelIZNS0_21index_put_kernel_implINS0_10OpaqueTypeILi1EEEEEvRNS_14TensorIteratorEN3c108ArrayRefIlEESA_EUlPcPKclE_EEvRNS_18TensorIteratorBaseESA_SA_RKT_bEUliE_EEvlT1_:
.text._ZN2at6native24index_elementwise_kernelILi128ELi4EZNS0_16gpu_index_kernelIZNS0_21index_put_kernel_implINS0_10OpaqueTypeILi1EEEEEvRNS_14TensorIteratorEN3c108ArrayRefIlEESA_EUlPcPKclE_EEvRNS_18TensorIteratorBaseESA_SA_RKT_bEUliE_EEvlT1_:
        /* <DEDUP_REMOVED lines=366> */
.L_x_27254:
        /* <DEDUP_REMOVED lines=25> */
.L_x_27265:
        /* <DEDUP_REMOVED lines=29> */
.L_x_27258:
[----:B------:R-:W-:Y:S05]  /*1a40*/  BSYNC B6 ;  /* 0x0000000000067941 */ /* 0x000fea0003800000 */
.L_x_27257:
        /* <DEDUP_REMOVED lines=43> */
.L_x_27260:
[----:B------:R-:W-:Y:S05]  /*1d00*/  BSYNC B6 ;  /* 0x0000000000067941 */ /* 0x000fea0003800000 */
.L_x_27259:
        /* <DEDUP_REMOVED lines=42> */
.L_x_27262:
[----:B------:R-:W-:Y:S05]  /*1fb0*/  BSYNC B6 ;  /* 0x0000000000067941 */ /* 0x000fea0003800000 */
.L_x_27261:
        /* <DEDUP_REMOVED lines=42> */
.L_x_27264:
[----:B------:R-:W-:Y:S05]  /*2260*/  BSYNC B6 ;  /* 0x0000000000067941 */ /* 0x000fea0003800000 */
.L_x_27263:
        /* <DEDUP_REMOVED lines=20> */
.L_x_27256:
        /* <DEDUP_REMOVED lines=36> */
.L_x_27267:
[----:B------:R-:W-:Y:S05]  /*25f0*/  BSYNC B6 ;  /* 0x0000000000067941 */ /* 0x000fea0003800000 */
.L_x_27266:
        /* <DEDUP_REMOVED lines=47> */
.L_x_27269:
[----:B------:R-:W-:Y:S05]  /*28f0*/  BSYNC B6 ;  /* 0x0000000000067941 */ /* 0x000fea0003800000 */
.L_x_27268:
        /* <DEDUP_REMOVED lines=45> */
.L_x_27271:
[----:B------:R-:W-:Y:S05]  /*2bd0*/  BSYNC B6 ;  /* 0x0000000000067941 */ /* 0x000fea0003800000 */
.L_x_27270:
        /* <DEDUP_REMOVED lines=12> */
.L_x_27255:
[----:B------:R-:W2:Y:S01]  /*2ca0*/  LDG.E.U8 R31, desc[UR36][R30.64] ;  /* 0x000000241e1f7981 */ /* 0x000ea2000c1e1100 */
[----:B------:R-:W-:Y:S01]  /*2cb0*/  ULDC.64 UR4, c[0x0][0x478] ;  /* 0x00011e0000047ab9 */ /* 0x000fe20000000a00 */
[----:B------:R-:W-:Y:S02]  /*2cc0*/  LEA R17, R18, R17, 0x9 ;  /* 0x0000001112117211 */ /* 0x000fe400078e48ff */
[----:B------:R-:W-:-:S03]  /*2cd0*/  IADD3 R2, P0, P1, R22, UR4, R2 ;  /* 0x0000000416027c10 */ /* 0x000fc6000f91e002 */
[----:B------:R-:W-:Y:S01]  /*2ce0*/  VIADD R29, R17, 0x80 ;  /* 0x00000080111d7836 */ /* 0x000fe20000000000 */
[----:B------:R-:W-:-:S05]  /*2cf0*/  IADD3.X R3, R19, UR5, RZ, P0, P1 ;  /* 0x0000000513037c10 */ /* 0x000fca00087e24ff */
[----:B--2---:R0:W-:Y:S02]  /*2d00*/  STG.E.U8 desc[UR36][R2.64], R31 ;  /* 0x0000001f02007986 */ /* 0x0041e4000c101124 */
[----:B0-----:R-:W-:Y:S01]  /*2d10*/  MOV R2, R29 ;  /* 0x0000001d00027202 */ /* 0x001fe20000000f00 */
[----:B------:R-:W-:-:S07]  /*2d20*/  IMAD.MOV.U32 R3, RZ, RZ, RZ ;  /* 0x000000ffff037224 */ /* 0x000fce00078e00ff */
.L_x_27253:
[----:B------:R-:W-:Y:S05]  /*2d30*/  BSYNC B8 ;  /* 0x0000000000087941 */ /* 0x000fea0003800000 */
.L_x_27252:
        /* <DEDUP_REMOVED lines=359> */
.L_x_27274:
        /* <DEDUP_REMOVED lines=22> */
.L_x_27285:
        /* <DEDUP_REMOVED lines=31> */
.L_x_27278:
[----:B------:R-:W-:Y:S05]  /*4700*/  BSYNC B6 ;  /* 0x0000000000067941 */ /* 0x000fea0003800000 */
.L_x_27277:
        /* <DEDUP_REMOVED lines=41> */
.L_x_27280:
[----:B------:R-:W-:Y:S05]  /*49a0*/  BSYNC B6 ;  /* 0x0000000000067941 */ /* 0x000fea0003800000 */
.L_x_27279:
        /* <DEDUP_REMOVED lines=42> */
.L_x_27282:
[----:B------:R-:W-:Y:S05]  /*4c50*/  BSYNC B6 ;  /* 0x0000000000067941 */ /* 0x000fea0003800000 */
.L_x_27281:
        /* <DEDUP_REMOVED lines=42> */
.L_x_27284:
[----:B------:R-:W-:Y:S05]  /*4f00*/  BSYNC B6 ;  /* 0x0000000000067941 */ /* 0x000fea0003800000 */
.L_x_27283:
        /* <DEDUP_REMOVED lines=19> */
.L_x_27276:
        /* <DEDUP_REMOVED lines=36> */
.L_x_27287:
[----:B------:R-:W-:Y:S05]  /*5280*/  BSYNC B6 ;  /* 0x0000000000067941 */ /* 0x000fea0003800000 */
.L_x_27286:
        /* <DEDUP_REMOVED lines=44> */
.L_x_27289:
[----:B------:R-:W-:Y:S05]  /*5550*/  BSYNC B6 ;  /* 0x0000000000067941 */ /* 0x000fea0003800000 */
.L_x_27288:
        /* <DEDUP_REMOVED lines=44> */
.L_x_27291:
[----:B------:R-:W-:Y:S05]  /*5820*/  BSYNC B6 ;  /* 0x0000000000067941 */ /* 0x000fea0003800000 */
.L_x_27290:
        /* <DEDUP_REMOVED lines=10> */
.L_x_27275:
[----:B------:R-:W2:Y:S01]  /*58d0*/  LDG.E.U8 R31, desc[UR36][R30.64] ;  /* 0x000000241e1f7981 */ /* 0x000ea2000c1e1100 */
[----:B------:R-:W-:Y:S01]  /*58e0*/  ULDC.64 UR4, c[0x0][0x478] ;  /* 0x00011e0000047ab9 */ /* 0x000fe20000000a00 */
[----:B------:R-:W-:Y:S01]  /*58f0*/  VIADD R29, R29, 0x80 ;  /* 0x000000801d1d7836 */ /* 0x000fe20000000000 */
[----:B------:R-:W-:-:S04]  /*5900*/  IADD3 R2, P0, P1, R16, UR4, R2 ;  /* 0x0000000410027c10 */ /* 0x000fc8000f91e002 */
[----:B------:R-:W-:-:S05]  /*5910*/  IADD3.X R3, R17, UR5, RZ, P0, P1 ;  /* 0x0000000511037c10 */ /* 0x000fca00087e24ff */
[----:B--2---:R0:W-:Y:S02]  /*5920*/  STG.E.U8 desc[UR36][R2.64], R31 ;  /* 0x0000001f02007986 */ /* 0x0041e4000c101124 */
[----:B0-----:R-:W-:Y:S01]  /*5930*/  MOV R2, R29 ;  /* 0x0000001d00027202 */ /* 0x001fe20000000f00 */
[----:B------:R-:W-:-:S07]  /*5940*/  IMAD.MOV.U32 R3, RZ, RZ, RZ ;  /* 0x000000ffff037224 */ /* 0x000fce00078e00ff */
.L_x_27273:
[----:B------:R-:W-:Y:S05]  /*5950*/  BSYNC B8 ;  /* 0x0000000000087941 */ /* 0x000fea0003800000 */
.L_x_27272:
        /* <DEDUP_REMOVED lines=359> */
.L_x_27294:
        /* <DEDUP_REMOVED lines=22> */
.L_x_27305:
        /* <DEDUP_REMOVED lines=29> */
.L_x_27298:
[----:B------:R-:W-:Y:S05]  /*7300*/  BSYNC B6 ;  /* 0x0000000000067941 */ /* 0x000fea0003800000 */
.L_x_27297:
        /* <DEDUP_REMOVED lines=41> */
.L_x_27300:
[----:B------:R-:W-:Y:S05]  /*75a0*/  BSYNC B6 ;  /* 0x0000000000067941 */ /* 0x000fea0003800000 */
.L_x_27299:
        /* <DEDUP_REMOVED lines=42> */
.L_x_27302:
[----:B------:R-:W-:Y:S05]  /*7850*/  BSYNC B6 ;  /* 0x0000000000067941 */ /* 0x000fea0003800000 */
.L_x_27301:
        /* <DEDUP_REMOVED lines=42> */
.L_x_27304:
[----:B------:R-:W-:Y:S05]  /*7b00*/  BSYNC B6 ;  /* 0x0000000000067941 */ /* 0x000fea0003800000 */
.L_x_27303:
        /* <DEDUP_REMOVED lines=19> */
.L_x_27296:
        /* <DEDUP_REMOVED lines=36> */
.L_x_27307:
[----:B------:R-:W-:Y:S05]  /*7e80*/  BSYNC B6 ;  /* 0x0000000000067941 */ /* 0x000fea0003800000 */
.L_x_27306:
        /* <DEDUP_REMOVED lines=44> */
.L_x_27309:
[----:B------:R-:W-:Y:S05]  /*8150*/  BSYNC B6 ;  /* 0x0000000000067941 */ /* 0x000fea0003800000 */
.L_x_27308:
        /* <DEDUP_REMOVED lines=43> */
.L_x_27311:
[----:B------:R-:W-:Y:S05]  /*8410*/  BSYNC B6 ;  /* 0x0000000000067941 */ /* 0x000fea0003800000 */
.L_x_27310:
        /* <DEDUP_REMOVED lines=10> */
.L_x_27295:
[----:B------:R-:W2:Y:S01]  /*84c0*/  LDG.E.U8 R31, desc[UR36][R30.64] ;  /* 0x000000241e1f7981 */ /* 0x000ea2000c1e1100 */
[----:B------:R-:W-:Y:S01]  /*84d0*/  ULDC.64 UR4, c[0x0][0x478] ;  /* 0x00011e0000047ab9 */ /* 0x000fe20000000a00 */
[----:B------:R-:W-:Y:S01]  /*84e0*/  IADD3 R29, R29, 0x80, RZ ;  /* 0x000000801d1d7810 */ /* 0x000fe20007ffe0ff */
[----:B------:R-:W-:Y:S01]  /*84f0*/  HFMA2.MMA R3, -RZ, RZ, 0, 0 ;  /* 0x00000000ff037435 */ /* 0x000fe200000001ff */
[----:B------:R-:W-:-:S03]  /*8500*/  IADD3 R16, P0, P1, R18, UR4, R16 ;  /* 0x0000000412107c10 */ /* 0x000fc6000f91e010 */
[----:B------:R-:W-:Y:S01]  /*8510*/  IMAD.MOV.U32 R2, RZ, RZ, R29 ;  /* 0x000000ffff027224 */ /* 0x000fe200078e001d */
[----:B------:R-:W-:-:S05]  /*8520*/  IADD3.X R17, R19, UR5, RZ, P0, P1 ;  /* 0x0000000513117c10 */ /* 0x000fca00087e24ff */
[----:B--2---:R0:W-:Y:S04]  /*8530*/  STG.E.U8 desc[UR36][R16.64], R31 ;  /* 0x0000001f10007986 */ /* 0x0041e8000c101124 */
.L_x_27293:
[----:B------:R-:W-:Y:S05]  /*8540*/  BSYNC B8 ;  /* 0x0000000000087941 */ /* 0x000fea0003800000 */
.L_x_27292:
        /* <DEDUP_REMOVED lines=358> */
.L_x_27312:
        /* <DEDUP_REMOVED lines=22> */
.L_x_27323:
        /* <DEDUP_REMOVED lines=29> */
.L_x_27316:
[----:B------:R-:W-:Y:S05]  /*9ee0*/  BSYNC B6 ;  /* 0x0000000000067941 */ /* 0x000fea0003800000 */
.L_x_27315:
        /* <DEDUP_REMOVED lines=41> */
.L_x_27318:
[----:B------:R-:W-:Y:S05]  /*a180*/  BSYNC B6 ;  /* 0x0000000000067941 */ /* 0x000fea0003800000 */
.L_x_27317:
        /* <DEDUP_REMOVED lines=42> */
.L_x_27320:
[----:B------:R-:W-:Y:S05]  /*a430*/  BSYNC B6 ;  /* 0x0000000000067941 */ /* 0x000fea0003800000 */
.L_x_27319:
        /* <DEDUP_REMOVED lines=42> */
.L_x_27322:
[----:B------:R-:W-:Y:S05]  /*a6e0*/  BSYNC B6 ;  /* 0x0000000000067941 */ /* 0x000fea0003800000 */
.L_x_27321:
        /* <DEDUP_REMOVED lines=20> */
.L_x_27314:
        /* <DEDUP_REMOVED lines=36> */
.L_x_27325:
[----:B------:R-:W-:Y:S05]  /*aa70*/  BSYNC B6 ;  /* 0x0000000000067941 */ /* 0x000fea0003800000 */
.L_x_27324:
        /* <DEDUP_REMOVED lines=44> */
.L_x_27327:
[----:B------:R-:W-:Y:S05]  /*ad40*/  BSYNC B6 ;  /* 0x0000000000067941 */ /* 0x000fea0003800000 */
.L_x_27326:
        /* <DEDUP_REMOVED lines=44> */
.L_x_27329:
[----:B------:R-:W-:Y:S05]  /*b010*/  BSYNC B6 ;  /* 0x0000000000067941 */ /* 0x000fea0003800000 */
.L_x_27328:
        /* <DEDUP_REMOVED lines=10> */
.L_x_27313:
[----:B------:R-:W2:Y:S01]  /*b0c0*/  LDG.E.U8 R29, desc[UR36][R28.64] ;  /* 0x000000241c1d7981 */ /* 0x000ea2000c1e1100 */
[----:B------:R-:W-:Y:S02]  /*b0d0*/  ULDC.64 UR4, c[0x0][0x478] ;  /* 0x00011e0000047ab9 */ /* 0x000fe40000000a00 */
[----:B------:R-:W-:-:S04]  /*b0e0*/  IADD3 R2, P0, P1, R18, UR4, R2 ;  /* 0x0000000412027c10 */ /* 0x000fc8000f91e002 */
[----:B------:R-:W-:-:S05]  /*b0f0*/  IADD3.X R3, R19, UR5, RZ, P0, P1 ;  /* 0x0000000513037c10 */ /* 0x000fca00087e24ff */
[----:B--2---:R-:W-:Y:S01]  /*b100*/  STG.E.U8 desc[UR36][R2.64], R29 ;  /* 0x0000001d02007986 */ /* 0x004fe2000c101124 */
[----:B------:R-:W-:Y:S05]  /*b110*/  EXIT ;  /* 0x000000000000794d */ /* 0x000fea0003800000 */
.L_x_27330:
        /* <DEDUP_REMOVED lines=14> */
.L_x_28159:


//--------------------- .text._ZN2at6native24index_elementwise_kernelILi128ELi4EZNS0_22index_copy_kernel_implINS0_10OpaqueTypeILi16EEEEEvRNS_14TensorIteratorElllEUliE_EEvlT1_ --------------------------
	.section	.text._ZN2at6native24index_elementwise_kernelILi128ELi4EZNS0_22index_copy_kernel_implINS0_10OpaqueTypeILi16EEEEEvRNS_14TensorIteratorElllEUliE_EEvlT1_,"ax",@progbits
	.align	128
        .global         _ZN2at6native24index_elementwise_kernelILi128ELi4EZNS0_22index_copy_kernel_implINS0_10OpaqueTypeILi16EEEEEvRNS_14TensorIteratorElllEUliE_EEvlT1_
        .type           _ZN2at6native24index_elementwise_kernelILi128ELi4EZNS0_22index_copy_kernel_implINS0_10OpaqueTypeILi16EEEEEvRNS_14TensorIteratorElllEUliE_EEvlT1_,@function
        .size           _ZN2at6native24index_elementwise_kernelILi128ELi4EZNS0_22index_copy_kernel_implINS0_10OpaqueTypeILi16EEEEEvRNS_14TensorIteratorElllEUliE_EEvlT1_,(.L_x_28160 - _ZN2at6native24index_elementwise_kernelILi128ELi4EZNS0_22index_copy_kernel_implINS0_10OpaqueTypeILi16EEEEEvRNS_14TensorIteratorElllEUliE_EEvlT1_)
        .other          _ZN2at6native24index_elementwise_kernelILi128ELi4EZNS0_22index_copy_kernel_implINS0_10OpaqueTypeILi16EEEEEvRNS_14TensorIteratorElllEUliE_EEvlT1_,@"STO_CUDA_ENTRY STV_DEFAULT"
_ZN2at6native24index_elementwise_kernelILi128ELi4EZNS0_22index_copy_kernel_implINS0_10OpaqueTypeILi16EEEEEvRNS_14TensorIteratorElllEUliE_EEvlT1_:
.text._ZN2at6native24index_elementwise_kernelILi128ELi4EZNS0_22index_copy_kernel_implINS0_10OpaqueTypeILi16EEEEEvRNS_14TensorIteratorElllEUliE_EEvlT1_:
        /* <DEDUP_REMOVED lines=13> */
[----:B------:R-:W-:Y:S02]  /*00d0*/  MOV R18, RZ ;  /* 0x000000ff00127202 */ /* 0x000fe40000000f00 */
[----:B------:R-:W-:Y:S02]  /*00e0*/  MOV R0, RZ ;  /* 0x000000ff00007202 */ /* 0x000fe40000000f00 */
        /* <DEDUP_REMOVED lines=334> */
[----:B------:R-:W-:Y:S01]  /*15d0*/  ULDC UR4, c[0x0][0x45c] ;  /* 0x0001170000047ab9 */ /* 0x000fe20000000800 */
[----:B------:R-:W-:-:S05]  /*15e0*/  IADD3 R4, -R9, RZ, RZ ;  /* 0x000000ff09047210 */ /* 0x000fca0007ffe1ff */
[----:B------:R-:W1:Y:S01]  /*15f0*/  @P0 LDC R13, c[0x0][0x33c] ;  /* 0x0000cf00ff0d0b82 */ /* 0x000e620000000800 */
[----:B------:R-:W-:Y:S01]  /*1600*/  IMAD R5, R4, UR6, R5 ;  /* 0x0000000604057c24 */ /* 0x000fe2000f8e0205 */
[----:B------:R-:W-:-:S03]  /*1610*/  ULDC.64 UR6, c[0x0][0x460] ;  /* 0x0001180000067ab9 */ /* 0x000fc60000000a00 */
[C---:B------:R-:W-:Y:S02]  /*1620*/  IMAD R3, R5.reuse, UR4, R3 ;  /* 0x0000000405037c24 */ /* 0x040fe4000f8e0203 */
[C---:B------:R-:W-:Y:S01]  /*1630*/  IMAD R0, R5.reuse, UR6, R0 ;  /* 0x0000000605007c24 */ /* 0x040fe2000f8e0200 */
[----:B------:R-:W2:Y:S01]  /*1640*/  @P0 LDC.64 R6, c[0x0][0x468] ;  /* 0x00011a00ff060b82 */ /* 0x000ea20000000a00 */
[----:B------:R-:W-:-:S07]  /*1650*/  IMAD R18, R5, UR7, R18 ;  /* 0x0000000705127c24 */ /* 0x000fce000f8e0212 */
[----:B------:R-:W3:Y:S01]  /*1660*/  @P0 LDC R12, c[0x0][0x470] ;  /* 0x00011c00ff0c0b82 */ /* 0x000ee20000000800 */
[----:B0-----:R-:W-:-:S05]  /*1670*/  @P0 IMAD.HI.U32 R2, R9, R10, R8 ;  /* 0x0000000a09020227 */ /* 0x001fca00078e0008 */
[----:B------:R-:W-:-:S05]  /*1680*/  @P0 SHF.R.U32.HI R2, RZ, R11, R2 ;  /* 0x0000000bff020219 */ /* 0x000fca0000011602 */
[----:B------:R-:W-:-:S04]  /*1690*/  @P0 IMAD.MOV R8, RZ, RZ, -R2 ;  /* 0x000000ffff080224 */ /* 0x000fc800078e0a02 */
[----:B-1----:R-:W-:-:S04]  /*16a0*/  @P0 IMAD R9, R8, R13, R9 ;  /* 0x0000000d08090224 */ /* 0x002fc800078e0209 */
[C---:B--2---:R-:W-:Y:S02]  /*16b0*/  @P0 IMAD R3, R9.reuse, R6, R3 ;  /* 0x0000000609030224 */ /* 0x044fe400078e0203 */
[C---:B------:R-:W-:Y:S02]  /*16c0*/  @P0 IMAD R0, R9.reuse, R7, R0 ;  /* 0x0000000709000224 */ /* 0x040fe400078e0200 */
[----:B---3--:R-:W-:-:S07]  /*16d0*/  @P0 IMAD R18, R9, R12, R18 ;  /* 0x0000000c09120224 */ /* 0x008fce00078e0212 */
.L_x_27333:
[----:B------:R-:W-:Y:S01]  /*16e0*/  ULDC.64 UR4, c[0x0][0x480] ;  /* 0x0001200000047ab9 */ /* 0x000fe20000000a00 */
[----:B------:R-:W-:Y:S01]  /*16f0*/  ULDC.64 UR6, c[0x0][0x490] ;  /* 0x0001240000067ab9 */ /* 0x000fe20000000a00 */
[----:B------:R-:W-:-:S04]  /*1700*/  IADD3 R16, P0, R0, UR4, RZ ;  /* 0x0000000400107c10 */ /* 0x000fc8000ff1e0ff */
[----:B------:R-:W-:Y:S01]  /*1710*/  IADD3.X R17, RZ, UR5, RZ, P0, !PT ;  /* 0x00000005ff117c10 */ /* 0x000fe200087fe4ff */
[----:B------:R-:W-:-:S05]  /*1720*/  ULDC.64 UR4, c[0x0][0x478] ;  /* 0x00011e0000047ab9 */ /* 0x000fca0000000a00 */
[----:B------:R-:W2:Y:S01]  /*1730*/  LDG.E.64 R16, desc[UR36][R16.64] ;  /* 0x0000002410107981 */ /* 0x000ea2000c1e1b00 */
[----:B------:R-:W-:Y:S01]  /*1740*/  IADD3 R24, P3, R3, UR4, RZ ;  /* 0x0000000403187c10 */ /* 0x000fe2000ff7e0ff */
[----:B------:R-:W-:Y:S03]  /*1750*/  BSSY B6, `(.L_x_27334) ;  /* 0x000001a000067945 */ /* 0x000fe60003800000 */
[----:B------:R-:W-:Y:S02]  /*1760*/  IADD3.X R23, RZ, UR5, RZ, P3, !PT ;  /* 0x00000005ff177c10 */ /* 0x000fe40009ffe4ff */
[C---:B--2---:R-:W-:Y:S02]  /*1770*/  ISETP.GE.U32.AND P1, PT, R16.reuse, UR6, PT ;  /* 0x0000000610007c0c */ /* 0x044fe4000bf26070 */
[----:B------:R-:W-:Y:S02]  /*1780*/  ISETP.GT.U32.AND P0, PT, R16, -0x1, PT ;  /* 0xffffffff1000780c */ /* 0x000fe40003f04070 */
[C---:B------:R-:W-:Y:S01]  /*1790*/  ISETP.GE.AND.EX P1, PT, R17.reuse, UR7, PT, P1 ;  /* 0x0000000711007c0c */ /* 0x040fe2000bf26310 */
[----:B------:R-:W-:Y:S01]  /*17a0*/  ULDC.64 UR6, c[0x0][0x488] ;  /* 0x0001220000067ab9 */ /* 0x000fe20000000a00 */
[----:B------:R-:W-:-:S02]  /*17b0*/  ISETP.GT.AND.EX P0, PT, R17, -0x1, PT, P0 ;  /* 0xffffffff1100780c */ /* 0x000fc40003f04300 */
[----:B------:R-:W-:-:S04]  /*17c0*/  IADD3 R18, P2, R18, UR6, RZ ;  /* 0x0000000612127c10 */ /* 0x000fc8000ff5e0ff */
[----:B------:R-:W-:-:S07]  /*17d0*/  IADD3.X R19, RZ, UR7, RZ, P2, !PT ;  /* 0x00000007ff137c10 */ /* 0x000fce00097fe4ff */
[----:B------:R-:W-:Y:S05]  /*17e0*/  @!P1 BRA P0, `(.L_x_27335) ;  /* 0x0000000000409947 */ /* 0x000fea0000000000 */
[----:B------:R-:W-:Y:S01]  /*17f0*/  MOV R2, 0x0 ;  /* 0x0000000000027802 */ /* 0x000fe20000000f00 */
[----:B------:R-:W-:Y:S01]  /*1800*/  ULDC.64 UR4, c[0x4][0x4d8] ;  /* 0x0101360000047ab9 */ /* 0x000fe20000000a00 */
[----:B------:R-:W-:Y:S01]  /*1810*/  ULDC.64 UR6, c[0x4][0x80] ;  /* 0x0100200000067ab9 */ /* 0x000fe20000000a00 */
[----:B------:R-:W-:Y:S01]  /*1820*/  MOV R4, UR4 ;  /* 0x0000000400047c02 */ /* 0x000fe20008000f00 */
[----:B------:R-:W-:Y:S01]  /*1830*/  HFMA2.MMA R8, -RZ, RZ, 0, 1.1503696441650390625e-05 ;  /* 0x000000c1ff087435 */ /* 0x000fe200000001ff */
[----:B------:R-:W-:Y:S01]  /*1840*/  MOV R5, UR5 ;  /* 0x0000000500057c02 */ /* 0x000fe20008000f00 */
[----:B------:R-:W0:Y:S01]  /*1850*/  LDC.64 R2, c[0x4][R2] ;  /* 0x0100000002027b82 */ /* 0x000e220000000a00 */
[----:B------:R-:W-:Y:S01]  /*1860*/  ULDC.64 UR4, c[0x4][0x4c0] ;  /* 0x0101300000047ab9 */ /* 0x000fe20000000a00 */
[----:B------:R-:W-:Y:S01]  /*1870*/  HFMA2.MMA R13, -RZ, RZ, 0, 0 ;  /* 0x00000000ff0d7435 */ /* 0x000fe200000001ff */
[----:B------:R-:W-:Y:S02]  /*1880*/  MOV R6, UR4 ;  /* 0x0000000400067c02 */ /* 0x000fe40008000f00 */
[----:B------:R-:W-:-:S02]  /*1890*/  MOV R7, UR5 ;  /* 0x0000000500077c02 */ /* 0x000fc40008000f00 */
[----:B------:R-:W-:Y:S02]  /*18a0*/  MOV R10, UR6 ;  /* 0x00000006000a7c02 */ /* 0x000fe40008000f00 */
[----:B------:R-:W-:Y:S02]  /*18b0*/  MOV R11, UR7 ;  /* 0x00000007000b7c02 */ /* 0x000fe40008000f00 */
[----:B------:R-:W-:-:S07]  /*18c0*/  MOV R12, 0x1 ;  /* 0x00000001000c7802 */ /* 0x000fce0000000f00 */
[----:B------:R-:W-:-:S07]  /*18d0*/  LEPC R20, `(.L_x_27335) ;  /* 0x000000001014794e */ /* 0x000fce0000000000 */
[----:B0-----:R-:W-:Y:S05]  /*18e0*/  CALL.ABS.NOINC R2 ;  /* 0x0000000002007343 */ /* 0x001fea0003c00000 */
.L_x_27335:
[----:B------:R-:W-:Y:S05]  /*18f0*/  BSYNC B6 ;  /* 0x0000000000067941 */ /* 0x000fea0003800000 */
.L_x_27334:
[----:B------:R-:W2:Y:S01]  /*1900*/  LDG.E.128 R4, desc[UR36][R18.64] ;  /* 0x0000002412047981 */ /* 0x000ea2000c1e1d00 */
[----:B------:R-:W-:Y:S01]  /*1910*/  ULDC.64 UR4, c[0x0][0x498] ;  /* 0x0001260000047ab9 */ /* 0x000fe20000000a00 */
[----:B------:R-:W-:Y:S01]  /*1920*/  LEA R22, R25, R22, 0x9 ;  /* 0x0000001619167211 */ /* 0x000fe200078e48ff */
[----:B------:R-:W-:Y:S02]  /*1930*/  IMAD R9, R17, UR4, RZ ;  /* 0x0000000411097c24 */ /* 0x000fe4000f8e02ff */
[----:B------:R-:W-:-:S04]  /*1940*/  IMAD.WIDE.U32 R2, R16, UR4, RZ ;  /* 0x0000000410027c25 */ /* 0x000fc8000f8e00ff */
[----:B------:R-:W-:Y:S01]  /*1950*/  IMAD R9, R16, UR5, R9 ;  /* 0x0000000510097c24 */ /* 0x000fe2000f8e0209 */
[----:B------:R-:W-:-:S04]  /*1960*/  LEA R8, P0, R2, R24, 0x4 ;  /* 0x0000001802087211 */ /* 0x000fc800078020ff */
[----:B------:R-:W-:Y:S01]  /*1970*/  IADD3 R0, R3, R9, RZ ;  /* 0x0000000903007210 */ /* 0x000fe20007ffe0ff */
[----:B------:R-:W-:-:S03]  /*1980*/  HFMA2.MMA R3, -RZ, RZ, 0, 0 ;  /* 0x00000000ff037435 */ /* 0x000fc600000001ff */
[----:B------:R-:W-:Y:S02]  /*1990*/  LEA.HI.X R9, R2, R23, R0, 0x4, P0 ;  /* 0x0000001702097211 */ /* 0x000fe400000f2400 */
[----:B------:R-:W-:-:S04]  /*19a0*/  IADD3 R23, R22, 0x80, RZ ;  /* 0x0000008016177810 */ /* 0x000fc80007ffe0ff */
[----:B------:R-:W-:Y:S01]  /*19b0*/  MOV R2, R23 ;  /* 0x0000001700027202 */ /* 0x000fe20000000f00 */
[----:B--2---:R0:W-:Y:S06]  /*19c0*/  STG.E.128 desc[UR36][R8.64], R4 ;  /* 0x0000000408007986 */ /* 0x0041ec000c101d24 */
.L_x_27332:
[----:B------:R-:W-:Y:S05]  /*19d0*/  BSYNC B7 ;  /* 0x0000000000077941 */ /* 0x000fea0003800000 */
.L_x_27331:
[----:B------:R-:W-:Y:S01]  /*19e0*/  ULDC.64 UR4, c[0x0][0x210] ;  /* 0x0000840000047ab9 */ /* 0x000fe20000000a00 */
[----:B------:R-:W-:Y:S01]  /*19f0*/  BSSY B7, `(.L_x_27336) ;  /* 0x0000193000077945 */ /* 0x000fe20003800000 */
[----:B------:R-:W-:-:S04]  /*1a00*/  ISETP.GE.U32.AND P0, PT, R2, UR4, PT ;  /* 0x0000000402007c0c */ /* 0x000fc8000bf06070 */
[----:B------:R-:W-:-:S13]  /*1a10*/  ISETP.GE.AND.EX P0, PT, R3, UR5, PT, P0 ;  /* 0x0000000503007c0c */ /* 0x000fda000bf06300 */
[----:B------:R-:W-:Y:S05]  /*1a20*/  @P0 BRA `(.L_x_27337) ;  /* 0x00000018003c0947 */ /* 0x000fea0003800000 */
[----:B------:R-:W1:Y:S01]  /*1a30*/  LDC R2, c[0x0][0x218] ;  /* 0x00008600ff027b82 */ /* 0x000e620000000800 */
[----:B------:R-:W-:Y:S01]  /*1a40*/  HFMA2.MMA R0, -RZ, RZ, 0, 0 ;  /* 0x00000000ff007435 */ /* 0x000fe200000001ff */
[----:B------:R-:W-:Y:S02]  /*1a50*/  MOV R18, RZ ;  /* 0x000000ff00127202 */ /* 0x000fe40000000f00 */
[----:B------:R-:W-:Y:S02]  /*1a60*/  MOV R3, RZ ;  /* 0x000000ff00037202 */ /* 0x000fe40000000f00 */
[----:B-1----:R-:W-:-:S13]  /*1a70*/  ISETP.NE.AND P0, PT, R2, RZ, PT ;  /* 0x000000ff0200720c */ /* 0x002fda0003f05270 */
[----:B------:R-:W-:Y:S05]  /*1a80*/  @!P0 BRA `(.L_x_27338) ;  /* 0x00000014006c8947 */ /* 0x000fea0003800000 */
[----:B------:R-:W-:Y:S01]  /*1a90*/  MOV R22, RZ ;  /* 0x000000ff00167202 */ /* 0x000fe20000000f00 */
[----:B------:R-:W-:Y:S01]  /*1aa0*/  ULDC.64 UR4, c[0x0][0x220] ;  /* 0x0000880000047ab9 */ /* 0x000fe20000000a00 */
[----:B------:R-:W-:Y:S01]  /*1ab0*/  ISETP.NE.AND P0, PT, R2, 0x1, PT ;  /* 0x000000010200780c */ /* 0x000fe20003f05270 */
[----:B------:R-:W-:Y:S02]  /*1ac0*/  ULDC UR6, c[0x0][0x350] ;  /* 0x0000d40000067ab9 */ /* 0x000fe40000000800 */
[----:B0-----:R-:W-:Y:S01]  /*1ad0*/  IMAD.HI.U32 R4, R23, UR4, R22 ;  /* 0x0000000417047c27 */ /* 0x001fe2000f8e0016 */
        /* <DEDUP_REMOVED lines=324> */
[----:B------:R-:W-:Y:S01]  /*2f20*/  ULDC UR4, c[0x0][0x45c] ;  /* 0x0001170000047ab9 */ /* 0x000fe20000000800 */
        /* <DEDUP_REMOVED lines=8> */
[----:B------:R-:W-:-:S03]  /*2fb0*/  IMAD R18, R5, UR7, R18 ;  /* 0x0000000705127c24 */ /* 0x000fc6000f8e0212 */
[----:B------:R-:W3:Y:S01]  /*2fc0*/  @P0 LDC R12, c[0x0][0x470] ;  /* 0x00011c00ff0c0b82 */ /* 0x000ee20000000800 */
[----:B0-----:R-:W-:-:S05]  /*2fd0*/  @P0 IMAD.HI.U32 R2, R9, R10, R8 ;  /* 0x0000000a09020227 */ /* 0x001fca00078e0008 */
[----:B------:R-:W-:-:S04]  /*2fe0*/  @P0 SHF.R.U32.HI R2, RZ, R11, R2 ;  /* 0x0000000bff020219 */ /* 0x000fc80000011602 */
[----:B------:R-:W-:-:S05]  /*2ff0*/  @P0 IADD3 R8, -R2, RZ, RZ ;  /* 0x000000ff02080210 */ /* 0x000fca0007ffe1ff */
[----:B-1----:R-:W-:-:S04]  /*3000*/  @P0 IMAD R9, R13, R8, R9 ;  /* 0x000000080d090224 */ /* 0x002fc800078e0209 */
[C---:B--2---:R-:W-:Y:S02]  /*3010*/  @P0 IMAD R3, R9.reuse, R6, R3 ;  /* 0x0000000609030224 */ /* 0x044fe400078e0203 */
[C---:B------:R-:W-:Y:S02]  /*3020*/  @P0 IMAD R0, R9.reuse, R7, R0 ;  /* 0x0000000709000224 */ /* 0x040fe400078e0200 */
[----:B---3--:R-:W-:-:S07]  /*3030*/  @P0 IMAD R18, R9, R12, R18 ;  /* 0x0000000c09120224 */ /* 0x008fce00078e0212 */
.L_x_27338:
        /* <DEDUP_REMOVED lines=20> */
[----:B0-----:R-:W-:Y:S01]  /*3180*/  MOV R4, UR4 ;  /* 0x0000000400047c02 */ /* 0x001fe20008000f00 */
[----:B------:R-:W-:Y:S01]  /*3190*/  HFMA2.MMA R8, -RZ, RZ, 0, 1.1503696441650390625e-05 ;  /* 0x000000c1ff087435 */ /* 0x000fe200000001ff */
[----:B------:R-:W-:Y:S01]  /*31a0*/  MOV R5, UR5 ;  /* 0x0000000500057c02 */ /* 0x000fe20008000f00 */
[----:B------:R-:W0:Y:S01]  /*31b0*/  LDC.64 R2, c[0x4][R2] ;  /* 0x0100000002027b82 */ /* 0x000e220000000a00 */
[----:B------:R-:W-:Y:S01]  /*31c0*/  ULDC.64 UR4, c[0x4][0x4c0] ;  /* 0x0101300000047ab9 */ /* 0x000fe20000000a00 */
[----:B------:R-:W-:Y:S01]  /*31d0*/  MOV R10, UR6 ;  /* 0x00000006000a7c02 */ /* 0x000fe20008000f00 */
[----:B------:R-:W-:Y:S01]  /*31e0*/  IMAD.MOV.U32 R13, RZ, RZ, RZ ;  /* 0x000000ffff0d7224 */ /* 0x000fe200078e00ff */
[----:B------:R-:W-:-:S02]  /*31f0*/  MOV R6, UR4 ;  /* 0x0000000400067c02 */ /* 0x000fc40008000f00 */
[----:B------:R-:W-:Y:S02]  /*3200*/  MOV R7, UR5 ;  /* 0x0000000500077c02 */ /* 0x000fe40008000f00 */
[----:B------:R-:W-:Y:S02]  /*3210*/  MOV R11, UR7 ;  /* 0x00000007000b7c02 */ /* 0x000fe40008000f00 */
[----:B------:R-:W-:-:S07]  /*3220*/  MOV R12, 0x1 ;  /* 0x00000001000c7802 */ /* 0x000fce0000000f00 */
[----:B------:R-:W-:-:S07]  /*3230*/  LEPC R20, `(.L_x_27340) ;  /* 0x000000001014794e */ /* 0x000fce0000000000 */
[----:B0-----:R-:W-:Y:S05]  /*3240*/  CALL.ABS.NOINC R2 ;  /* 0x0000000002007343 */ /* 0x001fea0003c00000 */
.L_x_27340:
[----:B------:R-:W-:Y:S05]  /*3250*/  BSYNC B6 ;  /* 0x0000000000067941 */ /* 0x000fea0003800000 */
.L_x_27339:
[----:B0-----:R-:W2:Y:S01]  /*3260*/  LDG.E.128 R4, desc[UR36][R18.64] ;  /* 0x0000002412047981 */ /* 0x001ea2000c1e1d00 */
[----:B------:R-:W-:Y:S01]  /*3270*/  ULDC.64 UR4, c[0x0][0x498] ;  /* 0x0001260000047ab9 */ /* 0x000fe20000000a00 */
[----:B------:R-:W-:Y:S01]  /*3280*/  IADD3 R23, R23, 0x80, RZ ;  /* 0x0000008017177810 */ /* 0x000fe20007ffe0ff */
[----:B------:R-:W-:Y:S02]  /*3290*/  IMAD R9, R17, UR4, RZ ;  /* 0x0000000411097c24 */ /* 0x000fe4000f8e02ff */
[----:B------:R-:W-:-:S04]  /*32a0*/  IMAD.WIDE.U32 R2, R16, UR4, RZ ;  /* 0x0000000410027c25 */ /* 0x000fc8000f8e00ff */
[----:B------:R-:W-:Y:S01]  /*32b0*/  IMAD R9, R16, UR5, R9 ;  /* 0x0000000510097c24 */ /* 0x000fe2000f8e0209 */
[----:B------:R-:W-:-:S04]  /*32c0*/  LEA R24, P0, R2, R24, 0x4 ;  /* 0x0000001802187211 */ /* 0x000fc800078020ff */
[----:B------:R-:W-:-:S04]  /*32d0*/  IADD3 R3, R3, R9, RZ ;  /* 0x0000000903037210 */ /* 0x000fc80007ffe0ff */
[----:B------:R-:W-:Y:S01]  /*32e0*/  LEA.HI.X R25, R2, R22, R3, 0x4, P0 ;  /* 0x0000001602197211 */ /* 0x000fe200000f2403 */
[----:B------:R-:W-:Y:S01]  /*32f0*/  HFMA2.MMA R3, -RZ, RZ, 0, 0 ;  /* 0x00000000ff037435 */ /* 0x000fe200000001ff */
[----:B------:R-:W-:-:S03]  /*3300*/  MOV R2, R23 ;  /* 0x0000001700027202 */ /* 0x000fc60000000f00 */
[----:B--2---:R1:W-:Y:S07]  /*3310*/  STG.E.128 desc[UR36][R24.64], R4 ;  /* 0x0000000418007986 */ /* 0x0043ee000c101d24 */
.L_x_27337:
[----:B------:R-:W-:Y:S05]  /*3320*/  BSYNC B7 ;  /* 0x0000000000077941 */ /* 0x000fea0003800000 */
.L_x_27336:
[----:B------:R-:W-:Y:S01]  /*3330*/  ULDC.64 UR4, c[0x0][0x210] ;  /* 0x0000840000047ab9 */ /* 0x000fe20000000a00 */
[----:B------:R-:W-:Y:S01]  /*3340*/  BSSY B7, `(.L_x_27341) ;  /* 0x0000193000077945 */ /* 0x000fe20003800000 */
[----:B------:R-:W-:-:S04]  /*3350*/  ISETP.GE.U32.AND P0, PT, R2, UR4, PT ;  /* 0x0000000402007c0c */ /* 0x000fc8000bf06070 */
[----:B------:R-:W-:-:S13]  /*3360*/  ISETP.GE.AND.EX P0, PT, R3, UR5, PT, P0 ;  /* 0x0000000503007c0c */ /* 0x000fda000bf06300 */
[----:B------:R-:W-:Y:S05]  /*3370*/  @P0 BRA `(.L_x_27342) ;  /* 0x00000018003c0947 */ /* 0x000fea0003800000 */
[----:B------:R-:W2:Y:S01]  /*3380*/  LDC R2, c[0x0][0x218] ;  /* 0x00008600ff027b82 */ /* 0x000ea20000000800 */
[----:B------:R-:W-:Y:S01]  /*3390*/  HFMA2.MMA R0, -RZ, RZ, 0, 0 ;  /* 0x00000000ff007435 */ /* 0x000fe200000001ff */
[----:B------:R-:W-:Y:S02]  /*33a0*/  MOV R18, RZ ;  /* 0x000000ff00127202 */ /* 0x000fe40000000f00 */
[----:B------:R-:W-:Y:S02]  /*33b0*/  MOV R3, RZ ;  /* 0x000000ff00037202 */ /* 0x000fe40000000f00 */
[----:B--2---:R-:W-:-:S13]  /*33c0*/  ISETP.NE.AND P0, PT, R2, RZ, PT ;  /* 0x000000ff0200720c */ /* 0x004fda0003f05270 */
[----:B------:R-:W-:Y:S05]  /*33d0*/  @!P0 BRA `(.L_x_27343) ;  /* 0x00000014006c8947 */ /* 0x000fea0003800000 */
[----:B------:R-:W-:Y:S01]  /*33e0*/  MOV R22, RZ ;  /* 0x000000ff00167202 */ /* 0x000fe20000000f00 */
[----:B------:R-:W-:Y:S01]  /*33f0*/  ULDC.64 UR4, c[0x0][0x220] ;  /* 0x0000880000047ab9 */ /* 0x000fe20000000a00 */
[----:B------:R-:W-:Y:S01]  /*3400*/  ISETP.NE.AND P0, PT, R2, 0x1, PT ;  /* 0x000000010200780c */ /* 0x000fe20003f05270 */
[----:B------:R-:W-:Y:S02]  /*3410*/  ULDC UR6, c[0x0][0x350] ;  /* 0x0000d40000067ab9 */ /* 0x000fe40000000800 */
[----:B01----:R-:W-:Y:S01]  /*3420*/  IMAD.HI.U32 R4, R23, UR4, R22 ;  /* 0x0000000417047c27 */ /* 0x003fe2000f8e0016 */
        /* <DEDUP_REMOVED lines=325> */
[----:B------:R-:W-:-:S03]  /*4880*/  @P0 MOV R8, RZ ;  /* 0x000000ff00080202 */ /* 0x000fc60000000f00 */
[----:B------:R-:W1:Y:S01]  /*4890*/  @P0 LDC R13, c[0x0][0x33c] ;  /* 0x0000cf00ff0d0b82 */ /* 0x000e620000000800 */
[----:B------:R-:W-:-:S04]  /*48a0*/  IMAD.MOV R4, RZ, RZ, -R9 ;  /* 0x000000ffff047224 */ /* 0x000fc800078e0a09 */
[----:B------:R-:W-:Y:S01]  /*48b0*/  IMAD R5, R4, UR6, R5 ;  /* 0x0000000604057c24 */ /* 0x000fe2000f8e0205 */
[----:B------:R-:W-:Y:S02]  /*48c0*/  ULDC.64 UR6, c[0x0][0x460] ;  /* 0x0001180000067ab9 */ /* 0x000fe40000000a00 */
        /* <DEDUP_REMOVED lines=12> */
.L_x_27343:
[----:B------:R-:W-:Y:S01]  /*4990*/  ULDC.64 UR4, c[0x0][0x480] ;  /* 0x0001200000047ab9 */ /* 0x000fe20000000a00 */
[----:B------:R-:W-:Y:S01]  /*49a0*/  ULDC.64 UR6, c[0x0][0x490] ;  /* 0x0001240000067ab9 */ /* 0x000fe20000000a00 */
[----:B------:R-:W-:-:S04]  /*49b0*/  IADD3 R16, P0, R0, UR4, RZ ;  /* 0x0000000400107c10 */ /* 0x000fc8000ff1e0ff */
[----:B------:R-:W-:Y:S01]  /*49c0*/  IADD3.X R17, RZ, UR5, RZ, P0, !PT ;  /* 0x00000005ff117c10 */ /* 0x000fe200087fe4ff */
[----:B------:R-:W-:-:S05]  /*49d0*/  ULDC.64 UR4, c[0x0][0x478] ;  /* 0x00011e0000047ab9 */ /* 0x000fca0000000a00 */
[----:B------:R-:W2:Y:S01]  /*49e0*/  LDG.E.64 R16, desc[UR36][R16.64] ;  /* 0x0000002410107981 */ /* 0x000ea2000c1e1b00 */
[----:B-1----:R-:W-:Y:S01]  /*49f0*/  IADD3 R24, P3, R3, UR4, RZ ;  /* 0x0000000403187c10 */ /* 0x002fe2000ff7e0ff */
        /* <DEDUP_REMOVED lines=26> */
.L_x_27345:
[----:B------:R-:W-:Y:S05]  /*4ba0*/  BSYNC B6 ;  /* 0x0000000000067941 */ /* 0x000fea0003800000 */
.L_x_27344:
        /* <DEDUP_REMOVED lines=12> */
.L_x_27342:
[----:B------:R-:W-:Y:S05]  /*4c70*/  BSYNC B7 ;  /* 0x0000000000077941 */ /* 0x000fea0003800000 */
.L_x_27341:
[----:B------:R-:W-:Y:S02]  /*4c80*/  ULDC.64 UR4, c[0x0][0x210] ;  /* 0x0000840000047ab9 */ /* 0x000fe40000000a00 */
[----:B------:R-:W-:-:S04]  /*4c90*/  ISETP.GE.U32.AND P0, PT, R2, UR4, PT ;  /* 0x0000000402007c0c */ /* 0x000fc8000bf06070 */
[----:B------:R-:W-:-:S13]  /*4ca0*/  ISETP.GE.AND.EX P0, PT, R3, UR5, PT, P0 ;  /* 0x0000000503007c0c */ /* 0x000fda000bf06300 */
[----:B------:R-:W-:Y:S05]  /*4cb0*/  @P0 EXIT ;  /* 0x000000000000094d */ /* 0x000fea0003800000 */
[----:B------:R-:W3:Y:S01]  /*4cc0*/  LDC R2, c[0x0][0x218] ;  /* 0x00008600ff027b82 */ /* 0x000ee20000000800 */
[----:B------:R-:W-:Y:S01]  /*4cd0*/  HFMA2.MMA R0, -RZ, RZ, 0, 0 ;  /* 0x00000000ff007435 */ /* 0x000fe200000001ff */
[----:B------:R-:W-:Y:S02]  /*4ce0*/  MOV R18, RZ ;  /* 0x000000ff00127202 */ /* 0x000fe40000000f00 */
[----:B------:R-:W-:Y:S02]  /*4cf0*/  MOV R3, RZ ;  /* 0x000000ff00037202 */ /* 0x000fe40000000f00 */
[----:B---3--:R-:W-:-:S13]  /*4d00*/  ISETP.NE.AND P0, PT, R2, RZ, PT ;  /* 0x000000ff0200720c */ /* 0x008fda0003f05270 */
[----:B------:R-:W-:Y:S05]  /*4d10*/  @!P0 BRA `(.L_x_27346) ;  /* 0x00000014006c8947 */ /* 0x000fea0003800000 */
[----:B------:R-:W-:Y:S01]  /*4d20*/  MOV R22, RZ ;  /* 0x000000ff00167202 */ /* 0x000fe20000000f00 */
[----:B------:R-:W-:Y:S01]  /*4d30*/  ULDC.64 UR4, c[0x0][0x220] ;  /* 0x0000880000047ab9 */ /* 0x000fe20000000a00 */
[----:B------:R-:W-:Y:S01]  /*4d40*/  ISETP.NE.AND P0, PT, R2, 0x1, PT ;  /* 0x000000010200780c */ /* 0x000fe20003f05270 */
[----:B------:R-:W-:Y:S02]  /*4d50*/  ULDC UR6, c[0x0][0x350] ;  /* 0x0000d40000067ab9 */ /* 0x000fe40000000800 */
[----:B012---:R-:W-:Y:S01]  /*4d60*/  IMAD.HI.U32 R4, R23, UR4, R22 ;  /* 0x0000000417047c27 */ /* 0x007fe2000f8e0016 */
        /* <DEDUP_REMOVED lines=342> */
.L_x_27346:
[----:B------:R-:W-:Y:S01]  /*62d0*/  ULDC.64 UR4, c[0x0][0x480] ;  /* 0x0001200000047ab9 */ /* 0x000fe20000000a00 */
[----:B------:R-:W-:Y:S01]  /*62e0*/  ULDC.64 UR6, c[0x0][0x490] ;  /* 0x0001240000067ab9 */ /* 0x000fe20000000a00 */
[----:B------:R-:W-:-:S04]  /*62f0*/  IADD3 R16, P0, R0, UR4, RZ ;  /* 0x0000000400107c10 */ /* 0x000fc8000ff1e0ff */
[----:B------:R-:W-:Y:S01]  /*6300*/  IADD3.X R17, RZ, UR5, RZ, P0, !PT ;  /* 0x00000005ff117c10 */ /* 0x000fe200087fe4ff */
[----:B------:R-:W-:-:S05]  /*6310*/  ULDC.64 UR4, c[0x0][0x478] ;  /* 0x00011e0000047ab9 */ /* 0x000fca0000000a00 */
[----:B------:R-:W3:Y:S01]  /*6320*/  LDG.E.64 R16, desc[UR36][R16.64] ;  /* 0x0000002410107981 */ /* 0x000ee2000c1e1b00 */
[----:B------:R-:W-:Y:S01]  /*6330*/  IADD3 R22, P3, R3, UR4, RZ ;  /* 0x0000000403167c10 */ /* 0x000fe2000ff7e0ff */
[----:B------:R-:W-:Y:S03]  /*6340*/  BSSY B6, `(.L_x_27347) ;  /* 0x000001a000067945 */ /* 0x000fe60003800000 */
[----:B------:R-:W-:Y:S02]  /*6350*/  IADD3.X R23, RZ, UR5, RZ, P3, !PT ;  /* 0x00000005ff177c10 */ /* 0x000fe40009ffe4ff */
[C---:B---3--:R-:W-:Y:S02]  /*6360*/  ISETP.GE.U32.AND P1, PT, R16.reuse, UR6, PT ;  /* 0x0000000610007c0c */ /* 0x048fe4000bf26070 */
        /* <DEDUP_REMOVED lines=10> */
[----:B012---:R-:W-:Y:S01]  /*6410*/  MOV R4, UR4 ;  /* 0x0000000400047c02 */ /* 0x007fe20008000f00 */
        /* <DEDUP_REMOVED lines=12> */
.L_x_27348:
[----:B------:R-:W-:Y:S05]  /*64e0*/  BSYNC B6 ;  /* 0x0000000000067941 */ /* 0x000fea0003800000 */
.L_x_27347:
[----:B012---:R-:W2:Y:S01]  /*64f0*/  LDG.E.128 R4, desc[UR36][R18.64] ;  /* 0x0000002412047981 */ /* 0x007ea2000c1e1d00 */
[----:B------:R-:W-:Y:S02]  /*6500*/  ULDC.64 UR4, c[0x0][0x498] ;  /* 0x0001260000047ab9 */ /* 0x000fe40000000a00 */
[----:B------:R-:W-:Y:S02]  /*6510*/  IMAD R9, R17, UR4, RZ ;  /* 0x0000000411097c24 */ /* 0x000fe4000f8e02ff */
[----:B------:R-:W-:-:S04]  /*6520*/  IMAD.WIDE.U32 R2, R16, UR4, RZ ;  /* 0x0000000410027c25 */ /* 0x000fc8000f8e00ff */
[----:B------:R-:W-:Y:S01]  /*6530*/  IMAD R9, R16, UR5, R9 ;  /* 0x0000000510097c24 */ /* 0x000fe2000f8e0209 */
[----:B------:R-:W-:-:S04]  /*6540*/  LEA R22, P0, R2, R22, 0x4 ;  /* 0x0000001602167211 */ /* 0x000fc800078020ff */
[----:B------:R-:W-:-:S04]  /*6550*/  IADD3 R0, R3, R9, RZ ;  /* 0x0000000903007210 */ /* 0x000fc80007ffe0ff */
[----:B------:R-:W-:-:S05]  /*6560*/  LEA.HI.X R23, R2, R23, R0, 0x4, P0 ;  /* 0x0000001702177211 */ /* 0x000fca00000f2400 */
[----:B--2---:R-:W-:Y:S01]  /*6570*/  STG.E.128 desc[UR36][R22.64], R4 ;  /* 0x0000000416007986 */ /* 0x004fe2000c101d24 */
[----:B------:R-:W-:Y:S05]  /*6580*/  EXIT ;  /* 0x000000000000794d */ /* 0x000fea0003800000 */
.L_x_27349:
        /* <DEDUP_REMOVED lines=15> */
.L_x_28160:


//--------------------- .text._ZN2at6native24index_elementwise_kernelILi128ELi4EZNS0_22index_copy_kernel_implINS0_10OpaqueTypeILi2EEEEEvRNS_14TensorIteratorElllEUliE_EEvlT1_ --------------------------
	.section	.text._ZN2at6native24index_elementwise_kernelILi128ELi4EZNS0_22index_copy_kernel_implINS0_10OpaqueTypeILi2EEEEEvRNS_14TensorIteratorElllEUliE_EEvlT1_,"ax",@progbits
	.align	128
        .global         _ZN2at6native24index_elementwise_kernelILi128ELi4EZNS0_22index_copy_kernel_implINS0_10OpaqueTypeILi2EEEEEvRNS_14TensorIteratorElllEUliE_EEvlT1_
        .type           _ZN2at6native24index_elementwise_kernelILi128ELi4EZNS0_22index_copy_kernel_implINS0_10OpaqueTypeILi2EEEEEvRNS_14TensorIteratorElllEUliE_EEvlT1_,@function
        .size           _ZN2at6native24index_elementwise_kernelILi128ELi4EZNS0_22index_copy_kernel_implINS0_10OpaqueTypeILi2EEEEEvRNS_14TensorIteratorElllEUliE_EEvlT1_,(.L_x_28161 - _ZN2at6native24index_elementwise_kernelILi128ELi4EZNS0_22index_copy_kernel_implINS0_10OpaqueTypeILi2EEEEEvRNS_14TensorIteratorElllEUliE_EEvlT1_)
        .other          _ZN2at6native24index_elementwise_kernelILi128ELi4EZNS0_22index_copy_kernel_implINS0_10OpaqueTypeILi2EEEEEvRNS_14TensorIteratorElllEUliE_EEvlT1_,@"STO_CUDA_ENTRY STV_DEFAULT"
_ZN2at6native24index_elementwise_kernelILi128ELi4EZNS0_22index_copy_kernel_implINS0_10OpaqueTypeILi2EEEEEvRNS_14TensorIteratorElllEUliE_EEvlT1_:
.text._ZN2at6native24index_elementwise_kernelILi128ELi4EZNS0_22index_copy_kernel_implINS0_10OpaqueTypeILi2EEEEEvRNS_14TensorIteratorElllEUliE_EEvlT1_:
        /* <DEDUP_REMOVED lines=366> */
.L_x_27352:
        /* <DEDUP_REMOVED lines=33> */
.L_x_27354:
[----:B------:R-:W-:Y:S05]  /*18f0*/  BSYNC B6 ;  /* 0x0000000000067941 */ /* 0x000fea0003800000 */
.L_x_27353:
[----:B------:R-:W2:Y:S01]  /*1900*/  LDG.E.U16 R18, desc[UR36][R18.64] ;  /* 0x0000002412127981 */ /* 0x000ea2000c1e1500 */
[----:B------:R-:W-:Y:S01]  /*1910*/  ULDC.64 UR4, c[0x0][0x498] ;  /* 0x0001260000047ab9 */ /* 0x000fe20000000a00 */
[----:B------:R-:W-:Y:S02]  /*1920*/  IMAD R22, R25, 0x200, R22 ;  /* 0x0000020019167824 */ /* 0x000fe400078e0216 */
[----:B------:R-:W-:Y:S02]  /*1930*/  IMAD R5, R17, UR4, RZ ;  /* 0x0000000411057c24 */ /* 0x000fe4000f8e02ff */
[----:B------:R-:W-:-:S04]  /*1940*/  IMAD.WIDE.U32 R2, R16, UR4, RZ ;  /* 0x0000000410027c25 */ /* 0x000fc8000f8e00ff */
[----:B------:R-:W-:Y:S01]  /*1950*/  IMAD R5, R16, UR5, R5 ;  /* 0x0000000510057c24 */ /* 0x000fe2000f8e0205 */
[----:B------:R-:W-:Y:S02]  /*1960*/  LEA R4, P0, R2, R23, 0x1 ;  /* 0x0000001702047211 */ /* 0x000fe400078008ff */
[----:B------:R-:W-:Y:S02]  /*1970*/  IADD3 R23, R22, 0x80, RZ ;  /* 0x0000008016177810 */ /* 0x000fe40007ffe0ff */
[----:B------:R-:W-:-:S04]  /*1980*/  IADD3 R3, R3, R5, RZ ;  /* 0x0000000503037210 */ /* 0x000fc80007ffe0ff */
[----:B------:R-:W-:Y:S02]  /*1990*/  LEA.HI.X R5, R2, R24, R3, 0x1, P0 ;  /* 0x0000001802057211 */ /* 0x000fe400000f0c03 */
[----:B------:R-:W-:Y:S02]  /*19a0*/  MOV R2, R23 ;  /* 0x0000001700027202 */ /* 0x000fe40000000f00 */
[----:B--2---:R-:W-:-:S05]  /*19b0*/  PRMT R3, R18, 0x7710, RZ ;  /* 0x0000771012037816 */ /* 0x004fca00000000ff */
[----:B------:R0:W-:Y:S02]  /*19c0*/  STG.E.U16 desc[UR36][R4.64], R3 ;  /* 0x0000000304007986 */ /* 0x0001e4000c101524 */
[----:B0-----:R-:W-:-:S11]  /*19d0*/  HFMA2.MMA R3, -RZ, RZ, 0, 0 ;  /* 0x00000000ff037435 */ /* 0x001fd600000001ff */
.L_x_27351:
[----:B------:R-:W-:Y:S05]  /*19e0*/  BSYNC B7 ;  /* 0x0000000000077941 */ /* 0x000fea0003800000 */
.L_x_27350:
        /* <DEDUP_REMOVED lines=8> */
[----:B------:R-:W-:Y:S02]  /*1a70*/  MOV R3, RZ ;  /* 0x000000ff00037202 */ /* 0x000fe40000000f00 */
        /* <DEDUP_REMOVED lines=349> */
.L_x_27357:
        /* <DEDUP_REMOVED lines=33> */
.L_x_27359:
[----:B------:R-:W-:Y:S05]  /*3260*/  BSYNC B6 ;  /* 0x0000000000067941 */ /* 0x000fea0003800000 */
.L_x_27358:
[----:B------:R-:W2:Y:S01]  /*3270*/  LDG.E.U16 R18, desc[UR36][R18.64] ;  /* 0x0000002412127981 */ /* 0x000ea2000c1e1500 */
[----:B------:R-:W-:Y:S01]  /*3280*/  ULDC.64 UR4, c[0x0][0x498] ;  /* 0x0001260000047ab9 */ /* 0x000fe20000000a00 */
[----:B------:R-:W-:Y:S01]  /*3290*/  IADD3 R23, R23, 0x80, RZ ;  /* 0x0000008017177810 */ /* 0x000fe20007ffe0ff */
[----:B------:R-:W-:Y:S02]  /*32a0*/  IMAD R5, R17, UR4, RZ ;  /* 0x0000000411057c24 */ /* 0x000fe4000f8e02ff */
[----:B------:R-:W-:-:S04]  /*32b0*/  IMAD.WIDE.U32 R2, R16, UR4, RZ ;  /* 0x0000000410027c25 */ /* 0x000fc8000f8e00ff */
[----:B------:R-:W-:Y:S01]  /*32c0*/  IMAD R5, R16, UR5, R5 ;  /* 0x0000000510057c24 */ /* 0x000fe2000f8e0205 */
[----:B------:R-:W-:-:S03]  /*32d0*/  LEA R4, P0, R2, R22, 0x1 ;  /* 0x0000001602047211 */ /* 0x000fc600078008ff */
[----:B------:R-:W-:-:S05]  /*32e0*/  IMAD.IADD R3, R3, 0x1, R5 ;  /* 0x0000000103037824 */ /* 0x000fca00078e0205 */
[----:B------:R-:W-:Y:S02]  /*32f0*/  LEA.HI.X R5, R2, R24, R3, 0x1, P0 ;  /* 0x0000001802057211 */ /* 0x000fe400000f0c03 */
[----:B------:R-:W-:Y:S02]  /*3300*/  MOV R2, R23 ;  /* 0x0000001700027202 */ /* 0x000fe40000000f00 */
[----:B--2---:R-:W-:-:S05]  /*3310*/  PRMT R3, R18, 0x7710, RZ ;  /* 0x0000771012037816 */ /* 0x004fca00000000ff */
[----:B------:R0:W-:Y:S02]  /*3320*/  STG.E.U16 desc[UR36][R4.64], R3 ;  /* 0x0000000304007986 */ /* 0x0001e4000c101524 */
[----:B0-----:R-:W-:-:S11]  /*3330*/  HFMA2.MMA R3, -RZ, RZ, 0, 0 ;  /* 0x00000000ff037435 */ /* 0x001fd600000001ff */
.L_x_27356:
[----:B------:R-:W-:Y:S05]  /*3340*/  BSYNC B7 ;  /* 0x0000000000077941 */ /* 0x000fea0003800000 */
.L_x_27355:
        /* <DEDUP_REMOVED lines=358> */
.L_x_27362:
        /* <DEDUP_REMOVED lines=33> */
.L_x_27364:
[----:B------:R-:W-:Y:S05]  /*4bc0*/  BSYNC B6 ;  /* 0x0000000000067941 */ /* 0x000fea0003800000 */
.L_x_27363:
        /* <DEDUP_REMOVED lines=13> */
.L_x_27361:
[----:B------:R-:W-:Y:S05]  /*4ca0*/  BSYNC B7 ;  /* 0x0000000000077941 */ /* 0x000fea0003800000 */
.L_x_27360:
[----:B------:R-:W-:Y:S02]  /*4cb0*/  ULDC.64 UR4, c[0x0][0x210] ;  /* 0x0000840000047ab9 */ /* 0x000fe40000000a00 */
[----:B------:R-:W-:-:S04]  /*4cc0*/  ISETP.GE.U32.AND P0, PT, R2, UR4, PT ;  /* 0x0000000402007c0c */ /* 0x000fc8000bf06070 */
[----:B------:R-:W-:-:S13]  /*4cd0*/  ISETP.GE.AND.EX P0, PT, R3, UR5, PT, P0 ;  /* 0x0000000503007c0c */ /* 0x000fda000bf06300 */
[----:B------:R-:W-:Y:S05]  /*4ce0*/  @P0 EXIT ;  /* 0x000000000000094d */ /* 0x000fea0003800000 */
        /* <DEDUP_REMOVED lines=353> */
.L_x_27365:
        /* <DEDUP_REMOVED lines=33> */
.L_x_27367:
[----:B------:R-:W-:Y:S05]  /*6510*/  BSYNC B6 ;  /* 0x0000000000067941 */ /* 0x000fea0003800000 */
.L_x_27366:
[----:B------:R-:W2:Y:S01]  /*6520*/  LDG.E.U16 R18, desc[UR36][R18.64] ;  /* 0x0000002412127981 */ /* 0x000ea2000c1e1500 */
[----:B------:R-:W-:Y:S02]  /*6530*/  ULDC.64 UR4, c[0x0][0x498] ;  /* 0x0001260000047ab9 */ /* 0x000fe40000000a00 */
[----:B------:R-:W-:Y:S02]  /*6540*/  IMAD R5, R17, UR4, RZ ;  /* 0x0000000411057c24 */ /* 0x000fe4000f8e02ff */
[----:B------:R-:W-:-:S04]  /*6550*/  IMAD.WIDE.U32 R2, R16, UR4, RZ ;  /* 0x0000000410027c25 */ /* 0x000fc8000f8e00ff */
[----:B------:R-:W-:Y:S01]  /*6560*/  IMAD R5, R16, UR5, R5 ;  /* 0x0000000510057c24 */ /* 0x000fe2000f8e0205 */
[----:B------:R-:W-:-:S04]  /*6570*/  LEA R22, P0, R2, R22, 0x1 ;  /* 0x0000001602167211 */ /* 0x000fc800078008ff */
[----:B------:R-:W-:-:S04]  /*6580*/  IADD3 R0, R3, R5, RZ ;  /* 0x0000000503007210 */ /* 0x000fc80007ffe0ff */
[----:B------:R-:W-:Y:S02]  /*6590*/  LEA.HI.X R23, R2, R23, R0, 0x1, P0 ;  /* 0x0000001702177211 */ /* 0x000fe400000f0c00 */
[----:B--2---:R-:W-:-:S05]  /*65a0*/  PRMT R3, R18, 0x7710, RZ ;  /* 0x0000771012037816 */ /* 0x004fca00000000ff */
[----:B------:R-:W-:Y:S01]  /*65b0*/  STG.E.U16 desc[UR36][R22.64], R3 ;  /* 0x0000000316007986 */ /* 0x000fe2000c101524 */
[----:B------:R-:W-:Y:S05]  /*65c0*/  EXIT ;  /* 0x000000000000794d */ /* 0x000fea0003800000 */
.L_x_27368:
        /* <DEDUP_REMOVED lines=11> */
.L_x_28161:


//--------------------- .text._ZN2at6native24index_elementwise_kernelILi128ELi4EZNS0_22index_copy_kernel_implINS0_10OpaqueTypeILi8EEEEEvRNS_14TensorIteratorElllEUliE_EEvlT1_ --------------------------
	.section	.text._ZN2at6native24index_elementwise_kernelILi128ELi4EZNS0_22index_copy_kernel_implINS0_10OpaqueTypeILi8EEEEEvRNS_14TensorIteratorElllEUliE_EEvlT1_,"ax",@progbits
	.align	128
        .global         _ZN2at6native24index_elementwise_kernelILi128ELi4EZNS0_22index_copy_kernel_implINS0_10OpaqueTypeILi8EEEEEvRNS_14TensorIteratorElllEUliE_EEvlT1_
        .type           _ZN2at6native24index_elementwise_kernelILi128ELi4EZNS0_22index_copy_kernel_implINS0_10OpaqueTypeILi8EEEEEvRNS_14TensorIteratorElllEUliE_EEvlT1_,@function
        .size           _ZN2at6native24index_elementwise_kernelILi128ELi4EZNS0_22index_copy_kernel_implINS0_10OpaqueTypeILi8EEEEEvRNS_14TensorIteratorElllEUliE_EEvlT1_,(.L_x_28162 - _ZN2at6native24index_elementwise_kernelILi128ELi4EZNS0_22index_copy_kernel_implINS0_10OpaqueTypeILi8EEEEEvRNS_14TensorIteratorElllEUliE_EEvlT1_)
        .other          _ZN2at6native24index_elementwise_kernelILi128ELi4EZNS0_22index_copy_kernel_implINS0_10OpaqueTypeILi8EEEEEvRNS_14TensorIteratorElllEUliE_EEvlT1_,@"STO_CUDA_ENTRY STV_DEFAULT"
_ZN2at6native24index_elementwise_kernelILi128ELi4EZNS0_22index_copy_kernel_implINS0_10OpaqueTypeILi8EEEEEvRNS_14TensorIteratorElllEUliE_EEvlT1_:
.text._ZN2at6native24index_elementwise_kernelILi128ELi4EZNS0_22index_copy_kernel_implINS0_10OpaqueTypeILi8EEEEEvRNS_14TensorIteratorElllEUliE_EEvlT1_:
        /* <DEDUP_REMOVED lines=366> */
.L_x_27371:
        /* <DEDUP_REMOVED lines=24> */
[----:B------:R-:W-:Y:S01]  /*1860*/  HFMA2.MMA R8, -RZ, RZ, 0, 1.1503696441650390625e-05 ;  /* 0x000000c1ff087435 */ /* 0x000fe200000001ff */
[----:B------:R-:W-:Y:S01]  /*1870*/  MOV R6, UR4 ;  /* 0x0000000400067c02 */ /* 0x000fe20008000f00 */
[----:B------:R-:W-:Y:S01]  /*1880*/  HFMA2.MMA R13, -RZ, RZ, 0, 0 ;  /* 0x00000000ff0d7435 */ /* 0x000fe200000001ff */
[----:B------:R-:W-:-:S02]  /*1890*/  MOV R7, UR5 ;  /* 0x0000000500077c02 */ /* 0x000fc40008000f00 */
[----:B------:R-:W-:Y:S02]  /*18a0*/  MOV R10, UR6 ;  /* 0x00000006000a7c02 */ /* 0x000fe40008000f00 */
[----:B------:R-:W-:Y:S02]  /*18b0*/  MOV R11, UR7 ;  /* 0x00000007000b7c02 */ /* 0x000fe40008000f00 */
[----:B------:R-:W-:-:S07]  /*18c0*/  MOV R12, 0x1 ;  /* 0x00000001000c7802 */ /* 0x000fce0000000f00 */
[----:B------:R-:W-:-:S07]  /*18d0*/  LEPC R20, `(.L_x_27373) ;  /* 0x000000001014794e */ /* 0x000fce0000000000 */
[----:B0-----:R-:W-:Y:S05]  /*18e0*/  CALL.ABS.NOINC R2 ;  /* 0x0000000002007343 */ /* 0x001fea0003c00000 */
.L_x_27373:
[----:B------:R-:W-:Y:S05]  /*18f0*/  BSYNC B6 ;  /* 0x0000000000067941 */ /* 0x000fea0003800000 */
.L_x_27372:
[----:B------:R-:W2:Y:S01]  /*1900*/  LDG.E.64 R18, desc[UR36][R18.64] ;  /* 0x0000002412127981 */ /* 0x000ea2000c1e1b00 */
[----:B------:R-:W-:Y:S01]  /*1910*/  ULDC.64 UR4, c[0x0][0x498] ;  /* 0x0001260000047ab9 */ /* 0x000fe20000000a00 */
[----:B------:R-:W-:Y:S01]  /*1920*/  LEA R22, R25, R22, 0x9 ;  /* 0x0000001619167211 */ /* 0x000fe200078e48ff */
[----:B------:R-:W-:Y:S02]  /*1930*/  IMAD R5, R17, UR4, RZ ;  /* 0x0000000411057c24 */ /* 0x000fe4000f8e02ff */
[----:B------:R-:W-:-:S04]  /*1940*/  IMAD.WIDE.U32 R2, R16, UR4, RZ ;  /* 0x0000000410027c25 */ /* 0x000fc8000f8e00ff */
[----:B------:R-:W-:Y:S01]  /*1950*/  IMAD R5, R16, UR5, R5 ;  /* 0x0000000510057c24 */ /* 0x000fe2000f8e0205 */
[----:B------:R-:W-:Y:S02]  /*1960*/  LEA R4, P0, R2, R23, 0x3 ;  /* 0x0000001702047211 */ /* 0x000fe400078018ff */
[----:B------:R-:W-:Y:S02]  /*1970*/  IADD3 R23, R22, 0x80, RZ ;  /* 0x0000008016177810 */ /* 0x000fe40007ffe0ff */
[----:B------:R-:W-:-:S04]  /*1980*/  IADD3 R3, R3, R5, RZ ;  /* 0x0000000503037210 */ /* 0x000fc80007ffe0ff */
[----:B------:R-:W-:Y:S02]  /*1990*/  LEA.HI.X R5, R2, R24, R3, 0x3, P0 ;  /* 0x0000001802057211 */ /* 0x000fe400000f1c03 */
[----:B--2---:R-:W-:Y:S02]  /*19a0*/  MOV R3, R19 ;  /* 0x0000001300037202 */ /* 0x004fe40000000f00 */
[----:B------:R-:W-:-:S05]  /*19b0*/  MOV R2, R18 ;  /* 0x0000001200027202 */ /* 0x000fca0000000f00 */
[----:B------:R0:W-:Y:S02]  /*19c0*/  STG.E.64 desc[UR36][R4.64], R2 ;  /* 0x0000000204007986 */ /* 0x0001e4000c101b24 */
[----:B0-----:R-:W-:Y:S01]  /*19d0*/  HFMA2.MMA R3, -RZ, RZ, 0, 0 ;  /* 0x00000000ff037435 */ /* 0x001fe200000001ff */
[----:B------:R-:W-:-:S10]  /*19e0*/  MOV R2, R23 ;  /* 0x0000001700027202 */ /* 0x000fd40000000f00 */
.L_x_27370:
[----:B------:R-:W-:Y:S05]  /*19f0*/  BSYNC B7 ;  /* 0x0000000000077941 */ /* 0x000fea0003800000 */
.L_x_27369:
        /* <DEDUP_REMOVED lines=358> */
.L_x_27376:
        /* <DEDUP_REMOVED lines=33> */
.L_x_27378:
[----:B------:R-:W-:Y:S05]  /*3270*/  BSYNC B6 ;  /* 0x0000000000067941 */ /* 0x000fea0003800000 */
.L_x_27377:
[----:B------:R-:W2:Y:S01]  /*3280*/  LDG.E.64 R18, desc[UR36][R18.64] ;  /* 0x0000002412127981 */ /* 0x000ea2000c1e1b00 */
        /* <DEDUP_REMOVED lines=8> */
[----:B--2---:R-:W-:Y:S02]  /*3310*/  MOV R3, R19 ;  /* 0x0000001300037202 */ /* 0x004fe40000000f00 */
[----:B------:R-:W-:-:S05]  /*3320*/  MOV R2, R18 ;  /* 0x0000001200027202 */ /* 0x000fca0000000f00 */
[----:B------:R0:W-:Y:S02]  /*3330*/  STG.E.64 desc[UR36][R4.64], R2 ;  /* 0x0000000204007986 */ /* 0x0001e4000c101b24 */
[----:B0-----:R-:W-:Y:S01]  /*3340*/  HFMA2.MMA R3, -RZ, RZ, 0, 0 ;  /* 0x00000000ff037435 */ /* 0x001fe200000001ff */
[----:B------:R-:W-:-:S10]  /*3350*/  MOV R2, R23 ;  /* 0x0000001700027202 */ /* 0x000fd40000000f00 */
.L_x_27375:
[----:B------:R-:W-:Y:S05]  /*3360*/  BSYNC B7 ;  /* 0x0000000000077941 */ /* 0x000fea0003800000 */
.L_x_27374:
        /* <DEDUP_REMOVED lines=358> */
.L_x_27381:
        /* <DEDUP_REMOVED lines=14> */
[----:B------:R-:W-:-:S05]  /*4ab0*/  IADD3 R18, P2, R18, UR6, RZ ;  /* 0x0000000612127c10 */ /* 0x000fca000ff5e0ff */
[----:B------:R-:W-:-:S06]  /*4ac0*/  IMAD.X R19, RZ, RZ, UR7, P2 ;  /* 0x00000007ff137e24 */ /* 0x000fcc00090e06ff */
        /* <DEDUP_REMOVED lines=17> */
.L_x_27383:
[----:B------:R-:W-:Y:S05]  /*4be0*/  BSYNC B6 ;  /* 0x0000000000067941 */ /* 0x000fea0003800000 */
.L_x_27382:
[----:B------:R-:W2:Y:S01]  /*4bf0*/  LDG.E.64 R18, desc[UR36][R18.64] ;  /* 0x0000002412127981 */ /* 0x000ea2000c1e1b00 */
[----:B------:R-:W-:Y:S01]  /*4c00*/  ULDC.64 UR4, c[0x0][0x498] ;  /* 0x0001260000047ab9 */ /* 0x000fe20000000a00 */
[----:B------:R-:W-:Y:S01]  /*4c10*/  IADD3 R23, R23, 0x80, RZ ;  /* 0x0000008017177810 */ /* 0x000fe20007ffe0ff */
[----:B------:R-:W-:Y:S02]  /*4c20*/  IMAD R5, R17, UR4, RZ ;  /* 0x0000000411057c24 */ /* 0x000fe4000f8e02ff */
[----:B------:R-:W-:-:S04]  /*4c30*/  IMAD.WIDE.U32 R2, R16, UR4, RZ ;  /* 0x0000000410027c25 */ /* 0x000fc8000f8e00ff */
[----:B------:R-:W-:Y:S01]  /*4c40*/  IMAD R5, R16, UR5, R5 ;  /* 0x0000000510057c24 */ /* 0x000fe2000f8e0205 */
[----:B------:R-:W-:-:S04]  /*4c50*/  LEA R4, P0, R2, R22, 0x3 ;  /* 0x0000001602047211 */ /* 0x000fc800078018ff */
[----:B------:R-:W-:-:S04]  /*4c60*/  IADD3 R3, R3, R5, RZ ;  /* 0x0000000503037210 */ /* 0x000fc80007ffe0ff */
[----:B------:R-:W-:Y:S02]  /*4c70*/  LEA.HI.X R5, R2, R24, R3, 0x3, P0 ;  /* 0x0000001802057211 */ /* 0x000fe400000f1c03 */
[----:B--2---:R-:W-:Y:S02]  /*4c80*/  MOV R3, R19 ;  /* 0x0000001300037202 */ /* 0x004fe40000000f00 */
[----:B------:R-:W-:-:S05]  /*4c90*/  MOV R2, R18 ;  /* 0x0000001200027202 */ /* 0x000fca0000000f00 */
[----:B------:R0:W-:Y:S02]  /*4ca0*/  STG.E.64 desc[UR36][R4.64], R2 ;  /* 0x0000000204007986 */ /* 0x0001e4000c101b24 */
[----:B0-----:R-:W-:Y:S01]  /*4cb0*/  HFMA2.MMA R3, -RZ, RZ, 0, 0 ;  /* 0x00000000ff037435 */ /* 0x001fe200000001ff */
[----:B------:R-:W-:-:S10]  /*4cc0*/  MOV R2, R23 ;  /* 0x0000001700027202 */ /* 0x000fd40000000f00 */
.L_x_27380:
[----:B------:R-:W-:Y:S05]  /*4cd0*/  BSYNC B7 ;  /* 0x0000000000077941 */ /* 0x000fea0003800000 */
.L_x_27379:
        /* <DEDUP_REMOVED lines=357> */
.L_x_27384:
        /* <DEDUP_REMOVED lines=33> */
.L_x_27386:
[----:B------:R-:W-:Y:S05]  /*6540*/  BSYNC B6 ;  /* 0x0000000000067941 */ /* 0x000fea0003800000 */
.L_x_27385:
[----:B------:R-:W2:Y:S01]  /*6550*/  LDG.E.64 R18, desc[UR36][R18.64] ;  /* 0x0000002412127981 */ /* 0x000ea2000c1e1b00 */
[----:B------:R-:W-:Y:S02]  /*6560*/  ULDC.64 UR4, c[0x0][0x498] ;  /* 0x0001260000047ab9 */ /* 0x000fe40000000a00 */
        /* <DEDUP_REMOVED lines=8> */
[----:B------:R-:W-:Y:S01]  /*65f0*/  STG.E.64 desc[UR36][R22.64], R2 ;  /* 0x0000000216007986 */ /* 0x000fe2000c101b24 */
[----:B------:R-:W-:Y:S05]  /*6600*/  EXIT ;  /* 0x000000000000794d */ /* 0x000fea0003800000 */
.L_x_27387:
        /* <DEDUP_REMOVED lines=15> */
.L_x_28162:


//--------------------- .text._ZN2at6native24index_elementwise_kernelILi128ELi4EZNS0_22index_copy_kernel_implINS0_10OpaqueTypeILi4EEEEEvRNS_14TensorIteratorElllEUliE_EEvlT1_ --------------------------
	.section	.text._ZN2at6native24index_elementwise_kernelILi128ELi4EZNS0_22index_copy_kernel_implINS0_10OpaqueTypeILi4EEEEEvRNS_14TensorIteratorElllEUliE_EEvlT1_,"ax",@progbits
	.align	128
        .global         _ZN2at6native24index_elementwise_kernelILi128ELi4EZNS0_22index_copy_kernel_implINS0_10OpaqueTypeILi4EEEEEvRNS_14TensorIteratorElllEUliE_EEvlT1_
        .type           _ZN2at6native24index_elementwise_kernelILi128ELi4EZNS0_22index_copy_kernel_implINS0_10OpaqueTypeILi4EEEEEvRNS_14TensorIteratorElllEUliE_EEvlT1_,@function
        .size           _ZN2at6native24index_elementwise_kernelILi128ELi4EZNS0_22index_copy_kernel_implINS0_10OpaqueTypeILi4EEEEEvRNS_14TensorIteratorElllEUliE_EEvlT1_,(.L_x_28163 - _ZN2at6native24index_elementwise_kernelILi128ELi4EZNS0_22index_copy_kernel_implINS0_10OpaqueTypeILi4EEEEEvRNS_14TensorIteratorElllEUliE_EEvlT1_)
        .other          _ZN2at6native24index_elementwise_kernelILi128ELi4EZNS0_22index_copy_kernel_implINS0_10OpaqueTypeILi4EEEEEvRNS_14TensorIteratorElllEUliE_EEvlT1_,@"STO_CUDA_ENTRY STV_DEFAULT"
_ZN2at6native24index_elementwise_kernelILi128ELi4EZNS0_22index_copy_kernel_implINS0_10OpaqueTypeILi4EEEEEvRNS_14TensorIteratorElllEUliE_EEvlT1_:
.text._ZN2at6native24index_elementwise_kernelILi128ELi4EZNS0_22index_copy_kernel_implINS0_10OpaqueTypeILi4EEEEEvRNS_14TensorIteratorElllEUliE_EEvlT1_:
        /* <DEDUP_REMOVED lines=366> */
.L_x_27390:
        /* <DEDUP_REMOVED lines=33> */
.L_x_27392:
[----:B------:R-:W-:Y:S05]  /*18f0*/  BSYNC B6 ;  /* 0x0000000000067941 */ /* 0x000fea0003800000 */
.L_x_27391:
[----:B------:R-:W2:Y:S01]  /*1900*/  LDG.E R19, desc[UR36][R18.64] ;  /* 0x0000002412137981 */ /* 0x000ea2000c1e1900 */
        /* <DEDUP_REMOVED lines=8> */
[----:B------:R-:W-:Y:S01]  /*1990*/  LEA.HI.X R5, R2, R24, R3, 0x2, P0 ;  /* 0x0000001802057211 */ /* 0x000fe200000f1403 */
[----:B------:R-:W-:Y:S01]  /*19a0*/  HFMA2.MMA R3, -RZ, RZ, 0, 0 ;  /* 0x00000000ff037435 */ /* 0x000fe200000001ff */
[----:B------:R-:W-:-:S03]  /*19b0*/  MOV R2, R23 ;  /* 0x0000001700027202 */ /* 0x000fc60000000f00 */
[----:B--2---:R0:W-:Y:S07]  /*19c0*/  STG.E desc[UR36][R4.64], R19 ;  /* 0x0000001304007986 */ /* 0x0041ee000c101924 */
.L_x_27389:
[----:B------:R-:W-:Y:S05]  /*19d0*/  BSYNC B7 ;  /* 0x0000000000077941 */ /* 0x000fea0003800000 */
.L_x_27388:
        /* <DEDUP_REMOVED lines=358> */
.L_x_27395:
        /* <DEDUP_REMOVED lines=15> */
[----:B0-----:R-:W-:-:S07]  /*3130*/  IADD3.X R19, RZ, UR7, RZ, P2, !PT ;  /* 0x00000007ff137c10 */ /* 0x001fce00097fe4ff */
        /* <DEDUP_REMOVED lines=17> */
.L_x_27397:
[----:B------:R-:W-:Y:S05]  /*3250*/  BSYNC B6 ;  /* 0x0000000000067941 */ /* 0x000fea0003800000 */
.L_x_27396:
[----:B------:R-:W2:Y:S01]  /*3260*/  LDG.E R19, desc[UR36][R18.64] ;  /* 0x0000002412137981 */ /* 0x000ea2000c1e1900 */
        /* <DEDUP_REMOVED lines=10> */
[----:B--2---:R1:W-:Y:S07]  /*3310*/  STG.E desc[UR36][R4.64], R19 ;  /* 0x0000001304007986 */ /* 0x0043ee000c101924 */
.L_x_27394:
[----:B------:R-:W-:Y:S05]  /*3320*/  BSYNC B7 ;  /* 0x0000000000077941 */ /* 0x000fea0003800000 */
.L_x_27393:
        /* <DEDUP_REMOVED lines=358> */
.L_x_27400:
        /* <DEDUP_REMOVED lines=15> */
[----:B01----:R-:W-:-:S07]  /*4a80*/  IADD3.X R19, RZ, UR7, RZ, P2, !PT ;  /* 0x00000007ff137c10 */ /* 0x003fce00097fe4ff */
        /* <DEDUP_REMOVED lines=17> */
.L_x_27402:
[----:B------:R-:W-:Y:S05]  /*4ba0*/  BSYNC B6 ;  /* 0x0000000000067941 */ /* 0x000fea0003800000 */
.L_x_27401:
        /* <DEDUP_REMOVED lines=12> */
.L_x_27399:
[----:B------:R-:W-:Y:S05]  /*4c70*/  BSYNC B7 ;  /* 0x0000000000077941 */ /* 0x000fea0003800000 */
.L_x_27398:
        /* <DEDUP_REMOVED lines=357> */
.L_x_27403:
        /* <DEDUP_REMOVED lines=15> */
[----:B012---:R-:W-:-:S07]  /*63c0*/  IADD3.X R19, RZ, UR7, RZ, P2, !PT ;  /* 0x00000007ff137c10 */ /* 0x007fce00097fe4ff */
        /* <DEDUP_REMOVED lines=17> */
.L_x_27405:
[----:B------:R-:W-:Y:S05]  /*64e0*/  BSYNC B6 ;  /* 0x0000000000067941 */ /* 0x000fea0003800000 */
.L_x_27404:
[----:B------:R-:W2:Y:S01]  /*64f0*/  LDG.E R19, desc[UR36][R18.64] ;  /* 0x0000002412137981 */ /* 0x000ea2000c1e1900 */
[----:B------:R-:W-:Y:S02]  /*6500*/  ULDC.64 UR4, c[0x0][0x498] ;  /* 0x0001260000047ab9 */ /* 0x000fe40000000a00 */
[----:B------:R-:W-:Y:S02]  /*6510*/  IMAD R5, R17, UR4, RZ ;  /* 0x0000000411057c24 */ /* 0x000fe4000f8e02ff */
[----:B------:R-:W-:-:S04]  /*6520*/  IMAD.WIDE.U32 R2, R16, UR4, RZ ;  /* 0x0000000410027c25 */ /* 0x000fc8000f8e00ff */
[----:B------:R-:W-:Y:S01]  /*6530*/  IMAD R5, R16, UR5, R5 ;  /* 0x0000000510057c24 */ /* 0x000fe2000f8e0205 */
[----:B------:R-:W-:-:S04]  /*6540*/  LEA R22, P0, R2, R22, 0x2 ;  /* 0x0000001602167211 */ /* 0x000fc800078010ff */
[----:B------:R-:W-:-:S04]  /*6550*/  IADD3 R0, R3, R5, RZ ;  /* 0x0000000503007210 */ /* 0x000fc80007ffe0ff */
[----:B------:R-:W-:-:S05]  /*6560*/  LEA.HI.X R23, R2, R23, R0, 0x2, P0 ;  /* 0x0000001702177211 */ /* 0x000fca00000f1400 */
[----:B--2---:R-:W-:Y:S01]  /*6570*/  STG.E desc[UR36][R22.64], R19 ;  /* 0x0000001316007986 */ /* 0x004fe2000c101924 */
[----:B------:R-:W-:Y:S05]  /*6580*/  EXIT ;  /* 0x000000000000794d */ /* 0x000fea0003800000 */
.L_x_27406:
        /* <DEDUP_REMOVED lines=15> */
.L_x_28163:


//--------------------- .text._ZN2at6native24index_elementwise_kernelILi128ELi4EZNS0_22index_copy_kernel_implINS0_10OpaqueTypeILi1EEEEEvRNS_14TensorIteratorElllEUliE_EEvlT1_ --------------------------
	.section	.text._ZN2at6native24index_elementwise_kernelILi128ELi4EZNS0_22index_copy_kernel_implINS0_10OpaqueTypeILi1EEEEEvRNS_14TensorIteratorElllEUliE_EEvlT1_,"ax",@progbits
	.align	128
        .global         _ZN2at6native24index_elementwise_kernelILi128ELi4EZNS0_22index_copy_kernel_implINS0_10OpaqueTypeILi1EEEEEvRNS_14TensorIteratorElllEUliE_EEvlT1_
        .type           _ZN2at6native24index_elementwise_kernelILi128ELi4EZNS0_22index_copy_kernel_implINS0_10OpaqueTypeILi1EEEEEvRNS_14TensorIteratorElllEUliE_EEvlT1_,@function
        .size           _ZN2at6native24index_elementwise_kernelILi128ELi4EZNS0_22index_copy_kernel_implINS0_10OpaqueTypeILi1EEEEEvRNS_14TensorIteratorElllEUliE_EEvlT1_,(.L_x_28164 - _ZN2at6native24index_elementwise_kernelILi128ELi4EZNS0_22index_copy_kernel_implINS0_10OpaqueTypeILi1EEEEEvRNS_14TensorIteratorElllEUliE_EEvlT1_)
        .other          _ZN2at6native24index_elementwise_kernelILi128ELi4EZNS0_22index_copy_kernel_implINS0_10OpaqueTypeILi1EEEEEvRNS_14TensorIteratorElllEUliE_EEvlT1_,@"STO_CUDA_ENTRY STV_DEFAULT"
_ZN2at6native24index_elementwise_kernelILi128ELi4EZNS0_22index_copy_kernel_implINS0_10OpaqueTypeILi1EEEEEvRNS_14TensorIteratorElllEUliE_EEvlT1_:
.text._ZN2at6native24index_elementwise_kernelILi128ELi4EZNS0_22index_copy_kernel_implINS0_10OpaqueTypeILi1EEEEEvRNS_14TensorIteratorElllEUliE_EEvlT1_:
        /* <DEDUP_REMOVED lines=350> */
[----:B------:R-:W1:Y:S08]  /*15e0*/  @P0 LDC R11, c[0x0][0x33c] ;  /* 0x0000cf00ff0b0b82 */ /* 0x000e700000000800 */
[----:B------:R-:W2:Y:S08]  /*15f0*/  @P0 LDC.64 R4, c[0x0][0x468] ;  /* 0x00011a00ff040b82 */ /* 0x000eb00000000a00 */
[----:B------:R-:W3:Y:S01]  /*1600*/  @P0 LDC R10, c[0x0][0x470] ;  /* 0x00011c00ff0a0b82 */ /* 0x000ee20000000800 */
        /* <DEDUP_REMOVED lines=9> */
[----:B------:R-:W-:Y:S02]  /*16a0*/  IMAD R18, R3, UR7, R18 ;  /* 0x0000000703127c24 */ /* 0x000fe4000f8e0212 */
[----:B--2---:R-:W-:-:S02]  /*16b0*/  @P0 IMAD R24, R7, R4, R24 ;  /* 0x0000000407180224 */ /* 0x004fc400078e0218 */
[C---:B------:R-:W-:Y:S02]  /*16c0*/  @P0 IMAD R0, R7.reuse, R5, R0 ;  /* 0x0000000507000224 */ /* 0x040fe400078e0200 */
[----:B---3--:R-:W-:-:S07]  /*16d0*/  @P0 IMAD R18, R7, R10, R18 ;  /* 0x0000000a07120224 */ /* 0x008fce00078e0212 */
.L_x_27409:
        /* <DEDUP_REMOVED lines=11> */
[----:B------:R-:W-:-:S02]  /*1790*/  ISETP.GE.AND.EX P1, PT, R17, UR7, PT, P1 ;  /* 0x0000000711007c0c */ /* 0x000fc4000bf26310 */
[----:B------:R-:W-:-:S13]  /*17a0*/  ISETP.GT.AND.EX P0, PT, R17, -0x1, PT, P0 ;  /* 0xffffffff1100780c */ /* 0x000fda0003f04300 */
        /* <DEDUP_REMOVED lines=17> */
.L_x_27411:
[----:B------:R-:W-:Y:S05]  /*18c0*/  BSYNC B6 ;  /* 0x0000000000067941 */ /* 0x000fea0003800000 */
.L_x_27410:
[----:B------:R-:W2:Y:S01]  /*18d0*/  LDG.E.U8 R19, desc[UR36][R18.64] ;  /* 0x0000002412137981 */ /* 0x000ea2000c1e1100 */
[----:B------:R-:W-:Y:S01]  /*18e0*/  HFMA2.MMA R3, -RZ, RZ, 0, 0 ;  /* 0x00000000ff037435 */ /* 0x000fe200000001ff */
[----:B------:R-:W-:Y:S01]  /*18f0*/  MOV R2, R24 ;  /* 0x0000001800027202 */ /* 0x000fe20000000f00 */
[----:B------:R-:W-:Y:S01]  /*1900*/  ULDC.64 UR4, c[0x0][0x498] ;  /* 0x0001260000047ab9 */ /* 0x000fe20000000a00 */
[----:B------:R-:W-:Y:S01]  /*1910*/  ULDC.64 UR6, c[0x0][0x478] ;  /* 0x00011e0000067ab9 */ /* 0x000fe20000000a00 */
[----:B------:R-:W-:Y:S01]  /*1920*/  IMAD R5, R17, UR4, RZ ;  /* 0x0000000411057c24 */ /* 0x000fe2000f8e02ff */
[----:B------:R-:W-:-:S03]  /*1930*/  LEA R22, R25, R22, 0x9 ;  /* 0x0000001619167211 */ /* 0x000fc600078e48ff */
[----:B------:R-:W-:Y:S01]  /*1940*/  IMAD R5, R16, UR5, R5 ;  /* 0x0000000510057c24 */ /* 0x000fe2000f8e0205 */
[----:B------:R-:W-:Y:S01]  /*1950*/  IADD3 R23, R22, 0x80, RZ ;  /* 0x0000008016177810 */ /* 0x000fe20007ffe0ff */
[----:B------:R-:W-:-:S03]  /*1960*/  IMAD.WIDE.U32 R2, R16, UR4, R2 ;  /* 0x0000000410027c25 */ /* 0x000fc6000f8e0002 */
[----:B------:R-:W-:-:S04]  /*1970*/  IADD3 R2, P0, R2, UR6, RZ ;  /* 0x0000000602027c10 */ /* 0x000fc8000ff1e0ff */
[----:B------:R-:W-:-:S05]  /*1980*/  IADD3.X R3, R3, UR7, R5, P0, !PT ;  /* 0x0000000703037c10 */ /* 0x000fca00087fe405 */
[----:B--2---:R0:W-:Y:S02]  /*1990*/  STG.E.U8 desc[UR36][R2.64], R19 ;  /* 0x0000001302007986 */ /* 0x0041e4000c101124 */
[----:B0-----:R-:W-:Y:S01]  /*19a0*/  HFMA2.MMA R3, -RZ, RZ, 0, 0 ;  /* 0x00000000ff037435 */ /* 0x001fe200000001ff */
[----:B------:R-:W-:-:S10]  /*19b0*/  MOV R2, R23 ;  /* 0x0000001700027202 */ /* 0x000fd40000000f00 */
.L_x_27408:
[----:B------:R-:W-:Y:S05]  /*19c0*/  BSYNC B7 ;  /* 0x0000000000077941 */ /* 0x000fea0003800000 */
.L_x_27407:
        /* <DEDUP_REMOVED lines=341> */
[----:B------:R-:W-:-:S06]  /*2f20*/  ULDC UR4, c[0x0][0x45c] ;  /* 0x0001170000047ab9 */ /* 0x000fcc0000000800 */
        /* <DEDUP_REMOVED lines=16> */
.L_x_27414:
        /* <DEDUP_REMOVED lines=30> */
.L_x_27416:
[----:B------:R-:W-:Y:S05]  /*3210*/  BSYNC B6 ;  /* 0x0000000000067941 */ /* 0x000fea0003800000 */
.L_x_27415:
[----:B------:R-:W2:Y:S01]  /*3220*/  LDG.E.U8 R19, desc[UR36][R18.64] ;  /* 0x0000002412137981 */ /* 0x000ea2000c1e1100 */
[----:B------:R-:W-:Y:S01]  /*3230*/  HFMA2.MMA R3, -RZ, RZ, 0, 0 ;  /* 0x00000000ff037435 */ /* 0x000fe200000001ff */
[----:B------:R-:W-:Y:S01]  /*3240*/  MOV R2, R22 ;  /* 0x0000001600027202 */ /* 0x000fe20000000f00 */
[----:B------:R-:W-:Y:S01]  /*3250*/  ULDC.64 UR4, c[0x0][0x498] ;  /* 0x0001260000047ab9 */ /* 0x000fe20000000a00 */
[----:B------:R-:W-:Y:S01]  /*3260*/  ULDC.64 UR6, c[0x0][0x478] ;  /* 0x00011e0000067ab9 */ /* 0x000fe20000000a00 */
[----:B------:R-:W-:Y:S01]  /*3270*/  IMAD R5, R17, UR4, RZ ;  /* 0x0000000411057c24 */ /* 0x000fe2000f8e02ff */
[----:B------:R-:W-:-:S03]  /*3280*/  IADD3 R23, R23, 0x80, RZ ;  /* 0x0000008017177810 */ /* 0x000fc60007ffe0ff */
[C---:B------:R-:W-:Y:S02]  /*3290*/  IMAD R5, R16.reuse, UR5, R5 ;  /* 0x0000000510057c24 */ /* 0x040fe4000f8e0205 */
[----:B------:R-:W-:-:S03]  /*32a0*/  IMAD.WIDE.U32 R2, R16, UR4, R2 ;  /* 0x0000000410027c25 */ /* 0x000fc6000f8e0002 */
[----:B------:R-:W-:-:S04]  /*32b0*/  IADD3 R2, P0, R2, UR6, RZ ;  /* 0x0000000602027c10 */ /* 0x000fc8000ff1e0ff */
[----:B------:R-:W-:-:S05]  /*32c0*/  IADD3.X R3, R3, UR7, R5, P0, !PT ;  /* 0x0000000703037c10 */ /* 0x000fca00087fe405 */
[----:B--2---:R0:W-:Y:S02]  /*32d0*/  STG.E.U8 desc[UR36][R2.64], R19 ;  /* 0x0000001302007986 */ /* 0x0041e4000c101124 */
[----:B0-----:R-:W-:Y:S01]  /*32e0*/  HFMA2.MMA R3, -RZ, RZ, 0, 0 ;  /* 0x00000000ff037435 */ /* 0x001fe200000001ff */
[----:B------:R-:W-:-:S10]  /*32f0*/  MOV R2, R23 ;  /* 0x0000001700027202 */ /* 0x000fd40000000f00 */
.L_x_27413:
[----:B------:R-:W-:Y:S05]  /*3300*/  BSYNC B7 ;  /* 0x0000000000077941 */ /* 0x000fea0003800000 */
.L_x_27412:
        /* <DEDUP_REMOVED lines=358> */
.L_x_27419:
        /* <DEDUP_REMOVED lines=30> */
.L_x_27421:
[----:B------:R-:W-:Y:S05]  /*4b50*/  BSYNC B6 ;  /* 0x0000000000067941 */ /* 0x000fea0003800000 */
.L_x_27420:
        /* <DEDUP_REMOVED lines=14> */
.L_x_27418:
[----:B------:R-:W-:Y:S05]  /*4c40*/  BSYNC B7 ;  /* 0x0000000000077941 */ /* 0x000fea0003800000 */
.L_x_27417:
        /* <DEDUP_REMOVED lines=357> */
.L_x_27422:
        /* <DEDUP_REMOVED lines=30> */
.L_x_27424:
[----:B------:R-:W-:Y:S05]  /*6480*/  BSYNC B6 ;  /* 0x0000000000067941 */ /* 0x000fea0003800000 */
.L_x_27423:
[----:B------:R-:W2:Y:S01]  /*6490*/  LDG.E.U8 R19, desc[UR36][R18.64] ;  /* 0x0000002412137981 */ /* 0x000ea2000c1e1100 */
[----:B------:R-:W-:Y:S01]  /*64a0*/  MOV R23, RZ ;  /* 0x000000ff00177202 */ /* 0x000fe20000000f00 */
[----:B------:R-:W-:Y:S01]  /*64b0*/  ULDC.64 UR4, c[0x0][0x498] ;  /* 0x0001260000047ab9 */ /* 0x000fe20000000a00 */
[----:B------:R-:W-:Y:S01]  /*64c0*/  ULDC.64 UR6, c[0x0][0x478] ;  /* 0x00011e0000067ab9 */ /* 0x000fe20000000a00 */
[----:B------:R-:W-:Y:S02]  /*64d0*/  IMAD R5, R17, UR4, RZ ;  /* 0x0000000411057c24 */ /* 0x000fe4000f8e02ff */
[----:B------:R-:W-:-:S04]  /*64e0*/  IMAD.WIDE.U32 R2, R16, UR4, R22 ;  /* 0x0000000410027c25 */ /* 0x000fc8000f8e0016 */
[----:B------:R-:W-:Y:S01]  /*64f0*/  IMAD R5, R16, UR5, R5 ;  /* 0x0000000510057c24 */ /* 0x000fe2000f8e0205 */
[----:B------:R-:W-:-:S04]  /*6500*/  IADD3 R2, P0, R2, UR6, RZ ;  /* 0x0000000602027c10 */ /* 0x000fc8000ff1e0ff */
[----:B------:R-:W-:-:S05]  /*6510*/  IADD3.X R3, R3, UR7, R5, P0, !PT ;  /* 0x0000000703037c10 */ /* 0x000fca00087fe405 */
[----:B--2---:R-:W-:Y:S01]  /*6520*/  STG.E.U8 desc[UR36][R2.64], R19 ;  /* 0x0000001302007986 */ /* 0x004fe2000c101124 */
[----:B------:R-:W-:Y:S05]  /*6530*/  EXIT ;  /* 0x000000000000794d */ /* 0x000fea0003800000 */
.L_x_27425:
        /* <DEDUP_REMOVED lines=12> */
.L_x_28164:


//--------------------- .text._ZN2at6native24index_elementwise_kernelILi128ELi4EZNS0_22index_fill_kernel_implINS0_10OpaqueTypeILi16EEEEEvRNS_14TensorIteratorElllT_EUliE_EEvlT1_ --------------------------
	.section	.text._ZN2at6native24index_elementwise_kernelILi128ELi4EZNS0_22index_fill_kernel_implINS0_10OpaqueTypeILi16EEEEEvRNS_14TensorIteratorElllT_EUliE_EEvlT1_,"ax",@progbits
	.align	128
        .global         _ZN2at6native24index_elementwise_kernelILi128ELi4EZNS0_22index_fill_kernel_implINS0_10OpaqueTypeILi16EEEEEvRNS_14TensorIteratorElllT_EUliE_EEvlT1_
        .type           _ZN2at6native24index_elementwise_kernelILi128ELi4EZNS0_22index_fill_kernel_implINS0_10OpaqueTypeILi16EEEEEvRNS_14TensorIteratorElllT_EUliE_EEvlT1_,@function
        .size           _ZN2at6native24index_elementwise_kernelILi128ELi4EZNS0_22index_fill_kernel_implINS0_10OpaqueTypeILi16EEEEEvRNS_14TensorIteratorElllT_EUliE_EEvlT1_,(.L_x_28165 - _ZN2at6native24index_elementwise_kernelILi128ELi4EZNS0_22index_fill_kernel_implINS0_10OpaqueTypeILi16EEEEEvRNS_14TensorIteratorElllT_EUliE_EEvlT1_)
        .other          _ZN2at6native24index_elementwise_kernelILi128ELi4EZNS0_22index_fill_kernel_implINS0_10OpaqueTypeILi16EEEEEvRNS_14TensorIteratorElllT_EUliE_EEvlT1_,@"STO_CUDA_ENTRY STV_DEFAULT"
_ZN2at6native24index_elementwise_kernelILi128ELi4EZNS0_22index_fill_kernel_implINS0_10OpaqueTypeILi16EEEEEvRNS_14TensorIteratorElllT_EUliE_EEvlT1_:
.text._ZN2at6native24index_elementwise_kernelILi128ELi4EZNS0_22index_fill_kernel_implINS0_10OpaqueTypeILi16EEEEEvRNS_14TensorIteratorElllT_EUliE_EEvlT1_:
        /* <DEDUP_REMOVED lines=315> */
.L_x_27428:
        /* <DEDUP_REMOVED lines=23> */
[----:B------:R-:W-:Y:S01]  /*1520*/  HFMA2.MMA R8, -RZ, RZ, 0, 9.17911529541015625e-06 ;  /* 0x0000009aff087435 */ /* 0x000fe200000001ff */
        /* <DEDUP_REMOVED lines=8> */
.L_x_27430:
[----:B------:R-:W-:Y:S05]  /*15b0*/  BSYNC B6 ;  /* 0x0000000000067941 */ /* 0x000fea0003800000 */
.L_x_27429:
[--C-:B------:R-:W-:Y:S01]  /*15c0*/  SHF.R.S32.HI R3, RZ, 0x1f, R17.reuse ;  /* 0x0000001fff037819 */ /* 0x100fe20000011411 */
[----:B------:R-:W-:Y:S01]  /*15d0*/  ULDC.64 UR4, c[0x0][0x428] ;  /* 0x00010a0000047ab9 */ /* 0x000fe20000000a00 */
[----:B------:R-:W-:Y:S01]  /*15e0*/  SHF.R.S32.HI R9, RZ, 0x1f, R17 ;  /* 0x0000001fff097819 */ /* 0x000fe20000011411 */
[----:B------:R-:W0:Y:S01]  /*15f0*/  LDC.64 R4, c[0x0][0x440] ;  /* 0x00011000ff047b82 */ /* 0x000e220000000a00 */
[----:B------:R-:W-:Y:S02]  /*1600*/  LOP3.LUT R3, R3, UR4, RZ, 0xc0, !PT ;  /* 0x0000000403037c12 */ /* 0x000fe4000f8ec0ff */
[----:B------:R-:W-:Y:S01]  /*1610*/  LOP3.LUT R9, R9, UR5, RZ, 0xc0, !PT ;  /* 0x0000000509097c12 */ /* 0x000fe2000f8ec0ff */
[----:B------:R-:W-:Y:S01]  /*1620*/  ULDC.64 UR4, c[0x0][0x430] ;  /* 0x00010c0000047ab9 */ /* 0x000fe20000000a00 */
[----:B------:R-:W-:Y:S02]  /*1630*/  IADD3 R0, P0, R16, R3, RZ ;  /* 0x0000000310007210 */ /* 0x000fe40007f1e0ff */
[----:B------:R-:W-:Y:S01]  /*1640*/  LEA R18, R18, R23, 0x9 ;  /* 0x0000001712127211 */ /* 0x000fe200078e48ff */
[----:B------:R-:W0:Y:S02]  /*1650*/  LDC.64 R6, c[0x0][0x448] ;  /* 0x00011200ff067b82 */ /* 0x000e240000000a00 */
[----:B------:R-:W-:-:S02]  /*1660*/  IMAD.X R16, R17, 0x1, R9, P0 ;  /* 0x0000000111107824 */ /* 0x000fc400000e0609 */
[----:B------:R-:W-:-:S04]  /*1670*/  IMAD.WIDE.U32 R2, R0, UR4, RZ ;  /* 0x0000000400027c25 */ /* 0x000fc8000f8e00ff */
[----:B------:R-:W-:Y:S01]  /*1680*/  IMAD R9, R16, UR4, RZ ;  /* 0x0000000410097c24 */ /* 0x000fe2000f8e02ff */
[----:B------:R-:W-:-:S03]  /*1690*/  LEA R8, P0, R2, R22, 0x4 ;  /* 0x0000001602087211 */ /* 0x000fc600078020ff */
[----:B------:R-:W-:-:S05]  /*16a0*/  IMAD R9, R0, UR5, R9 ;  /* 0x0000000500097c24 */ /* 0x000fca000f8e0209 */
[----:B------:R-:W-:Y:S02]  /*16b0*/  IADD3 R0, R3, R9, RZ ;  /* 0x0000000903007210 */ /* 0x000fe40007ffe0ff */
[----:B------:R-:W-:Y:S02]  /*16c0*/  MOV R3, RZ ;  /* 0x000000ff00037202 */ /* 0x000fe40000000f00 */
[----:B------:R-:W-:Y:S02]  /*16d0*/  LEA.HI.X R9, R2, R19, R0, 0x4, P0 ;  /* 0x0000001302097211 */ /* 0x000fe400000f2400 */
[----:B------:R-:W-:-:S03]  /*16e0*/  IADD3 R19, R18, 0x80, RZ ;  /* 0x0000008012137810 */ /* 0x000fc60007ffe0ff */
[----:B0-----:R0:W-:Y:S02]  /*16f0*/  STG.E.128 desc[UR36][R8.64], R4 ;  /* 0x0000000408007986 */ /* 0x0011e4000c101d24 */
[----:B------:R-:W-:-:S07]  /*1700*/  IMAD.MOV.U32 R2, RZ, RZ, R19 ;  /* 0x000000ffff027224 */ /* 0x000fce00078e0013 */
.L_x_27427:
[----:B------:R-:W-:Y:S05]  /*1710*/  BSYNC B7 ;  /* 0x0000000000077941 */ /* 0x000fea0003800000 */
.L_x_27426:
        /* <DEDUP_REMOVED lines=8> */
[----:B-1----:R-:W-:-:S13]  /*17a0*/  ISETP.NE.AND P0, PT, R2, RZ, PT ;  /* 0x000000ff0200720c */ /* 0x002fda0003f05270 */
[----:B------:R-:W-:Y:S05]  /*17b0*/  @!P0 BRA `(.L_x_27433) ;  /* 0x0000001000a48947 */ /* 0x000fea0003800000 */
[----:B------:R-:W-:Y:S01]  /*17c0*/  IMAD.MOV.U32 R18, RZ, RZ, RZ ;  /* 0x000000ffff127224 */ /* 0x000fe200078e00ff */
[----:B------:R-:W-:Y:S01]  /*17d0*/  ULDC.64 UR4, c[0x0][0x228] ;  /* 0x00008a0000047ab9 */ /* 0x000fe20000000a00 */
[----:B------:R-:W-:Y:S02]  /*17e0*/  ISETP.NE.AND P0, PT, R2, 0x1, PT ;  /* 0x000000010200780c */ /* 0x000fe40003f05270 */
[----:B0-----:R-:W-:Y:S01]  /*17f0*/  IMAD.HI.U32 R4, R19, UR4, R18 ;  /* 0x0000000413047c27 */ /* 0x001fe2000f8e0012 */
        /* <DEDUP_REMOVED lines=293> */
.L_x_27433:
        /* <DEDUP_REMOVED lines=20> */
[----:B------:R-:W-:Y:S01]  /*2b90*/  MOV R5, UR5 ;  /* 0x0000000500057c02 */ /* 0x000fe20008000f00 */
[----:B------:R-:W-:Y:S01]  /*2ba0*/  ULDC.64 UR4, c[0x4][0x4c0] ;  /* 0x0101300000047ab9 */ /* 0x000fe20000000a00 */
[----:B------:R-:W0:Y:S01]  /*2bb0*/  LDC.64 R2, c[0x4][R2] ;  /* 0x0100000002027b82 */ /* 0x000e220000000a00 */
[----:B------:R-:W-:Y:S01]  /*2bc0*/  HFMA2.MMA R8, -RZ, RZ, 0, 9.17911529541015625e-06 ;  /* 0x0000009aff087435 */ /* 0x000fe200000001ff */
        /* <DEDUP_REMOVED lines=8> */
.L_x_27435:
[----:B------:R-:W-:Y:S05]  /*2c50*/  BSYNC B6 ;  /* 0x0000000000067941 */ /* 0x000fea0003800000 */
.L_x_27434:
[--C-:B------:R-:W-:Y:S01]  /*2c60*/  SHF.R.S32.HI R3, RZ, 0x1f, R17.reuse ;  /* 0x0000001fff037819 */ /* 0x100fe20000011411 */
[----:B------:R-:W-:Y:S01]  /*2c70*/  ULDC.64 UR4, c[0x0][0x428] ;  /* 0x00010a0000047ab9 */ /* 0x000fe20000000a00 */
[----:B0-----:R-:W-:Y:S01]  /*2c80*/  SHF.R.S32.HI R9, RZ, 0x1f, R17 ;  /* 0x0000001fff097819 */ /* 0x001fe20000011411 */
[----:B------:R-:W0:Y:S01]  /*2c90*/  LDC.64 R4, c[0x0][0x440] ;  /* 0x00011000ff047b82 */ /* 0x000e220000000a00 */
[----:B------:R-:W-:Y:S02]  /*2ca0*/  LOP3.LUT R3, R3, UR4, RZ, 0xc0, !PT ;  /* 0x0000000403037c12 */ /* 0x000fe4000f8ec0ff */
[----:B------:R-:W-:Y:S01]  /*2cb0*/  LOP3.LUT R9, R9, UR5, RZ, 0xc0, !PT ;  /* 0x0000000509097c12 */ /* 0x000fe2000f8ec0ff */
[----:B------:R-:W-:Y:S01]  /*2cc0*/  ULDC.64 UR4, c[0x0][0x430] ;  /* 0x00010c0000047ab9 */ /* 0x000fe20000000a00 */
[----:B------:R-:W-:Y:S02]  /*2cd0*/  IADD3 R0, P0, R16, R3, RZ ;  /* 0x0000000310007210 */ /* 0x000fe40007f1e0ff */
[----:B------:R-:W-:Y:S01]  /*2ce0*/  IADD3 R19, R19, 0x80, RZ ;  /* 0x0000008013137810 */ /* 0x000fe20007ffe0ff */
[----:B------:R-:W0:Y:S01]  /*2cf0*/  LDC.64 R6, c[0x0][0x448] ;  /* 0x00011200ff067b82 */ /* 0x000e220000000a00 */
[----:B------:R-:W-:Y:S01]  /*2d00*/  IADD3.X R16, R17, R9, RZ, P0, !PT ;  /* 0x0000000911107210 */ /* 0x000fe200007fe4ff */
[----:B------:R-:W-:-:S04]  /*2d10*/  IMAD.WIDE.U32 R2, R0, UR4, RZ ;  /* 0x0000000400027c25 */ /* 0x000fc8000f8e00ff */
[----:B------:R-:W-:Y:S01]  /*2d20*/  IMAD R9, R16, UR4, RZ ;  /* 0x0000000410097c24 */ /* 0x000fe2000f8e02ff */
[----:B------:R-:W-:-:S03]  /*2d30*/  LEA R8, P0, R2, R18, 0x4 ;  /* 0x0000001202087211 */ /* 0x000fc600078020ff */
[----:B------:R-:W-:-:S05]  /*2d40*/  IMAD R9, R0, UR5, R9 ;  /* 0x0000000500097c24 */ /* 0x000fca000f8e0209 */
[----:B------:R-:W-:-:S04]  /*2d50*/  IADD3 R3, R3, R9, RZ ;  /* 0x0000000903037210 */ /* 0x000fc80007ffe0ff */
[----:B------:R-:W-:Y:S01]  /*2d60*/  LEA.HI.X R9, R2, R22, R3, 0x4, P0 ;  /* 0x0000001602097211 */ /* 0x000fe200000f2403 */
[----:B------:R-:W-:Y:S01]  /*2d70*/  HFMA2.MMA R3, -RZ, RZ, 0, 0 ;  /* 0x00000000ff037435 */ /* 0x000fe200000001ff */
[----:B------:R-:W-:-:S03]  /*2d80*/  IMAD.MOV.U32 R2, RZ, RZ, R19 ;  /* 0x000000ffff027224 */ /* 0x000fc600078e0013 */
[----:B0-----:R1:W-:Y:S07]  /*2d90*/  STG.E.128 desc[UR36][R8.64], R4 ;  /* 0x0000000408007986 */ /* 0x0013ee000c101d24 */
.L_x_27432:
[----:B------:R-:W-:Y:S05]  /*2da0*/  BSYNC B7 ;  /* 0x0000000000077941 */ /* 0x000fea0003800000 */
.L_x_27431:
        /* <DEDUP_REMOVED lines=8> */
[----:B--2---:R-:W-:-:S13]  /*2e30*/  ISETP.NE.AND P0, PT, R2, RZ, PT ;  /* 0x000000ff0200720c */ /* 0x004fda0003f05270 */
[----:B------:R-:W-:Y:S05]  /*2e40*/  @!P0 BRA `(.L_x_27438) ;  /* 0x0000001000a48947 */ /* 0x000fea0003800000 */
[----:B------:R-:W-:Y:S01]  /*2e50*/  IMAD.MOV.U32 R18, RZ, RZ, RZ ;  /* 0x000000ffff127224 */ /* 0x000fe200078e00ff */
[----:B------:R-:W-:Y:S01]  /*2e60*/  ULDC.64 UR4, c[0x0][0x228] ;  /* 0x00008a0000047ab9 */ /* 0x000fe20000000a00 */
[----:B------:R-:W-:Y:S02]  /*2e70*/  ISETP.NE.AND P0, PT, R2, 0x1, PT ;  /* 0x000000010200780c */ /* 0x000fe40003f05270 */
[----:B01----:R-:W-:Y:S01]  /*2e80*/  IMAD.HI.U32 R4, R19, UR4, R18 ;  /* 0x0000000413047c27 */ /* 0x003fe2000f8e0012 */
        /* <DEDUP_REMOVED lines=293> */
.L_x_27438:
        /* <DEDUP_REMOVED lines=19> */
[----:B01----:R-:W-:Y:S01]  /*4210*/  IMAD.U32 R4, RZ, RZ, UR4 ;  /* 0x00000004ff047e24 */ /* 0x003fe2000f8e00ff */
        /* <DEDUP_REMOVED lines=12> */
.L_x_27440:
[----:B------:R-:W-:Y:S05]  /*42e0*/  BSYNC B6 ;  /* 0x0000000000067941 */ /* 0x000fea0003800000 */
.L_x_27439:
[--C-:B------:R-:W-:Y:S01]  /*42f0*/  SHF.R.S32.HI R3, RZ, 0x1f, R17.reuse ;  /* 0x0000001fff037819 */ /* 0x100fe20000011411 */
[----:B------:R-:W-:Y:S01]  /*4300*/  ULDC.64 UR4, c[0x0][0x428] ;  /* 0x00010a0000047ab9 */ /* 0x000fe20000000a00 */
[----:B01----:R-:W-:Y:S01]  /*4310*/  SHF.R.S32.HI R9, RZ, 0x1f, R17 ;  /* 0x0000001fff097819 */ /* 0x003fe20000011411 */
        /* <DEDUP_REMOVED lines=17> */
.L_x_27437:
[----:B------:R-:W-:Y:S05]  /*4430*/  BSYNC B7 ;  /* 0x0000000000077941 */ /* 0x000fea0003800000 */
.L_x_27436:
[----:B------:R-:W-:Y:S02]  /*4440*/  ULDC.64 UR4, c[0x0][0x210] ;  /* 0x0000840000047ab9 */ /* 0x000fe40000000a00 */
[----:B------:R-:W-:-:S04]  /*4450*/  ISETP.GE.U32.AND P0, PT, R2, UR4, PT ;  /* 0x0000000402007c0c */ /* 0x000fc8000bf06070 */
[----:B------:R-:W-:-:S13]  /*4460*/  ISETP.GE.AND.EX P0, PT, R3, UR5, PT, P0 ;  /* 0x0000000503007c0c */ /* 0x000fda000bf06300 */
[----:B------:R-:W-:Y:S05]  /*4470*/  @P0 EXIT ;  /* 0x000000000000094d */ /* 0x000fea0003800000 */
[----:B------:R-:W3:Y:S01]  /*4480*/  LDC R2, c[0x0][0x220] ;  /* 0x00008800ff027b82 */ /* 0x000ee20000000800 */
[----:B------:R-:W-:Y:S01]  /*4490*/  HFMA2.MMA R3, -RZ, RZ, 0, 0 ;  /* 0x00000000ff037435 */ /* 0x000fe200000001ff */
[----:B------:R-:W-:Y:S02]  /*44a0*/  MOV R0, RZ ;  /* 0x000000ff00007202 */ /* 0x000fe40000000f00 */
[----:B---3--:R-:W-:-:S13]  /*44b0*/  ISETP.NE.AND P0, PT, R2, RZ, PT ;  /* 0x000000ff0200720c */ /* 0x008fda0003f05270 */
[----:B------:R-:W-:Y:S05]  /*44c0*/  @!P0 BRA `(.L_x_27441) ;  /* 0x0000001000a48947 */ /* 0x000fea0003800000 */
[----:B------:R-:W-:Y:S01]  /*44d0*/  IMAD.MOV.U32 R18, RZ, RZ, RZ ;  /* 0x000000ffff127224 */ /* 0x000fe200078e00ff */
[----:B------:R-:W-:Y:S01]  /*44e0*/  ULDC.64 UR4, c[0x0][0x228] ;  /* 0x00008a0000047ab9 */ /* 0x000fe20000000a00 */
[----:B------:R-:W-:Y:S02]  /*44f0*/  ISETP.NE.AND P0, PT, R2, 0x1, PT ;  /* 0x000000010200780c */ /* 0x000fe40003f05270 */
[----:B012---:R-:W-:Y:S01]  /*4500*/  IMAD.HI.U32 R4, R19, UR4, R18 ;  /* 0x0000000413047c27 */ /* 0x007fe2000f8e0012 */
        /* <DEDUP_REMOVED lines=293> */
.L_x_27441:
[----:B------:R-:W-:Y:S01]  /*5760*/  ULDC.64 UR4, c[0x0][0x420] ;  /* 0x0001080000047ab9 */ /* 0x000fe20000000a00 */
[----:B------:R-:W-:Y:S01]  /*5770*/  ULDC.64 UR6, c[0x0][0x428] ;  /* 0x00010a0000067ab9 */ /* 0x000fe20000000a00 */
[----:B------:R-:W-:-:S04]  /*5780*/  IADD3 R16, P0, R0, UR4, RZ ;  /* 0x0000000400107c10 */ /* 0x000fc8000ff1e0ff */
[----:B------:R-:W-:-:S06]  /*5790*/  IADD3.X R17, RZ, UR5, RZ, P0, !PT ;  /* 0x00000005ff117c10 */ /* 0x000fcc00087fe4ff */
[----:B------:R-:W3:Y:S01]  /*57a0*/  LDG.E.64 R16, desc[UR36][R16.64] ;  /* 0x0000002410107981 */ /* 0x000ee2000c1e1b00 */
[----:B------:R-:W-:Y:S01]  /*57b0*/  UIADD3 UR4, UP0, URZ, -UR6, URZ ;  /* 0x800000063f047290 */ /* 0x000fe2000ff1e03f */
[----:B------:R-:W-:Y:S03]  /*57c0*/  BSSY B6, `(.L_x_27442) ;  /* 0x000001a000067945 */ /* 0x000fe60003800000 */
[----:B------:R-:W-:Y:S01]  /*57d0*/  UIADD3.X UR8, URZ, ~UR7, URZ, UP0, !UPT ;  /* 0x800000073f087290 */ /* 0x000fe200087fe43f */
[C---:B---3--:R-:W-:Y:S02]  /*57e0*/  ISETP.GE.U32.AND P1, PT, R16.reuse, UR6, PT ;  /* 0x0000000610007c0c */ /* 0x048fe4000bf26070 */
        /* <DEDUP_REMOVED lines=10> */
[----:B012---:R-:W-:Y:S01]  /*5890*/  MOV R4, UR4 ;  /* 0x0000000400047c02 */ /* 0x007fe20008000f00 */
[----:B------:R-:W-:Y:S01]  /*58a0*/  IMAD.U32 R5, RZ, RZ, UR5 ;  /* 0x00000005ff057e24 */ /* 0x000fe2000f8e00ff */
[----:B------:R-:W-:Y:S01]  /*58b0*/  ULDC.64 UR4, c[0x4][0x4c0] ;  /* 0x0101300000047ab9 */ /* 0x000fe20000000a00 */
[----:B------:R-:W0:Y:S01]  /*58c0*/  LDC.64 R2, c[0x4][R2] ;  /* 0x0100000002027b82 */ /* 0x000e220000000a00 */
[----:B------:R-:W-:Y:S01]  /*58d0*/  HFMA2.MMA R12, -RZ, RZ, 0, 5.9604644775390625e-08 ;  /* 0x00000001ff0c7435 */ /* 0x000fe200000001ff */
[----:B------:R-:W-:Y:S01]  /*58e0*/  MOV R6, UR4 ;  /* 0x0000000400067c02 */ /* 0x000fe20008000f00 */
[----:B------:R-:W-:Y:S01]  /*58f0*/  IMAD.MOV.U32 R8, RZ, RZ, 0x9a ;  /* 0x0000009aff087424 */ /* 0x000fe200078e00ff */
[----:B------:R-:W-:-:S02]  /*5900*/  MOV R7, UR5 ;  /* 0x0000000500077c02 */ /* 0x000fc40008000f00 */
[----:B------:R-:W-:Y:S02]  /*5910*/  MOV R10, UR6 ;  /* 0x00000006000a7c02 */ /* 0x000fe40008000f00 */
[----:B------:R-:W-:Y:S02]  /*5920*/  MOV R11, UR7 ;  /* 0x00000007000b7c02 */ /* 0x000fe40008000f00 */
[----:B------:R-:W-:-:S07]  /*5930*/  MOV R13, RZ ;  /* 0x000000ff000d7202 */ /* 0x000fce0000000f00 */
[----:B------:R-:W-:-:S07]  /*5940*/  LEPC R20, `(.L_x_27443) ;  /* 0x000000001014794e */ /* 0x000fce0000000000 */
[----:B0-----:R-:W-:Y:S05]  /*5950*/  CALL.ABS.NOINC R2 ;  /* 0x0000000002007343 */ /* 0x001fea0003c00000 */
.L_x_27443:
[----:B------:R-:W-:Y:S05]  /*5960*/  BSYNC B6 ;  /* 0x0000000000067941 */ /* 0x000fea0003800000 */
.L_x_27442:
[--C-:B------:R-:W-:Y:S01]  /*5970*/  SHF.R.S32.HI R3, RZ, 0x1f, R17.reuse ;  /* 0x0000001fff037819 */ /* 0x100fe20000011411 */
[----:B------:R-:W-:Y:S01]  /*5980*/  ULDC.64 UR4, c[0x0][0x428] ;  /* 0x00010a0000047ab9 */ /* 0x000fe20000000a00 */
[----:B012---:R-:W-:Y:S01]  /*5990*/  SHF.R.S32.HI R9, RZ, 0x1f, R17 ;  /* 0x0000001fff097819 */ /* 0x007fe20000011411 */
[----:B------:R-:W0:Y:S01]  /*59a0*/  LDC.64 R4, c[0x0][0x440] ;  /* 0x00011000ff047b82 */ /* 0x000e220000000a00 */
[----:B------:R-:W-:Y:S02]  /*59b0*/  LOP3.LUT R3, R3, UR4, RZ, 0xc0, !PT ;  /* 0x0000000403037c12 */ /* 0x000fe4000f8ec0ff */
[----:B------:R-:W-:Y:S01]  /*59c0*/  LOP3.LUT R9, R9, UR5, RZ, 0xc0, !PT ;  /* 0x0000000509097c12 */ /* 0x000fe2000f8ec0ff */
[----:B------:R-:W-:Y:S01]  /*59d0*/  ULDC.64 UR4, c[0x0][0x430] ;  /* 0x00010c0000047ab9 */ /* 0x000fe20000000a00 */
[----:B------:R-:W-:-:S03]  /*59e0*/  IADD3 R0, P0, R16, R3, RZ ;  /* 0x0000000310007210 */ /* 0x000fc60007f1e0ff */
[----:B------:R-:W0:Y:S01]  /*59f0*/  LDC.64 R6, c[0x0][0x448] ;  /* 0x00011200ff067b82 */ /* 0x000e220000000a00 */
[----:B------:R-:W-:Y:S01]  /*5a00*/  IADD3.X R16, R17, R9, RZ, P0, !PT ;  /* 0x0000000911107210 */ /* 0x000fe200007fe4ff */
[----:B------:R-:W-:-:S04]  /*5a10*/  IMAD.WIDE.U32 R2, R0, UR4, RZ ;  /* 0x0000000400027c25 */ /* 0x000fc8000f8e00ff */
[----:B------:R-:W-:Y:S01]  /*5a20*/  IMAD R9, R16, UR4, RZ ;  /* 0x0000000410097c24 */ /* 0x000fe2000f8e02ff */
[----:B------:R-:W-:-:S03]  /*5a30*/  LEA R18, P0, R2, R18, 0x4 ;  /* 0x0000001202127211 */ /* 0x000fc600078020ff */
[----:B------:R-:W-:-:S05]  /*5a40*/  IMAD R9, R0, UR5, R9 ;  /* 0x0000000500097c24 */ /* 0x000fca000f8e0209 */
[----:B------:R-:W-:-:S04]  /*5a50*/  IADD3 R0, R3, R9, RZ ;  /* 0x0000000903007210 */ /* 0x000fc80007ffe0ff */
[----:B------:R-:W-:-:S05]  /*5a60*/  LEA.HI.X R19, R2, R19, R0, 0x4, P0 ;  /* 0x0000001302137211 */ /* 0x000fca00000f2400 */
[----:B0-----:R-:W-:Y:S01]  /*5a70*/  STG.E.128 desc[UR36][R18.64], R4 ;  /* 0x0000000412007986 */ /* 0x001fe2000c101d24 */
[----:B------:R-:W-:Y:S05]  /*5a80*/  EXIT ;  /* 0x000000000000794d */ /* 0x000fea0003800000 */
.L_x_27444:
        /* <DEDUP_REMOVED lines=15> */
.L_x_28165:


//--------------------- .text._ZN2at6native24index_elementwise_kernelILi128ELi4EZNS0_22index_fill_kernel_implINS0_10OpaqueTypeILi2EEEEEvRNS_14TensorIteratorElllT_EUliE_EEvlT1_ --------------------------
	.section	.text._ZN2at6native24index_elementwise_kernelILi128ELi4EZNS0_22index_fill_kernel_implINS0_10OpaqueTypeILi2EEEEEvRNS_14TensorIteratorElllT_EUliE_EEvlT1_,"ax",@progbits
	.align	128
        .global         _ZN2at6native24index_elementwise_kernelILi128ELi4EZNS0_22index_fill_kernel_implINS0_10OpaqueTypeILi2EEEEEvRNS_14TensorIteratorElllT_EUliE_EEvlT1_
        .type           _ZN2at6native24index_elementwise_kernelILi128ELi4EZNS0_22index_fill_kernel_implINS0_10OpaqueTypeILi2EEEEEvRNS_14TensorIteratorElllT_EUliE_EEvlT1_,@function
        .size           _ZN2at6native24index_elementwise_kernelILi128ELi4EZNS0_22index_fill_kernel_implINS0_10OpaqueTypeILi2EEEEEvRNS_14TensorIteratorElllT_EUliE_EEvlT1_,(.L_x_28166 - _ZN2at6native24index_elementwise_kernelILi128ELi4EZNS0_22index_fill_kernel_implINS0_10OpaqueTypeILi2EEEEEvRNS_14TensorIteratorElllT_EUliE_EEvlT1_)
        .other          _ZN2at6native24index_elementwise_kernelILi128ELi4EZNS0_22index_fill_kernel_implINS0_10OpaqueTypeILi2EEEEEvRNS_14TensorIteratorElllT_EUliE_EEvlT1_,@"STO_CUDA_ENTRY STV_DEFAULT"
_ZN2at6native24index_elementwise_kernelILi128ELi4EZNS0_22index_fill_kernel_implINS0_10OpaqueTypeILi2EEEEEvRNS_14TensorIteratorElllT_EUliE_EEvlT1_:
.text._ZN2at6native24index_elementwise_kernelILi128ELi4EZNS0_22index_fill_kernel_implINS0_10OpaqueTypeILi2EEEEEvRNS_14TensorIteratorElllT_EUliE_EEvlT1_:
[----:B------:R-:W0:Y:S01]  /*0000*/  LDC R1, c[0x0][0x28] ;  /* 0x00000a00ff017b82 */ /* 0x000e220000000800 */
[----:B------:R-:W1:Y:S01]  /*0010*/  S2R R25, SR_CTAID.X ;  /* 0x0000000000197919 */ /* 0x000e620000002500 */
[----:B------:R-:W-:-:S06]  /*0020*/  ULDC.64 UR4, c[0x0][0x210] ;  /* 0x0000840000047ab9 */ /* 0x000fcc0000000a00 */
[----:B------:R-:W2:Y:S01]  /*0030*/  LDC.U8 R19, c[0x0][0x430] ;  /* 0x00010c00ff137b82 */ /* 0x000ea20000000000 */
[----:B------:R-:W-:Y:S01]  /*0040*/  ULDC.64 UR36, c[0x0][0x208] ;  /* 0x0000820000247ab9 */ /* 0x000fe20000000a00 */
[----:B------:R-:W1:Y:S01]  /*0050*/  S2R R18, SR_TID.X ;  /* 0x0000000000127919 */ /* 0x000e620000002100 */
[----:B------:R-:W-:Y:S01]  /*0060*/  BSSY B7, `(.L_x_27445) ;  /* 0x000016b000077945 */ /* 0x000fe20003800000 */
[----:B------:R-:W-:-:S04]  /*0070*/  HFMA2.MMA R5, -RZ, RZ, 0, 0 ;  /* 0x00000000ff057435 */ /* 0x000fc800000001ff */
[----:B------:R-:W3:Y:S01]  /*0080*/  LDC.U8 R2, c[0x0][0x431] ;  /* 0x00010c40ff027b82 */ /* 0x000ee20000000000 */
[----:B-1----:R-:W-:-:S04]  /*0090*/  LEA R4, R25, R18, 0x9 ;  /* 0x0000001219047211 */ /* 0x002fc800078e48ff */
[----:B------:R-:W-:Y:S02]  /*00a0*/  ISETP.GE.U32.AND P0, PT, R4, UR4, PT ;  /* 0x0000000404007c0c */ /* 0x000fe4000bf06070 */
[----:B------:R-:W-:Y:S02]  /*00b0*/  MOV R23, R4 ;  /* 0x0000000400177202 */ /* 0x000fe40000000f00 */
[----:B------:R-:W-:-:S13]  /*00c0*/  ISETP.GE.AND.EX P0, PT, RZ, UR5, PT, P0 ;  /* 0x00000005ff007c0c */ /* 0x000fda000bf06300 */
[----:B0-2---:R-:W-:Y:S05]  /*00d0*/  @P0 BRA `(.L_x_27446) ;  /* 0x00000014008c0947 */ /* 0x005fea0003800000 */
[----:B------:R-:W0:Y:S01]  /*00e0*/  LDC R8, c[0x0][0x218] ;  /* 0x00008600ff087b82 */ /* 0x000e220000000800 */
[----:B------:R-:W-:Y:S01]  /*00f0*/  IMAD.MOV.U32 R0, RZ, RZ, RZ ;  /* 0x000000ffff007224 */ /* 0x000fe200078e00ff */
        /* <DEDUP_REMOVED lines=300> */
.L_x_27447:
        /* <DEDUP_REMOVED lines=31> */
[----:B0--3--:R-:W-:Y:S05]  /*15b0*/  CALL.ABS.NOINC R14 ;  /* 0x000000000e007343 */ /* 0x009fea0003c00000 */
.L_x_27449:
[----:B------:R-:W-:Y:S05]  /*15c0*/  BSYNC B6 ;  /* 0x0000000000067941 */ /* 0x000fea0003800000 */
.L_x_27448:
[--C-:B------:R-:W-:Y:S01]  /*15d0*/  SHF.R.S32.HI R3, RZ, 0x1f, R17.reuse ;  /* 0x0000001fff037819 */ /* 0x100fe20000011411 */
[----:B------:R-:W-:Y:S01]  /*15e0*/  ULDC.64 UR4, c[0x0][0x420] ;  /* 0x0001080000047ab9 */ /* 0x000fe20000000a00 */
[----:B------:R-:W-:Y:S02]  /*15f0*/  SHF.R.S32.HI R5, RZ, 0x1f, R17 ;  /* 0x0000001fff057819 */ /* 0x000fe40000011411 */
[----:B------:R-:W-:Y:S02]  /*1600*/  LOP3.LUT R3, R3, UR4, RZ, 0xc0, !PT ;  /* 0x0000000403037c12 */ /* 0x000fe4000f8ec0ff */
[----:B------:R-:W-:Y:S01]  /*1610*/  LOP3.LUT R5, R5, UR5, RZ, 0xc0, !PT ;  /* 0x0000000505057c12 */ /* 0x000fe2000f8ec0ff */
[----:B------:R-:W-:Y:S01]  /*1620*/  ULDC.64 UR4, c[0x0][0x428] ;  /* 0x00010a0000047ab9 */ /* 0x000fe20000000a00 */
[----:B------:R-:W-:Y:S02]  /*1630*/  IADD3 R0, P0, R16, R3, RZ ;  /* 0x0000000310007210 */ /* 0x000fe40007f1e0ff */
[----:B------:R-:W-:-:S02]  /*1640*/  LEA R18, R25, R18, 0x9 ;  /* 0x0000001219127211 */ /* 0x000fc400078e48ff */
[----:B------:R-:W-:Y:S01]  /*1650*/  IADD3.X R16, R17, R5, RZ, P0, !PT ;  /* 0x0000000511107210 */ /* 0x000fe200007fe4ff */
[----:B------:R-:W-:-:S04]  /*1660*/  IMAD.WIDE.U32 R4, R0, UR4, RZ ;  /* 0x0000000400047c25 */ /* 0x000fc8000f8e00ff */
[----:B------:R-:W-:Y:S01]  /*1670*/  IMAD R3, R16, UR4, RZ ;  /* 0x0000000410037c24 */ /* 0x000fe2000f8e02ff */
[----:B------:R-:W-:-:S03]  /*1680*/  LEA R6, P0, R4, R22, 0x1 ;  /* 0x0000001604067211 */ /* 0x000fc600078008ff */
[----:B------:R-:W-:-:S04]  /*1690*/  IMAD R3, R0, UR5, R3 ;  /* 0x0000000500037c24 */ /* 0x000fc8000f8e0203 */
[----:B------:R-:W-:Y:S01]  /*16a0*/  IMAD.IADD R0, R5, 0x1, R3 ;  /* 0x0000000105007824 */ /* 0x000fe200078e0203 */
[----:B---3--:R-:W-:Y:S01]  /*16b0*/  PRMT R3, R2, 0x7604, R19 ;  /* 0x0000760402037816 */ /* 0x008fe20000000013 */
[----:B------:R-:W-:-:S03]  /*16c0*/  IMAD.MOV.U32 R5, RZ, RZ, RZ ;  /* 0x000000ffff057224 */ /* 0x000fc600078e00ff */
[----:B------:R-:W-:Y:S02]  /*16d0*/  LEA.HI.X R7, R4, R23, R0, 0x1, P0 ;  /* 0x0000001704077211 */ /* 0x000fe400000f0c00 */
[----:B------:R-:W-:-:S03]  /*16e0*/  IADD3 R23, R18, 0x80, RZ ;  /* 0x0000008012177810 */ /* 0x000fc60007ffe0ff */
[----:B------:R0:W-:Y:S01]  /*16f0*/  STG.E.U16 desc[UR36][R6.64], R3 ;  /* 0x0000000306007986 */ /* 0x0001e2000c101524 */
[----:B------:R-:W-:-:S07]  /*1700*/  MOV R4, R23 ;  /* 0x0000001700047202 */ /* 0x000fce0000000f00 */
.L_x_27446:
[----:B------:R-:W-:Y:S05]  /*1710*/  BSYNC B7 ;  /* 0x0000000000077941 */ /* 0x000fea0003800000 */
.L_x_27445:
[----:B------:R-:W-:Y:S01]  /*1720*/  ULDC.64 UR4, c[0x0][0x210] ;  /* 0x0000840000047ab9 */ /* 0x000fe20000000a00 */
[----:B------:R-:W-:Y:S01]  /*1730*/  BSSY B7, `(.L_x_27450) ;  /* 0x0000166000077945 */ /* 0x000fe20003800000 */
[----:B------:R-:W-:-:S04]  /*1740*/  ISETP.GE.U32.AND P0, PT, R4, UR4, PT ;  /* 0x0000000404007c0c */ /* 0x000fc8000bf06070 */
[----:B------:R-:W-:-:S13]  /*1750*/  ISETP.GE.AND.EX P0, PT, R5, UR5, PT, P0 ;  /* 0x0000000505007c0c */ /* 0x000fda000bf06300 */
[----:B------:R-:W-:Y:S05]  /*1760*/  @P0 BRA `(.L_x_27451) ;  /* 0x0000001400880947 */ /* 0x000fea0003800000 */
[----:B------:R-:W1:Y:S01]  /*1770*/  LDC R8, c[0x0][0x218] ;  /* 0x00008600ff087b82 */ /* 0x000e620000000800 */
[----:B------:R-:W-:Y:S01]  /*1780*/  HFMA2.MMA R0, -RZ, RZ, 0, 0 ;  /* 0x00000000ff007435 */ /* 0x000fe200000001ff */
[----:B0-----:R-:W-:Y:S02]  /*1790*/  MOV R3, RZ ;  /* 0x000000ff00037202 */ /* 0x001fe40000000f00 */
        /* <DEDUP_REMOVED lines=299> */
.L_x_27452:
        /* <DEDUP_REMOVED lines=31> */
[----:B0--3--:R-:W-:Y:S05]  /*2c40*/  CALL.ABS.NOINC R14 ;  /* 0x000000000e007343 */ /* 0x009fea0003c00000 */
.L_x_27454:
[----:B------:R-:W-:Y:S05]  /*2c50*/  BSYNC B6 ;  /* 0x0000000000067941 */ /* 0x000fea0003800000 */
.L_x_27453:
[--C-:B------:R-:W-:Y:S01]  /*2c60*/  SHF.R.S32.HI R3, RZ, 0x1f, R17.reuse ;  /* 0x0000001fff037819 */ /* 0x100fe20000011411 */
[----:B------:R-:W-:Y:S01]  /*2c70*/  ULDC.64 UR4, c[0x0][0x420] ;  /* 0x0001080000047ab9 */ /* 0x000fe20000000a00 */
[----:B------:R-:W-:Y:S02]  /*2c80*/  SHF.R.S32.HI R5, RZ, 0x1f, R17 ;  /* 0x0000001fff057819 */ /* 0x000fe40000011411 */
[----:B------:R-:W-:Y:S02]  /*2c90*/  LOP3.LUT R3, R3, UR4, RZ, 0xc0, !PT ;  /* 0x0000000403037c12 */ /* 0x000fe4000f8ec0ff */
[----:B------:R-:W-:Y:S01]  /*2ca0*/  LOP3.LUT R5, R5, UR5, RZ, 0xc0, !PT ;  /* 0x0000000505057c12 */ /* 0x000fe2000f8ec0ff */
[----:B------:R-:W-:Y:S01]  /*2cb0*/  ULDC.64 UR4, c[0x0][0x428] ;  /* 0x00010a0000047ab9 */ /* 0x000fe20000000a00 */
[----:B------:R-:W-:Y:S02]  /*2cc0*/  IADD3 R0, P0, R16, R3, RZ ;  /* 0x0000000310007210 */ /* 0x000fe40007f1e0ff */
[----:B------:R-:W-:-:S03]  /*2cd0*/  IADD3 R23, R23, 0x80, RZ ;  /* 0x0000008017177810 */ /* 0x000fc60007ffe0ff */
[----:B------:R-:W-:Y:S02]  /*2ce0*/  IMAD.X R16, R17, 0x1, R5, P0 ;  /* 0x0000000111107824 */ /* 0x000fe400000e0605 */
[----:B------:R-:W-:-:S04]  /*2cf0*/  IMAD.WIDE.U32 R4, R0, UR4, RZ ;  /* 0x0000000400047c25 */ /* 0x000fc8000f8e00ff */
[----:B------:R-:W-:Y:S01]  /*2d00*/  IMAD R3, R16, UR4, RZ ;  /* 0x0000000410037c24 */ /* 0x000fe2000f8e02ff */
[----:B------:R-:W-:-:S03]  /*2d10*/  LEA R6, P0, R4, R18, 0x1 ;  /* 0x0000001204067211 */ /* 0x000fc600078008ff */
[----:B------:R-:W-:-:S05]  /*2d20*/  IMAD R3, R0, UR5, R3 ;  /* 0x0000000500037c24 */ /* 0x000fca000f8e0203 */
[----:B------:R-:W-:Y:S01]  /*2d30*/  IADD3 R3, R5, R3, RZ ;  /* 0x0000000305037210 */ /* 0x000fe20007ffe0ff */
[----:B------:R-:W-:-:S03]  /*2d40*/  IMAD.MOV.U32 R5, RZ, RZ, RZ ;  /* 0x000000ffff057224 */ /* 0x000fc600078e00ff */
[----:B------:R-:W-:Y:S02]  /*2d50*/  LEA.HI.X R7, R4, R22, R3, 0x1, P0 ;  /* 0x0000001604077211 */ /* 0x000fe400000f0c03 */
[----:B---3--:R-:W-:Y:S02]  /*2d60*/  PRMT R3, R2, 0x7604, R19 ;  /* 0x0000760402037816 */ /* 0x008fe40000000013 */
[----:B------:R-:W-:-:S03]  /*2d70*/  MOV R4, R23 ;  /* 0x0000001700047202 */ /* 0x000fc60000000f00 */
[----:B------:R1:W-:Y:S04]  /*2d80*/  STG.E.U16 desc[UR36][R6.64], R3 ;  /* 0x0000000306007986 */ /* 0x0003e8000c101524 */
.L_x_27451:
[----:B------:R-:W-:Y:S05]  /*2d90*/  BSYNC B7 ;  /* 0x0000000000077941 */ /* 0x000fea0003800000 */
.L_x_27450:
[----:B------:R-:W-:Y:S01]  /*2da0*/  ULDC.64 UR4, c[0x0][0x210] ;  /* 0x0000840000047ab9 */ /* 0x000fe20000000a00 */
[----:B------:R-:W-:Y:S01]  /*2db0*/  BSSY B7, `(.L_x_27455) ;  /* 0x0000166000077945 */ /* 0x000fe20003800000 */
[----:B------:R-:W-:-:S04]  /*2dc0*/  ISETP.GE.U32.AND P0, PT, R4, UR4, PT ;  /* 0x0000000404007c0c */ /* 0x000fc8000bf06070 */
[----:B------:R-:W-:-:S13]  /*2dd0*/  ISETP.GE.AND.EX P0, PT, R5, UR5, PT, P0 ;  /* 0x0000000505007c0c */ /* 0x000fda000bf06300 */
[----:B------:R-:W-:Y:S05]  /*2de0*/  @P0 BRA `(.L_x_27456) ;  /* 0x0000001400880947 */ /* 0x000fea0003800000 */
[----:B------:R-:W2:Y:S01]  /*2df0*/  LDC R8, c[0x0][0x218] ;  /* 0x00008600ff087b82 */ /* 0x000ea20000000800 */
[----:B------:R-:W-:Y:S01]  /*2e00*/  HFMA2.MMA R0, -RZ, RZ, 0, 0 ;  /* 0x00000000ff007435 */ /* 0x000fe200000001ff */
[----:B01----:R-:W-:Y:S02]  /*2e10*/  MOV R3, RZ ;  /* 0x000000ff00037202 */ /* 0x003fe40000000f00 */
[----:B--2---:R-:W-:-:S13]  /*2e20*/  ISETP.NE.AND P0, PT, R8, RZ, PT ;  /* 0x000000ff0800720c */ /* 0x004fda0003f05270 */
        /* <DEDUP_REMOVED lines=298> */
.L_x_27457:
        /* <DEDUP_REMOVED lines=32> */
.L_x_27459:
[----:B------:R-:W-:Y:S05]  /*42d0*/  BSYNC B6 ;  /* 0x0000000000067941 */ /* 0x000fea0003800000 */
.L_x_27458:
        /* <DEDUP_REMOVED lines=19> */
.L_x_27456:
[----:B------:R-:W-:Y:S05]  /*4410*/  BSYNC B7 ;  /* 0x0000000000077941 */ /* 0x000fea0003800000 */
.L_x_27455:
[----:B------:R-:W-:Y:S02]  /*4420*/  ULDC.64 UR4, c[0x0][0x210] ;  /* 0x0000840000047ab9 */ /* 0x000fe40000000a00 */
[----:B------:R-:W-:-:S04]  /*4430*/  ISETP.GE.U32.AND P0, PT, R4, UR4, PT ;  /* 0x0000000404007c0c */ /* 0x000fc8000bf06070 */
[----:B------:R-:W-:-:S13]  /*4440*/  ISETP.GE.AND.EX P0, PT, R5, UR5, PT, P0 ;  /* 0x0000000505007c0c */ /* 0x000fda000bf06300 */
[----:B------:R-:W-:Y:S05]  /*4450*/  @P0 EXIT ;  /* 0x000000000000094d */ /* 0x000fea0003800000 */
[----:B------:R-:W4:Y:S01]  /*4460*/  LDC R8, c[0x0][0x218] ;  /* 0x00008600ff087b82 */ /* 0x000f220000000800 */
[----:B------:R-:W-:Y:S01]  /*4470*/  HFMA2.MMA R0, -RZ, RZ, 0, 0 ;  /* 0x00000000ff007435 */ /* 0x000fe200000001ff */
[----:B012---:R-:W-:Y:S02]  /*4480*/  MOV R3, RZ ;  /* 0x000000ff00037202 */ /* 0x007fe40000000f00 */
[----:B----4-:R-:W-:-:S13]  /*4490*/  ISETP.NE.AND P0, PT, R8, RZ, PT ;  /* 0x000000ff0800720c */ /* 0x010fda0003f05270 */
        /* <DEDUP_REMOVED lines=298> */
.L_x_27460:
        /* <DEDUP_REMOVED lines=31> */
[----:B0--3--:R-:W-:Y:S05]  /*5930*/  CALL.ABS.NOINC R14 ;  /* 0x000000000e007343 */ /* 0x009fea0003c00000 */
.L_x_27462:
[----:B------:R-:W-:Y:S05]  /*5940*/  BSYNC B6 ;  /* 0x0000000000067941 */ /* 0x000fea0003800000 */
.L_x_27461:
[--C-:B------:R-:W-:Y:S01]  /*5950*/  SHF.R.S32.HI R3, RZ, 0x1f, R17.reuse ;  /* 0x0000001fff037819 */ /* 0x100fe20000011411 */
[----:B------:R-:W-:Y:S01]  /*5960*/  ULDC.64 UR4, c[0x0][0x420] ;  /* 0x0001080000047ab9 */ /* 0x000fe20000000a00 */
[----:B------:R-:W-:Y:S02]  /*5970*/  SHF.R.S32.HI R5, RZ, 0x1f, R17 ;  /* 0x0000001fff057819 */ /* 0x000fe40000011411 */
[----:B------:R-:W-:Y:S02]  /*5980*/  LOP3.LUT R3, R3, UR4, RZ, 0xc0, !PT ;  /* 0x0000000403037c12 */ /* 0x000fe4000f8ec0ff */
[----:B------:R-:W-:Y:S01]  /*5990*/  LOP3.LUT R5, R5, UR5, RZ, 0xc0, !PT ;  /* 0x0000000505057c12 */ /* 0x000fe2000f8ec0ff */
[----:B------:R-:W-:Y:S01]  /*59a0*/  ULDC.64 UR4, c[0x0][0x428] ;  /* 0x00010a0000047ab9 */ /* 0x000fe20000000a00 */
[----:B------:R-:W-:Y:S02]  /*59b0*/  IADD3 R0, P0, R16, R3, RZ ;  /* 0x0000000310007210 */ /* 0x000fe40007f1e0ff */
[----:B---3--:R-:W-:-:S02]  /*59c0*/  PRMT R19, R2, 0x7604, R19 ;  /* 0x0000760402137816 */ /* 0x008fc40000000013 */
[----:B------:R-:W-:Y:S01]  /*59d0*/  IADD3.X R16, R17, R5, RZ, P0, !PT ;  /* 0x0000000511107210 */ /* 0x000fe200007fe4ff */
[----:B------:R-:W-:-:S04]  /*59e0*/  IMAD.WIDE.U32 R4, R0, UR4, RZ ;  /* 0x0000000400047c25 */ /* 0x000fc8000f8e00ff */
[----:B------:R-:W-:Y:S01]  /*59f0*/  IMAD R3, R16, UR4, RZ ;  /* 0x0000000410037c24 */ /* 0x000fe2000f8e02ff */
[----:B------:R-:W-:-:S03]  /*5a00*/  LEA R22, P0, R4, R22, 0x1 ;  /* 0x0000001604167211 */ /* 0x000fc600078008ff */
[----:B------:R-:W-:-:S05]  /*5a10*/  IMAD R3, R0, UR5, R3 ;  /* 0x0000000500037c24 */ /* 0x000fca000f8e0203 */
[----:B------:R-:W-:-:S04]  /*5a20*/  IADD3 R3, R5, R3, RZ ;  /* 0x0000000305037210 */ /* 0x000fc80007ffe0ff */
[----:B------:R-:W-:-:S05]  /*5a30*/  LEA.HI.X R23, R4, R18, R3, 0x1, P0 ;  /* 0x0000001204177211 */ /* 0x000fca00000f0c03 */
[----:B------:R-:W-:Y:S01]  /*5a40*/  STG.E.U16 desc[UR36][R22.64], R19 ;  /* 0x0000001316007986 */ /* 0x000fe2000c101524 */
[----:B------:R-:W-:Y:S05]  /*5a50*/  EXIT ;  /* 0x000000000000794d */ /* 0x000fea0003800000 */
.L_x_27463:
        /* <DEDUP_REMOVED lines=10> */
.L_x_28166:


//--------------------- .text._ZN2at6native24index_elementwise_kernelILi128ELi4EZNS0_22index_fill_kernel_implINS0_10OpaqueTypeILi8EEEEEvRNS_14TensorIteratorElllT_EUliE_EEvlT1_ --------------------------
	.section	.text._ZN2at6native24index_elementwise_kernelILi128ELi4EZNS0_22index_fill_kernel_implINS0_10OpaqueTypeILi8EEEEEvRNS_14TensorIteratorElllT_EUliE_EEvlT1_,"ax",@progbits
	.align	128
        .global         _ZN2at6native24index_elementwise_kernelILi128ELi4EZNS0_22index_fill_kernel_implINS0_10OpaqueTypeILi8EEEEEvRNS_14TensorIteratorElllT_EUliE_EEvlT1_
        .type           _ZN2at6native24index_elementwise_kernelILi128ELi4EZNS0_22index_fill_kernel_implINS0_10OpaqueTypeILi8EEEEEvRNS_14TensorIteratorElllT_EUliE_EEvlT1_,@function
        .size           _ZN2at6native24index_elementwise_kernelILi128ELi4EZNS0_22index_fill_kernel_implINS0_10OpaqueTypeILi8EEEEEvRNS_14TensorIteratorElllT_EUliE_EEvlT1_,(.L_x_28167 - _ZN2at6native24index_elementwise_kernelILi128ELi4EZNS0_22index_fill_kernel_implINS0_10OpaqueTypeILi8EEEEEvRNS_14TensorIteratorElllT_EUliE_EEvlT1_)
        .other          _ZN2at6native24index_elementwise_kernelILi128ELi4EZNS0_22index_fill_kernel_implINS0_10OpaqueTypeILi8EEEEEvRNS_14TensorIteratorElllT_EUliE_EEvlT1_,@"STO_CUDA_ENTRY STV_DEFAULT"
_ZN2at6native24index_elementwise_kernelILi128ELi4EZNS0_22index_fill_kernel_implINS0_10OpaqueTypeILi8EEEEEvRNS_14TensorIteratorElllT_EUliE_EEvlT1_:
.text._ZN2at6native24index_elementwise_kernelILi128ELi4EZNS0_22index_fill_kernel_implINS0_10OpaqueTypeILi8EEEEEvRNS_14TensorIteratorElllT_EUliE_EEvlT1_:
[----:B------:R-:W0:Y:S01]  /*0000*/  LDC R1, c[0x0][0x28] ;  /* 0x00000a00ff017b82 */ /* 0x000e220000000800 */
[----:B------:R-:W1:Y:S07]  /*0010*/  S2R R24, SR_CTAID.X ;  /* 0x0000000000187919 */ /* 0x000e6e0000002500 */
[----:B------:R-:W2:Y:S01]  /*0020*/  LDC.64 R28, c[0x0][0x430] ;  /* 0x00010c00ff1c7b82 */ /* 0x000ea20000000a00 */
[----:B------:R-:W-:Y:S01]  /*0030*/  ULDC.64 UR4, c[0x0][0x210] ;  /* 0x0000840000047ab9 */ /* 0x000fe20000000a00 */
[----:B------:R-:W-:Y:S01]  /*0040*/  ULDC.64 UR36, c[0x0][0x208] ;  /* 0x0000820000247ab9 */ /* 0x000fe20000000a00 */
[----:B------:R-:W1:Y:S01]  /*0050*/  S2R R23, SR_TID.X ;  /* 0x0000000000177919 */ /* 0x000e620000002100 */
[----:B------:R-:W-:Y:S01]  /*0060*/  BSSY B7, `(.L_x_27464) ;  /* 0x000017d000077945 */ /* 0x000fe20003800000 */
[----:B------:R-:W-:-:S03]  /*0070*/  IMAD.MOV.U32 R5, RZ, RZ, RZ ;  /* 0x000000ffff057224 */ /* 0x000fc600078e00ff */
[----:B------:R-:W3:Y:S08]  /*0080*/  LDC.U16 R22, c[0x0][0x432] ;  /* 0x00010c80ff167b82 */ /* 0x000ef00000000400 */
[----:B------:R-:W4:Y:S08]  /*0090*/  LDC.U16 R19, c[0x0][0x436] ;  /* 0x00010d80ff137b82 */ /* 0x000f300000000400 */
[----:B------:R-:W0:Y:S01]  /*00a0*/  LDC.U16 R18, c[0x0][0x430] ;  /* 0x00010c00ff127b82 */ /* 0x000e220000000400 */
[----:B--2---:R-:W-:-:S02]  /*00b0*/  LOP3.LUT R28, R28, 0xffff, RZ, 0xc0, !PT ;  /* 0x0000ffff1c1c7812 */ /* 0x004fc400078ec0ff */
[----:B------:R-:W-:Y:S02]  /*00c0*/  LOP3.LUT R25, R29, 0xffff, RZ, 0xc0, !PT ;  /* 0x0000ffff1d197812 */ /* 0x000fe400078ec0ff */
[----:B------:R-:W-:Y:S02]  /*00d0*/  SHF.R.U32.HI R28, RZ, 0x8, R28 ;  /* 0x00000008ff1c7819 */ /* 0x000fe4000001161c */
[----:B------:R-:W-:Y:S01]  /*00e0*/  SHF.R.U32.HI R25, RZ, 0x8, R25 ;  /* 0x00000008ff197819 */ /* 0x000fe20000011619 */
[----:B------:R-:W2:Y:S01]  /*00f0*/  LDC.U16 R17, c[0x0][0x434] ;  /* 0x00010d00ff117b82 */ /* 0x000ea20000000400 */
[----:B---3--:R-:W-:Y:S02]  /*0100*/  SHF.R.U32.HI R16, RZ, 0x8, R22 ;  /* 0x00000008ff107819 */ /* 0x008fe40000011616 */
[----:B-1----:R-:W-:-:S04]  /*0110*/  LEA R4, R24, R23, 0x9 ;  /* 0x0000001718047211 */ /* 0x002fc800078e48ff */
[----:B------:R-:W-:Y:S02]  /*0120*/  ISETP.GE.U32.AND P0, PT, R4, UR4, PT ;  /* 0x0000000404007c0c */ /* 0x000fe4000bf06070 */
[----:B----4-:R-:W-:Y:S02]  /*0130*/  SHF.R.U32.HI R2, RZ, 0x8, R19 ;  /* 0x00000008ff027819 */ /* 0x010fe40000011613 */
[----:B------:R-:W-:Y:S02]  /*0140*/  ISETP.GE.AND.EX P0, PT, RZ, UR5, PT, P0 ;  /* 0x00000005ff007c0c */ /* 0x000fe4000bf06300 */
[----:B------:R-:W-:-:S11]  /*0150*/  MOV R27, R4 ;  /* 0x00000004001b7202 */ /* 0x000fd60000000f00 */
[----:B0-----:R-:W-:Y:S05]  /*0160*/  @P0 BRA `(.L_x_27465) ;  /* 0x0000001400b00947 */ /* 0x001fea0003800000 */
        /* <DEDUP_REMOVED lines=293> */
[----:B------:R-:W3:Y:S01]  /*13c0*/  @P0 LDC.64 R8, c[0x0][0x408] ;  /* 0x00010200ff080b82 */ /* 0x000ee20000000a00 */
[C---:B------:R-:W-:Y:S02]  /*13d0*/  IMAD R3, R4.reuse, UR4, R3 ;  /* 0x0000000404037c24 */ /* 0x040fe4000f8e0203 */
[----:B------:R-:W-:Y:S02]  /*13e0*/  IMAD R0, R4, UR5, R0 ;  /* 0x0000000504007c24 */ /* 0x000fe4000f8e0200 */
[----:B0-----:R-:W-:-:S05]  /*13f0*/  @P0 IMAD.HI.U32 R6, R11, R6, R10 ;  /* 0x000000060b060227 */ /* 0x001fca00078e000a */
[----:B------:R-:W-:-:S04]  /*1400*/  @P0 SHF.R.U32.HI R6, RZ, R7, R6 ;  /* 0x00000007ff060219 */ /* 0x000fc80000011606 */
[----:B------:R-:W-:-:S05]  /*1410*/  @P0 IADD3 R10, -R6, RZ, RZ ;  /* 0x000000ff060a0210 */ /* 0x000fca0007ffe1ff */
[----:B-1----:R-:W-:-:S04]  /*1420*/  @P0 IMAD R10, R10, R13, R11 ;  /* 0x0000000d0a0a0224 */ /* 0x002fc800078e020b */
[C---:B---3--:R-:W-:Y:S02]  /*1430*/  @P0 IMAD R3, R10.reuse, R8, R3 ;  /* 0x000000080a030224 */ /* 0x048fe400078e0203 */
[----:B------:R-:W-:-:S07]  /*1440*/  @P0 IMAD R0, R10, R9, R0 ;  /* 0x000000090a000224 */ /* 0x000fce00078e0200 */
.L_x_27466:
[----:B------:R-:W-:Y:S01]  /*1450*/  ULDC.64 UR4, c[0x0][0x418] ;  /* 0x0001060000047ab9 */ /* 0x000fe20000000a00 */
[----:B------:R-:W-:Y:S01]  /*1460*/  ULDC.64 UR8, c[0x0][0x420] ;  /* 0x0001080000087ab9 */ /* 0x000fe20000000a00 */
[----:B------:R-:W-:Y:S01]  /*1470*/  IADD3 R30, P0, R0, UR4, RZ ;  /* 0x00000004001e7c10 */ /* 0x000fe2000ff1e0ff */
[----:B------:R-:W-:-:S03]  /*1480*/  ULDC.64 UR6, c[0x0][0x410] ;  /* 0x0001040000067ab9 */ /* 0x000fc60000000a00 */
[----:B------:R-:W-:-:S06]  /*1490*/  IADD3.X R31, RZ, UR5, RZ, P0, !PT ;  /* 0x00000005ff1f7c10 */ /* 0x000fcc00087fe4ff */
[----:B------:R-:W3:Y:S01]  /*14a0*/  LDG.E.64 R30, desc[UR36][R30.64] ;  /* 0x000000241e1e7981 */ /* 0x000ee2000c1e1b00 */
[----:B------:R-:W-:Y:S01]  /*14b0*/  UIADD3 UR4, UP0, URZ, -UR8, URZ ;  /* 0x800000083f047290 */ /* 0x000fe2000ff1e03f */
[----:B------:R-:W-:Y:S01]  /*14c0*/  IADD3 R26, P2, R3, UR6, RZ ;  /* 0x00000006031a7c10 */ /* 0x000fe2000ff5e0ff */
[----:B------:R-:W-:Y:S02]  /*14d0*/  BSSY B6, `(.L_x_27467) ;  /* 0x0000018000067945 */ /* 0x000fe40003800000 */
[----:B------:R-:W-:Y:S02]  /*14e0*/  UIADD3.X UR5, URZ, ~UR9, URZ, UP0, !UPT ;  /* 0x800000093f057290 */ /* 0x000fe400087fe43f */
[----:B------:R-:W-:Y:S01]  /*14f0*/  IMAD.X R27, RZ, RZ, UR7, P2 ;  /* 0x00000007ff1b7e24 */ /* 0x000fe200090e06ff */
[C---:B---3--:R-:W-:Y:S02]  /*1500*/  ISETP.GE.U32.AND P1, PT, R30.reuse, UR8, PT ;  /* 0x000000081e007c0c */ /* 0x048fe4000bf26070 */
        /* <DEDUP_REMOVED lines=8> */
[----:B------:R-:W-:Y:S01]  /*1590*/  HFMA2.MMA R8, -RZ, RZ, 0, 9.17911529541015625e-06 ;  /* 0x0000009aff087435 */ /* 0x000fe200000001ff */
        /* <DEDUP_REMOVED lines=10> */
[----:B0-2---:R-:W-:Y:S05]  /*1640*/  CALL.ABS.NOINC R14 ;  /* 0x000000000e007343 */ /* 0x005fea0003c00000 */
.L_x_27468:
[----:B------:R-:W-:Y:S05]  /*1650*/  BSYNC B6 ;  /* 0x0000000000067941 */ /* 0x000fea0003800000 */
.L_x_27467:
[--C-:B------:R-:W-:Y:S01]  /*1660*/  SHF.R.S32.HI R3, RZ, 0x1f, R31.reuse ;  /* 0x0000001fff037819 */ /* 0x100fe2000001141f */
[----:B------:R-:W-:Y:S01]  /*1670*/  ULDC.64 UR4, c[0x0][0x420] ;  /* 0x0001080000047ab9 */ /* 0x000fe20000000a00 */
[----:B------:R-:W-:Y:S01]  /*1680*/  SHF.R.S32.HI R5, RZ, 0x1f, R31 ;  /* 0x0000001fff057819 */ /* 0x000fe2000001141f */
[----:B------:R-:W-:Y:S01]  /*1690*/  IMAD R23, R24, 0x200, R23 ;  /* 0x0000020018177824 */ /* 0x000fe200078e0217 */
[----:B------:R-:W-:Y:S02]  /*16a0*/  LOP3.LUT R3, R3, UR4, RZ, 0xc0, !PT ;  /* 0x0000000403037c12 */ /* 0x000fe4000f8ec0ff */
[----:B------:R-:W-:Y:S01]  /*16b0*/  LOP3.LUT R5, R5, UR5, RZ, 0xc0, !PT ;  /* 0x0000000505057c12 */ /* 0x000fe2000f8ec0ff */
[----:B------:R-:W-:Y:S01]  /*16c0*/  ULDC.64 UR4, c[0x0][0x428] ;  /* 0x00010a0000047ab9 */ /* 0x000fe20000000a00 */
[----:B------:R-:W-:Y:S02]  /*16d0*/  IADD3 R0, P0, R30, R3, RZ ;  /* 0x000000031e007210 */ /* 0x000fe40007f1e0ff */
[----:B------:R-:W-:-:S02]  /*16e0*/  LOP3.LUT R3, R18, 0xff, RZ, 0xc0, !PT ;  /* 0x000000ff12037812 */ /* 0x000fc400078ec0ff */
[----:B------:R-:W-:Y:S01]  /*16f0*/  IADD3.X R30, R31, R5, RZ, P0, !PT ;  /* 0x000000051f1e7210 */ /* 0x000fe200007fe4ff */
[----:B------:R-:W-:Y:S01]  /*1700*/  IMAD.WIDE.U32 R4, R0, UR4, RZ ;  /* 0x0000000400047c25 */ /* 0x000fe2000f8e00ff */
[----:B--2---:R-:W-:Y:S02]  /*1710*/  LOP3.LUT R8, R17, 0xff, RZ, 0xc0, !PT ;  /* 0x000000ff11087812 */ /* 0x004fe400078ec0ff */
[----:B------:R-:W-:Y:S01]  /*1720*/  LOP3.LUT R9, R19, 0xff, RZ, 0xc0, !PT ;  /* 0x000000ff13097812 */ /* 0x000fe200078ec0ff */
[----:B------:R-:W-:Y:S01]  /*1730*/  IMAD R7, R30, UR4, RZ ;  /* 0x000000041e077c24 */ /* 0x000fe2000f8e02ff */
[----:B------:R-:W-:Y:S02]  /*1740*/  LEA R6, P0, R4, R26, 0x3 ;  /* 0x0000001a04067211 */ /* 0x000fe400078018ff */
[----:B------:R-:W-:Y:S01]  /*1750*/  PRMT R3, R28, 0x7604, R3 ;  /* 0x000076041c037816 */ /* 0x000fe20000000003 */
[----:B------:R-:W-:Y:S01]  /*1760*/  IMAD R11, R0, UR5, R7 ;  /* 0x00000005000b7c24 */ /* 0x000fe2000f8e0207 */
[----:B------:R-:W-:-:S02]  /*1770*/  LOP3.LUT R7, R22, 0xff, RZ, 0xc0, !PT ;  /* 0x000000ff16077812 */ /* 0x000fc400078ec0ff */
[----:B------:R-:W-:Y:S02]  /*1780*/  PRMT R8, R25, 0x7604, R8 ;  /* 0x0000760419087816 */ /* 0x000fe40000000008 */
[----:B------:R-:W-:Y:S02]  /*1790*/  IADD3 R5, R5, R11, RZ ;  /* 0x0000000b05057210 */ /* 0x000fe40007ffe0ff */
[----:B------:R-:W-:Y:S02]  /*17a0*/  PRMT R0, R16, 0x7604, R7 ;  /* 0x0000760410007816 */ /* 0x000fe40000000007 */
[----:B------:R-:W-:Y:S02]  /*17b0*/  PRMT R9, R2, 0x7604, R9 ;  /* 0x0000760402097816 */ /* 0x000fe40000000009 */
[----:B------:R-:W-:Y:S02]  /*17c0*/  LEA.HI.X R7, R4, R27, R5, 0x3, P0 ;  /* 0x0000001b04077211 */ /* 0x000fe400000f1c05 */
[----:B------:R-:W-:-:S02]  /*17d0*/  PRMT R4, R0, 0x1054, R3 ;  /* 0x0000105400047816 */ /* 0x000fc40000000003 */
[----:B------:R-:W-:Y:S02]  /*17e0*/  PRMT R5, R9, 0x1054, R8 ;  /* 0x0000105409057816 */ /* 0x000fe40000000008 */
[----:B------:R-:W-:-:S03]  /*17f0*/  IADD3 R27, R23, 0x80, RZ ;  /* 0x00000080171b7810 */ /* 0x000fc60007ffe0ff */
[----:B------:R0:W-:Y:S02]  /*1800*/  STG.E.64 desc[UR36][R6.64], R4 ;  /* 0x0000000406007986 */ /* 0x0001e4000c101b24 */
[----:B0-----:R-:W-:Y:S01]  /*1810*/  MOV R4, R27 ;  /* 0x0000001b00047202 */ /* 0x001fe20000000f00 */
[----:B------:R-:W-:-:S07]  /*1820*/  IMAD.MOV.U32 R5, RZ, RZ, RZ ;  /* 0x000000ffff057224 */ /* 0x000fce00078e00ff */
.L_x_27465:
[----:B------:R-:W-:Y:S05]  /*1830*/  BSYNC B7 ;  /* 0x0000000000077941 */ /* 0x000fea0003800000 */
.L_x_27464:
        /* <DEDUP_REMOVED lines=307> */
.L_x_27471:
        /* <DEDUP_REMOVED lines=32> */
.L_x_27473:
[----:B------:R-:W-:Y:S05]  /*2d70*/  BSYNC B6 ;  /* 0x0000000000067941 */ /* 0x000fea0003800000 */
.L_x_27472:
[--C-:B------:R-:W-:Y:S01]  /*2d80*/  SHF.R.S32.HI R3, RZ, 0x1f, R31.reuse ;  /* 0x0000001fff037819 */ /* 0x100fe2000001141f */
[----:B------:R-:W-:Y:S01]  /*2d90*/  ULDC.64 UR4, c[0x0][0x420] ;  /* 0x0001080000047ab9 */ /* 0x000fe20000000a00 */
[----:B------:R-:W-:Y:S01]  /*2da0*/  SHF.R.S32.HI R5, RZ, 0x1f, R31 ;  /* 0x0000001fff057819 */ /* 0x000fe2000001141f */
[----:B------:R-:W-:Y:S01]  /*2db0*/  VIADD R27, R27, 0x80 ;  /* 0x000000801b1b7836 */ /* 0x000fe20000000000 */
[----:B------:R-:W-:Y:S02]  /*2dc0*/  LOP3.LUT R3, R3, UR4, RZ, 0xc0, !PT ;  /* 0x0000000403037c12 */ /* 0x000fe4000f8ec0ff */
[----:B------:R-:W-:Y:S01]  /*2dd0*/  LOP3.LUT R5, R5, UR5, RZ, 0xc0, !PT ;  /* 0x0000000505057c12 */ /* 0x000fe2000f8ec0ff */
[----:B------:R-:W-:Y:S01]  /*2de0*/  ULDC.64 UR4, c[0x0][0x428] ;  /* 0x00010a0000047ab9 */ /* 0x000fe20000000a00 */
[----:B------:R-:W-:Y:S02]  /*2df0*/  IADD3 R0, P0, R30, R3, RZ ;  /* 0x000000031e007210 */ /* 0x000fe40007f1e0ff */
[----:B------:R-:W-:-:S02]  /*2e00*/  LOP3.LUT R7, R18, 0xff, RZ, 0xc0, !PT ;  /* 0x000000ff12077812 */ /* 0x000fc400078ec0ff */
[----:B------:R-:W-:Y:S01]  /*2e10*/  IADD3.X R30, R31, R5, RZ, P0, !PT ;  /* 0x000000051f1e7210 */ /* 0x000fe200007fe4ff */
[----:B------:R-:W-:Y:S01]  /*2e20*/  IMAD.WIDE.U32 R4, R0, UR4, RZ ;  /* 0x0000000400047c25 */ /* 0x000fe2000f8e00ff */
[----:B------:R-:W-:Y:S02]  /*2e30*/  LOP3.LUT R9, R22, 0xff, RZ, 0xc0, !PT ;  /* 0x000000ff16097812 */ /* 0x000fe400078ec0ff */
[----:B--2---:R-:W-:Y:S01]  /*2e40*/  LOP3.LUT R8, R17, 0xff, RZ, 0xc0, !PT ;  /* 0x000000ff11087812 */ /* 0x004fe200078ec0ff */
[----:B------:R-:W-:Y:S01]  /*2e50*/  IMAD R3, R30, UR4, RZ ;  /* 0x000000041e037c24 */ /* 0x000fe2000f8e02ff */
[----:B------:R-:W-:Y:S02]  /*2e60*/  LOP3.LUT R11, R19, 0xff, RZ, 0xc0, !PT ;  /* 0x000000ff130b7812 */ /* 0x000fe400078ec0ff */
[----:B------:R-:W-:Y:S01]  /*2e70*/  PRMT R9, R16, 0x7604, R9 ;  /* 0x0000760410097816 */ /* 0x000fe20000000009 */
[----:B------:R-:W-:Y:S01]  /*2e80*/  IMAD R3, R0, UR5, R3 ;  /* 0x0000000500037c24 */ /* 0x000fe2000f8e0203 */
[----:B------:R-:W-:-:S02]  /*2e90*/  PRMT R0, R28, 0x7604, R7 ;  /* 0x000076041c007816 */ /* 0x000fc40000000007 */
[----:B------:R-:W-:Y:S02]  /*2ea0*/  LEA R6, P0, R4, R23, 0x3 ;  /* 0x0000001704067211 */ /* 0x000fe400078018ff */
[----:B------:R-:W-:Y:S01]  /*2eb0*/  IADD3 R3, R5, R3, RZ ;  /* 0x0000000305037210 */ /* 0x000fe20007ffe0ff */
[----:B------:R-:W-:Y:S01]  /*2ec0*/  HFMA2.MMA R5, -RZ, RZ, 0, 0 ;  /* 0x00000000ff057435 */ /* 0x000fe200000001ff */
[----:B------:R-:W-:Y:S02]  /*2ed0*/  PRMT R8, R25, 0x7604, R8 ;  /* 0x0000760419087816 */ /* 0x000fe40000000008 */
[----:B------:R-:W-:Y:S02]  /*2ee0*/  PRMT R11, R2, 0x7604, R11 ;  /* 0x00007604020b7816 */ /* 0x000fe4000000000b */
[----:B------:R-:W-:Y:S02]  /*2ef0*/  LEA.HI.X R7, R4, R24, R3, 0x3, P0 ;  /* 0x0000001804077211 */ /* 0x000fe400000f1c03 */
[----:B------:R-:W-:-:S02]  /*2f00*/  PRMT R10, R9, 0x1054, R0 ;  /* 0x00001054090a7816 */ /* 0x000fc40000000000 */
[----:B------:R-:W-:Y:S02]  /*2f10*/  PRMT R11, R11, 0x1054, R8 ;  /* 0x000010540b0b7816 */ /* 0x000fe40000000008 */
[----:B------:R-:W-:-:S03]  /*2f20*/  MOV R4, R27 ;  /* 0x0000001b00047202 */ /* 0x000fc60000000f00 */
[----:B------:R0:W-:Y:S04]  /*2f30*/  STG.E.64 desc[UR36][R6.64], R10 ;  /* 0x0000000a06007986 */ /* 0x0001e8000c101b24 */
.L_x_27470:
[----:B------:R-:W-:Y:S05]  /*2f40*/  BSYNC B7 ;  /* 0x0000000000077941 */ /* 0x000fea0003800000 */
.L_x_27469:
        /* <DEDUP_REMOVED lines=296> */
[----:B------:R-:W1:Y:S01]  /*41d0*/  @P0 LDC R3, c[0x0][0x33c] ;  /* 0x0000cf00ff030b82 */ /* 0x000e620000000800 */
[----:B------:R-:W-:-:S04]  /*41e0*/  IMAD R4, R4, UR6, R5 ;  /* 0x0000000604047c24 */ /* 0x000fc8000f8e0205 */
[C---:B------:R-:W-:Y:S02]  /*41f0*/  IMAD R23, R4.reuse, UR4, R23 ;  /* 0x0000000404177c24 */ /* 0x040fe4000f8e0217 */
[----:B------:R-:W-:Y:S01]  /*4200*/  IMAD R0, R4, UR5, R0 ;  /* 0x0000000504007c24 */ /* 0x000fe2000f8e0200 */
[----:B------:R-:W3:Y:S01]  /*4210*/  @P0 LDC.64 R8, c[0x0][0x408] ;  /* 0x00010200ff080b82 */ /* 0x000ee20000000a00 */
[----:B0-----:R-:W-:-:S05]  /*4220*/  @P0 IMAD.HI.U32 R6, R11, R6, R10 ;  /* 0x000000060b060227 */ /* 0x001fca00078e000a */
[----:B------:R-:W-:-:S05]  /*4230*/  @P0 SHF.R.U32.HI R6, RZ, R7, R6 ;  /* 0x00000007ff060219 */ /* 0x000fca0000011606 */
[----:B------:R-:W-:-:S04]  /*4240*/  @P0 IMAD.MOV R10, RZ, RZ, -R6 ;  /* 0x000000ffff0a0224 */ /* 0x000fc800078e0a06 */
[----:B-1----:R-:W-:-:S04]  /*4250*/  @P0 IMAD R10, R3, R10, R11 ;  /* 0x0000000a030a0224 */ /* 0x002fc800078e020b */
[C---:B---3--:R-:W-:Y:S02]  /*4260*/  @P0 IMAD R23, R10.reuse, R8, R23 ;  /* 0x000000080a170224 */ /* 0x048fe400078e0217 */
[----:B------:R-:W-:-:S07]  /*4270*/  @P0 IMAD R0, R10, R9, R0 ;  /* 0x000000090a000224 */ /* 0x000fce00078e0200 */
.L_x_27476:
        /* <DEDUP_REMOVED lines=22> */
[----:B------:R-:W1:Y:S01]  /*43e0*/  LDC.64 R14, c[0x4][R14] ;  /* 0x010000000e0e7b82 */ /* 0x000e620000000a00 */
[----:B------:R-:W-:Y:S01]  /*43f0*/  HFMA2.MMA R12, -RZ, RZ, 0, 5.9604644775390625e-08 ;  /* 0x00000001ff0c7435 */ /* 0x000fe200000001ff */
[----:B0-----:R-:W-:Y:S01]  /*4400*/  MOV R6, UR4 ;  /* 0x0000000400067c02 */ /* 0x001fe20008000f00 */
[----:B------:R-:W-:Y:S01]  /*4410*/  IMAD.U32 R7, RZ, RZ, UR5 ;  /* 0x00000005ff077e24 */ /* 0x000fe2000f8e00ff */
[----:B------:R-:W-:Y:S01]  /*4420*/  MOV R10, UR6 ;  /* 0x00000006000a7c02 */ /* 0x000fe20008000f00 */
[----:B------:R-:W-:Y:S01]  /*4430*/  IMAD.MOV.U32 R8, RZ, RZ, 0x9a ;  /* 0x0000009aff087424 */ /* 0x000fe200078e00ff */
[----:B------:R-:W-:-:S02]  /*4440*/  MOV R11, UR7 ;  /* 0x00000007000b7c02 */ /* 0x000fc40008000f00 */
[----:B------:R-:W-:-:S07]  /*4450*/  MOV R13, RZ ;  /* 0x000000ff000d7202 */ /* 0x000fce0000000f00 */
[----:B------:R-:W-:-:S07]  /*4460*/  LEPC R20, `(.L_x_27478) ;  /* 0x000000001014794e */ /* 0x000fce0000000000 */
[----:B-12---:R-:W-:Y:S05]  /*4470*/  CALL.ABS.NOINC R14 ;  /* 0x000000000e007343 */ /* 0x006fea0003c00000 */
.L_x_27478:
[----:B------:R-:W-:Y:S05]  /*4480*/  BSYNC B6 ;  /* 0x0000000000067941 */ /* 0x000fea0003800000 */
.L_x_27477:
[--C-:B------:R-:W-:Y:S01]  /*4490*/  SHF.R.S32.HI R3, RZ, 0x1f, R31.reuse ;  /* 0x0000001fff037819 */ /* 0x100fe2000001141f */
[----:B------:R-:W-:Y:S01]  /*44a0*/  ULDC.64 UR4, c[0x0][0x420] ;  /* 0x0001080000047ab9 */ /* 0x000fe20000000a00 */
[----:B------:R-:W-:Y:S02]  /*44b0*/  SHF.R.S32.HI R5, RZ, 0x1f, R31 ;  /* 0x0000001fff057819 */ /* 0x000fe4000001141f */
[----:B------:R-:W-:Y:S02]  /*44c0*/  LOP3.LUT R3, R3, UR4, RZ, 0xc0, !PT ;  /* 0x0000000403037c12 */ /* 0x000fe4000f8ec0ff */
[----:B------:R-:W-:Y:S01]  /*44d0*/  LOP3.LUT R5, R5, UR5, RZ, 0xc0, !PT ;  /* 0x0000000505057c12 */ /* 0x000fe2000f8ec0ff */
[----:B------:R-:W-:Y:S01]  /*44e0*/  ULDC.64 UR4, c[0x0][0x428] ;  /* 0x00010a0000047ab9 */ /* 0x000fe20000000a00 */
[----:B------:R-:W-:Y:S02]  /*44f0*/  IADD3 R0, P0, R30, R3, RZ ;  /* 0x000000031e007210 */ /* 0x000fe40007f1e0ff */
[----:B0-----:R-:W-:-:S02]  /*4500*/  LOP3.LUT R7, R18, 0xff, RZ, 0xc0, !PT ;  /* 0x000000ff12077812 */ /* 0x001fc400078ec0ff */
[----:B------:R-:W-:Y:S01]  /*4510*/  LOP3.LUT R9, R22, 0xff, RZ, 0xc0, !PT ;  /* 0x000000ff16097812 */ /* 0x000fe200078ec0ff */
[----:B------:R-:W-:Y:S01]  /*4520*/  IMAD.X R30, R31, 0x1, R5, P0 ;  /* 0x000000011f1e7824 */ /* 0x000fe200000e0605 */
[----:B--2---:R-:W-:Y:S01]  /*4530*/  LOP3.LUT R8, R17, 0xff, RZ, 0xc0, !PT ;  /* 0x000000ff11087812 */ /* 0x004fe200078ec0ff */
[----:B------:R-:W-:Y:S01]  /*4540*/  IMAD.WIDE.U32 R4, R0, UR4, RZ ;  /* 0x0000000400047c25 */ /* 0x000fe2000f8e00ff */
[----:B------:R-:W-:Y:S02]  /*4550*/  LOP3.LUT R11, R19, 0xff, RZ, 0xc0, !PT ;  /* 0x000000ff130b7812 */ /* 0x000fe400078ec0ff */
[----:B------:R-:W-:Y:S01]  /*4560*/  PRMT R9, R16, 0x7604, R9 ;  /* 0x0000760410097816 */ /* 0x000fe20000000009 */
[----:B------:R-:W-:Y:S01]  /*4570*/  IMAD R3, R30, UR4, RZ ;  /* 0x000000041e037c24 */ /* 0x000fe2000f8e02ff */
[----:B------:R-:W-:Y:S02]  /*4580*/  LEA R6, P0, R4, R23, 0x3 ;  /* 0x0000001704067211 */ /* 0x000fe400078018ff */
[----:B------:R-:W-:Y:S01]  /*4590*/  PRMT R8, R25, 0x7604, R8 ;  /* 0x0000760419087816 */ /* 0x000fe20000000008 */
[----:B------:R-:W-:Y:S01]  /*45a0*/  IMAD R3, R0, UR5, R3 ;  /* 0x0000000500037c24 */ /* 0x000fe2000f8e0203 */
[----:B------:R-:W-:-:S02]  /*45b0*/  PRMT R0, R28, 0x7604, R7 ;  /* 0x000076041c007816 */ /* 0x000fc40000000007 */
[----:B------:R-:W-:Y:S02]  /*45c0*/  PRMT R11, R2, 0x7604, R11 ;  /* 0x00007604020b7816 */ /* 0x000fe4000000000b */
[----:B------:R-:W-:Y:S01]  /*45d0*/  IADD3 R3, R5, R3, RZ ;  /* 0x0000000305037210 */ /* 0x000fe20007ffe0ff */
[----:B------:R-:W-:Y:S01]  /*45e0*/  HFMA2.MMA R5, -RZ, RZ, 0, 0 ;  /* 0x00000000ff057435 */ /* 0x000fe200000001ff */
[----:B------:R-:W-:Y:S02]  /*45f0*/  PRMT R10, R9, 0x1054, R0 ;  /* 0x00001054090a7816 */ /* 0x000fe40000000000 */
[----:B------:R-:W-:Y:S02]  /*4600*/  LEA.HI.X R7, R4, R24, R3, 0x3, P0 ;  /* 0x0000001804077211 */ /* 0x000fe400000f1c03 */
[----:B------:R-:W-:Y:S02]  /*4610*/  PRMT R11, R11, 0x1054, R8 ;  /* 0x000010540b0b7816 */ /* 0x000fe40000000008 */
[----:B------:R-:W-:-:S03]  /*4620*/  IADD3 R27, R27, 0x80, RZ ;  /* 0x000000801b1b7810 */ /* 0x000fc60007ffe0ff */
[----:B------:R1:W-:Y:S02]  /*4630*/  STG.E.64 desc[UR36][R6.64], R10 ;  /* 0x0000000a06007986 */ /* 0x0003e4000c101b24 */
[----:B------:R-:W-:-:S07]  /*4640*/  IMAD.MOV.U32 R4, RZ, RZ, R27 ;  /* 0x000000ffff047224 */ /* 0x000fce00078e001b */
.L_x_27475:
[----:B------:R-:W-:Y:S05]  /*4650*/  BSYNC B7 ;  /* 0x0000000000077941 */ /* 0x000fea0003800000 */
.L_x_27474:
[----:B------:R-:W-:Y:S02]  /*4660*/  ULDC.64 UR4, c[0x0][0x210] ;  /* 0x0000840000047ab9 */ /* 0x000fe40000000a00 */
[----:B------:R-:W-:-:S04]  /*4670*/  ISETP.GE.U32.AND P0, PT, R4, UR4, PT ;  /* 0x0000000404007c0c */ /* 0x000fc8000bf06070 */
[----:B------:R-:W-:-:S13]  /*4680*/  ISETP.GE.AND.EX P0, PT, R5, UR5, PT, P0 ;  /* 0x0000000505007c0c */ /* 0x000fda000bf06300 */
[----:B------:R-:W-:Y:S05]  /*4690*/  @P0 EXIT ;  /* 0x000000000000094d */ /* 0x000fea0003800000 */
[----:B------:R-:W3:Y:S01]  /*46a0*/  LDC R3, c[0x0][0x218] ;  /* 0x00008600ff037b82 */ /* 0x000ee20000000800 */
[----:B------:R-:W-:Y:S01]  /*46b0*/  MOV R0, RZ ;  /* 0x000000ff00007202 */ /* 0x000fe20000000f00 */
[----:B------:R-:W-:Y:S01]  /*46c0*/  IMAD.MOV.U32 R23, RZ, RZ, RZ ;  /* 0x000000ffff177224 */ /* 0x000fe200078e00ff */
[----:B---3--:R-:W-:-:S13]  /*46d0*/  ISETP.NE.AND P0, PT, R3, RZ, PT ;  /* 0x000000ff0300720c */ /* 0x008fda0003f05270 */
        /* <DEDUP_REMOVED lines=17> */
[----:B01----:R-:W-:-:S05]  /*47f0*/  IMAD.HI.U32 R6, R5, UR7, R4 ;  /* 0x0000000705067c27 */ /* 0x003fca000f8e0004 */
        /* <DEDUP_REMOVED lines=273> */
[----:B------:R-:W3:Y:S01]  /*5910*/  @P0 LDC.64 R8, c[0x0][0x408] ;  /* 0x00010200ff080b82 */ /* 0x000ee20000000a00 */
[----:B0-----:R-:W-:-:S05]  /*5920*/  @P0 IMAD.HI.U32 R6, R11, R6, R10 ;  /* 0x000000060b060227 */ /* 0x001fca00078e000a */
[----:B------:R-:W-:-:S04]  /*5930*/  @P0 SHF.R.U32.HI R6, RZ, R7, R6 ;  /* 0x00000007ff060219 */ /* 0x000fc80000011606 */
[----:B------:R-:W-:-:S05]  /*5940*/  @P0 IADD3 R10, -R6, RZ, RZ ;  /* 0x000000ff060a0210 */ /* 0x000fca0007ffe1ff */
[----:B-1----:R-:W-:-:S04]  /*5950*/  @P0 IMAD R10, R3, R10, R11 ;  /* 0x0000000a030a0224 */ /* 0x002fc800078e020b */
[C---:B---3--:R-:W-:Y:S02]  /*5960*/  @P0 IMAD R23, R10.reuse, R8, R23 ;  /* 0x000000080a170224 */ /* 0x048fe400078e0217 */
[----:B------:R-:W-:-:S07]  /*5970*/  @P0 IMAD R0, R10, R9, R0 ;  /* 0x000000090a000224 */ /* 0x000fce00078e0200 */
.L_x_27479:
        /* <DEDUP_REMOVED lines=22> */
[----:B------:R-:W3:Y:S01]  /*5ae0*/  LDC.64 R14, c[0x4][R14] ;  /* 0x010000000e0e7b82 */ /* 0x000ee20000000a00 */
[----:B------:R-:W-:Y:S01]  /*5af0*/  ULDC.64 UR4, c[0x4][0x4c0] ;  /* 0x0101300000047ab9 */ /* 0x000fe20000000a00 */
[----:B01----:R-:W-:Y:S01]  /*5b00*/  MOV R10, UR6 ;  /* 0x00000006000a7c02 */ /* 0x003fe20008000f00 */
[----:B------:R-:W-:Y:S01]  /*5b10*/  IMAD.U32 R7, RZ, RZ, UR5 ;  /* 0x00000005ff077e24 */ /* 0x000fe2000f8e00ff */
[----:B------:R-:W-:Y:S01]  /*5b20*/  MOV R6, UR4 ;  /* 0x0000000400067c02 */ /* 0x000fe20008000f00 */
[----:B------:R-:W-:Y:S01]  /*5b30*/  IMAD.MOV.U32 R12, RZ, RZ, 0x1 ;  /* 0x00000001ff0c7424 */ /* 0x000fe200078e00ff */
[----:B------:R-:W-:-:S02]  /*5b40*/  MOV R11, UR7 ;  /* 0x00000007000b7c02 */ /* 0x000fc40008000f00 */
[----:B------:R-:W-:-:S07]  /*5b50*/  MOV R13, RZ ;  /* 0x000000ff000d7202 */ /* 0x000fce0000000f00 */
[----:B------:R-:W-:-:S07]  /*5b60*/  LEPC R20, `(.L_x_27481) ;  /* 0x000000001014794e */ /* 0x000fce0000000000 */
[----:B--23--:R-:W-:Y:S05]  /*5b70*/  CALL.ABS.NOINC R14 ;  /* 0x000000000e007343 */ /* 0x00cfea0003c00000 */
.L_x_27481:
[----:B------:R-:W-:Y:S05]  /*5b80*/  BSYNC B6 ;  /* 0x0000000000067941 */ /* 0x000fea0003800000 */
.L_x_27480:
[--C-:B------:R-:W-:Y:S01]  /*5b90*/  SHF.R.S32.HI R3, RZ, 0x1f, R27.reuse ;  /* 0x0000001fff037819 */ /* 0x100fe2000001141b */
[----:B------:R-:W-:Y:S01]  /*5ba0*/  ULDC.64 UR4, c[0x0][0x420] ;  /* 0x0001080000047ab9 */ /* 0x000fe20000000a00 */
[----:B------:R-:W-:Y:S02]  /*5bb0*/  SHF.R.S32.HI R5, RZ, 0x1f, R27 ;  /* 0x0000001fff057819 */ /* 0x000fe4000001141b */
[----:B------:R-:W-:Y:S02]  /*5bc0*/  LOP3.LUT R3, R3, UR4, RZ, 0xc0, !PT ;  /* 0x0000000403037c12 */ /* 0x000fe4000f8ec0ff */
[----:B------:R-:W-:Y:S01]  /*5bd0*/  LOP3.LUT R5, R5, UR5, RZ, 0xc0, !PT ;  /* 0x0000000505057c12 */ /* 0x000fe2000f8ec0ff */
[----:B------:R-:W-:Y:S01]  /*5be0*/  ULDC.64 UR4, c[0x0][0x428] ;  /* 0x00010a0000047ab9 */ /* 0x000fe20000000a00 */
[----:B------:R-:W-:Y:S02]  /*5bf0*/  IADD3 R0, P0, R26, R3, RZ ;  /* 0x000000031a007210 */ /* 0x000fe40007f1e0ff */
[----:B012---:R-:W-:-:S02]  /*5c00*/  LOP3.LUT R6, R17, 0xff, RZ, 0xc0, !PT ;  /* 0x000000ff11067812 */ /* 0x007fc400078ec0ff */
[----:B------:R-:W-:Y:S02]  /*5c10*/  IADD3.X R26, R27, R5, RZ, P0, !PT ;  /* 0x000000051b1a7210 */ /* 0x000fe400007fe4ff */
[----:B------:R-:W-:Y:S02]  /*5c20*/  LOP3.LUT R5, R18, 0xff, RZ, 0xc0, !PT ;  /* 0x000000ff12057812 */ /* 0x000fe400078ec0ff */
[----:B------:R-:W-:Y:S01]  /*5c30*/  LOP3.LUT R19, R19, 0xff, RZ, 0xc0, !PT ;  /* 0x000000ff13137812 */ /* 0x000fe200078ec0ff */
[----:B------:R-:W-:Y:S01]  /*5c40*/  IMAD R3, R26, UR4, RZ ;  /* 0x000000041a037c24 */ /* 0x000fe2000f8e02ff */
[----:B------:R-:W-:Y:S01]  /*5c50*/  PRMT R28, R28, 0x7604, R5 ;  /* 0x000076041c1c7816 */ /* 0x000fe20000000005 */
[----:B------:R-:W-:Y:S01]  /*5c60*/  IMAD.WIDE.U32 R4, R0, UR4, RZ ;  /* 0x0000000400047c25 */ /* 0x000fe2000f8e00ff */
[----:B------:R-:W-:Y:S02]  /*5c70*/  LOP3.LUT R7, R22, 0xff, RZ, 0xc0, !PT ;  /* 0x000000ff16077812 */ /* 0x000fe400078ec0ff */
[----:B------:R-:W-:Y:S01]  /*5c80*/  PRMT R25, R25, 0x7604, R6 ;  /* 0x0000760419197816 */ /* 0x000fe20000000006 */
[----:B------:R-:W-:Y:S01]  /*5c90*/  IMAD R3, R0, UR5, R3 ;  /* 0x0000000500037c24 */ /* 0x000fe2000f8e0203 */
[----:B------:R-:W-:-:S02]  /*5ca0*/  LEA R6, P0, R4, R23, 0x3 ;  /* 0x0000001704067211 */ /* 0x000fc400078018ff */
[----:B------:R-:W-:Y:S02]  /*5cb0*/  PRMT R2, R2, 0x7604, R19 ;  /* 0x0000760402027816 */ /* 0x000fe40000000013 */
[----:B------:R-:W-:Y:S02]  /*5cc0*/  IADD3 R3, R5, R3, RZ ;  /* 0x0000000305037210 */ /* 0x000fe40007ffe0ff */
[----:B------:R-:W-:Y:S02]  /*5cd0*/  PRMT R5, R16, 0x7604, R7 ;  /* 0x0000760410057816 */ /* 0x000fe40000000007 */
[----:B------:R-:W-:Y:S02]  /*5ce0*/  LEA.HI.X R7, R4, R24, R3, 0x3, P0 ;  /* 0x0000001804077211 */ /* 0x000fe400000f1c03 */
[----:B------:R-:W-:Y:S02]  /*5cf0*/  PRMT R25, R2, 0x1054, R25 ;  /* 0x0000105402197816 */ /* 0x000fe40000000019 */
[----:B------:R-:W-:-:S05]  /*5d00*/  PRMT R24, R5, 0x1054, R28 ;  /* 0x0000105405187816 */ /* 0x000fca000000001c */
[----:B------:R-:W-:Y:S01]  /*5d10*/  STG.E.64 desc[UR36][R6.64], R24 ;  /* 0x0000001806007986 */ /* 0x000fe2000c101b24 */
[----:B------:R-:W-:Y:S05]  /*5d20*/  EXIT ;  /* 0x000000000000794d */ /* 0x000fea0003800000 */
.L_x_27482:
        /* <DEDUP_REMOVED lines=13> */
.L_x_28167:


//--------------------- .text._ZN2at6native24index_elementwise_kernelILi128ELi4EZNS0_22index_fill_kernel_implINS0_10OpaqueTypeILi4EEEEEvRNS_14TensorIteratorElllT_EUliE_EEvlT1_ --------------------------
	.section	.text._ZN2at6native24index_elementwise_kernelILi128ELi4EZNS0_22index_fill_kernel_implINS0_10OpaqueTypeILi4EEEEEvRNS_14TensorIteratorElllT_EUliE_EEvlT1_,"ax",@progbits
	.align	128
        .global         _ZN2at6native24index_elementwise_kernelILi128ELi4EZNS0_22index_fill_kernel_implINS0_10OpaqueTypeILi4EEEEEvRNS_14TensorIteratorElllT_EUliE_EEvlT1_
        .type           _ZN2at6native24index_elementwise_kernelILi128ELi4EZNS0_22index_fill_kernel_implINS0_10OpaqueTypeILi4EEEEEvRNS_14TensorIteratorElllT_EUliE_EEvlT1_,@function
        .size           _ZN2at6native24index_elementwise_kernelILi128ELi4EZNS0_22index_fill_kernel_implINS0_10OpaqueTypeILi4EEEEEvRNS_14TensorIteratorElllT_EUliE_EEvlT1_,(.L_x_28168 - _ZN2at6native24index_elementwise_kernelILi128ELi4EZNS0_22index_fill_kernel_implINS0_10OpaqueTypeILi4EEEEEvRNS_14TensorIteratorElllT_EUliE_EEvlT1_)
        .other          _ZN2at6native24index_elementwise_kernelILi128ELi4EZNS0_22index_fill_kernel_implINS0_10OpaqueTypeILi4EEEEEvRNS_14TensorIteratorElllT_EUliE_EEvlT1_,@"STO_CUDA_ENTRY STV_DEFAULT"
_ZN2at6native24index_elementwise_kernelILi128ELi4EZNS0_22index_fill_kernel_implINS0_10OpaqueTypeILi4EEEEEvRNS_14TensorIteratorElllT_EUliE_EEvlT1_:
.text._ZN2at6native24index_elementwise_kernelILi128ELi4EZNS0_22index_fill_kernel_implINS0_10OpaqueTypeILi4EEEEEvRNS_14TensorIteratorElllT_EUliE_EEvlT1_:
[----:B------:R-:W0:Y:S01]  /*0000*/  LDC R1, c[0x0][0x28] ;  /* 0x00000a00ff017b82 */ /* 0x000e220000000800 */
[----:B------:R-:W1:Y:S01]  /*0010*/  S2R R26, SR_CTAID.X ;  /* 0x00000000001a7919 */ /* 0x000e620000002500 */
[----:B------:R-:W-:-:S06]  /*0020*/  ULDC.64 UR4, c[0x0][0x210] ;  /* 0x0000840000047ab9 */ /* 0x000fcc0000000a00 */
[----:B------:R-:W2:Y:S01]  /*0030*/  LDC.U8 R22, c[0x0][0x430] ;  /* 0x00010c00ff167b82 */ /* 0x000ea20000000000 */
[----:B------:R-:W-:Y:S01]  /*0040*/  ULDC.64 UR36, c[0x0][0x208] ;  /* 0x0000820000247ab9 */ /* 0x000fe20000000a00 */
[----:B------:R-:W1:Y:S01]  /*0050*/  S2R R25, SR_TID.X ;  /* 0x0000000000197919 */ /* 0x000e620000002100 */
[----:B------:R-:W-:Y:S01]  /*0060*/  BSSY B7, `(.L_x_27483) ;  /* 0x0000170000077945 */ /* 0x000fe20003800000 */
[----:B------:R-:W-:-:S04]  /*0070*/  IMAD.MOV.U32 R5, RZ, RZ, RZ ;  /* 0x000000ffff057224 */ /* 0x000fc800078e00ff */
[----:B------:R-:W3:Y:S08]  /*0080*/  LDC.U8 R19, c[0x0][0x431] ;  /* 0x00010c40ff137b82 */ /* 0x000ef00000000000 */
[----:B------:R-:W4:Y:S08]  /*0090*/  LDC.U8 R18, c[0x0][0x432] ;  /* 0x00010c80ff127b82 */ /* 0x000f300000000000 */
[----:B------:R-:W0:Y:S01]  /*00a0*/  LDC.U8 R2, c[0x0][0x433] ;  /* 0x00010cc0ff027b82 */ /* 0x000e220000000000 */
[----:B-1----:R-:W-:-:S04]  /*00b0*/  LEA R4, R26, R25, 0x9 ;  /* 0x000000191a047211 */ /* 0x002fc800078e48ff */
[----:B------:R-:W-:Y:S02]  /*00c0*/  ISETP.GE.U32.AND P0, PT, R4, UR4, PT ;  /* 0x0000000404007c0c */ /* 0x000fe4000bf06070 */
[----:B------:R-:W-:Y:S02]  /*00d0*/  MOV R23, R4 ;  /* 0x0000000400177202 */ /* 0x000fe40000000f00 */
[----:B------:R-:W-:-:S13]  /*00e0*/  ISETP.GE.AND.EX P0, PT, RZ, UR5, PT, P0 ;  /* 0x00000005ff007c0c */ /* 0x000fda000bf06300 */
[----:B--2---:R-:W-:Y:S05]  /*00f0*/  @P0 BRA `(.L_x_27484) ;  /* 0x0000001400980947 */ /* 0x004fea0003800000 */
[----:B------:R-:W1:Y:S01]  /*0100*/  LDC R8, c[0x0][0x218] ;  /* 0x00008600ff087b82 */ /* 0x000e620000000800 */
[----:B------:R-:W-:Y:S01]  /*0110*/  HFMA2.MMA R0, -RZ, RZ, 0, 0 ;  /* 0x00000000ff007435 */ /* 0x000fe200000001ff */
        /* <DEDUP_REMOVED lines=294> */
[----:B------:R-:W5:Y:S01]  /*1380*/  @P0 LDC.64 R6, c[0x0][0x408] ;  /* 0x00010200ff060b82 */ /* 0x000f620000000a00 */
[----:B-1----:R-:W-:-:S05]  /*1390*/  @P0 IMAD.HI.U32 R10, R9, R10, R8 ;  /* 0x0000000a090a0227 */ /* 0x002fca00078e0008 */
[----:B------:R-:W-:-:S04]  /*13a0*/  @P0 SHF.R.U32.HI R10, RZ, R11, R10 ;  /* 0x0000000bff0a0219 */ /* 0x000fc8000001160a */
[----:B------:R-:W-:-:S05]  /*13b0*/  @P0 IADD3 R8, -R10, RZ, RZ ;  /* 0x000000ff0a080210 */ /* 0x000fca0007ffe1ff */
[----:B--2---:R-:W-:-:S04]  /*13c0*/  @P0 IMAD R8, R8, R13, R9 ;  /* 0x0000000d08080224 */ /* 0x004fc800078e0209 */
[C---:B-----5:R-:W-:Y:S02]  /*13d0*/  @P0 IMAD R3, R8.reuse, R6, R3 ;  /* 0x0000000608030224 */ /* 0x060fe400078e0203 */
[----:B------:R-:W-:-:S07]  /*13e0*/  @P0 IMAD R0, R8, R7, R0 ;  /* 0x0000000708000224 */ /* 0x000fce00078e0200 */
.L_x_27485:
        /* <DEDUP_REMOVED lines=22> */
[----:B------:R-:W1:Y:S01]  /*1550*/  LDC.64 R14, c[0x4][R14] ;  /* 0x010000000e0e7b82 */ /* 0x000e620000000a00 */
        /* <DEDUP_REMOVED lines=8> */
[----:B01-34-:R-:W-:Y:S05]  /*15e0*/  CALL.ABS.NOINC R14 ;  /* 0x000000000e007343 */ /* 0x01bfea0003c00000 */
.L_x_27487:
[----:B------:R-:W-:Y:S05]  /*15f0*/  BSYNC B6 ;  /* 0x0000000000067941 */ /* 0x000fea0003800000 */
.L_x_27486:
[--C-:B------:R-:W-:Y:S01]  /*1600*/  SHF.R.S32.HI R3, RZ, 0x1f, R17.reuse ;  /* 0x0000001fff037819 */ /* 0x100fe20000011411 */
[----:B------:R-:W-:Y:S01]  /*1610*/  ULDC.64 UR4, c[0x0][0x420] ;  /* 0x0001080000047ab9 */ /* 0x000fe20000000a00 */
[----:B------:R-:W-:Y:S02]  /*1620*/  SHF.R.S32.HI R5, RZ, 0x1f, R17 ;  /* 0x0000001fff057819 */ /* 0x000fe40000011411 */
[----:B------:R-:W-:Y:S02]  /*1630*/  LOP3.LUT R3, R3, UR4, RZ, 0xc0, !PT ;  /* 0x0000000403037c12 */ /* 0x000fe4000f8ec0ff */
[----:B------:R-:W-:Y:S01]  /*1640*/  LOP3.LUT R5, R5, UR5, RZ, 0xc0, !PT ;  /* 0x0000000505057c12 */ /* 0x000fe2000f8ec0ff */
[----:B------:R-:W-:Y:S01]  /*1650*/  ULDC.64 UR4, c[0x0][0x428] ;  /* 0x00010a0000047ab9 */ /* 0x000fe20000000a00 */
[----:B------:R-:W-:-:S04]  /*1660*/  IADD3 R0, P0, R16, R3, RZ ;  /* 0x0000000310007210 */ /* 0x000fc80007f1e0ff */
[----:B------:R-:W-:Y:S01]  /*1670*/  IADD3.X R16, R17, R5, RZ, P0, !PT ;  /* 0x0000000511107210 */ /* 0x000fe200007fe4ff */
[----:B------:R-:W-:-:S04]  /*1680*/  IMAD.WIDE.U32 R4, R0, UR4, RZ ;  /* 0x0000000400047c25 */ /* 0x000fc8000f8e00ff */
[----:B------:R-:W-:Y:S01]  /*1690*/  IMAD R3, R16, UR4, RZ ;  /* 0x0000000410037c24 */ /* 0x000fe2000f8e02ff */
[----:B------:R-:W-:-:S03]  /*16a0*/  LEA R6, P0, R4, R24, 0x2 ;  /* 0x0000001804067211 */ /* 0x000fc600078010ff */
[----:B------:R-:W-:Y:S01]  /*16b0*/  IMAD R7, R0, UR5, R3 ;  /* 0x0000000500077c24 */ /* 0x000fe2000f8e0203 */
[----:B---3--:R-:W-:-:S04]  /*16c0*/  PRMT R3, R19, 0x7604, R22 ;  /* 0x0000760413037816 */ /* 0x008fc80000000016 */
[----:B------:R-:W-:Y:S01]  /*16d0*/  IADD3 R0, R5, R7, RZ ;  /* 0x0000000705007210 */ /* 0x000fe20007ffe0ff */
[----:B------:R-:W-:Y:S01]  /*16e0*/  HFMA2.MMA R5, -RZ, RZ, 0, 0 ;  /* 0x00000000ff057435 */ /* 0x000fe200000001ff */
[----:B----4-:R-:W-:Y:S02]  /*16f0*/  PRMT R3, R18, 0x7054, R3 ;  /* 0x0000705412037816 */ /* 0x010fe40000000003 */
[----:B------:R-:W-:Y:S01]  /*1700*/  LEA.HI.X R7, R4, R23, R0, 0x2, P0 ;  /* 0x0000001704077211 */ /* 0x000fe200000f1400 */
[----:B------:R-:W-:Y:S01]  /*1710*/  IMAD R23, R26, 0x200, R25 ;  /* 0x000002001a177824 */ /* 0x000fe200078e0219 */
[----:B0-----:R-:W-:-:S04]  /*1720*/  PRMT R3, R2, 0x654, R3 ;  /* 0x0000065402037816 */ /* 0x001fc80000000003 */
[----:B------:R-:W-:Y:S01]  /*1730*/  IADD3 R23, R23, 0x80, RZ ;  /* 0x0000008017177810 */ /* 0x000fe20007ffe0ff */
[----:B------:R1:W-:Y:S03]  /*1740*/  STG.E desc[UR36][R6.64], R3 ;  /* 0x0000000306007986 */ /* 0x0003e6000c101924 */
[----:B------:R-:W-:-:S07]  /*1750*/  MOV R4, R23 ;  /* 0x0000001700047202 */ /* 0x000fce0000000f00 */
.L_x_27484:
[----:B------:R-:W-:Y:S05]  /*1760*/  BSYNC B7 ;  /* 0x0000000000077941 */ /* 0x000fea0003800000 */
.L_x_27483:
[----:B------:R-:W-:Y:S01]  /*1770*/  ULDC.64 UR4, c[0x0][0x210] ;  /* 0x0000840000047ab9 */ /* 0x000fe20000000a00 */
[----:B------:R-:W-:Y:S01]  /*1780*/  BSSY B7, `(.L_x_27488) ;  /* 0x0000169000077945 */ /* 0x000fe20003800000 */
[----:B------:R-:W-:-:S04]  /*1790*/  ISETP.GE.U32.AND P0, PT, R4, UR4, PT ;  /* 0x0000000404007c0c */ /* 0x000fc8000bf06070 */
[----:B------:R-:W-:-:S13]  /*17a0*/  ISETP.GE.AND.EX P0, PT, R5, UR5, PT, P0 ;  /* 0x0000000505007c0c */ /* 0x000fda000bf06300 */
[----:B------:R-:W-:Y:S05]  /*17b0*/  @P0 BRA `(.L_x_27489) ;  /* 0x0000001400940947 */ /* 0x000fea0003800000 */
[----:B-1----:R-:W1:Y:S01]  /*17c0*/  LDC R3, c[0x0][0x218] ;  /* 0x00008600ff037b82 */ /* 0x002e620000000800 */
[----:B------:R-:W-:Y:S01]  /*17d0*/  IMAD.MOV.U32 R0, RZ, RZ, RZ ;  /* 0x000000ffff007224 */ /* 0x000fe200078e00ff */
[----:B------:R-:W-:Y:S02]  /*17e0*/  MOV R25, RZ ;  /* 0x000000ff00197202 */ /* 0x000fe40000000f00 */
[----:B-1----:R-:W-:-:S13]  /*17f0*/  ISETP.NE.AND P0, PT, R3, RZ, PT ;  /* 0x000000ff0300720c */ /* 0x002fda0003f05270 */
[----:B------:R-:W-:Y:S05]  /*1800*/  @!P0 BRA `(.L_x_27490) ;  /* 0x0000001000a88947 */ /* 0x000fea0003800000 */
[----:B------:R-:W-:Y:S01]  /*1810*/  HFMA2.MMA R4, -RZ, RZ, 0, 0 ;  /* 0x00000000ff047435 */ /* 0x000fe200000001ff */
[----:B------:R-:W-:Y:S01]  /*1820*/  MOV R5, R23 ;  /* 0x0000001700057202 */ /* 0x000fe20000000f00 */
[----:B------:R-:W-:Y:S01]  /*1830*/  ULDC.64 UR4, c[0x0][0x220] ;  /* 0x0000880000047ab9 */ /* 0x000fe20000000a00 */
[----:B------:R-:W-:-:S07]  /*1840*/  ISETP.NE.AND P0, PT, R3, 0x1, PT ;  /* 0x000000010300780c */ /* 0x000fce0003f05270 */
        /* <DEDUP_REMOVED lines=278> */
[----:B------:R-:W1:Y:S03]  /*29b0*/  @P0 LDC.64 R10, c[0x0][0x340] ;  /* 0x0000d000ff0a0b82 */ /* 0x000e660000000a00 */
[----:B------:R-:W-:Y:S01]  /*29c0*/  SHF.R.U32.HI R9, RZ, UR4, R8 ;  /* 0x00000004ff097c19 */ /* 0x000fe20008011608 */
[----:B------:R-:W-:Y:S01]  /*29d0*/  ULDC.64 UR4, c[0x0][0x400] ;  /* 0x0001000000047ab9 */ /* 0x000fe20000000a00 */
[----:B------:R-:W-:Y:S02]  /*29e0*/  @P0 MOV R8, RZ ;  /* 0x000000ff00080202 */ /* 0x000fe40000000f00 */
[----:B------:R-:W-:Y:S01]  /*29f0*/  IADD3 R4, -R9, RZ, RZ ;  /* 0x000000ff09047210 */ /* 0x000fe20007ffe1ff */
[----:B------:R-:W2:Y:S04]  /*2a00*/  @P0 LDC R3, c[0x0][0x33c] ;  /* 0x0000cf00ff030b82 */ /* 0x000ea80000000800 */
[----:B------:R-:W-:-:S04]  /*2a10*/  IMAD R4, R4, UR6, R5 ;  /* 0x0000000604047c24 */ /* 0x000fc8000f8e0205 */
[----:B------:R-:W5:Y:S01]  /*2a20*/  @P0 LDC.64 R6, c[0x0][0x408] ;  /* 0x00010200ff060b82 */ /* 0x000f620000000a00 */
[C---:B------:R-:W-:Y:S02]  /*2a30*/  IMAD R25, R4.reuse, UR4, R25 ;  /* 0x0000000404197c24 */ /* 0x040fe4000f8e0219 */
[----:B------:R-:W-:Y:S02]  /*2a40*/  IMAD R0, R4, UR5, R0 ;  /* 0x0000000504007c24 */ /* 0x000fe4000f8e0200 */
[----:B-1----:R-:W-:-:S05]  /*2a50*/  @P0 IMAD.HI.U32 R10, R9, R10, R8 ;  /* 0x0000000a090a0227 */ /* 0x002fca00078e0008 */
[----:B------:R-:W-:-:S05]  /*2a60*/  @P0 SHF.R.U32.HI R10, RZ, R11, R10 ;  /* 0x0000000bff0a0219 */ /* 0x000fca000001160a */
[----:B------:R-:W-:-:S04]  /*2a70*/  @P0 IMAD.MOV R8, RZ, RZ, -R10 ;  /* 0x000000ffff080224 */ /* 0x000fc800078e0a0a */
[----:B--2---:R-:W-:-:S04]  /*2a80*/  @P0 IMAD R8, R3, R8, R9 ;  /* 0x0000000803080224 */ /* 0x004fc800078e0209 */
[C---:B-----5:R-:W-:Y:S02]  /*2a90*/  @P0 IMAD R25, R8.reuse, R6, R25 ;  /* 0x0000000608190224 */ /* 0x060fe400078e0219 */
[----:B------:R-:W-:-:S07]  /*2aa0*/  @P0 IMAD R0, R8, R7, R0 ;  /* 0x0000000708000224 */ /* 0x000fce00078e0200 */
.L_x_27490:
        /* <DEDUP_REMOVED lines=22> */
[----:B------:R-:W1:Y:S01]  /*2c10*/  LDC.64 R14, c[0x4][R14] ;  /* 0x010000000e0e7b82 */ /* 0x000e620000000a00 */
        /* <DEDUP_REMOVED lines=8> */
[----:B01-34-:R-:W-:Y:S05]  /*2ca0*/  CALL.ABS.NOINC R14 ;  /* 0x000000000e007343 */ /* 0x01bfea0003c00000 */
.L_x_27492:
[----:B------:R-:W-:Y:S05]  /*2cb0*/  BSYNC B6 ;  /* 0x0000000000067941 */ /* 0x000fea0003800000 */
.L_x_27491:
        /* <DEDUP_REMOVED lines=8> */
[----:B------:R-:W-:Y:S01]  /*2d40*/  IADD3 R23, R23, 0x80, RZ ;  /* 0x0000008017177810 */ /* 0x000fe20007ffe0ff */
[----:B------:R-:W-:Y:S02]  /*2d50*/  IMAD.X R16, R17, 0x1, R5, P0 ;  /* 0x0000000111107824 */ /* 0x000fe400000e0605 */
[----:B------:R-:W-:-:S04]  /*2d60*/  IMAD.WIDE.U32 R4, R0, UR4, RZ ;  /* 0x0000000400047c25 */ /* 0x000fc8000f8e00ff */
[----:B------:R-:W-:Y:S01]  /*2d70*/  IMAD R3, R16, UR4, RZ ;  /* 0x0000000410037c24 */ /* 0x000fe2000f8e02ff */
[----:B------:R-:W-:-:S03]  /*2d80*/  LEA R6, P0, R4, R25, 0x2 ;  /* 0x0000001904067211 */ /* 0x000fc600078010ff */
[----:B------:R-:W-:-:S05]  /*2d90*/  IMAD R3, R0, UR5, R3 ;  /* 0x0000000500037c24 */ /* 0x000fca000f8e0203 */
[----:B------:R-:W-:Y:S02]  /*2da0*/  IADD3 R3, R5, R3, RZ ;  /* 0x0000000305037210 */ /* 0x000fe40007ffe0ff */
[----:B----4-:R-:W-:Y:S02]  /*2db0*/  PRMT R5, R18, 0x7054, R7 ;  /* 0x0000705412057816 */ /* 0x010fe40000000007 */
[----:B------:R-:W-:Y:S02]  /*2dc0*/  LEA.HI.X R7, R4, R24, R3, 0x2, P0 ;  /* 0x0000001804077211 */ /* 0x000fe400000f1403 */
[----:B0-----:R-:W-:Y:S02]  /*2dd0*/  PRMT R5, R2, 0x654, R5 ;  /* 0x0000065402057816 */ /* 0x001fe40000000005 */
[----:B------:R-:W-:-:S03]  /*2de0*/  MOV R4, R23 ;  /* 0x0000001700047202 */ /* 0x000fc60000000f00 */
[----:B------:R0:W-:Y:S02]  /*2df0*/  STG.E desc[UR36][R6.64], R5 ;  /* 0x0000000506007986 */ /* 0x0001e4000c101924 */
[----:B0-----:R-:W-:-:S07]  /*2e00*/  IMAD.MOV.U32 R5, RZ, RZ, RZ ;  /* 0x000000ffff057224 */ /* 0x001fce00078e00ff */
.L_x_27489:
[----:B------:R-:W-:Y:S05]  /*2e10*/  BSYNC B7 ;  /* 0x0000000000077941 */ /* 0x000fea0003800000 */
.L_x_27488:
[----:B------:R-:W-:Y:S01]  /*2e20*/  ULDC.64 UR4, c[0x0][0x210] ;  /* 0x0000840000047ab9 */ /* 0x000fe20000000a00 */
[----:B------:R-:W-:Y:S01]  /*2e30*/  BSSY B7, `(.L_x_27493) ;  /* 0x0000169000077945 */ /* 0x000fe20003800000 */
[----:B------:R-:W-:-:S04]  /*2e40*/  ISETP.GE.U32.AND P0, PT, R4, UR4, PT ;  /* 0x0000000404007c0c */ /* 0x000fc8000bf06070 */
[----:B------:R-:W-:-:S13]  /*2e50*/  ISETP.GE.AND.EX P0, PT, R5, UR5, PT, P0 ;  /* 0x0000000505007c0c */ /* 0x000fda000bf06300 */
[----:B------:R-:W-:Y:S05]  /*2e60*/  @P0 BRA `(.L_x_27494) ;  /* 0x0000001400940947 */ /* 0x000fea0003800000 */
[----:B-1----:R-:W1:Y:S01]  /*2e70*/  LDC R3, c[0x0][0x218] ;  /* 0x00008600ff037b82 */ /* 0x002e620000000800 */
[----:B------:R-:W-:Y:S01]  /*2e80*/  HFMA2.MMA R0, -RZ, RZ, 0, 0 ;  /* 0x00000000ff007435 */ /* 0x000fe200000001ff */
[----:B------:R-:W-:Y:S02]  /*2e90*/  MOV R25, RZ ;  /* 0x000000ff00197202 */ /* 0x000fe40000000f00 */
[----:B-1----:R-:W-:-:S13]  /*2ea0*/  ISETP.NE.AND P0, PT, R3, RZ, PT ;  /* 0x000000ff0300720c */ /* 0x002fda0003f05270 */
        /* <DEDUP_REMOVED lines=285> */
[----:B------:R-:W-:Y:S01]  /*4080*/  @P0 MOV R8, RZ ;  /* 0x000000ff00080202 */ /* 0x000fe20000000f00 */
[----:B------:R-:W-:Y:S02]  /*4090*/  ULDC.64 UR4, c[0x0][0x400] ;  /* 0x0001000000047ab9 */ /* 0x000fe40000000a00 */
[----:B------:R-:W-:-:S04]  /*40a0*/  IMAD.MOV R4, RZ, RZ, -R9 ;  /* 0x000000ffff047224 */ /* 0x000fc800078e0a09 */
        /* <DEDUP_REMOVED lines=11> */
.L_x_27495:
        /* <DEDUP_REMOVED lines=31> */
[----:B01-34-:R-:W-:Y:S05]  /*4350*/  CALL.ABS.NOINC R14 ;  /* 0x000000000e007343 */ /* 0x01bfea0003c00000 */
.L_x_27497:
[----:B------:R-:W-:Y:S05]  /*4360*/  BSYNC B6 ;  /* 0x0000000000067941 */ /* 0x000fea0003800000 */
.L_x_27496:
        /* <DEDUP_REMOVED lines=9> */
[----:B------:R-:W-:Y:S01]  /*4400*/  IMAD.WIDE.U32 R4, R0, UR4, RZ ;  /* 0x0000000400047c25 */ /* 0x000fe2000f8e00ff */
[----:B------:R-:W-:-:S03]  /*4410*/  IADD3 R23, R23, 0x80, RZ ;  /* 0x0000008017177810 */ /* 0x000fc60007ffe0ff */
[----:B------:R-:W-:Y:S01]  /*4420*/  IMAD R3, R16, UR4, RZ ;  /* 0x0000000410037c24 */ /* 0x000fe2000f8e02ff */
[----:B------:R-:W-:-:S03]  /*4430*/  LEA R6, P0, R4, R25, 0x2 ;  /* 0x0000001904067211 */ /* 0x000fc600078010ff */
[----:B------:R-:W-:-:S05]  /*4440*/  IMAD R3, R0, UR5, R3 ;  /* 0x0000000500037c24 */ /* 0x000fca000f8e0203 */
[----:B------:R-:W-:Y:S02]  /*4450*/  IADD3 R3, R5, R3, RZ ;  /* 0x0000000305037210 */ /* 0x000fe40007ffe0ff */
[----:B----4-:R-:W-:Y:S02]  /*4460*/  PRMT R5, R18, 0x7054, R7 ;  /* 0x0000705412057816 */ /* 0x010fe40000000007 */
[----:B------:R-:W-:Y:S01]  /*4470*/  LEA.HI.X R7, R4, R24, R3, 0x2, P0 ;  /* 0x0000001804077211 */ /* 0x000fe200000f1403 */
[----:B------:R-:W-:Y:S01]  /*4480*/  IMAD.MOV.U32 R4, RZ, RZ, R23 ;  /* 0x000000ffff047224 */ /* 0x000fe200078e0017 */
[----:B0-----:R-:W-:-:S05]  /*4490*/  PRMT R5, R2, 0x654, R5 ;  /* 0x0000065402057816 */ /* 0x001fca0000000005 */
[----:B------:R0:W-:Y:S02]  /*44a0*/  STG.E desc[UR36][R6.64], R5 ;  /* 0x0000000506007986 */ /* 0x0001e4000c101924 */
[----:B0-----:R-:W-:-:S11]  /*44b0*/  HFMA2.MMA R5, -RZ, RZ, 0, 0 ;  /* 0x00000000ff057435 */ /* 0x001fd600000001ff */
.L_x_27494:
[----:B------:R-:W-:Y:S05]  /*44c0*/  BSYNC B7 ;  /* 0x0000000000077941 */ /* 0x000fea0003800000 */
.L_x_27493:
[----:B------:R-:W-:Y:S02]  /*44d0*/  ULDC.64 UR4, c[0x0][0x210] ;  /* 0x0000840000047ab9 */ /* 0x000fe40000000a00 */
[----:B------:R-:W-:-:S04]  /*44e0*/  ISETP.GE.U32.AND P0, PT, R4, UR4, PT ;  /* 0x0000000404007c0c */ /* 0x000fc8000bf06070 */
[----:B------:R-:W-:-:S13]  /*44f0*/  ISETP.GE.AND.EX P0, PT, R5, UR5, PT, P0 ;  /* 0x0000000505007c0c */ /* 0x000fda000bf06300 */
[----:B------:R-:W-:Y:S05]  /*4500*/  @P0 EXIT ;  /* 0x000000000000094d */ /* 0x000fea0003800000 */
[----:B------:R-:W2:Y:S01]  /*4510*/  LDC R8, c[0x0][0x218] ;  /* 0x00008600ff087b82 */ /* 0x000ea20000000800 */
[----:B-1----:R-:W-:Y:S01]  /*4520*/  HFMA2.MMA R3, -RZ, RZ, 0, 0 ;  /* 0x00000000ff037435 */ /* 0x002fe200000001ff */
[----:B------:R-:W-:Y:S02]  /*4530*/  MOV R0, RZ ;  /* 0x000000ff00007202 */ /* 0x000fe40000000f00 */
        /* <DEDUP_REMOVED lines=286> */
[----:B------:R-:W-:Y:S01]  /*5720*/  @P0 IMAD.MOV.U32 R8, RZ, RZ, RZ ;  /* 0x000000ffff080224 */ /* 0x000fe200078e00ff */
[----:B------:R-:W-:Y:S02]  /*5730*/  ULDC.64 UR4, c[0x0][0x400] ;  /* 0x0001000000047ab9 */ /* 0x000fe40000000a00 */
[C---:B------:R-:W-:Y:S01]  /*5740*/  IADD3 R11, -R9.reuse, RZ, RZ ;  /* 0x000000ff090b7210 */ /* 0x040fe20007ffe1ff */
[----:B------:R-:W2:Y:S08]  /*5750*/  @P0 LDC R15, c[0x0][0x33c] ;  /* 0x0000cf00ff0f0b82 */ /* 0x000eb00000000800 */
[----:B------:R-:W5:Y:S01]  /*5760*/  @P0 LDC.64 R6, c[0x0][0x408] ;  /* 0x00010200ff060b82 */ /* 0x000f620000000a00 */
[----:B-1----:R-:W-:-:S05]  /*5770*/  @P0 IMAD.HI.U32 R4, R9, R12, R8 ;  /* 0x0000000c09040227 */ /* 0x002fca00078e0008 */
[----:B------:R-:W-:Y:S01]  /*5780*/  @P0 SHF.R.U32.HI R8, RZ, R13, R4 ;  /* 0x0000000dff080219 */ /* 0x000fe20000011604 */
[----:B------:R-:W-:-:S03]  /*5790*/  IMAD R4, R11, UR6, R5 ;  /* 0x000000060b047c24 */ /* 0x000fc6000f8e0205 */
[----:B------:R-:W-:Y:S01]  /*57a0*/  @P0 IADD3 R8, -R8, RZ, RZ ;  /* 0x000000ff08080210 */ /* 0x000fe20007ffe1ff */
[C---:B------:R-:W-:Y:S02]  /*57b0*/  IMAD R3, R4.reuse, UR4, R3 ;  /* 0x0000000404037c24 */ /* 0x040fe4000f8e0203 */
[----:B------:R-:W-:Y:S02]  /*57c0*/  IMAD R0, R4, UR5, R0 ;  /* 0x0000000504007c24 */ /* 0x000fe4000f8e0200 */
[----:B--2---:R-:W-:-:S04]  /*57d0*/  @P0 IMAD R8, R15, R8, R9 ;  /* 0x000000080f080224 */ /* 0x004fc800078e0209 */
[C---:B-----5:R-:W-:Y:S02]  /*57e0*/  @P0 IMAD R3, R8.reuse, R6, R3 ;  /* 0x0000000608030224 */ /* 0x060fe400078e0203 */
[----:B------:R-:W-:-:S07]  /*57f0*/  @P0 IMAD R0, R8, R7, R0 ;  /* 0x0000000708000224 */ /* 0x000fce00078e0200 */
.L_x_27498:
        /* <DEDUP_REMOVED lines=32> */
.L_x_27500:
[----:B------:R-:W-:Y:S05]  /*5a00*/  BSYNC B6 ;  /* 0x0000000000067941 */ /* 0x000fea0003800000 */
.L_x_27499:
        /* <DEDUP_REMOVED lines=10> */
[----:B----4-:R-:W-:-:S03]  /*5ab0*/  PRMT R19, R18, 0x7054, R19 ;  /* 0x0000705412137816 */ /* 0x010fc60000000013 */
[----:B------:R-:W-:Y:S01]  /*5ac0*/  IMAD R3, R16, UR4, RZ ;  /* 0x0000000410037c24 */ /* 0x000fe2000f8e02ff */
[----:B------:R-:W-:Y:S02]  /*5ad0*/  LEA R6, P0, R4, R23, 0x2 ;  /* 0x0000001704067211 */ /* 0x000fe400078010ff */
[----:B0-----:R-:W-:Y:S01]  /*5ae0*/  PRMT R19, R2, 0x654, R19 ;  /* 0x0000065402137816 */ /* 0x001fe20000000013 */
[----:B------:R-:W-:-:S05]  /*5af0*/  IMAD R3, R0, UR5, R3 ;  /* 0x0000000500037c24 */ /* 0x000fca000f8e0203 */
[----:B------:R-:W-:-:S04]  /*5b00*/  IADD3 R3, R5, R3, RZ ;  /* 0x0000000305037210 */ /* 0x000fc80007ffe0ff */
[----:B------:R-:W-:-:S05]  /*5b10*/  LEA.HI.X R7, R4, R24, R3, 0x2, P0 ;  /* 0x0000001804077211 */ /* 0x000fca00000f1403 */
[----:B------:R-:W-:Y:S01]  /*5b20*/  STG.E desc[UR36][R6.64], R19 ;  /* 0x0000001306007986 */ /* 0x000fe2000c101924 */
[----:B------:R-:W-:Y:S05]  /*5b30*/  EXIT ;  /* 0x000000000000794d */ /* 0x000fea0003800000 */
.L_x_27501:
        /* <DEDUP_REMOVED lines=12> */
.L_x_28168:


//--------------------- .text._ZN2at6native24index_elementwise_kernelILi128ELi4EZNS0_22index_fill_kernel_implINS0_10OpaqueTypeILi1EEEEEvRNS_14TensorIteratorElllT_EUliE_EEvlT1_ --------------------------
	.section	.text._ZN2at6native24index_elementwise_kernelILi128ELi4EZNS0_22index_fill_kernel_implINS0_10OpaqueTypeILi1EEEEEvRNS_14TensorIteratorElllT_EUliE_EEvlT1_,"ax",@progbits
	.align	128
        .global         _ZN2at6native24index_elementwise_kernelILi128ELi4EZNS0_22index_fill_kernel_implINS0_10OpaqueTypeILi1EEEEEvRNS_14TensorIteratorElllT_EUliE_EEvlT1_
        .type           _ZN2at6native24index_elementwise_kernelILi128ELi4EZNS0_22index_fill_kernel_implINS0_10OpaqueTypeILi1EEEEEvRNS_14TensorIteratorElllT_EUliE_EEvlT1_,@function
        .size           _ZN2at6native24index_elementwise_kernelILi128ELi4EZNS0_22index_fill_kernel_implINS0_10OpaqueTypeILi1EEEEEvRNS_14TensorIteratorElllT_EUliE_EEvlT1_,(.L_x_28169 - _ZN2at6native24index_elementwise_kernelILi128ELi4EZNS0_22index_fill_kernel_implINS0_10OpaqueTypeILi1EEEEEvRNS_14TensorIteratorElllT_EUliE_EEvlT1_)
        .other          _ZN2at6native24index_elementwise_kernelILi128ELi4EZNS0_22index_fill_kernel_implINS0_10OpaqueTypeILi1EEEEEvRNS_14TensorIteratorElllT_EUliE_EEvlT1_,@"STO_CUDA_ENTRY STV_DEFAULT"
_ZN2at6native24index_elementwise_kernelILi128ELi4EZNS0_22index_fill_kernel_implINS0_10OpaqueTypeILi1EEEEEvRNS_14TensorIteratorElllT_EUliE_EEvlT1_:
.text._ZN2at6native24index_elementwise_kernelILi128ELi4EZNS0_22index_fill_kernel_implINS0_10OpaqueTypeILi1EEEEEvRNS_14TensorIteratorElllT_EUliE_EEvlT1_:
[----:B------:R-:W0:Y:S01]  /*0000*/  LDC R1, c[0x0][0x28] ;  /* 0x00000a00ff017b82 */ /* 0x000e220000000800 */
[----:B------:R-:W1:Y:S01]  /*0010*/  S2R R24, SR_CTAID.X ;  /* 0x0000000000187919 */ /* 0x000e620000002500 */
[----:B------:R-:W-:-:S06]  /*0020*/  ULDC.64 UR4, c[0x0][0x210] ;  /* 0x0000840000047ab9 */ /* 0x000fcc0000000a00 */
[----:B------:R-:W2:Y:S01]  /*0030*/  LDC.U8 R18, c[0x0][0x430] ;  /* 0x00010c00ff127b82 */ /* 0x000ea20000000000 */
[----:B------:R-:W-:Y:S01]  /*0040*/  ULDC.64 UR36, c[0x0][0x208] ;  /* 0x0000820000247ab9 */ /* 0x000fe20000000a00 */
[----:B------:R-:W1:Y:S01]  /*0050*/  S2R R23, SR_TID.X ;  /* 0x0000000000177919 */ /* 0x000e620000002100 */
[----:B------:R-:W-:Y:S01]  /*0060*/  BSSY B7, `(.L_x_27502) ;  /* 0x0000169000077945 */ /* 0x000fe20003800000 */
[----:B------:R-:W-:Y:S01]  /*0070*/  HFMA2.MMA R3, -RZ, RZ, 0, 0 ;  /* 0x00000000ff037435 */ /* 0x000fe200000001ff */
        /* <DEDUP_REMOVED lines=308> */
.L_x_27504:
        /* <DEDUP_REMOVED lines=29> */
.L_x_27506:
[----:B------:R-:W-:Y:S05]  /*1590*/  BSYNC B6 ;  /* 0x0000000000067941 */ /* 0x000fea0003800000 */
.L_x_27505:
[--C-:B------:R-:W-:Y:S01]  /*15a0*/  SHF.R.S32.HI R5, RZ, 0x1f, R17.reuse ;  /* 0x0000001fff057819 */ /* 0x100fe20000011411 */
[----:B------:R-:W-:Y:S01]  /*15b0*/  ULDC.64 UR4, c[0x0][0x420] ;  /* 0x0001080000047ab9 */ /* 0x000fe20000000a00 */
[----:B------:R-:W-:Y:S01]  /*15c0*/  SHF.R.S32.HI R3, RZ, 0x1f, R17 ;  /* 0x0000001fff037819 */ /* 0x000fe20000011411 */
[----:B------:R-:W-:Y:S01]  /*15d0*/  IMAD.MOV.U32 R2, RZ, RZ, R22 ;  /* 0x000000ffff027224 */ /* 0x000fe200078e0016 */
[----:B------:R-:W-:Y:S01]  /*15e0*/  LOP3.LUT R5, R5, UR4, RZ, 0xc0, !PT ;  /* 0x0000000405057c12 */ /* 0x000fe2000f8ec0ff */
[----:B------:R-:W-:Y:S01]  /*15f0*/  ULDC.64 UR6, c[0x0][0x410] ;  /* 0x0001040000067ab9 */ /* 0x000fe20000000a00 */
[----:B------:R-:W-:Y:S01]  /*1600*/  LOP3.LUT R3, R3, UR5, RZ, 0xc0, !PT ;  /* 0x0000000503037c12 */ /* 0x000fe2000f8ec0ff */
[----:B------:R-:W-:Y:S01]  /*1610*/  ULDC.64 UR4, c[0x0][0x428] ;  /* 0x00010a0000047ab9 */ /* 0x000fe20000000a00 */
[----:B------:R-:W-:Y:S02]  /*1620*/  IADD3 R5, P0, R16, R5, RZ ;  /* 0x0000000510057210 */ /* 0x000fe40007f1e0ff */
[----:B------:R-:W-:-:S02]  /*1630*/  LEA R19, R24, R23, 0x9 ;  /* 0x0000001718137211 */ /* 0x000fc400078e48ff */
[----:B------:R-:W-:Y:S01]  /*1640*/  IADD3.X R16, R17, R3, RZ, P0, !PT ;  /* 0x0000000311107210 */ /* 0x000fe200007fe4ff */
[----:B------:R-:W-:Y:S01]  /*1650*/  HFMA2.MMA R3, -RZ, RZ, 0, 0 ;  /* 0x00000000ff037435 */ /* 0x000fe200000001ff */
[----:B------:R-:W-:-:S03]  /*1660*/  IADD3 R19, R19, 0x80, RZ ;  /* 0x0000008013137810 */ /* 0x000fc60007ffe0ff */
[----:B------:R-:W-:-:S04]  /*1670*/  IMAD R16, R16, UR4, RZ ;  /* 0x0000000410107c24 */ /* 0x000fc8000f8e02ff */
[----:B------:R-:W-:-:S04]  /*1680*/  IMAD.WIDE.U32 R2, R5, UR4, R2 ;  /* 0x0000000405027c25 */ /* 0x000fc8000f8e0002 */
[----:B------:R-:W-:Y:S01]  /*1690*/  IMAD R5, R5, UR5, R16 ;  /* 0x0000000505057c24 */ /* 0x000fe2000f8e0210 */
[----:B------:R-:W-:-:S04]  /*16a0*/  IADD3 R2, P0, R2, UR6, RZ ;  /* 0x0000000602027c10 */ /* 0x000fc8000ff1e0ff */
[----:B------:R-:W-:-:S05]  /*16b0*/  IADD3.X R3, R3, UR7, R5, P0, !PT ;  /* 0x0000000703037c10 */ /* 0x000fca00087fe405 */
[----:B------:R0:W-:Y:S02]  /*16c0*/  STG.E.U8 desc[UR36][R2.64], R18 ;  /* 0x0000001202007986 */ /* 0x0001e4000c101124 */
[----:B0-----:R-:W-:Y:S01]  /*16d0*/  IMAD.MOV.U32 R2, RZ, RZ, R19 ;  /* 0x000000ffff027224 */ /* 0x001fe200078e0013 */
[----:B------:R-:W-:-:S07]  /*16e0*/  MOV R3, RZ ;  /* 0x000000ff00037202 */ /* 0x000fce0000000f00 */
.L_x_27503:
[----:B------:R-:W-:Y:S05]  /*16f0*/  BSYNC B7 ;  /* 0x0000000000077941 */ /* 0x000fea0003800000 */
.L_x_27502:
        /* <DEDUP_REMOVED lines=308> */
.L_x_27509:
[----:B------:R-:W-:Y:S02]  /*2a40*/  ULDC.64 UR4, c[0x0][0x418] ;  /* 0x0001060000047ab9 */ /* 0x000fe40000000a00 */
[----:B------:R-:W-:-:S04]  /*2a50*/  IADD3 R16, P0, R0, UR4, RZ ;  /* 0x0000000400107c10 */ /* 0x000fc8000ff1e0ff */
[----:B------:R-:W-:Y:S01]  /*2a60*/  IADD3.X R17, RZ, UR5, RZ, P0, !PT ;  /* 0x00000005ff117c10 */ /* 0x000fe200087fe4ff */
[----:B------:R-:W-:-:S05]  /*2a70*/  ULDC.64 UR4, c[0x0][0x420] ;  /* 0x0001080000047ab9 */ /* 0x000fca0000000a00 */
        /* <DEDUP_REMOVED lines=25> */
.L_x_27511:
[----:B------:R-:W-:Y:S05]  /*2c10*/  BSYNC B6 ;  /* 0x0000000000067941 */ /* 0x000fea0003800000 */
.L_x_27510:
[--C-:B------:R-:W-:Y:S01]  /*2c20*/  SHF.R.S32.HI R5, RZ, 0x1f, R17.reuse ;  /* 0x0000001fff057819 */ /* 0x100fe20000011411 */
[----:B------:R-:W-:Y:S01]  /*2c30*/  ULDC.64 UR4, c[0x0][0x420] ;  /* 0x0001080000047ab9 */ /* 0x000fe20000000a00 */
[----:B------:R-:W-:Y:S01]  /*2c40*/  SHF.R.S32.HI R3, RZ, 0x1f, R17 ;  /* 0x0000001fff037819 */ /* 0x000fe20000011411 */
[----:B------:R-:W-:Y:S01]  /*2c50*/  HFMA2.MMA R23, -RZ, RZ, 0, 0 ;  /* 0x00000000ff177435 */ /* 0x000fe200000001ff */
[----:B------:R-:W-:Y:S01]  /*2c60*/  LOP3.LUT R5, R5, UR4, RZ, 0xc0, !PT ;  /* 0x0000000405057c12 */ /* 0x000fe2000f8ec0ff */
[----:B------:R-:W-:Y:S01]  /*2c70*/  ULDC.64 UR6, c[0x0][0x410] ;  /* 0x0001040000067ab9 */ /* 0x000fe20000000a00 */
[----:B------:R-:W-:Y:S01]  /*2c80*/  LOP3.LUT R3, R3, UR5, RZ, 0xc0, !PT ;  /* 0x0000000503037c12 */ /* 0x000fe2000f8ec0ff */
[----:B------:R-:W-:Y:S01]  /*2c90*/  ULDC.64 UR4, c[0x0][0x428] ;  /* 0x00010a0000047ab9 */ /* 0x000fe20000000a00 */
[----:B------:R-:W-:Y:S02]  /*2ca0*/  IADD3 R5, P0, R16, R5, RZ ;  /* 0x0000000510057210 */ /* 0x000fe40007f1e0ff */
[----:B------:R-:W-:-:S02]  /*2cb0*/  IADD3 R19, R19, 0x80, RZ ;  /* 0x0000008013137810 */ /* 0x000fc40007ffe0ff */
[----:B------:R-:W-:Y:S01]  /*2cc0*/  IADD3.X R16, R17, R3, RZ, P0, !PT ;  /* 0x0000000311107210 */ /* 0x000fe200007fe4ff */
[----:B------:R-:W-:-:S04]  /*2cd0*/  IMAD.WIDE.U32 R2, R5, UR4, R22 ;  /* 0x0000000405027c25 */ /* 0x000fc8000f8e0016 */
[----:B------:R-:W-:Y:S01]  /*2ce0*/  IMAD R16, R16, UR4, RZ ;  /* 0x0000000410107c24 */ /* 0x000fe2000f8e02ff */
[----:B------:R-:W-:-:S03]  /*2cf0*/  IADD3 R2, P0, R2, UR6, RZ ;  /* 0x0000000602027c10 */ /* 0x000fc6000ff1e0ff */
[----:B------:R-:W-:-:S05]  /*2d00*/  IMAD R5, R5, UR5, R16 ;  /* 0x0000000505057c24 */ /* 0x000fca000f8e0210 */
[----:B------:R-:W-:-:S05]  /*2d10*/  IADD3.X R3, R3, UR7, R5, P0, !PT ;  /* 0x0000000703037c10 */ /* 0x000fca00087fe405 */
[----:B------:R0:W-:Y:S02]  /*2d20*/  STG.E.U8 desc[UR36][R2.64], R18 ;  /* 0x0000001202007986 */ /* 0x0001e4000c101124 */
[----:B0-----:R-:W-:Y:S01]  /*2d30*/  IMAD.MOV.U32 R2, RZ, RZ, R19 ;  /* 0x000000ffff027224 */ /* 0x001fe200078e0013 */
[----:B------:R-:W-:-:S07]  /*2d40*/  MOV R3, RZ ;  /* 0x000000ff00037202 */ /* 0x000fce0000000f00 */
.L_x_27508:
[----:B------:R-:W-:Y:S05]  /*2d50*/  BSYNC B7 ;  /* 0x0000000000077941 */ /* 0x000fea0003800000 */
.L_x_27507:
        /* <DEDUP_REMOVED lines=308> */
.L_x_27514:
[----:B------:R-:W-:Y:S02]  /*40a0*/  ULDC.64 UR4, c[0x0][0x418] ;  /* 0x0001060000047ab9 */ /* 0x000fe40000000a00 */
[----:B------:R-:W-:-:S05]  /*40b0*/  IADD3 R16, P0, R0, UR4, RZ ;  /* 0x0000000400107c10 */ /* 0x000fca000ff1e0ff */
[----:B------:R-:W-:Y:S01]  /*40c0*/  IMAD.X R17, RZ, RZ, UR5, P0 ;  /* 0x00000005ff117e24 */ /* 0x000fe200080e06ff */
        /* <DEDUP_REMOVED lines=18> */
[----:B------:R-:W-:Y:S01]  /*41f0*/  HFMA2.MMA R13, -RZ, RZ, 0, 0 ;  /* 0x00000000ff0d7435 */ /* 0x000fe200000001ff */
[----:B------:R-:W-:Y:S01]  /*4200*/  MOV R6, UR4 ;  /* 0x0000000400067c02 */ /* 0x000fe20008000f00 */
[----:B------:R-:W-:Y:S01]  /*4210*/  IMAD.U32 R10, RZ, RZ, UR6 ;  /* 0x00000006ff0a7e24 */ /* 0x000fe2000f8e00ff */
[----:B------:R-:W-:-:S02]  /*4220*/  MOV R7, UR5 ;  /* 0x0000000500077c02 */ /* 0x000fc40008000f00 */
[----:B------:R-:W-:Y:S02]  /*4230*/  MOV R11, UR7 ;  /* 0x00000007000b7c02 */ /* 0x000fe40008000f00 */
[----:B------:R-:W-:-:S07]  /*4240*/  MOV R12, 0x1 ;  /* 0x00000001000c7802 */ /* 0x000fce0000000f00 */
[----:B------:R-:W-:-:S07]  /*4250*/  LEPC R20, `(.L_x_27516) ;  /* 0x000000001014794e */ /* 0x000fce0000000000 */
[----:B0-----:R-:W-:Y:S05]  /*4260*/  CALL.ABS.NOINC R2 ;  /* 0x0000000002007343 */ /* 0x001fea0003c00000 */
.L_x_27516:
[----:B------:R-:W-:Y:S05]  /*4270*/  BSYNC B6 ;  /* 0x0000000000067941 */ /* 0x000fea0003800000 */
.L_x_27515:
[--C-:B------:R-:W-:Y:S01]  /*4280*/  SHF.R.S32.HI R5, RZ, 0x1f, R17.reuse ;  /* 0x0000001fff057819 */ /* 0x100fe20000011411 */
[----:B------:R-:W-:Y:S01]  /*4290*/  ULDC.64 UR4, c[0x0][0x420] ;  /* 0x0001080000047ab9 */ /* 0x000fe20000000a00 */
[----:B------:R-:W-:Y:S01]  /*42a0*/  SHF.R.S32.HI R3, RZ, 0x1f, R17 ;  /* 0x0000001fff037819 */ /* 0x000fe20000011411 */
[----:B------:R-:W-:Y:S01]  /*42b0*/  ULDC.64 UR6, c[0x0][0x410] ;  /* 0x0001040000067ab9 */ /* 0x000fe20000000a00 */
[----:B------:R-:W-:Y:S02]  /*42c0*/  LOP3.LUT R5, R5, UR4, RZ, 0xc0, !PT ;  /* 0x0000000405057c12 */ /* 0x000fe4000f8ec0ff */
[----:B------:R-:W-:Y:S01]  /*42d0*/  LOP3.LUT R3, R3, UR5, RZ, 0xc0, !PT ;  /* 0x0000000503037c12 */ /* 0x000fe2000f8ec0ff */
[----:B------:R-:W-:Y:S01]  /*42e0*/  ULDC.64 UR4, c[0x0][0x428] ;  /* 0x00010a0000047ab9 */ /* 0x000fe20000000a00 */
[----:B------:R-:W-:Y:S02]  /*42f0*/  IADD3 R5, P0, R16, R5, RZ ;  /* 0x0000000510057210 */ /* 0x000fe40007f1e0ff */
[----:B------:R-:W-:-:S02]  /*4300*/  MOV R23, RZ ;  /* 0x000000ff00177202 */ /* 0x000fc40000000f00 */
[----:B------:R-:W-:Y:S01]  /*4310*/  IADD3 R19, R19, 0x80, RZ ;  /* 0x0000008013137810 */ /* 0x000fe20007ffe0ff */
[----:B------:R-:W-:Y:S02]  /*4320*/  IMAD.X R16, R17, 0x1, R3, P0 ;  /* 0x0000000111107824 */ /* 0x000fe400000e0603 */
[----:B------:R-:W-:-:S04]  /*4330*/  IMAD.WIDE.U32 R2, R5, UR4, R22 ;  /* 0x0000000405027c25 */ /* 0x000fc8000f8e0016 */
[----:B------:R-:W-:Y:S01]  /*4340*/  IMAD R16, R16, UR4, RZ ;  /* 0x0000000410107c24 */ /* 0x000fe2000f8e02ff */
[----:B------:R-:W-:-:S03]  /*4350*/  IADD3 R2, P0, R2, UR6, RZ ;  /* 0x0000000602027c10 */ /* 0x000fc6000ff1e0ff */
[----:B------:R-:W-:-:S05]  /*4360*/  IMAD R5, R5, UR5, R16 ;  /* 0x0000000505057c24 */ /* 0x000fca000f8e0210 */
[----:B------:R-:W-:-:S05]  /*4370*/  IADD3.X R3, R3, UR7, R5, P0, !PT ;  /* 0x0000000703037c10 */ /* 0x000fca00087fe405 */
[----:B------:R0:W-:Y:S02]  /*4380*/  STG.E.U8 desc[UR36][R2.64], R18 ;  /* 0x0000001202007986 */ /* 0x0001e4000c101124 */
[----:B0-----:R-:W-:Y:S01]  /*4390*/  HFMA2.MMA R3, -RZ, RZ, 0, 0 ;  /* 0x00000000ff037435 */ /* 0x001fe200000001ff */
[----:B------:R-:W-:-:S10]  /*43a0*/  MOV R2, R19 ;  /* 0x0000001300027202 */ /* 0x000fd40000000f00 */
.L_x_27513:
[----:B------:R-:W-:Y:S05]  /*43b0*/  BSYNC B7 ;  /* 0x0000000000077941 */ /* 0x000fea0003800000 */
.L_x_27512:
        /* <DEDUP_REMOVED lines=10> */
[----:B------:R-:W-:Y:S01]  /*4460*/  MOV R3, R19 ;  /* 0x0000001300037202 */ /* 0x000fe20000000f00 */
[----:B------:R-:W-:Y:S01]  /*4470*/  ULDC.64 UR4, c[0x0][0x220] ;  /* 0x0000880000047ab9 */ /* 0x000fe20000000a00 */
[----:B------:R-:W-:-:S07]  /*4480*/  ISETP.NE.AND P0, PT, R6, 0x1, PT ;  /* 0x000000010600780c */ /* 0x000fce0003f05270 */
        /* <DEDUP_REMOVED lines=294> */
.L_x_27517:
        /* <DEDUP_REMOVED lines=29> */
.L_x_27519:
[----:B------:R-:W-:Y:S05]  /*58c0*/  BSYNC B6 ;  /* 0x0000000000067941 */ /* 0x000fea0003800000 */
.L_x_27518:
        /* <DEDUP_REMOVED lines=8> */
[----:B------:R-:W-:-:S04]  /*5950*/  IADD3 R5, P0, R16, R5, RZ ;  /* 0x0000000510057210 */ /* 0x000fc80007f1e0ff */
[----:B------:R-:W-:Y:S01]  /*5960*/  IADD3.X R16, R17, R3, RZ, P0, !PT ;  /* 0x0000000311107210 */ /* 0x000fe200007fe4ff */
[----:B------:R-:W-:-:S04]  /*5970*/  IMAD.WIDE.U32 R2, R5, UR4, R22 ;  /* 0x0000000405027c25 */ /* 0x000fc8000f8e0016 */
[----:B------:R-:W-:Y:S01]  /*5980*/  IMAD R16, R16, UR4, RZ ;  /* 0x0000000410107c24 */ /* 0x000fe2000f8e02ff */
[----:B------:R-:W-:-:S03]  /*5990*/  IADD3 R2, P0, R2, UR6, RZ ;  /* 0x0000000602027c10 */ /* 0x000fc6000ff1e0ff */
[----:B------:R-:W-:-:S05]  /*59a0*/  IMAD R5, R5, UR5, R16 ;  /* 0x0000000505057c24 */ /* 0x000fca000f8e0210 */
[----:B------:R-:W-:-:S05]  /*59b0*/  IADD3.X R3, R3, UR7, R5, P0, !PT ;  /* 0x0000000703037c10 */ /* 0x000fca00087fe405 */
[----:B------:R-:W-:Y:S01]  /*59c0*/  STG.E.U8 desc[UR36][R2.64], R18 ;  /* 0x0000001202007986 */ /* 0x000fe2000c101124 */
[----:B------:R-:W-:Y:S05]  /*59d0*/  EXIT ;  /* 0x000000000000794d */ /* 0x000fea0003800000 */
.L_x_27520:
        /* <DEDUP_REMOVED lines=10> */
.L_x_28169:


//--------------------- .text._ZN2at6native24index_elementwise_kernelILi128ELi4EZNS0_16gpu_index_kernelIZNS0_17index_kernel_implINS0_10OpaqueTypeILi16EEEEEvRNS_18TensorIteratorBaseEN3c108ArrayRefIlEESA_EUlPcPKclE_EEvS7_SA_SA_RKT_bEUliE_EEvlT1_ --------------------------
	.section	.text._ZN2at6native24index_elementwise_kernelILi128ELi4EZNS0_16gpu_index_kernelIZNS0_17index_kernel_implINS0_10OpaqueTypeILi16EEEEEvRNS_18TensorIteratorBaseEN3c108ArrayRefIlEESA_EUlPcPKclE_EEvS7_SA_SA_RKT_bEUliE_EEvlT1_,"ax",@progbits
	.align	128
        .global         _ZN2at6native24index_elementwise_kernelILi128ELi4EZNS0_16gpu_index_kernelIZNS0_17index_kernel_implINS0_10OpaqueTypeILi16EEEEEvRNS_18TensorIteratorBaseEN3c108ArrayRefIlEESA_EUlPcPKclE_EEvS7_SA_SA_RKT_bEUliE_EEvlT1_
        .type           _ZN2at6native24index_elementwise_kernelILi128ELi4EZNS0_16gpu_index_kernelIZNS0_17index_kernel_implINS0_10OpaqueTypeILi16EEEEEvRNS_18TensorIteratorBaseEN3c108ArrayRefIlEESA_EUlPcPKclE_EEvS7_SA_SA_RKT_bEUliE_EEvlT1_,@function
        .size           _ZN2at6native24index_elementwise_kernelILi128ELi4EZNS0_16gpu_index_kernelIZNS0_17index_kernel_implINS0_10OpaqueTypeILi16EEEEEvRNS_18TensorIteratorBaseEN3c108ArrayRefIlEESA_EUlPcPKclE_EEvS7_SA_SA_RKT_bEUliE_EEvlT1_,(.L_x_28170 - _ZN2at6native24index_elementwise_kernelILi128ELi4EZNS0_16gpu_index_kernelIZNS0_17index_kernel_implINS0_10OpaqueTypeILi16EEEEEvRNS_18TensorIteratorBaseEN3c108ArrayRefIlEESA_EUlPcPKclE_EEvS7_SA_SA_RKT_bEUliE_EEvlT1_)
        .other          _ZN2at6native24index_elementwise_kernelILi128ELi4EZNS0_16gpu_index_kernelIZNS0_17index_kernel_implINS0_10OpaqueTypeILi16EEEEEvRNS_18TensorIteratorBaseEN3c108ArrayRefIlEESA_EUlPcPKclE_EEvS7_SA_SA_RKT_bEUliE_EEvlT1_,@"STO_CUDA_ENTRY STV_DEFAULT"
_ZN2at6native24index_elementwise_kernelILi128ELi4EZNS0_16gpu_index_kernelIZNS0_17index_kernel_implINS0_10OpaqueTypeILi16EEEEEvRNS_18TensorIteratorBaseEN3c108ArrayRefIlEESA_EUlPcPKclE_EEvS7_SA_SA_RKT_bEUliE_EEvlT1_:
.text._ZN2at6native24index_elementwise_kernelILi128ELi4EZNS0_16gpu_index_kernelIZNS0_17index_kernel_implINS0_10OpaqueTypeILi16EEEEEvRNS_18TensorIteratorBaseEN3c108ArrayRefIlEESA_EUlPcPKclE_EEvS7_SA_SA_RKT_bEUliE_EEvlT1_:
        /* <DEDUP_REMOVED lines=366> */
.L_x_27523:
        /* <DEDUP_REMOVED lines=25> */
.L_x_27534:
        /* <DEDUP_REMOVED lines=29> */
.L_x_27527:
[----:B------:R-:W-:Y:S05]  /*1a40*/  BSYNC B6 ;  /* 0x0000000000067941 */ /* 0x000fea0003800000 */
.L_x_27526:
        /* <DEDUP_REMOVED lines=43> */
.L_x_27529:
[----:B------:R-:W-:Y:S05]  /*1d00*/  BSYNC B6 ;  /* 0x0000000000067941 */ /* 0x000fea0003800000 */
.L_x_27528:
        /* <DEDUP_REMOVED lines=42> */
.L_x_27531:
[----:B------:R-:W-:Y:S05]  /*1fb0*/  BSYNC B6 ;  /* 0x0000000000067941 */ /* 0x000fea0003800000 */
.L_x_27530:
        /* <DEDUP_REMOVED lines=42> */
.L_x_27533:
[----:B------:R-:W-:Y:S05]  /*2260*/  BSYNC B6 ;  /* 0x0000000000067941 */ /* 0x000fea0003800000 */
.L_x_27532:
        /* <DEDUP_REMOVED lines=20> */
.L_x_27525:
        /* <DEDUP_REMOVED lines=36> */
.L_x_27536:
[----:B------:R-:W-:Y:S05]  /*25f0*/  BSYNC B6 ;  /* 0x0000000000067941 */ /* 0x000fea0003800000 */
.L_x_27535:
        /* <DEDUP_REMOVED lines=47> */
.L_x_27538:
[----:B------:R-:W-:Y:S05]  /*28f0*/  BSYNC B6 ;  /* 0x0000000000067941 */ /* 0x000fea0003800000 */
.L_x_27537:
        /* <DEDUP_REMOVED lines=45> */
.L_x_27540:
[----:B------:R-:W-:Y:S05]  /*2bd0*/  BSYNC B6 ;  /* 0x0000000000067941 */ /* 0x000fea0003800000 */
.L_x_27539:
        /* <DEDUP_REMOVED lines=12> */
.L_x_27524:
[----:B------:R-:W-:Y:S02]  /*2ca0*/  ULDC.64 UR4, c[0x0][0x480] ;  /* 0x0001200000047ab9 */ /* 0x000fe40000000a00 */
[----:B------:R-:W-:-:S04]  /*2cb0*/  IADD3 R2, P0, P1, R22, UR4, R2 ;  /* 0x0000000416027c10 */ /* 0x000fc8000f91e002 */
[----:B------:R-:W-:-:S05]  /*2cc0*/  IADD3.X R3, R19, UR5, RZ, P0, P1 ;  /* 0x0000000513037c10 */ /* 0x000fca00087e24ff */
[----:B------:R0:W2:Y:S01]  /*2cd0*/  LDG.E.128 R4, desc[UR36][R2.64] ;  /* 0x0000002402047981 */ /* 0x0000a2000c1e1d00 */
[----:B------:R-:W-:-:S05]  /*2ce0*/  LEA R17, R18, R17, 0x9 ;  /* 0x0000001112117211 */ /* 0x000fca00078e48ff */
[----:B------:R-:W-:Y:S02]  /*2cf0*/  VIADD R29, R17, 0x80 ;  /* 0x00000080111d7836 */ /* 0x000fe40000000000 */
[----:B0-----:R-:W-:-:S03]  /*2d00*/  IMAD.MOV.U32 R3, RZ, RZ, RZ ;  /* 0x000000ffff037224 */ /* 0x001fc600078e00ff */
[----:B------:R-:W-:Y:S01]  /*2d10*/  MOV R2, R29 ;  /* 0x0000001d00027202 */ /* 0x000fe20000000f00 */
[----:B--2---:R0:W-:Y:S06]  /*2d20*/  STG.E.128 desc[UR36][R30.64], R4 ;  /* 0x000000041e007986 */ /* 0x0041ec000c101d24 */
.L_x_27522:
[----:B------:R-:W-:Y:S05]  /*2d30*/  BSYNC B8 ;  /* 0x0000000000087941 */ /* 0x000fea0003800000 */
.L_x_27521:
        /* <DEDUP_REMOVED lines=8> */
[----:B0-----:R-:W-:Y:S02]  /*2dc0*/  MOV R30, RZ ;  /* 0x000000ff001e7202 */ /* 0x001fe40000000f00 */
[----:B-1----:R-:W-:-:S13]  /*2dd0*/  ISETP.NE.AND P0, PT, R0, RZ, PT ;  /* 0x000000ff0000720c */ /* 0x002fda0003f05270 */
        /* <DEDUP_REMOVED lines=349> */
.L_x_27543:
        /* <DEDUP_REMOVED lines=22> */
.L_x_27554:
        /* <DEDUP_REMOVED lines=31> */
.L_x_27547:
[----:B------:R-:W-:Y:S05]  /*4700*/  BSYNC B6 ;  /* 0x0000000000067941 */ /* 0x000fea0003800000 */
.L_x_27546:
        /* <DEDUP_REMOVED lines=41> */
.L_x_27549:
[----:B------:R-:W-:Y:S05]  /*49a0*/  BSYNC B6 ;  /* 0x0000000000067941 */ /* 0x000fea0003800000 */
.L_x_27548:
        /* <DEDUP_REMOVED lines=42> */
.L_x_27551:
[----:B------:R-:W-:Y:S05]  /*4c50*/  BSYNC B6 ;  /* 0x0000000000067941 */ /* 0x000fea0003800000 */
.L_x_27550:
        /* <DEDUP_REMOVED lines=42> */
.L_x_27553:
[----:B------:R-:W-:Y:S05]  /*4f00*/  BSYNC B6 ;  /* 0x0000000000067941 */ /* 0x000fea0003800000 */
.L_x_27552:
        /* <DEDUP_REMOVED lines=19> */
.L_x_27545:
        /* <DEDUP_REMOVED lines=36> */
.L_x_27556:
[----:B------:R-:W-:Y:S05]  /*5280*/  BSYNC B6 ;  /* 0x0000000000067941 */ /* 0x000fea0003800000 */
.L_x_27555:
        /* <DEDUP_REMOVED lines=44> */
.L_x_27558:
[----:B------:R-:W-:Y:S05]  /*5550*/  BSYNC B6 ;  /* 0x0000000000067941 */ /* 0x000fea0003800000 */
.L_x_27557:
        /* <DEDUP_REMOVED lines=44> */
.L_x_27560:
[----:B------:R-:W-:Y:S05]  /*5820*/  BSYNC B6 ;  /* 0x0000000000067941 */ /* 0x000fea0003800000 */
.L_x_27559:
        /* <DEDUP_REMOVED lines=10> */
.L_x_27544:
[----:B------:R-:W-:Y:S02]  /*58d0*/  ULDC.64 UR4, c[0x0][0x480] ;  /* 0x0001200000047ab9 */ /* 0x000fe40000000a00 */
[----:B------:R-:W-:-:S04]  /*58e0*/  IADD3 R2, P0, P1, R16, UR4, R2 ;  /* 0x0000000410027c10 */ /* 0x000fc8000f91e002 */
[----:B------:R-:W-:-:S05]  /*58f0*/  IADD3.X R3, R17, UR5, RZ, P0, P1 ;  /* 0x0000000511037c10 */ /* 0x000fca00087e24ff */
[----:B------:R0:W2:Y:S01]  /*5900*/  LDG.E.128 R4, desc[UR36][R2.64] ;  /* 0x0000002402047981 */ /* 0x0000a2000c1e1d00 */
[----:B------:R-:W-:-:S05]  /*5910*/  VIADD R29, R29, 0x80 ;  /* 0x000000801d1d7836 */ /* 0x000fca0000000000 */
[----:B0-----:R-:W-:Y:S01]  /*5920*/  MOV R2, R29 ;  /* 0x0000001d00027202 */ /* 0x001fe20000000f00 */
[----:B------:R-:W-:Y:S01]  /*5930*/  IMAD.MOV.U32 R3, RZ, RZ, RZ ;  /* 0x000000ffff037224 */ /* 0x000fe200078e00ff */
[----:B--2---:R1:W-:Y:S06]  /*5940*/  STG.E.128 desc[UR36][R30.64], R4 ;  /* 0x000000041e007986 */ /* 0x0043ec000c101d24 */
.L_x_27542:
[----:B------:R-:W-:Y:S05]  /*5950*/  BSYNC B8 ;  /* 0x0000000000087941 */ /* 0x000fea0003800000 */
.L_x_27541:
[----:B------:R-:W-:Y:S01]  /*5960*/  ULDC.64 UR4, c[0x0][0x210] ;  /* 0x0000840000047ab9 */ /* 0x000fe20000000a00 */
[----:B------:R-:W-:Y:S01]  /*5970*/  BSSY B8, `(.L_x_27561) ;  /* 0x00002bd000087945 */ /* 0x000fe20003800000 */
[----:B------:R-:W-:-:S04]  /*5980*/  ISETP.GE.U32.AND P0, PT, R2, UR4, PT ;  /* 0x0000000402007c0c */ /* 0x000fc8000bf06070 */
[----:B------:R-:W-:-:S13]  /*5990*/  ISETP.GE.AND.EX P0, PT, R3, UR5, PT, P0 ;  /* 0x0000000503007c0c */ /* 0x000fda000bf06300 */
[----:B------:R-:W-:Y:S05]  /*59a0*/  @P0 BRA `(.L_x_27562) ;  /* 0x0000002800e40947 */ /* 0x000fea0003800000 */
[----:B------:R-:W2:Y:S01]  /*59b0*/  LDC R0, c[0x0][0x218] ;  /* 0x00008600ff007b82 */ /* 0x000ea20000000800 */
[----:B------:R-:W-:Y:S01]  /*59c0*/  HFMA2.MMA R2, -RZ, RZ, 0, 0 ;  /* 0x00000000ff027435 */ /* 0x000fe200000001ff */
[----:B------:R-:W-:Y:S01]  /*59d0*/  IMAD.MOV.U32 R16, RZ, RZ, RZ ;  /* 0x000000ffff107224 */ /* 0x000fe200078e00ff */
[----:B01----:R-:W-:Y:S02]  /*59e0*/  MOV R30, RZ ;  /* 0x000000ff001e7202 */ /* 0x003fe40000000f00 */
[----:B--2---:R-:W-:-:S13]  /*59f0*/  ISETP.NE.AND P0, PT, R0, RZ, PT ;  /* 0x000000ff0000720c */ /* 0x004fda0003f05270 */
        /* <DEDUP_REMOVED lines=349> */
.L_x_27563:
        /* <DEDUP_REMOVED lines=22> */
.L_x_27574:
        /* <DEDUP_REMOVED lines=29> */
.L_x_27567:
[----:B------:R-:W-:Y:S05]  /*7300*/  BSYNC B6 ;  /* 0x0000000000067941 */ /* 0x000fea0003800000 */
.L_x_27566:
        /* <DEDUP_REMOVED lines=41> */
.L_x_27569:
[----:B------:R-:W-:Y:S05]  /*75a0*/  BSYNC B6 ;  /* 0x0000000000067941 */ /* 0x000fea0003800000 */
.L_x_27568:
        /* <DEDUP_REMOVED lines=42> */
.L_x_27571:
[----:B------:R-:W-:Y:S05]  /*7850*/  BSYNC B6 ;  /* 0x0000000000067941 */ /* 0x000fea0003800000 */
.L_x_27570:
        /* <DEDUP_REMOVED lines=42> */
.L_x_27573:
[----:B------:R-:W-:Y:S05]  /*7b00*/  BSYNC B6 ;  /* 0x0000000000067941 */ /* 0x000fea0003800000 */
.L_x_27572:
        /* <DEDUP_REMOVED lines=19> */
.L_x_27565:
        /* <DEDUP_REMOVED lines=36> */
.L_x_27576:
[----:B------:R-:W-:Y:S05]  /*7e80*/  BSYNC B6 ;  /* 0x0000000000067941 */ /* 0x000fea0003800000 */
.L_x_27575:
        /* <DEDUP_REMOVED lines=44> */
.L_x_27578:
[----:B------:R-:W-:Y:S05]  /*8150*/  BSYNC B6 ;  /* 0x0000000000067941 */ /* 0x000fea0003800000 */
.L_x_27577:
        /* <DEDUP_REMOVED lines=43> */
.L_x_27580:
[----:B------:R-:W-:Y:S05]  /*8410*/  BSYNC B6 ;  /* 0x0000000000067941 */ /* 0x000fea0003800000 */
.L_x_27579:
        /* <DEDUP_REMOVED lines=10> */
.L_x_27564:
[----:B------:R-:W-:Y:S02]  /*84c0*/  ULDC.64 UR4, c[0x0][0x480] ;  /* 0x0001200000047ab9 */ /* 0x000fe40000000a00 */
[----:B------:R-:W-:-:S04]  /*84d0*/  IADD3 R16, P0, P1, R18, UR4, R16 ;  /* 0x0000000412107c10 */ /* 0x000fc8000f91e010 */
[----:B------:R-:W-:-:S06]  /*84e0*/  IADD3.X R17, R19, UR5, RZ, P0, P1 ;  /* 0x0000000513117c10 */ /* 0x000fcc00087e24ff */
[----:B------:R-:W2:Y:S01]  /*84f0*/  LDG.E.128 R16, desc[UR36][R16.64] ;  /* 0x0000002410107981 */ /* 0x000ea2000c1e1d00 */
[----:B------:R-:W-:Y:S01]  /*8500*/  IADD3 R29, R29, 0x80, RZ ;  /* 0x000000801d1d7810 */ /* 0x000fe20007ffe0ff */
[----:B------:R-:W-:-:S04]  /*8510*/  HFMA2.MMA R3, -RZ, RZ, 0, 0 ;  /* 0x00000000ff037435 */ /* 0x000fc800000001ff */
[----:B------:R-:W-:Y:S01]  /*8520*/  IMAD.MOV.U32 R2, RZ, RZ, R29 ;  /* 0x000000ffff027224 */ /* 0x000fe200078e001d */
[----:B--2---:R2:W-:Y:S06]  /*8530*/  STG.E.128 desc[UR36][R30.64], R16 ;  /* 0x000000101e007986 */ /* 0x0045ec000c101d24 */
.L_x_27562:
[----:B------:R-:W-:Y:S05]  /*8540*/  BSYNC B8 ;  /* 0x0000000000087941 */ /* 0x000fea0003800000 */
.L_x_27561:
[----:B------:R-:W-:Y:S02]  /*8550*/  ULDC.64 UR4, c[0x0][0x210] ;  /* 0x0000840000047ab9 */ /* 0x000fe40000000a00 */
[----:B------:R-:W-:-:S04]  /*8560*/  ISETP.GE.U32.AND P0, PT, R2, UR4, PT ;  /* 0x0000000402007c0c */ /* 0x000fc8000bf06070 */
[----:B------:R-:W-:-:S13]  /*8570*/  ISETP.GE.AND.EX P0, PT, R3, UR5, PT, P0 ;  /* 0x0000000503007c0c */ /* 0x000fda000bf06300 */
[----:B------:R-:W-:Y:S05]  /*8580*/  @P0 EXIT ;  /* 0x000000000000094d */ /* 0x000fea0003800000 */
[----:B------:R-:W3:Y:S01]  /*8590*/  LDC R0, c[0x0][0x218] ;  /* 0x00008600ff007b82 */ /* 0x000ee20000000800 */
[----:B--2---:R-:W-:Y:S01]  /*85a0*/  IMAD.MOV.U32 R16, RZ, RZ, RZ ;  /* 0x000000ffff107224 */ /* 0x004fe200078e00ff */
[----:B------:R-:W-:Y:S01]  /*85b0*/  MOV R2, RZ ;  /* 0x000000ff00027202 */ /* 0x000fe20000000f00 */
[----:B------:R-:W-:Y:S01]  /*85c0*/  IMAD.MOV.U32 R28, RZ, RZ, RZ ;  /* 0x000000ffff1c7224 */ /* 0x000fe200078e00ff */
[----:B---3--:R-:W-:-:S13]  /*85d0*/  ISETP.NE.AND P0, PT, R0, RZ, PT ;  /* 0x000000ff0000720c */ /* 0x008fda0003f05270 */
[----:B------:R-:W-:Y:S05]  /*85e0*/  @!P0 BRA `(.L_x_27581) ;  /* 0x0000001400708947 */ /* 0x000fea0003800000 */
[----:B------:R-:W-:Y:S01]  /*85f0*/  HFMA2.MMA R28, -RZ, RZ, 0, 0 ;  /* 0x00000000ff1c7435 */ /* 0x000fe200000001ff */
[----:B------:R-:W-:Y:S01]  /*8600*/  ULDC.64 UR4, c[0x0][0x220] ;  /* 0x0000880000047ab9 */ /* 0x000fe20000000a00 */
[----:B------:R-:W-:Y:S01]  /*8610*/  ISETP.NE.AND P0, PT, R0, 0x1, PT ;  /* 0x000000010000780c */ /* 0x000fe20003f05270 */
[----:B------:R-:W-:-:S07]  /*8620*/  ULDC UR6, c[0x0][0x350] ;  /* 0x0000d40000067ab9 */ /* 0x000fce0000000800 */
[----:B01----:R-:W-:Y:S01]  /*8630*/  IMAD.HI.U32 R4, R29, UR4, R28 ;  /* 0x000000041d047c27 */ /* 0x003fe2000f8e001c */
        /* <DEDUP_REMOVED lines=343> */
.L_x_27581:
[----:B01----:R-:W0:Y:S01]  /*9bb0*/  LDC.64 R4, c[0x0][0x488] ;  /* 0x00012200ff047b82 */ /* 0x003e220000000a00 */
        /* <DEDUP_REMOVED lines=21> */
.L_x_27592:
        /* <DEDUP_REMOVED lines=29> */
.L_x_27585:
[----:B------:R-:W-:Y:S05]  /*9ee0*/  BSYNC B6 ;  /* 0x0000000000067941 */ /* 0x000fea0003800000 */
.L_x_27584:
        /* <DEDUP_REMOVED lines=41> */
.L_x_27587:
[----:B------:R-:W-:Y:S05]  /*a180*/  BSYNC B6 ;  /* 0x0000000000067941 */ /* 0x000fea0003800000 */
.L_x_27586:
        /* <DEDUP_REMOVED lines=42> */
.L_x_27589:
[----:B------:R-:W-:Y:S05]  /*a430*/  BSYNC B6 ;  /* 0x0000000000067941 */ /* 0x000fea0003800000 */
.L_x_27588:
        /* <DEDUP_REMOVED lines=42> */
.L_x_27591:
[----:B------:R-:W-:Y:S05]  /*a6e0*/  BSYNC B6 ;  /* 0x0000000000067941 */ /* 0x000fea0003800000 */
.L_x_27590:
        /* <DEDUP_REMOVED lines=20> */
.L_x_27583:
        /* <DEDUP_REMOVED lines=36> */
.L_x_27594:
[----:B------:R-:W-:Y:S05]  /*aa70*/  BSYNC B6 ;  /* 0x0000000000067941 */ /* 0x000fea0003800000 */
.L_x_27593:
        /* <DEDUP_REMOVED lines=44> */
.L_x_27596:
[----:B------:R-:W-:Y:S05]  /*ad40*/  BSYNC B6 ;  /* 0x0000000000067941 */ /* 0x000fea0003800000 */
.L_x_27595:
        /* <DEDUP_REMOVED lines=44> */
.L_x_27598:
[----:B------:R-:W-:Y:S05]  /*b010*/  BSYNC B6 ;  /* 0x0000000000067941 */ /* 0x000fea0003800000 */
.L_x_27597:
        /* <DEDUP_REMOVED lines=10> */
.L_x_27582:
[----:B------:R-:W-:Y:S02]  /*b0c0*/  ULDC.64 UR4, c[0x0][0x480] ;  /* 0x0001200000047ab9 */ /* 0x000fe40000000a00 */
[----:B------:R-:W-:-:S04]  /*b0d0*/  IADD3 R2, P0, P1, R18, UR4, R2 ;  /* 0x0000000412027c10 */ /* 0x000fc8000f91e002 */
[----:B------:R-:W-:-:S05]  /*b0e0*/  IADD3.X R3, R19, UR5, RZ, P0, P1 ;  /* 0x0000000513037c10 */ /* 0x000fca00087e24ff */
[----:B------:R-:W2:Y:S04]  /*b0f0*/  LDG.E.128 R4, desc[UR36][R2.64] ;  /* 0x0000002402047981 */ /* 0x000ea8000c1e1d00 */
[----:B--2---:R-:W-:Y:S01]  /*b100*/  STG.E.128 desc[UR36][R28.64], R4 ;  /* 0x000000041c007986 */ /* 0x004fe2000c101d24 */
[----:B------:R-:W-:Y:S05]  /*b110*/  EXIT ;  /* 0x000000000000794d */ /* 0x000fea0003800000 */
.L_x_27599:
        /* <DEDUP_REMOVED lines=14> */
.L_x_28170:


//--------------------- .text._ZN2at6native24index_elementwise_kernelILi128ELi4EZNS0_16gpu_index_kernelIZNS0_17index_kernel_implINS0_10OpaqueTypeILi2EEEEEvRNS_18TensorIteratorBaseEN3c108ArrayRefIlEESA_EUlPcPKclE_EEvS7_SA_SA_RKT_bEUliE_EEvlT1_ --------------------------
	.section	.text._ZN2at6native24index_elementwise_kernelILi128ELi4EZNS0_16gpu_index_kernelIZNS0_17index_kernel_implINS0_10OpaqueTypeILi2EEEEEvRNS_18TensorIteratorBaseEN3c108ArrayRefIlEESA_EUlPcPKclE_EEvS7_SA_SA_RKT_bEUliE_EEvlT1_,"ax",@progbits
	.align	128
        .global         _ZN2at6native24index_elementwise_kernelILi128ELi4EZNS0_16gpu_index_kernelIZNS0_17index_kernel_implINS0_10OpaqueTypeILi2EEEEEvRNS_18TensorIteratorBaseEN3c108ArrayRefIlEESA_EUlPcPKclE_EEvS7_SA_SA_RKT_bEUliE_EEvlT1_
        .type           _ZN2at6native24index_elementwise_kernelILi128ELi4EZNS0_16gpu_index_kernelIZNS0_17index_kernel_implINS0_10OpaqueTypeILi2EEEEEvRNS_18TensorIteratorBaseEN3c108ArrayRefIlEESA_EUlPcPKclE_EEvS7_SA_SA_RKT_bEUliE_EEvlT1_,@function
        .size           _ZN2at6native24index_elementwise_kernelILi128ELi4EZNS0_16gpu_index_kernelIZNS0_17index_kernel_implINS0_10OpaqueTypeILi2EEEEEvRNS_18TensorIteratorBaseEN3c108ArrayRefIlEESA_EUlPcPKclE_EEvS7_SA_SA_RKT_bEUliE_EEvlT1_,(.L_x_28171 - _ZN2at6native24index_elementwise_kernelILi128ELi4EZNS0_16gpu_index_kernelIZNS0_17index_kernel_implINS0_10OpaqueTypeILi2EEEEEvRNS_18TensorIteratorBaseEN3c108ArrayRefIlEESA_EUlPcPKclE_EEvS7_SA_SA_RKT_bEUliE_EEvlT1_)
        .other          _ZN2at6native24index_elementwise_kernelILi128ELi4EZNS0_16gpu_index_kernelIZNS0_17index_kernel_implINS0_10OpaqueTypeILi2EEEEEvRNS_18TensorIteratorBaseEN3c108ArrayRefIlEESA_EUlPcPKclE_EEvS7_SA_SA_RKT_bEUliE_EEvlT1_,@"STO_CUDA_ENTRY STV_DEFAULT"
_ZN2at6native24index_elementwise_kernelILi128ELi4EZNS0_16gpu_index_kernelIZNS0_17index_kernel_implINS0_10OpaqueTypeILi2EEEEEvRNS_18TensorIteratorBaseEN3c108ArrayRefIlEESA_EUlPcPKclE_EEvS7_SA_SA_RKT_bEUliE_EEvlT1_:
.text._ZN2at6native24index_elementwise_kernelILi128ELi4EZNS0_16gpu_index_kernelIZNS0_17index_kernel_implINS0_10OpaqueTypeILi2EEEEEvRNS_18TensorIteratorBaseEN3c108ArrayRefIlEESA_EUlPcPKclE_EEvS7_SA_SA_RKT_bEUliE_EEvlT1_:
        /* <DEDUP_REMOVED lines=366> */
.L_x_27602:
        /* <DEDUP_REMOVED lines=25> */
.L_x_27613:
        /* <DEDUP_REMOVED lines=29> */
.L_x_27606:
[----:B------:R-:W-:Y:S05]  /*1a40*/  BSYNC B6 ;  /* 0x0000000000067941 */ /* 0x000fea0003800000 */
.L_x_27605:
        /* <DEDUP_REMOVED lines=43> */
.L_x_27608:
[----:B------:R-:W-:Y:S05]  /*1d00*/  BSYNC B6 ;  /* 0x0000000000067941 */ /* 0x000fea0003800000 */
.L_x_27607:
        /* <DEDUP_REMOVED lines=42> */
.L_x_27610:
[----:B------:R-:W-:Y:S05]  /*1fb0*/  BSYNC B6 ;  /* 0x0000000000067941 */ /* 0x000fea0003800000 */
.L_x_27609:
        /* <DEDUP_REMOVED lines=42> */
.L_x_27612:
[----:B------:R-:W-:Y:S05]  /*2260*/  BSYNC B6 ;  /* 0x0000000000067941 */ /* 0x000fea0003800000 */
.L_x_27611:
        /* <DEDUP_REMOVED lines=20> */
.L_x_27604:
        /* <DEDUP_REMOVED lines=36> */
.L_x_27615:
[----:B------:R-:W-:Y:S05]  /*25f0*/  BSYNC B6 ;  /* 0x0000000000067941 */ /* 0x000fea0003800000 */
.L_x_27614:
        /* <DEDUP_REMOVED lines=47> */
.L_x_27617:
[----:B------:R-:W-:Y:S05]  /*28f0*/  BSYNC B6 ;  /* 0x0000000000067941 */ /* 0x000fea0003800000 */
.L_x_27616:
        /* <DEDUP_REMOVED lines=45> */
.L_x_27619:
[----:B------:R-:W-:Y:S05]  /*2bd0*/  BSYNC B6 ;  /* 0x0000000000067941 */ /* 0x000fea0003800000 */
.L_x_27618:
        /* <DEDUP_REMOVED lines=12> */
.L_x_27603:
[----:B------:R-:W-:Y:S02]  /*2ca0*/  ULDC.64 UR4, c[0x0][0x480] ;  /* 0x0001200000047ab9 */ /* 0x000fe40000000a00 */
[----:B------:R-:W-:-:S04]  /*2cb0*/  IADD3 R2, P0, P1, R22, UR4, R2 ;  /* 0x0000000416027c10 */ /* 0x000fc8000f91e002 */
[----:B------:R-:W-:-:S05]  /*2cc0*/  IADD3.X R3, R19, UR5, RZ, P0, P1 ;  /* 0x0000000513037c10 */ /* 0x000fca00087e24ff */
[----:B------:R0:W2:Y:S01]  /*2cd0*/  LDG.E.U16 R2, desc[UR36][R2.64] ;  /* 0x0000002402027981 */ /* 0x0000a2000c1e1500 */
[----:B------:R-:W-:-:S05]  /*2ce0*/  LEA R17, R18, R17, 0x9 ;  /* 0x0000001112117211 */ /* 0x000fca00078e48ff */
[----:B------:R-:W-:Y:S02]  /*2cf0*/  VIADD R29, R17, 0x80 ;  /* 0x00000080111d7836 */ /* 0x000fe40000000000 */
[----:B0-----:R-:W-:Y:S01]  /*2d00*/  IMAD.MOV.U32 R3, RZ, RZ, RZ ;  /* 0x000000ffff037224 */ /* 0x001fe200078e00ff */
[----:B--2---:R-:W-:Y:S02]  /*2d10*/  PRMT R5, R2, 0x7710, RZ ;  /* 0x0000771002057816 */ /* 0x004fe400000000ff */
[----:B------:R-:W-:-:S03]  /*2d20*/  MOV R2, R29 ;  /* 0x0000001d00027202 */ /* 0x000fc60000000f00 */
[----:B------:R0:W-:Y:S04]  /*2d30*/  STG.E.U16 desc[UR36][R30.64], R5 ;  /* 0x000000051e007986 */ /* 0x0001e8000c101524 */
.L_x_27601:
[----:B------:R-:W-:Y:S05]  /*2d40*/  BSYNC B8 ;  /* 0x0000000000087941 */ /* 0x000fea0003800000 */
.L_x_27600:
        /* <DEDUP_REMOVED lines=359> */
.L_x_27622:
        /* <DEDUP_REMOVED lines=22> */
.L_x_27633:
        /* <DEDUP_REMOVED lines=31> */
.L_x_27626:
[----:B------:R-:W-:Y:S05]  /*4710*/  BSYNC B6 ;  /* 0x0000000000067941 */ /* 0x000fea0003800000 */
.L_x_27625:
        /* <DEDUP_REMOVED lines=41> */
.L_x_27628:
[----:B------:R-:W-:Y:S05]  /*49b0*/  BSYNC B6 ;  /* 0x0000000000067941 */ /* 0x000fea0003800000 */
.L_x_27627:
        /* <DEDUP_REMOVED lines=42> */
.L_x_27630:
[----:B------:R-:W-:Y:S05]  /*4c60*/  BSYNC B6 ;  /* 0x0000000000067941 */ /* 0x000fea0003800000 */
.L_x_27629:
        /* <DEDUP_REMOVED lines=42> */
.L_x_27632:
[----:B------:R-:W-:Y:S05]  /*4f10*/  BSYNC B6 ;  /* 0x0000000000067941 */ /* 0x000fea0003800000 */
.L_x_27631:
        /* <DEDUP_REMOVED lines=19> */
.L_x_27624:
        /* <DEDUP_REMOVED lines=36> */
.L_x_27635:
[----:B------:R-:W-:Y:S05]  /*5290*/  BSYNC B6 ;  /* 0x0000000000067941 */ /* 0x000fea0003800000 */
.L_x_27634:
        /* <DEDUP_REMOVED lines=44> */
.L_x_27637:
[----:B------:R-:W-:Y:S05]  /*5560*/  BSYNC B6 ;  /* 0x0000000000067941 */ /* 0x000fea0003800000 */
.L_x_27636:
        /* <DEDUP_REMOVED lines=44> */
.L_x_27639:
[----:B------:R-:W-:Y:S05]  /*5830*/  BSYNC B6 ;  /* 0x0000000000067941 */ /* 0x000fea0003800000 */
.L_x_27638:
        /* <DEDUP_REMOVED lines=10> */
.L_x_27623:
[----:B------:R-:W-:Y:S02]  /*58e0*/  ULDC.64 UR4, c[0x0][0x480] ;  /* 0x0001200000047ab9 */ /* 0x000fe40000000a00 */
[----:B------:R-:W-:-:S04]  /*58f0*/  IADD3 R2, P0, P1, R16, UR4, R2 ;  /* 0x0000000410027c10 */ /* 0x000fc8000f91e002 */
[----:B------:R-:W-:-:S05]  /*5900*/  IADD3.X R3, R17, UR5, RZ, P0, P1 ;  /* 0x0000000511037c10 */ /* 0x000fca00087e24ff */
[----:B------:R0:W2:Y:S01]  /*5910*/  LDG.E.U16 R2, desc[UR36][R2.64] ;  /* 0x0000002402027981 */ /* 0x0000a2000c1e1500 */
[----:B------:R-:W-:Y:S02]  /*5920*/  VIADD R29, R29, 0x80 ;  /* 0x000000801d1d7836 */ /* 0x000fe40000000000 */
[----:B0-----:R-:W-:Y:S01]  /*5930*/  IMAD.MOV.U32 R3, RZ, RZ, RZ ;  /* 0x000000ffff037224 */ /* 0x001fe200078e00ff */
[----:B--2---:R-:W-:Y:S02]  /*5940*/  PRMT R5, R2, 0x7710, RZ ;  /* 0x0000771002057816 */ /* 0x004fe400000000ff */
[----:B------:R-:W-:-:S03]  /*5950*/  MOV R2, R29 ;  /* 0x0000001d00027202 */ /* 0x000fc60000000f00 */
[----:B------:R1:W-:Y:S04]  /*5960*/  STG.E.U16 desc[UR36][R30.64], R5 ;  /* 0x000000051e007986 */ /* 0x0003e8000c101524 */
.L_x_27621:
[----:B------:R-:W-:Y:S05]  /*5970*/  BSYNC B8 ;  /* 0x0000000000087941 */ /* 0x000fea0003800000 */
.L_x_27620:
        /* <DEDUP_REMOVED lines=359> */
.L_x_27642:
        /* <DEDUP_REMOVED lines=22> */
.L_x_27653:
        /* <DEDUP_REMOVED lines=29> */
.L_x_27646:
[----:B------:R-:W-:Y:S05]  /*7320*/  BSYNC B6 ;  /* 0x0000000000067941 */ /* 0x000fea0003800000 */
.L_x_27645:
        /* <DEDUP_REMOVED lines=41> */
.L_x_27648:
[----:B------:R-:W-:Y:S05]  /*75c0*/  BSYNC B6 ;  /* 0x0000000000067941 */ /* 0x000fea0003800000 */
.L_x_27647:
        /* <DEDUP_REMOVED lines=42> */
.L_x_27650:
[----:B------:R-:W-:Y:S05]  /*7870*/  BSYNC B6 ;  /* 0x0000000000067941 */ /* 0x000fea0003800000 */
.L_x_27649:
        /* <DEDUP_REMOVED lines=42> */
.L_x_27652:
[----:B------:R-:W-:Y:S05]  /*7b20*/  BSYNC B6 ;  /* 0x0000000000067941 */ /* 0x000fea0003800000 */
.L_x_27651:
        /* <DEDUP_REMOVED lines=19> */
.L_x_27644:
        /* <DEDUP_REMOVED lines=36> */
.L_x_27655:
[----:B------:R-:W-:Y:S05]  /*7ea0*/  BSYNC B6 ;  /* 0x0000000000067941 */ /* 0x000fea0003800000 */
.L_x_27654:
        /* <DEDUP_REMOVED lines=44> */
.L_x_27657:
[----:B------:R-:W-:Y:S05]  /*8170*/  BSYNC B6 ;  /* 0x0000000000067941 */ /* 0x000fea0003800000 */
.L_x_27656:
        /* <DEDUP_REMOVED lines=43> */
.L_x_27659:
[----:B------:R-:W-:Y:S05]  /*8430*/  BSYNC B6 ;  /* 0x0000000000067941 */ /* 0x000fea0003800000 */
.L_x_27658:
        /* <DEDUP_REMOVED lines=10> */
.L_x_27643:
[----:B------:R-:W-:Y:S02]  /*84e0*/  ULDC.64 UR4, c[0x0][0x480] ;  /* 0x0001200000047ab9 */ /* 0x000fe40000000a00 */
[----:B------:R-:W-:-:S04]  /*84f0*/  IADD3 R16, P0, P1, R18, UR4, R16 ;  /* 0x0000000412107c10 */ /* 0x000fc8000f91e010 */
[----:B------:R-:W-:-:S05]  /*8500*/  IADD3.X R17, R19, UR5, RZ, P0, P1 ;  /* 0x0000000513117c10 */ /* 0x000fca00087e24ff */
[----:B------:R-:W2:Y:S01]  /*8510*/  LDG.E.U16 R16, desc[UR36][R16.64] ;  /* 0x0000002410107981 */ /* 0x000ea2000c1e1500 */
[----:B------:R-:W-:-:S05]  /*8520*/  IADD3 R29, R29, 0x80, RZ ;  /* 0x000000801d1d7810 */ /* 0x000fca0007ffe0ff */
[----:B------:R-:W-:Y:S01]  /*8530*/  IMAD.MOV.U32 R2, RZ, RZ, R29 ;  /* 0x000000ffff027224 */ /* 0x000fe200078e001d */
[----:B--2---:R-:W-:-:S05]  /*8540*/  PRMT R3, R16, 0x7710, RZ ;  /* 0x0000771010037816 */ /* 0x004fca00000000ff */
[----:B------:R0:W-:Y:S02]  /*8550*/  STG.E.U16 desc[UR36][R30.64], R3 ;  /* 0x000000031e007986 */ /* 0x0001e4000c101524 */
[----:B0-----:R-:W-:-:S11]  /*8560*/  HFMA2.MMA R3, -RZ, RZ, 0, 0 ;  /* 0x00000000ff037435 */ /* 0x001fd600000001ff */
.L_x_27641:
[----:B------:R-:W-:Y:S05]  /*8570*/  BSYNC B8 ;  /* 0x0000000000087941 */ /* 0x000fea0003800000 */
.L_x_27640:
[----:B------:R-:W-:Y:S02]  /*8580*/  ULDC.64 UR4, c[0x0][0x210] ;  /* 0x0000840000047ab9 */ /* 0x000fe40000000a00 */
[----:B------:R-:W-:-:S04]  /*8590*/  ISETP.GE.U32.AND P0, PT, R2, UR4, PT ;  /* 0x0000000402007c0c */ /* 0x000fc8000bf06070 */
[----:B------:R-:W-:-:S13]  /*85a0*/  ISETP.GE.AND.EX P0, PT, R3, UR5, PT, P0 ;  /* 0x0000000503007c0c */ /* 0x000fda000bf06300 */
[----:B------:R-:W-:Y:S05]  /*85b0*/  @P0 EXIT ;  /* 0x000000000000094d */ /* 0x000fea0003800000 */
[----:B------:R-:W2:Y:S01]  /*85c0*/  LDC R0, c[0x0][0x218] ;  /* 0x00008600ff007b82 */ /* 0x000ea20000000800 */
[----:B------:R-:W-:Y:S01]  /*85d0*/  IMAD.MOV.U32 R16, RZ, RZ, RZ ;  /* 0x000000ffff107224 */ /* 0x000fe200078e00ff */
[----:B------:R-:W-:Y:S01]  /*85e0*/  MOV R2, RZ ;  /* 0x000000ff00027202 */ /* 0x000fe20000000f00 */
[----:B------:R-:W-:Y:S01]  /*85f0*/  IMAD.MOV.U32 R28, RZ, RZ, RZ ;  /* 0x000000ffff1c7224 */ /* 0x000fe200078e00ff */
[----:B--2---:R-:W-:-:S13]  /*8600*/  ISETP.NE.AND P0, PT, R0, RZ, PT ;  /* 0x000000ff0000720c */ /* 0x004fda0003f05270 */
[----:B------:R-:W-:Y:S05]  /*8610*/  @!P0 BRA `(.L_x_27660) ;  /* 0x0000001400708947 */ /* 0x000fea0003800000 */
[----:B------:R-:W-:Y:S01]  /*8620*/  HFMA2.MMA R28, -RZ, RZ, 0, 0 ;  /* 0x00000000ff1c7435 */ /* 0x000fe200000001ff */
[----:B------:R-:W-:Y:S01]  /*8630*/  ULDC.64 UR4, c[0x0][0x220] ;  /* 0x0000880000047ab9 */ /* 0x000fe20000000a00 */
[----:B------:R-:W-:Y:S01]  /*8640*/  ISETP.NE.AND P0, PT, R0, 0x1, PT ;  /* 0x000000010000780c */ /* 0x000fe20003f05270 */
[----:B------:R-:W-:-:S07]  /*8650*/  ULDC UR6, c[0x0][0x350] ;  /* 0x0000d40000067ab9 */ /* 0x000fce0000000800 */
[----:B------:R-:W-:Y:S01]  /*8660*/  IMAD.HI.U32 R4, R29, UR4, R28 ;  /* 0x000000041d047c27 */ /* 0x000fe2000f8e001c */
[----:B------:R-:W-:-:S04]  /*8670*/  ULDC UR4, c[0x0][0x21c] ;  /* 0x0000870000047ab9 */ /* 0x000fc80000000800 */
[----:B01----:R-:W-:-:S05]  /*8680*/  SHF.R.U32.HI R5, RZ, UR5, R4 ;  /* 0x00000005ff057c19 */ /* 0x003fca0008011604 */
        /* <DEDUP_REMOVED lines=341> */
.L_x_27660:
        /* <DEDUP_REMOVED lines=22> */
.L_x_27671:
        /* <DEDUP_REMOVED lines=29> */
.L_x_27664:
[----:B------:R-:W-:Y:S05]  /*9f10*/  BSYNC B6 ;  /* 0x0000000000067941 */ /* 0x000fea0003800000 */
.L_x_27663:
        /* <DEDUP_REMOVED lines=41> */
.L_x_27666:
[----:B------:R-:W-:Y:S05]  /*a1b0*/  BSYNC B6 ;  /* 0x0000000000067941 */ /* 0x000fea0003800000 */
.L_x_27665:
        /* <DEDUP_REMOVED lines=42> */
.L_x_27668:
[----:B------:R-:W-:Y:S05]  /*a460*/  BSYNC B6 ;  /* 0x0000000000067941 */ /* 0x000fea0003800000 */
.L_x_27667:
        /* <DEDUP_REMOVED lines=42> */
.L_x_27670:
[----:B------:R-:W-:Y:S05]  /*a710*/  BSYNC B6 ;  /* 0x0000000000067941 */ /* 0x000fea0003800000 */
.L_x_27669:
        /* <DEDUP_REMOVED lines=20> */
.L_x_27662:
        /* <DEDUP_REMOVED lines=36> */
.L_x_27673:
[----:B------:R-:W-:Y:S05]  /*aaa0*/  BSYNC B6 ;  /* 0x0000000000067941 */ /* 0x000fea0003800000 */
.L_x_27672:
        /* <DEDUP_REMOVED lines=44> */
.L_x_27675:
[----:B------:R-:W-:Y:S05]  /*ad70*/  BSYNC B6 ;  /* 0x0000000000067941 */ /* 0x000fea0003800000 */
.L_x_27674:
        /* <DEDUP_REMOVED lines=44> */
.L_x_27677:
[----:B------:R-:W-:Y:S05]  /*b040*/  BSYNC B6 ;  /* 0x0000000000067941 */ /* 0x000fea0003800000 */
.L_x_27676:
        /* <DEDUP_REMOVED lines=10> */
.L_x_27661:
[----:B------:R-:W-:Y:S02]  /*b0f0*/  ULDC.64 UR4, c[0x0][0x480] ;  /* 0x0001200000047ab9 */ /* 0x000fe40000000a00 */
[----:B------:R-:W-:-:S04]  /*b100*/  IADD3 R2, P0, P1, R18, UR4, R2 ;  /* 0x0000000412027c10 */ /* 0x000fc8000f91e002 */
[----:B------:R-:W-:-:S05]  /*b110*/  IADD3.X R3, R19, UR5, RZ, P0, P1 ;  /* 0x0000000513037c10 */ /* 0x000fca00087e24ff */
[----:B------:R-:W2:Y:S02]  /*b120*/  LDG.E.U16 R2, desc[UR36][R2.64] ;  /* 0x0000002402027981 */ /* 0x000ea4000c1e1500 */
[----:B--2---:R-:W-:-:S05]  /*b130*/  PRMT R5, R2, 0x7710, RZ ;  /* 0x0000771002057816 */ /* 0x004fca00000000ff */
[----:B------:R-:W-:Y:S01]  /*b140*/  STG.E.U16 desc[UR36][R28.64], R5 ;  /* 0x000000051c007986 */ /* 0x000fe2000c101524 */
[----:B------:R-:W-:Y:S05]  /*b150*/  EXIT ;  /* 0x000000000000794d */ /* 0x000fea0003800000 */
.L_x_27678:
        /* <DEDUP_REMOVED lines=10> */
.L_x_28171:


//--------------------- .text._ZN2at6native24index_elementwise_kernelILi128ELi4EZNS0_16gpu_index_kernelIZNS0_17index_kernel_implINS0_10OpaqueTypeILi8EEEEEvRNS_18TensorIteratorBaseEN3c108ArrayRefIlEESA_EUlPcPKclE_EEvS7_SA_SA_RKT_bEUliE_EEvlT1_ --------------------------
	.section	.text._ZN2at6native24index_elementwise_kernelILi128ELi4EZNS0_16gpu_index_kernelIZNS0_17index_kernel_implINS0_10OpaqueTypeILi8EEEEEvRNS_18TensorIteratorBaseEN3c108ArrayRefIlEESA_EUlPcPKclE_EEvS7_SA_SA_RKT_bEUliE_EEvlT1_,"ax",@progbits
	.align	128
        .global         _ZN2at6native24index_elementwise_kernelILi128ELi4EZNS0_16gpu_index_kernelIZNS0_17index_kernel_implINS0_10OpaqueTypeILi8EEEEEvRNS_18TensorIteratorBaseEN3c108ArrayRefIlEESA_EUlPcPKclE_EEvS7_SA_SA_RKT_bEUliE_EEvlT1_
        .type           _ZN2at6native24index_elementwise_kernelILi128ELi4EZNS0_16gpu_index_kernelIZNS0_17index_kernel_implINS0_10OpaqueTypeILi8EEEEEvRNS_18TensorIteratorBaseEN3c108ArrayRefIlEESA_EUlPcPKclE_EEvS7_SA_SA_RKT_bEUliE_EEvlT1_,@function
        .size           _ZN2at6native24index_elementwise_kernelILi128ELi4EZNS0_16gpu_index_kernelIZNS0_17index_kernel_implINS0_10OpaqueTypeILi8EEEEEvRNS_18TensorIteratorBaseEN3c108ArrayRefIlEESA_EUlPcPKclE_EEvS7_SA_SA_RKT_bEUliE_EEvlT1_,(.L_x_28172 - _ZN2at6native24index_elementwise_kernelILi128ELi4EZNS0_16gpu_index_kernelIZNS0_17index_kernel_implINS0_10OpaqueTypeILi8EEEEEvRNS_18TensorIteratorBaseEN3c108ArrayRefIlEESA_EUlPcPKclE_EEvS7_SA_SA_RKT_bEUliE_EEvlT1_)
        .other          _ZN2at6native24index_elementwise_kernelILi128ELi4EZNS0_16gpu_index_kernelIZNS0_17index_kernel_implINS0_10OpaqueTypeILi8EEEEEvRNS_18TensorIteratorBaseEN3c108ArrayRefIlEESA_EUlPcPKclE_EEvS7_SA_SA_RKT_bEUliE_EEvlT1_,@"STO_CUDA_ENTRY STV_DEFAULT"
_ZN2at6native24index_elementwise_kernelILi128ELi4EZNS0_16gpu_index_kernelIZNS0_17index_kernel_implINS0_10OpaqueTypeILi8EEEEEvRNS_18TensorIteratorBaseEN3c108ArrayRefIlEESA_EUlPcPKclE_EEvS7_SA_SA_RKT_bEUliE_EEvlT1_:
.text._ZN2at6native24index_elementwise_kernelILi128ELi4EZNS0_16gpu_index_kernelIZNS0_17index_kernel_implINS0_10OpaqueTypeILi8EEEEEvRNS_18TensorIteratorBaseEN3c108ArrayRefIlEESA_EUlPcPKclE_EEvS7_SA_SA_RKT_bEUliE_EEvlT1_:
        /* <DEDUP_REMOVED lines=366> */
.L_x_27681:
        /* <DEDUP_REMOVED lines=25> */
.L_x_27692:
        /* <DEDUP_REMOVED lines=29> */
.L_x_27685:
[----:B------:R-:W-:Y:S05]  /*1a40*/  BSYNC B6 ;  /* 0x0000000000067941 */ /* 0x000fea0003800000 */
.L_x_27684:
        /* <DEDUP_REMOVED lines=43> */
.L_x_27687:
[----:B------:R-:W-:Y:S05]  /*1d00*/  BSYNC B6 ;  /* 0x0000000000067941 */ /* 0x000fea0003800000 */
.L_x_27686:
        /* <DEDUP_REMOVED lines=42> */
.L_x_27689:
[----:B------:R-:W-:Y:S05]  /*1fb0*/  BSYNC B6 ;  /* 0x0000000000067941 */ /* 0x000fea0003800000 */
.L_x_27688:
        /* <DEDUP_REMOVED lines=42> */
.L_x_27691:
[----:B------:R-:W-:Y:S05]  /*2260*/  BSYNC B6 ;  /* 0x0000000000067941 */ /* 0x000fea0003800000 */
.L_x_27690:
        /* <DEDUP_REMOVED lines=20> */
.L_x_27683:
        /* <DEDUP_REMOVED lines=36> */
.L_x_27694:
[----:B------:R-:W-:Y:S05]  /*25f0*/  BSYNC B6 ;  /* 0x0000000000067941 */ /* 0x000fea0003800000 */
.L_x_27693:
        /* <DEDUP_REMOVED lines=47> */
.L_x_27696:
[----:B------:R-:W-:Y:S05]  /*28f0*/  BSYNC B6 ;  /* 0x0000000000067941 */ /* 0x000fea0003800000 */
.L_x_27695:
        /* <DEDUP_REMOVED lines=45> */
.L_x_27698:
[----:B------:R-:W-:Y:S05]  /*2bd0*/  BSYNC B6 ;  /* 0x0000000000067941 */ /* 0x000fea0003800000 */
.L_x_27697:
        /* <DEDUP_REMOVED lines=12> */
.L_x_27682:
[----:B------:R-:W-:Y:S02]  /*2ca0*/  ULDC.64 UR4, c[0x0][0x480] ;  /* 0x0001200000047ab9 */ /* 0x000fe40000000a00 */
[----:B------:R-:W-:-:S04]  /*2cb0*/  IADD3 R2, P0, P1, R22, UR4, R2 ;  /* 0x0000000416027c10 */ /* 0x000fc8000f91e002 */
[----:B------:R-:W-:-:S06]  /*2cc0*/  IADD3.X R3, R19, UR5, RZ, P0, P1 ;  /* 0x0000000513037c10 */ /* 0x000fcc00087e24ff */
[----:B------:R-:W2:Y:S01]  /*2cd0*/  LDG.E.64 R2, desc[UR36][R2.64] ;  /* 0x0000002402027981 */ /* 0x000ea2000c1e1b00 */
[----:B------:R-:W-:-:S05]  /*2ce0*/  LEA R17, R18, R17, 0x9 ;  /* 0x0000001112117211 */ /* 0x000fca00078e48ff */
[----:B------:R-:W-:Y:S01]  /*2cf0*/  VIADD R29, R17, 0x80 ;  /* 0x00000080111d7836 */ /* 0x000fe20000000000 */
[----:B--2---:R0:W-:Y:S04]  /*2d00*/  STG.E.64 desc[UR36][R30.64], R2 ;  /* 0x000000021e007986 */ /* 0x0041e8000c101b24 */
[----:B0-----:R-:W-:Y:S01]  /*2d10*/  MOV R2, R29 ;  /* 0x0000001d00027202 */ /* 0x001fe20000000f00 */
[----:B------:R-:W-:-:S07]  /*2d20*/  IMAD.MOV.U32 R3, RZ, RZ, RZ ;  /* 0x000000ffff037224 */ /* 0x000fce00078e00ff */
.L_x_27680:
[----:B------:R-:W-:Y:S05]  /*2d30*/  BSYNC B8 ;  /* 0x0000000000087941 */ /* 0x000fea0003800000 */
.L_x_27679:
        /* <DEDUP_REMOVED lines=359> */
.L_x_27701:
        /* <DEDUP_REMOVED lines=22> */
.L_x_27712:
        /* <DEDUP_REMOVED lines=31> */
.L_x_27705:
[----:B------:R-:W-:Y:S05]  /*4700*/  BSYNC B6 ;  /* 0x0000000000067941 */ /* 0x000fea0003800000 */
.L_x_27704:
        /* <DEDUP_REMOVED lines=41> */
.L_x_27707:
[----:B------:R-:W-:Y:S05]  /*49a0*/  BSYNC B6 ;  /* 0x0000000000067941 */ /* 0x000fea0003800000 */
.L_x_27706:
        /* <DEDUP_REMOVED lines=42> */
.L_x_27709:
[----:B------:R-:W-:Y:S05]  /*4c50*/  BSYNC B6 ;  /* 0x0000000000067941 */ /* 0x000fea0003800000 */
.L_x_27708:
        /* <DEDUP_REMOVED lines=42> */
.L_x_27711:
[----:B------:R-:W-:Y:S05]  /*4f00*/  BSYNC B6 ;  /* 0x0000000000067941 */ /* 0x000fea0003800000 */
.L_x_27710:
        /* <DEDUP_REMOVED lines=19> */
.L_x_27703:
        /* <DEDUP_REMOVED lines=36> */
.L_x_27714:
[----:B------:R-:W-:Y:S05]  /*5280*/  BSYNC B6 ;  /* 0x0000000000067941 */ /* 0x000fea0003800000 */
.L_x_27713:
        /* <DEDUP_REMOVED lines=44> */
.L_x_27716:
[----:B------:R-:W-:Y:S05]  /*5550*/  BSYNC B6 ;  /* 0x0000000000067941 */ /* 0x000fea0003800000 */
.L_x_27715:
        /* <DEDUP_REMOVED lines=44> */
.L_x_27718:
[----:B------:R-:W-:Y:S05]  /*5820*/  BSYNC B6 ;  /* 0x0000000000067941 */ /* 0x000fea0003800000 */
.L_x_27717:
        /* <DEDUP_REMOVED lines=10> */
.L_x_27702:
[----:B------:R-:W-:Y:S02]  /*58d0*/  ULDC.64 UR4, c[0x0][0x480] ;  /* 0x0001200000047ab9 */ /* 0x000fe40000000a00 */
[----:B------:R-:W-:-:S04]  /*58e0*/  IADD3 R2, P0, P1, R16, UR4, R2 ;  /* 0x0000000410027c10 */ /* 0x000fc8000f91e002 */
[----:B------:R-:W-:-:S06]  /*58f0*/  IADD3.X R3, R17, UR5, RZ, P0, P1 ;  /* 0x0000000511037c10 */ /* 0x000fcc00087e24ff */
[----:B------:R-:W2:Y:S01]  /*5900*/  LDG.E.64 R2, desc[UR36][R2.64] ;  /* 0x0000002402027981 */ /* 0x000ea2000c1e1b00 */
[----:B------:R-:W-:-:S03]  /*5910*/  VIADD R29, R29, 0x80 ;  /* 0x000000801d1d7836 */ /* 0x000fc60000000000 */
[----:B--2---:R0:W-:Y:S02]  /*5920*/  STG.E.64 desc[UR36][R30.64], R2 ;  /* 0x000000021e007986 */ /* 0x0041e4000c101b24 */
[----:B0-----:R-:W-:Y:S01]  /*5930*/  MOV R2, R29 ;  /* 0x0000001d00027202 */ /* 0x001fe20000000f00 */
[----:B------:R-:W-:-:S07]  /*5940*/  IMAD.MOV.U32 R3, RZ, RZ, RZ ;  /* 0x000000ffff037224 */ /* 0x000fce00078e00ff */
.L_x_27700:
[----:B------:R-:W-:Y:S05]  /*5950*/  BSYNC B8 ;  /* 0x0000000000087941 */ /* 0x000fea0003800000 */
.L_x_27699:
        /* <DEDUP_REMOVED lines=359> */
.L_x_27721:
        /* <DEDUP_REMOVED lines=22> */
.L_x_27732:
        /* <DEDUP_REMOVED lines=29> */
.L_x_27725:
[----:B------:R-:W-:Y:S05]  /*7300*/  BSYNC B6 ;  /* 0x0000000000067941 */ /* 0x000fea0003800000 */
.L_x_27724:
        /* <DEDUP_REMOVED lines=41> */
.L_x_27727:
[----:B------:R-:W-:Y:S05]  /*75a0*/  BSYNC B6 ;  /* 0x0000000000067941 */ /* 0x000fea0003800000 */
.L_x_27726:
        /* <DEDUP_REMOVED lines=42> */
.L_x_27729:
[----:B------:R-:W-:Y:S05]  /*7850*/  BSYNC B6 ;  /* 0x0000000000067941 */ /* 0x000fea0003800000 */
.L_x_27728:
        /* <DEDUP_REMOVED lines=42> */
.L_x_27731:
[----:B------:R-:W-:Y:S05]  /*7b00*/  BSYNC B6 ;  /* 0x0000000000067941 */ /* 0x000fea0003800000 */
.L_x_27730:
        /* <DEDUP_REMOVED lines=19> */
.L_x_27723:
        /* <DEDUP_REMOVED lines=36> */
.L_x_27734:
[----:B------:R-:W-:Y:S05]  /*7e80*/  BSYNC B6 ;  /* 0x0000000000067941 */ /* 0x000fea0003800000 */
.L_x_27733:
        /* <DEDUP_REMOVED lines=44> */
.L_x_27736:
[----:B------:R-:W-:Y:S05]  /*8150*/  BSYNC B6 ;  /* 0x0000000000067941 */ /* 0x000fea0003800000 */
.L_x_27735:
        /* <DEDUP_REMOVED lines=43> */
.L_x_27738:
[----:B------:R-:W-:Y:S05]  /*8410*/  BSYNC B6 ;  /* 0x0000000000067941 */ /* 0x000fea0003800000 */
.L_x_27737:
        /* <DEDUP_REMOVED lines=10> */
.L_x_27722:
[----:B------:R-:W-:Y:S02]  /*84c0*/  ULDC.64 UR4, c[0x0][0x480] ;  /* 0x0001200000047ab9 */ /* 0x000fe40000000a00 */
[----:B------:R-:W-:-:S04]  /*84d0*/  IADD3 R16, P0, P1, R18, UR4, R16 ;  /* 0x0000000412107c10 */ /* 0x000fc8000f91e010 */
[----:B------:R-:W-:-:S06]  /*84e0*/  IADD3.X R17, R19, UR5, RZ, P0, P1 ;  /* 0x0000000513117c10 */ /* 0x000fcc00087e24ff */
[----:B------:R-:W2:Y:S01]  /*84f0*/  LDG.E.64 R16, desc[UR36][R16.64] ;  /* 0x0000002410107981 */ /* 0x000ea2000c1e1b00 */
[----:B------:R-:W-:Y:S02]  /*8500*/  IADD3 R29, R29, 0x80, RZ ;  /* 0x000000801d1d7810 */ /* 0x000fe40007ffe0ff */
[----:B--2---:R-:W-:Y:S01]  /*8510*/  MOV R3, R17 ;  /* 0x0000001100037202 */ /* 0x004fe20000000f00 */
[----:B------:R-:W-:-:S05]  /*8520*/  IMAD.MOV.U32 R2, RZ, RZ, R16 ;  /* 0x000000ffff027224 */ /* 0x000fca00078e0010 */
[----:B------:R0:W-:Y:S02]  /*8530*/  STG.E.64 desc[UR36][R30.64], R2 ;  /* 0x000000021e007986 */ /* 0x0001e4000c101b24 */
[----:B0-----:R-:W-:Y:S01]  /*8540*/  HFMA2.MMA R3, -RZ, RZ, 0, 0 ;  /* 0x00000000ff037435 */ /* 0x001fe200000001ff */
[----:B------:R-:W-:-:S10]  /*8550*/  IMAD.MOV.U32 R2, RZ, RZ, R29 ;  /* 0x000000ffff027224 */ /* 0x000fd400078e001d */
.L_x_27720:
[----:B------:R-:W-:Y:S05]  /*8560*/  BSYNC B8 ;  /* 0x0000000000087941 */ /* 0x000fea0003800000 */
.L_x_27719:
        /* <DEDUP_REMOVED lines=358> */
.L_x_27739:
        /* <DEDUP_REMOVED lines=22> */
.L_x_27750:
        /* <DEDUP_REMOVED lines=29> */
.L_x_27743:
[----:B------:R-:W-:Y:S05]  /*9f00*/  BSYNC B6 ;  /* 0x0000000000067941 */ /* 0x000fea0003800000 */
.L_x_27742:
        /* <DEDUP_REMOVED lines=41> */
.L_x_27745:
[----:B------:R-:W-:Y:S05]  /*a1a0*/  BSYNC B6 ;  /* 0x0000000000067941 */ /* 0x000fea0003800000 */
.L_x_27744:
        /* <DEDUP_REMOVED lines=42> */
.L_x_27747:
[----:B------:R-:W-:Y:S05]  /*a450*/  BSYNC B6 ;  /* 0x0000000000067941 */ /* 0x000fea0003800000 */
.L_x_27746:
        /* <DEDUP_REMOVED lines=42> */
.L_x_27749:
[----:B------:R-:W-:Y:S05]  /*a700*/  BSYNC B6 ;  /* 0x0000000000067941 */ /* 0x000fea0003800000 */
.L_x_27748:
        /* <DEDUP_REMOVED lines=20> */
.L_x_27741:
        /* <DEDUP_REMOVED lines=36> */
.L_x_27752:
[----:B------:R-:W-:Y:S05]  /*aa90*/  BSYNC B6 ;  /* 0x0000000000067941 */ /* 0x000fea0003800000 */
.L_x_27751:
        /* <DEDUP_REMOVED lines=44> */
.L_x_27754:
[----:B------:R-:W-:Y:S05]  /*ad60*/  BSYNC B6 ;  /* 0x0000000000067941 */ /* 0x000fea0003800000 */
.L_x_27753:
        /* <DEDUP_REMOVED lines=44> */
.L_x_27756:
[----:B------:R-:W-:Y:S05]  /*b030*/  BSYNC B6 ;  /* 0x0000000000067941 */ /* 0x000fea0003800000 */
.L_x_27755:
        /* <DEDUP_REMOVED lines=10> */
.L_x_27740:
[----:B------:R-:W-:Y:S02]  /*b0e0*/  ULDC.64 UR4, c[0x0][0x480] ;  /* 0x0001200000047ab9 */ /* 0x000fe40000000a00 */
[----:B------:R-:W-:-:S04]  /*b0f0*/  IADD3 R2, P0, P1, R18, UR4, R2 ;  /* 0x0000000412027c10 */ /* 0x000fc8000f91e002 */
[----:B------:R-:W-:-:S06]  /*b100*/  IADD3.X R3, R19, UR5, RZ, P0, P1 ;  /* 0x0000000513037c10 */ /* 0x000fcc00087e24ff */
[----:B------:R-:W2:Y:S04]  /*b110*/  LDG.E.64 R2, desc[UR36][R2.64] ;  /* 0x0000002402027981 */ /* 0x000ea8000c1e1b00 */
[----:B--2---:R-:W-:Y:S01]  /*b120*/  STG.E.64 desc[UR36][R28.64], R2 ;  /* 0x000000021c007986 */ /* 0x004fe2000c101b24 */
[----:B------:R-:W-:Y:S05]  /*b130*/  EXIT ;  /* 0x000000000000794d */ /* 0x000fea0003800000 */
.L_x_27757:
        /* <DEDUP_REMOVED lines=12> */
.L_x_28172:


//--------------------- .text._ZN2at6native24index_elementwise_kernelILi128ELi4EZNS0_16gpu_index_kernelIZNS0_17index_kernel_implINS0_10OpaqueTypeILi4EEEEEvRNS_18TensorIteratorBaseEN3c108ArrayRefIlEESA_EUlPcPKclE_EEvS7_SA_SA_RKT_bEUliE_EEvlT1_ --------------------------
	.section	.text._ZN2at6native24index_elementwise_kernelILi128ELi4EZNS0_16gpu_index_kernelIZNS0_17index_kernel_implINS0_10OpaqueTypeILi4EEEEEvRNS_18TensorIteratorBaseEN3c108ArrayRefIlEESA_EUlPcPKclE_EEvS7_SA_SA_RKT_bEUliE_EEvlT1_,"ax",@progbits
	.align	128
        .global         _ZN2at6native24index_elementwise_kernelILi128ELi4EZNS0_16gpu_index_kernelIZNS0_17index_kernel_implINS0_10OpaqueTypeILi4EEEEEvRNS_18TensorIteratorBaseEN3c108ArrayRefIlEESA_EUlPcPKclE_EEvS7_SA_SA_RKT_bEUliE_EEvlT1_
        .type           _ZN2at6native24index_elementwise_kernelILi128ELi4EZNS0_16gpu_index_kernelIZNS0_17index_kernel_implINS0_10OpaqueTypeILi4EEEEEvRNS_18TensorIteratorBaseEN3c108ArrayRefIlEESA_EUlPcPKclE_EEvS7_SA_SA_RKT_bEUliE_EEvlT1_,@function
        .size           _ZN2at6native24index_elementwise_kernelILi128ELi4EZNS0_16gpu_index_kernelIZNS0_17index_kernel_implINS0_10OpaqueTypeILi4EEEEEvRNS_18TensorIteratorBaseEN3c108ArrayRefIlEESA_EUlPcPKclE_EEvS7_SA_SA_RKT_bEUliE_EEvlT1_,(.L_x_28173 - _ZN2at6native24index_elementwise_kernelILi128ELi4EZNS0_16gpu_index_kernelIZNS0_17index_kernel_implINS0_10OpaqueTypeILi4EEEEEvRNS_18TensorIteratorBaseEN3c108ArrayRefIlEESA_EUlPcPKclE_EEvS7_SA_SA_RKT_bEUliE_EEvlT1_)
        .other          _ZN2at6native24index_elementwise_kernelILi128ELi4EZNS0_16gpu_index_kernelIZNS0_17index_kernel_implINS0_10OpaqueTypeILi4EEEEEvRNS_18TensorIteratorBaseEN3c108ArrayRefIlEESA_EUlPcPKclE_EEvS7_SA_SA_RKT_bEUliE_EEvlT1_,@"STO_CUDA_ENTRY STV_DEFAULT"
_ZN2at6native24index_elementwise_kernelILi128ELi4EZNS0_16gpu_index_kernelIZNS0_17index_kernel_implINS0_10OpaqueTypeILi4EEEEEvRNS_18TensorIteratorBaseEN3c108ArrayRefIlEESA_EUlPcPKclE_EEvS7_SA_SA_RKT_bEUliE_EEvlT1_:
.text._ZN2at6native24index_elementwise_kernelILi128ELi4EZNS0_16gpu_index_kernelIZNS0_17index_kernel_implINS0_10OpaqueTypeILi4EEEEEvRNS_18TensorIteratorBaseEN3c108ArrayRefIlEESA_EUlPcPKclE_EEvS7_SA_SA_RKT_bEUliE_EEvlT1_:
        /* <DEDUP_REMOVED lines=366> */
.L_x_27760:
        /* <DEDUP_REMOVED lines=25> */
.L_x_27771:
        /* <DEDUP_REMOVED lines=29> */
.L_x_27764:
[----:B------:R-:W-:Y:S05]  /*1a40*/  BSYNC B6 ;  /* 0x0000000000067941 */ /* 0x000fea0003800000 */
.L_x_27763:
        /* <DEDUP_REMOVED lines=43> */
.L_x_27766:
[----:B------:R-:W-:Y:S05]  /*1d00*/  BSYNC B6 ;  /* 0x0000000000067941 */ /* 0x000fea0003800000 */
.L_x_27765:
        /* <DEDUP_REMOVED lines=42> */
.L_x_27768:
[----:B------:R-:W-:Y:S05]  /*1fb0*/  BSYNC B6 ;  /* 0x0000000000067941 */ /* 0x000fea0003800000 */
.L_x_27767:
        /* <DEDUP_REMOVED lines=42> */
.L_x_27770:
[----:B------:R-:W-:Y:S05]  /*2260*/  BSYNC B6 ;  /* 0x0000000000067941 */ /* 0x000fea0003800000 */
.L_x_27769:
        /* <DEDUP_REMOVED lines=20> */
.L_x_27762:
        /* <DEDUP_REMOVED lines=36> */
.L_x_27773:
[----:B------:R-:W-:Y:S05]  /*25f0*/  BSYNC B6 ;  /* 0x0000000000067941 */ /* 0x000fea0003800000 */
.L_x_27772:
        /* <DEDUP_REMOVED lines=47> */
.L_x_27775:
[----:B------:R-:W-:Y:S05]  /*28f0*/  BSYNC B6 ;  /* 0x0000000000067941 */ /* 0x000fea0003800000 */
.L_x_27774:
        /* <DEDUP_REMOVED lines=45> */
.L_x_27777:
[----:B------:R-:W-:Y:S05]  /*2bd0*/  BSYNC B6 ;  /* 0x0000000000067941 */ /* 0x000fea0003800000 */
.L_x_27776:
        /* <DEDUP_REMOVED lines=12> */
.L_x_27761:
[----:B------:R-:W-:Y:S02]  /*2ca0*/  ULDC.64 UR4, c[0x0][0x480] ;  /* 0x0001200000047ab9 */ /* 0x000fe40000000a00 */
[----:B------:R-:W-:-:S04]  /*2cb0*/  IADD3 R2, P0, P1, R22, UR4, R2 ;  /* 0x0000000416027c10 */ /* 0x000fc8000f91e002 */
[----:B------:R-:W-:-:S06]  /*2cc0*/  IADD3.X R3, R19, UR5, RZ, P0, P1 ;  /* 0x0000000513037c10 */ /* 0x000fcc00087e24ff */
[----:B------:R0:W2:Y:S01]  /*2cd0*/  LDG.E R3, desc[UR36][R2.64] ;  /* 0x0000002402037981 */ /* 0x0000a2000c1e1900 */
[----:B------:R-:W-:-:S05]  /*2ce0*/  LEA R17, R18, R17, 0x9 ;  /* 0x0000001112117211 */ /* 0x000fca00078e48ff */
[----:B------:R-:W-:-:S05]  /*2cf0*/  VIADD R29, R17, 0x80 ;  /* 0x00000080111d7836 */ /* 0x000fca0000000000 */
[----:B0-----:R-:W-:Y:S01]  /*2d00*/  MOV R2, R29 ;  /* 0x0000001d00027202 */ /* 0x001fe20000000f00 */
[----:B--2---:R0:W-:Y:S02]  /*2d10*/  STG.E desc[UR36][R30.64], R3 ;  /* 0x000000031e007986 */ /* 0x0041e4000c101924 */
[----:B0-----:R-:W-:-:S07]  /*2d20*/  IMAD.MOV.U32 R3, RZ, RZ, RZ ;  /* 0x000000ffff037224 */ /* 0x001fce00078e00ff */
.L_x_27759:
[----:B------:R-:W-:Y:S05]  /*2d30*/  BSYNC B8 ;  /* 0x0000000000087941 */ /* 0x000fea0003800000 */
.L_x_27758:
        /* <DEDUP_REMOVED lines=359> */
.L_x_27780:
        /* <DEDUP_REMOVED lines=22> */
.L_x_27791:
        /* <DEDUP_REMOVED lines=31> */
.L_x_27784:
[----:B------:R-:W-:Y:S05]  /*4700*/  BSYNC B6 ;  /* 0x0000000000067941 */ /* 0x000fea0003800000 */
.L_x_27783:
        /* <DEDUP_REMOVED lines=41> */
.L_x_27786:
[----:B------:R-:W-:Y:S05]  /*49a0*/  BSYNC B6 ;  /* 0x0000000000067941 */ /* 0x000fea0003800000 */
.L_x_27785:
        /* <DEDUP_REMOVED lines=42> */
.L_x_27788:
[----:B------:R-:W-:Y:S05]  /*4c50*/  BSYNC B6 ;  /* 0x0000000000067941 */ /* 0x000fea0003800000 */
.L_x_27787:
        /* <DEDUP_REMOVED lines=42> */
.L_x_27790:
[----:B------:R-:W-:Y:S05]  /*4f00*/  BSYNC B6 ;  /* 0x0000000000067941 */ /* 0x000fea0003800000 */
.L_x_27789:
        /* <DEDUP_REMOVED lines=19> */
.L_x_27782:
        /* <DEDUP_REMOVED lines=36> */
.L_x_27793:
[----:B------:R-:W-:Y:S05]  /*5280*/  BSYNC B6 ;  /* 0x0000000000067941 */ /* 0x000fea0003800000 */
.L_x_27792:
        /* <DEDUP_REMOVED lines=44> */
.L_x_27795:
[----:B------:R-:W-:Y:S05]  /*5550*/  BSYNC B6 ;  /* 0x0000000000067941 */ /* 0x000fea0003800000 */
.L_x_27794:
        /* <DEDUP_REMOVED lines=44> */
.L_x_27797:
[----:B------:R-:W-:Y:S05]  /*5820*/  BSYNC B6 ;  /* 0x0000000000067941 */ /* 0x000fea0003800000 */
.L_x_27796:
        /* <DEDUP_REMOVED lines=10> */
.L_x_27781:
[----:B------:R-:W-:Y:S02]  /*58d0*/  ULDC.64 UR4, c[0x0][0x480] ;  /* 0x0001200000047ab9 */ /* 0x000fe40000000a00 */
[----:B------:R-:W-:-:S04]  /*58e0*/  IADD3 R2, P0, P1, R16, UR4, R2 ;  /* 0x0000000410027c10 */ /* 0x000fc8000f91e002 */
[----:B------:R-:W-:-:S06]  /*58f0*/  IADD3.X R3, R17, UR5, RZ, P0, P1 ;  /* 0x0000000511037c10 */ /* 0x000fcc00087e24ff */
[----:B------:R0:W2:Y:S01]  /*5900*/  LDG.E R3, desc[UR36][R2.64] ;  /* 0x0000002402037981 */ /* 0x0000a2000c1e1900 */
[----:B------:R-:W-:-:S05]  /*5910*/  VIADD R29, R29, 0x80 ;  /* 0x000000801d1d7836 */ /* 0x000fca0000000000 */
[----:B0-----:R-:W-:Y:S01]  /*5920*/  MOV R2, R29 ;  /* 0x0000001d00027202 */ /* 0x001fe20000000f00 */
[----:B--2---:R0:W-:Y:S02]  /*5930*/  STG.E desc[UR36][R30.64], R3 ;  /* 0x000000031e007986 */ /* 0x0041e4000c101924 */
[----:B0-----:R-:W-:-:S07]  /*5940*/  IMAD.MOV.U32 R3, RZ, RZ, RZ ;  /* 0x000000ffff037224 */ /* 0x001fce00078e00ff */
.L_x_27779:
[----:B------:R-:W-:Y:S05]  /*5950*/  BSYNC B8 ;  /* 0x0000000000087941 */ /* 0x000fea0003800000 */
.L_x_27778:
        /* <DEDUP_REMOVED lines=359> */
.L_x_27800:
        /* <DEDUP_REMOVED lines=22> */
.L_x_27811:
        /* <DEDUP_REMOVED lines=29> */
.L_x_27804:
[----:B------:R-:W-:Y:S05]  /*7300*/  BSYNC B6 ;  /* 0x0000000000067941 */ /* 0x000fea0003800000 */
.L_x_27803:
        /* <DEDUP_REMOVED lines=41> */
.L_x_27806:
[----:B------:R-:W-:Y:S05]  /*75a0*/  BSYNC B6 ;  /* 0x0000000000067941 */ /* 0x000fea0003800000 */
.L_x_27805:
        /* <DEDUP_REMOVED lines=42> */
.L_x_27808:
[----:B------:R-:W-:Y:S05]  /*7850*/  BSYNC B6 ;  /* 0x0000000000067941 */ /* 0x000fea0003800000 */
.L_x_27807:
        /* <DEDUP_REMOVED lines=42> */
.L_x_27810:
[----:B------:R-:W-:Y:S05]  /*7b00*/  BSYNC B6 ;  /* 0x0000000000067941 */ /* 0x000fea0003800000 */
.L_x_27809:
        /* <DEDUP_REMOVED lines=19> */
.L_x_27802:
        /* <DEDUP_REMOVED lines=36> */
.L_x_27813:
[----:B------:R-:W-:Y:S05]  /*7e80*/  BSYNC B6 ;  /* 0x0000000000067941 */ /* 0x000fea0003800000 */
.L_x_27812:
        /* <DEDUP_REMOVED lines=44> */
.L_x_27815:
[----:B------:R-:W-:Y:S05]  /*8150*/  BSYNC B6 ;  /* 0x0000000000067941 */ /* 0x000fea0003800000 */
.L_x_27814:
        /* <DEDUP_REMOVED lines=43> */
.L_x_27817:
[----:B------:R-:W-:Y:S05]  /*8410*/  BSYNC B6 ;  /* 0x0000000000067941 */ /* 0x000fea0003800000 */
.L_x_27816:
        /* <DEDUP_REMOVED lines=10> */
.L_x_27801:
[----:B------:R-:W-:Y:S02]  /*84c0*/  ULDC.64 UR4, c[0x0][0x480] ;  /* 0x0001200000047ab9 */ /* 0x000fe40000000a00 */
[----:B------:R-:W-:-:S04]  /*84d0*/  IADD3 R16, P0, P1, R18, UR4, R16 ;  /* 0x0000000412107c10 */ /* 0x000fc8000f91e010 */
[----:B------:R-:W-:-:S06]  /*84e0*/  IADD3.X R17, R19, UR5, RZ, P0, P1 ;  /* 0x0000000513117c10 */ /* 0x000fcc00087e24ff */
[----:B------:R-:W2:Y:S01]  /*84f0*/  LDG.E R17, desc[UR36][R16.64] ;  /* 0x0000002410117981 */ /* 0x000ea2000c1e1900 */
[----:B------:R-:W-:Y:S01]  /*8500*/  IADD3 R29, R29, 0x80, RZ ;  /* 0x000000801d1d7810 */ /* 0x000fe20007ffe0ff */
[----:B------:R-:W-:-:S04]  /*8510*/  HFMA2.MMA R3, -RZ, RZ, 0, 0 ;  /* 0x00000000ff037435 */ /* 0x000fc800000001ff */
[----:B------:R-:W-:Y:S01]  /*8520*/  IMAD.MOV.U32 R2, RZ, RZ, R29 ;  /* 0x000000ffff027224 */ /* 0x000fe200078e001d */
[----:B--2---:R0:W-:Y:S06]  /*8530*/  STG.E desc[UR36][R30.64], R17 ;  /* 0x000000111e007986 */ /* 0x0041ec000c101924 */
.L_x_27799:
[----:B------:R-:W-:Y:S05]  /*8540*/  BSYNC B8 ;  /* 0x0000000000087941 */ /* 0x000fea0003800000 */
.L_x_27798:
[----:B------:R-:W-:Y:S02]  /*8550*/  ULDC.64 UR4, c[0x0][0x210] ;  /* 0x0000840000047ab9 */ /* 0x000fe40000000a00 */
[----:B------:R-:W-:-:S04]  /*8560*/  ISETP.GE.U32.AND P0, PT, R2, UR4, PT ;  /* 0x0000000402007c0c */ /* 0x000fc8000bf06070 */
[----:B------:R-:W-:-:S13]  /*8570*/  ISETP.GE.AND.EX P0, PT, R3, UR5, PT, P0 ;  /* 0x0000000503007c0c */ /* 0x000fda000bf06300 */
[----:B------:R-:W-:Y:S05]  /*8580*/  @P0 EXIT ;  /* 0x000000000000094d */ /* 0x000fea0003800000 */
[----:B------:R-:W1:Y:S01]  /*8590*/  LDC R0, c[0x0][0x218] ;  /* 0x00008600ff007b82 */ /* 0x000e620000000800 */
[----:B------:R-:W-:Y:S01]  /*85a0*/  IMAD.MOV.U32 R16, RZ, RZ, RZ ;  /* 0x000000ffff107224 */ /* 0x000fe200078e00ff */
        /* <DEDUP_REMOVED lines=352> */
.L_x_27818:
[----:B------:R-:W1:Y:S01]  /*9bb0*/  LDC.64 R4, c[0x0][0x488] ;  /* 0x00012200ff047b82 */ /* 0x000e620000000a00 */
[----:B------:R-:W-:Y:S01]  /*9bc0*/  ULDC.64 UR4, c[0x0][0x478] ;  /* 0x00011e0000047ab9 */ /* 0x000fe20000000a00 */
[----:B------:R-:W-:Y:S02]  /*9bd0*/  CS2R R18, SRZ ;  /* 0x0000000000127805 */ /* 0x000fe4000001ff00 */
[----:B------:R-:W-:-:S04]  /*9be0*/  IADD3 R28, P1, R28, UR4, RZ ;  /* 0x000000041c1c7c10 */ /* 0x000fc8000ff3e0ff */
[----:B------:R-:W-:Y:S02]  /*9bf0*/  IADD3.X R29, RZ, UR5, RZ, P1, !PT ;  /* 0x00000005ff1d7c10 */ /* 0x000fe40008ffe4ff */
[----:B-1----:R-:W-:-:S04]  /*9c00*/  ISETP.NE.U32.AND P0, PT, R4, RZ, PT ;  /* 0x000000ff0400720c */ /* 0x002fc80003f05070 */
[----:B------:R-:W-:-:S13]  /*9c10*/  ISETP.NE.AND.EX P0, PT, R5, RZ, PT, P0 ;  /* 0x000000ff0500720c */ /* 0x000fda0003f05300 */
[----:B------:R-:W-:Y:S05]  /*9c20*/  @!P0 BRA `(.L_x_27819) ;  /* 0x0000001400248947 */ /* 0x000fea0003800000 */
[C---:B------:R-:W-:Y:S02]  /*9c30*/  IADD3 R0, P1, R4.reuse, -0x1, RZ ;  /* 0xffffffff04007810 */ /* 0x040fe40007f3e0ff */
[----:B------:R-:W-:Y:S02]  /*9c40*/  CS2R R18, SRZ ;  /* 0x0000000000127805 */ /* 0x000fe4000001ff00 */
[----:B0-----:R-:W-:Y:S01]  /*9c50*/  LOP3.LUT R17, R4, 0x3, RZ, 0xc0, !PT ;  /* 0x0000000304117812 */ /* 0x001fe200078ec0ff */
        /* <DEDUP_REMOVED lines=11> */
.L_x_27829:
        /* <DEDUP_REMOVED lines=29> */
.L_x_27822:
[----:B------:R-:W-:Y:S05]  /*9ee0*/  BSYNC B6 ;  /* 0x0000000000067941 */ /* 0x000fea0003800000 */
.L_x_27821:
        /* <DEDUP_REMOVED lines=41> */
.L_x_27824:
[----:B------:R-:W-:Y:S05]  /*a180*/  BSYNC B6 ;  /* 0x0000000000067941 */ /* 0x000fea0003800000 */
.L_x_27823:
        /* <DEDUP_REMOVED lines=42> */
.L_x_27826:
[----:B------:R-:W-:Y:S05]  /*a430*/  BSYNC B6 ;  /* 0x0000000000067941 */ /* 0x000fea0003800000 */
.L_x_27825:
        /* <DEDUP_REMOVED lines=42> */
.L_x_27828:
[----:B------:R-:W-:Y:S05]  /*a6e0*/  BSYNC B6 ;  /* 0x0000000000067941 */ /* 0x000fea0003800000 */
.L_x_27827:
        /* <DEDUP_REMOVED lines=20> */
.L_x_27820:
        /* <DEDUP_REMOVED lines=36> */
.L_x_27831:
[----:B------:R-:W-:Y:S05]  /*aa70*/  BSYNC B6 ;  /* 0x0000000000067941 */ /* 0x000fea0003800000 */
.L_x_27830:
        /* <DEDUP_REMOVED lines=44> */
.L_x_27833:
[----:B------:R-:W-:Y:S05]  /*ad40*/  BSYNC B6 ;  /* 0x0000000000067941 */ /* 0x000fea0003800000 */
.L_x_27832:
        /* <DEDUP_REMOVED lines=44> */
.L_x_27835:
[----:B------:R-:W-:Y:S05]  /*b010*/  BSYNC B6 ;  /* 0x0000000000067941 */ /* 0x000fea0003800000 */
.L_x_27834:
        /* <DEDUP_REMOVED lines=10> */
.L_x_27819:
[----:B------:R-:W-:Y:S02]  /*b0c0*/  ULDC.64 UR4, c[0x0][0x480] ;  /* 0x0001200000047ab9 */ /* 0x000fe40000000a00 */
[----:B------:R-:W-:-:S04]  /*b0d0*/  IADD3 R2, P0, P1, R18, UR4, R2 ;  /* 0x0000000412027c10 */ /* 0x000fc8000f91e002 */
[----:B------:R-:W-:-:S06]  /*b0e0*/  IADD3.X R3, R19, UR5, RZ, P0, P1 ;  /* 0x0000000513037c10 */ /* 0x000fcc00087e24ff */
[----:B------:R-:W2:Y:S04]  /*b0f0*/  LDG.E R3, desc[UR36][R2.64] ;  /* 0x0000002402037981 */ /* 0x000ea8000c1e1900 */
[----:B--2---:R-:W-:Y:S01]  /*b100*/  STG.E desc[UR36][R28.64], R3 ;  /* 0x000000031c007986 */ /* 0x004fe2000c101924 */
[----:B------:R-:W-:Y:S05]  /*b110*/  EXIT ;  /* 0x000000000000794d */ /* 0x000fea0003800000 */
.L_x_27836:
        /* <DEDUP_REMOVED lines=14> */
.L_x_28173:


//--------------------- .text._ZN2at6native24index_elementwise_kernelILi128ELi4EZNS0_16gpu_index_kernelIZNS0_17index_kernel_implINS0_10OpaqueTypeILi1EEEEEvRNS_18TensorIteratorBaseEN3c108ArrayRefIlEESA_EUlPcPKclE_EEvS7_SA_SA_RKT_bEUliE_EEvlT1_ --------------------------
	.section	.text._ZN2at6native24index_elementwise_kernelILi128ELi4EZNS0_16gpu_index_kernelIZNS0_17index_kernel_implINS0_10OpaqueTypeILi1EEEEEvRNS_18TensorIteratorBaseEN3c108ArrayRefIlEESA_EUlPcPKclE_EEvS7_SA_SA_RKT_bEUliE_EEvlT1_,"ax",@progbits
	.align	128
        .global         _ZN2at6native24index_elementwise_kernelILi128ELi4EZNS0_16gpu_index_kernelIZNS0_17index_kernel_implINS0_10OpaqueTypeILi1EEEEEvRNS_18TensorIteratorBaseEN3c108ArrayRefIlEESA_EUlPcPKclE_EEvS7_SA_SA_RKT_bEUliE_EEvlT1_
        .type           _ZN2at6native24index_elementwise_kernelILi128ELi4EZNS0_16gpu_index_kernelIZNS0_17index_kernel_implINS0_10OpaqueTypeILi1EEEEEvRNS_18TensorIteratorBaseEN3c108ArrayRefIlEESA_EUlPcPKclE_EEvS7_SA_SA_RKT_bEUliE_EEvlT1_,@function
        .size           _ZN2at6native24index_elementwise_kernelILi128ELi4EZNS0_16gpu_index_kernelIZNS0_17index_kernel_implINS0_10OpaqueTypeILi1EEEEEvRNS_18TensorIteratorBaseEN3c108ArrayRefIlEESA_EUlPcPKclE_EEvS7_SA_SA_RKT_bEUliE_EEvlT1_,(.L_x_28174 - _ZN2at6native24index_elementwise_kernelILi128ELi4EZNS0_16gpu_index_kernelIZNS0_17index_kernel_implINS0_10OpaqueTypeILi1EEEEEvRNS_18TensorIteratorBaseEN3c108ArrayRefIlEESA_EUlPcPKclE_EEvS7_SA_SA_RKT_bEUliE_EEvlT1_)
        .other          _ZN2at6native24index_elementwise_kernelILi128ELi4EZNS0_16gpu_index_kernelIZNS0_17index_kernel_implINS0_10OpaqueTypeILi1EEEEEvRNS_18TensorIteratorBaseEN3c108ArrayRefIlEESA_EUlPcPKclE_EEvS7_SA_SA_RKT_bEUliE_EEvlT1_,@"STO_CUDA_ENTRY STV_DEFAULT"
_ZN2at6native24index_elementwise_kernelILi128ELi4EZNS0_16gpu_index_kernelIZNS0_17index_kernel_implINS0_10OpaqueTypeILi1EEEEEvRNS_18TensorIteratorBaseEN3c108ArrayRefIlEESA_EUlPcPKclE_EEvS7_SA_SA_RKT_bEUliE_EEvlT1_:
.text._ZN2at6native24index_elementwise_kernelILi128ELi4EZNS0_16gpu_index_kernelIZNS0_17index_kernel_implINS0_10OpaqueTypeILi1EEEEEvRNS_18TensorIteratorBaseEN3c108ArrayRefIlEESA_EUlPcPKclE_EEvS7_SA_SA_RKT_bEUliE_EEvlT1_:
        /* <DEDUP_REMOVED lines=366> */
.L_x_27839:
        /* <DEDUP_REMOVED lines=25> */
.L_x_27850:
        /* <DEDUP_REMOVED lines=29> */
.L_x_27843:
[----:B------:R-:W-:Y:S05]  /*1a40*/  BSYNC B6 ;  /* 0x0000000000067941 */ /* 0x000fea0003800000 */
.L_x_27842:
        /* <DEDUP_REMOVED lines=43> */
.L_x_27845:
[----:B------:R-:W-:Y:S05]  /*1d00*/  BSYNC B6 ;  /* 0x0000000000067941 */ /* 0x000fea0003800000 */
.L_x_27844:
        /* <DEDUP_REMOVED lines=42> */
.L_x_27847:
[----:B------:R-:W-:Y:S05]  /*1fb0*/  BSYNC B6 ;  /* 0x0000000000067941 */ /* 0x000fea0003800000 */
.L_x_27846:
        /* <DEDUP_REMOVED lines=42> */
.L_x_27849:
[----:B------:R-:W-:Y:S05]  /*2260*/  BSYNC B6 ;  /* 0x0000000000067941 */ /* 0x000fea0003800000 */
.L_x_27848:
        /* <DEDUP_REMOVED lines=20> */
.L_x_27841:
        /* <DEDUP_REMOVED lines=36> */
.L_x_27852:
[----:B------:R-:W-:Y:S05]  /*25f0*/  BSYNC B6 ;  /* 0x0000000000067941 */ /* 0x000fea0003800000 */
.L_x_27851:
        /* <DEDUP_REMOVED lines=47> */
.L_x_27854:
[----:B------:R-:W-:Y:S05]  /*28f0*/  BSYNC B6 ;  /* 0x0000000000067941 */ /* 0x000fea0003800000 */
.L_x_27853:
        /* <DEDUP_REMOVED lines=45> */
.L_x_27856:
[----:B------:R-:W-:Y:S05]  /*2bd0*/  BSYNC B6 ;  /* 0x0000000000067941 */ /* 0x000fea0003800000 */
.L_x_27855:
        /* <DEDUP_REMOVED lines=12> */
.L_x_27840:
[----:B------:R-:W-:Y:S02]  /*2ca0*/  ULDC.64 UR4, c[0x0][0x480] ;  /* 0x0001200000047ab9 */ /* 0x000fe40000000a00 */
[----:B------:R-:W-:-:S04]  /*2cb0*/  IADD3 R2, P0, P1, R22, UR4, R2 ;  /* 0x0000000416027c10 */ /* 0x000fc8000f91e002 */
[----:B------:R-:W-:-:S06]  /*2cc0*/  IADD3.X R3, R19, UR5, RZ, P0, P1 ;  /* 0x0000000513037c10 */ /* 0x000fcc00087e24ff */
[----:B------:R0:W2:Y:S01]  /*2cd0*/  LDG.E.U8 R3, desc[UR36][R2.64] ;  /* 0x0000002402037981 */ /* 0x0000a2000c1e1100 */
[----:B------:R-:W-:-:S05]  /*2ce0*/  LEA R17, R18, R17, 0x9 ;  /* 0x0000001112117211 */ /* 0x000fca00078e48ff */
[----:B------:R-:W-:-:S05]  /*2cf0*/  VIADD R29, R17, 0x80 ;  /* 0x00000080111d7836 */ /* 0x000fca0000000000 */
[----:B0-----:R-:W-:Y:S01]  /*2d00*/  MOV R2, R29 ;  /* 0x0000001d00027202 */ /* 0x001fe20000000f00 */
[----:B--2---:R0:W-:Y:S02]  /*2d10*/  STG.E.U8 desc[UR36][R30.64], R3 ;  /* 0x000000031e007986 */ /* 0x0041e4000c101124 */
[----:B0-----:R-:W-:-:S07]  /*2d20*/  IMAD.MOV.U32 R3, RZ, RZ, RZ ;  /* 0x000000ffff037224 */ /* 0x001fce00078e00ff */
.L_x_27838:
[----:B------:R-:W-:Y:S05]  /*2d30*/  BSYNC B8 ;  /* 0x0000000000087941 */ /* 0x000fea0003800000 */
.L_x_27837:
        /* <DEDUP_REMOVED lines=359> */
.L_x_27859:
        /* <DEDUP_REMOVED lines=22> */
.L_x_27870:
        /* <DEDUP_REMOVED lines=31> */
.L_x_27863:
[----:B------:R-:W-:Y:S05]  /*4700*/  BSYNC B6 ;  /* 0x0000000000067941 */ /* 0x000fea0003800000 */
.L_x_27862:
        /* <DEDUP_REMOVED lines=41> */
.L_x_27865:
[----:B------:R-:W-:Y:S05]  /*49a0*/  BSYNC B6 ;  /* 0x0000000000067941 */ /* 0x000fea0003800000 */
.L_x_27864:
        /* <DEDUP_REMOVED lines=42> */
.L_x_27867:
[----:B------:R-:W-:Y:S05]  /*4c50*/  BSYNC B6 ;  /* 0x0000000000067941 */ /* 0x000fea0003800000 */
.L_x_27866:
        /* <DEDUP_REMOVED lines=42> */
.L_x_27869:
[----:B------:R-:W-:Y:S05]  /*4f00*/  BSYNC B6 ;  /* 0x0000000000067941 */ /* 0x000fea0003800000 */
.L_x_27868:
        /* <DEDUP_REMOVED lines=19> */
.L_x_27861:
        /* <DEDUP_REMOVED lines=36> */
.L_x_27872:
[----:B------:R-:W-:Y:S05]  /*5280*/  BSYNC B6 ;  /* 0x0000000000067941 */ /* 0x000fea0003800000 */
.L_x_27871:
        /* <DEDUP_REMOVED lines=44> */
.L_x_27874:
[----:B------:R-:W-:Y:S05]  /*5550*/  BSYNC B6 ;  /* 0x0000000000067941 */ /* 0x000fea0003800000 */
.L_x_27873:
        /* <DEDUP_REMOVED lines=44> */
.L_x_27876:
[----:B------:R-:W-:Y:S05]  /*5820*/  BSYNC B6 ;  /* 0x0000000000067941 */ /* 0x000fea0003800000 */
.L_x_27875:
        /* <DEDUP_REMOVED lines=10> */
.L_x_27860:
[----:B------:R-:W-:Y:S02]  /*58d0*/  ULDC.64 UR4, c[0x0][0x480] ;  /* 0x0001200000047ab9 */ /* 0x000fe40000000a00 */
[----:B------:R-:W-:-:S04]  /*58e0*/  IADD3 R2, P0, P1, R16, UR4, R2 ;  /* 0x0000000410027c10 */ /* 0x000fc8000f91e002 */
[----:B------:R-:W-:-:S06]  /*58f0*/  IADD3.X R3, R17, UR5, RZ, P0, P1 ;  /* 0x0000000511037c10 */ /* 0x000fcc00087e24ff */
[----:B------:R0:W2:Y:S01]  /*5900*/  LDG.E.U8 R3, desc[UR36][R2.64] ;  /* 0x0000002402037981 */ /* 0x0000a2000c1e1100 */
[----:B------:R-:W-:-:S05]  /*5910*/  VIADD R29, R29, 0x80 ;  /* 0x000000801d1d7836 */ /* 0x000fca0000000000 */
[----:B0-----:R-:W-:Y:S01]  /*5920*/  MOV R2, R29 ;  /* 0x0000001d00027202 */ /* 0x001fe20000000f00 */
[----:B--2---:R0:W-:Y:S02]  /*5930*/  STG.E.U8 desc[UR36][R30.64], R3 ;  /* 0x000000031e007986 */ /* 0x0041e4000c101124 */
[----:B0-----:R-:W-:-:S07]  /*5940*/  IMAD.MOV.U32 R3, RZ, RZ, RZ ;  /* 0x000000ffff037224 */ /* 0x001fce00078e00ff */
.L_x_27858:
[----:B------:R-:W-:Y:S05]  /*5950*/  BSYNC B8 ;  /* 0x0000000000087941 */ /* 0x000fea0003800000 */
.L_x_27857:
        /* <DEDUP_REMOVED lines=359> */
.L_x_27879:
        /* <DEDUP_REMOVED lines=22> */
.L_x_27890:
        /* <DEDUP_REMOVED lines=29> */
.L_x_27883:
[----:B------:R-:W-:Y:S05]  /*7300*/  BSYNC B6 ;  /* 0x0000000000067941 */ /* 0x000fea0003800000 */
.L_x_27882:
        /* <DEDUP_REMOVED lines=41> */
.L_x_27885:
[----:B------:R-:W-:Y:S05]  /*75a0*/  BSYNC B6 ;  /* 0x0000000000067941 */ /* 0x000fea0003800000 */
.L_x_27884:
        /* <DEDUP_REMOVED lines=42> */
.L_x_27887:
[----:B------:R-:W-:Y:S05]  /*7850*/  BSYNC B6 ;  /* 0x0000000000067941 */ /* 0x000fea0003800000 */
.L_x_27886:
        /* <DEDUP_REMOVED lines=42> */
.L_x_27889:
[----:B------:R-:W-:Y:S05]  /*7b00*/  BSYNC B6 ;  /* 0x0000000000067941 */ /* 0x000fea0003800000 */
.L_x_27888:
        /* <DEDUP_REMOVED lines=19> */
.L_x_27881:
        /* <DEDUP_REMOVED lines=36> */
.L_x_27892:
[----:B------:R-:W-:Y:S05]  /*7e80*/  BSYNC B6 ;  /* 0x0000000000067941 */ /* 0x000fea0003800000 */
.L_x_27891:
        /* <DEDUP_REMOVED lines=44> */
.L_x_27894:
[----:B------:R-:W-:Y:S05]  /*8150*/  BSYNC B6 ;  /* 0x0000000000067941 */ /* 0x000fea0003800000 */
.L_x_27893:
        /* <DEDUP_REMOVED lines=43> */
.L_x_27896:
[----:B------:R-:W-:Y:S05]  /*8410*/  BSYNC B6 ;  /* 0x0000000000067941 */ /* 0x000fea0003800000 */
.L_x_27895:
        /* <DEDUP_REMOVED lines=10> */
.L_x_27880:
[----:B------:R-:W-:Y:S02]  /*84c0*/  ULDC.64 UR4, c[0x0][0x480] ;  /* 0x0001200000047ab9 */ /* 0x000fe40000000a00 */
[----:B------:R-:W-:-:S04]  /*84d0*/  IADD3 R16, P0, P1, R18, UR4, R16 ;  /* 0x0000000412107c10 */ /* 0x000fc8000f91e010 */
[----:B------:R-:W-:-:S06]  /*84e0*/  IADD3.X R17, R19, UR5, RZ, P0, P1 ;  /* 0x0000000513117c10 */ /* 0x000fcc00087e24ff */
[----:B------:R-:W2:Y:S01]  /*84f0*/  LDG.E.U8 R17, desc[UR36][R16.64] ;  /* 0x0000002410117981 */ /* 0x000ea2000c1e1100 */
[----:B------:R-:W-:Y:S01]  /*8500*/  IADD3 R29, R29, 0x80, RZ ;  /* 0x000000801d1d7810 */ /* 0x000fe20007ffe0ff */
[----:B------:R-:W-:-:S04]  /*8510*/  HFMA2.MMA R3, -RZ, RZ, 0, 0 ;  /* 0x00000000ff037435 */ /* 0x000fc800000001ff */
[----:B------:R-:W-:Y:S01]  /*8520*/  IMAD.MOV.U32 R2, RZ, RZ, R29 ;  /* 0x000000ffff027224 */ /* 0x000fe200078e001d */
[----:B--2---:R0:W-:Y:S06]  /*8530*/  STG.E.U8 desc[UR36][R30.64], R17 ;  /* 0x000000111e007986 */ /* 0x0041ec000c101124 */
.L_x_27878:
[----:B------:R-:W-:Y:S05]  /*8540*/  BSYNC B8 ;  /* 0x0000000000087941 */ /* 0x000fea0003800000 */
.L_x_27877:
        /* <DEDUP_REMOVED lines=358> */
.L_x_27897:
        /* <DEDUP_REMOVED lines=22> */
.L_x_27908:
        /* <DEDUP_REMOVED lines=29> */
.L_x_27901:
[----:B------:R-:W-:Y:S05]  /*9ee0*/  BSYNC B6 ;  /* 0x0000000000067941 */ /* 0x000fea0003800000 */
.L_x_27900:
        /* <DEDUP_REMOVED lines=41> */
.L_x_27903:
[----:B------:R-:W-:Y:S05]  /*a180*/  BSYNC B6 ;  /* 0x0000000000067941 */ /* 0x000fea0003800000 */
.L_x_27902:
        /* <DEDUP_REMOVED lines=42> */
.L_x_27905:
[----:B------:R-:W-:Y:S05]  /*a430*/  BSYNC B6 ;  /* 0x0000000000067941 */ /* 0x000fea0003800000 */
.L_x_27904:
        /* <DEDUP_REMOVED lines=42> */
.L_x_27907:
[----:B------:R-:W-:Y:S05]  /*a6e0*/  BSYNC B6 ;  /* 0x0000000000067941 */ /* 0x000fea0003800000 */
.L_x_27906:
        /* <DEDUP_REMOVED lines=20> */
.L_x_27899:
        /* <DEDUP_REMOVED lines=36> */
.L_x_27910:
[----:B------:R-:W-:Y:S05]  /*aa70*/  BSYNC B6 ;  /* 0x0000000000067941 */ /* 0x000fea0003800000 */
.L_x_27909:
        /* <DEDUP_REMOVED lines=44> */
.L_x_27912:
[----:B------:R-:W-:Y:S05]  /*ad40*/  BSYNC B6 ;  /* 0x0000000000067941 */ /* 0x000fea0003800000 */
.L_x_27911:
        /* <DEDUP_REMOVED lines=44> */
.L_x_27914:
[----:B------:R-:W-:Y:S05]  /*b010*/  BSYNC B6 ;  /* 0x0000000000067941 */ /* 0x000fea0003800000 */
.L_x_27913:
        /* <DEDUP_REMOVED lines=10> */
.L_x_27898:
[----:B------:R-:W-:Y:S02]  /*b0c0*/  ULDC.64 UR4, c[0x0][0x480] ;  /* 0x0001200000047ab9 */ /* 0x000fe40000000a00 */
[----:B------:R-:W-:-:S04]  /*b0d0*/  IADD3 R2, P0, P1, R18, UR4, R2 ;  /* 0x0000000412027c10 */ /* 0x000fc8000f91e002 */
[----:B------:R-:W-:-:S06]  /*b0e0*/  IADD3.X R3, R19, UR5, RZ, P0, P1 ;  /* 0x0000000513037c10 */ /* 0x000fcc00087e24ff */
[----:B------:R-:W2:Y:S04]  /*b0f0*/  LDG.E.U8 R3, desc[UR36][R2.64] ;  /* 0x0000002402037981 */ /* 0x000ea8000c1e1100 */
[----:B--2---:R-:W-:Y:S01]  /*b100*/  STG.E.U8 desc[UR36][R28.64], R3 ;  /* 0x000000031c007986 */ /* 0x004fe2000c101124 */
[----:B------:R-:W-:Y:S05]  /*b110*/  EXIT ;  /* 0x000000000000794d */ /* 0x000fea0003800000 */
.L_x_27915:
        /* <DEDUP_REMOVED lines=14> */
.L_x_28174:


//--------------------- .nv.global.init           --------------------------
	.section	.nv.global.init,"aw",@progbits
.nv.global.init:
	.type		$str$20,@object
	.size		$str$20,(__unnamed_65 - $str$20)
$str$20:
        /*0000*/ 	.byte	0x66, 0x61, 0x6c, 0x73, 0x65, 0x00
	.type		__unnamed_65,@object
	.size		__unnamed_65,(__unnamed_33 - __unnamed_65)
__unnamed_65:
        /*0006*/ 	.byte	0x6f, 0x70, 0x65, 0x72, 0x61, 0x74, 0x6f, 0x72, 0x28, 0x29, 0x00
	.type		__unnamed_33,@object
	.size		__unnamed_33,(__unnamed_97 - __unnamed_33)
__unnamed_33:
        /*0011*/ 	.byte	0x6f, 0x70, 0x65, 0x72, 0x61, 0x74, 0x6f, 0x72, 0x28, 0x29, 0x00
	.type		__unnamed_97,@object
	.size		__unnamed_97,(__unnamed_49 - __unnamed_97)
__unnamed_97:
        /*001c*/ 	.byte	0x6f, 0x70, 0x65, 0x72, 0x61, 0x74, 0x6f, 0x72, 0x28, 0x29, 0x00
	.type		__unnamed_49,@object
	.size		__unnamed_49,(__unnamed_17 - __unnamed_49)
__unnamed_49:
        /*0027*/ 	.byte	0x6f, 0x70, 0x65, 0x72, 0x61, 0x74, 0x6f, 0x72, 0x28, 0x29, 0x00
	.type		__unnamed_17,@object
	.size		__unnamed_17,(__unnamed_81 - __unnamed_17)
__unnamed_17:
        /*0032*/ 	.byte	0x6f, 0x70, 0x65, 0x72, 0x61, 0x74, 0x6f, 0x72, 0x28, 0x29, 0x00
	.type		__unnamed_81,@object
	.size		__unnamed_81,(__unnamed_41 - __unnamed_81)
__unnamed_81:
        /*003d*/ 	.byte	0x6f, 0x70, 0x65, 0x72, 0x61, 0x74, 0x6f, 0x72, 0x28, 0x29, 0x00
	.type		__unnamed_41,@object
	.size		__unnamed_41,(__unnamed_9 - __unnamed_41)
__unnamed_41:
        /*0048*/ 	.byte	0x6f, 0x70, 0x65, 0x72, 0x61, 0x74, 0x6f, 0x72, 0x28, 0x29, 0x00
	.type		__unnamed_9,@object
	.size		__unnamed_9,(__unnamed_73 - __unnamed_9)
__unnamed_9:
        /*0053*/ 	.byte	0x6f, 0x70, 0x65, 0x72, 0x61, 0x74, 0x6f, 0x72, 0x28, 0x29, 0x00
	.type		__unnamed_73,@object
	.size		__unnamed_73,(__unnamed_57 - __unnamed_73)
__unnamed_73:
        /*005e*/ 	.byte	0x6f, 0x70, 0x65, 0x72, 0x61, 0x74, 0x6f, 0x72, 0x28, 0x29, 0x00
	.type		__unnamed_57,@object
	.size		__unnamed_57,(__unnamed_25 - __unnamed_57)
__unnamed_57:
        /*0069*/ 	.byte	0x6f, 0x70, 0x65, 0x72, 0x61, 0x74, 0x6f, 0x72, 0x28, 0x29, 0x00
	.type		__unnamed_25,@object
	.size		__unnamed_25,(__unnamed_89 - __unnamed_25)
__unnamed_25:
        /*0074*/ 	.byte	0x6f, 0x70, 0x65, 0x72, 0x61, 0x74, 0x6f, 0x72, 0x28, 0x29, 0x00
	.type		__unnamed_89,@object
	.size		__unnamed_89,(__unnamed_45 - __unnamed_89)
__unnamed_89:
        /*007f*/ 	.byte	0x6f, 0x70, 0x65, 0x72, 0x61, 0x74, 0x6f, 0x72, 0x28, 0x29, 0x00
	.type		__unnamed_45,@object
	.size		__unnamed_45,(__unnamed_13 - __unnamed_45)
__unnamed_45:
        /*008a*/ 	.byte	0x6f, 0x70, 0x65, 0x72, 0x61, 0x74, 0x6f, 0x72, 0x28, 0x29, 0x00
	.type		__unnamed_13,@object
	.size		__unnamed_13,(__unnamed_77 - __unnamed_13)
__unnamed_13:
        /*0095*/ 	.byte	0x6f, 0x70, 0x65, 0x72, 0x61, 0x74, 0x6f, 0x72, 0x28, 0x29, 0x00
	.type		__unnamed_77,@object
	.size		__unnamed_77,(__unnamed_61 - __unnamed_77)
__unnamed_77:
        /*00a0*/ 	.byte	0x6f, 0x70, 0x65, 0x72, 0x61, 0x74, 0x6f, 0x72, 0x28, 0x29, 0x00
	.type		__unnamed_61,@object
	.size		__unnamed_61,(__unnamed_29 - __unnamed_61)
__unnamed_61:
        /*00ab*/ 	.byte	0x6f, 0x70, 0x65, 0x72, 0x61, 0x74, 0x6f, 0x72, 0x28, 0x29, 0x00
	.type		__unnamed_29,@object
	.size		__unnamed_29,(__unnamed_93 - __unnamed_29)
__unnamed_29:
        /*00b6*/ 	.byte	0x6f, 0x70, 0x65, 0x72, 0x61, 0x74, 0x6f, 0x72, 0x28, 0x29, 0x00
	.type		__unnamed_93,@object
	.size		__unnamed_93,(__unnamed_37 - __unnamed_93)
__unnamed_93:
        /*00c1*/ 	.byte	0x6f, 0x70, 0x65, 0x72, 0x61, 0x74, 0x6f, 0x72, 0x28, 0x29, 0x00
	.type		__unnamed_37,@object
	.size		__unnamed_37,(__unnamed_5 - __unnamed_37)
__unnamed_37:
        /*00cc*/ 	.byte	0x6f, 0x70, 0x65, 0x72, 0x61, 0x74, 0x6f, 0x72, 0x28, 0x29, 0x00
	.type		__unnamed_5,@object
	.size		__unnamed_5,(__unnamed_69 - __unnamed_5)
__unnamed_5:
        /*00d7*/ 	.byte	0x6f, 0x70, 0x65, 0x72, 0x61, 0x74, 0x6f, 0x72, 0x28, 0x29, 0x00
	.type		__unnamed_69,@object
	.size		__unnamed_69,(__unnamed_53 - __unnamed_69)
__unnamed_69:
        /*00e2*/ 	.byte	0x6f, 0x70, 0x65, 0x72, 0x61, 0x74, 0x6f, 0x72, 0x28, 0x29, 0x00
	.type		__unnamed_53,@object
	.size		__unnamed_53,(__unnamed_21 - __unnamed_53)
__unnamed_53:
        /*00ed*/ 	.byte	0x6f, 0x70, 0x65, 0x72, 0x61, 0x74, 0x6f, 0x72, 0x28, 0x29, 0x00
	.type		__unnamed_21,@object
	.size		__unnamed_21,(__unnamed_85 - __unnamed_21)
__unnamed_21:
        /*00f8*/ 	.byte	0x6f, 0x70, 0x65, 0x72, 0x61, 0x74, 0x6f, 0x72, 0x28, 0x29, 0x00
	.type		__unnamed_85,@object
	.size		__unnamed_85,(__unnamed_43 - __unnamed_85)
__unnamed_85:
        /*0103*/ 	.byte	0x6f, 0x70, 0x65, 0x72, 0x61, 0x74, 0x6f, 0x72, 0x28, 0x29, 0x00
	.type		__unnamed_43,@object
	.size		__unnamed_43,(__unnamed_11 - __unnamed_43)
__unnamed_43:
        /*010e*/ 	.byte	0x6f, 0x70, 0x65, 0x72, 0x61, 0x74, 0x6f, 0x72, 0x28, 0x29, 0x00
	.type		__unnamed_11,@object
	.size		__unnamed_11,(__unnamed_75 - __unnamed_11)
__unnamed_11:
        /*0119*/ 	.byte	0x6f, 0x70, 0x65, 0x72, 0x61, 0x74, 0x6f, 0x72, 0x28, 0x29, 0x00
	.type		__unnamed_75,@object
	.size		__unnamed_75,(__unnamed_59 - __unnamed_75)
__unnamed_75:
        /*0124*/ 	.byte	0x6f, 0x70, 0x65, 0x72, 0x61, 0x74, 0x6f, 0x72, 0x28, 0x29, 0x00
	.type		__unnamed_59,@object
	.size		__unnamed_59,(__unnamed_27 - __unnamed_59)
__unnamed_59:
        /*012f*/ 	.byte	0x6f, 0x70, 0x65, 0x72, 0x61, 0x74, 0x6f, 0x72, 0x28, 0x29, 0x00
	.type		__unnamed_27,@object
	.size		__unnamed_27,(__unnamed_91 - __unnamed_27)
__unnamed_27:
        /*013a*/ 	.byte	0x6f, 0x70, 0x65, 0x72, 0x61, 0x74, 0x6f, 0x72, 0x28, 0x29, 0x00
	.type		__unnamed_91,@object
	.size		__unnamed_91,(__unnamed_35 - __unnamed_91)
__unnamed_91:
        /*0145*/ 	.byte	0x6f, 0x70, 0x65, 0x72, 0x61, 0x74, 0x6f, 0x72, 0x28, 0x29, 0x00
	.type		__unnamed_35,@object
	.size		__unnamed_35,(__unnamed_3 - __unnamed_35)
__unnamed_35:
        /*0150*/ 	.byte	0x6f, 0x70, 0x65, 0x72, 0x61, 0x74, 0x6f, 0x72, 0x28, 0x29, 0x00
	.type		__unnamed_3,@object
	.size		__unnamed_3,(__unnamed_67 - __unnamed_3)
__unnamed_3:
        /*015b*/ 	.byte	0x6f, 0x70, 0x65, 0x72, 0x61, 0x74, 0x6f, 0x72, 0x28, 0x29, 0x00
	.type		__unnamed_67,@object
	.size		__unnamed_67,(__unnamed_51 - __unnamed_67)
__unnamed_67:
        /*0166*/ 	.byte	0x6f, 0x70, 0x65, 0x72, 0x61, 0x74, 0x6f, 0x72, 0x28, 0x29, 0x00
	.type		__unnamed_51,@object
	.size		__unnamed_51,(__unnamed_19 - __unnamed_51)
__unnamed_51:
        /*0171*/ 	.byte	0x6f, 0x70, 0x65, 0x72, 0x61, 0x74, 0x6f, 0x72, 0x28, 0x29, 0x00
	.type		__unnamed_19,@object
	.size		__unnamed_19,(__unnamed_83 - __unnamed_19)
__unnamed_19:
        /*017c*/ 	.byte	0x6f, 0x70, 0x65, 0x72, 0x61, 0x74, 0x6f, 0x72, 0x28, 0x29, 0x00
	.type		__unnamed_83,@object
	.size		__unnamed_83,(__unnamed_47 - __unnamed_83)
__unnamed_83:
        /*0187*/ 	.byte	0x6f, 0x70, 0x65, 0x72, 0x61, 0x74, 0x6f, 0x72, 0x28, 0x29, 0x00
	.type		__unnamed_47,@object
	.size		__unnamed_47,(__unnamed_15 - __unnamed_47)
__unnamed_47:
        /*0192*/ 	.byte	0x6f, 0x70, 0x65, 0x72, 0x61, 0x74, 0x6f, 0x72, 0x28, 0x29, 0x00
	.type		__unnamed_15,@object
	.size		__unnamed_15,(__unnamed_79 - __unnamed_15)
__unnamed_15:
        /*019d*/ 	.byte	0x6f, 0x70, 0x65, 0x72, 0x61, 0x74, 0x6f, 0x72, 0x28, 0x29, 0x00
	.type		__unnamed_79,@object
	.size		__unnamed_79,(__unnamed_63 - __unnamed_79)
__unnamed_79:
        /*01a8*/ 	.byte	0x6f, 0x70, 0x65, 0x72, 0x61, 0x74, 0x6f, 0x72, 0x28, 0x29, 0x00
	.type		__unnamed_63,@object
	.size		__unnamed_63,(__unnamed_31 - __unnamed_63)
__unnamed_63:
        /*01b3*/ 	.byte	0x6f, 0x70, 0x65, 0x72, 0x61, 0x74, 0x6f, 0x72, 0x28, 0x29, 0x00
	.type		__unnamed_31,@object
	.size		__unnamed_31,(__unnamed_95 - __unnamed_31)
__unnamed_31:
        /*01be*/ 	.byte	0x6f, 0x70, 0x65, 0x72, 0x61, 0x74, 0x6f, 0x72, 0x28, 0x29, 0x00
	.type		__unnamed_95,@object
	.size		__unnamed_95,(__unnamed_39 - __unnamed_95)
__unnamed_95:
        /*01c9*/ 	.byte	0x6f, 0x70, 0x65, 0x72, 0x61, 0x74, 0x6f, 0x72, 0x28, 0x29, 0x00
	.type		__unnamed_39,@object
	.size		__unnamed_39,(__unnamed_7 - __unnamed_39)
__unnamed_39:
        /*01d4*/ 	.byte	0x6f, 0x70, 0x65, 0x72, 0x61, 0x74, 0x6f, 0x72, 0x28, 0x29, 0x00
	.type		__unnamed_7,@object
	.size		__unnamed_7,(__unnamed_71 - __unnamed_7)
__unnamed_7:
        /*01df*/ 	.byte	0x6f, 0x70, 0x65, 0x72, 0x61, 0x74, 0x6f, 0x72, 0x28, 0x29, 0x00
	.type		__unnamed_71,@object
	.size		__unnamed_71,(__unnamed_55 - __unnamed_71)
__unnamed_71:
        /*01ea*/ 	.byte	0x6f, 0x70, 0x65, 0x72, 0x61, 0x74, 0x6f, 0x72, 0x28, 0x29, 0x00
	.type		__unnamed_55,@object
	.size		__unnamed_55,(__unnamed_23 - __unnamed_55)
__unnamed_55:
        /*01f5*/ 	.byte	0x6f, 0x70, 0x65, 0x72, 0x61, 0x74, 0x6f, 0x72, 0x28, 0x29, 0x00
	.type		__unnamed_23,@object
	.size		__unnamed_23,(__unnamed_87 - __unnamed_23)
__unnamed_23:
        /*0200*/ 	.byte	0x6f, 0x70, 0x65, 0x72, 0x61, 0x74, 0x6f, 0x72, 0x28, 0x29, 0x00
	.type		__unnamed_87,@object
	.size		__unnamed_87,(__unnamed_2 - __unnamed_87)
__unnamed_87:
        /*020b*/ 	.byte	0x6f, 0x70, 0x65, 0x72, 0x61, 0x74, 0x6f, 0x72, 0x28, 0x29, 0x00
	.type		__unnamed_2,@object
	.size		__unnamed_2,(__unnamed_66 - __unnamed_2)
__unnamed_2:
        /*0216*/ 	.byte	0x6f, 0x70, 0x65, 0x72, 0x61, 0x74, 0x6f, 0x72, 0x28, 0x29, 0x00
	.type		__unnamed_66,@object
	.size		__unnamed_66,(__unnamed_34 - __unnamed_66)
__unnamed_66:
        /*0221*/ 	.byte	0x6f, 0x70, 0x65, 0x72, 0x61, 0x74, 0x6f, 0x72, 0x28, 0x29, 0x00
	.type		__unnamed_34,@object
	.size		__unnamed_34,(__unnamed_98 - __unnamed_34)
__unnamed_34:
        /*022c*/ 	.byte	0x6f, 0x70, 0x65, 0x72, 0x61, 0x74, 0x6f, 0x72, 0x28, 0x29, 0x00
	.type		__unnamed_98,@object
	.size		__unnamed_98,(__unnamed_50 - __unnamed_98)
__unnamed_98:
        /*0237*/ 	.byte	0x6f, 0x70, 0x65, 0x72, 0x61, 0x74, 0x6f, 0x72, 0x28, 0x29, 0x00
	.type		__unnamed_50,@object
	.size		__unnamed_50,(__unnamed_18 - __unnamed_50)
__unnamed_50:
        /*0242*/ 	.byte	0x6f, 0x70, 0x65, 0x72, 0x61, 0x74, 0x6f, 0x72, 0x28, 0x29, 0x00
	.type		__unnamed_18,@object
	.size		__unnamed_18,(__unnamed_82 - __unnamed_18)
__unnamed_18:
        /*024d*/ 	.byte	0x6f, 0x70, 0x65, 0x72, 0x61, 0x74, 0x6f, 0x72, 0x28, 0x29, 0x00
	.type		__unnamed_82,@object
	.size		__unnamed_82,(__unnamed_42 - __unnamed_82)
__unnamed_82:
        /*0258*/ 	.byte	0x6f, 0x70, 0x65, 0x72, 0x61, 0x74, 0x6f, 0x72, 0x28, 0x29, 0x00
	.type		__unnamed_42,@object
	.size		__unnamed_42,(__unnamed_10 - __unnamed_42)
__unnamed_42:
        /*0263*/ 	.byte	0x6f, 0x70, 0x65, 0x72, 0x61, 0x74, 0x6f, 0x72, 0x28, 0x29, 0x00
	.type		__unnamed_10,@object
	.size		__unnamed_10,(__unnamed_74 - __unnamed_10)
__unnamed_10:
        /*026e*/ 	.byte	0x6f, 0x70, 0x65, 0x72, 0x61, 0x74, 0x6f, 0x72, 0x28, 0x29, 0x00
	.type		__unnamed_74,@object
	.size		__unnamed_74,(__unnamed_58 - __unnamed_74)
__unnamed_74:
        /*0279*/ 	.byte	0x6f, 0x70, 0x65, 0x72, 0x61, 0x74, 0x6f, 0x72, 0x28, 0x29, 0x00
	.type		__unnamed_58,@object
	.size		__unnamed_58,(__unnamed_26 - __unnamed_58)
__unnamed_58:
        /*0284*/ 	.byte	0x6f, 0x70, 0x65, 0x72, 0x61, 0x74, 0x6f, 0x72, 0x28, 0x29, 0x00
	.type		__unnamed_26,@object
	.size		__unnamed_26,(__unnamed_90 - __unnamed_26)
__unnamed_26:
        /*028f*/ 	.byte	0x6f, 0x70, 0x65, 0x72, 0x61, 0x74, 0x6f, 0x72, 0x28, 0x29, 0x00
	.type		__unnamed_90,@object
	.size		__unnamed_90,(__unnamed_46 - __unnamed_90)
__unnamed_90:
        /*029a*/ 	.byte	0x6f, 0x70, 0x65, 0x72, 0x61, 0x74, 0x6f, 0x72, 0x28, 0x29, 0x00
	.type		__unnamed_46,@object
	.size		__unnamed_46,(__unnamed_14 - __unnamed_46)
__unnamed_46:
        /*02a5*/ 	.byte	0x6f, 0x70, 0x65, 0x72, 0x61, 0x74, 0x6f, 0x72, 0x28, 0x29, 0x00
	.type		__unnamed_14,@object
	.size		__unnamed_14,(__unnamed_78 - __unnamed_14)
__unnamed_14:
        /*02b0*/ 	.byte	0x6f, 0x70, 0x65, 0x72, 0x61, 0x74, 0x6f, 0x72, 0x28, 0x29, 0x00
	.type		__unnamed_78,@object
	.size		__unnamed_78,(__unnamed_62 - __unnamed_78)
__unnamed_78:
        /*02bb*/ 	.byte	0x6f, 0x70, 0x65, 0x72, 0x61, 0x74, 0x6f, 0x72, 0x28, 0x29, 0x00
	.type		__unnamed_62,@object
	.size		__unnamed_62,(__unnamed_30 - __unnamed_62)
__unnamed_62:
        /*02c6*/ 	.byte	0x6f, 0x70, 0x65, 0x72, 0x61, 0x74, 0x6f, 0x72, 0x28, 0x29, 0x00
	.type		__unnamed_30,@object
	.size		__unnamed_30,(__unnamed_94 - __unnamed_30)
__unnamed_30:
        /*02d1*/ 	.byte	0x6f, 0x70, 0x65, 0x72, 0x61, 0x74, 0x6f, 0x72, 0x28, 0x29, 0x00
	.type		__unnamed_94,@object
	.size		__unnamed_94,(__unnamed_38 - __unnamed_94)
__unnamed_94:
        /*02dc*/ 	.byte	0x6f, 0x70, 0x65, 0x72, 0x61, 0x74, 0x6f, 0x72, 0x28, 0x29, 0x00
	.type		__unnamed_38,@object
	.size		__unnamed_38,(__unnamed_6 - __unnamed_38)
__unnamed_38:
        /*02e7*/ 	.byte	0x6f, 0x70, 0x65, 0x72, 0x61, 0x74, 0x6f, 0x72, 0x28, 0x29, 0x00
	.type		__unnamed_6,@object
	.size		__unnamed_6,(__unnamed_70 - __unnamed_6)
__unnamed_6:
        /*02f2*/ 	.byte	0x6f, 0x70, 0x65, 0x72, 0x61, 0x74, 0x6f, 0x72, 0x28, 0x29, 0x00
	.type		__unnamed_70,@object
	.size		__unnamed_70,(__unnamed_54 - __unnamed_70)
__unnamed_70:
        /*02fd*/ 	.byte	0x6f, 0x70, 0x65, 0x72, 0x61, 0x74, 0x6f, 0x72, 0x28, 0x29, 0x00
	.type		__unnamed_54,@object
	.size		__unnamed_54,(__unnamed_22 - __unnamed_54)
__unnamed_54:
        /*0308*/ 	.byte	0x6f, 0x70, 0x65, 0x72, 0x61, 0x74, 0x6f, 0x72, 0x28, 0x29, 0x00
	.type		__unnamed_22,@object
	.size		__unnamed_22,(__unnamed_86 - __unnamed_22)
__unnamed_22:
        /*0313*/ 	.byte	0x6f, 0x70, 0x65, 0x72, 0x61, 0x74, 0x6f, 0x72, 0x28, 0x29, 0x00
	.type		__unnamed_86,@object
	.size		__unnamed_86,(__unnamed_44 - __unnamed_86)
__unnamed_86:
        /*031e*/ 	.byte	0x6f, 0x70, 0x65, 0x72, 0x61, 0x74, 0x6f, 0x72, 0x28, 0x29, 0x00
	.type		__unnamed_44,@object
	.size		__unnamed_44,(__unnamed_12 - __unnamed_44)
__unnamed_44:
        /*0329*/ 	.byte	0x6f, 0x70, 0x65, 0x72, 0x61, 0x74, 0x6f, 0x72, 0x28, 0x29, 0x00
	.type		__unnamed_12,@object
	.size		__unnamed_12,(__unnamed_76 - __unnamed_12)
__unnamed_12:
        /*0334*/ 	.byte	0x6f, 0x70, 0x65, 0x72, 0x61, 0x74, 0x6f, 0x72, 0x28, 0x29, 0x00
	.type		__unnamed_76,@object
	.size		__unnamed_76,(__unnamed_60 - __unnamed_76)
__unnamed_76:
        /*033f*/ 	.byte	0x6f, 0x70, 0x65, 0x72, 0x61, 0x74, 0x6f, 0x72, 0x28, 0x29, 0x00
	.type		__unnamed_60,@object
	.size		__unnamed_60,(__unnamed_28 - __unnamed_60)
__unnamed_60:
        /*034a*/ 	.byte	0x6f, 0x70, 0x65, 0x72, 0x61, 0x74, 0x6f, 0x72, 0x28, 0x29, 0x00
	.type		__unnamed_28,@object
	.size		__unnamed_28,(__unnamed_92 - __unnamed_28)
__unnamed_28:
        /*0355*/ 	.byte	0x6f, 0x70, 0x65, 0x72, 0x61, 0x74, 0x6f, 0x72, 0x28, 0x29, 0x00
	.type		__unnamed_92,@object
	.size		__unnamed_92,(__unnamed_36 - __unnamed_92)
__unnamed_92:
        /*0360*/ 	.byte	0x6f, 0x70, 0x65, 0x72, 0x61, 0x74, 0x6f, 0x72, 0x28, 0x29, 0x00
	.type		__unnamed_36,@object
	.size		__unnamed_36,(__unnamed_4 - __unnamed_36)
__unnamed_36:
        /*036b*/ 	.byte	0x6f, 0x70, 0x65, 0x72, 0x61, 0x74, 0x6f, 0x72, 0x28, 0x29, 0x00
	.type		__unnamed_4,@object
	.size		__unnamed_4,(__unnamed_68 - __unnamed_4)
__unnamed_4:
        /*0376*/ 	.byte	0x6f, 0x70, 0x65, 0x72, 0x61, 0x74, 0x6f, 0x72, 0x28, 0x29, 0x00
	.type		__unnamed_68,@object
	.size		__unnamed_68,(__unnamed_52 - __unnamed_68)
__unnamed_68:
        /*0381*/ 	.byte	0x6f, 0x70, 0x65, 0x72, 0x61, 0x74, 0x6f, 0x72, 0x28, 0x29, 0x00
	.type		__unnamed_52,@object
	.size		__unnamed_52,(__unnamed_20 - __unnamed_52)
__unnamed_52:
        /*038c*/ 	.byte	0x6f, 0x70, 0x65, 0x72, 0x61, 0x74, 0x6f, 0x72, 0x28, 0x29, 0x00
	.type		__unnamed_20,@object
	.size		__unnamed_20,(__unnamed_84 - __unnamed_20)
__unnamed_20:
        /*0397*/ 	.byte	0x6f, 0x70, 0x65, 0x72, 0x61, 0x74, 0x6f, 0x72, 0x28, 0x29, 0x00
	.type		__unnamed_84,@object
	.size		__unnamed_84,(__unnamed_48 - __unnamed_84)
__unnamed_84:
        /*03a2*/ 	.byte	0x6f, 0x70, 0x65, 0x72, 0x61, 0x74, 0x6f, 0x72, 0x28, 0x29, 0x00
	.type		__unnamed_48,@object
	.size		__unnamed_48,(__unnamed_16 - __unnamed_48)
__unnamed_48:
        /*03ad*/ 	.byte	0x6f, 0x70, 0x65, 0x72, 0x61, 0x74, 0x6f, 0x72, 0x28, 0x29, 0x00
	.type		__unnamed_16,@object
	.size		__unnamed_16,(__unnamed_80 - __unnamed_16)
__unnamed_16:
        /*03b8*/ 	.byte	0x6f, 0x70, 0x65, 0x72, 0x61, 0x74, 0x6f, 0x72, 0x28, 0x29, 0x00
	.type		__unnamed_80,@object
	.size		__unnamed_80,(__unnamed_64 - __unnamed_80)
__unnamed_80:
        /*03c3*/ 	.byte	0x6f, 0x70, 0x65, 0x72, 0x61, 0x74, 0x6f, 0x72, 0x28, 0x29, 0x00
	.type		__unnamed_64,@object
	.size		__unnamed_64,(__unnamed_32 - __unnamed_64)
__unnamed_64:
        /*03ce*/ 	.byte	0x6f, 0x70, 0x65, 0x72, 0x61, 0x74, 0x6f, 0x72, 0x28, 0x29, 0x00
	.type		__unnamed_32,@object
	.size		__unnamed_32,(__unnamed_96 - __unnamed_32)
__unnamed_32:
        /*03d9*/ 	.byte	0x6f, 0x70, 0x65, 0x72, 0x61, 0x74, 0x6f, 0x72, 0x28, 0x29, 0x00
	.type		__unnamed_96,@object
	.size		__unnamed_96,(__unnamed_40 - __unnamed_96)
__unnamed_96:
        /*03e4*/ 	.byte	0x6f, 0x70, 0x65, 0x72, 0x61, 0x74, 0x6f, 0x72, 0x28, 0x29, 0x00
	.type		__unnamed_40,@object
	.size		__unnamed_40,(__unnamed_8 - __unnamed_40)
__unnamed_40:
        /*03ef*/ 	.byte	0x6f, 0x70, 0x65, 0x72, 0x61, 0x74, 0x6f, 0x72, 0x28, 0x29, 0x00
	.type		__unnamed_8,@object
	.size		__unnamed_8,(__unnamed_72 - __unnamed_8)
__unnamed_8:
        /*03fa*/ 	.byte	0x6f, 0x70, 0x65, 0x72, 0x61, 0x74, 0x6f, 0x72, 0x28, 0x29, 0x00
	.type		__unnamed_72,@object
	.size		__unnamed_72,(__unnamed_56 - __unnamed_72)
__unnamed_72:
        /*0405*/ 	.byte	0x6f, 0x70, 0x65, 0x72, 0x61, 0x74, 0x6f, 0x72, 0x28, 0x29, 0x00
	.type		__unnamed_56,@object
	.size		__unnamed_56,(__unnamed_24 - __unnamed_56)
__unnamed_56:
        /*0410*/ 	.byte	0x6f, 0x70, 0x65, 0x72, 0x61, 0x74, 0x6f, 0x72, 0x28, 0x29, 0x00
	.type		__unnamed_24,@object
	.size		__unnamed_24,(__unnamed_88 - __unnamed_24)
__unnamed_24:
        /*041b*/ 	.byte	0x6f, 0x70, 0x65, 0x72, 0x61, 0x74, 0x6f, 0x72, 0x28, 0x29, 0x00
	.type		__unnamed_88,@object
	.size		__unnamed_88,(__unnamed_113 - __unnamed_88)
__unnamed_88:
        /*0426*/ 	.byte	0x6f, 0x70, 0x65, 0x72, 0x61, 0x74, 0x6f, 0x72, 0x28, 0x29, 0x00
	.type		__unnamed_113,@object
	.size		__unnamed_113,(__unnamed_105 - __unnamed_113)
__unnamed_113:
        /*0431*/ 	.byte	0x63, 0x61, 0x73, 0x74, 0x5f, 0x61, 0x6e, 0x64, 0x5f, 0x73, 0x74, 0x6f, 0x72, 0x65, 0x00
	.type		__unnamed_105,@object
	.size		__unnamed_105,(__unnamed_121 - __unnamed_105)
__unnamed_105:
        /*0440*/ 	.byte	0x66, 0x65, 0x74, 0x63, 0x68, 0x5f, 0x61, 0x6e, 0x64, 0x5f, 0x63, 0x61, 0x73, 0x74, 0x00
	.type		__unnamed_121,@object
	.size		__unnamed_121,(__unnamed_109 - __unnamed_121)
__unnamed_121:
        /*044f*/ 	.byte	0x66, 0x65, 0x74, 0x63, 0x68, 0x5f, 0x61, 0x6e, 0x64, 0x5f, 0x63, 0x61, 0x73, 0x74, 0x00
	.type		__unnamed_109,@object
	.size		__unnamed_109,(__unnamed_101 - __unnamed_109)
__unnamed_109:
        /*045e*/ 	.byte	0x63, 0x61, 0x73, 0x74, 0x5f, 0x61, 0x6e, 0x64, 0x5f, 0x73, 0x74, 0x6f, 0x72, 0x65, 0x00
	.type		__unnamed_101,@object
	.size		__unnamed_101,(__unnamed_117 - __unnamed_101)
__unnamed_101:
        /*046d*/ 	.byte	0x66, 0x65, 0x74, 0x63, 0x68, 0x5f, 0x61, 0x6e, 0x64, 0x5f, 0x63, 0x61, 0x73, 0x74, 0x00
	.type		__unnamed_117,@object
	.size		__unnamed_117,(__unnamed_107 - __unnamed_117)
__unnamed_117:
        /*047c*/ 	.byte	0x63, 0x61, 0x73, 0x74, 0x5f, 0x61, 0x6e, 0x64, 0x5f, 0x73, 0x74, 0x6f, 0x72, 0x65, 0x00
	.type		__unnamed_107,@object
	.size		__unnamed_107,(__unnamed_99 - __unnamed_107)
__unnamed_107:
        /*048b*/ 	.byte	0x63, 0x61, 0x73, 0x74, 0x5f, 0x61, 0x6e, 0x64, 0x5f, 0x73, 0x74, 0x6f, 0x72, 0x65, 0x00
	.type		__unnamed_99,@object
	.size		__unnamed_99,(__unnamed_115 - __unnamed_99)
__unnamed_99:
        /*049a*/ 	.byte	0x66, 0x65, 0x74, 0x63, 0x68, 0x5f, 0x61, 0x6e, 0x64, 0x5f, 0x63, 0x61, 0x73, 0x74, 0x00
	.type		__unnamed_115,@object
	.size		__unnamed_115,(__unnamed_111 - __unnamed_115)
__unnamed_115:
        /*04a9*/ 	.byte	0x63, 0x61, 0x73, 0x74, 0x5f, 0x61, 0x6e, 0x64, 0x5f, 0x73, 0x74, 0x6f, 0x72, 0x65, 0x00
	.type		__unnamed_111,@object
	.size		__unnamed_111,(__unnamed_103 - __unnamed_111)
__unnamed_111:
        /*04b8*/ 	.byte	0x63, 0x61, 0x73, 0x74, 0x5f, 0x61, 0x6e, 0x64, 0x5f, 0x73, 0x74, 0x6f, 0x72, 0x65, 0x00
	.type		__unnamed_103,@object
	.size		__unnamed_103,(__unnamed_119 - __unnamed_103)
__unnamed_103:
        /*04c7*/ 	.byte	0x66, 0x65, 0x74, 0x63, 0x68, 0x5f, 0x61, 0x6e, 0x64, 0x5f, 0x63, 0x61, 0x73, 0x74, 0x00
	.type		__unnamed_119,@object
	.size		__unnamed_119,(__unnamed_114 - __unnamed_119)
__unnamed_119:
        /*04d6*/ 	.byte	0x66, 0x65, 0x74, 0x63, 0x68, 0x5f, 0x61, 0x6e, 0x64, 0x5f, 0x63, 0x61, 0x73, 0x74, 0x00
	.type		__unnamed_114,@object
	.size		__unnamed_114,(__unnamed_106 - __unnamed_114)
__unnamed_114:
        /*04e5*/ 	.byte	0x66, 0x65, 0x74, 0x63, 0x68, 0x5f, 0x61, 0x6e, 0x64, 0x5f, 0x63, 0x61, 0x73, 0x74, 0x00
	.type		__unnamed_106,@object
	.size		__unnamed_106,(__unnamed_122 - __unnamed_106)
__unnamed_106:
        /*04f4*/ 	.byte	0x63, 0x61, 0x73, 0x74, 0x5f, 0x61, 0x6e, 0x64, 0x5f, 0x73, 0x74, 0x6f, 0x72, 0x65, 0x00
	.type		__unnamed_122,@object
	.size		__unnamed_122,(__unnamed_110 - __unnamed_122)
__unnamed_122:
        /*0503*/ 	.byte	0x63, 0x61, 0x73, 0x74, 0x5f, 0x61, 0x6e, 0x64, 0x5f, 0x73, 0x74, 0x6f, 0x72, 0x65, 0x00
	.type		__unnamed_110,@object
	.size		__unnamed_110,(__unnamed_102 - __unnamed_110)
__unnamed_110:
        /*0512*/ 	.byte	0x66, 0x65, 0x74, 0x63, 0x68, 0x5f, 0x61, 0x6e, 0x64, 0x5f, 0x63, 0x61, 0x73, 0x74, 0x00
	.type		__unnamed_102,@object
	.size		__unnamed_102,(__unnamed_118 - __unnamed_102)
__unnamed_102:
        /*0521*/ 	.byte	0x63, 0x61, 0x73, 0x74, 0x5f, 0x61, 0x6e, 0x64, 0x5f, 0x73, 0x74, 0x6f, 0x72, 0x65, 0x00
	.type		__unnamed_118,@object
	.size		__unnamed_118,(__unnamed_108 - __unnamed_118)
__unnamed_118:
        /*0530*/ 	.byte	0x63, 0x61, 0x73, 0x74, 0x5f, 0x61, 0x6e, 0x64, 0x5f, 0x73, 0x74, 0x6f, 0x72, 0x65, 0x00
	.type		__unnamed_108,@object
	.size		__unnamed_108,(__unnamed_100 - __unnamed_108)
__unnamed_108:
        /*053f*/ 	.byte	0x66, 0x65, 0x74, 0x63, 0x68, 0x5f, 0x61, 0x6e, 0x64, 0x5f, 0x63, 0x61, 0x73, 0x74, 0x00
	.type		__unnamed_100,@object
	.size		__unnamed_100,(__unnamed_116 - __unnamed_100)
__unnamed_100:
        /*054e*/ 	.byte	0x66, 0x65, 0x74, 0x63, 0x68, 0x5f, 0x61, 0x6e, 0x64, 0x5f, 0x63, 0x61, 0x73, 0x74, 0x00
	.type		__unnamed_116,@object
	.size		__unnamed_116,(__unnamed_112 - __unnamed_116)
__unnamed_116:
        /*055d*/ 	.byte	0x66, 0x65, 0x74, 0x63, 0x68, 0x5f, 0x61, 0x6e, 0x64, 0x5f, 0x63, 0x61, 0x73, 0x74, 0x00
	.type		__unnamed_112,@object
	.size		__unnamed_112,(__unnamed_104 - __unnamed_112)
__unnamed_112:
        /*056c*/ 	.byte	0x66, 0x65, 0x74, 0x63, 0x68, 0x5f, 0x61, 0x6e, 0x64, 0x5f, 0x63, 0x61, 0x73, 0x74, 0x00
	.type		__unnamed_104,@object
	.size		__unnamed_104,(__unnamed_120 - __unnamed_104)
__unnamed_104:
        /*057b*/ 	.byte	0x63, 0x61, 0x73, 0x74, 0x5f, 0x61, 0x6e, 0x64, 0x5f, 0x73, 0x74, 0x6f, 0x72, 0x65, 0x00
	.type		__unnamed_120,@object
	.size		__unnamed_120,($str - __unnamed_120)
__unnamed_120:
        /*058a*/ 	.byte	0x63, 0x61, 0x73, 0x74, 0x5f, 0x61, 0x6e, 0x64, 0x5f, 0x73, 0x74, 0x6f, 0x72, 0x65, 0x00
	.type		$str,@object
	.size		$str,(__unnamed_1 - $str)
$str:
        /*0599*/ 	.byte	0x74, 0x6f, 0x74, 0x61, 0x6c, 0x45, 0x6c, 0x65, 0x6d, 0x65, 0x6e, 0x74, 0x73, 0x20, 0x3c, 0x3d
        /*05a9*/ 	.byte	0x20, 0x73, 0x72, 0x63, 0x53, 0x69, 0x7a, 0x65, 0x00
	.type		__unnamed_1,@object
	.size		__unnamed_1,($str$14 - __unnamed_1)
__unnamed_1:
        /*05b2*/ 	.byte	0x6d, 0x61, 0x73, 0x6b, 0x65, 0x64, 0x5f, 0x73, 0x63, 0x61, 0x74, 0x74, 0x65, 0x72, 0x5f, 0x73
        /*05c2*/ 	.byte	0x69, 0x7a, 0x65, 0x5f, 0x63, 0x68, 0x65, 0x63, 0x6b, 0x00
	.type		$str$14,@object
	.size		$str$14,($str$15 - $str$14)
$str$14:
        /*05cc*/ 	.byte	0x2d, 0x73, 0x69, 0x7a, 0x65, 0x73, 0x5b, 0x69, 0x5d, 0x20, 0x3c, 0x3d, 0x20, 0x69, 0x6e, 0x64
        /*05dc*/ 	.byte	0x65, 0x78, 0x20, 0x26, 0x26, 0x20, 0x69, 0x6e, 0x64, 0x65, 0x78, 0x20, 0x3c, 0x20, 0x73, 0x69
        /*05ec*/ 	.byte	0x7a, 0x65, 0x73, 0x5b, 0x69, 0x5d, 0x20, 0x26, 0x26, 0x20, 0x22, 0x69, 0x6e, 0x64, 0x65, 0x78
        /*05fc*/ 	.byte	0x20, 0x6f, 0x75, 0x74, 0x20, 0x6f, 0x66, 0x20, 0x62, 0x6f, 0x75, 0x6e, 0x64, 0x73, 0x22, 0x00
	.type		$str$15,@object
	.size		$str$15,($str$1 - $str$15)
$str$15:
        /*060c*/ 	.byte	0x69, 0x64, 0x78, 0x20, 0x3e, 0x3d, 0x20, 0x2d, 0x73, 0x65, 0x6c, 0x66, 0x5f, 0x64, 0x69, 0x6d
        /*061c*/ 	.byte	0x5f, 0x73, 0x69, 0x7a, 0x65, 0x20, 0x26, 0x26, 0x20, 0x69, 0x64, 0x78, 0x20, 0x3c, 0x20, 0x73
        /*062c*/ 	.byte	0x65, 0x6c, 0x66, 0x5f, 0x64, 0x69, 0x6d, 0x5f, 0x73, 0x69, 0x7a, 0x65, 0x20, 0x26, 0x26, 0x20
        /*063c*/ 	.byte	0x22, 0x69, 0x6e, 0x64, 0x65, 0x78, 0x20, 0x6f, 0x75, 0x74, 0x20, 0x6f, 0x66, 0x20, 0x62, 0x6f
        /*064c*/ 	.byte	0x75, 0x6e, 0x64, 0x73, 0x22, 0x00
	.type		$str$1,@object
	.size		$str$1,($str$16 - $str$1)
$str$1:
        /*0652*/ 	.byte	0x2f, 0x74, 0x6d, 0x70, 0x2f, 0x6f, 0x73, 0x73, 0x5f, 0x6b, 0x65, 0x72, 0x6e, 0x65, 0x6c, 0x73
        /*0662*/ 	.byte	0x5f, 0x73, 0x72, 0x63, 0x2f, 0x70, 0x79, 0x74, 0x6f, 0x72, 0x63, 0x68, 0x2f, 0x61, 0x74, 0x65
        /*0672*/ 	.byte	0x6e, 0x2f, 0x73, 0x72, 0x63, 0x2f, 0x41, 0x54, 0x65, 0x6e, 0x2f, 0x6e, 0x61, 0x74, 0x69, 0x76
        /*0682*/ 	.byte	0x65, 0x2f, 0x63, 0x75, 0x64, 0x61, 0x2f, 0x49, 0x6e, 0x64, 0x65, 0x78, 0x4b, 0x65, 0x72, 0x6e
        /*0692*/ 	.byte	0x65, 0x6c, 0x2e, 0x63, 0x75, 0x00
	.type		$str$16,@object
	.size		$str$16,($str$17 - $str$16)
$str$16:
        /*0698*/ 	.byte	0x69, 0x64, 0x78, 0x20, 0x3e, 0x3d, 0x20, 0x30, 0x20, 0x26, 0x26, 0x20, 0x69, 0x64, 0x78, 0x20
        /*06a8*/ 	.byte	0x3c, 0x20, 0x73, 0x65, 0x6c, 0x66, 0x5f, 0x64, 0x69, 0x6d, 0x5f, 0x73, 0x69, 0x7a, 0x65, 0x20
        /*06b8*/ 	.byte	0x26, 0x26, 0x20, 0x22, 0x69, 0x6e, 0x64, 0x65, 0x78, 0x5f, 0x63, 0x6f, 0x70, 0x79, 0x5f, 0x28
        /*06c8*/ 	.byte	0x29, 0x3a, 0x20, 0x69, 0x6e, 0x64, 0x65, 0x78, 0x20, 0x6f, 0x75, 0x74, 0x20, 0x6f, 0x66, 0x20
        /*06d8*/ 	.byte	0x62, 0x6f, 0x75, 0x6e, 0x64, 0x73, 0x22, 0x00
	.type		$str$17,@object
	.size		$str$17,($str$21 - $str$17)
$str$17:
        /*06e0*/ 	.byte	0x69, 0x64, 0x78, 0x20, 0x3c, 0x20, 0x6e, 0x75, 0x6d, 0x65, 0x6c, 0x20, 0x26, 0x26, 0x20, 0x69
        /*06f0*/ 	.byte	0x64, 0x78, 0x20, 0x3e, 0x3d, 0x20, 0x2d, 0x6e, 0x75, 0x6d, 0x65, 0x6c, 0x20, 0x26, 0x26, 0x20
        /*0700*/ 	.byte	0x22, 0x63, 0x75, 0x64, 0x61, 0x5f, 0x74, 0x61, 0x6b, 0x65, 0x5f, 0x70, 0x75, 0x74, 0x5f, 0x6b
        /*0710*/ 	.byte	0x65, 0x72, 0x6e, 0x65, 0x6c, 0x28, 0x29, 0x20, 0x69, 0x6e, 0x64, 0x65, 0x78, 0x20, 0x6f, 0x75
        /*0720*/ 	.byte	0x74, 0x20, 0x6f, 0x66, 0x20, 0x62, 0x6f, 0x75, 0x6e, 0x64, 0x73, 0x22, 0x00
	.type		$str$21,@object
	.size		$str$21,(.L_157 - $str$21)
$str$21:
        /*072d*/ 	.byte	0x2f, 0x72, 0x6f, 0x6f, 0x74, 0x2f, 0x2e, 0x70, 0x79, 0x65, 0x6e, 0x76, 0x2f, 0x76, 0x65, 0x72
        /*073d*/ 	.byte	0x73, 0x69, 0x6f, 0x6e, 0x73, 0x2f, 0x33, 0x2e, 0x31, 0x33, 0x2e, 0x31, 0x32, 0x2f, 0x6c, 0x69
        /*074d*/ 	.byte	0x62, 0x2f, 0x70, 0x79, 0x74, 0x68, 0x6f, 0x6e, 0x33, 0x2e, 0x31, 0x33, 0x2f, 0x73, 0x69, 0x74
        /*075d*/ 	.byte	0x65, 0x2d, 0x70, 0x61, 0x63, 0x6b, 0x61, 0x67, 0x65, 0x73, 0x2f, 0x74, 0x6f, 0x72, 0x63, 0x68
        /*076d*/ 	.byte	0x2f, 0x69, 0x6e, 0x63, 0x6c, 0x75, 0x64, 0x65, 0x2f, 0x63, 0x31, 0x30, 0x2f, 0x63, 0x6f, 0x72
        /*077d*/ 	.byte	0x65, 0x2f, 0x44, 0x79, 0x6e, 0x61, 0x6d, 0x69, 0x63, 0x43, 0x61, 0x73, 0x74, 0x2e, 0x68, 0x00
.L_157:


//--------------------- .nv.shared.reserved.0     --------------------------
	.section	.nv.shared.reserved.0,"aw",@nobits
	.weak		__nv_reservedSMEM_offset_0_alias
	.size		__nv_reservedSMEM_offset_0_alias, 0, 0
	.other		__nv_reservedSMEM_offset_0_alias,@"STO_CUDA_RESERVED_SHARED STV_DEFAULT"
__nv_reservedSMEM_offset_0_alias:
	.zero		0


//--------------------- .nv.global                --------------------------
	.section	.nv.global,"aw",@nobits
.nv.global:
	.type		_ZN45_INTERNAL_62f9f32f_14_IndexKernel_cu_3e7731d14cuda3std3__48in_placeE,@object
	.size		_ZN45_INTERNAL_62f9f32f_14_IndexKernel_cu_3e7731d14cuda3std3__48in_placeE,(_ZN45_INTERNAL_62f9f32f_14_IndexKernel_cu_3e7731d14cuda3std6ranges3__45__cpo8distanceE - _ZN45_INTERNAL_62f9f32f_14_IndexKernel_cu_3e7731d14cuda3std3__48in_placeE)
_ZN45_INTERNAL_62f9f32f_14_IndexKernel_cu_3e7731d14cuda3std3__48in_placeE:
	.zero		1
	.type		_ZN45_INTERNAL_62f9f32f_14_IndexKernel_cu_3e7731d14cuda3std6ranges3__45__cpo8distanceE,@object
	.size		_ZN45_INTERNAL_62f9f32f_14_IndexKernel_cu_3e7731d14cuda3std6ranges3__45__cpo8distanceE,(_ZN45_INTERNAL_62f9f32f_14_IndexKernel_cu_3e7731d14cuda3std3__45__cpo6cbeginE - _ZN45_INTERNAL_62f9f32f_14_IndexKernel_cu_3e7731d14cuda3std6ranges3__45__cpo8distanceE)
_ZN45_INTERNAL_62f9f32f_14_IndexKernel_cu_3e7731d14cuda3std6ranges3__45__cpo8distanceE:
	.zero		1
	.type		_ZN45_INTERNAL_62f9f32f_14_IndexKernel_cu_3e7731d14cuda3std3__45__cpo6cbeginE,@object
	.size		_ZN45_INTERNAL_62f9f32f_14_IndexKernel_cu_3e7731d14cuda3std3__45__cpo6cbeginE,(_ZN45_INTERNAL_62f9f32f_14_IndexKernel_cu_3e7731d14cuda3std6ranges3__45__cpo7advanceE - _ZN45_INTERNAL_62f9f32f_14_IndexKernel_cu_3e7731d14cuda3std3__45__cpo6cbeginE)
_ZN45_INTERNAL_62f9f32f_14_IndexKernel_cu_3e7731d14cuda3std3__45__cpo6cbeginE:
	.zero		1
	.type		_ZN45_INTERNAL_62f9f32f_14_IndexKernel_cu_3e7731d14cuda3std6ranges3__45__cpo7advanceE,@object
	.size		_ZN45_INTERNAL_62f9f32f_14_IndexKernel_cu_3e7731d14cuda3std6ranges3__45__cpo7advanceE,(_ZN45_INTERNAL_62f9f32f_14_IndexKernel_cu_3e7731d14cuda3std3__45__cpo7crbeginE - _ZN45_INTERNAL_62f9f32f_14_IndexKernel_cu_3e7731d14cuda3std6ranges3__45__cpo7advanceE)
_ZN45_INTERNAL_62f9f32f_14_IndexKernel_cu_3e7731d14cuda3std6ranges3__45__cpo7advanceE:
	.zero		1
	.type		_ZN45_INTERNAL_62f9f32f_14_IndexKernel_cu_3e7731d14cuda3std3__45__cpo7crbeginE,@object
	.size		_ZN45_INTERNAL_62f9f32f_14_IndexKernel_cu_3e7731d14cuda3std3__45__cpo7crbeginE,(_ZN45_INTERNAL_62f9f32f_14_IndexKernel_cu_3e7731d14cuda3std6ranges3__45__cpo4dataE - _ZN45_INTERNAL_62f9f32f_14_IndexKernel_cu_3e7731d14cuda3std3__45__cpo7crbeginE)
_ZN45_INTERNAL_62f9f32f_14_IndexKernel_cu_3e7731d14cuda3std3__45__cpo7crbeginE:
	.zero		1
	.type		_ZN45_INTERNAL_62f9f32f_14_IndexKernel_cu_3e7731d14cuda3std6ranges3__45__cpo4dataE,@object
	.size		_ZN45_INTERNAL_62f9f32f_14_IndexKernel_cu_3e7731d14cuda3std6ranges3__45__cpo4dataE,(_ZN45_INTERNAL_62f9f32f_14_IndexKernel_cu_3e7731d14cuda3std6ranges3__45__cpo5beginE - _ZN45_INTERNAL_62f9f32f_14_IndexKernel_cu_3e7731d14cuda3std6ranges3__45__cpo4dataE)
_ZN45_INTERNAL_62f9f32f_14_IndexKernel_cu_3e7731d14cuda3std6ranges3__45__cpo4dataE:
	.zero		1
	.type		_ZN45_INTERNAL_62f9f32f_14_IndexKernel_cu_3e7731d14cuda3std6ranges3__45__cpo5beginE,@object
	.size		_ZN45_INTERNAL_62f9f32f_14_IndexKernel_cu_3e7731d14cuda3std6ranges3__45__cpo5beginE,(_ZN45_INTERNAL_62f9f32f_14_IndexKernel_cu_3e7731d14cuda3std3__447_GLOBAL__N__62f9f32f_14_IndexKernel_cu_3e7731d16ignoreE - _ZN45_INTERNAL_62f9f32f_14_IndexKernel_cu_3e7731d14cuda3std6ranges3__45__cpo5beginE)
_ZN45_INTERNAL_62f9f32f_14_IndexKernel_cu_3e7731d14cuda3std6ranges3__45__cpo5beginE:
	.zero		1
	.type		_ZN45_INTERNAL_62f9f32f_14_IndexKernel_cu_3e7731d14cuda3std3__447_GLOBAL__N__62f9f32f_14_IndexKernel_cu_3e7731d16ignoreE,@object
	.size		_ZN45_INTERNAL_62f9f32f_14_IndexKernel_cu_3e7731d14cuda3std3__447_GLOBAL__N__62f9f32f_14_IndexKernel_cu_3e7731d16ignoreE,(_ZN45_INTERNAL_62f9f32f_14_IndexKernel_cu_3e7731d14cuda3std6ranges3__45__cpo4sizeE - _ZN45_INTERNAL_62f9f32f_14_IndexKernel_cu_3e7731d14cuda3std3__447_GLOBAL__N__62f9f32f_14_IndexKernel_cu_3e7731d16ignoreE)
_ZN45_INTERNAL_62f9f32f_14_IndexKernel_cu_3e7731d14cuda3std3__447_GLOBAL__N__62f9f32f_14_IndexKernel_cu_3e7731d16ignoreE:
	.zero		1
	.type		_ZN45_INTERNAL_62f9f32f_14_IndexKernel_cu_3e7731d14cuda3std6ranges3__45__cpo4sizeE,@object
	.size		_ZN45_INTERNAL_62f9f32f_14_IndexKernel_cu_3e7731d14cuda3std6ranges3__45__cpo4sizeE,(_ZN45_INTERNAL_62f9f32f_14_IndexKernel_cu_3e7731d14cuda3std3__45__cpo5beginE - _ZN45_INTERNAL_62f9f32f_14_IndexKernel_cu_3e7731d14cuda3std6ranges3__45__cpo4sizeE)
_ZN45_INTERNAL_62f9f32f_14_IndexKernel_cu_3e7731d14cuda3std6ranges3__45__cpo4sizeE:
	.zero		1
	.type		_ZN45_INTERNAL_62f9f32f_14_IndexKernel_cu_3e7731d14cuda3std3__45__cpo5beginE,@object
	.size		_ZN45_INTERNAL_62f9f32f_14_IndexKernel_cu_3e7731d14cuda3std3__45__cpo5beginE,(_ZN45_INTERNAL_62f9f32f_14_IndexKernel_cu_3e7731d14cuda3std6ranges3__45__cpo6cbeginE - _ZN45_INTERNAL_62f9f32f_14_IndexKernel_cu_3e7731d14cuda3std3__45__cpo5beginE)
_ZN45_INTERNAL_62f9f32f_14_IndexKernel_cu_3e7731d14cuda3std3__45__cpo5beginE:
	.zero		1
	.type		_ZN45_INTERNAL_62f9f32f_14_IndexKernel_cu_3e7731d14cuda3std6ranges3__45__cpo6cbeginE,@object
	.size		_ZN45_INTERNAL_62f9f32f_14_IndexKernel_cu_3e7731d14cuda3std6ranges3__45__cpo6cbeginE,(_ZN45_INTERNAL_62f9f32f_14_IndexKernel_cu_3e7731d14cuda3std3__45__cpo6rbeginE - _ZN45_INTERNAL_62f9f32f_14_IndexKernel_cu_3e7731d14cuda3std6ranges3__45__cpo6cbeginE)
_ZN45_INTERNAL_62f9f32f_14_IndexKernel_cu_3e7731d14cuda3std6ranges3__45__cpo6cbeginE:
	.zero		1
	.type		_ZN45_INTERNAL_62f9f32f_14_IndexKernel_cu_3e7731d14cuda3std3__45__cpo6rbeginE,@object
	.size		_ZN45_INTERNAL_62f9f32f_14_IndexKernel_cu_3e7731d14cuda3std3__45__cpo6rbeginE,(_ZN45_INTERNAL_62f9f32f_14_IndexKernel_cu_3e7731d14cuda3std6ranges3__45__cpo4nextE - _ZN45_INTERNAL_62f9f32f_14_IndexKernel_cu_3e7731d14cuda3std3__45__cpo6rbeginE)
_ZN45_INTERNAL_62f9f32f_14_IndexKernel_cu_3e7731d14cuda3std3__45__cpo6rbeginE:
	.zero		1
	.type		_ZN45_INTERNAL_62f9f32f_14_IndexKernel_cu_3e7731d14cuda3std6ranges3__45__cpo4nextE,@object
	.size		_ZN45_INTERNAL_62f9f32f_14_IndexKernel_cu_3e7731d14cuda3std6ranges3__45__cpo4nextE,(_ZN45_INTERNAL_62f9f32f_14_IndexKernel_cu_3e7731d14cuda3std6ranges3__45__cpo4swapE - _ZN45_INTERNAL_62f9f32f_14_IndexKernel_cu_3e7731d14cuda3std6ranges3__45__cpo4nextE)
_ZN45_INTERNAL_62f9f32f_14_IndexKernel_cu_3e7731d14cuda3std6ranges3__45__cpo4nextE:
	.zero		1
	.type		_ZN45_INTERNAL_62f9f32f_14_IndexKernel_cu_3e7731d14cuda3std6ranges3__45__cpo4swapE,@object
	.size		_ZN45_INTERNAL_62f9f32f_14_IndexKernel_cu_3e7731d14cuda3std6ranges3__45__cpo4swapE,(_ZN45_INTERNAL_62f9f32f_14_IndexKernel_cu_3e7731d14cuda3std3__420unreachable_sentinelE - _ZN45_INTERNAL_62f9f32f_14_IndexKernel_cu_3e7731d14cuda3std6ranges3__45__cpo4swapE)
_ZN45_INTERNAL_62f9f32f_14_IndexKernel_cu_3e7731d14cuda3std6ranges3__45__cpo4swapE:
	.zero		1
	.type		_ZN45_INTERNAL_62f9f32f_14_IndexKernel_cu_3e7731d14cuda3std3__420unreachable_sentinelE,@object
	.size		_ZN45_INTERNAL_62f9f32f_14_IndexKernel_cu_3e7731d14cuda3std3__420unreachable_sentinelE,(_ZN45_INTERNAL_62f9f32f_14_IndexKernel_cu_3e7731d16thrust23THRUST_300001_SM_900_NS6system6detail10sequential3seqE - _ZN45_INTERNAL_62f9f32f_14_IndexKernel_cu_3e7731d14cuda3std3__420unreachable_sentinelE)
_ZN45_INTERNAL_62f9f32f_14_IndexKernel_cu_3e7731d14cuda3std3__420unreachable_sentinelE:
	.zero		1
	.type		_ZN45_INTERNAL_62f9f32f_14_IndexKernel_cu_3e7731d16thrust23THRUST_300001_SM_900_NS6system6detail10sequential3seqE,@object
	.size		_ZN45_INTERNAL_62f9f32f_14_IndexKernel_cu_3e7731d16thrust23THRUST_300001_SM_900_NS6system6detail10sequential3seqE,(_ZN45_INTERNAL_62f9f32f_14_IndexKernel_cu_3e7731d14cuda3std3__45__cpo4cendE - _ZN45_INTERNAL_62f9f32f_14_IndexKernel_cu_3e7731d16thrust23THRUST_300001_SM_900_NS6system6detail10sequential3seqE)
_ZN45_INTERNAL_62f9f32f_14_IndexKernel_cu_3e7731d16thrust23THRUST_300001_SM_900_NS6system6detail10sequential3seqE:
	.zero		1
	.type		_ZN45_INTERNAL_62f9f32f_14_IndexKernel_cu_3e7731d14cuda3std3__45__cpo4cendE,@object
	.size		_ZN45_INTERNAL_62f9f32f_14_IndexKernel_cu_3e7731d14cuda3std3__45__cpo4cendE,(_ZN45_INTERNAL_62f9f32f_14_IndexKernel_cu_3e7731d14cuda3std6ranges3__45__cpo9iter_swapE - _ZN45_INTERNAL_62f9f32f_14_IndexKernel_cu_3e7731d14cuda3std3__45__cpo4cendE)
_ZN45_INTERNAL_62f9f32f_14_IndexKernel_cu_3e7731d14cuda3std3__45__cpo4cendE:
	.zero		1
	.type		_ZN45_INTERNAL_62f9f32f_14_IndexKernel_cu_3e7731d14cuda3std6ranges3__45__cpo9iter_swapE,@object
	.size		_ZN45_INTERNAL_62f9f32f_14_IndexKernel_cu_3e7731d14cuda3std6ranges3__45__cpo9iter_swapE,(_ZN45_INTERNAL_62f9f32f_14_IndexKernel_cu_3e7731d14cuda3std3__45__cpo5crendE - _ZN45_INTERNAL_62f9f32f_14_IndexKernel_cu_3e7731d14cuda3std6ranges3__45__cpo9iter_swapE)
_ZN45_INTERNAL_62f9f32f_14_IndexKernel_cu_3e7731d14cuda3std6ranges3__45__cpo9iter_swapE:
	.zero		1
	.type		_ZN45_INTERNAL_62f9f32f_14_IndexKernel_cu_3e7731d14cuda3std3__45__cpo5crendE,@object
	.size		_ZN45_INTERNAL_62f9f32f_14_IndexKernel_cu_3e7731d14cuda3std3__45__cpo5crendE,(_ZN45_INTERNAL_62f9f32f_14_IndexKernel_cu_3e7731d14cuda3std6ranges3__45__cpo5cdataE - _ZN45_INTERNAL_62f9f32f_14_IndexKernel_cu_3e7731d14cuda3std3__45__cpo5crendE)
_ZN45_INTERNAL_62f9f32f_14_IndexKernel_cu_3e7731d14cuda3std3__45__cpo5crendE:
	.zero		1
	.type		_ZN45_INTERNAL_62f9f32f_14_IndexKernel_cu_3e7731d14cuda3std6ranges3__45__cpo5cdataE,@object
	.size		_ZN45_INTERNAL_62f9f32f_14_IndexKernel_cu_3e7731d14cuda3std6ranges3__45__cpo5cdataE,(_ZN45_INTERNAL_62f9f32f_14_IndexKernel_cu_3e7731d14cuda3std6ranges3__45__cpo3endE - _ZN45_INTERNAL_62f9f32f_14_IndexKernel_cu_3e7731d14cuda3std6ranges3__45__cpo5cdataE)
_ZN45_INTERNAL_62f9f32f_14_IndexKernel_cu_3e7731d14cuda3std6ranges3__45__cpo5cdataE:
	.zero		1
	.type		_ZN45_INTERNAL_62f9f32f_14_IndexKernel_cu_3e7731d14cuda3std6ranges3__45__cpo3endE,@object
	.size		_ZN45_INTERNAL_62f9f32f_14_IndexKernel_cu_3e7731d14cuda3std6ranges3__45__cpo3endE,(_ZN45_INTERNAL_62f9f32f_14_IndexKernel_cu_3e7731d14cuda3std3__419piecewise_constructE - _ZN45_INTERNAL_62f9f32f_14_IndexKernel_cu_3e7731d14cuda3std6ranges3__45__cpo3endE)
_ZN45_INTERNAL_62f9f32f_14_IndexKernel_cu_3e7731d14cuda3std6ranges3__45__cpo3endE:
	.zero		1
	.type		_ZN45_INTERNAL_62f9f32f_14_IndexKernel_cu_3e7731d14cuda3std3__419piecewise_constructE,@object
	.size		_ZN45_INTERNAL_62f9f32f_14_IndexKernel_cu_3e7731d14cuda3std3__419piecewise_constructE,(_ZN45_INTERNAL_62f9f32f_14_IndexKernel_cu_3e7731d14cuda3std6ranges3__45__cpo5ssizeE - _ZN45_INTERNAL_62f9f32f_14_IndexKernel_cu_3e7731d14cuda3std3__419piecewise_constructE)
_ZN45_INTERNAL_62f9f32f_14_IndexKernel_cu_3e7731d14cuda3std3__419piecewise_constructE:
	.zero		1
	.type		_ZN45_INTERNAL_62f9f32f_14_IndexKernel_cu_3e7731d14cuda3std6ranges3__45__cpo5ssizeE,@object
	.size		_ZN45_INTERNAL_62f9f32f_14_IndexKernel_cu_3e7731d14cuda3std6ranges3__45__cpo5ssizeE,(_ZN45_INTERNAL_62f9f32f_14_IndexKernel_cu_3e7731d14cuda3std3__45__cpo3endE - _ZN45_INTERNAL_62f9f32f_14_IndexKernel_cu_3e7731d14cuda3std6ranges3__45__cpo5ssizeE)
_ZN45_INTERNAL_62f9f32f_14_IndexKernel_cu_3e7731d14cuda3std6ranges3__45__cpo5ssizeE:
	.zero		1
	.type		_ZN45_INTERNAL_62f9f32f_14_IndexKernel_cu_3e7731d14cuda3std3__45__cpo3endE,@object
	.size		_ZN45_INTERNAL_62f9f32f_14_IndexKernel_cu_3e7731d14cuda3std3__45__cpo3endE,(_ZN45_INTERNAL_62f9f32f_14_IndexKernel_cu_3e7731d14cuda3std6ranges3__45__cpo4cendE - _ZN45_INTERNAL_62f9f32f_14_IndexKernel_cu_3e7731d14cuda3std3__45__cpo3endE)
_ZN45_INTERNAL_62f9f32f_14_IndexKernel_cu_3e7731d14cuda3std3__45__cpo3endE:
	.zero		1
	.type		_ZN45_INTERNAL_62f9f32f_14_IndexKernel_cu_3e7731d14cuda3std6ranges3__45__cpo4cendE,@object
	.size		_ZN45_INTERNAL_62f9f32f_14_IndexKernel_cu_3e7731d14cuda3std6ranges3__45__cpo4cendE,(_ZN45_INTERNAL_62f9f32f_14_IndexKernel_cu_3e7731d14cuda3std3__45__cpo4rendE - _ZN45_INTERNAL_62f9f32f_14_IndexKernel_cu_3e7731d14cuda3std6ranges3__45__cpo4cendE)
_ZN45_INTERNAL_62f9f32f_14_IndexKernel_cu_3e7731d14cuda3std6ranges3__45__cpo4cendE:
	.zero		1
	.type		_ZN45_INTERNAL_62f9f32f_14_IndexKernel_cu_3e7731d14cuda3std3__45__cpo4rendE,@object
	.size		_ZN45_INTERNAL_62f9f32f_14_IndexKernel_cu_3e7731d14cuda3std3__45__cpo4rendE,(_ZN45_INTERNAL_62f9f32f_14_IndexKernel_cu_3e7731d14cuda3std6ranges3__45__cpo4prevE - _ZN45_INTERNAL_62f9f32f_14_IndexKernel_cu_3e7731d14cuda3std3__45__cpo4rendE)
_ZN45_INTERNAL_62f9f32f_14_IndexKernel_cu_3e7731d14cuda3std3__45__cpo4rendE:
	.zero		1
	.type		_ZN45_INTERNAL_62f9f32f_14_IndexKernel_cu_3e7731d14cuda3std6ranges3__45__cpo4prevE,@object
	.size		_ZN45_INTERNAL_62f9f32f_14_IndexKernel_cu_3e7731d14cuda3std6ranges3__45__cpo4prevE,(_ZN45_INTERNAL_62f9f32f_14_IndexKernel_cu_3e7731d14cuda3std6ranges3__45__cpo9iter_moveE - _ZN45_INTERNAL_62f9f32f_14_IndexKernel_cu_3e7731d14cuda3std6ranges3__45__cpo4prevE)
_ZN45_INTERNAL_62f9f32f_14_IndexKernel_cu_3e7731d14cuda3std6ranges3__45__cpo4prevE:
	.zero		1
	.type		_ZN45_INTERNAL_62f9f32f_14_IndexKernel_cu_3e7731d14cuda3std6ranges3__45__cpo9iter_moveE,@object
	.size		_ZN45_INTERNAL_62f9f32f_14_IndexKernel_cu_3e7731d14cuda3std6ranges3__45__cpo9iter_moveE,(.L_135 - _ZN45_INTERNAL_62f9f32f_14_IndexKernel_cu_3e7731d14cuda3std6ranges3__45__cpo9iter_moveE)
_ZN45_INTERNAL_62f9f32f_14_IndexKernel_cu_3e7731d14cuda3std6ranges3__45__cpo9iter_moveE:
	.zero		1
.L_135:


//--------------------- .nv.constant0._ZN2at6native47_GLOBAL__N__62f9f32f_14_IndexKernel_cu_3e7731d125masked_scatter_size_checkEPKlPKbl --------------------------
	.section	.nv.constant0._ZN2at6native47_GLOBAL__N__62f9f32f_14_IndexKernel_cu_3e7731d125masked_scatter_size_checkEPKlPKbl,"a",@progbits
	.sectionflags	@""
	.align	4
.nv.constant0._ZN2at6native47_GLOBAL__N__62f9f32f_14_IndexKernel_cu_3e7731d125masked_scatter_size_checkEPKlPKbl:
	.zero		552


//--------------------- .nv.constant0._ZN2at6native24index_elementwise_kernelILi128ELi4EZNS0_16flip_kernel_implINS0_10OpaqueTypeILi16EEEEEvRNS_14TensorIteratorEEUliE_EEvlT1_ --------------------------
	.section	.nv.constant0._ZN2at6native24index_elementwise_kernelILi128ELi4EZNS0_16flip_kernel_implINS0_10OpaqueTypeILi16EEEEEvRNS_14TensorIteratorEEUliE_EEvlT1_,"a",@progbits
	.sectionflags	@""
	.align	4
.nv.constant0._ZN2at6native24index_elementwise_kernelILi128ELi4EZNS0_16flip_kernel_implINS0_10OpaqueTypeILi16EEEEEvRNS_14TensorIteratorEEUliE_EEvlT1_:
	.zero		1056


//--------------------- .nv.constant0._ZN2at6native24index_elementwise_kernelILi128ELi4EZNS0_16flip_kernel_implINS0_10OpaqueTypeILi2EEEEEvRNS_14TensorIteratorEEUliE_EEvlT1_ --------------------------
	.section	.nv.constant0._ZN2at6native24index_elementwise_kernelILi128ELi4EZNS0_16flip_kernel_implINS0_10OpaqueTypeILi2EEEEEvRNS_14TensorIteratorEEUliE_EEvlT1_,"a",@progbits
	.sectionflags	@""
	.align	4
.nv.constant0._ZN2at6native24index_elementwise_kernelILi128ELi4EZNS0_16flip_kernel_implINS0_10OpaqueTypeILi2EEEEEvRNS_14TensorIteratorEEUliE_EEvlT1_:
	.zero		1056


//--------------------- .nv.constant0._ZN2at6native24index_elementwise_kernelILi128ELi4EZNS0_16flip_kernel_implINS0_10OpaqueTypeILi8EEEEEvRNS_14TensorIteratorEEUliE_EEvlT1_ --------------------------
	.section	.nv.constant0._ZN2at6native24index_elementwise_kernelILi128ELi4EZNS0_16flip_kernel_implINS0_10OpaqueTypeILi8EEEEEvRNS_14TensorIteratorEEUliE_EEvlT1_,"a",@progbits
	.sectionflags	@""
	.align	4
.nv.constant0._ZN2at6native24index_elementwise_kernelILi128ELi4EZNS0_16flip_kernel_implINS0_10OpaqueTypeILi8EEEEEvRNS_14TensorIteratorEEUliE_EEvlT1_:
	.zero		1056


//--------------------- .nv.constant0._ZN2at6native24index_elementwise_kernelILi128ELi4EZNS0_16flip_kernel_implINS0_10OpaqueTypeILi4EEEEEvRNS_14TensorIteratorEEUliE_EEvlT1_ --------------------------
	.section	.nv.constant0._ZN2at6native24index_elementwise_kernelILi128ELi4EZNS0_16flip_kernel_implINS0_10OpaqueTypeILi4EEEEEvRNS_14TensorIteratorEEUliE_EEvlT1_,"a",@progbits
	.sectionflags	@""
	.align	4
.nv.constant0._ZN2at6native24index_elementwise_kernelILi128ELi4EZNS0_16flip_kernel_implINS0_10OpaqueTypeILi4EEEEEvRNS_14TensorIteratorEEUliE_EEvlT1_:
	.zero		1056


//--------------------- .nv.constant0._ZN2at6native24index_elementwise_kernelILi128ELi4EZNS0_16flip_kernel_implINS0_10OpaqueTypeILi1EEEEEvRNS_14TensorIteratorEEUliE_EEvlT1_ --------------------------
	.section	.nv.constant0._ZN2at6native24index_elementwise_kernelILi128ELi4EZNS0_16flip_kernel_implINS0_10OpaqueTypeILi1EEEEEvRNS_14TensorIteratorEEUliE_EEvlT1_,"a",@progbits
	.sectionflags	@""
	.align	4
.nv.constant0._ZN2at6native24index_elementwise_kernelILi128ELi4EZNS0_16flip_kernel_implINS0_10OpaqueTypeILi1EEEEEvRNS_14TensorIteratorEEUliE_EEvlT1_:
	.zero		1056


//--------------------- .nv.constant0._ZN2at6native18elementwise_kernelILi128ELi4EZNS0_15gpu_kernel_implIZZZNS0_28launch_masked_scatter_kernelERKNS_10TensorBaseES5_S5_S5_ENKUlvE_clEvENKUlvE10_clEvEUlN3c104HalfEblE_EEvRNS_18TensorIteratorBaseERKT_EUliE_EEviT1_ --------------------------
	.section	.nv.constant0._ZN2at6native18elementwise_kernelILi128ELi4EZNS0_15gpu_kernel_implIZZZNS0_28launch_masked_scatter_kernelERKNS_10TensorBaseES5_S5_S5_ENKUlvE_clEvENKUlvE10_clEvEUlN3c104HalfEblE_EEvRNS_18TensorIteratorBaseERKT_EUliE_EEviT1_,"a",@progbits
	.sectionflags	@""
	.align	4
.nv.constant0._ZN2at6native18elementwise_kernelILi128ELi4EZNS0_15gpu_kernel_implIZZZNS0_28launch_masked_scatter_kernelERKNS_10TensorBaseES5_S5_S5_ENKUlvE_clEvENKUlvE10_clEvEUlN3c104HalfEblE_EEvRNS_18TensorIteratorBaseERKT_EUliE_EEviT1_:
	.zero		1304


//--------------------- .nv.constant0._ZN2at6native27unrolled_elementwise_kernelIZZZNS0_28launch_masked_scatter_kernelERKNS_10TensorBaseES4_S4_S4_ENKUlvE_clEvENKUlvE10_clEvEUlN3c104HalfEblE_St5arrayIPcLm4EELi4E23TrivialOffsetCalculatorILi3EjESD_ILi1EjENS0_6memory12LoadWithCastILi3EEENSG_13StoreWithCastILi1EEEEEviT_T0_T2_T3_T4_T5_ --------------------------
	.section	.nv.constant0._ZN2at6native27unrolled_elementwise_kernelIZZZNS0_28launch_masked_scatter_kernelERKNS_10TensorBaseES4_S4_S4_ENKUlvE_clEvENKUlvE10_clEvEUlN3c104HalfEblE_St5arrayIPcLm4EELi4E23TrivialOffsetCalculatorILi3EjESD_ILi1EjENS0_6memory12LoadWithCastILi3EEENSG_13StoreWithCastILi1EEEEEviT_T0_T2_T3_T4_T5_,"a",@progbits
	.sectionflags	@""
	.align	4
.nv.constant0._ZN2at6native27unrolled_elementwise_kernelIZZZNS0_28launch_masked_scatter_kernelERKNS_10TensorBaseES4_S4_S4_ENKUlvE_clEvENKUlvE10_clEvEUlN3c104HalfEblE_St5arrayIPcLm4EELi4E23TrivialOffsetCalculatorILi3EjESD_ILi1EjENS0_6memory12LoadWithCastILi3EEENSG_13StoreWithCastILi1EEEEEviT_T0_T2_T3_T4_T5_:
	.zero		612


//--------------------- .nv.constant0._ZN2at6native18elementwise_kernelILi128ELi4EZNS0_22gpu_kernel_impl_nocastIZZZNS0_28launch_masked_scatter_kernelERKNS_10TensorBaseES5_S5_S5_ENKUlvE_clEvENKUlvE10_clEvEUlN3c104HalfEblE_EEvRNS_18TensorIteratorBaseERKT_EUliE_EEviT1_ --------------------------
	.section	.nv.constant0._ZN2at6native18elementwise_kernelILi128ELi4EZNS0_22gpu_kernel_impl_nocastIZZZNS0_28launch_masked_scatter_kernelERKNS_10TensorBaseES5_S5_S5_ENKUlvE_clEvENKUlvE10_clEvEUlN3c104HalfEblE_EEvRNS_18TensorIteratorBaseERKT_EUliE_EEviT1_,"a",@progbits
	.sectionflags	@""
	.align	4
.nv.constant0._ZN2at6native18elementwise_kernelILi128ELi4EZNS0_22gpu_kernel_impl_nocastIZZZNS0_28launch_masked_scatter_kernelERKNS_10TensorBaseES5_S5_S5_ENKUlvE_clEvENKUlvE10_clEvEUlN3c104HalfEblE_EEvRNS_18TensorIteratorBaseERKT_EUliE_EEviT1_:
	.zero		1296


//--------------------- .nv.constant0._ZN2at6native27unrolled_elementwise_kernelIZZZNS0_28launch_masked_scatter_kernelERKNS_10TensorBaseES4_S4_S4_ENKUlvE_clEvENKUlvE10_clEvEUlN3c104HalfEblE_St5arrayIPcLm4EELi4E23TrivialOffsetCalculatorILi3EjESD_ILi1EjENS0_6memory15LoadWithoutCastENSG_16StoreWithoutCastEEEviT_T0_T2_T3_T4_T5_ --------------------------
	.section	.nv.constant0._ZN2at6native27unrolled_elementwise_kernelIZZZNS0_28launch_masked_scatter_kernelERKNS_10TensorBaseES4_S4_S4_ENKUlvE_clEvENKUlvE10_clEvEUlN3c104HalfEblE_St5arrayIPcLm4EELi4E23TrivialOffsetCalculatorILi3EjESD_ILi1EjENS0_6memory15LoadWithoutCastENSG_16StoreWithoutCastEEEviT_T0_T2_T3_T4_T5_,"a",@progbits
	.sectionflags	@""
	.align	4
.nv.constant0._ZN2at6native27unrolled_elementwise_kernelIZZZNS0_28launch_masked_scatter_kernelERKNS_10TensorBaseES4_S4_S4_ENKUlvE_clEvENKUlvE10_clEvEUlN3c104HalfEblE_St5arrayIPcLm4EELi4E23TrivialOffsetCalculatorILi3EjESD_ILi1EjENS0_6memory15LoadWithoutCastENSG_16StoreWithoutCastEEEviT_T0_T2_T3_T4_T5_:
	.zero		588


//--------------------- .nv.constant0._ZN2at6native29vectorized_elementwise_kernelILi2EZZZNS0_28launch_masked_scatter_kernelERKNS_10TensorBaseES4_S4_S4_ENKUlvE_clEvENKUlvE10_clEvEUlN3c104HalfEblE_St5arrayIPcLm4EEEEviT0_T1_ --------------------------
	.section	.nv.constant0._ZN2at6native29vectorized_elementwise_kernelILi2EZZZNS0_28launch_masked_scatter_kernelERKNS_10TensorBaseES4_S4_S4_ENKUlvE_clEvENKUlvE10_clEvEUlN3c104HalfEblE_St5arrayIPcLm4EEEEviT0_T1_,"a",@progbits
	.sectionflags	@""
	.align	4
.nv.constant0._ZN2at6native29vectorized_elementwise_kernelILi2EZZZNS0_28launch_masked_scatter_kernelERKNS_10TensorBaseES4_S4_S4_ENKUlvE_clEvENKUlvE10_clEvEUlN3c104HalfEblE_St5arrayIPcLm4EEEEviT0_T1_:
	.zero		584


//--------------------- .nv.constant0._ZN2at6native29vectorized_elementwise_kernelILi4EZZZNS0_28launch_masked_scatter_kernelERKNS_10TensorBaseES4_S4_S4_ENKUlvE_clEvENKUlvE10_clEvEUlN3c104HalfEblE_St5arrayIPcLm4EEEEviT0_T1_ --------------------------
	.section	.nv.constant0._ZN2at6native29vectorized_elementwise_kernelILi4EZZZNS0_28launch_masked_scatter_kernelERKNS_10TensorBaseES4_S4_S4_ENKUlvE_clEvENKUlvE10_clEvEUlN3c104HalfEblE_St5arrayIPcLm4EEEEviT0_T1_,"a",@progbits
	.sectionflags	@""
	.align	4
.nv.constant0._ZN2at6native29vectorized_elementwise_kernelILi4EZZZNS0_28launch_masked_scatter_kernelERKNS_10TensorBaseES4_S4_S4_ENKUlvE_clEvENKUlvE10_clEvEUlN3c104HalfEblE_St5arrayIPcLm4EEEEviT0_T1_:
	.zero		584


//--------------------- .nv.constant0._ZN2at6native29vectorized_elementwise_kernelILi8EZZZNS0_28launch_masked_scatter_kernelERKNS_10TensorBaseES4_S4_S4_ENKUlvE_clEvENKUlvE10_clEvEUlN3c104HalfEblE_St5arrayIPcLm4EEEEviT0_T1_ --------------------------
	.section	.nv.constant0._ZN2at6native29vectorized_elementwise_kernelILi8EZZZNS0_28launch_masked_scatter_kernelERKNS_10TensorBaseES4_S4_S4_ENKUlvE_clEvENKUlvE10_clEvEUlN3c104HalfEblE_St5arrayIPcLm4EEEEviT0_T1_,"a",@progbits
	.sectionflags	@""
	.align	4
.nv.constant0._ZN2at6native29vectorized_elementwise_kernelILi8EZZZNS0_28launch_masked_scatter_kernelERKNS_10TensorBaseES4_S4_S4_ENKUlvE_clEvENKUlvE10_clEvEUlN3c104HalfEblE_St5arrayIPcLm4EEEEviT0_T1_:
	.zero		584


//--------------------- .nv.constant0._ZN2at6native18elementwise_kernelILi128ELi4EZNS0_15gpu_kernel_implIZZZNS0_28launch_masked_scatter_kernelERKNS_10TensorBaseES5_S5_S5_ENKUlvE_clEvENKUlvE9_clEvEUlN3c108BFloat16EblE_EEvRNS_18TensorIteratorBaseERKT_EUliE_EEviT1_ --------------------------
	.section	.nv.constant0._ZN2at6native18elementwise_kernelILi128ELi4EZNS0_15gpu_kernel_implIZZZNS0_28launch_masked_scatter_kernelERKNS_10TensorBaseES5_S5_S5_ENKUlvE_clEvENKUlvE9_clEvEUlN3c108BFloat16EblE_EEvRNS_18TensorIteratorBaseERKT_EUliE_EEviT1_,"a",@progbits
	.sectionflags	@""
	.align	4
.nv.constant0._ZN2at6native18elementwise_kernelILi128ELi4EZNS0_15gpu_kernel_implIZZZNS0_28launch_masked_scatter_kernelERKNS_10TensorBaseES5_S5_S5_ENKUlvE_clEvENKUlvE9_clEvEUlN3c108BFloat16EblE_EEvRNS_18TensorIteratorBaseERKT_EUliE_EEviT1_:
	.zero		1304


//--------------------- .nv.constant0._ZN2at6native27unrolled_elementwise_kernelIZZZNS0_28launch_masked_scatter_kernelERKNS_10TensorBaseES4_S4_S4_ENKUlvE_clEvENKUlvE9_clEvEUlN3c108BFloat16EblE_St5arrayIPcLm4EELi4E23TrivialOffsetCalculatorILi3EjESD_ILi1EjENS0_6memory12LoadWithCastILi3EEENSG_13StoreWithCastILi1EEEEEviT_T0_T2_T3_T4_T5_ --------------------------
	.section	.nv.constant0._ZN2at6native27unrolled_elementwise_kernelIZZZNS0_28launch_masked_scatter_kernelERKNS_10TensorBaseES4_S4_S4_ENKUlvE_clEvENKUlvE9_clEvEUlN3c108BFloat16EblE_St5arrayIPcLm4EELi4E23TrivialOffsetCalculatorILi3EjESD_ILi1EjENS0_6memory12LoadWithCastILi3EEENSG_13StoreWithCastILi1EEEEEviT_T0_T2_T3_T4_T5_,"a",@progbits
	.sectionflags	@""
	.align	4
.nv.constant0._ZN2at6native27unrolled_elementwise_kernelIZZZNS0_28launch_masked_scatter_kernelERKNS_10TensorBaseES4_S4_S4_ENKUlvE_clEvENKUlvE9_clEvEUlN3c108BFloat16EblE_St5arrayIPcLm4EELi4E23TrivialOffsetCalculatorILi3EjESD_ILi1EjENS0_6memory12LoadWithCastILi3EEENSG_13StoreWithCastILi1EEEEEviT_T0_T2_T3_T4_T5_:
	.zero		612


//--------------------- .nv.constant0._ZN2at6native18elementwise_kernelILi128ELi4EZNS0_22gpu_kernel_impl_nocastIZZZNS0_28launch_masked_scatter_kernelERKNS_10TensorBaseES5_S5_S5_ENKUlvE_clEvENKUlvE9_clEvEUlN3c108BFloat16EblE_EEvRNS_18TensorIteratorBaseERKT_EUliE_EEviT1_ --------------------------
	.section	.nv.constant0._ZN2at6native18elementwise_kernelILi128ELi4EZNS0_22gpu_kernel_impl_nocastIZZZNS0_28launch_masked_scatter_kernelERKNS_10TensorBaseES5_S5_S5_ENKUlvE_clEvENKUlvE9_clEvEUlN3c108BFloat16EblE_EEvRNS_18TensorIteratorBaseERKT_EUliE_EEviT1_,"a",@progbits
	.sectionflags	@""
	.align	4
.nv.constant0._ZN2at6native18elementwise_kernelILi128ELi4EZNS0_22gpu_kernel_impl_nocastIZZZNS0_28launch_masked_scatter_kernelERKNS_10TensorBaseES5_S5_S5_ENKUlvE_clEvENKUlvE9_clEvEUlN3c108BFloat16EblE_EEvRNS_18TensorIteratorBaseERKT_EUliE_EEviT1_:
	.zero		1296


//--------------------- .nv.constant0._ZN2at6native27unrolled_elementwise_kernelIZZZNS0_28launch_masked_scatter_kernelERKNS_10TensorBaseES4_S4_S4_ENKUlvE_clEvENKUlvE9_clEvEUlN3c108BFloat16EblE_St5arrayIPcLm4EELi4E23TrivialOffsetCalculatorILi3EjESD_ILi1EjENS0_6memory15LoadWithoutCastENSG_16StoreWithoutCastEEEviT_T0_T2_T3_T4_T5_ --------------------------
	.section	.nv.constant0._ZN2at6native27unrolled_elementwise_kernelIZZZNS0_28launch_masked_scatter_kernelERKNS_10TensorBaseES4_S4_S4_ENKUlvE_clEvENKUlvE9_clEvEUlN3c108BFloat16EblE_St5arrayIPcLm4EELi4E23TrivialOffsetCalculatorILi3EjESD_ILi1EjENS0_6memory15LoadWithoutCastENSG_16StoreWithoutCastEEEviT_T0_T2_T3_T4_T5_,"a",@progbits
	.sectionflags	@""
	.align	4
.nv.constant0._ZN2at6native27unrolled_elementwise_kernelIZZZNS0_28launch_masked_scatter_kernelERKNS_10TensorBaseES4_S4_S4_ENKUlvE_clEvENKUlvE9_clEvEUlN3c108BFloat16EblE_St5arrayIPcLm4EELi4E23TrivialOffsetCalculatorILi3EjESD_ILi1EjENS0_6memory15LoadWithoutCastENSG_16StoreWithoutCastEEEviT_T0_T2_T3_T4_T5_:
	.zero		588


//--------------------- .nv.constant0._ZN2at6native29vectorized_elementwise_kernelILi2EZZZNS0_28launch_masked_scatter_kernelERKNS_10TensorBaseES4_S4_S4_ENKUlvE_clEvENKUlvE9_clEvEUlN3c108BFloat16EblE_St5arrayIPcLm4EEEEviT0_T1_ --------------------------
	.section	.nv.constant0._ZN2at6native29vectorized_elementwise_kernelILi2EZZZNS0_28launch_masked_scatter_kernelERKNS_10TensorBaseES4_S4_S4_ENKUlvE_clEvENKUlvE9_clEvEUlN3c108BFloat16EblE_St5arrayIPcLm4EEEEviT0_T1_,"a",@progbits
	.sectionflags	@""
	.align	4
.nv.constant0._ZN2at6native29vectorized_elementwise_kernelILi2EZZZNS0_28launch_masked_scatter_kernelERKNS_10TensorBaseES4_S4_S4_ENKUlvE_clEvENKUlvE9_clEvEUlN3c108BFloat16EblE_St5arrayIPcLm4EEEEviT0_T1_:
	.zero		584


//--------------------- .nv.constant0._ZN2at6native29vectorized_elementwise_kernelILi4EZZZNS0_28launch_masked_scatter_kernelERKNS_10TensorBaseES4_S4_S4_ENKUlvE_clEvENKUlvE9_clEvEUlN3c108BFloat16EblE_St5arrayIPcLm4EEEEviT0_T1_ --------------------------
	.section	.nv.constant0._ZN2at6native29vectorized_elementwise_kernelILi4EZZZNS0_28launch_masked_scatter_kernelERKNS_10TensorBaseES4_S4_S4_ENKUlvE_clEvENKUlvE9_clEvEUlN3c108BFloat16EblE_St5arrayIPcLm4EEEEviT0_T1_,"a",@progbits
	.sectionflags	@""
	.align	4
.nv.constant0._ZN2at6native29vectorized_elementwise_kernelILi4EZZZNS0_28launch_masked_scatter_kernelERKNS_10TensorBaseES4_S4_S4_ENKUlvE_clEvENKUlvE9_clEvEUlN3c108BFloat16EblE_St5arrayIPcLm4EEEEviT0_T1_:
	.zero		584


//--------------------- .nv.constant0._ZN2at6native29vectorized_elementwise_kernelILi8EZZZNS0_28launch_masked_scatter_kernelERKNS_10TensorBaseES4_S4_S4_ENKUlvE_clEvENKUlvE9_clEvEUlN3c108BFloat16EblE_St5arrayIPcLm4EEEEviT0_T1_ --------------------------
	.section	.nv.constant0._ZN2at6native29vectorized_elementwise_kernelILi8EZZZNS0_28launch_masked_scatter_kernelERKNS_10TensorBaseES4_S4_S4_ENKUlvE_clEvENKUlvE9_clEvEUlN3c108BFloat16EblE_St5arrayIPcLm4EEEEviT0_T1_,"a",@progbits
	.sectionflags	@""
	.align	4
.nv.constant0._ZN2at6native29vectorized_elementwise_kernelILi8EZZZNS0_28launch_masked_scatter_kernelERKNS_10TensorBaseES4_S4_S4_ENKUlvE_clEvENKUlvE9_clEvEUlN3c108BFloat16EblE_St5arrayIPcLm4EEEEviT0_T1_:
	.zero		584


//--------------------- .nv.constant0._ZN2at6native18elementwise_kernelILi128ELi4EZNS0_15gpu_kernel_implIZZZNS0_28launch_masked_scatter_kernelERKNS_10TensorBaseES5_S5_S5_ENKUlvE_clEvENKUlvE8_clEvEUlbblE_EEvRNS_18TensorIteratorBaseERKT_EUliE_EEviT1_ --------------------------
	.section	.nv.constant0._ZN2at6native18elementwise_kernelILi128ELi4EZNS0_15gpu_kernel_implIZZZNS0_28launch_masked_scatter_kernelERKNS_10TensorBaseES5_S5_S5_ENKUlvE_clEvENKUlvE8_clEvEUlbblE_EEvRNS_18TensorIteratorBaseERKT_EUliE_EEviT1_,"a",@progbits
	.sectionflags	@""
	.align	4
.nv.constant0._ZN2at6native18elementwise_kernelILi128ELi4EZNS0_15gpu_kernel_implIZZZNS0_28launch_masked_scatter_kernelERKNS_10TensorBaseES5_S5_S5_ENKUlvE_clEvENKUlvE8_clEvEUlbblE_EEvRNS_18TensorIteratorBaseERKT_EUliE_EEviT1_:
	.zero		1304


//--------------------- .nv.constant0._ZN2at6native27unrolled_elementwise_kernelIZZZNS0_28launch_masked_scatter_kernelERKNS_10TensorBaseES4_S4_S4_ENKUlvE_clEvENKUlvE8_clEvEUlbblE_St5arrayIPcLm4EELi4E23TrivialOffsetCalculatorILi3EjESB_ILi1EjENS0_6memory12LoadWithCastILi3EEENSE_13StoreWithCastILi1EEEEEviT_T0_T2_T3_T4_T5_ --------------------------
	.section	.nv.constant0._ZN2at6native27unrolled_elementwise_kernelIZZZNS0_28launch_masked_scatter_kernelERKNS_10TensorBaseES4_S4_S4_ENKUlvE_clEvENKUlvE8_clEvEUlbblE_St5arrayIPcLm4EELi4E23TrivialOffsetCalculatorILi3EjESB_ILi1EjENS0_6memory12LoadWithCastILi3EEENSE_13StoreWithCastILi1EEEEEviT_T0_T2_T3_T4_T5_,"a",@progbits
	.sectionflags	@""
	.align	4
.nv.constant0._ZN2at6native27unrolled_elementwise_kernelIZZZNS0_28launch_masked_scatter_kernelERKNS_10TensorBaseES4_S4_S4_ENKUlvE_clEvENKUlvE8_clEvEUlbblE_St5arrayIPcLm4EELi4E23TrivialOffsetCalculatorILi3EjESB_ILi1EjENS0_6memory12LoadWithCastILi3EEENSE_13StoreWithCastILi1EEEEEviT_T0_T2_T3_T4_T5_:
	.zero		612


//--------------------- .nv.constant0._ZN2at6native18elementwise_kernelILi128ELi4EZNS0_22gpu_kernel_impl_nocastIZZZNS0_28launch_masked_scatter_kernelERKNS_10TensorBaseES5_S5_S5_ENKUlvE_clEvENKUlvE8_clEvEUlbblE_EEvRNS_18TensorIteratorBaseERKT_EUliE_EEviT1_ --------------------------
	.section	.nv.constant0._ZN2at6native18elementwise_kernelILi128ELi4EZNS0_22gpu_kernel_impl_nocastIZZZNS0_28launch_masked_scatter_kernelERKNS_10TensorBaseES5_S5_S5_ENKUlvE_clEvENKUlvE8_clEvEUlbblE_EEvRNS_18TensorIteratorBaseERKT_EUliE_EEviT1_,"a",@progbits
	.sectionflags	@""
	.align	4
.nv.constant0._ZN2at6native18elementwise_kernelILi128ELi4EZNS0_22gpu_kernel_impl_nocastIZZZNS0_28launch_masked_scatter_kernelERKNS_10TensorBaseES5_S5_S5_ENKUlvE_clEvENKUlvE8_clEvEUlbblE_EEvRNS_18TensorIteratorBaseERKT_EUliE_EEviT1_:
	.zero		1296


//--------------------- .nv.constant0._ZN2at6native27unrolled_elementwise_kernelIZZZNS0_28launch_masked_scatter_kernelERKNS_10TensorBaseES4_S4_S4_ENKUlvE_clEvENKUlvE8_clEvEUlbblE_St5arrayIPcLm4EELi4E23TrivialOffsetCalculatorILi3EjESB_ILi1EjENS0_6memory15LoadWithoutCastENSE_16StoreWithoutCastEEEviT_T0_T2_T3_T4_T5_ --------------------------
	.section	.nv.constant0._ZN2at6native27unrolled_elementwise_kernelIZZZNS0_28launch_masked_scatter_kernelERKNS_10TensorBaseES4_S4_S4_ENKUlvE_clEvENKUlvE8_clEvEUlbblE_St5arrayIPcLm4EELi4E23TrivialOffsetCalculatorILi3EjESB_ILi1EjENS0_6memory15LoadWithoutCastENSE_16StoreWithoutCastEEEviT_T0_T2_T3_T4_T5_,"a",@progbits
	.sectionflags	@""
	.align	4
.nv.constant0._ZN2at6native27unrolled_elementwise_kernelIZZZNS0_28launch_masked_scatter_kernelERKNS_10TensorBaseES4_S4_S4_ENKUlvE_clEvENKUlvE8_clEvEUlbblE_St5arrayIPcLm4EELi4E23TrivialOffsetCalculatorILi3EjESB_ILi1EjENS0_6memory15LoadWithoutCastENSE_16StoreWithoutCastEEEviT_T0_T2_T3_T4_T5_:
	.zero		588


//--------------------- .nv.constant0._ZN2at6native29vectorized_elementwise_kernelILi2EZZZNS0_28launch_masked_scatter_kernelERKNS_10TensorBaseES4_S4_S4_ENKUlvE_clEvENKUlvE8_clEvEUlbblE_St5arrayIPcLm4EEEEviT0_T1_ --------------------------
	.section	.nv.constant0._ZN2at6native29vectorized_elementwise_kernelILi2EZZZNS0_28launch_masked_scatter_kernelERKNS_10TensorBaseES4_S4_S4_ENKUlvE_clEvENKUlvE8_clEvEUlbblE_St5arrayIPcLm4EEEEviT0_T1_,"a",@progbits
	.sectionflags	@""
	.align	4
.nv.constant0._ZN2at6native29vectorized_elementwise_kernelILi2EZZZNS0_28launch_masked_scatter_kernelERKNS_10TensorBaseES4_S4_S4_ENKUlvE_clEvENKUlvE8_clEvEUlbblE_St5arrayIPcLm4EEEEviT0_T1_:
	.zero		584


//--------------------- .nv.constant0._ZN2at6native29vectorized_elementwise_kernelILi4EZZZNS0_28launch_masked_scatter_kernelERKNS_10TensorBaseES4_S4_S4_ENKUlvE_clEvENKUlvE8_clEvEUlbblE_St5arrayIPcLm4EEEEviT0_T1_ --------------------------
	.section	.nv.constant0._ZN2at6native29vectorized_elementwise_kernelILi4EZZZNS0_28launch_masked_scatter_kernelERKNS_10TensorBaseES4_S4_S4_ENKUlvE_clEvENKUlvE8_clEvEUlbblE_St5arrayIPcLm4EEEEviT0_T1_,"a",@progbits
	.sectionflags	@""
	.align	4
.nv.constant0._ZN2at6native29vectorized_elementwise_kernelILi4EZZZNS0_28launch_masked_scatter_kernelERKNS_10TensorBaseES4_S4_S4_ENKUlvE_clEvENKUlvE8_clEvEUlbblE_St5arrayIPcLm4EEEEviT0_T1_:
	.zero		584


//--------------------- .nv.constant0._ZN2at6native29vectorized_elementwise_kernelILi8EZZZNS0_28launch_masked_scatter_kernelERKNS_10TensorBaseES4_S4_S4_ENKUlvE_clEvENKUlvE8_clEvEUlbblE_St5arrayIPcLm4EEEEviT0_T1_ --------------------------
	.section	.nv.constant0._ZN2at6native29vectorized_elementwise_kernelILi8EZZZNS0_28launch_masked_scatter_kernelERKNS_10TensorBaseES4_S4_S4_ENKUlvE_clEvENKUlvE8_clEvEUlbblE_St5arrayIPcLm4EEEEviT0_T1_,"a",@progbits
	.sectionflags	@""
	.align	4
.nv.constant0._ZN2at6native29vectorized_elementwise_kernelILi8EZZZNS0_28launch_masked_scatter_kernelERKNS_10TensorBaseES4_S4_S4_ENKUlvE_clEvENKUlvE8_clEvEUlbblE_St5arrayIPcLm4EEEEviT0_T1_:
	.zero		584


//--------------------- .nv.constant0._ZN2at6native18elementwise_kernelILi128ELi4EZNS0_15gpu_kernel_implIZZZNS0_28launch_masked_scatter_kernelERKNS_10TensorBaseES5_S5_S5_ENKUlvE_clEvENKUlvE7_clEvEUlN3c107complexIfEEblE_EEvRNS_18TensorIteratorBaseERKT_EUliE_EEviT1_ --------------------------
	.section	.nv.constant0._ZN2at6native18elementwise_kernelILi128ELi4EZNS0_15gpu_kernel_implIZZZNS0_28launch_masked_scatter_kernelERKNS_10TensorBaseES5_S5_S5_ENKUlvE_clEvENKUlvE7_clEvEUlN3c107complexIfEEblE_EEvRNS_18TensorIteratorBaseERKT_EUliE_EEviT1_,"a",@progbits
	.sectionflags	@""
	.align	4
.nv.constant0._ZN2at6native18elementwise_kernelILi128ELi4EZNS0_15gpu_kernel_implIZZZNS0_28launch_masked_scatter_kernelERKNS_10TensorBaseES5_S5_S5_ENKUlvE_clEvENKUlvE7_clEvEUlN3c107complexIfEEblE_EEvRNS_18TensorIteratorBaseERKT_EUliE_EEviT1_:
	.zero		1304


//--------------------- .nv.constant0._ZN2at6native27unrolled_elementwise_kernelIZZZNS0_28launch_masked_scatter_kernelERKNS_10TensorBaseES4_S4_S4_ENKUlvE_clEvENKUlvE7_clEvEUlN3c107complexIfEEblE_St5arrayIPcLm4EELi4E23TrivialOffsetCalculatorILi3EjESE_ILi1EjENS0_6memory12LoadWithCastILi3EEENSH_13StoreWithCastILi1EEEEEviT_T0_T2_T3_T4_T5_ --------------------------
	.section	.nv.constant0._ZN2at6native27unrolled_elementwise_kernelIZZZNS0_28launch_masked_scatter_kernelERKNS_10TensorBaseES4_S4_S4_ENKUlvE_clEvENKUlvE7_clEvEUlN3c107complexIfEEblE_St5arrayIPcLm4EELi4E23TrivialOffsetCalculatorILi3EjESE_ILi1EjENS0_6memory12LoadWithCastILi3EEENSH_13StoreWithCastILi1EEEEEviT_T0_T2_T3_T4_T5_,"a",@progbits
	.sectionflags	@""
	.align	4
.nv.constant0._ZN2at6native27unrolled_elementwise_kernelIZZZNS0_28launch_masked_scatter_kernelERKNS_10TensorBaseES4_S4_S4_ENKUlvE_clEvENKUlvE7_clEvEUlN3c107complexIfEEblE_St5arrayIPcLm4EELi4E23TrivialOffsetCalculatorILi3EjESE_ILi1EjENS0_6memory12LoadWithCastILi3EEENSH_13StoreWithCastILi1EEEEEviT_T0_T2_T3_T4_T5_:
	.zero		612


//--------------------- .nv.constant0._ZN2at6native18elementwise_kernelILi128ELi2EZNS0_22gpu_kernel_impl_nocastIZZZNS0_28launch_masked_scatter_kernelERKNS_10TensorBaseES5_S5_S5_ENKUlvE_clEvENKUlvE7_clEvEUlN3c107complexIfEEblE_EEvRNS_18TensorIteratorBaseERKT_EUliE_EEviT1_ --------------------------
	.section	.nv.constant0._ZN2at6native18elementwise_kernelILi128ELi2EZNS0_22gpu_kernel_impl_nocastIZZZNS0_28launch_masked_scatter_kernelERKNS_10TensorBaseES5_S5_S5_ENKUlvE_clEvENKUlvE7_clEvEUlN3c107complexIfEEblE_EEvRNS_18TensorIteratorBaseERKT_EUliE_EEviT1_,"a",@progbits
	.sectionflags	@""
	.align	4
.nv.constant0._ZN2at6native18elementwise_kernelILi128ELi2EZNS0_22gpu_kernel_impl_nocastIZZZNS0_28launch_masked_scatter_kernelERKNS_10TensorBaseES5_S5_S5_ENKUlvE_clEvENKUlvE7_clEvEUlN3c107complexIfEEblE_EEvRNS_18TensorIteratorBaseERKT_EUliE_EEviT1_:
	.zero		1296


//--------------------- .nv.constant0._ZN2at6native27unrolled_elementwise_kernelIZZZNS0_28launch_masked_scatter_kernelERKNS_10TensorBaseES4_S4_S4_ENKUlvE_clEvENKUlvE7_clEvEUlN3c107complexIfEEblE_St5arrayIPcLm4EELi4E23TrivialOffsetCalculatorILi3EjESE_ILi1EjENS0_6memory15LoadWithoutCastENSH_16StoreWithoutCastEEEviT_T0_T2_T3_T4_T5_ --------------------------
	.section	.nv.constant0._ZN2at6native27unrolled_elementwise_kernelIZZZNS0_28launch_masked_scatter_kernelERKNS_10TensorBaseES4_S4_S4_ENKUlvE_clEvENKUlvE7_clEvEUlN3c107complexIfEEblE_St5arrayIPcLm4EELi4E23TrivialOffsetCalculatorILi3EjESE_ILi1EjENS0_6memory15LoadWithoutCastENSH_16StoreWithoutCastEEEviT_T0_T2_T3_T4_T5_,"a",@progbits
	.sectionflags	@""
	.align	4
.nv.constant0._ZN2at6native27unrolled_elementwise_kernelIZZZNS0_28launch_masked_scatter_kernelERKNS_10TensorBaseES4_S4_S4_ENKUlvE_clEvENKUlvE7_clEvEUlN3c107complexIfEEblE_St5arrayIPcLm4EELi4E23TrivialOffsetCalculatorILi3EjESE_ILi1EjENS0_6memory15LoadWithoutCastENSH_16StoreWithoutCastEEEviT_T0_T2_T3_T4_T5_:
	.zero		588


//--------------------- .nv.constant0._ZN2at6native29vectorized_elementwise_kernelILi2EZZZNS0_28launch_masked_scatter_kernelERKNS_10TensorBaseES4_S4_S4_ENKUlvE_clEvENKUlvE7_clEvEUlN3c107complexIfEEblE_St5arrayIPcLm4EEEEviT0_T1_ --------------------------
	.section	.nv.constant0._ZN2at6native29vectorized_elementwise_kernelILi2EZZZNS0_28launch_masked_scatter_kernelERKNS_10TensorBaseES4_S4_S4_ENKUlvE_clEvENKUlvE7_clEvEUlN3c107complexIfEEblE_St5arrayIPcLm4EEEEviT0_T1_,"a",@progbits
	.sectionflags	@""
	.align	4
.nv.constant0._ZN2at6native29vectorized_elementwise_kernelILi2EZZZNS0_28launch_masked_scatter_kernelERKNS_10TensorBaseES4_S4_S4_ENKUlvE_clEvENKUlvE7_clEvEUlN3c107complexIfEEblE_St5arrayIPcLm4EEEEviT0_T1_:
	.zero		584


//--------------------- .nv.constant0._ZN2at6native29vectorized_elementwise_kernelILi4EZZZNS0_28launch_masked_scatter_kernelERKNS_10TensorBaseES4_S4_S4_ENKUlvE_clEvENKUlvE7_clEvEUlN3c107complexIfEEblE_St5arrayIPcLm4EEEEviT0_T1_ --------------------------
	.section	.nv.constant0._ZN2at6native29vectorized_elementwise_kernelILi4EZZZNS0_28launch_masked_scatter_kernelERKNS_10TensorBaseES4_S4_S4_ENKUlvE_clEvENKUlvE7_clEvEUlN3c107complexIfEEblE_St5arrayIPcLm4EEEEviT0_T1_,"a",@progbits
	.sectionflags	@""
	.align	4
.nv.constant0._ZN2at6native29vectorized_elementwise_kernelILi4EZZZNS0_28launch_masked_scatter_kernelERKNS_10TensorBaseES4_S4_S4_ENKUlvE_clEvENKUlvE7_clEvEUlN3c107complexIfEEblE_St5arrayIPcLm4EEEEviT0_T1_:
	.zero		584


//--------------------- .nv.constant0._ZN2at6native29vectorized_elementwise_kernelILi8EZZZNS0_28launch_masked_scatter_kernelERKNS_10TensorBaseES4_S4_S4_ENKUlvE_clEvENKUlvE7_clEvEUlN3c107complexIfEEblE_St5arrayIPcLm4EEEEviT0_T1_ --------------------------
	.section	.nv.constant0._ZN2at6native29vectorized_elementwise_kernelILi8EZZZNS0_28launch_masked_scatter_kernelERKNS_10TensorBaseES4_S4_S4_ENKUlvE_clEvENKUlvE7_clEvEUlN3c107complexIfEEblE_St5arrayIPcLm4EEEEviT0_T1_,"a",@progbits
	.sectionflags	@""
	.align	4
.nv.constant0._ZN2at6native29vectorized_elementwise_kernelILi8EZZZNS0_28launch_masked_scatter_kernelERKNS_10TensorBaseES4_S4_S4_ENKUlvE_clEvENKUlvE7_clEvEUlN3c107complexIfEEblE_St5arrayIPcLm4EEEEviT0_T1_:
	.zero		584


//--------------------- .nv.constant0._ZN2at6native18elementwise_kernelILi128ELi4EZNS0_15gpu_kernel_implIZZZNS0_28launch_masked_scatter_kernelERKNS_10TensorBaseES5_S5_S5_ENKUlvE_clEvENKUlvE6_clEvEUlN3c107complexIdEEblE_EEvRNS_18TensorIteratorBaseERKT_EUliE_EEviT1_ --------------------------
	.section	.nv.constant0._ZN2at6native18elementwise_kernelILi128ELi4EZNS0_15gpu_kernel_implIZZZNS0_28launch_masked_scatter_kernelERKNS_10TensorBaseES5_S5_S5_ENKUlvE_clEvENKUlvE6_clEvEUlN3c107complexIdEEblE_EEvRNS_18TensorIteratorBaseERKT_EUliE_EEviT1_,"a",@progbits
	.sectionflags	@""
	.align	4
.nv.constant0._ZN2at6native18elementwise_kernelILi128ELi4EZNS0_15gpu_kernel_implIZZZNS0_28launch_masked_scatter_kernelERKNS_10TensorBaseES5_S5_S5_ENKUlvE_clEvENKUlvE6_clEvEUlN3c107complexIdEEblE_EEvRNS_18TensorIteratorBaseERKT_EUliE_EEviT1_:
	.zero		1304


//--------------------- .nv.constant0._ZN2at6native27unrolled_elementwise_kernelIZZZNS0_28launch_masked_scatter_kernelERKNS_10TensorBaseES4_S4_S4_ENKUlvE_clEvENKUlvE6_clEvEUlN3c107complexIdEEblE_St5arrayIPcLm4EELi4E23TrivialOffsetCalculatorILi3EjESE_ILi1EjENS0_6memory12LoadWithCastILi3EEENSH_13StoreWithCastILi1EEEEEviT_T0_T2_T3_T4_T5_ --------------------------
	.section	.nv.constant0._ZN2at6native27unrolled_elementwise_kernelIZZZNS0_28launch_masked_scatter_kernelERKNS_10TensorBaseES4_S4_S4_ENKUlvE_clEvENKUlvE6_clEvEUlN3c107complexIdEEblE_St5arrayIPcLm4EELi4E23TrivialOffsetCalculatorILi3EjESE_ILi1EjENS0_6memory12LoadWithCastILi3EEENSH_13StoreWithCastILi1EEEEEviT_T0_T2_T3_T4_T5_,"a",@progbits
	.sectionflags	@""
	.align	4
.nv.constant0._ZN2at6native27unrolled_elementwise_kernelIZZZNS0_28launch_masked_scatter_kernelERKNS_10TensorBaseES4_S4_S4_ENKUlvE_clEvENKUlvE6_clEvEUlN3c107complexIdEEblE_St5arrayIPcLm4EELi4E23TrivialOffsetCalculatorILi3EjESE_ILi1EjENS0_6memory12LoadWithCastILi3EEENSH_13StoreWithCastILi1EEEEEviT_T0_T2_T3_T4_T5_:
	.zero		612


//--------------------- .nv.constant0._ZN2at6native18elementwise_kernelILi128ELi2EZNS0_22gpu_kernel_impl_nocastIZZZNS0_28launch_masked_scatter_kernelERKNS_10TensorBaseES5_S5_S5_ENKUlvE_clEvENKUlvE6_clEvEUlN3c107complexIdEEblE_EEvRNS_18TensorIteratorBaseERKT_EUliE_EEviT1_ --------------------------
	.section	.nv.constant0._ZN2at6native18elementwise_kernelILi128ELi2EZNS0_22gpu_kernel_impl_nocastIZZZNS0_28launch_masked_scatter_kernelERKNS_10TensorBaseES5_S5_S5_ENKUlvE_clEvENKUlvE6_clEvEUlN3c107complexIdEEblE_EEvRNS_18TensorIteratorBaseERKT_EUliE_EEviT1_,"a",@progbits
	.sectionflags	@""
	.align	4
.nv.constant0._ZN2at6native18elementwise_kernelILi128ELi2EZNS0_22gpu_kernel_impl_nocastIZZZNS0_28launch_masked_scatter_kernelERKNS_10TensorBaseES5_S5_S5_ENKUlvE_clEvENKUlvE6_clEvEUlN3c107complexIdEEblE_EEvRNS_18TensorIteratorBaseERKT_EUliE_EEviT1_:
	.zero		1296


//--------------------- .nv.constant0._ZN2at6native27unrolled_elementwise_kernelIZZZNS0_28launch_masked_scatter_kernelERKNS_10TensorBaseES4_S4_S4_ENKUlvE_clEvENKUlvE6_clEvEUlN3c107complexIdEEblE_St5arrayIPcLm4EELi4E23TrivialOffsetCalculatorILi3EjESE_ILi1EjENS0_6memory15LoadWithoutCastENSH_16StoreWithoutCastEEEviT_T0_T2_T3_T4_T5_ --------------------------
	.section	.nv.constant0._ZN2at6native27unrolled_elementwise_kernelIZZZNS0_28launch_masked_scatter_kernelERKNS_10TensorBaseES4_S4_S4_ENKUlvE_clEvENKUlvE6_clEvEUlN3c107complexIdEEblE_St5arrayIPcLm4EELi4E23TrivialOffsetCalculatorILi3EjESE_ILi1EjENS0_6memory15LoadWithoutCastENSH_16StoreWithoutCastEEEviT_T0_T2_T3_T4_T5_,"a",@progbits
	.sectionflags	@""
	.align	4
.nv.constant0._ZN2at6native27unrolled_elementwise_kernelIZZZNS0_28launch_masked_scatter_kernelERKNS_10TensorBaseES4_S4_S4_ENKUlvE_clEvENKUlvE6_clEvEUlN3c107complexIdEEblE_St5arrayIPcLm4EELi4E23TrivialOffsetCalculatorILi3EjESE_ILi1EjENS0_6memory15LoadWithoutCastENSH_16StoreWithoutCastEEEviT_T0_T2_T3_T4_T5_:
	.zero		588


//--------------------- .nv.constant0._ZN2at6native29vectorized_elementwise_kernelILi2EZZZNS0_28launch_masked_scatter_kernelERKNS_10TensorBaseES4_S4_S4_ENKUlvE_clEvENKUlvE6_clEvEUlN3c107complexIdEEblE_St5arrayIPcLm4EEEEviT0_T1_ --------------------------
	.section	.nv.constant0._ZN2at6native29vectorized_elementwise_kernelILi2EZZZNS0_28launch_masked_scatter_kernelERKNS_10TensorBaseES4_S4_S4_ENKUlvE_clEvENKUlvE6_clEvEUlN3c107complexIdEEblE_St5arrayIPcLm4EEEEviT0_T1_,"a",@progbits
	.sectionflags	@""
	.align	4
.nv.constant0._ZN2at6native29vectorized_elementwise_kernelILi2EZZZNS0_28launch_masked_scatter_kernelERKNS_10TensorBaseES4_S4_S4_ENKUlvE_clEvENKUlvE6_clEvEUlN3c107complexIdEEblE_St5arrayIPcLm4EEEEviT0_T1_:
	.zero		584


//--------------------- .nv.constant0._ZN2at6native29vectorized_elementwise_kernelILi4EZZZNS0_28launch_masked_scatter_kernelERKNS_10TensorBaseES4_S4_S4_ENKUlvE_clEvENKUlvE6_clEvEUlN3c107complexIdEEblE_St5arrayIPcLm4EEEEviT0_T1_ --------------------------
	.section	.nv.constant0._ZN2at6native29vectorized_elementwise_kernelILi4EZZZNS0_28launch_masked_scatter_kernelERKNS_10TensorBaseES4_S4_S4_ENKUlvE_clEvENKUlvE6_clEvEUlN3c107complexIdEEblE_St5arrayIPcLm4EEEEviT0_T1_,"a",@progbits
	.sectionflags	@""
	.align	4
.nv.constant0._ZN2at6native29vectorized_elementwise_kernelILi4EZZZNS0_28launch_masked_scatter_kernelERKNS_10TensorBaseES4_S4_S4_ENKUlvE_clEvENKUlvE6_clEvEUlN3c107complexIdEEblE_St5arrayIPcLm4EEEEviT0_T1_:
	.zero		584


//--------------------- .nv.constant0._ZN2at6native29vectorized_elementwise_kernelILi8EZZZNS0_28launch_masked_scatter_kernelERKNS_10TensorBaseES4_S4_S4_ENKUlvE_clEvENKUlvE6_clEvEUlN3c107complexIdEEblE_St5arrayIPcLm4EEEEviT0_T1_ --------------------------
	.section	.nv.constant0._ZN2at6native29vectorized_elementwise_kernelILi8EZZZNS0_28launch_masked_scatter_kernelERKNS_10TensorBaseES4_S4_S4_ENKUlvE_clEvENKUlvE6_clEvEUlN3c107complexIdEEblE_St5arrayIPcLm4EEEEviT0_T1_,"a",@progbits
	.sectionflags	@""
	.align	4
.nv.constant0._ZN2at6native29vectorized_elementwise_kernelILi8EZZZNS0_28launch_masked_scatter_kernelERKNS_10TensorBaseES4_S4_S4_ENKUlvE_clEvENKUlvE6_clEvEUlN3c107complexIdEEblE_St5arrayIPcLm4EEEEviT0_T1_:
	.zero		584


//--------------------- .nv.constant0._ZN2at6native18elementwise_kernelILi128ELi4EZNS0_15gpu_kernel_implIZZZNS0_28launch_masked_scatter_kernelERKNS_10TensorBaseES5_S5_S5_ENKUlvE_clEvENKUlvE5_clEvEUlfblE_EEvRNS_18TensorIteratorBaseERKT_EUliE_EEviT1_ --------------------------
	.section	.nv.constant0._ZN2at6native18elementwise_kernelILi128ELi4EZNS0_15gpu_kernel_implIZZZNS0_28launch_masked_scatter_kernelERKNS_10TensorBaseES5_S5_S5_ENKUlvE_clEvENKUlvE5_clEvEUlfblE_EEvRNS_18TensorIteratorBaseERKT_EUliE_EEviT1_,"a",@progbits
	.sectionflags	@""
	.align	4
.nv.constant0._ZN2at6native18elementwise_kernelILi128ELi4EZNS0_15gpu_kernel_implIZZZNS0_28launch_masked_scatter_kernelERKNS_10TensorBaseES5_S5_S5_ENKUlvE_clEvENKUlvE5_clEvEUlfblE_EEvRNS_18TensorIteratorBaseERKT_EUliE_EEviT1_:
	.zero		1304


//--------------------- .nv.constant0._ZN2at6native27unrolled_elementwise_kernelIZZZNS0_28launch_masked_scatter_kernelERKNS_10TensorBaseES4_S4_S4_ENKUlvE_clEvENKUlvE5_clEvEUlfblE_St5arrayIPcLm4EELi4E23TrivialOffsetCalculatorILi3EjESB_ILi1EjENS0_6memory12LoadWithCastILi3EEENSE_13StoreWithCastILi1EEEEEviT_T0_T2_T3_T4_T5_ --------------------------
	.section	.nv.constant0._ZN2at6native27unrolled_elementwise_kernelIZZZNS0_28launch_masked_scatter_kernelERKNS_10TensorBaseES4_S4_S4_ENKUlvE_clEvENKUlvE5_clEvEUlfblE_St5arrayIPcLm4EELi4E23TrivialOffsetCalculatorILi3EjESB_ILi1EjENS0_6memory12LoadWithCastILi3EEENSE_13StoreWithCastILi1EEEEEviT_T0_T2_T3_T4_T5_,"a",@progbits
	.sectionflags	@""
	.align	4
.nv.constant0._ZN2at6native27unrolled_elementwise_kernelIZZZNS0_28launch_masked_scatter_kernelERKNS_10TensorBaseES4_S4_S4_ENKUlvE_clEvENKUlvE5_clEvEUlfblE_St5arrayIPcLm4EELi4E23TrivialOffsetCalculatorILi3EjESB_ILi1EjENS0_6memory12LoadWithCastILi3EEENSE_13StoreWithCastILi1EEEEEviT_T0_T2_T3_T4_T5_:
	.zero		612


//--------------------- .nv.constant0._ZN2at6native18elementwise_kernelILi128ELi2EZNS0_22gpu_kernel_impl_nocastIZZZNS0_28launch_masked_scatter_kernelERKNS_10TensorBaseES5_S5_S5_ENKUlvE_clEvENKUlvE5_clEvEUlfblE_EEvRNS_18TensorIteratorBaseERKT_EUliE_EEviT1_ --------------------------
	.section	.nv.constant0._ZN2at6native18elementwise_kernelILi128ELi2EZNS0_22gpu_kernel_impl_nocastIZZZNS0_28launch_masked_scatter_kernelERKNS_10TensorBaseES5_S5_S5_ENKUlvE_clEvENKUlvE5_clEvEUlfblE_EEvRNS_18TensorIteratorBaseERKT_EUliE_EEviT1_,"a",@progbits
	.sectionflags	@""
	.align	4
.nv.constant0._ZN2at6native18elementwise_kernelILi128ELi2EZNS0_22gpu_kernel_impl_nocastIZZZNS0_28launch_masked_scatter_kernelERKNS_10TensorBaseES5_S5_S5_ENKUlvE_clEvENKUlvE5_clEvEUlfblE_EEvRNS_18TensorIteratorBaseERKT_EUliE_EEviT1_:
	.zero		1296


//--------------------- .nv.constant0._ZN2at6native27unrolled_elementwise_kernelIZZZNS0_28launch_masked_scatter_kernelERKNS_10TensorBaseES4_S4_S4_ENKUlvE_clEvENKUlvE5_clEvEUlfblE_St5arrayIPcLm4EELi4E23TrivialOffsetCalculatorILi3EjESB_ILi1EjENS0_6memory15LoadWithoutCastENSE_16StoreWithoutCastEEEviT_T0_T2_T3_T4_T5_ --------------------------
	.section	.nv.constant0._ZN2at6native27unrolled_elementwise_kernelIZZZNS0_28launch_masked_scatter_kernelERKNS_10TensorBaseES4_S4_S4_ENKUlvE_clEvENKUlvE5_clEvEUlfblE_St5arrayIPcLm4EELi4E23TrivialOffsetCalculatorILi3EjESB_ILi1EjENS0_6memory15LoadWithoutCastENSE_16StoreWithoutCastEEEviT_T0_T2_T3_T4_T5_,"a",@progbits
	.sectionflags	@""
	.align	4
.nv.constant0._ZN2at6native27unrolled_elementwise_kernelIZZZNS0_28launch_masked_scatter_kernelERKNS_10TensorBaseES4_S4_S4_ENKUlvE_clEvENKUlvE5_clEvEUlfblE_St5arrayIPcLm4EELi4E23TrivialOffsetCalculatorILi3EjESB_ILi1EjENS0_6memory15LoadWithoutCastENSE_16StoreWithoutCastEEEviT_T0_T2_T3_T4_T5_:
	.zero		588


//--------------------- .nv.constant0._ZN2at6native29vectorized_elementwise_kernelILi2EZZZNS0_28launch_masked_scatter_kernelERKNS_10TensorBaseES4_S4_S4_ENKUlvE_clEvENKUlvE5_clEvEUlfblE_St5arrayIPcLm4EEEEviT0_T1_ --------------------------
	.section	.nv.constant0._ZN2at6native29vectorized_elementwise_kernelILi2EZZZNS0_28launch_masked_scatter_kernelERKNS_10TensorBaseES4_S4_S4_ENKUlvE_clEvENKUlvE5_clEvEUlfblE_St5arrayIPcLm4EEEEviT0_T1_,"a",@progbits
	.sectionflags	@""
	.align	4
.nv.constant0._ZN2at6native29vectorized_elementwise_kernelILi2EZZZNS0_28launch_masked_scatter_kernelERKNS_10TensorBaseES4_S4_S4_ENKUlvE_clEvENKUlvE5_clEvEUlfblE_St5arrayIPcLm4EEEEviT0_T1_:
	.zero		584


//--------------------- .nv.constant0._ZN2at6native29vectorized_elementwise_kernelILi4EZZZNS0_28launch_masked_scatter_kernelERKNS_10TensorBaseES4_S4_S4_ENKUlvE_clEvENKUlvE5_clEvEUlfblE_St5arrayIPcLm4EEEEviT0_T1_ --------------------------
	.section	.nv.constant0._ZN2at6native29vectorized_elementwise_kernelILi4EZZZNS0_28launch_masked_scatter_kernelERKNS_10TensorBaseES4_S4_S4_ENKUlvE_clEvENKUlvE5_clEvEUlfblE_St5arrayIPcLm4EEEEviT0_T1_,"a",@progbits
	.sectionflags	@""
	.align	4
.nv.constant0._ZN2at6native29vectorized_elementwise_kernelILi4EZZZNS0_28launch_masked_scatter_kernelERKNS_10TensorBaseES4_S4_S4_ENKUlvE_clEvENKUlvE5_clEvEUlfblE_St5arrayIPcLm4EEEEviT0_T1_:
	.zero		584


//--------------------- .nv.constant0._ZN2at6native29vectorized_elementwise_kernelILi8EZZZNS0_28launch_masked_scatter_kernelERKNS_10TensorBaseES4_S4_S4_ENKUlvE_clEvENKUlvE5_clEvEUlfblE_St5arrayIPcLm4EEEEviT0_T1_ --------------------------
	.section	.nv.constant0._ZN2at6native29vectorized_elementwise_kernelILi8EZZZNS0_28launch_masked_scatter_kernelERKNS_10TensorBaseES4_S4_S4_ENKUlvE_clEvENKUlvE5_clEvEUlfblE_St5arrayIPcLm4EEEEviT0_T1_,"a",@progbits
	.sectionflags	@""
	.align	4
.nv.constant0._ZN2at6native29vectorized_elementwise_kernelILi8EZZZNS0_28launch_masked_scatter_kernelERKNS_10TensorBaseES4_S4_S4_ENKUlvE_clEvENKUlvE5_clEvEUlfblE_St5arrayIPcLm4EEEEviT0_T1_:
	.zero		584


//--------------------- .nv.constant0._ZN2at6native18elementwise_kernelILi128ELi4EZNS0_15gpu_kernel_implIZZZNS0_28launch_masked_scatter_kernelERKNS_10TensorBaseES5_S5_S5_ENKUlvE_clEvENKUlvE4_clEvEUldblE_EEvRNS_18TensorIteratorBaseERKT_EUliE_EEviT1_ --------------------------
	.section	.nv.constant0._ZN2at6native18elementwise_kernelILi128ELi4EZNS0_15gpu_kernel_implIZZZNS0_28launch_masked_scatter_kernelERKNS_10TensorBaseES5_S5_S5_ENKUlvE_clEvENKUlvE4_clEvEUldblE_EEvRNS_18TensorIteratorBaseERKT_EUliE_EEviT1_,"a",@progbits
	.sectionflags	@""
	.align	4
.nv.constant0._ZN2at6native18elementwise_kernelILi128ELi4EZNS0_15gpu_kernel_implIZZZNS0_28launch_masked_scatter_kernelERKNS_10TensorBaseES5_S5_S5_ENKUlvE_clEvENKUlvE4_clEvEUldblE_EEvRNS_18TensorIteratorBaseERKT_EUliE_EEviT1_:
	.zero		1304


//--------------------- .nv.constant0._ZN2at6native27unrolled_elementwise_kernelIZZZNS0_28launch_masked_scatter_kernelERKNS_10TensorBaseES4_S4_S4_ENKUlvE_clEvENKUlvE4_clEvEUldblE_St5arrayIPcLm4EELi4E23TrivialOffsetCalculatorILi3EjESB_ILi1EjENS0_6memory12LoadWithCastILi3EEENSE_13StoreWithCastILi1EEEEEviT_T0_T2_T3_T4_T5_ --------------------------
	.section	.nv.constant0._ZN2at6native27unrolled_elementwise_kernelIZZZNS0_28launch_masked_scatter_kernelERKNS_10TensorBaseES4_S4_S4_ENKUlvE_clEvENKUlvE4_clEvEUldblE_St5arrayIPcLm4EELi4E23TrivialOffsetCalculatorILi3EjESB_ILi1EjENS0_6memory12LoadWithCastILi3EEENSE_13StoreWithCastILi1EEEEEviT_T0_T2_T3_T4_T5_,"a",@progbits
	.sectionflags	@""
	.align	4
.nv.constant0._ZN2at6native27unrolled_elementwise_kernelIZZZNS0_28launch_masked_scatter_kernelERKNS_10TensorBaseES4_S4_S4_ENKUlvE_clEvENKUlvE4_clEvEUldblE_St5arrayIPcLm4EELi4E23TrivialOffsetCalculatorILi3EjESB_ILi1EjENS0_6memory12LoadWithCastILi3EEENSE_13StoreWithCastILi1EEEEEviT_T0_T2_T3_T4_T5_:
	.zero		612


//--------------------- .nv.constant0._ZN2at6native18elementwise_kernelILi128ELi2EZNS0_22gpu_kernel_impl_nocastIZZZNS0_28launch_masked_scatter_kernelERKNS_10TensorBaseES5_S5_S5_ENKUlvE_clEvENKUlvE4_clEvEUldblE_EEvRNS_18TensorIteratorBaseERKT_EUliE_EEviT1_ --------------------------
	.section	.nv.constant0._ZN2at6native18elementwise_kernelILi128ELi2EZNS0_22gpu_kernel_impl_nocastIZZZNS0_28launch_masked_scatter_kernelERKNS_10TensorBaseES5_S5_S5_ENKUlvE_clEvENKUlvE4_clEvEUldblE_EEvRNS_18TensorIteratorBaseERKT_EUliE_EEviT1_,"a",@progbits
	.sectionflags	@""
	.align	4
.nv.constant0._ZN2at6native18elementwise_kernelILi128ELi2EZNS0_22gpu_kernel_impl_nocastIZZZNS0_28launch_masked_scatter_kernelERKNS_10TensorBaseES5_S5_S5_ENKUlvE_clEvENKUlvE4_clEvEUldblE_EEvRNS_18TensorIteratorBaseERKT_EUliE_EEviT1_:
	.zero		1296


//--------------------- .nv.constant0._ZN2at6native27unrolled_elementwise_kernelIZZZNS0_28launch_masked_scatter_kernelERKNS_10TensorBaseES4_S4_S4_ENKUlvE_clEvENKUlvE4_clEvEUldblE_St5arrayIPcLm4EELi4E23TrivialOffsetCalculatorILi3EjESB_ILi1EjENS0_6memory15LoadWithoutCastENSE_16StoreWithoutCastEEEviT_T0_T2_T3_T4_T5_ --------------------------
	.section	.nv.constant0._ZN2at6native27unrolled_elementwise_kernelIZZZNS0_28launch_masked_scatter_kernelERKNS_10TensorBaseES4_S4_S4_ENKUlvE_clEvENKUlvE4_clEvEUldblE_St5arrayIPcLm4EELi4E23TrivialOffsetCalculatorILi3EjESB_ILi1EjENS0_6memory15LoadWithoutCastENSE_16StoreWithoutCastEEEviT_T0_T2_T3_T4_T5_,"a",@progbits
	.sectionflags	@""
	.align	4
.nv.constant0._ZN2at6native27unrolled_elementwise_kernelIZZZNS0_28launch_masked_scatter_kernelERKNS_10TensorBaseES4_S4_S4_ENKUlvE_clEvENKUlvE4_clEvEUldblE_St5arrayIPcLm4EELi4E23TrivialOffsetCalculatorILi3EjESB_ILi1EjENS0_6memory15LoadWithoutCastENSE_16StoreWithoutCastEEEviT_T0_T2_T3_T4_T5_:
	.zero		588


//--------------------- .nv.constant0._ZN2at6native29vectorized_elementwise_kernelILi2EZZZNS0_28launch_masked_scatter_kernelERKNS_10TensorBaseES4_S4_S4_ENKUlvE_clEvENKUlvE4_clEvEUldblE_St5arrayIPcLm4EEEEviT0_T1_ --------------------------
	.section	.nv.constant0._ZN2at6native29vectorized_elementwise_kernelILi2EZZZNS0_28launch_masked_scatter_kernelERKNS_10TensorBaseES4_S4_S4_ENKUlvE_clEvENKUlvE4_clEvEUldblE_St5arrayIPcLm4EEEEviT0_T1_,"a",@progbits
	.sectionflags	@""
	.align	4
.nv.constant0._ZN2at6native29vectorized_elementwise_kernelILi2EZZZNS0_28launch_masked_scatter_kernelERKNS_10TensorBaseES4_S4_S4_ENKUlvE_clEvENKUlvE4_clEvEUldblE_St5arrayIPcLm4EEEEviT0_T1_:
	.zero		584


//--------------------- .nv.constant0._ZN2at6native29vectorized_elementwise_kernelILi4EZZZNS0_28launch_masked_scatter_kernelERKNS_10TensorBaseES4_S4_S4_ENKUlvE_clEvENKUlvE4_clEvEUldblE_St5arrayIPcLm4EEEEviT0_T1_ --------------------------
	.section	.nv.constant0._ZN2at6native29vectorized_elementwise_kernelILi4EZZZNS0_28launch_masked_scatter_kernelERKNS_10TensorBaseES4_S4_S4_ENKUlvE_clEvENKUlvE4_clEvEUldblE_St5arrayIPcLm4EEEEviT0_T1_,"a",@progbits
	.sectionflags	@""
	.align	4
.nv.constant0._ZN2at6native29vectorized_elementwise_kernelILi4EZZZNS0_28launch_masked_scatter_kernelERKNS_10TensorBaseES4_S4_S4_ENKUlvE_clEvENKUlvE4_clEvEUldblE_St5arrayIPcLm4EEEEviT0_T1_:
	.zero		584


//--------------------- .nv.constant0._ZN2at6native29vectorized_elementwise_kernelILi8EZZZNS0_28launch_masked_scatter_kernelERKNS_10TensorBaseES4_S4_S4_ENKUlvE_clEvENKUlvE4_clEvEUldblE_St5arrayIPcLm4EEEEviT0_T1_ --------------------------
	.section	.nv.constant0._ZN2at6native29vectorized_elementwise_kernelILi8EZZZNS0_28launch_masked_scatter_kernelERKNS_10TensorBaseES4_S4_S4_ENKUlvE_clEvENKUlvE4_clEvEUldblE_St5arrayIPcLm4EEEEviT0_T1_,"a",@progbits
	.sectionflags	@""
	.align	4
.nv.constant0._ZN2at6native29vectorized_elementwise_kernelILi8EZZZNS0_28launch_masked_scatter_kernelERKNS_10TensorBaseES4_S4_S4_ENKUlvE_clEvENKUlvE4_clEvEUldblE_St5arrayIPcLm4EEEEviT0_T1_:
	.zero		584


//--------------------- .nv.constant0._ZN2at6native18elementwise_kernelILi128ELi4EZNS0_15gpu_kernel_implIZZZNS0_28launch_masked_scatter_kernelERKNS_10TensorBaseES5_S5_S5_ENKUlvE_clEvENKUlvE3_clEvEUlsblE_EEvRNS_18TensorIteratorBaseERKT_EUliE_EEviT1_ --------------------------
	.section	.nv.constant0._ZN2at6native18elementwise_kernelILi128ELi4EZNS0_15gpu_kernel_implIZZZNS0_28launch_masked_scatter_kernelERKNS_10TensorBaseES5_S5_S5_ENKUlvE_clEvENKUlvE3_clEvEUlsblE_EEvRNS_18TensorIteratorBaseERKT_EUliE_EEviT1_,"a",@progbits
	.sectionflags	@""
	.align	4
.nv.constant0._ZN2at6native18elementwise_kernelILi128ELi4EZNS0_15gpu_kernel_implIZZZNS0_28launch_masked_scatter_kernelERKNS_10TensorBaseES5_S5_S5_ENKUlvE_clEvENKUlvE3_clEvEUlsblE_EEvRNS_18TensorIteratorBaseERKT_EUliE_EEviT1_:
	.zero		1304


//--------------------- .nv.constant0._ZN2at6native27unrolled_elementwise_kernelIZZZNS0_28launch_masked_scatter_kernelERKNS_10TensorBaseES4_S4_S4_ENKUlvE_clEvENKUlvE3_clEvEUlsblE_St5arrayIPcLm4EELi4E23TrivialOffsetCalculatorILi3EjESB_ILi1EjENS0_6memory12LoadWithCastILi3EEENSE_13StoreWithCastILi1EEEEEviT_T0_T2_T3_T4_T5_ --------------------------
	.section	.nv.constant0._ZN2at6native27unrolled_elementwise_kernelIZZZNS0_28launch_masked_scatter_kernelERKNS_10TensorBaseES4_S4_S4_ENKUlvE_clEvENKUlvE3_clEvEUlsblE_St5arrayIPcLm4EELi4E23TrivialOffsetCalculatorILi3EjESB_ILi1EjENS0_6memory12LoadWithCastILi3EEENSE_13StoreWithCastILi1EEEEEviT_T0_T2_T3_T4_T5_,"a",@progbits
	.sectionflags	@""
	.align	4
.nv.constant0._ZN2at6native27unrolled_elementwise_kernelIZZZNS0_28launch_masked_scatter_kernelERKNS_10TensorBaseES4_S4_S4_ENKUlvE_clEvENKUlvE3_clEvEUlsblE_St5arrayIPcLm4EELi4E23TrivialOffsetCalculatorILi3EjESB_ILi1EjENS0_6memory12LoadWithCastILi3EEENSE_13StoreWithCastILi1EEEEEviT_T0_T2_T3_T4_T5_:
	.zero		612


//--------------------- .nv.constant0._ZN2at6native18elementwise_kernelILi128ELi4EZNS0_22gpu_kernel_impl_nocastIZZZNS0_28launch_masked_scatter_kernelERKNS_10TensorBaseES5_S5_S5_ENKUlvE_clEvENKUlvE3_clEvEUlsblE_EEvRNS_18TensorIteratorBaseERKT_EUliE_EEviT1_ --------------------------
	.section	.nv.constant0._ZN2at6native18elementwise_kernelILi128ELi4EZNS0_22gpu_kernel_impl_nocastIZZZNS0_28launch_masked_scatter_kernelERKNS_10TensorBaseES5_S5_S5_ENKUlvE_clEvENKUlvE3_clEvEUlsblE_EEvRNS_18TensorIteratorBaseERKT_EUliE_EEviT1_,"a",@progbits
	.sectionflags	@""
	.align	4
.nv.constant0._ZN2at6native18elementwise_kernelILi128ELi4EZNS0_22gpu_kernel_impl_nocastIZZZNS0_28launch_masked_scatter_kernelERKNS_10TensorBaseES5_S5_S5_ENKUlvE_clEvENKUlvE3_clEvEUlsblE_EEvRNS_18TensorIteratorBaseERKT_EUliE_EEviT1_:
	.zero		1296


//--------------------- .nv.constant0._ZN2at6native27unrolled_elementwise_kernelIZZZNS0_28launch_masked_scatter_kernelERKNS_10TensorBaseES4_S4_S4_ENKUlvE_clEvENKUlvE3_clEvEUlsblE_St5arrayIPcLm4EELi4E23TrivialOffsetCalculatorILi3EjESB_ILi1EjENS0_6memory15LoadWithoutCastENSE_16StoreWithoutCastEEEviT_T0_T2_T3_T4_T5_ --------------------------
	.section	.nv.constant0._ZN2at6native27unrolled_elementwise_kernelIZZZNS0_28launch_masked_scatter_kernelERKNS_10TensorBaseES4_S4_S4_ENKUlvE_clEvENKUlvE3_clEvEUlsblE_St5arrayIPcLm4EELi4E23TrivialOffsetCalculatorILi3EjESB_ILi1EjENS0_6memory15LoadWithoutCastENSE_16StoreWithoutCastEEEviT_T0_T2_T3_T4_T5_,"a",@progbits
	.sectionflags	@""
	.align	4
.nv.constant0._ZN2at6native27unrolled_elementwise_kernelIZZZNS0_28launch_masked_scatter_kernelERKNS_10TensorBaseES4_S4_S4_ENKUlvE_clEvENKUlvE3_clEvEUlsblE_St5arrayIPcLm4EELi4E23TrivialOffsetCalculatorILi3EjESB_ILi1EjENS0_6memory15LoadWithoutCastENSE_16StoreWithoutCastEEEviT_T0_T2_T3_T4_T5_:
	.zero		588


//--------------------- .nv.constant0._ZN2at6native29vectorized_elementwise_kernelILi2EZZZNS0_28launch_masked_scatter_kernelERKNS_10TensorBaseES4_S4_S4_ENKUlvE_clEvENKUlvE3_clEvEUlsblE_St5arrayIPcLm4EEEEviT0_T1_ --------------------------
	.section	.nv.constant0._ZN2at6native29vectorized_elementwise_kernelILi2EZZZNS0_28launch_masked_scatter_kernelERKNS_10TensorBaseES4_S4_S4_ENKUlvE_clEvENKUlvE3_clEvEUlsblE_St5arrayIPcLm4EEEEviT0_T1_,"a",@progbits
	.sectionflags	@""
	.align	4
.nv.constant0._ZN2at6native29vectorized_elementwise_kernelILi2EZZZNS0_28launch_masked_scatter_kernelERKNS_10TensorBaseES4_S4_S4_ENKUlvE_clEvENKUlvE3_clEvEUlsblE_St5arrayIPcLm4EEEEviT0_T1_:
	.zero		584


//--------------------- .nv.constant0._ZN2at6native29vectorized_elementwise_kernelILi4EZZZNS0_28launch_masked_scatter_kernelERKNS_10TensorBaseES4_S4_S4_ENKUlvE_clEvENKUlvE3_clEvEUlsblE_St5arrayIPcLm4EEEEviT0_T1_ --------------------------
	.section	.nv.constant0._ZN2at6native29vectorized_elementwise_kernelILi4EZZZNS0_28launch_masked_scatter_kernelERKNS_10TensorBaseES4_S4_S4_ENKUlvE_clEvENKUlvE3_clEvEUlsblE_St5arrayIPcLm4EEEEviT0_T1_,"a",@progbits
	.sectionflags	@""
	.align	4
.nv.constant0._ZN2at6native29vectorized_elementwise_kernelILi4EZZZNS0_28launch_masked_scatter_kernelERKNS_10TensorBaseES4_S4_S4_ENKUlvE_clEvENKUlvE3_clEvEUlsblE_St5arrayIPcLm4EEEEviT0_T1_:
	.zero		584


//--------------------- .nv.constant0._ZN2at6native29vectorized_elementwise_kernelILi8EZZZNS0_28launch_masked_scatter_kernelERKNS_10TensorBaseES4_S4_S4_ENKUlvE_clEvENKUlvE3_clEvEUlsblE_St5arrayIPcLm4EEEEviT0_T1_ --------------------------
	.section	.nv.constant0._ZN2at6native29vectorized_elementwise_kernelILi8EZZZNS0_28launch_masked_scatter_kernelERKNS_10TensorBaseES4_S4_S4_ENKUlvE_clEvENKUlvE3_clEvEUlsblE_St5arrayIPcLm4EEEEviT0_T1_,"a",@progbits
	.sectionflags	@""
	.align	4
.nv.constant0._ZN2at6native29vectorized_elementwise_kernelILi8EZZZNS0_28launch_masked_scatter_kernelERKNS_10TensorBaseES4_S4_S4_ENKUlvE_clEvENKUlvE3_clEvEUlsblE_St5arrayIPcLm4EEEEviT0_T1_:
	.zero		584


//--------------------- .nv.constant0._ZN2at6native18elementwise_kernelILi128ELi4EZNS0_15gpu_kernel_implIZZZNS0_28launch_masked_scatter_kernelERKNS_10TensorBaseES5_S5_S5_ENKUlvE_clEvENKUlvE2_clEvEUllblE_EEvRNS_18TensorIteratorBaseERKT_EUliE_EEviT1_ --------------------------
	.section	.nv.constant0._ZN2at6native18elementwise_kernelILi128ELi4EZNS0_15gpu_kernel_implIZZZNS0_28launch_masked_scatter_kernelERKNS_10TensorBaseES5_S5_S5_ENKUlvE_clEvENKUlvE2_clEvEUllblE_EEvRNS_18TensorIteratorBaseERKT_EUliE_EEviT1_,"a",@progbits
	.sectionflags	@""
	.align	4
.nv.constant0._ZN2at6native18elementwise_kernelILi128ELi4EZNS0_15gpu_kernel_implIZZZNS0_28launch_masked_scatter_kernelERKNS_10TensorBaseES5_S5_S5_ENKUlvE_clEvENKUlvE2_clEvEUllblE_EEvRNS_18TensorIteratorBaseERKT_EUliE_EEviT1_:
	.zero		1304


//--------------------- .nv.constant0._ZN2at6native27unrolled_elementwise_kernelIZZZNS0_28launch_masked_scatter_kernelERKNS_10TensorBaseES4_S4_S4_ENKUlvE_clEvENKUlvE2_clEvEUllblE_St5arrayIPcLm4EELi4E23TrivialOffsetCalculatorILi3EjESB_ILi1EjENS0_6memory12LoadWithCastILi3EEENSE_13StoreWithCastILi1EEEEEviT_T0_T2_T3_T4_T5_ --------------------------
	.section	.nv.constant0._ZN2at6native27unrolled_elementwise_kernelIZZZNS0_28launch_masked_scatter_kernelERKNS_10TensorBaseES4_S4_S4_ENKUlvE_clEvENKUlvE2_clEvEUllblE_St5arrayIPcLm4EELi4E23TrivialOffsetCalculatorILi3EjESB_ILi1EjENS0_6memory12LoadWithCastILi3EEENSE_13StoreWithCastILi1EEEEEviT_T0_T2_T3_T4_T5_,"a",@progbits
	.sectionflags	@""
	.align	4
.nv.constant0._ZN2at6native27unrolled_elementwise_kernelIZZZNS0_28launch_masked_scatter_kernelERKNS_10TensorBaseES4_S4_S4_ENKUlvE_clEvENKUlvE2_clEvEUllblE_St5arrayIPcLm4EELi4E23TrivialOffsetCalculatorILi3EjESB_ILi1EjENS0_6memory12LoadWithCastILi3EEENSE_13StoreWithCastILi1EEEEEviT_T0_T2_T3_T4_T5_:
	.zero		612


//--------------------- .nv.constant0._ZN2at6native18elementwise_kernelILi128ELi2EZNS0_22gpu_kernel_impl_nocastIZZZNS0_28launch_masked_scatter_kernelERKNS_10TensorBaseES5_S5_S5_ENKUlvE_clEvENKUlvE2_clEvEUllblE_EEvRNS_18TensorIteratorBaseERKT_EUliE_EEviT1_ --------------------------
	.section	.nv.constant0._ZN2at6native18elementwise_kernelILi128ELi2EZNS0_22gpu_kernel_impl_nocastIZZZNS0_28launch_masked_scatter_kernelERKNS_10TensorBaseES5_S5_S5_ENKUlvE_clEvENKUlvE2_clEvEUllblE_EEvRNS_18TensorIteratorBaseERKT_EUliE_EEviT1_,"a",@progbits
	.sectionflags	@""
	.align	4
.nv.constant0._ZN2at6native18elementwise_kernelILi128ELi2EZNS0_22gpu_kernel_impl_nocastIZZZNS0_28launch_masked_scatter_kernelERKNS_10TensorBaseES5_S5_S5_ENKUlvE_clEvENKUlvE2_clEvEUllblE_EEvRNS_18TensorIteratorBaseERKT_EUliE_EEviT1_:
	.zero		1296


//--------------------- .nv.constant0._ZN2at6native27unrolled_elementwise_kernelIZZZNS0_28launch_masked_scatter_kernelERKNS_10TensorBaseES4_S4_S4_ENKUlvE_clEvENKUlvE2_clEvEUllblE_St5arrayIPcLm4EELi4E23TrivialOffsetCalculatorILi3EjESB_ILi1EjENS0_6memory15LoadWithoutCastENSE_16StoreWithoutCastEEEviT_T0_T2_T3_T4_T5_ --------------------------
	.section	.nv.constant0._ZN2at6native27unrolled_elementwise_kernelIZZZNS0_28launch_masked_scatter_kernelERKNS_10TensorBaseES4_S4_S4_ENKUlvE_clEvENKUlvE2_clEvEUllblE_St5arrayIPcLm4EELi4E23TrivialOffsetCalculatorILi3EjESB_ILi1EjENS0_6memory15LoadWithoutCastENSE_16StoreWithoutCastEEEviT_T0_T2_T3_T4_T5_,"a",@progbits
	.sectionflags	@""
	.align	4
.nv.constant0._ZN2at6native27unrolled_elementwise_kernelIZZZNS0_28launch_masked_scatter_kernelERKNS_10TensorBaseES4_S4_S4_ENKUlvE_clEvENKUlvE2_clEvEUllblE_St5arrayIPcLm4EELi4E23TrivialOffsetCalculatorILi3EjESB_ILi1EjENS0_6memory15LoadWithoutCastENSE_16StoreWithoutCastEEEviT_T0_T2_T3_T4_T5_:
	.zero		588


//--------------------- .nv.constant0._ZN2at6native29vectorized_elementwise_kernelILi2EZZZNS0_28launch_masked_scatter_kernelERKNS_10TensorBaseES4_S4_S4_ENKUlvE_clEvENKUlvE2_clEvEUllblE_St5arrayIPcLm4EEEEviT0_T1_ --------------------------
	.section	.nv.constant0._ZN2at6native29vectorized_elementwise_kernelILi2EZZZNS0_28launch_masked_scatter_kernelERKNS_10TensorBaseES4_S4_S4_ENKUlvE_clEvENKUlvE2_clEvEUllblE_St5arrayIPcLm4EEEEviT0_T1_,"a",@progbits
	.sectionflags	@""
	.align	4
.nv.constant0._ZN2at6native29vectorized_elementwise_kernelILi2EZZZNS0_28launch_masked_scatter_kernelERKNS_10TensorBaseES4_S4_S4_ENKUlvE_clEvENKUlvE2_clEvEUllblE_St5arrayIPcLm4EEEEviT0_T1_:
	.zero		584


//--------------------- .nv.constant0._ZN2at6native29vectorized_elementwise_kernelILi4EZZZNS0_28launch_masked_scatter_kernelERKNS_10TensorBaseES4_S4_S4_ENKUlvE_clEvENKUlvE2_clEvEUllblE_St5arrayIPcLm4EEEEviT0_T1_ --------------------------
	.section	.nv.constant0._ZN2at6native29vectorized_elementwise_kernelILi4EZZZNS0_28launch_masked_scatter_kernelERKNS_10TensorBaseES4_S4_S4_ENKUlvE_clEvENKUlvE2_clEvEUllblE_St5arrayIPcLm4EEEEviT0_T1_,"a",@progbits
	.sectionflags	@""
	.align	4
.nv.constant0._ZN2at6native29vectorized_elementwise_kernelILi4EZZZNS0_28launch_masked_scatter_kernelERKNS_10TensorBaseES4_S4_S4_ENKUlvE_clEvENKUlvE2_clEvEUllblE_St5arrayIPcLm4EEEEviT0_T1_:
	.zero		584


//--------------------- .nv.constant0._ZN2at6native29vectorized_elementwise_kernelILi8EZZZNS0_28launch_masked_scatter_kernelERKNS_10TensorBaseES4_S4_S4_ENKUlvE_clEvENKUlvE2_clEvEUllblE_St5arrayIPcLm4EEEEviT0_T1_ --------------------------
	.section	.nv.constant0._ZN2at6native29vectorized_elementwise_kernelILi8EZZZNS0_28launch_masked_scatter_kernelERKNS_10TensorBaseES4_S4_S4_ENKUlvE_clEvENKUlvE2_clEvEUllblE_St5arrayIPcLm4EEEEviT0_T1_,"a",@progbits
	.sectionflags	@""
	.align	4
.nv.constant0._ZN2at6native29vectorized_elementwise_kernelILi8EZZZNS0_28launch_masked_scatter_kernelERKNS_10TensorBaseES4_S4_S4_ENKUlvE_clEvENKUlvE2_clEvEUllblE_St5arrayIPcLm4EEEEviT0_T1_:
	.zero		584


//--------------------- .nv.constant0._ZN2at6native18elementwise_kernelILi128ELi4EZNS0_15gpu_kernel_implIZZZNS0_28launch_masked_scatter_kernelERKNS_10TensorBaseES5_S5_S5_ENKUlvE_clEvENKUlvE1_clEvEUliblE_EEvRNS_18TensorIteratorBaseERKT_EUliE_EEviT1_ --------------------------
	.section	.nv.constant0._ZN2at6native18elementwise_kernelILi128ELi4EZNS0_15gpu_kernel_implIZZZNS0_28launch_masked_scatter_kernelERKNS_10TensorBaseES5_S5_S5_ENKUlvE_clEvENKUlvE1_clEvEUliblE_EEvRNS_18TensorIteratorBaseERKT_EUliE_EEviT1_,"a",@progbits
	.sectionflags	@""
	.align	4
.nv.constant0._ZN2at6native18elementwise_kernelILi128ELi4EZNS0_15gpu_kernel_implIZZZNS0_28launch_masked_scatter_kernelERKNS_10TensorBaseES5_S5_S5_ENKUlvE_clEvENKUlvE1_clEvEUliblE_EEvRNS_18TensorIteratorBaseERKT_EUliE_EEviT1_:
	.zero		1304


//--------------------- .nv.constant0._ZN2at6native27unrolled_elementwise_kernelIZZZNS0_28launch_masked_scatter_kernelERKNS_10TensorBaseES4_S4_S4_ENKUlvE_clEvENKUlvE1_clEvEUliblE_St5arrayIPcLm4EELi4E23TrivialOffsetCalculatorILi3EjESB_ILi1EjENS0_6memory12LoadWithCastILi3EEENSE_13StoreWithCastILi1EEEEEviT_T0_T2_T3_T4_T5_ --------------------------
	.section	.nv.constant0._ZN2at6native27unrolled_elementwise_kernelIZZZNS0_28launch_masked_scatter_kernelERKNS_10TensorBaseES4_S4_S4_ENKUlvE_clEvENKUlvE1_clEvEUliblE_St5arrayIPcLm4EELi4E23TrivialOffsetCalculatorILi3EjESB_ILi1EjENS0_6memory12LoadWithCastILi3EEENSE_13StoreWithCastILi1EEEEEviT_T0_T2_T3_T4_T5_,"a",@progbits
	.sectionflags	@""
	.align	4
.nv.constant0._ZN2at6native27unrolled_elementwise_kernelIZZZNS0_28launch_masked_scatter_kernelERKNS_10TensorBaseES4_S4_S4_ENKUlvE_clEvENKUlvE1_clEvEUliblE_St5arrayIPcLm4EELi4E23TrivialOffsetCalculatorILi3EjESB_ILi1EjENS0_6memory12LoadWithCastILi3EEENSE_13StoreWithCastILi1EEEEEviT_T0_T2_T3_T4_T5_:
	.zero		612


//--------------------- .nv.constant0._ZN2at6native18elementwise_kernelILi128ELi2EZNS0_22gpu_kernel_impl_nocastIZZZNS0_28launch_masked_scatter_kernelERKNS_10TensorBaseES5_S5_S5_ENKUlvE_clEvENKUlvE1_clEvEUliblE_EEvRNS_18TensorIteratorBaseERKT_EUliE_EEviT1_ --------------------------
	.section	.nv.constant0._ZN2at6native18elementwise_kernelILi128ELi2EZNS0_22gpu_kernel_impl_nocastIZZZNS0_28launch_masked_scatter_kernelERKNS_10TensorBaseES5_S5_S5_ENKUlvE_clEvENKUlvE1_clEvEUliblE_EEvRNS_18TensorIteratorBaseERKT_EUliE_EEviT1_,"a",@progbits
	.sectionflags	@""
	.align	4
.nv.constant0._ZN2at6native18elementwise_kernelILi128ELi2EZNS0_22gpu_kernel_impl_nocastIZZZNS0_28launch_masked_scatter_kernelERKNS_10TensorBaseES5_S5_S5_ENKUlvE_clEvENKUlvE1_clEvEUliblE_EEvRNS_18TensorIteratorBaseERKT_EUliE_EEviT1_:
	.zero		1296


//--------------------- .nv.constant0._ZN2at6native27unrolled_elementwise_kernelIZZZNS0_28launch_masked_scatter_kernelERKNS_10TensorBaseES4_S4_S4_ENKUlvE_clEvENKUlvE1_clEvEUliblE_St5arrayIPcLm4EELi4E23TrivialOffsetCalculatorILi3EjESB_ILi1EjENS0_6memory15LoadWithoutCastENSE_16StoreWithoutCastEEEviT_T0_T2_T3_T4_T5_ --------------------------
	.section	.nv.constant0._ZN2at6native27unrolled_elementwise_kernelIZZZNS0_28launch_masked_scatter_kernelERKNS_10TensorBaseES4_S4_S4_ENKUlvE_clEvENKUlvE1_clEvEUliblE_St5arrayIPcLm4EELi4E23TrivialOffsetCalculatorILi3EjESB_ILi1EjENS0_6memory15LoadWithoutCastENSE_16StoreWithoutCastEEEviT_T0_T2_T3_T4_T5_,"a",@progbits
	.sectionflags	@""
	.align	4
.nv.constant0._ZN2at6native27unrolled_elementwise_kernelIZZZNS0_28launch_masked_scatter_kernelERKNS_10TensorBaseES4_S4_S4_ENKUlvE_clEvENKUlvE1_clEvEUliblE_St5arrayIPcLm4EELi4E23TrivialOffsetCalculatorILi3EjESB_ILi1EjENS0_6memory15LoadWithoutCastENSE_16StoreWithoutCastEEEviT_T0_T2_T3_T4_T5_:
	.zero		588


//--------------------- .nv.constant0._ZN2at6native29vectorized_elementwise_kernelILi2EZZZNS0_28launch_masked_scatter_kernelERKNS_10TensorBaseES4_S4_S4_ENKUlvE_clEvENKUlvE1_clEvEUliblE_St5arrayIPcLm4EEEEviT0_T1_ --------------------------
	.section	.nv.constant0._ZN2at6native29vectorized_elementwise_kernelILi2EZZZNS0_28launch_masked_scatter_kernelERKNS_10TensorBaseES4_S4_S4_ENKUlvE_clEvENKUlvE1_clEvEUliblE_St5arrayIPcLm4EEEEviT0_T1_,"a",@progbits
	.sectionflags	@""
	.align	4
.nv.constant0._ZN2at6native29vectorized_elementwise_kernelILi2EZZZNS0_28launch_masked_scatter_kernelERKNS_10TensorBaseES4_S4_S4_ENKUlvE_clEvENKUlvE1_clEvEUliblE_St5arrayIPcLm4EEEEviT0_T1_:
	.zero		584


//--------------------- .nv.constant0._ZN2at6native29vectorized_elementwise_kernelILi4EZZZNS0_28launch_masked_scatter_kernelERKNS_10TensorBaseES4_S4_S4_ENKUlvE_clEvENKUlvE1_clEvEUliblE_St5arrayIPcLm4EEEEviT0_T1_ --------------------------
	.section	.nv.constant0._ZN2at6native29vectorized_elementwise_kernelILi4EZZZNS0_28launch_masked_scatter_kernelERKNS_10TensorBaseES4_S4_S4_ENKUlvE_clEvENKUlvE1_clEvEUliblE_St5arrayIPcLm4EEEEviT0_T1_,"a",@progbits
	.sectionflags	@""
	.align	4
.nv.constant0._ZN2at6native29vectorized_elementwise_kernelILi4EZZZNS0_28launch_masked_scatter_kernelERKNS_10TensorBaseES4_S4_S4_ENKUlvE_clEvENKUlvE1_clEvEUliblE_St5arrayIPcLm4EEEEviT0_T1_:
	.zero		584


//--------------------- .nv.constant0._ZN2at6native29vectorized_elementwise_kernelILi8EZZZNS0_28launch_masked_scatter_kernelERKNS_10TensorBaseES4_S4_S4_ENKUlvE_clEvENKUlvE1_clEvEUliblE_St5arrayIPcLm4EEEEviT0_T1_ --------------------------
	.section	.nv.constant0._ZN2at6native29vectorized_elementwise_kernelILi8EZZZNS0_28launch_masked_scatter_kernelERKNS_10TensorBaseES4_S4_S4_ENKUlvE_clEvENKUlvE1_clEvEUliblE_St5arrayIPcLm4EEEEviT0_T1_,"a",@progbits
	.sectionflags	@""
	.align	4
.nv.constant0._ZN2at6native29vectorized_elementwise_kernelILi8EZZZNS0_28launch_masked_scatter_kernelERKNS_10TensorBaseES4_S4_S4_ENKUlvE_clEvENKUlvE1_clEvEUliblE_St5arrayIPcLm4EEEEviT0_T1_:
	.zero		584


//--------------------- .nv.constant0._ZN2at6native18elementwise_kernelILi128ELi4EZNS0_15gpu_kernel_implIZZZNS0_28launch_masked_scatter_kernelERKNS_10TensorBaseES5_S5_S5_ENKUlvE_clEvENKUlvE0_clEvEUlablE_EEvRNS_18TensorIteratorBaseERKT_EUliE_EEviT1_ --------------------------
	.section	.nv.constant0._ZN2at6native18elementwise_kernelILi128ELi4EZNS0_15gpu_kernel_implIZZZNS0_28launch_masked_scatter_kernelERKNS_10TensorBaseES5_S5_S5_ENKUlvE_clEvENKUlvE0_clEvEUlablE_EEvRNS_18TensorIteratorBaseERKT_EUliE_EEviT1_,"a",@progbits
	.sectionflags	@""
	.align	4
.nv.constant0._ZN2at6native18elementwise_kernelILi128ELi4EZNS0_15gpu_kernel_implIZZZNS0_28launch_masked_scatter_kernelERKNS_10TensorBaseES5_S5_S5_ENKUlvE_clEvENKUlvE0_clEvEUlablE_EEvRNS_18TensorIteratorBaseERKT_EUliE_EEviT1_:
	.zero		1304


//--------------------- .nv.constant0._ZN2at6native27unrolled_elementwise_kernelIZZZNS0_28launch_masked_scatter_kernelERKNS_10TensorBaseES4_S4_S4_ENKUlvE_clEvENKUlvE0_clEvEUlablE_St5arrayIPcLm4EELi4E23TrivialOffsetCalculatorILi3EjESB_ILi1EjENS0_6memory12LoadWithCastILi3EEENSE_13StoreWithCastILi1EEEEEviT_T0_T2_T3_T4_T5_ --------------------------
	.section	.nv.constant0._ZN2at6native27unrolled_elementwise_kernelIZZZNS0_28launch_masked_scatter_kernelERKNS_10TensorBaseES4_S4_S4_ENKUlvE_clEvENKUlvE0_clEvEUlablE_St5arrayIPcLm4EELi4E23TrivialOffsetCalculatorILi3EjESB_ILi1EjENS0_6memory12LoadWithCastILi3EEENSE_13StoreWithCastILi1EEEEEviT_T0_T2_T3_T4_T5_,"a",@progbits
	.sectionflags	@""
	.align	4
.nv.constant0._ZN2at6native27unrolled_elementwise_kernelIZZZNS0_28launch_masked_scatter_kernelERKNS_10TensorBaseES4_S4_S4_ENKUlvE_clEvENKUlvE0_clEvEUlablE_St5arrayIPcLm4EELi4E23TrivialOffsetCalculatorILi3EjESB_ILi1EjENS0_6memory12LoadWithCastILi3EEENSE_13StoreWithCastILi1EEEEEviT_T0_T2_T3_T4_T5_:
	.zero		612


//--------------------- .nv.constant0._ZN2at6native18elementwise_kernelILi128ELi4EZNS0_22gpu_kernel_impl_nocastIZZZNS0_28launch_masked_scatter_kernelERKNS_10TensorBaseES5_S5_S5_ENKUlvE_clEvENKUlvE0_clEvEUlablE_EEvRNS_18TensorIteratorBaseERKT_EUliE_EEviT1_ --------------------------
	.section	.nv.constant0._ZN2at6native18elementwise_kernelILi128ELi4EZNS0_22gpu_kernel_impl_nocastIZZZNS0_28launch_masked_scatter_kernelERKNS_10TensorBaseES5_S5_S5_ENKUlvE_clEvENKUlvE0_clEvEUlablE_EEvRNS_18TensorIteratorBaseERKT_EUliE_EEviT1_,"a",@progbits
	.sectionflags	@""
	.align	4
.nv.constant0._ZN2at6native18elementwise_kernelILi128ELi4EZNS0_22gpu_kernel_impl_nocastIZZZNS0_28launch_masked_scatter_kernelERKNS_10TensorBaseES5_S5_S5_ENKUlvE_clEvENKUlvE0_clEvEUlablE_EEvRNS_18TensorIteratorBaseERKT_EUliE_EEviT1_:
	.zero		1296


//--------------------- .nv.constant0._ZN2at6native27unrolled_elementwise_kernelIZZZNS0_28launch_masked_scatter_kernelERKNS_10TensorBaseES4_S4_S4_ENKUlvE_clEvENKUlvE0_clEvEUlablE_St5arrayIPcLm4EELi4E23TrivialOffsetCalculatorILi3EjESB_ILi1EjENS0_6memory15LoadWithoutCastENSE_16StoreWithoutCastEEEviT_T0_T2_T3_T4_T5_ --------------------------
	.section	.nv.constant0._ZN2at6native27unrolled_elementwise_kernelIZZZNS0_28launch_masked_scatter_kernelERKNS_10TensorBaseES4_S4_S4_ENKUlvE_clEvENKUlvE0_clEvEUlablE_St5arrayIPcLm4EELi4E23TrivialOffsetCalculatorILi3EjESB_ILi1EjENS0_6memory15LoadWithoutCastENSE_16StoreWithoutCastEEEviT_T0_T2_T3_T4_T5_,"a",@progbits
	.sectionflags	@""
	.align	4
.nv.constant0._ZN2at6native27unrolled_elementwise_kernelIZZZNS0_28launch_masked_scatter_kernelERKNS_10TensorBaseES4_S4_S4_ENKUlvE_clEvENKUlvE0_clEvEUlablE_St5arrayIPcLm4EELi4E23TrivialOffsetCalculatorILi3EjESB_ILi1EjENS0_6memory15LoadWithoutCastENSE_16StoreWithoutCastEEEviT_T0_T2_T3_T4_T5_:
	.zero		588


//--------------------- .nv.constant0._ZN2at6native29vectorized_elementwise_kernelILi2EZZZNS0_28launch_masked_scatter_kernelERKNS_10TensorBaseES4_S4_S4_ENKUlvE_clEvENKUlvE0_clEvEUlablE_St5arrayIPcLm4EEEEviT0_T1_ --------------------------
	.section	.nv.constant0._ZN2at6native29vectorized_elementwise_kernelILi2EZZZNS0_28launch_masked_scatter_kernelERKNS_10TensorBaseES4_S4_S4_ENKUlvE_clEvENKUlvE0_clEvEUlablE_St5arrayIPcLm4EEEEviT0_T1_,"a",@progbits
	.sectionflags	@""
	.align	4
.nv.constant0._ZN2at6native29vectorized_elementwise_kernelILi2EZZZNS0_28launch_masked_scatter_kernelERKNS_10TensorBaseES4_S4_S4_ENKUlvE_clEvENKUlvE0_clEvEUlablE_St5arrayIPcLm4EEEEviT0_T1_:
	.zero		584


//--------------------- .nv.constant0._ZN2at6native29vectorized_elementwise_kernelILi4EZZZNS0_28launch_masked_scatter_kernelERKNS_10TensorBaseES4_S4_S4_ENKUlvE_clEvENKUlvE0_clEvEUlablE_St5arrayIPcLm4EEEEviT0_T1_ --------------------------
	.section	.nv.constant0._ZN2at6native29vectorized_elementwise_kernelILi4EZZZNS0_28launch_masked_scatter_kernelERKNS_10TensorBaseES4_S4_S4_ENKUlvE_clEvENKUlvE0_clEvEUlablE_St5arrayIPcLm4EEEEviT0_T1_,"a",@progbits
	.sectionflags	@""
	.align	4
.nv.constant0._ZN2at6native29vectorized_elementwise_kernelILi4EZZZNS0_28launch_masked_scatter_kernelERKNS_10TensorBaseES4_S4_S4_ENKUlvE_clEvENKUlvE0_clEvEUlablE_St5arrayIPcLm4EEEEviT0_T1_:
	.zero		584


//--------------------- .nv.constant0._ZN2at6native29vectorized_elementwise_kernelILi8EZZZNS0_28launch_masked_scatter_kernelERKNS_10TensorBaseES4_S4_S4_ENKUlvE_clEvENKUlvE0_clEvEUlablE_St5arrayIPcLm4EEEEviT0_T1_ --------------------------
	.section	.nv.constant0._ZN2at6native29vectorized_elementwise_kernelILi8EZZZNS0_28launch_masked_scatter_kernelERKNS_10TensorBaseES4_S4_S4_ENKUlvE_clEvENKUlvE0_clEvEUlablE_St5arrayIPcLm4EEEEviT0_T1_,"a",@progbits
	.sectionflags	@""
	.align	4
.nv.constant0._ZN2at6native29vectorized_elementwise_kernelILi8EZZZNS0_28launch_masked_scatter_kernelERKNS_10TensorBaseES4_S4_S4_ENKUlvE_clEvENKUlvE0_clEvEUlablE_St5arrayIPcLm4EEEEviT0_T1_:
	.zero		584


//--------------------- .nv.constant0._ZN2at6native18elementwise_kernelILi128ELi4EZNS0_15gpu_kernel_implIZZZNS0_28launch_masked_scatter_kernelERKNS_10TensorBaseES5_S5_S5_ENKUlvE_clEvENKUlvE_clEvEUlhblE_EEvRNS_18TensorIteratorBaseERKT_EUliE_EEviT1_ --------------------------
	.section	.nv.constant0._ZN2at6native18elementwise_kernelILi128ELi4EZNS0_15gpu_kernel_implIZZZNS0_28launch_masked_scatter_kernelERKNS_10TensorBaseES5_S5_S5_ENKUlvE_clEvENKUlvE_clEvEUlhblE_EEvRNS_18TensorIteratorBaseERKT_EUliE_EEviT1_,"a",@progbits
	.sectionflags	@""
	.align	4
.nv.constant0._ZN2at6native18elementwise_kernelILi128ELi4EZNS0_15gpu_kernel_implIZZZNS0_28launch_masked_scatter_kernelERKNS_10TensorBaseES5_S5_S5_ENKUlvE_clEvENKUlvE_clEvEUlhblE_EEvRNS_18TensorIteratorBaseERKT_EUliE_EEviT1_:
	.zero		1304


//--------------------- .nv.constant0._ZN2at6native27unrolled_elementwise_kernelIZZZNS0_28launch_masked_scatter_kernelERKNS_10TensorBaseES4_S4_S4_ENKUlvE_clEvENKUlvE_clEvEUlhblE_St5arrayIPcLm4EELi4E23TrivialOffsetCalculatorILi3EjESB_ILi1EjENS0_6memory12LoadWithCastILi3EEENSE_13StoreWithCastILi1EEEEEviT_T0_T2_T3_T4_T5_ --------------------------
	.section	.nv.constant0._ZN2at6native27unrolled_elementwise_kernelIZZZNS0_28launch_masked_scatter_kernelERKNS_10TensorBaseES4_S4_S4_ENKUlvE_clEvENKUlvE_clEvEUlhblE_St5arrayIPcLm4EELi4E23TrivialOffsetCalculatorILi3EjESB_ILi1EjENS0_6memory12LoadWithCastILi3EEENSE_13StoreWithCastILi1EEEEEviT_T0_T2_T3_T4_T5_,"a",@progbits
	.sectionflags	@""
	.align	4
.nv.constant0._ZN2at6native27unrolled_elementwise_kernelIZZZNS0_28launch_masked_scatter_kernelERKNS_10TensorBaseES4_S4_S4_ENKUlvE_clEvENKUlvE_clEvEUlhblE_St5arrayIPcLm4EELi4E23TrivialOffsetCalculatorILi3EjESB_ILi1EjENS0_6memory12LoadWithCastILi3EEENSE_13StoreWithCastILi1EEEEEviT_T0_T2_T3_T4_T5_:
	.zero		612


//--------------------- .nv.constant0._ZN2at6native18elementwise_kernelILi128ELi4EZNS0_22gpu_kernel_impl_nocastIZZZNS0_28launch_masked_scatter_kernelERKNS_10TensorBaseES5_S5_S5_ENKUlvE_clEvENKUlvE_clEvEUlhblE_EEvRNS_18TensorIteratorBaseERKT_EUliE_EEviT1_ --------------------------
	.section	.nv.constant0._ZN2at6native18elementwise_kernelILi128ELi4EZNS0_22gpu_kernel_impl_nocastIZZZNS0_28launch_masked_scatter_kernelERKNS_10TensorBaseES5_S5_S5_ENKUlvE_clEvENKUlvE_clEvEUlhblE_EEvRNS_18TensorIteratorBaseERKT_EUliE_EEviT1_,"a",@progbits
	.sectionflags	@""
	.align	4
.nv.constant0._ZN2at6native18elementwise_kernelILi128ELi4EZNS0_22gpu_kernel_impl_nocastIZZZNS0_28launch_masked_scatter_kernelERKNS_10TensorBaseES5_S5_S5_ENKUlvE_clEvENKUlvE_clEvEUlhblE_EEvRNS_18TensorIteratorBaseERKT_EUliE_EEviT1_:
	.zero		1296


//--------------------- .nv.constant0._ZN2at6native27unrolled_elementwise_kernelIZZZNS0_28launch_masked_scatter_kernelERKNS_10TensorBaseES4_S4_S4_ENKUlvE_clEvENKUlvE_clEvEUlhblE_St5arrayIPcLm4EELi4E23TrivialOffsetCalculatorILi3EjESB_ILi1EjENS0_6memory15LoadWithoutCastENSE_16StoreWithoutCastEEEviT_T0_T2_T3_T4_T5_ --------------------------
	.section	.nv.constant0._ZN2at6native27unrolled_elementwise_kernelIZZZNS0_28launch_masked_scatter_kernelERKNS_10TensorBaseES4_S4_S4_ENKUlvE_clEvENKUlvE_clEvEUlhblE_St5arrayIPcLm4EELi4E23TrivialOffsetCalculatorILi3EjESB_ILi1EjENS0_6memory15LoadWithoutCastENSE_16StoreWithoutCastEEEviT_T0_T2_T3_T4_T5_,"a",@progbits
	.sectionflags	@""
	.align	4
.nv.constant0._ZN2at6native27unrolled_elementwise_kernelIZZZNS0_28launch_masked_scatter_kernelERKNS_10TensorBaseES4_S4_S4_ENKUlvE_clEvENKUlvE_clEvEUlhblE_St5arrayIPcLm4EELi4E23TrivialOffsetCalculatorILi3EjESB_ILi1EjENS0_6memory15LoadWithoutCastENSE_16StoreWithoutCastEEEviT_T0_T2_T3_T4_T5_:
	.zero		588


//--------------------- .nv.constant0._ZN2at6native29vectorized_elementwise_kernelILi2EZZZNS0_28launch_masked_scatter_kernelERKNS_10TensorBaseES4_S4_S4_ENKUlvE_clEvENKUlvE_clEvEUlhblE_St5arrayIPcLm4EEEEviT0_T1_ --------------------------
	.section	.nv.constant0._ZN2at6native29vectorized_elementwise_kernelILi2EZZZNS0_28launch_masked_scatter_kernelERKNS_10TensorBaseES4_S4_S4_ENKUlvE_clEvENKUlvE_clEvEUlhblE_St5arrayIPcLm4EEEEviT0_T1_,"a",@progbits
	.sectionflags	@""
	.align	4
.nv.constant0._ZN2at6native29vectorized_elementwise_kernelILi2EZZZNS0_28launch_masked_scatter_kernelERKNS_10TensorBaseES4_S4_S4_ENKUlvE_clEvENKUlvE_clEvEUlhblE_St5arrayIPcLm4EEEEviT0_T1_:
	.zero		584


//--------------------- .nv.constant0._ZN2at6native29vectorized_elementwise_kernelILi4EZZZNS0_28launch_masked_scatter_kernelERKNS_10TensorBaseES4_S4_S4_ENKUlvE_clEvENKUlvE_clEvEUlhblE_St5arrayIPcLm4EEEEviT0_T1_ --------------------------
	.section	.nv.constant0._ZN2at6native29vectorized_elementwise_kernelILi4EZZZNS0_28launch_masked_scatter_kernelERKNS_10TensorBaseES4_S4_S4_ENKUlvE_clEvENKUlvE_clEvEUlhblE_St5arrayIPcLm4EEEEviT0_T1_,"a",@progbits
	.sectionflags	@""
	.align	4
.nv.constant0._ZN2at6native29vectorized_elementwise_kernelILi4EZZZNS0_28launch_masked_scatter_kernelERKNS_10TensorBaseES4_S4_S4_ENKUlvE_clEvENKUlvE_clEvEUlhblE_St5arrayIPcLm4EEEEviT0_T1_:
	.zero		584


//--------------------- .nv.constant0._ZN2at6native29vectorized_elementwise_kernelILi8EZZZNS0_28launch_masked_scatter_kernelERKNS_10TensorBaseES4_S4_S4_ENKUlvE_clEvENKUlvE_clEvEUlhblE_St5arrayIPcLm4EEEEviT0_T1_ --------------------------
	.section	.nv.constant0._ZN2at6native29vectorized_elementwise_kernelILi8EZZZNS0_28launch_masked_scatter_kernelERKNS_10TensorBaseES4_S4_S4_ENKUlvE_clEvENKUlvE_clEvEUlhblE_St5arrayIPcLm4EEEEviT0_T1_,"a",@progbits
	.sectionflags	@""
	.align	4
.nv.constant0._ZN2at6native29vectorized_elementwise_kernelILi8EZZZNS0_28launch_masked_scatter_kernelERKNS_10TensorBaseES4_S4_S4_ENKUlvE_clEvENKUlvE_clEvEUlhblE_St5arrayIPcLm4EEEEviT0_T1_:
	.zero		584


//--------------------- .nv.constant0._ZN2at6native24index_elementwise_kernelILi128ELi4EZNS0_20cuda_take_put_kernelIN3c108BFloat16ElZZZZZNS0_11take_kernelERNS_14TensorIteratorERKNS_10TensorBaseEENKUlvE_clEvENKUlvE10_clEvENKUlvE_clEvENKUlvE0_clEvEUlRS4_lE_EEvS6_S9_RKT1_EUliE_EEvlSG_ --------------------------
	.section	.nv.constant0._ZN2at6native24index_elementwise_kernelILi128ELi4EZNS0_20cuda_take_put_kernelIN3c108BFloat16ElZZZZZNS0_11take_kernelERNS_14TensorIteratorERKNS_10TensorBaseEENKUlvE_clEvENKUlvE10_clEvENKUlvE_clEvENKUlvE0_clEvEUlRS4_lE_EEvS6_S9_RKT1_EUliE_EEvlSG_,"a",@progbits
	.sectionflags	@""
	.align	4
.nv.constant0._ZN2at6native24index_elementwise_kernelILi128ELi4EZNS0_20cuda_take_put_kernelIN3c108BFloat16ElZZZZZNS0_11take_kernelERNS_14TensorIteratorERKNS_10TensorBaseEENKUlvE_clEvENKUlvE10_clEvENKUlvE_clEvENKUlvE0_clEvEUlRS4_lE_EEvS6_S9_RKT1_EUliE_EEvlSG_:
	.zero		1488


//--------------------- .nv.constant0._ZN2at6native24index_elementwise_kernelILi128ELi4EZNS0_20cuda_take_put_kernelIN3c108BFloat16EiZZZZZNS0_11take_kernelERNS_14TensorIteratorERKNS_10TensorBaseEENKUlvE_clEvENKUlvE10_clEvENKUlvE_clEvENKUlvE_clEvEUlRS4_iE_EEvS6_S9_RKT1_EUliE_EEvlSG_ --------------------------
	.section	.nv.constant0._ZN2at6native24index_elementwise_kernelILi128ELi4EZNS0_20cuda_take_put_kernelIN3c108BFloat16EiZZZZZNS0_11take_kernelERNS_14TensorIteratorERKNS_10TensorBaseEENKUlvE_clEvENKUlvE10_clEvENKUlvE_clEvENKUlvE_clEvEUlRS4_iE_EEvS6_S9_RKT1_EUliE_EEvlSG_,"a",@progbits
	.sectionflags	@""
	.align	4
.nv.constant0._ZN2at6native24index_elementwise_kernelILi128ELi4EZNS0_20cuda_take_put_kernelIN3c108BFloat16EiZZZZZNS0_11take_kernelERNS_14TensorIteratorERKNS_10TensorBaseEENKUlvE_clEvENKUlvE10_clEvENKUlvE_clEvENKUlvE_clEvEUlRS4_iE_EEvS6_S9_RKT1_EUliE_EEvlSG_:
	.zero		1480


//--------------------- .nv.constant0._ZN2at6native24index_elementwise_kernelILi128ELi4EZNS0_20cuda_take_put_kernelIblZZZZZNS0_11take_kernelERNS_14TensorIteratorERKNS_10TensorBaseEENKUlvE_clEvENKUlvE9_clEvENKUlvE_clEvENKUlvE0_clEvEUlRblE_EEvS4_S7_RKT1_EUliE_EEvlSE_ --------------------------
	.section	.nv.constant0._ZN2at6native24index_elementwise_kernelILi128ELi4EZNS0_20cuda_take_put_kernelIblZZZZZNS0_11take_kernelERNS_14TensorIteratorERKNS_10TensorBaseEENKUlvE_clEvENKUlvE9_clEvENKUlvE_clEvENKUlvE0_clEvEUlRblE_EEvS4_S7_RKT1_EUliE_EEvlSE_,"a",@progbits
	.sectionflags	@""
	.align	4
.nv.constant0._ZN2at6native24index_elementwise_kernelILi128ELi4EZNS0_20cuda_take_put_kernelIblZZZZZNS0_11take_kernelERNS_14TensorIteratorERKNS_10TensorBaseEENKUlvE_clEvENKUlvE9_clEvENKUlvE_clEvENKUlvE0_clEvEUlRblE_EEvS4_S7_RKT1_EUliE_EEvlSE_:
	.zero		1488


//--------------------- .nv.constant0._ZN2at6native24index_elementwise_kernelILi128ELi4EZNS0_20cuda_take_put_kernelIbiZZZZZNS0_11take_kernelERNS_14TensorIteratorERKNS_10TensorBaseEENKUlvE_clEvENKUlvE9_clEvENKUlvE_clEvENKUlvE_clEvEUlRbiE_EEvS4_S7_RKT1_EUliE_EEvlSE_ --------------------------
	.section	.nv.constant0._ZN2at6native24index_elementwise_kernelILi128ELi4EZNS0_20cuda_take_put_kernelIbiZZZZZNS0_11take_kernelERNS_14TensorIteratorERKNS_10TensorBaseEENKUlvE_clEvENKUlvE9_clEvENKUlvE_clEvENKUlvE_clEvEUlRbiE_EEvS4_S7_RKT1_EUliE_EEvlSE_,"a",@progbits
	.sectionflags	@""
	.align	4
.nv.constant0._ZN2at6native24index_elementwise_kernelILi128ELi4EZNS0_20cuda_take_put_kernelIbiZZZZZNS0_11take_kernelERNS_14TensorIteratorERKNS_10TensorBaseEENKUlvE_clEvENKUlvE9_clEvENKUlvE_clEvENKUlvE_clEvEUlRbiE_EEvS4_S7_RKT1_EUliE_EEvlSE_:
	.zero		1480


//--------------------- .nv.constant0._ZN2at6native24index_elementwise_kernelILi128ELi4EZNS0_20cuda_take_put_kernelIN3c104HalfElZZZZZNS0_11take_kernelERNS_14TensorIteratorERKNS_10TensorBaseEENKUlvE_clEvENKUlvE8_clEvENKUlvE_clEvENKUlvE0_clEvEUlRS4_lE_EEvS6_S9_RKT1_EUliE_EEvlSG_ --------------------------
	.section	.nv.constant0._ZN2at6native24index_elementwise_kernelILi128ELi4EZNS0_20cuda_take_put_kernelIN3c104HalfElZZZZZNS0_11take_kernelERNS_14TensorIteratorERKNS_10TensorBaseEENKUlvE_clEvENKUlvE8_clEvENKUlvE_clEvENKUlvE0_clEvEUlRS4_lE_EEvS6_S9_RKT1_EUliE_EEvlSG_,"a",@progbits
	.sectionflags	@""
	.align	4
.nv.constant0._ZN2at6native24index_elementwise_kernelILi128ELi4EZNS0_20cuda_take_put_kernelIN3c104HalfElZZZZZNS0_11take_kernelERNS_14TensorIteratorERKNS_10TensorBaseEENKUlvE_clEvENKUlvE8_clEvENKUlvE_clEvENKUlvE0_clEvEUlRS4_lE_EEvS6_S9_RKT1_EUliE_EEvlSG_:
	.zero		1488


//--------------------- .nv.constant0._ZN2at6native24index_elementwise_kernelILi128ELi4EZNS0_20cuda_take_put_kernelIN3c104HalfEiZZZZZNS0_11take_kernelERNS_14TensorIteratorERKNS_10TensorBaseEENKUlvE_clEvENKUlvE8_clEvENKUlvE_clEvENKUlvE_clEvEUlRS4_iE_EEvS6_S9_RKT1_EUliE_EEvlSG_ --------------------------
	.section	.nv.constant0._ZN2at6native24index_elementwise_kernelILi128ELi4EZNS0_20cuda_take_put_kernelIN3c104HalfEiZZZZZNS0_11take_kernelERNS_14TensorIteratorERKNS_10TensorBaseEENKUlvE_clEvENKUlvE8_clEvENKUlvE_clEvENKUlvE_clEvEUlRS4_iE_EEvS6_S9_RKT1_EUliE_EEvlSG_,"a",@progbits
	.sectionflags	@""
	.align	4
.nv.constant0._ZN2at6native24index_elementwise_kernelILi128ELi4EZNS0_20cuda_take_put_kernelIN3c104HalfEiZZZZZNS0_11take_kernelERNS_14TensorIteratorERKNS_10TensorBaseEENKUlvE_clEvENKUlvE8_clEvENKUlvE_clEvENKUlvE_clEvEUlRS4_iE_EEvS6_S9_RKT1_EUliE_EEvlSG_:
	.zero		1480


//--------------------- .nv.constant0._ZN2at6native24index_elementwise_kernelILi128ELi4EZNS0_20cuda_take_put_kernelIN3c107complexIfEElZZZZZNS0_11take_kernelERNS_14TensorIteratorERKNS_10TensorBaseEENKUlvE_clEvENKUlvE7_clEvENKUlvE_clEvENKUlvE0_clEvEUlRS5_lE_EEvS7_SA_RKT1_EUliE_EEvlSH_ --------------------------
	.section	.nv.constant0._ZN2at6native24index_elementwise_kernelILi128ELi4EZNS0_20cuda_take_put_kernelIN3c107complexIfEElZZZZZNS0_11take_kernelERNS_14TensorIteratorERKNS_10TensorBaseEENKUlvE_clEvENKUlvE7_clEvENKUlvE_clEvENKUlvE0_clEvEUlRS5_lE_EEvS7_SA_RKT1_EUliE_EEvlSH_,"a",@progbits
	.sectionflags	@""
	.align	4
.nv.constant0._ZN2at6native24index_elementwise_kernelILi128ELi4EZNS0_20cuda_take_put_kernelIN3c107complexIfEElZZZZZNS0_11take_kernelERNS_14TensorIteratorERKNS_10TensorBaseEENKUlvE_clEvENKUlvE7_clEvENKUlvE_clEvENKUlvE0_clEvEUlRS5_lE_EEvS7_SA_RKT1_EUliE_EEvlSH_:
	.zero		1488


//--------------------- .nv.constant0._ZN2at6native24index_elementwise_kernelILi128ELi4EZNS0_20cuda_take_put_kernelIN3c107complexIfEEiZZZZZNS0_11take_kernelERNS_14TensorIteratorERKNS_10TensorBaseEENKUlvE_clEvENKUlvE7_clEvENKUlvE_clEvENKUlvE_clEvEUlRS5_iE_EEvS7_SA_RKT1_EUliE_EEvlSH_ --------------------------
	.section	.nv.constant0._ZN2at6native24index_elementwise_kernelILi128ELi4EZNS0_20cuda_take_put_kernelIN3c107complexIfEEiZZZZZNS0_11take_kernelERNS_14TensorIteratorERKNS_10TensorBaseEENKUlvE_clEvENKUlvE7_clEvENKUlvE_clEvENKUlvE_clEvEUlRS5_iE_EEvS7_SA_RKT1_EUliE_EEvlSH_,"a",@progbits
	.sectionflags	@""
	.align	4
.nv.constant0._ZN2at6native24index_elementwise_kernelILi128ELi4EZNS0_20cuda_take_put_kernelIN3c107complexIfEEiZZZZZNS0_11take_kernelERNS_14TensorIteratorERKNS_10TensorBaseEENKUlvE_clEvENKUlvE7_clEvENKUlvE_clEvENKUlvE_clEvEUlRS5_iE_EEvS7_SA_RKT1_EUliE_EEvlSH_:
	.zero		1480


//--------------------- .nv.constant0._ZN2at6native24index_elementwise_kernelILi128ELi4EZNS0_20cuda_take_put_kernelIN3c107complexIdEElZZZZZNS0_11take_kernelERNS_14TensorIteratorERKNS_10TensorBaseEENKUlvE_clEvENKUlvE6_clEvENKUlvE_clEvENKUlvE0_clEvEUlRS5_lE_EEvS7_SA_RKT1_EUliE_EEvlSH_ --------------------------
	.section	.nv.constant0._ZN2at6native24index_elementwise_kernelILi128ELi4EZNS0_20cuda_take_put_kernelIN3c107complexIdEElZZZZZNS0_11take_kernelERNS_14TensorIteratorERKNS_10TensorBaseEENKUlvE_clEvENKUlvE6_clEvENKUlvE_clEvENKUlvE0_clEvEUlRS5_lE_EEvS7_SA_RKT1_EUliE_EEvlSH_,"a",@progbits
	.sectionflags	@""
	.align	4
.nv.constant0._ZN2at6native24index_elementwise_kernelILi128ELi4EZNS0_20cuda_take_put_kernelIN3c107complexIdEElZZZZZNS0_11take_kernelERNS_14TensorIteratorERKNS_10TensorBaseEENKUlvE_clEvENKUlvE6_clEvENKUlvE_clEvENKUlvE0_clEvEUlRS5_lE_EEvS7_SA_RKT1_EUliE_EEvlSH_:
	.zero		1488


//--------------------- .nv.constant0._ZN2at6native24index_elementwise_kernelILi128ELi4EZNS0_20cuda_take_put_kernelIN3c107complexIdEEiZZZZZNS0_11take_kernelERNS_14TensorIteratorERKNS_10TensorBaseEENKUlvE_clEvENKUlvE6_clEvENKUlvE_clEvENKUlvE_clEvEUlRS5_iE_EEvS7_SA_RKT1_EUliE_EEvlSH_ --------------------------
	.section	.nv.constant0._ZN2at6native24index_elementwise_kernelILi128ELi4EZNS0_20cuda_take_put_kernelIN3c107complexIdEEiZZZZZNS0_11take_kernelERNS_14TensorIteratorERKNS_10TensorBaseEENKUlvE_clEvENKUlvE6_clEvENKUlvE_clEvENKUlvE_clEvEUlRS5_iE_EEvS7_SA_RKT1_EUliE_EEvlSH_,"a",@progbits
	.sectionflags	@""
	.align	4
.nv.constant0._ZN2at6native24index_elementwise_kernelILi128ELi4EZNS0_20cuda_take_put_kernelIN3c107complexIdEEiZZZZZNS0_11take_kernelERNS_14TensorIteratorERKNS_10TensorBaseEENKUlvE_clEvENKUlvE6_clEvENKUlvE_clEvENKUlvE_clEvEUlRS5_iE_EEvS7_SA_RKT1_EUliE_EEvlSH_:
	.zero		1480


//--------------------- .nv.constant0._ZN2at6native24index_elementwise_kernelILi128ELi4EZNS0_20cuda_take_put_kernelIflZZZZZNS0_11take_kernelERNS_14TensorIteratorERKNS_10TensorBaseEENKUlvE_clEvENKUlvE5_clEvENKUlvE_clEvENKUlvE0_clEvEUlRflE_EEvS4_S7_RKT1_EUliE_EEvlSE_ --------------------------
	.section	.nv.constant0._ZN2at6native24index_elementwise_kernelILi128ELi4EZNS0_20cuda_take_put_kernelIflZZZZZNS0_11take_kernelERNS_14TensorIteratorERKNS_10TensorBaseEENKUlvE_clEvENKUlvE5_clEvENKUlvE_clEvENKUlvE0_clEvEUlRflE_EEvS4_S7_RKT1_EUliE_EEvlSE_,"a",@progbits
	.sectionflags	@""
	.align	4
.nv.constant0._ZN2at6native24index_elementwise_kernelILi128ELi4EZNS0_20cuda_take_put_kernelIflZZZZZNS0_11take_kernelERNS_14TensorIteratorERKNS_10TensorBaseEENKUlvE_clEvENKUlvE5_clEvENKUlvE_clEvENKUlvE0_clEvEUlRflE_EEvS4_S7_RKT1_EUliE_EEvlSE_:
	.zero		1488


//--------------------- .nv.constant0._ZN2at6native24index_elementwise_kernelILi128ELi4EZNS0_20cuda_take_put_kernelIfiZZZZZNS0_11take_kernelERNS_14TensorIteratorERKNS_10TensorBaseEENKUlvE_clEvENKUlvE5_clEvENKUlvE_clEvENKUlvE_clEvEUlRfiE_EEvS4_S7_RKT1_EUliE_EEvlSE_ --------------------------
	.section	.nv.constant0._ZN2at6native24index_elementwise_kernelILi128ELi4EZNS0_20cuda_take_put_kernelIfiZZZZZNS0_11take_kernelERNS_14TensorIteratorERKNS_10TensorBaseEENKUlvE_clEvENKUlvE5_clEvENKUlvE_clEvENKUlvE_clEvEUlRfiE_EEvS4_S7_RKT1_EUliE_EEvlSE_,"a",@progbits
	.sectionflags	@""
	.align	4
.nv.constant0._ZN2at6native24index_elementwise_kernelILi128ELi4EZNS0_20cuda_take_put_kernelIfiZZZZZNS0_11take_kernelERNS_14TensorIteratorERKNS_10TensorBaseEENKUlvE_clEvENKUlvE5_clEvENKUlvE_clEvENKUlvE_clEvEUlRfiE_EEvS4_S7_RKT1_EUliE_EEvlSE_:
	.zero		1480


//--------------------- .nv.constant0._ZN2at6native24index_elementwise_kernelILi128ELi4EZNS0_20cuda_take_put_kernelIdlZZZZZNS0_11take_kernelERNS_14TensorIteratorERKNS_10TensorBaseEENKUlvE_clEvENKUlvE4_clEvENKUlvE_clEvENKUlvE0_clEvEUlRdlE_EEvS4_S7_RKT1_EUliE_EEvlSE_ --------------------------
	.section	.nv.constant0._ZN2at6native24index_elementwise_kernelILi128ELi4EZNS0_20cuda_take_put_kernelIdlZZZZZNS0_11take_kernelERNS_14TensorIteratorERKNS_10TensorBaseEENKUlvE_clEvENKUlvE4_clEvENKUlvE_clEvENKUlvE0_clEvEUlRdlE_EEvS4_S7_RKT1_EUliE_EEvlSE_,"a",@progbits
	.sectionflags	@""
	.align	4
.nv.constant0._ZN2at6native24index_elementwise_kernelILi128ELi4EZNS0_20cuda_take_put_kernelIdlZZZZZNS0_11take_kernelERNS_14TensorIteratorERKNS_10TensorBaseEENKUlvE_clEvENKUlvE4_clEvENKUlvE_clEvENKUlvE0_clEvEUlRdlE_EEvS4_S7_RKT1_EUliE_EEvlSE_:
	.zero		1488


//--------------------- .nv.constant0._ZN2at6native24index_elementwise_kernelILi128ELi4EZNS0_20cuda_take_put_kernelIdiZZZZZNS0_11take_kernelERNS_14TensorIteratorERKNS_10TensorBaseEENKUlvE_clEvENKUlvE4_clEvENKUlvE_clEvENKUlvE_clEvEUlRdiE_EEvS4_S7_RKT1_EUliE_EEvlSE_ --------------------------
	.section	.nv.constant0._ZN2at6native24index_elementwise_kernelILi128ELi4EZNS0_20cuda_take_put_kernelIdiZZZZZNS0_11take_kernelERNS_14TensorIteratorERKNS_10TensorBaseEENKUlvE_clEvENKUlvE4_clEvENKUlvE_clEvENKUlvE_clEvEUlRdiE_EEvS4_S7_RKT1_EUliE_EEvlSE_,"a",@progbits
	.sectionflags	@""
	.align	4
.nv.constant0._ZN2at6native24index_elementwise_kernelILi128ELi4EZNS0_20cuda_take_put_kernelIdiZZZZZNS0_11take_kernelERNS_14TensorIteratorERKNS_10TensorBaseEENKUlvE_clEvENKUlvE4_clEvENKUlvE_clEvENKUlvE_clEvEUlRdiE_EEvS4_S7_RKT1_EUliE_EEvlSE_:
	.zero		1480


//--------------------- .nv.constant0._ZN2at6native24index_elementwise_kernelILi128ELi4EZNS0_20cuda_take_put_kernelIslZZZZZNS0_11take_kernelERNS_14TensorIteratorERKNS_10TensorBaseEENKUlvE_clEvENKUlvE3_clEvENKUlvE_clEvENKUlvE0_clEvEUlRslE_EEvS4_S7_RKT1_EUliE_EEvlSE_ --------------------------
	.section	.nv.constant0._ZN2at6native24index_elementwise_kernelILi128ELi4EZNS0_20cuda_take_put_kernelIslZZZZZNS0_11take_kernelERNS_14TensorIteratorERKNS_10TensorBaseEENKUlvE_clEvENKUlvE3_clEvENKUlvE_clEvENKUlvE0_clEvEUlRslE_EEvS4_S7_RKT1_EUliE_EEvlSE_,"a",@progbits
	.sectionflags	@""
	.align	4
.nv.constant0._ZN2at6native24index_elementwise_kernelILi128ELi4EZNS0_20cuda_take_put_kernelIslZZZZZNS0_11take_kernelERNS_14TensorIteratorERKNS_10TensorBaseEENKUlvE_clEvENKUlvE3_clEvENKUlvE_clEvENKUlvE0_clEvEUlRslE_EEvS4_S7_RKT1_EUliE_EEvlSE_:
	.zero		1488


//--------------------- .nv.constant0._ZN2at6native24index_elementwise_kernelILi128ELi4EZNS0_20cuda_take_put_kernelIsiZZZZZNS0_11take_kernelERNS_14TensorIteratorERKNS_10TensorBaseEENKUlvE_clEvENKUlvE3_clEvENKUlvE_clEvENKUlvE_clEvEUlRsiE_EEvS4_S7_RKT1_EUliE_EEvlSE_ --------------------------
	.section	.nv.constant0._ZN2at6native24index_elementwise_kernelILi128ELi4EZNS0_20cuda_take_put_kernelIsiZZZZZNS0_11take_kernelERNS_14TensorIteratorERKNS_10TensorBaseEENKUlvE_clEvENKUlvE3_clEvENKUlvE_clEvENKUlvE_clEvEUlRsiE_EEvS4_S7_RKT1_EUliE_EEvlSE_,"a",@progbits
	.sectionflags	@""
	.align	4
.nv.constant0._ZN2at6native24index_elementwise_kernelILi128ELi4EZNS0_20cuda_take_put_kernelIsiZZZZZNS0_11take_kernelERNS_14TensorIteratorERKNS_10TensorBaseEENKUlvE_clEvENKUlvE3_clEvENKUlvE_clEvENKUlvE_clEvEUlRsiE_EEvS4_S7_RKT1_EUliE_EEvlSE_:
	.zero		1480


//--------------------- .nv.constant0._ZN2at6native24index_elementwise_kernelILi128ELi4EZNS0_20cuda_take_put_kernelIllZZZZZNS0_11take_kernelERNS_14TensorIteratorERKNS_10TensorBaseEENKUlvE_clEvENKUlvE2_clEvENKUlvE_clEvENKUlvE0_clEvEUlRllE_EEvS4_S7_RKT1_EUliE_EEvlSE_ --------------------------
	.section	.nv.constant0._ZN2at6native24index_elementwise_kernelILi128ELi4EZNS0_20cuda_take_put_kernelIllZZZZZNS0_11take_kernelERNS_14TensorIteratorERKNS_10TensorBaseEENKUlvE_clEvENKUlvE2_clEvENKUlvE_clEvENKUlvE0_clEvEUlRllE_EEvS4_S7_RKT1_EUliE_EEvlSE_,"a",@progbits
	.sectionflags	@""
	.align	4
.nv.constant0._ZN2at6native24index_elementwise_kernelILi128ELi4EZNS0_20cuda_take_put_kernelIllZZZZZNS0_11take_kernelERNS_14TensorIteratorERKNS_10TensorBaseEENKUlvE_clEvENKUlvE2_clEvENKUlvE_clEvENKUlvE0_clEvEUlRllE_EEvS4_S7_RKT1_EUliE_EEvlSE_:
	.zero		1488


//--------------------- .nv.constant0._ZN2at6native24index_elementwise_kernelILi128ELi4EZNS0_20cuda_take_put_kernelIliZZZZZNS0_11take_kernelERNS_14TensorIteratorERKNS_10TensorBaseEENKUlvE_clEvENKUlvE2_clEvENKUlvE_clEvENKUlvE_clEvEUlRliE_EEvS4_S7_RKT1_EUliE_EEvlSE_ --------------------------
	.section	.nv.constant0._ZN2at6native24index_elementwise_kernelILi128ELi4EZNS0_20cuda_take_put_kernelIliZZZZZNS0_11take_kernelERNS_14TensorIteratorERKNS_10TensorBaseEENKUlvE_clEvENKUlvE2_clEvENKUlvE_clEvENKUlvE_clEvEUlRliE_EEvS4_S7_RKT1_EUliE_EEvlSE_,"a",@progbits
	.sectionflags	@""
	.align	4
.nv.constant0._ZN2at6native24index_elementwise_kernelILi128ELi4EZNS0_20cuda_take_put_kernelIliZZZZZNS0_11take_kernelERNS_14TensorIteratorERKNS_10TensorBaseEENKUlvE_clEvENKUlvE2_clEvENKUlvE_clEvENKUlvE_clEvEUlRliE_EEvS4_S7_RKT1_EUliE_EEvlSE_:
	.zero		1480


//--------------------- .nv.constant0._ZN2at6native24index_elementwise_kernelILi128ELi4EZNS0_20cuda_take_put_kernelIilZZZZZNS0_11take_kernelERNS_14TensorIteratorERKNS_10TensorBaseEENKUlvE_clEvENKUlvE1_clEvENKUlvE_clEvENKUlvE0_clEvEUlRilE_EEvS4_S7_RKT1_EUliE_EEvlSE_ --------------------------
	.section	.nv.constant0._ZN2at6native24index_elementwise_kernelILi128ELi4EZNS0_20cuda_take_put_kernelIilZZZZZNS0_11take_kernelERNS_14TensorIteratorERKNS_10TensorBaseEENKUlvE_clEvENKUlvE1_clEvENKUlvE_clEvENKUlvE0_clEvEUlRilE_EEvS4_S7_RKT1_EUliE_EEvlSE_,"a",@progbits
	.sectionflags	@""
	.align	4
.nv.constant0._ZN2at6native24index_elementwise_kernelILi128ELi4EZNS0_20cuda_take_put_kernelIilZZZZZNS0_11take_kernelERNS_14TensorIteratorERKNS_10TensorBaseEENKUlvE_clEvENKUlvE1_clEvENKUlvE_clEvENKUlvE0_clEvEUlRilE_EEvS4_S7_RKT1_EUliE_EEvlSE_:
	.zero		1488


//--------------------- .nv.constant0._ZN2at6native24index_elementwise_kernelILi128ELi4EZNS0_20cuda_take_put_kernelIiiZZZZZNS0_11take_kernelERNS_14TensorIteratorERKNS_10TensorBaseEENKUlvE_clEvENKUlvE1_clEvENKUlvE_clEvENKUlvE_clEvEUlRiiE_EEvS4_S7_RKT1_EUliE_EEvlSE_ --------------------------
	.section	.nv.constant0._ZN2at6native24index_elementwise_kernelILi128ELi4EZNS0_20cuda_take_put_kernelIiiZZZZZNS0_11take_kernelERNS_14TensorIteratorERKNS_10TensorBaseEENKUlvE_clEvENKUlvE1_clEvENKUlvE_clEvENKUlvE_clEvEUlRiiE_EEvS4_S7_RKT1_EUliE_EEvlSE_,"a",@progbits
	.sectionflags	@""
	.align	4
.nv.constant0._ZN2at6native24index_elementwise_kernelILi128ELi4EZNS0_20cuda_take_put_kernelIiiZZZZZNS0_11take_kernelERNS_14TensorIteratorERKNS_10TensorBaseEENKUlvE_clEvENKUlvE1_clEvENKUlvE_clEvENKUlvE_clEvEUlRiiE_EEvS4_S7_RKT1_EUliE_EEvlSE_:
	.zero		1480


//--------------------- .nv.constant0._ZN2at6native24index_elementwise_kernelILi128ELi4EZNS0_20cuda_take_put_kernelIalZZZZZNS0_11take_kernelERNS_14TensorIteratorERKNS_10TensorBaseEENKUlvE_clEvENKUlvE0_clEvENKUlvE_clEvENKUlvE0_clEvEUlRalE_EEvS4_S7_RKT1_EUliE_EEvlSE_ --------------------------
	.section	.nv.constant0._ZN2at6native24index_elementwise_kernelILi128ELi4EZNS0_20cuda_take_put_kernelIalZZZZZNS0_11take_kernelERNS_14TensorIteratorERKNS_10TensorBaseEENKUlvE_clEvENKUlvE0_clEvENKUlvE_clEvENKUlvE0_clEvEUlRalE_EEvS4_S7_RKT1_EUliE_EEvlSE_,"a",@progbits
	.sectionflags	@""
	.align	4
.nv.constant0._ZN2at6native24index_elementwise_kernelILi128ELi4EZNS0_20cuda_take_put_kernelIalZZZZZNS0_11take_kernelERNS_14TensorIteratorERKNS_10TensorBaseEENKUlvE_clEvENKUlvE0_clEvENKUlvE_clEvENKUlvE0_clEvEUlRalE_EEvS4_S7_RKT1_EUliE_EEvlSE_:
	.zero		1488


//--------------------- .nv.constant0._ZN2at6native24index_elementwise_kernelILi128ELi4EZNS0_20cuda_take_put_kernelIaiZZZZZNS0_11take_kernelERNS_14TensorIteratorERKNS_10TensorBaseEENKUlvE_clEvENKUlvE0_clEvENKUlvE_clEvENKUlvE_clEvEUlRaiE_EEvS4_S7_RKT1_EUliE_EEvlSE_ --------------------------
	.section	.nv.constant0._ZN2at6native24index_elementwise_kernelILi128ELi4EZNS0_20cuda_take_put_kernelIaiZZZZZNS0_11take_kernelERNS_14TensorIteratorERKNS_10TensorBaseEENKUlvE_clEvENKUlvE0_clEvENKUlvE_clEvENKUlvE_clEvEUlRaiE_EEvS4_S7_RKT1_EUliE_EEvlSE_,"a",@progbits
	.sectionflags	@""
	.align	4
.nv.constant0._ZN2at6native24index_elementwise_kernelILi128ELi4EZNS0_20cuda_take_put_kernelIaiZZZZZNS0_11take_kernelERNS_14TensorIteratorERKNS_10TensorBaseEENKUlvE_clEvENKUlvE0_clEvENKUlvE_clEvENKUlvE_clEvEUlRaiE_EEvS4_S7_RKT1_EUliE_EEvlSE_:
	.zero		1480


//--------------------- .nv.constant0._ZN2at6native24index_elementwise_kernelILi128ELi4EZNS0_20cuda_take_put_kernelIhlZZZZZNS0_11take_kernelERNS_14TensorIteratorERKNS_10TensorBaseEENKUlvE_clEvENKUlvE_clEvENKUlvE_clEvENKUlvE0_clEvEUlRhlE_EEvS4_S7_RKT1_EUliE_EEvlSE_ --------------------------
	.section	.nv.constant0._ZN2at6native24index_elementwise_kernelILi128ELi4EZNS0_20cuda_take_put_kernelIhlZZZZZNS0_11take_kernelERNS_14TensorIteratorERKNS_10TensorBaseEENKUlvE_clEvENKUlvE_clEvENKUlvE_clEvENKUlvE0_clEvEUlRhlE_EEvS4_S7_RKT1_EUliE_EEvlSE_,"a",@progbits
	.sectionflags	@""
	.align	4
.nv.constant0._ZN2at6native24index_elementwise_kernelILi128ELi4EZNS0_20cuda_take_put_kernelIhlZZZZZNS0_11take_kernelERNS_14TensorIteratorERKNS_10TensorBaseEENKUlvE_clEvENKUlvE_clEvENKUlvE_clEvENKUlvE0_clEvEUlRhlE_EEvS4_S7_RKT1_EUliE_EEvlSE_:
	.zero		1488


//--------------------- .nv.constant0._ZN2at6native24index_elementwise_kernelILi128ELi4EZNS0_20cuda_take_put_kernelIhiZZZZZNS0_11take_kernelERNS_14TensorIteratorERKNS_10TensorBaseEENKUlvE_clEvENKUlvE_clEvENKUlvE_clEvENKUlvE_clEvEUlRhiE_EEvS4_S7_RKT1_EUliE_EEvlSE_ --------------------------
	.section	.nv.constant0._ZN2at6native24index_elementwise_kernelILi128ELi4EZNS0_20cuda_take_put_kernelIhiZZZZZNS0_11take_kernelERNS_14TensorIteratorERKNS_10TensorBaseEENKUlvE_clEvENKUlvE_clEvENKUlvE_clEvENKUlvE_clEvEUlRhiE_EEvS4_S7_RKT1_EUliE_EEvlSE_,"a",@progbits
	.sectionflags	@""
	.align	4
.nv.constant0._ZN2at6native24index_elementwise_kernelILi128ELi4EZNS0_20cuda_take_put_kernelIhiZZZZZNS0_11take_kernelERNS_14TensorIteratorERKNS_10TensorBaseEENKUlvE_clEvENKUlvE_clEvENKUlvE_clEvENKUlvE_clEvEUlRhiE_EEvS4_S7_RKT1_EUliE_EEvlSE_:
	.zero		1480


//--------------------- .nv.constant0._ZN2at6native24index_elementwise_kernelILi128ELi4EZNS0_20cuda_take_put_kernelIN3c108BFloat16ElZZZZZNS0_10put_kernelERNS_14TensorIteratorERKNS_10TensorBaseEbENKUlvE_clEvENKUlvE10_clEvENKUlvE_clEvENKUlvE0_clEvEUlRS4_lE0_EEvS6_S9_RKT1_EUliE_EEvlSG_ --------------------------
	.section	.nv.constant0._ZN2at6native24index_elementwise_kernelILi128ELi4EZNS0_20cuda_take_put_kernelIN3c108BFloat16ElZZZZZNS0_10put_kernelERNS_14TensorIteratorERKNS_10TensorBaseEbENKUlvE_clEvENKUlvE10_clEvENKUlvE_clEvENKUlvE0_clEvEUlRS4_lE0_EEvS6_S9_RKT1_EUliE_EEvlSG_,"a",@progbits
	.sectionflags	@""
	.align	4
.nv.constant0._ZN2at6native24index_elementwise_kernelILi128ELi4EZNS0_20cuda_take_put_kernelIN3c108BFloat16ElZZZZZNS0_10put_kernelERNS_14TensorIteratorERKNS_10TensorBaseEbENKUlvE_clEvENKUlvE10_clEvENKUlvE_clEvENKUlvE0_clEvEUlRS4_lE0_EEvS6_S9_RKT1_EUliE_EEvlSG_:
	.zero		1488


//--------------------- .nv.constant0._ZN2at6native24index_elementwise_kernelILi128ELi4EZNS0_20cuda_take_put_kernelIN3c108BFloat16ElZZZZZNS0_10put_kernelERNS_14TensorIteratorERKNS_10TensorBaseEbENKUlvE_clEvENKUlvE10_clEvENKUlvE_clEvENKUlvE0_clEvEUlRS4_lE_EEvS6_S9_RKT1_EUliE_EEvlSG_ --------------------------
	.section	.nv.constant0._ZN2at6native24index_elementwise_kernelILi128ELi4EZNS0_20cuda_take_put_kernelIN3c108BFloat16ElZZZZZNS0_10put_kernelERNS_14TensorIteratorERKNS_10TensorBaseEbENKUlvE_clEvENKUlvE10_clEvENKUlvE_clEvENKUlvE0_clEvEUlRS4_lE_EEvS6_S9_RKT1_EUliE_EEvlSG_,"a",@progbits
	.sectionflags	@""
	.align	4
.nv.constant0._ZN2at6native24index_elementwise_kernelILi128ELi4EZNS0_20cuda_take_put_kernelIN3c108BFloat16ElZZZZZNS0_10put_kernelERNS_14TensorIteratorERKNS_10TensorBaseEbENKUlvE_clEvENKUlvE10_clEvENKUlvE_clEvENKUlvE0_clEvEUlRS4_lE_EEvS6_S9_RKT1_EUliE_EEvlSG_:
	.zero		1496


//--------------------- .nv.constant0._ZN2at6native24index_elementwise_kernelILi128ELi4EZNS0_20cuda_take_put_kernelIN3c108BFloat16EiZZZZZNS0_10put_kernelERNS_14TensorIteratorERKNS_10TensorBaseEbENKUlvE_clEvENKUlvE10_clEvENKUlvE_clEvENKUlvE_clEvEUlRS4_iE0_EEvS6_S9_RKT1_EUliE_EEvlSG_ --------------------------
	.section	.nv.constant0._ZN2at6native24index_elementwise_kernelILi128ELi4EZNS0_20cuda_take_put_kernelIN3c108BFloat16EiZZZZZNS0_10put_kernelERNS_14TensorIteratorERKNS_10TensorBaseEbENKUlvE_clEvENKUlvE10_clEvENKUlvE_clEvENKUlvE_clEvEUlRS4_iE0_EEvS6_S9_RKT1_EUliE_EEvlSG_,"a",@progbits
	.sectionflags	@""
	.align	4
.nv.constant0._ZN2at6native24index_elementwise_kernelILi128ELi4EZNS0_20cuda_take_put_kernelIN3c108BFloat16EiZZZZZNS0_10put_kernelERNS_14TensorIteratorERKNS_10TensorBaseEbENKUlvE_clEvENKUlvE10_clEvENKUlvE_clEvENKUlvE_clEvEUlRS4_iE0_EEvS6_S9_RKT1_EUliE_EEvlSG_:
	.zero		1480


//--------------------- .nv.constant0._ZN2at6native24index_elementwise_kernelILi128ELi4EZNS0_20cuda_take_put_kernelIN3c108BFloat16EiZZZZZNS0_10put_kernelERNS_14TensorIteratorERKNS_10TensorBaseEbENKUlvE_clEvENKUlvE10_clEvENKUlvE_clEvENKUlvE_clEvEUlRS4_iE_EEvS6_S9_RKT1_EUliE_EEvlSG_ --------------------------
	.section	.nv.constant0._ZN2at6native24index_elementwise_kernelILi128ELi4EZNS0_20cuda_take_put_kernelIN3c108BFloat16EiZZZZZNS0_10put_kernelERNS_14TensorIteratorERKNS_10TensorBaseEbENKUlvE_clEvENKUlvE10_clEvENKUlvE_clEvENKUlvE_clEvEUlRS4_iE_EEvS6_S9_RKT1_EUliE_EEvlSG_,"a",@progbits
	.sectionflags	@""
	.align	4
.nv.constant0._ZN2at6native24index_elementwise_kernelILi128ELi4EZNS0_20cuda_take_put_kernelIN3c108BFloat16EiZZZZZNS0_10put_kernelERNS_14TensorIteratorERKNS_10TensorBaseEbENKUlvE_clEvENKUlvE10_clEvENKUlvE_clEvENKUlvE_clEvEUlRS4_iE_EEvS6_S9_RKT1_EUliE_EEvlSG_:
	.zero		1488


//--------------------- .nv.constant0._ZN2at6native24index_elementwise_kernelILi128ELi4EZNS0_20cuda_take_put_kernelIblZZZZZNS0_10put_kernelERNS_14TensorIteratorERKNS_10TensorBaseEbENKUlvE_clEvENKUlvE9_clEvENKUlvE_clEvENKUlvE0_clEvEUlRblE0_EEvS4_S7_RKT1_EUliE_EEvlSE_ --------------------------
	.section	.nv.constant0._ZN2at6native24index_elementwise_kernelILi128ELi4EZNS0_20cuda_take_put_kernelIblZZZZZNS0_10put_kernelERNS_14TensorIteratorERKNS_10TensorBaseEbENKUlvE_clEvENKUlvE9_clEvENKUlvE_clEvENKUlvE0_clEvEUlRblE0_EEvS4_S7_RKT1_EUliE_EEvlSE_,"a",@progbits
	.sectionflags	@""
	.align	4
.nv.constant0._ZN2at6native24index_elementwise_kernelILi128ELi4EZNS0_20cuda_take_put_kernelIblZZZZZNS0_10put_kernelERNS_14TensorIteratorERKNS_10TensorBaseEbENKUlvE_clEvENKUlvE9_clEvENKUlvE_clEvENKUlvE0_clEvEUlRblE0_EEvS4_S7_RKT1_EUliE_EEvlSE_:
	.zero		1488


//--------------------- .nv.constant0._ZN2at6native24index_elementwise_kernelILi128ELi4EZNS0_20cuda_take_put_kernelIblZZZZZNS0_10put_kernelERNS_14TensorIteratorERKNS_10TensorBaseEbENKUlvE_clEvENKUlvE9_clEvENKUlvE_clEvENKUlvE0_clEvEUlRblE_EEvS4_S7_RKT1_EUliE_EEvlSE_ --------------------------
	.section	.nv.constant0._ZN2at6native24index_elementwise_kernelILi128ELi4EZNS0_20cuda_take_put_kernelIblZZZZZNS0_10put_kernelERNS_14TensorIteratorERKNS_10TensorBaseEbENKUlvE_clEvENKUlvE9_clEvENKUlvE_clEvENKUlvE0_clEvEUlRblE_EEvS4_S7_RKT1_EUliE_EEvlSE_,"a",@progbits
	.sectionflags	@""
	.align	4
.nv.constant0._ZN2at6native24index_elementwise_kernelILi128ELi4EZNS0_20cuda_take_put_kernelIblZZZZZNS0_10put_kernelERNS_14TensorIteratorERKNS_10TensorBaseEbENKUlvE_clEvENKUlvE9_clEvENKUlvE_clEvENKUlvE0_clEvEUlRblE_EEvS4_S7_RKT1_EUliE_EEvlSE_:
	.zero		1496


//--------------------- .nv.constant0._ZN2at6native24index_elementwise_kernelILi128ELi4EZNS0_20cuda_take_put_kernelIbiZZZZZNS0_10put_kernelERNS_14TensorIteratorERKNS_10TensorBaseEbENKUlvE_clEvENKUlvE9_clEvENKUlvE_clEvENKUlvE_clEvEUlRbiE0_EEvS4_S7_RKT1_EUliE_EEvlSE_ --------------------------
	.section	.nv.constant0._ZN2at6native24index_elementwise_kernelILi128ELi4EZNS0_20cuda_take_put_kernelIbiZZZZZNS0_10put_kernelERNS_14TensorIteratorERKNS_10TensorBaseEbENKUlvE_clEvENKUlvE9_clEvENKUlvE_clEvENKUlvE_clEvEUlRbiE0_EEvS4_S7_RKT1_EUliE_EEvlSE_,"a",@progbits
	.sectionflags	@""
	.align	4
.nv.constant0._ZN2at6native24index_elementwise_kernelILi128ELi4EZNS0_20cuda_take_put_kernelIbiZZZZZNS0_10put_kernelERNS_14TensorIteratorERKNS_10TensorBaseEbENKUlvE_clEvENKUlvE9_clEvENKUlvE_clEvENKUlvE_clEvEUlRbiE0_EEvS4_S7_RKT1_EUliE_EEvlSE_:
	.zero		1480


//--------------------- .nv.constant0._ZN2at6native24index_elementwise_kernelILi128ELi4EZNS0_20cuda_take_put_kernelIbiZZZZZNS0_10put_kernelERNS_14TensorIteratorERKNS_10TensorBaseEbENKUlvE_clEvENKUlvE9_clEvENKUlvE_clEvENKUlvE_clEvEUlRbiE_EEvS4_S7_RKT1_EUliE_EEvlSE_ --------------------------
	.section	.nv.constant0._ZN2at6native24index_elementwise_kernelILi128ELi4EZNS0_20cuda_take_put_kernelIbiZZZZZNS0_10put_kernelERNS_14TensorIteratorERKNS_10TensorBaseEbENKUlvE_clEvENKUlvE9_clEvENKUlvE_clEvENKUlvE_clEvEUlRbiE_EEvS4_S7_RKT1_EUliE_EEvlSE_,"a",@progbits
	.sectionflags	@""
	.align	4
.nv.constant0._ZN2at6native24index_elementwise_kernelILi128ELi4EZNS0_20cuda_take_put_kernelIbiZZZZZNS0_10put_kernelERNS_14TensorIteratorERKNS_10TensorBaseEbENKUlvE_clEvENKUlvE9_clEvENKUlvE_clEvENKUlvE_clEvEUlRbiE_EEvS4_S7_RKT1_EUliE_EEvlSE_:
	.zero		1488


//--------------------- .nv.constant0._ZN2at6native24index_elementwise_kernelILi128ELi4EZNS0_20cuda_take_put_kernelIN3c104HalfElZZZZZNS0_10put_kernelERNS_14TensorIteratorERKNS_10TensorBaseEbENKUlvE_clEvENKUlvE8_clEvENKUlvE_clEvENKUlvE0_clEvEUlRS4_lE0_EEvS6_S9_RKT1_EUliE_EEvlSG_ --------------------------
	.section	.nv.constant0._ZN2at6native24index_elementwise_kernelILi128ELi4EZNS0_20cuda_take_put_kernelIN3c104HalfElZZZZZNS0_10put_kernelERNS_14TensorIteratorERKNS_10TensorBaseEbENKUlvE_clEvENKUlvE8_clEvENKUlvE_clEvENKUlvE0_clEvEUlRS4_lE0_EEvS6_S9_RKT1_EUliE_EEvlSG_,"a",@progbits
	.sectionflags	@""
	.align	4
.nv.constant0._ZN2at6native24index_elementwise_kernelILi128ELi4EZNS0_20cuda_take_put_kernelIN3c104HalfElZZZZZNS0_10put_kernelERNS_14TensorIteratorERKNS_10TensorBaseEbENKUlvE_clEvENKUlvE8_clEvENKUlvE_clEvENKUlvE0_clEvEUlRS4_lE0_EEvS6_S9_RKT1_EUliE_EEvlSG_:
	.zero		1488


//--------------------- .nv.constant0._ZN2at6native24index_elementwise_kernelILi128ELi4EZNS0_20cuda_take_put_kernelIN3c104HalfElZZZZZNS0_10put_kernelERNS_14TensorIteratorERKNS_10TensorBaseEbENKUlvE_clEvENKUlvE8_clEvENKUlvE_clEvENKUlvE0_clEvEUlRS4_lE_EEvS6_S9_RKT1_EUliE_EEvlSG_ --------------------------
	.section	.nv.constant0._ZN2at6native24index_elementwise_kernelILi128ELi4EZNS0_20cuda_take_put_kernelIN3c104HalfElZZZZZNS0_10put_kernelERNS_14TensorIteratorERKNS_10TensorBaseEbENKUlvE_clEvENKUlvE8_clEvENKUlvE_clEvENKUlvE0_clEvEUlRS4_lE_EEvS6_S9_RKT1_EUliE_EEvlSG_,"a",@progbits
	.sectionflags	@""
	.align	4
.nv.constant0._ZN2at6native24index_elementwise_kernelILi128ELi4EZNS0_20cuda_take_put_kernelIN3c104HalfElZZZZZNS0_10put_kernelERNS_14TensorIteratorERKNS_10TensorBaseEbENKUlvE_clEvENKUlvE8_clEvENKUlvE_clEvENKUlvE0_clEvEUlRS4_lE_EEvS6_S9_RKT1_EUliE_EEvlSG_:
	.zero		1496


//--------------------- .nv.constant0._ZN2at6native24index_elementwise_kernelILi128ELi4EZNS0_20cuda_take_put_kernelIN3c104HalfEiZZZZZNS0_10put_kernelERNS_14TensorIteratorERKNS_10TensorBaseEbENKUlvE_clEvENKUlvE8_clEvENKUlvE_clEvENKUlvE_clEvEUlRS4_iE0_EEvS6_S9_RKT1_EUliE_EEvlSG_ --------------------------
	.section	.nv.constant0._ZN2at6native24index_elementwise_kernelILi128ELi4EZNS0_20cuda_take_put_kernelIN3c104HalfEiZZZZZNS0_10put_kernelERNS_14TensorIteratorERKNS_10TensorBaseEbENKUlvE_clEvENKUlvE8_clEvENKUlvE_clEvENKUlvE_clEvEUlRS4_iE0_EEvS6_S9_RKT1_EUliE_EEvlSG_,"a",@progbits
	.sectionflags	@""
	.align	4
.nv.constant0._ZN2at6native24index_elementwise_kernelILi128ELi4EZNS0_20cuda_take_put_kernelIN3c104HalfEiZZZZZNS0_10put_kernelERNS_14TensorIteratorERKNS_10TensorBaseEbENKUlvE_clEvENKUlvE8_clEvENKUlvE_clEvENKUlvE_clEvEUlRS4_iE0_EEvS6_S9_RKT1_EUliE_EEvlSG_:
	.zero		1480


//--------------------- .nv.constant0._ZN2at6native24index_elementwise_kernelILi128ELi4EZNS0_20cuda_take_put_kernelIN3c104HalfEiZZZZZNS0_10put_kernelERNS_14TensorIteratorERKNS_10TensorBaseEbENKUlvE_clEvENKUlvE8_clEvENKUlvE_clEvENKUlvE_clEvEUlRS4_iE_EEvS6_S9_RKT1_EUliE_EEvlSG_ --------------------------
	.section	.nv.constant0._ZN2at6native24index_elementwise_kernelILi128ELi4EZNS0_20cuda_take_put_kernelIN3c104HalfEiZZZZZNS0_10put_kernelERNS_14TensorIteratorERKNS_10TensorBaseEbENKUlvE_clEvENKUlvE8_clEvENKUlvE_clEvENKUlvE_clEvEUlRS4_iE_EEvS6_S9_RKT1_EUliE_EEvlSG_,"a",@progbits
	.sectionflags	@""
	.align	4
.nv.constant0._ZN2at6native24index_elementwise_kernelILi128ELi4EZNS0_20cuda_take_put_kernelIN3c104HalfEiZZZZZNS0_10put_kernelERNS_14TensorIteratorERKNS_10TensorBaseEbENKUlvE_clEvENKUlvE8_clEvENKUlvE_clEvENKUlvE_clEvEUlRS4_iE_EEvS6_S9_RKT1_EUliE_EEvlSG_:
	.zero		1488


//--------------------- .nv.constant0._ZN2at6native24index_elementwise_kernelILi128ELi4EZNS0_20cuda_take_put_kernelIN3c107complexIfEElZZZZZNS0_10put_kernelERNS_14TensorIteratorERKNS_10TensorBaseEbENKUlvE_clEvENKUlvE7_clEvENKUlvE_clEvENKUlvE0_clEvEUlRS5_lE0_EEvS7_SA_RKT1_EUliE_EEvlSH_ --------------------------
	.section	.nv.constant0._ZN2at6native24index_elementwise_kernelILi128ELi4EZNS0_20cuda_take_put_kernelIN3c107complexIfEElZZZZZNS0_10put_kernelERNS_14TensorIteratorERKNS_10TensorBaseEbENKUlvE_clEvENKUlvE7_clEvENKUlvE_clEvENKUlvE0_clEvEUlRS5_lE0_EEvS7_SA_RKT1_EUliE_EEvlSH_,"a",@progbits
	.sectionflags	@""
	.align	4
.nv.constant0._ZN2at6native24index_elementwise_kernelILi128ELi4EZNS0_20cuda_take_put_kernelIN3c107complexIfEElZZZZZNS0_10put_kernelERNS_14TensorIteratorERKNS_10TensorBaseEbENKUlvE_clEvENKUlvE7_clEvENKUlvE_clEvENKUlvE0_clEvEUlRS5_lE0_EEvS7_SA_RKT1_EUliE_EEvlSH_:
	.zero		1488


//--------------------- .nv.constant0._ZN2at6native24index_elementwise_kernelILi128ELi4EZNS0_20cuda_take_put_kernelIN3c107complexIfEElZZZZZNS0_10put_kernelERNS_14TensorIteratorERKNS_10TensorBaseEbENKUlvE_clEvENKUlvE7_clEvENKUlvE_clEvENKUlvE0_clEvEUlRS5_lE_EEvS7_SA_RKT1_EUliE_EEvlSH_ --------------------------
	.section	.nv.constant0._ZN2at6native24index_elementwise_kernelILi128ELi4EZNS0_20cuda_take_put_kernelIN3c107complexIfEElZZZZZNS0_10put_kernelERNS_14TensorIteratorERKNS_10TensorBaseEbENKUlvE_clEvENKUlvE7_clEvENKUlvE_clEvENKUlvE0_clEvEUlRS5_lE_EEvS7_SA_RKT1_EUliE_EEvlSH_,"a",@progbits
	.sectionflags	@""
	.align	4
.nv.constant0._ZN2at6native24index_elementwise_kernelILi128ELi4EZNS0_20cuda_take_put_kernelIN3c107complexIfEElZZZZZNS0_10put_kernelERNS_14TensorIteratorERKNS_10TensorBaseEbENKUlvE_clEvENKUlvE7_clEvENKUlvE_clEvENKUlvE0_clEvEUlRS5_lE_EEvS7_SA_RKT1_EUliE_EEvlSH_:
	.zero		1496


//--------------------- .nv.constant0._ZN2at6native24index_elementwise_kernelILi128ELi4EZNS0_20cuda_take_put_kernelIN3c107complexIfEEiZZZZZNS0_10put_kernelERNS_14TensorIteratorERKNS_10TensorBaseEbENKUlvE_clEvENKUlvE7_clEvENKUlvE_clEvENKUlvE_clEvEUlRS5_iE0_EEvS7_SA_RKT1_EUliE_EEvlSH_ --------------------------
	.section	.nv.constant0._ZN2at6native24index_elementwise_kernelILi128ELi4EZNS0_20cuda_take_put_kernelIN3c107complexIfEEiZZZZZNS0_10put_kernelERNS_14TensorIteratorERKNS_10TensorBaseEbENKUlvE_clEvENKUlvE7_clEvENKUlvE_clEvENKUlvE_clEvEUlRS5_iE0_EEvS7_SA_RKT1_EUliE_EEvlSH_,"a",@progbits
	.sectionflags	@""
	.align	4
.nv.constant0._ZN2at6native24index_elementwise_kernelILi128ELi4EZNS0_20cuda_take_put_kernelIN3c107complexIfEEiZZZZZNS0_10put_kernelERNS_14TensorIteratorERKNS_10TensorBaseEbENKUlvE_clEvENKUlvE7_clEvENKUlvE_clEvENKUlvE_clEvEUlRS5_iE0_EEvS7_SA_RKT1_EUliE_EEvlSH_:
	.zero		1480


//--------------------- .nv.constant0._ZN2at6native24index_elementwise_kernelILi128ELi4EZNS0_20cuda_take_put_kernelIN3c107complexIfEEiZZZZZNS0_10put_kernelERNS_14TensorIteratorERKNS_10TensorBaseEbENKUlvE_clEvENKUlvE7_clEvENKUlvE_clEvENKUlvE_clEvEUlRS5_iE_EEvS7_SA_RKT1_EUliE_EEvlSH_ --------------------------
	.section	.nv.constant0._ZN2at6native24index_elementwise_kernelILi128ELi4EZNS0_20cuda_take_put_kernelIN3c107complexIfEEiZZZZZNS0_10put_kernelERNS_14TensorIteratorERKNS_10TensorBaseEbENKUlvE_clEvENKUlvE7_clEvENKUlvE_clEvENKUlvE_clEvEUlRS5_iE_EEvS7_SA_RKT1_EUliE_EEvlSH_,"a",@progbits
	.sectionflags	@""
	.align	4
.nv.constant0._ZN2at6native24index_elementwise_kernelILi128ELi4EZNS0_20cuda_take_put_kernelIN3c107complexIfEEiZZZZZNS0_10put_kernelERNS_14TensorIteratorERKNS_10TensorBaseEbENKUlvE_clEvENKUlvE7_clEvENKUlvE_clEvENKUlvE_clEvEUlRS5_iE_EEvS7_SA_RKT1_EUliE_EEvlSH_:
	.zero		1488


//--------------------- .nv.constant0._ZN2at6native24index_elementwise_kernelILi128ELi4EZNS0_20cuda_take_put_kernelIN3c107complexIdEElZZZZZNS0_10put_kernelERNS_14TensorIteratorERKNS_10TensorBaseEbENKUlvE_clEvENKUlvE6_clEvENKUlvE_clEvENKUlvE0_clEvEUlRS5_lE0_EEvS7_SA_RKT1_EUliE_EEvlSH_ --------------------------
	.section	.nv.constant0._ZN2at6native24index_elementwise_kernelILi128ELi4EZNS0_20cuda_take_put_kernelIN3c107complexIdEElZZZZZNS0_10put_kernelERNS_14TensorIteratorERKNS_10TensorBaseEbENKUlvE_clEvENKUlvE6_clEvENKUlvE_clEvENKUlvE0_clEvEUlRS5_lE0_EEvS7_SA_RKT1_EUliE_EEvlSH_,"a",@progbits
	.sectionflags	@""
	.align	4
.nv.constant0._ZN2at6native24index_elementwise_kernelILi128ELi4EZNS0_20cuda_take_put_kernelIN3c107complexIdEElZZZZZNS0_10put_kernelERNS_14TensorIteratorERKNS_10TensorBaseEbENKUlvE_clEvENKUlvE6_clEvENKUlvE_clEvENKUlvE0_clEvEUlRS5_lE0_EEvS7_SA_RKT1_EUliE_EEvlSH_:
	.zero		1488


//--------------------- .nv.constant0._ZN2at6native24index_elementwise_kernelILi128ELi4EZNS0_20cuda_take_put_kernelIN3c107complexIdEElZZZZZNS0_10put_kernelERNS_14TensorIteratorERKNS_10TensorBaseEbENKUlvE_clEvENKUlvE6_clEvENKUlvE_clEvENKUlvE0_clEvEUlRS5_lE_EEvS7_SA_RKT1_EUliE_EEvlSH_ --------------------------
	.section	.nv.constant0._ZN2at6native24index_elementwise_kernelILi128ELi4EZNS0_20cuda_take_put_kernelIN3c107complexIdEElZZZZZNS0_10put_kernelERNS_14TensorIteratorERKNS_10TensorBaseEbENKUlvE_clEvENKUlvE6_clEvENKUlvE_clEvENKUlvE0_clEvEUlRS5_lE_EEvS7_SA_RKT1_EUliE_EEvlSH_,"a",@progbits
	.sectionflags	@""
	.align	4
.nv.constant0._ZN2at6native24index_elementwise_kernelILi128ELi4EZNS0_20cuda_take_put_kernelIN3c107complexIdEElZZZZZNS0_10put_kernelERNS_14TensorIteratorERKNS_10TensorBaseEbENKUlvE_clEvENKUlvE6_clEvENKUlvE_clEvENKUlvE0_clEvEUlRS5_lE_EEvS7_SA_RKT1_EUliE_EEvlSH_:
	.zero		1496


//--------------------- .nv.constant0._ZN2at6native24index_elementwise_kernelILi128ELi4EZNS0_20cuda_take_put_kernelIN3c107complexIdEEiZZZZZNS0_10put_kernelERNS_14TensorIteratorERKNS_10TensorBaseEbENKUlvE_clEvENKUlvE6_clEvENKUlvE_clEvENKUlvE_clEvEUlRS5_iE0_EEvS7_SA_RKT1_EUliE_EEvlSH_ --------------------------
	.section	.nv.constant0._ZN2at6native24index_elementwise_kernelILi128ELi4EZNS0_20cuda_take_put_kernelIN3c107complexIdEEiZZZZZNS0_10put_kernelERNS_14TensorIteratorERKNS_10TensorBaseEbENKUlvE_clEvENKUlvE6_clEvENKUlvE_clEvENKUlvE_clEvEUlRS5_iE0_EEvS7_SA_RKT1_EUliE_EEvlSH_,"a",@progbits
	.sectionflags	@""
	.align	4
.nv.constant0._ZN2at6native24index_elementwise_kernelILi128ELi4EZNS0_20cuda_take_put_kernelIN3c107complexIdEEiZZZZZNS0_10put_kernelERNS_14TensorIteratorERKNS_10TensorBaseEbENKUlvE_clEvENKUlvE6_clEvENKUlvE_clEvENKUlvE_clEvEUlRS5_iE0_EEvS7_SA_RKT1_EUliE_EEvlSH_:
	.zero		1480


//--------------------- .nv.constant0._ZN2at6native24index_elementwise_kernelILi128ELi4EZNS0_20cuda_take_put_kernelIN3c107complexIdEEiZZZZZNS0_10put_kernelERNS_14TensorIteratorERKNS_10TensorBaseEbENKUlvE_clEvENKUlvE6_clEvENKUlvE_clEvENKUlvE_clEvEUlRS5_iE_EEvS7_SA_RKT1_EUliE_EEvlSH_ --------------------------
	.section	.nv.constant0._ZN2at6native24index_elementwise_kernelILi128ELi4EZNS0_20cuda_take_put_kernelIN3c107complexIdEEiZZZZZNS0_10put_kernelERNS_14TensorIteratorERKNS_10TensorBaseEbENKUlvE_clEvENKUlvE6_clEvENKUlvE_clEvENKUlvE_clEvEUlRS5_iE_EEvS7_SA_RKT1_EUliE_EEvlSH_,"a",@progbits
	.sectionflags	@""
	.align	4
.nv.constant0._ZN2at6native24index_elementwise_kernelILi128ELi4EZNS0_20cuda_take_put_kernelIN3c107complexIdEEiZZZZZNS0_10put_kernelERNS_14TensorIteratorERKNS_10TensorBaseEbENKUlvE_clEvENKUlvE6_clEvENKUlvE_clEvENKUlvE_clEvEUlRS5_iE_EEvS7_SA_RKT1_EUliE_EEvlSH_:
	.zero		1488


//--------------------- .nv.constant0._ZN2at6native24index_elementwise_kernelILi128ELi4EZNS0_20cuda_take_put_kernelIflZZZZZNS0_10put_kernelERNS_14TensorIteratorERKNS_10TensorBaseEbENKUlvE_clEvENKUlvE5_clEvENKUlvE_clEvENKUlvE0_clEvEUlRflE0_EEvS4_S7_RKT1_EUliE_EEvlSE_ --------------------------
	.section	.nv.constant0._ZN2at6native24index_elementwise_kernelILi128ELi4EZNS0_20cuda_take_put_kernelIflZZZZZNS0_10put_kernelERNS_14TensorIteratorERKNS_10TensorBaseEbENKUlvE_clEvENKUlvE5_clEvENKUlvE_clEvENKUlvE0_clEvEUlRflE0_EEvS4_S7_RKT1_EUliE_EEvlSE_,"a",@progbits
	.sectionflags	@""
	.align	4
.nv.constant0._ZN2at6native24index_elementwise_kernelILi128ELi4EZNS0_20cuda_take_put_kernelIflZZZZZNS0_10put_kernelERNS_14TensorIteratorERKNS_10TensorBaseEbENKUlvE_clEvENKUlvE5_clEvENKUlvE_clEvENKUlvE0_clEvEUlRflE0_EEvS4_S7_RKT1_EUliE_EEvlSE_:
	.zero		1488


//--------------------- .nv.constant0._ZN2at6native24index_elementwise_kernelILi128ELi4EZNS0_20cuda_take_put_kernelIflZZZZZNS0_10put_kernelERNS_14TensorIteratorERKNS_10TensorBaseEbENKUlvE_clEvENKUlvE5_clEvENKUlvE_clEvENKUlvE0_clEvEUlRflE_EEvS4_S7_RKT1_EUliE_EEvlSE_ --------------------------
	.section	.nv.constant0._ZN2at6native24index_elementwise_kernelILi128ELi4EZNS0_20cuda_take_put_kernelIflZZZZZNS0_10put_kernelERNS_14TensorIteratorERKNS_10TensorBaseEbENKUlvE_clEvENKUlvE5_clEvENKUlvE_clEvENKUlvE0_clEvEUlRflE_EEvS4_S7_RKT1_EUliE_EEvlSE_,"a",@progbits
	.sectionflags	@""
	.align	4
.nv.constant0._ZN2at6native24index_elementwise_kernelILi128ELi4EZNS0_20cuda_take_put_kernelIflZZZZZNS0_10put_kernelERNS_14TensorIteratorERKNS_10TensorBaseEbENKUlvE_clEvENKUlvE5_clEvENKUlvE_clEvENKUlvE0_clEvEUlRflE_EEvS4_S7_RKT1_EUliE_EEvlSE_:
	.zero		1496


//--------------------- .nv.constant0._ZN2at6native24index_elementwise_kernelILi128ELi4EZNS0_20cuda_take_put_kernelIfiZZZZZNS0_10put_kernelERNS_14TensorIteratorERKNS_10TensorBaseEbENKUlvE_clEvENKUlvE5_clEvENKUlvE_clEvENKUlvE_clEvEUlRfiE0_EEvS4_S7_RKT1_EUliE_EEvlSE_ --------------------------
	.section	.nv.constant0._ZN2at6native24index_elementwise_kernelILi128ELi4EZNS0_20cuda_take_put_kernelIfiZZZZZNS0_10put_kernelERNS_14TensorIteratorERKNS_10TensorBaseEbENKUlvE_clEvENKUlvE5_clEvENKUlvE_clEvENKUlvE_clEvEUlRfiE0_EEvS4_S7_RKT1_EUliE_EEvlSE_,"a",@progbits
	.sectionflags	@""
	.align	4
.nv.constant0._ZN2at6native24index_elementwise_kernelILi128ELi4EZNS0_20cuda_take_put_kernelIfiZZZZZNS0_10put_kernelERNS_14TensorIteratorERKNS_10TensorBaseEbENKUlvE_clEvENKUlvE5_clEvENKUlvE_clEvENKUlvE_clEvEUlRfiE0_EEvS4_S7_RKT1_EUliE_EEvlSE_:
	.zero		1480


//--------------------- .nv.constant0._ZN2at6native24index_elementwise_kernelILi128ELi4EZNS0_20cuda_take_put_kernelIfiZZZZZNS0_10put_kernelERNS_14TensorIteratorERKNS_10TensorBaseEbENKUlvE_clEvENKUlvE5_clEvENKUlvE_clEvENKUlvE_clEvEUlRfiE_EEvS4_S7_RKT1_EUliE_EEvlSE_ --------------------------
	.section	.nv.constant0._ZN2at6native24index_elementwise_kernelILi128ELi4EZNS0_20cuda_take_put_kernelIfiZZZZZNS0_10put_kernelERNS_14TensorIteratorERKNS_10TensorBaseEbENKUlvE_clEvENKUlvE5_clEvENKUlvE_clEvENKUlvE_clEvEUlRfiE_EEvS4_S7_RKT1_EUliE_EEvlSE_,"a",@progbits
	.sectionflags	@""
	.align	4
.nv.constant0._ZN2at6native24index_elementwise_kernelILi128ELi4EZNS0_20cuda_take_put_kernelIfiZZZZZNS0_10put_kernelERNS_14TensorIteratorERKNS_10TensorBaseEbENKUlvE_clEvENKUlvE5_clEvENKUlvE_clEvENKUlvE_clEvEUlRfiE_EEvS4_S7_RKT1_EUliE_EEvlSE_:
	.zero		1488


//--------------------- .nv.constant0._ZN2at6native24index_elementwise_kernelILi128ELi4EZNS0_20cuda_take_put_kernelIdlZZZZZNS0_10put_kernelERNS_14TensorIteratorERKNS_10TensorBaseEbENKUlvE_clEvENKUlvE4_clEvENKUlvE_clEvENKUlvE0_clEvEUlRdlE0_EEvS4_S7_RKT1_EUliE_EEvlSE_ --------------------------
	.section	.nv.constant0._ZN2at6native24index_elementwise_kernelILi128ELi4EZNS0_20cuda_take_put_kernelIdlZZZZZNS0_10put_kernelERNS_14TensorIteratorERKNS_10TensorBaseEbENKUlvE_clEvENKUlvE4_clEvENKUlvE_clEvENKUlvE0_clEvEUlRdlE0_EEvS4_S7_RKT1_EUliE_EEvlSE_,"a",@progbits
	.sectionflags	@""
	.align	4
.nv.constant0._ZN2at6native24index_elementwise_kernelILi128ELi4EZNS0_20cuda_take_put_kernelIdlZZZZZNS0_10put_kernelERNS_14TensorIteratorERKNS_10TensorBaseEbENKUlvE_clEvENKUlvE4_clEvENKUlvE_clEvENKUlvE0_clEvEUlRdlE0_EEvS4_S7_RKT1_EUliE_EEvlSE_:
	.zero		1488


//--------------------- .nv.constant0._ZN2at6native24index_elementwise_kernelILi128ELi4EZNS0_20cuda_take_put_kernelIdlZZZZZNS0_10put_kernelERNS_14TensorIteratorERKNS_10TensorBaseEbENKUlvE_clEvENKUlvE4_clEvENKUlvE_clEvENKUlvE0_clEvEUlRdlE_EEvS4_S7_RKT1_EUliE_EEvlSE_ --------------------------
	.section	.nv.constant0._ZN2at6native24index_elementwise_kernelILi128ELi4EZNS0_20cuda_take_put_kernelIdlZZZZZNS0_10put_kernelERNS_14TensorIteratorERKNS_10TensorBaseEbENKUlvE_clEvENKUlvE4_clEvENKUlvE_clEvENKUlvE0_clEvEUlRdlE_EEvS4_S7_RKT1_EUliE_EEvlSE_,"a",@progbits
	.sectionflags	@""
	.align	4
.nv.constant0._ZN2at6native24index_elementwise_kernelILi128ELi4EZNS0_20cuda_take_put_kernelIdlZZZZZNS0_10put_kernelERNS_14TensorIteratorERKNS_10TensorBaseEbENKUlvE_clEvENKUlvE4_clEvENKUlvE_clEvENKUlvE0_clEvEUlRdlE_EEvS4_S7_RKT1_EUliE_EEvlSE_:
	.zero		1496


//--------------------- .nv.constant0._ZN2at6native24index_elementwise_kernelILi128ELi4EZNS0_20cuda_take_put_kernelIdiZZZZZNS0_10put_kernelERNS_14TensorIteratorERKNS_10TensorBaseEbENKUlvE_clEvENKUlvE4_clEvENKUlvE_clEvENKUlvE_clEvEUlRdiE0_EEvS4_S7_RKT1_EUliE_EEvlSE_ --------------------------
	.section	.nv.constant0._ZN2at6native24index_elementwise_kernelILi128ELi4EZNS0_20cuda_take_put_kernelIdiZZZZZNS0_10put_kernelERNS_14TensorIteratorERKNS_10TensorBaseEbENKUlvE_clEvENKUlvE4_clEvENKUlvE_clEvENKUlvE_clEvEUlRdiE0_EEvS4_S7_RKT1_EUliE_EEvlSE_,"a",@progbits
	.sectionflags	@""
	.align	4
.nv.constant0._ZN2at6native24index_elementwise_kernelILi128ELi4EZNS0_20cuda_take_put_kernelIdiZZZZZNS0_10put_kernelERNS_14TensorIteratorERKNS_10TensorBaseEbENKUlvE_clEvENKUlvE4_clEvENKUlvE_clEvENKUlvE_clEvEUlRdiE0_EEvS4_S7_RKT1_EUliE_EEvlSE_:
	.zero		1480


//--------------------- .nv.constant0._ZN2at6native24index_elementwise_kernelILi128ELi4EZNS0_20cuda_take_put_kernelIdiZZZZZNS0_10put_kernelERNS_14TensorIteratorERKNS_10TensorBaseEbENKUlvE_clEvENKUlvE4_clEvENKUlvE_clEvENKUlvE_clEvEUlRdiE_EEvS4_S7_RKT1_EUliE_EEvlSE_ --------------------------
	.section	.nv.constant0._ZN2at6native24index_elementwise_kernelILi128ELi4EZNS0_20cuda_take_put_kernelIdiZZZZZNS0_10put_kernelERNS_14TensorIteratorERKNS_10TensorBaseEbENKUlvE_clEvENKUlvE4_clEvENKUlvE_clEvENKUlvE_clEvEUlRdiE_EEvS4_S7_RKT1_EUliE_EEvlSE_,"a",@progbits
	.sectionflags	@""
	.align	4
.nv.constant0._ZN2at6native24index_elementwise_kernelILi128ELi4EZNS0_20cuda_take_put_kernelIdiZZZZZNS0_10put_kernelERNS_14TensorIteratorERKNS_10TensorBaseEbENKUlvE_clEvENKUlvE4_clEvENKUlvE_clEvENKUlvE_clEvEUlRdiE_EEvS4_S7_RKT1_EUliE_EEvlSE_:
	.zero		1488


//--------------------- .nv.constant0._ZN2at6native24index_elementwise_kernelILi128ELi4EZNS0_20cuda_take_put_kernelIslZZZZZNS0_10put_kernelERNS_14TensorIteratorERKNS_10TensorBaseEbENKUlvE_clEvENKUlvE3_clEvENKUlvE_clEvENKUlvE0_clEvEUlRslE0_EEvS4_S7_RKT1_EUliE_EEvlSE_ --------------------------
	.section	.nv.constant0._ZN2at6native24index_elementwise_kernelILi128ELi4EZNS0_20cuda_take_put_kernelIslZZZZZNS0_10put_kernelERNS_14TensorIteratorERKNS_10TensorBaseEbENKUlvE_clEvENKUlvE3_clEvENKUlvE_clEvENKUlvE0_clEvEUlRslE0_EEvS4_S7_RKT1_EUliE_EEvlSE_,"a",@progbits
	.sectionflags	@""
	.align	4
.nv.constant0._ZN2at6native24index_elementwise_kernelILi128ELi4EZNS0_20cuda_take_put_kernelIslZZZZZNS0_10put_kernelERNS_14TensorIteratorERKNS_10TensorBaseEbENKUlvE_clEvENKUlvE3_clEvENKUlvE_clEvENKUlvE0_clEvEUlRslE0_EEvS4_S7_RKT1_EUliE_EEvlSE_:
	.zero		1488


//--------------------- .nv.constant0._ZN2at6native24index_elementwise_kernelILi128ELi4EZNS0_20cuda_take_put_kernelIslZZZZZNS0_10put_kernelERNS_14TensorIteratorERKNS_10TensorBaseEbENKUlvE_clEvENKUlvE3_clEvENKUlvE_clEvENKUlvE0_clEvEUlRslE_EEvS4_S7_RKT1_EUliE_EEvlSE_ --------------------------
	.section	.nv.constant0._ZN2at6native24index_elementwise_kernelILi128ELi4EZNS0_20cuda_take_put_kernelIslZZZZZNS0_10put_kernelERNS_14TensorIteratorERKNS_10TensorBaseEbENKUlvE_clEvENKUlvE3_clEvENKUlvE_clEvENKUlvE0_clEvEUlRslE_EEvS4_S7_RKT1_EUliE_EEvlSE_,"a",@progbits
	.sectionflags	@""
	.align	4
.nv.constant0._ZN2at6native24index_elementwise_kernelILi128ELi4EZNS0_20cuda_take_put_kernelIslZZZZZNS0_10put_kernelERNS_14TensorIteratorERKNS_10TensorBaseEbENKUlvE_clEvENKUlvE3_clEvENKUlvE_clEvENKUlvE0_clEvEUlRslE_EEvS4_S7_RKT1_EUliE_EEvlSE_:
	.zero		1496


//--------------------- .nv.constant0._ZN2at6native24index_elementwise_kernelILi128ELi4EZNS0_20cuda_take_put_kernelIsiZZZZZNS0_10put_kernelERNS_14TensorIteratorERKNS_10TensorBaseEbENKUlvE_clEvENKUlvE3_clEvENKUlvE_clEvENKUlvE_clEvEUlRsiE0_EEvS4_S7_RKT1_EUliE_EEvlSE_ --------------------------
	.section	.nv.constant0._ZN2at6native24index_elementwise_kernelILi128ELi4EZNS0_20cuda_take_put_kernelIsiZZZZZNS0_10put_kernelERNS_14TensorIteratorERKNS_10TensorBaseEbENKUlvE_clEvENKUlvE3_clEvENKUlvE_clEvENKUlvE_clEvEUlRsiE0_EEvS4_S7_RKT1_EUliE_EEvlSE_,"a",@progbits
	.sectionflags	@""
	.align	4
.nv.constant0._ZN2at6native24index_elementwise_kernelILi128ELi4EZNS0_20cuda_take_put_kernelIsiZZZZZNS0_10put_kernelERNS_14TensorIteratorERKNS_10TensorBaseEbENKUlvE_clEvENKUlvE3_clEvENKUlvE_clEvENKUlvE_clEvEUlRsiE0_EEvS4_S7_RKT1_EUliE_EEvlSE_:
	.zero		1480


//--------------------- .nv.constant0._ZN2at6native24index_elementwise_kernelILi128ELi4EZNS0_20cuda_take_put_kernelIsiZZZZZNS0_10put_kernelERNS_14TensorIteratorERKNS_10TensorBaseEbENKUlvE_clEvENKUlvE3_clEvENKUlvE_clEvENKUlvE_clEvEUlRsiE_EEvS4_S7_RKT1_EUliE_EEvlSE_ --------------------------
	.section	.nv.constant0._ZN2at6native24index_elementwise_kernelILi128ELi4EZNS0_20cuda_take_put_kernelIsiZZZZZNS0_10put_kernelERNS_14TensorIteratorERKNS_10TensorBaseEbENKUlvE_clEvENKUlvE3_clEvENKUlvE_clEvENKUlvE_clEvEUlRsiE_EEvS4_S7_RKT1_EUliE_EEvlSE_,"a",@progbits
	.sectionflags	@""
	.align	4
.nv.constant0._ZN2at6native24index_elementwise_kernelILi128ELi4EZNS0_20cuda_take_put_kernelIsiZZZZZNS0_10put_kernelERNS_14TensorIteratorERKNS_10TensorBaseEbENKUlvE_clEvENKUlvE3_clEvENKUlvE_clEvENKUlvE_clEvEUlRsiE_EEvS4_S7_RKT1_EUliE_EEvlSE_:
	.zero		1488


//--------------------- .nv.constant0._ZN2at6native24index_elementwise_kernelILi128ELi4EZNS0_20cuda_take_put_kernelIllZZZZZNS0_10put_kernelERNS_14TensorIteratorERKNS_10TensorBaseEbENKUlvE_clEvENKUlvE2_clEvENKUlvE_clEvENKUlvE0_clEvEUlRllE0_EEvS4_S7_RKT1_EUliE_EEvlSE_ --------------------------
	.section	.nv.constant0._ZN2at6native24index_elementwise_kernelILi128ELi4EZNS0_20cuda_take_put_kernelIllZZZZZNS0_10put_kernelERNS_14TensorIteratorERKNS_10TensorBaseEbENKUlvE_clEvENKUlvE2_clEvENKUlvE_clEvENKUlvE0_clEvEUlRllE0_EEvS4_S7_RKT1_EUliE_EEvlSE_,"a",@progbits
	.sectionflags	@""
	.align	4
.nv.constant0._ZN2at6native24index_elementwise_kernelILi128ELi4EZNS0_20cuda_take_put_kernelIllZZZZZNS0_10put_kernelERNS_14TensorIteratorERKNS_10TensorBaseEbENKUlvE_clEvENKUlvE2_clEvENKUlvE_clEvENKUlvE0_clEvEUlRllE0_EEvS4_S7_RKT1_EUliE_EEvlSE_:
	.zero		1488


//--------------------- .nv.constant0._ZN2at6native24index_elementwise_kernelILi128ELi4EZNS0_20cuda_take_put_kernelIllZZZZZNS0_10put_kernelERNS_14TensorIteratorERKNS_10TensorBaseEbENKUlvE_clEvENKUlvE2_clEvENKUlvE_clEvENKUlvE0_clEvEUlRllE_EEvS4_S7_RKT1_EUliE_EEvlSE_ --------------------------
	.section	.nv.constant0._ZN2at6native24index_elementwise_kernelILi128ELi4EZNS0_20cuda_take_put_kernelIllZZZZZNS0_10put_kernelERNS_14TensorIteratorERKNS_10TensorBaseEbENKUlvE_clEvENKUlvE2_clEvENKUlvE_clEvENKUlvE0_clEvEUlRllE_EEvS4_S7_RKT1_EUliE_EEvlSE_,"a",@progbits
	.sectionflags	@""
	.align	4
.nv.constant0._ZN2at6native24index_elementwise_kernelILi128ELi4EZNS0_20cuda_take_put_kernelIllZZZZZNS0_10put_kernelERNS_14TensorIteratorERKNS_10TensorBaseEbENKUlvE_clEvENKUlvE2_clEvENKUlvE_clEvENKUlvE0_clEvEUlRllE_EEvS4_S7_RKT1_EUliE_EEvlSE_:
	.zero		1496


//--------------------- .nv.constant0._ZN2at6native24index_elementwise_kernelILi128ELi4EZNS0_20cuda_take_put_kernelIliZZZZZNS0_10put_kernelERNS_14TensorIteratorERKNS_10TensorBaseEbENKUlvE_clEvENKUlvE2_clEvENKUlvE_clEvENKUlvE_clEvEUlRliE0_EEvS4_S7_RKT1_EUliE_EEvlSE_ --------------------------
	.section	.nv.constant0._ZN2at6native24index_elementwise_kernelILi128ELi4EZNS0_20cuda_take_put_kernelIliZZZZZNS0_10put_kernelERNS_14TensorIteratorERKNS_10TensorBaseEbENKUlvE_clEvENKUlvE2_clEvENKUlvE_clEvENKUlvE_clEvEUlRliE0_EEvS4_S7_RKT1_EUliE_EEvlSE_,"a",@progbits
	.sectionflags	@""
	.align	4
.nv.constant0._ZN2at6native24index_elementwise_kernelILi128ELi4EZNS0_20cuda_take_put_kernelIliZZZZZNS0_10put_kernelERNS_14TensorIteratorERKNS_10TensorBaseEbENKUlvE_clEvENKUlvE2_clEvENKUlvE_clEvENKUlvE_clEvEUlRliE0_EEvS4_S7_RKT1_EUliE_EEvlSE_:
	.zero		1480


//--------------------- .nv.constant0._ZN2at6native24index_elementwise_kernelILi128ELi4EZNS0_20cuda_take_put_kernelIliZZZZZNS0_10put_kernelERNS_14TensorIteratorERKNS_10TensorBaseEbENKUlvE_clEvENKUlvE2_clEvENKUlvE_clEvENKUlvE_clEvEUlRliE_EEvS4_S7_RKT1_EUliE_EEvlSE_ --------------------------
	.section	.nv.constant0._ZN2at6native24index_elementwise_kernelILi128ELi4EZNS0_20cuda_take_put_kernelIliZZZZZNS0_10put_kernelERNS_14TensorIteratorERKNS_10TensorBaseEbENKUlvE_clEvENKUlvE2_clEvENKUlvE_clEvENKUlvE_clEvEUlRliE_EEvS4_S7_RKT1_EUliE_EEvlSE_,"a",@progbits
	.sectionflags	@""
	.align	4
.nv.constant0._ZN2at6native24index_elementwise_kernelILi128ELi4EZNS0_20cuda_take_put_kernelIliZZZZZNS0_10put_kernelERNS_14TensorIteratorERKNS_10TensorBaseEbENKUlvE_clEvENKUlvE2_clEvENKUlvE_clEvENKUlvE_clEvEUlRliE_EEvS4_S7_RKT1_EUliE_EEvlSE_:
	.zero		1488


//--------------------- .nv.constant0._ZN2at6native24index_elementwise_kernelILi128ELi4EZNS0_20cuda_take_put_kernelIilZZZZZNS0_10put_kernelERNS_14TensorIteratorERKNS_10TensorBaseEbENKUlvE_clEvENKUlvE1_clEvENKUlvE_clEvENKUlvE0_clEvEUlRilE0_EEvS4_S7_RKT1_EUliE_EEvlSE_ --------------------------
	.section	.nv.constant0._ZN2at6native24index_elementwise_kernelILi128ELi4EZNS0_20cuda_take_put_kernelIilZZZZZNS0_10put_kernelERNS_14TensorIteratorERKNS_10TensorBaseEbENKUlvE_clEvENKUlvE1_clEvENKUlvE_clEvENKUlvE0_clEvEUlRilE0_EEvS4_S7_RKT1_EUliE_EEvlSE_,"a",@progbits
	.sectionflags	@""
	.align	4
.nv.constant0._ZN2at6native24index_elementwise_kernelILi128ELi4EZNS0_20cuda_take_put_kernelIilZZZZZNS0_10put_kernelERNS_14TensorIteratorERKNS_10TensorBaseEbENKUlvE_clEvENKUlvE1_clEvENKUlvE_clEvENKUlvE0_clEvEUlRilE0_EEvS4_S7_RKT1_EUliE_EEvlSE_:
	.zero		1488


//--------------------- .nv.constant0._ZN2at6native24index_elementwise_kernelILi128ELi4EZNS0_20cuda_take_put_kernelIilZZZZZNS0_10put_kernelERNS_14TensorIteratorERKNS_10TensorBaseEbENKUlvE_clEvENKUlvE1_clEvENKUlvE_clEvENKUlvE0_clEvEUlRilE_EEvS4_S7_RKT1_EUliE_EEvlSE_ --------------------------
	.section	.nv.constant0._ZN2at6native24index_elementwise_kernelILi128ELi4EZNS0_20cuda_take_put_kernelIilZZZZZNS0_10put_kernelERNS_14TensorIteratorERKNS_10TensorBaseEbENKUlvE_clEvENKUlvE1_clEvENKUlvE_clEvENKUlvE0_clEvEUlRilE_EEvS4_S7_RKT1_EUliE_EEvlSE_,"a",@progbits
	.sectionflags	@""
	.align	4
.nv.constant0._ZN2at6native24index_elementwise_kernelILi128ELi4EZNS0_20cuda_take_put_kernelIilZZZZZNS0_10put_kernelERNS_14TensorIteratorERKNS_10TensorBaseEbENKUlvE_clEvENKUlvE1_clEvENKUlvE_clEvENKUlvE0_clEvEUlRilE_EEvS4_S7_RKT1_EUliE_EEvlSE_:
	.zero		1496


//--------------------- .nv.constant0._ZN2at6native24index_elementwise_kernelILi128ELi4EZNS0_20cuda_take_put_kernelIiiZZZZZNS0_10put_kernelERNS_14TensorIteratorERKNS_10TensorBaseEbENKUlvE_clEvENKUlvE1_clEvENKUlvE_clEvENKUlvE_clEvEUlRiiE0_EEvS4_S7_RKT1_EUliE_EEvlSE_ --------------------------
	.section	.nv.constant0._ZN2at6native24index_elementwise_kernelILi128ELi4EZNS0_20cuda_take_put_kernelIiiZZZZZNS0_10put_kernelERNS_14TensorIteratorERKNS_10TensorBaseEbENKUlvE_clEvENKUlvE1_clEvENKUlvE_clEvENKUlvE_clEvEUlRiiE0_EEvS4_S7_RKT1_EUliE_EEvlSE_,"a",@progbits
	.sectionflags	@""
	.align	4
.nv.constant0._ZN2at6native24index_elementwise_kernelILi128ELi4EZNS0_20cuda_take_put_kernelIiiZZZZZNS0_10put_kernelERNS_14TensorIteratorERKNS_10TensorBaseEbENKUlvE_clEvENKUlvE1_clEvENKUlvE_clEvENKUlvE_clEvEUlRiiE0_EEvS4_S7_RKT1_EUliE_EEvlSE_:
	.zero		1480


//--------------------- .nv.constant0._ZN2at6native24index_elementwise_kernelILi128ELi4EZNS0_20cuda_take_put_kernelIiiZZZZZNS0_10put_kernelERNS_14TensorIteratorERKNS_10TensorBaseEbENKUlvE_clEvENKUlvE1_clEvENKUlvE_clEvENKUlvE_clEvEUlRiiE_EEvS4_S7_RKT1_EUliE_EEvlSE_ --------------------------
	.section	.nv.constant0._ZN2at6native24index_elementwise_kernelILi128ELi4EZNS0_20cuda_take_put_kernelIiiZZZZZNS0_10put_kernelERNS_14TensorIteratorERKNS_10TensorBaseEbENKUlvE_clEvENKUlvE1_clEvENKUlvE_clEvENKUlvE_clEvEUlRiiE_EEvS4_S7_RKT1_EUliE_EEvlSE_,"a",@progbits
	.sectionflags	@""
	.align	4
.nv.constant0._ZN2at6native24index_elementwise_kernelILi128ELi4EZNS0_20cuda_take_put_kernelIiiZZZZZNS0_10put_kernelERNS_14TensorIteratorERKNS_10TensorBaseEbENKUlvE_clEvENKUlvE1_clEvENKUlvE_clEvENKUlvE_clEvEUlRiiE_EEvS4_S7_RKT1_EUliE_EEvlSE_:
	.zero		1488


//--------------------- .nv.constant0._ZN2at6native24index_elementwise_kernelILi128ELi4EZNS0_20cuda_take_put_kernelIalZZZZZNS0_10put_kernelERNS_14TensorIteratorERKNS_10TensorBaseEbENKUlvE_clEvENKUlvE0_clEvENKUlvE_clEvENKUlvE0_clEvEUlRalE0_EEvS4_S7_RKT1_EUliE_EEvlSE_ --------------------------
	.section	.nv.constant0._ZN2at6native24index_elementwise_kernelILi128ELi4EZNS0_20cuda_take_put_kernelIalZZZZZNS0_10put_kernelERNS_14TensorIteratorERKNS_10TensorBaseEbENKUlvE_clEvENKUlvE0_clEvENKUlvE_clEvENKUlvE0_clEvEUlRalE0_EEvS4_S7_RKT1_EUliE_EEvlSE_,"a",@progbits
	.sectionflags	@""
	.align	4
.nv.constant0._ZN2at6native24index_elementwise_kernelILi128ELi4EZNS0_20cuda_take_put_kernelIalZZZZZNS0_10put_kernelERNS_14TensorIteratorERKNS_10TensorBaseEbENKUlvE_clEvENKUlvE0_clEvENKUlvE_clEvENKUlvE0_clEvEUlRalE0_EEvS4_S7_RKT1_EUliE_EEvlSE_:
	.zero		1488


//--------------------- .nv.constant0._ZN2at6native24index_elementwise_kernelILi128ELi4EZNS0_20cuda_take_put_kernelIalZZZZZNS0_10put_kernelERNS_14TensorIteratorERKNS_10TensorBaseEbENKUlvE_clEvENKUlvE0_clEvENKUlvE_clEvENKUlvE0_clEvEUlRalE_EEvS4_S7_RKT1_EUliE_EEvlSE_ --------------------------
	.section	.nv.constant0._ZN2at6native24index_elementwise_kernelILi128ELi4EZNS0_20cuda_take_put_kernelIalZZZZZNS0_10put_kernelERNS_14TensorIteratorERKNS_10TensorBaseEbENKUlvE_clEvENKUlvE0_clEvENKUlvE_clEvENKUlvE0_clEvEUlRalE_EEvS4_S7_RKT1_EUliE_EEvlSE_,"a",@progbits
	.sectionflags	@""
	.align	4
.nv.constant0._ZN2at6native24index_elementwise_kernelILi128ELi4EZNS0_20cuda_take_put_kernelIalZZZZZNS0_10put_kernelERNS_14TensorIteratorERKNS_10TensorBaseEbENKUlvE_clEvENKUlvE0_clEvENKUlvE_clEvENKUlvE0_clEvEUlRalE_EEvS4_S7_RKT1_EUliE_EEvlSE_:
	.zero		1496


//--------------------- .nv.constant0._ZN2at6native24index_elementwise_kernelILi128ELi4EZNS0_20cuda_take_put_kernelIaiZZZZZNS0_10put_kernelERNS_14TensorIteratorERKNS_10TensorBaseEbENKUlvE_clEvENKUlvE0_clEvENKUlvE_clEvENKUlvE_clEvEUlRaiE0_EEvS4_S7_RKT1_EUliE_EEvlSE_ --------------------------
	.section	.nv.constant0._ZN2at6native24index_elementwise_kernelILi128ELi4EZNS0_20cuda_take_put_kernelIaiZZZZZNS0_10put_kernelERNS_14TensorIteratorERKNS_10TensorBaseEbENKUlvE_clEvENKUlvE0_clEvENKUlvE_clEvENKUlvE_clEvEUlRaiE0_EEvS4_S7_RKT1_EUliE_EEvlSE_,"a",@progbits
	.sectionflags	@""
	.align	4
.nv.constant0._ZN2at6native24index_elementwise_kernelILi128ELi4EZNS0_20cuda_take_put_kernelIaiZZZZZNS0_10put_kernelERNS_14TensorIteratorERKNS_10TensorBaseEbENKUlvE_clEvENKUlvE0_clEvENKUlvE_clEvENKUlvE_clEvEUlRaiE0_EEvS4_S7_RKT1_EUliE_EEvlSE_:
	.zero		1480


//--------------------- .nv.constant0._ZN2at6native24index_elementwise_kernelILi128ELi4EZNS0_20cuda_take_put_kernelIaiZZZZZNS0_10put_kernelERNS_14TensorIteratorERKNS_10TensorBaseEbENKUlvE_clEvENKUlvE0_clEvENKUlvE_clEvENKUlvE_clEvEUlRaiE_EEvS4_S7_RKT1_EUliE_EEvlSE_ --------------------------
	.section	.nv.constant0._ZN2at6native24index_elementwise_kernelILi128ELi4EZNS0_20cuda_take_put_kernelIaiZZZZZNS0_10put_kernelERNS_14TensorIteratorERKNS_10TensorBaseEbENKUlvE_clEvENKUlvE0_clEvENKUlvE_clEvENKUlvE_clEvEUlRaiE_EEvS4_S7_RKT1_EUliE_EEvlSE_,"a",@progbits
	.sectionflags	@""
	.align	4
.nv.constant0._ZN2at6native24index_elementwise_kernelILi128ELi4EZNS0_20cuda_take_put_kernelIaiZZZZZNS0_10put_kernelERNS_14TensorIteratorERKNS_10TensorBaseEbENKUlvE_clEvENKUlvE0_clEvENKUlvE_clEvENKUlvE_clEvEUlRaiE_EEvS4_S7_RKT1_EUliE_EEvlSE_:
	.zero		1488


//--------------------- .nv.constant0._ZN2at6native24index_elementwise_kernelILi128ELi4EZNS0_20cuda_take_put_kernelIhlZZZZZNS0_10put_kernelERNS_14TensorIteratorERKNS_10TensorBaseEbENKUlvE_clEvENKUlvE_clEvENKUlvE_clEvENKUlvE0_clEvEUlRhlE0_EEvS4_S7_RKT1_EUliE_EEvlSE_ --------------------------
	.section	.nv.constant0._ZN2at6native24index_elementwise_kernelILi128ELi4EZNS0_20cuda_take_put_kernelIhlZZZZZNS0_10put_kernelERNS_14TensorIteratorERKNS_10TensorBaseEbENKUlvE_clEvENKUlvE_clEvENKUlvE_clEvENKUlvE0_clEvEUlRhlE0_EEvS4_S7_RKT1_EUliE_EEvlSE_,"a",@progbits
	.sectionflags	@""
	.align	4
.nv.constant0._ZN2at6native24index_elementwise_kernelILi128ELi4EZNS0_20cuda_take_put_kernelIhlZZZZZNS0_10put_kernelERNS_14TensorIteratorERKNS_10TensorBaseEbENKUlvE_clEvENKUlvE_clEvENKUlvE_clEvENKUlvE0_clEvEUlRhlE0_EEvS4_S7_RKT1_EUliE_EEvlSE_:
	.zero		1488


//--------------------- .nv.constant0._ZN2at6native24index_elementwise_kernelILi128ELi4EZNS0_20cuda_take_put_kernelIhlZZZZZNS0_10put_kernelERNS_14TensorIteratorERKNS_10TensorBaseEbENKUlvE_clEvENKUlvE_clEvENKUlvE_clEvENKUlvE0_clEvEUlRhlE_EEvS4_S7_RKT1_EUliE_EEvlSE_ --------------------------
	.section	.nv.constant0._ZN2at6native24index_elementwise_kernelILi128ELi4EZNS0_20cuda_take_put_kernelIhlZZZZZNS0_10put_kernelERNS_14TensorIteratorERKNS_10TensorBaseEbENKUlvE_clEvENKUlvE_clEvENKUlvE_clEvENKUlvE0_clEvEUlRhlE_EEvS4_S7_RKT1_EUliE_EEvlSE_,"a",@progbits
	.sectionflags	@""
	.align	4
.nv.constant0._ZN2at6native24index_elementwise_kernelILi128ELi4EZNS0_20cuda_take_put_kernelIhlZZZZZNS0_10put_kernelERNS_14TensorIteratorERKNS_10TensorBaseEbENKUlvE_clEvENKUlvE_clEvENKUlvE_clEvENKUlvE0_clEvEUlRhlE_EEvS4_S7_RKT1_EUliE_EEvlSE_:
	.zero		1496


//--------------------- .nv.constant0._ZN2at6native24index_elementwise_kernelILi128ELi4EZNS0_20cuda_take_put_kernelIhiZZZZZNS0_10put_kernelERNS_14TensorIteratorERKNS_10TensorBaseEbENKUlvE_clEvENKUlvE_clEvENKUlvE_clEvENKUlvE_clEvEUlRhiE0_EEvS4_S7_RKT1_EUliE_EEvlSE_ --------------------------
	.section	.nv.constant0._ZN2at6native24index_elementwise_kernelILi128ELi4EZNS0_20cuda_take_put_kernelIhiZZZZZNS0_10put_kernelERNS_14TensorIteratorERKNS_10TensorBaseEbENKUlvE_clEvENKUlvE_clEvENKUlvE_clEvENKUlvE_clEvEUlRhiE0_EEvS4_S7_RKT1_EUliE_EEvlSE_,"a",@progbits
	.sectionflags	@""
	.align	4
.nv.constant0._ZN2at6native24index_elementwise_kernelILi128ELi4EZNS0_20cuda_take_put_kernelIhiZZZZZNS0_10put_kernelERNS_14TensorIteratorERKNS_10TensorBaseEbENKUlvE_clEvENKUlvE_clEvENKUlvE_clEvENKUlvE_clEvEUlRhiE0_EEvS4_S7_RKT1_EUliE_EEvlSE_:
	.zero		1480


//--------------------- .nv.constant0._ZN2at6native24index_elementwise_kernelILi128ELi4EZNS0_20cuda_take_put_kernelIhiZZZZZNS0_10put_kernelERNS_14TensorIteratorERKNS_10TensorBaseEbENKUlvE_clEvENKUlvE_clEvENKUlvE_clEvENKUlvE_clEvEUlRhiE_EEvS4_S7_RKT1_EUliE_EEvlSE_ --------------------------
	.section	.nv.constant0._ZN2at6native24index_elementwise_kernelILi128ELi4EZNS0_20cuda_take_put_kernelIhiZZZZZNS0_10put_kernelERNS_14TensorIteratorERKNS_10TensorBaseEbENKUlvE_clEvENKUlvE_clEvENKUlvE_clEvENKUlvE_clEvEUlRhiE_EEvS4_S7_RKT1_EUliE_EEvlSE_,"a",@progbits
	.sectionflags	@""
	.align	4
.nv.constant0._ZN2at6native24index_elementwise_kernelILi128ELi4EZNS0_20cuda_take_put_kernelIhiZZZZZNS0_10put_kernelERNS_14TensorIteratorERKNS_10TensorBaseEbENKUlvE_clEvENKUlvE_clEvENKUlvE_clEvENKUlvE_clEvEUlRhiE_EEvS4_S7_RKT1_EUliE_EEvlSE_:
	.zero		1488


//--------------------- .nv.constant0._ZN2at6native24index_elementwise_kernelILi128ELi4EZNS0_16gpu_index_kernelIZZZNS0_31index_put_kernel_quantized_cudaERNS_14TensorIteratorEN3c108ArrayRefIlEES7_bdiENKUlvE_clEvENKUlvE3_clEvEUlPcPKclE_EEvRNS_18TensorIteratorBaseES7_S7_RKT_bEUliE_EEvlT1_ --------------------------
	.section	.nv.constant0._ZN2at6native24index_elementwise_kernelILi128ELi4EZNS0_16gpu_index_kernelIZZZNS0_31index_put_kernel_quantized_cudaERNS_14TensorIteratorEN3c108ArrayRefIlEES7_bdiENKUlvE_clEvENKUlvE3_clEvEUlPcPKclE_EEvRNS_18TensorIteratorBaseES7_S7_RKT_bEUliE_EEvlT1_,"a",@progbits
	.sectionflags	@""
	.align	4
.nv.constant0._ZN2at6native24index_elementwise_kernelILi128ELi4EZNS0_16gpu_index_kernelIZZZNS0_31index_put_kernel_quantized_cudaERNS_14TensorIteratorEN3c108ArrayRefIlEES7_bdiENKUlvE_clEvENKUlvE3_clEvEUlPcPKclE_EEvRNS_18TensorIteratorBaseES7_S7_RKT_bEUliE_EEvlT1_:
	.zero		1792


//--------------------- .nv.constant0._ZN2at6native24index_elementwise_kernelILi128ELi4EZNS0_16gpu_index_kernelIZZZNS0_31index_put_kernel_quantized_cudaERNS_14TensorIteratorEN3c108ArrayRefIlEES7_bdiENKUlvE_clEvENKUlvE2_clEvEUlPcPKclE_EEvRNS_18TensorIteratorBaseES7_S7_RKT_bEUliE_EEvlT1_ --------------------------
	.section	.nv.constant0._ZN2at6native24index_elementwise_kernelILi128ELi4EZNS0_16gpu_index_kernelIZZZNS0_31index_put_kernel_quantized_cudaERNS_14TensorIteratorEN3c108ArrayRefIlEES7_bdiENKUlvE_clEvENKUlvE2_clEvEUlPcPKclE_EEvRNS_18TensorIteratorBaseES7_S7_RKT_bEUliE_EEvlT1_,"a",@progbits
	.sectionflags	@""
	.align	4
.nv.constant0._ZN2at6native24index_elementwise_kernelILi128ELi4EZNS0_16gpu_index_kernelIZZZNS0_31index_put_kernel_quantized_cudaERNS_14TensorIteratorEN3c108ArrayRefIlEES7_bdiENKUlvE_clEvENKUlvE2_clEvEUlPcPKclE_EEvRNS_18TensorIteratorBaseES7_S7_RKT_bEUliE_EEvlT1_:
	.zero		1792


//--------------------- .nv.constant0._ZN2at6native24index_elementwise_kernelILi128ELi4EZNS0_16gpu_index_kernelIZZZNS0_31index_put_kernel_quantized_cudaERNS_14TensorIteratorEN3c108ArrayRefIlEES7_bdiENKUlvE_clEvENKUlvE1_clEvEUlPcPKclE_EEvRNS_18TensorIteratorBaseES7_S7_RKT_bEUliE_EEvlT1_ --------------------------
	.section	.nv.constant0._ZN2at6native24index_elementwise_kernelILi128ELi4EZNS0_16gpu_index_kernelIZZZNS0_31index_put_kernel_quantized_cudaERNS_14TensorIteratorEN3c108ArrayRefIlEES7_bdiENKUlvE_clEvENKUlvE1_clEvEUlPcPKclE_EEvRNS_18TensorIteratorBaseES7_S7_RKT_bEUliE_EEvlT1_,"a",@progbits
	.sectionflags	@""
	.align	4
.nv.constant0._ZN2at6native24index_elementwise_kernelILi128ELi4EZNS0_16gpu_index_kernelIZZZNS0_31index_put_kernel_quantized_cudaERNS_14TensorIteratorEN3c108ArrayRefIlEES7_bdiENKUlvE_clEvENKUlvE1_clEvEUlPcPKclE_EEvRNS_18TensorIteratorBaseES7_S7_RKT_bEUliE_EEvlT1_:
	.zero		1792


//--------------------- .nv.constant0._ZN2at6native24index_elementwise_kernelILi128ELi4EZNS0_16gpu_index_kernelIZZZNS0_31index_put_kernel_quantized_cudaERNS_14TensorIteratorEN3c108ArrayRefIlEES7_bdiENKUlvE_clEvENKUlvE0_clEvEUlPcPKclE_EEvRNS_18TensorIteratorBaseES7_S7_RKT_bEUliE_EEvlT1_ --------------------------
	.section	.nv.constant0._ZN2at6native24index_elementwise_kernelILi128ELi4EZNS0_16gpu_index_kernelIZZZNS0_31index_put_kernel_quantized_cudaERNS_14TensorIteratorEN3c108ArrayRefIlEES7_bdiENKUlvE_clEvENKUlvE0_clEvEUlPcPKclE_EEvRNS_18TensorIteratorBaseES7_S7_RKT_bEUliE_EEvlT1_,"a",@progbits
	.sectionflags	@""
	.align	4
.nv.constant0._ZN2at6native24index_elementwise_kernelILi128ELi4EZNS0_16gpu_index_kernelIZZZNS0_31index_put_kernel_quantized_cudaERNS_14TensorIteratorEN3c108ArrayRefIlEES7_bdiENKUlvE_clEvENKUlvE0_clEvEUlPcPKclE_EEvRNS_18TensorIteratorBaseES7_S7_RKT_bEUliE_EEvlT1_:
	.zero		1792


//--------------------- .nv.constant0._ZN2at6native24index_elementwise_kernelILi128ELi4EZNS0_16gpu_index_kernelIZZZNS0_31index_put_kernel_quantized_cudaERNS_14TensorIteratorEN3c108ArrayRefIlEES7_bdiENKUlvE_clEvENKUlvE_clEvEUlPcPKclE_EEvRNS_18TensorIteratorBaseES7_S7_RKT_bEUliE_EEvlT1_ --------------------------
	.section	.nv.constant0._ZN2at6native24index_elementwise_kernelILi128ELi4EZNS0_16gpu_index_kernelIZZZNS0_31index_put_kernel_quantized_cudaERNS_14TensorIteratorEN3c108ArrayRefIlEES7_bdiENKUlvE_clEvENKUlvE_clEvEUlPcPKclE_EEvRNS_18TensorIteratorBaseES7_S7_RKT_bEUliE_EEvlT1_,"a",@progbits
	.sectionflags	@""
	.align	4
.nv.constant0._ZN2at6native24index_elementwise_kernelILi128ELi4EZNS0_16gpu_index_kernelIZZZNS0_31index_put_kernel_quantized_cudaERNS_14TensorIteratorEN3c108ArrayRefIlEES7_bdiENKUlvE_clEvENKUlvE_clEvEUlPcPKclE_EEvRNS_18TensorIteratorBaseES7_S7_RKT_bEUliE_EEvlT1_:
	.zero		1792


//--------------------- .nv.constant0._ZN2at6native24index_elementwise_kernelILi128ELi4EZNS0_16gpu_index_kernelIZNS0_21index_put_kernel_implINS0_10OpaqueTypeILi16EEEEEvRNS_14TensorIteratorEN3c108ArrayRefIlEESA_EUlPcPKclE_EEvRNS_18TensorIteratorBaseESA_SA_RKT_bEUliE_EEvlT1_ --------------------------
	.section	.nv.constant0._ZN2at6native24index_elementwise_kernelILi128ELi4EZNS0_16gpu_index_kernelIZNS0_21index_put_kernel_implINS0_10OpaqueTypeILi16EEEEEvRNS_14TensorIteratorEN3c108ArrayRefIlEESA_EUlPcPKclE_EEvRNS_18TensorIteratorBaseESA_SA_RKT_bEUliE_EEvlT1_,"a",@progbits
	.sectionflags	@""
	.align	4
.nv.constant0._ZN2at6native24index_elementwise_kernelILi128ELi4EZNS0_16gpu_index_kernelIZNS0_21index_put_kernel_implINS0_10OpaqueTypeILi16EEEEEvRNS_14TensorIteratorEN3c108ArrayRefIlEESA_EUlPcPKclE_EEvRNS_18TensorIteratorBaseESA_SA_RKT_bEUliE_EEvlT1_:
	.zero		1776


//--------------------- .nv.constant0._ZN2at6native24index_elementwise_kernelILi128ELi4EZNS0_16gpu_index_kernelIZNS0_21index_put_kernel_implINS0_10OpaqueTypeILi2EEEEEvRNS_14TensorIteratorEN3c108ArrayRefIlEESA_EUlPcPKclE_EEvRNS_18TensorIteratorBaseESA_SA_RKT_bEUliE_EEvlT1_ --------------------------
	.section	.nv.constant0._ZN2at6native24index_elementwise_kernelILi128ELi4EZNS0_16gpu_index_kernelIZNS0_21index_put_kernel_implINS0_10OpaqueTypeILi2EEEEEvRNS_14TensorIteratorEN3c108ArrayRefIlEESA_EUlPcPKclE_EEvRNS_18TensorIteratorBaseESA_SA_RKT_bEUliE_EEvlT1_,"a",@progbits
	.sectionflags	@""
	.align	4
.nv.constant0._ZN2at6native24index_elementwise_kernelILi128ELi4EZNS0_16gpu_index_kernelIZNS0_21index_put_kernel_implINS0_10OpaqueTypeILi2EEEEEvRNS_14TensorIteratorEN3c108ArrayRefIlEESA_EUlPcPKclE_EEvRNS_18TensorIteratorBaseESA_SA_RKT_bEUliE_EEvlT1_:
	.zero		1776


//--------------------- .nv.constant0._ZN2at6native24index_elementwise_kernelILi128ELi4EZNS0_16gpu_index_kernelIZNS0_21index_put_kernel_implINS0_10OpaqueTypeILi8EEEEEvRNS_14TensorIteratorEN3c108ArrayRefIlEESA_EUlPcPKclE_EEvRNS_18TensorIteratorBaseESA_SA_RKT_bEUliE_EEvlT1_ --------------------------
	.section	.nv.constant0._ZN2at6native24index_elementwise_kernelILi128ELi4EZNS0_16gpu_index_kernelIZNS0_21index_put_kernel_implINS0_10OpaqueTypeILi8EEEEEvRNS_14TensorIteratorEN3c108ArrayRefIlEESA_EUlPcPKclE_EEvRNS_18TensorIteratorBaseESA_SA_RKT_bEUliE_EEvlT1_,"a",@progbits
	.sectionflags	@""
	.align	4
.nv.constant0._ZN2at6native24index_elementwise_kernelILi128ELi4EZNS0_16gpu_index_kernelIZNS0_21index_put_kernel_implINS0_10OpaqueTypeILi8EEEEEvRNS_14TensorIteratorEN3c108ArrayRefIlEESA_EUlPcPKclE_EEvRNS_18TensorIteratorBaseESA_SA_RKT_bEUliE_EEvlT1_:
	.zero		1776


//--------------------- .nv.constant0._ZN2at6native24index_elementwise_kernelILi128ELi4EZNS0_16gpu_index_kernelIZNS0_21index_put_kernel_implINS0_10OpaqueTypeILi4EEEEEvRNS_14TensorIteratorEN3c108ArrayRefIlEESA_EUlPcPKclE_EEvRNS_18TensorIteratorBaseESA_SA_RKT_bEUliE_EEvlT1_ --------------------------
	.section	.nv.constant0._ZN2at6native24index_elementwise_kernelILi128ELi4EZNS0_16gpu_index_kernelIZNS0_21index_put_kernel_implINS0_10OpaqueTypeILi4EEEEEvRNS_14TensorIteratorEN3c108ArrayRefIlEESA_EUlPcPKclE_EEvRNS_18TensorIteratorBaseESA_SA_RKT_bEUliE_EEvlT1_,"a",@progbits
	.sectionflags	@""
	.align	4
.nv.constant0._ZN2at6native24index_elementwise_kernelILi128ELi4EZNS0_16gpu_index_kernelIZNS0_21index_put_kernel_implINS0_10OpaqueTypeILi4EEEEEvRNS_14TensorIteratorEN3c108ArrayRefIlEESA_EUlPcPKclE_EEvRNS_18TensorIteratorBaseESA_SA_RKT_bEUliE_EEvlT1_:
	.zero		1776


//--------------------- .nv.constant0._ZN2at6native24index_elementwise_kernelILi128ELi4EZNS0_16gpu_index_kernelIZNS0_21index_put_kernel_implINS0_10OpaqueTypeILi1EEEEEvRNS_14TensorIteratorEN3c108ArrayRefIlEESA_EUlPcPKclE_EEvRNS_18TensorIteratorBaseESA_SA_RKT_bEUliE_EEvlT1_ --------------------------
	.section	.nv.constant0._ZN2at6native24index_elementwise_kernelILi128ELi4EZNS0_16gpu_index_kernelIZNS0_21index_put_kernel_implINS0_10OpaqueTypeILi1EEEEEvRNS_14TensorIteratorEN3c108ArrayRefIlEESA_EUlPcPKclE_EEvRNS_18TensorIteratorBaseESA_SA_RKT_bEUliE_EEvlT1_,"a",@progbits
	.sectionflags	@""
	.align	4
.nv.constant0._ZN2at6native24index_elementwise_kernelILi128ELi4EZNS0_16gpu_index_kernelIZNS0_21index_put_kernel_implINS0_10OpaqueTypeILi1EEEEEvRNS_14TensorIteratorEN3c108ArrayRefIlEESA_EUlPcPKclE_EEvRNS_18TensorIteratorBaseESA_SA_RKT_bEUliE_EEvlT1_:
	.zero		1776


//--------------------- .nv.constant0._ZN2at6native24index_elementwise_kernelILi128ELi4EZNS0_22index_copy_kernel_implINS0_10OpaqueTypeILi16EEEEEvRNS_14TensorIteratorElllEUliE_EEvlT1_ --------------------------
	.section	.nv.constant0._ZN2at6native24index_elementwise_kernelILi128ELi4EZNS0_22index_copy_kernel_implINS0_10OpaqueTypeILi16EEEEEvRNS_14TensorIteratorElllEUliE_EEvlT1_,"a",@progbits
	.sectionflags	@""
	.align	4
.nv.constant0._ZN2at6native24index_elementwise_kernelILi128ELi4EZNS0_22index_copy_kernel_implINS0_10OpaqueTypeILi16EEEEEvRNS_14TensorIteratorElllEUliE_EEvlT1_:
	.zero		1184


//--------------------- .nv.constant0._ZN2at6native24index_elementwise_kernelILi128ELi4EZNS0_22index_copy_kernel_implINS0_10OpaqueTypeILi2EEEEEvRNS_14TensorIteratorElllEUliE_EEvlT1_ --------------------------
	.section	.nv.constant0._ZN2at6native24index_elementwise_kernelILi128ELi4EZNS0_22index_copy_kernel_implINS0_10OpaqueTypeILi2EEEEEvRNS_14TensorIteratorElllEUliE_EEvlT1_,"a",@progbits
	.sectionflags	@""
	.align	4
.nv.constant0._ZN2at6native24index_elementwise_kernelILi128ELi4EZNS0_22index_copy_kernel_implINS0_10OpaqueTypeILi2EEEEEvRNS_14TensorIteratorElllEUliE_EEvlT1_:
	.zero		1184


//--------------------- .nv.constant0._ZN2at6native24index_elementwise_kernelILi128ELi4EZNS0_22index_copy_kernel_implINS0_10OpaqueTypeILi8EEEEEvRNS_14TensorIteratorElllEUliE_EEvlT1_ --------------------------
	.section	.nv.constant0._ZN2at6native24index_elementwise_kernelILi128ELi4EZNS0_22index_copy_kernel_implINS0_10OpaqueTypeILi8EEEEEvRNS_14TensorIteratorElllEUliE_EEvlT1_,"a",@progbits
	.sectionflags	@""
	.align	4
.nv.constant0._ZN2at6native24index_elementwise_kernelILi128ELi4EZNS0_22index_copy_kernel_implINS0_10OpaqueTypeILi8EEEEEvRNS_14TensorIteratorElllEUliE_EEvlT1_:
	.zero		1184


//--------------------- .nv.constant0._ZN2at6native24index_elementwise_kernelILi128ELi4EZNS0_22index_copy_kernel_implINS0_10OpaqueTypeILi4EEEEEvRNS_14TensorIteratorElllEUliE_EEvlT1_ --------------------------
	.section	.nv.constant0._ZN2at6native24index_elementwise_kernelILi128ELi4EZNS0_22index_copy_kernel_implINS0_10OpaqueTypeILi4EEEEEvRNS_14TensorIteratorElllEUliE_EEvlT1_,"a",@progbits
	.sectionflags	@""
	.align	4
.nv.constant0._ZN2at6native24index_elementwise_kernelILi128ELi4EZNS0_22index_copy_kernel_implINS0_10OpaqueTypeILi4EEEEEvRNS_14TensorIteratorElllEUliE_EEvlT1_:
	.zero		1184


//--------------------- .nv.constant0._ZN2at6native24index_elementwise_kernelILi128ELi4EZNS0_22index_copy_kernel_implINS0_10OpaqueTypeILi1EEEEEvRNS_14TensorIteratorElllEUliE_EEvlT1_ --------------------------
	.section	.nv.constant0._ZN2at6native24index_elementwise_kernelILi128ELi4EZNS0_22index_copy_kernel_implINS0_10OpaqueTypeILi1EEEEEvRNS_14TensorIteratorElllEUliE_EEvlT1_,"a",@progbits
	.sectionflags	@""
	.align	4
.nv.constant0._ZN2at6native24index_elementwise_kernelILi128ELi4EZNS0_22index_copy_kernel_implINS0_10OpaqueTypeILi1EEEEEvRNS_14TensorIteratorElllEUliE_EEvlT1_:
	.zero		1184


//--------------------- .nv.constant0._ZN2at6native24index_elementwise_kernelILi128ELi4EZNS0_22index_fill_kernel_implINS0_10OpaqueTypeILi16EEEEEvRNS_14TensorIteratorElllT_EUliE_EEvlT1_ --------------------------
	.section	.nv.constant0._ZN2at6native24index_elementwise_kernelILi128ELi4EZNS0_22index_fill_kernel_implINS0_10OpaqueTypeILi16EEEEEvRNS_14TensorIteratorElllT_EUliE_EEvlT1_,"a",@progbits
	.sectionflags	@""
	.align	4
.nv.constant0._ZN2at6native24index_elementwise_kernelILi128ELi4EZNS0_22index_fill_kernel_implINS0_10OpaqueTypeILi16EEEEEvRNS_14TensorIteratorElllT_EUliE_EEvlT1_:
	.zero		1104


//--------------------- .nv.constant0._ZN2at6native24index_elementwise_kernelILi128ELi4EZNS0_22index_fill_kernel_implINS0_10OpaqueTypeILi2EEEEEvRNS_14TensorIteratorElllT_EUliE_EEvlT1_ --------------------------
	.section	.nv.constant0._ZN2at6native24index_elementwise_kernelILi128ELi4EZNS0_22index_fill_kernel_implINS0_10OpaqueTypeILi2EEEEEvRNS_14TensorIteratorElllT_EUliE_EEvlT1_,"a",@progbits
	.sectionflags	@""
	.align	4
.nv.constant0._ZN2at6native24index_elementwise_kernelILi128ELi4EZNS0_22index_fill_kernel_implINS0_10OpaqueTypeILi2EEEEEvRNS_14TensorIteratorElllT_EUliE_EEvlT1_:
	.zero		1080


//--------------------- .nv.constant0._ZN2at6native24index_elementwise_kernelILi128ELi4EZNS0_22index_fill_kernel_implINS0_10OpaqueTypeILi8EEEEEvRNS_14TensorIteratorElllT_EUliE_EEvlT1_ --------------------------
	.section	.nv.constant0._ZN2at6native24index_elementwise_kernelILi128ELi4EZNS0_22index_fill_kernel_implINS0_10OpaqueTypeILi8EEEEEvRNS_14TensorIteratorElllT_EUliE_EEvlT1_,"a",@progbits
	.sectionflags	@""
	.align	4
.nv.constant0._ZN2at6native24index_elementwise_kernelILi128ELi4EZNS0_22index_fill_kernel_implINS0_10OpaqueTypeILi8EEEEEvRNS_14TensorIteratorElllT_EUliE_EEvlT1_:
	.zero		1080


//--------------------- .nv.constant0._ZN2at6native24index_elementwise_kernelILi128ELi4EZNS0_22index_fill_kernel_implINS0_10OpaqueTypeILi4EEEEEvRNS_14TensorIteratorElllT_EUliE_EEvlT1_ --------------------------
	.section	.nv.constant0._ZN2at6native24index_elementwise_kernelILi128ELi4EZNS0_22index_fill_kernel_implINS0_10OpaqueTypeILi4EEEEEvRNS_14TensorIteratorElllT_EUliE_EEvlT1_,"a",@progbits
	.sectionflags	@""
	.align	4
.nv.constant0._ZN2at6native24index_elementwise_kernelILi128ELi4EZNS0_22index_fill_kernel_implINS0_10OpaqueTypeILi4EEEEEvRNS_14TensorIteratorElllT_EUliE_EEvlT1_:
	.zero		1080


//--------------------- .nv.constant0._ZN2at6native24index_elementwise_kernelILi128ELi4EZNS0_22index_fill_kernel_implINS0_10OpaqueTypeILi1EEEEEvRNS_14TensorIteratorElllT_EUliE_EEvlT1_ --------------------------
	.section	.nv.constant0._ZN2at6native24index_elementwise_kernelILi128ELi4EZNS0_22index_fill_kernel_implINS0_10OpaqueTypeILi1EEEEEvRNS_14TensorIteratorElllT_EUliE_EEvlT1_,"a",@progbits
	.sectionflags	@""
	.align	4
.nv.constant0._ZN2at6native24index_elementwise_kernelILi128ELi4EZNS0_22index_fill_kernel_implINS0_10OpaqueTypeILi1EEEEEvRNS_14TensorIteratorElllT_EUliE_EEvlT1_:
	.zero		1080


//--------------------- .nv.constant0._ZN2at6native24index_elementwise_kernelILi128ELi4EZNS0_16gpu_index_kernelIZNS0_17index_kernel_implINS0_10OpaqueTypeILi16EEEEEvRNS_18TensorIteratorBaseEN3c108ArrayRefIlEESA_EUlPcPKclE_EEvS7_SA_SA_RKT_bEUliE_EEvlT1_ --------------------------
	.section	.nv.constant0._ZN2at6native24index_elementwise_kernelILi128ELi4EZNS0_16gpu_index_kernelIZNS0_17index_kernel_implINS0_10OpaqueTypeILi16EEEEEvRNS_18TensorIteratorBaseEN3c108ArrayRefIlEESA_EUlPcPKclE_EEvS7_SA_SA_RKT_bEUliE_EEvlT1_,"a",@progbits
	.sectionflags	@""
	.align	4
.nv.constant0._ZN2at6native24index_elementwise_kernelILi128ELi4EZNS0_16gpu_index_kernelIZNS0_17index_kernel_implINS0_10OpaqueTypeILi16EEEEEvRNS_18TensorIteratorBaseEN3c108ArrayRefIlEESA_EUlPcPKclE_EEvS7_SA_SA_RKT_bEUliE_EEvlT1_:
	.zero		1776


//--------------------- .nv.constant0._ZN2at6native24index_elementwise_kernelILi128ELi4EZNS0_16gpu_index_kernelIZNS0_17index_kernel_implINS0_10OpaqueTypeILi2EEEEEvRNS_18TensorIteratorBaseEN3c108ArrayRefIlEESA_EUlPcPKclE_EEvS7_SA_SA_RKT_bEUliE_EEvlT1_ --------------------------
	.section	.nv.constant0._ZN2at6native24index_elementwise_kernelILi128ELi4EZNS0_16gpu_index_kernelIZNS0_17index_kernel_implINS0_10OpaqueTypeILi2EEEEEvRNS_18TensorIteratorBaseEN3c108ArrayRefIlEESA_EUlPcPKclE_EEvS7_SA_SA_RKT_bEUliE_EEvlT1_,"a",@progbits
	.sectionflags	@""
	.align	4
.nv.constant0._ZN2at6native24index_elementwise_kernelILi128ELi4EZNS0_16gpu_index_kernelIZNS0_17index_kernel_implINS0_10OpaqueTypeILi2EEEEEvRNS_18TensorIteratorBaseEN3c108ArrayRefIlEESA_EUlPcPKclE_EEvS7_SA_SA_RKT_bEUliE_EEvlT1_:
	.zero		1776


//--------------------- .nv.constant0._ZN2at6native24index_elementwise_kernelILi128ELi4EZNS0_16gpu_index_kernelIZNS0_17index_kernel_implINS0_10OpaqueTypeILi8EEEEEvRNS_18TensorIteratorBaseEN3c108ArrayRefIlEESA_EUlPcPKclE_EEvS7_SA_SA_RKT_bEUliE_EEvlT1_ --------------------------
	.section	.nv.constant0._ZN2at6native24index_elementwise_kernelILi128ELi4EZNS0_16gpu_index_kernelIZNS0_17index_kernel_implINS0_10OpaqueTypeILi8EEEEEvRNS_18TensorIteratorBaseEN3c108ArrayRefIlEESA_EUlPcPKclE_EEvS7_SA_SA_RKT_bEUliE_EEvlT1_,"a",@progbits
	.sectionflags	@""
	.align	4
.nv.constant0._ZN2at6native24index_elementwise_kernelILi128ELi4EZNS0_16gpu_index_kernelIZNS0_17index_kernel_implINS0_10OpaqueTypeILi8EEEEEvRNS_18TensorIteratorBaseEN3c108ArrayRefIlEESA_EUlPcPKclE_EEvS7_SA_SA_RKT_bEUliE_EEvlT1_:
	.zero		1776


//--------------------- .nv.constant0._ZN2at6native24index_elementwise_kernelILi128ELi4EZNS0_16gpu_index_kernelIZNS0_17index_kernel_implINS0_10OpaqueTypeILi4EEEEEvRNS_18TensorIteratorBaseEN3c108ArrayRefIlEESA_EUlPcPKclE_EEvS7_SA_SA_RKT_bEUliE_EEvlT1_ --------------------------
	.section	.nv.constant0._ZN2at6native24index_elementwise_kernelILi128ELi4EZNS0_16gpu_index_kernelIZNS0_17index_kernel_implINS0_10OpaqueTypeILi4EEEEEvRNS_18TensorIteratorBaseEN3c108ArrayRefIlEESA_EUlPcPKclE_EEvS7_SA_SA_RKT_bEUliE_EEvlT1_,"a",@progbits
	.sectionflags	@""
	.align	4
.nv.constant0._ZN2at6native24index_elementwise_kernelILi128ELi4EZNS0_16gpu_index_kernelIZNS0_17index_kernel_implINS0_10OpaqueTypeILi4EEEEEvRNS_18TensorIteratorBaseEN3c108ArrayRefIlEESA_EUlPcPKclE_EEvS7_SA_SA_RKT_bEUliE_EEvlT1_:
	.zero		1776


//--------------------- .nv.constant0._ZN2at6native24index_elementwise_kernelILi128ELi4EZNS0_16gpu_index_kernelIZNS0_17index_kernel_implINS0_10OpaqueTypeILi1EEEEEvRNS_18TensorIteratorBaseEN3c108ArrayRefIlEESA_EUlPcPKclE_EEvS7_SA_SA_RKT_bEUliE_EEvlT1_ --------------------------
	.section	.nv.constant0._ZN2at6native24index_elementwise_kernelILi128ELi4EZNS0_16gpu_index_kernelIZNS0_17index_kernel_implINS0_10OpaqueTypeILi1EEEEEvRNS_18TensorIteratorBaseEN3c108ArrayRefIlEESA_EUlPcPKclE_EEvS7_SA_SA_RKT_bEUliE_EEvlT1_,"a",@progbits
	.sectionflags	@""
	.align	4
.nv.constant0._ZN2at6native24index_elementwise_kernelILi128ELi4EZNS0_16gpu_index_kernelIZNS0_17index_kernel_implINS0_10OpaqueTypeILi1EEEEEvRNS_18TensorIteratorBaseEN3c108ArrayRefIlEESA_EUlPcPKclE_EEvS7_SA_SA_RKT_bEUliE_EEvlT1_:
	.zero		1776


//--------------------- SYMBOLS --------------------------

	.type		.nv.reservedSmem.offset0,@object
	.size		.nv.reservedSmem.offset0,0x4
	.type		__assertfail,@function
